	.target	sm_90

	.elftype	@"ET_EXEC"


//--------------------- .note.nv.tkinfo           --------------------------
	.section	.note.nv.tkinfo,"",@"SHT_NOTE"
	.sectionflags	@"SHF_NOTE_NV_TKINFO"
	.tkinfo
        /*0018*/ 	.word	0x00000002
        /*0030*/ 	.string	""
        /*0030*/ 	.string	"ptxas"
        /*0030*/ 	.string	"Cuda compilation tools, release 13.0, V13.0.88"
        /*0030*/ 	.string	"Build cuda_13.0.r13.0/compiler.36424714_0"
        /*0030*/ 	.string	"-arch sm_90 -m 64 "



//--------------------- .note.nv.cuinfo           --------------------------
	.section	.note.nv.cuinfo,"",@"SHT_NOTE"
	.sectionflags	@"SHF_NOTE_NV_CUINFO"
        /*0018*/ 	.short	0x0002
        /*001a*/ 	.short	0x005a
        /*001c*/ 	.short	0x0082
	.zero		2


//--------------------- .nv.info                  --------------------------
	.section	.nv.info,"",@"SHT_CUDA_INFO"
	.align	4


	//----- nvinfo : EIATTR_REGCOUNT
	.align		4
        /*0000*/ 	.byte	0x04, 0x2f
        /*0002*/ 	.short	(.L_1 - .L_0)
	.align		4
.L_0:
        /*0004*/ 	.word	index@(_ZN13group_norm_v214gn_cuda_kernelI6__halfLi320ELi2ELi16ELi160ELi256ELb1ELi64ELi320ELi320ELi4ELb1ELi74ELb0ELb0ENS_16CompileConditionILi900EEEEEvPT_PKS4_S7_S7_flPfS8_Pj)
        /*0008*/ 	.word	0x00000060


	//----- nvinfo : EIATTR_FRAME_SIZE
	.align		4
.L_1:
        /*000c*/ 	.byte	0x04, 0x11
        /*000e*/ 	.short	(.L_3 - .L_2)
	.align		4
.L_2:
        /*0010*/ 	.word	index@(_ZN13group_norm_v214gn_cuda_kernelI6__halfLi320ELi2ELi16ELi160ELi256ELb1ELi64ELi320ELi320ELi4ELb1ELi74ELb0ELb0ENS_16CompileConditionILi900EEEEEvPT_PKS4_S7_S7_flPfS8_Pj)
        /*0014*/ 	.word	0x00000000


	//----- nvinfo : EIATTR_REGCOUNT
	.align		4
.L_3:
        /*0018*/ 	.byte	0x04, 0x2f
        /*001a*/ 	.short	(.L_5 - .L_4)
	.align		4
.L_4:
        /*001c*/ 	.word	index@(_ZN13group_norm_v214gn_cuda_kernelI6__halfLi320ELi3ELi16ELi160ELi256ELb1ELi64ELi320ELi320ELi4ELb1ELi87ELb0ELb0ENS_16CompileConditionILi900EEEEEvPT_PKS4_S7_S7_flPfS8_Pj)
        /*0020*/ 	.word	0x00000040


	//----- nvinfo : EIATTR_FRAME_SIZE
	.align		4
.L_5:
        /*0024*/ 	.byte	0x04, 0x11
        /*0026*/ 	.short	(.L_7 - .L_6)
	.align		4
.L_6:
        /*0028*/ 	.word	index@(_ZN13group_norm_v214gn_cuda_kernelI6__halfLi320ELi3ELi16ELi160ELi256ELb1ELi64ELi320ELi320ELi4ELb1ELi87ELb0ELb0ENS_16CompileConditionILi900EEEEEvPT_PKS4_S7_S7_flPfS8_Pj)
        /*002c*/ 	.word	0x00000070


	//----- nvinfo : EIATTR_REGCOUNT
	.align		4
.L_7:
        /*0030*/ 	.byte	0x04, 0x2f
        /*0032*/ 	.short	(.L_9 - .L_8)
	.align		4
.L_8:
        /*0034*/ 	.word	index@(_ZN13group_norm_v214gn_cuda_kernelI6__halfLi320ELi1ELi16ELi160ELi256ELb1ELi128ELi320ELi320ELi4ELb0ELi74ELb0ELb1ENS_16CompileConditionILi900EEEEEvPT_PKS4_S7_S7_flPfS8_Pj)
        /*0038*/ 	.word	0x000000a8


	//----- nvinfo : EIATTR_FRAME_SIZE
	.align		4
.L_9:
        /*003c*/ 	.byte	0x04, 0x11
        /*003e*/ 	.short	(.L_11 - .L_10)
	.align		4
.L_10:
        /*0040*/ 	.word	index@(_ZN13group_norm_v214gn_cuda_kernelI6__halfLi320ELi1ELi16ELi160ELi256ELb1ELi128ELi320ELi320ELi4ELb0ELi74ELb0ELb1ENS_16CompileConditionILi900EEEEEvPT_PKS4_S7_S7_flPfS8_Pj)
        /*0044*/ 	.word	0x00000008


	//----- nvinfo : EIATTR_REGCOUNT
	.align		4
.L_11:
        /*0048*/ 	.byte	0x04, 0x2f
        /*004a*/ 	.short	(.L_13 - .L_12)
	.align		4
.L_12:
        /*004c*/ 	.word	index@(_ZN13group_norm_v214gn_cuda_kernelI6__halfLi320ELi1ELi16ELi160ELi256ELb1ELi128ELi320ELi320ELi4ELb1ELi74ELb0ELb0ENS_16CompileConditionILi900EEEEEvPT_PKS4_S7_S7_flPfS8_Pj)
        /*0050*/ 	.word	0x000000a8


	//----- nvinfo : EIATTR_FRAME_SIZE
	.align		4
.L_13:
        /*0054*/ 	.byte	0x04, 0x11
        /*0056*/ 	.short	(.L_15 - .L_14)
	.align		4
.L_14:
        /*0058*/ 	.word	index@(_ZN13group_norm_v214gn_cuda_kernelI6__halfLi320ELi1ELi16ELi160ELi256ELb1ELi128ELi320ELi320ELi4ELb1ELi74ELb0ELb0ENS_16CompileConditionILi900EEEEEvPT_PKS4_S7_S7_flPfS8_Pj)
        /*005c*/ 	.word	0x00000000


	//----- nvinfo : EIATTR_REGCOUNT
	.align		4
.L_15:
        /*0060*/ 	.byte	0x04, 0x2f
        /*0062*/ 	.short	(.L_17 - .L_16)
	.align		4
.L_16:
        /*0064*/ 	.word	index@(_ZN13group_norm_v214gn_cuda_kernelI6__halfLi320ELi1ELi16ELi160ELi256ELb1ELi64ELi320ELi320ELi4ELb1ELi37ELb0ELb0ENS_16CompileConditionILi900EEEEEvPT_PKS4_S7_S7_flPfS8_Pj)
        /*0068*/ 	.word	0x000000a6


	//----- nvinfo : EIATTR_FRAME_SIZE
	.align		4
.L_17:
        /*006c*/ 	.byte	0x04, 0x11
        /*006e*/ 	.short	(.L_19 - .L_18)
	.align		4
.L_18:
        /*0070*/ 	.word	index@(_ZN13group_norm_v214gn_cuda_kernelI6__halfLi320ELi1ELi16ELi160ELi256ELb1ELi64ELi320ELi320ELi4ELb1ELi37ELb0ELb0ENS_16CompileConditionILi900EEEEEvPT_PKS4_S7_S7_flPfS8_Pj)
        /*0074*/ 	.word	0x00000000


	//----- nvinfo : EIATTR_REGCOUNT
	.align		4
.L_19:
        /*0078*/ 	.byte	0x04, 0x2f
        /*007a*/ 	.short	(.L_21 - .L_20)
	.align		4
.L_20:
        /*007c*/ 	.word	index@(_ZN13group_norm_v214gn_cuda_kernelI6__halfLi320ELi3ELi16ELi160ELi256ELb1ELi32ELi320ELi320ELi4ELb1ELi43ELb0ELb0ENS_16CompileConditionILi900EEEEEvPT_PKS4_S7_S7_flPfS8_Pj)
        /*0080*/ 	.word	0x00000040


	//----- nvinfo : EIATTR_FRAME_SIZE
	.align		4
.L_21:
        /*0084*/ 	.byte	0x04, 0x11
        /*0086*/ 	.short	(.L_23 - .L_22)
	.align		4
.L_22:
        /*0088*/ 	.word	index@(_ZN13group_norm_v214gn_cuda_kernelI6__halfLi320ELi3ELi16ELi160ELi256ELb1ELi32ELi320ELi320ELi4ELb1ELi43ELb0ELb0ENS_16CompileConditionILi900EEEEEvPT_PKS4_S7_S7_flPfS8_Pj)
        /*008c*/ 	.word	0x00000000


	//----- nvinfo : EIATTR_REGCOUNT
	.align		4
.L_23:
        /*0090*/ 	.byte	0x04, 0x2f
        /*0092*/ 	.short	(.L_25 - .L_24)
	.align		4
.L_24:
        /*0094*/ 	.word	index@(_ZN13group_norm_v214gn_cuda_kernelI6__halfLi320ELi1ELi16ELi160ELi256ELb1ELi32ELi320ELi320ELi4ELb1ELi18ELb0ELb0ENS_16CompileConditionILi900EEEEEvPT_PKS4_S7_S7_flPfS8_Pj)
        /*0098*/ 	.word	0x00000065


	//----- nvinfo : EIATTR_FRAME_SIZE
	.align		4
.L_25:
        /*009c*/ 	.byte	0x04, 0x11
        /*009e*/ 	.short	(.L_27 - .L_26)
	.align		4
.L_26:
        /*00a0*/ 	.word	index@(_ZN13group_norm_v214gn_cuda_kernelI6__halfLi320ELi1ELi16ELi160ELi256ELb1ELi32ELi320ELi320ELi4ELb1ELi18ELb0ELb0ENS_16CompileConditionILi900EEEEEvPT_PKS4_S7_S7_flPfS8_Pj)
        /*00a4*/ 	.word	0x00000000


	//----- nvinfo : EIATTR_REGCOUNT
	.align		4
.L_27:
        /*00a8*/ 	.byte	0x04, 0x2f
        /*00aa*/ 	.short	(.L_29 - .L_28)
	.align		4
.L_28:
        /*00ac*/ 	.word	index@(_ZN13group_norm_v214gn_cuda_kernelI6__halfLi320ELi3ELi16ELi160ELi256ELb1ELi16ELi320ELi320ELi4ELb1ELi21ELb0ELb0ENS_16CompileConditionILi900EEEEEvPT_PKS4_S7_S7_flPfS8_Pj)
        /*00b0*/ 	.word	0x00000037


	//----- nvinfo : EIATTR_FRAME_SIZE
	.align		4
.L_29:
        /*00b4*/ 	.byte	0x04, 0x11
        /*00b6*/ 	.short	(.L_31 - .L_30)
	.align		4
.L_30:
        /*00b8*/ 	.word	index@(_ZN13group_norm_v214gn_cuda_kernelI6__halfLi320ELi3ELi16ELi160ELi256ELb1ELi16ELi320ELi320ELi4ELb1ELi21ELb0ELb0ENS_16CompileConditionILi900EEEEEvPT_PKS4_S7_S7_flPfS8_Pj)
        /*00bc*/ 	.word	0x00000000


	//----- nvinfo : EIATTR_REGCOUNT
	.align		4
.L_31:
        /*00c0*/ 	.byte	0x04, 0x2f
        /*00c2*/ 	.short	(.L_33 - .L_32)
	.align		4
.L_32:
        /*00c4*/ 	.word	index@(_ZN13group_norm_v214gn_cuda_kernelI6__halfLi320ELi1ELi16ELi160ELi256ELb1ELi16ELi320ELi320ELi4ELb1ELi9ELb0ELb0ENS_16CompileConditionILi900EEEEEvPT_PKS4_S7_S7_flPfS8_Pj)
        /*00c8*/ 	.word	0x00000048


	//----- nvinfo : EIATTR_FRAME_SIZE
	.align		4
.L_33:
        /*00cc*/ 	.byte	0x04, 0x11
        /*00ce*/ 	.short	(.L_35 - .L_34)
	.align		4
.L_34:
        /*00d0*/ 	.word	index@(_ZN13group_norm_v214gn_cuda_kernelI6__halfLi320ELi1ELi16ELi160ELi256ELb1ELi16ELi320ELi320ELi4ELb1ELi9ELb0ELb0ENS_16CompileConditionILi900EEEEEvPT_PKS4_S7_S7_flPfS8_Pj)
        /*00d4*/ 	.word	0x00000000


	//----- nvinfo : EIATTR_REGCOUNT
	.align		4
.L_35:
        /*00d8*/ 	.byte	0x04, 0x2f
        /*00da*/ 	.short	(.L_37 - .L_36)
	.align		4
.L_36:
        /*00dc*/ 	.word	index@(_ZN13group_norm_v214gn_cuda_kernelI6__halfLi320ELi3ELi16ELi160ELi256ELb1ELi8ELi320ELi320ELi4ELb1ELi10ELb0ELb0ENS_16CompileConditionILi900EEEEEvPT_PKS4_S7_S7_flPfS8_Pj)
        /*00e0*/ 	.word	0x0000002a


	//----- nvinfo : EIATTR_FRAME_SIZE
	.align		4
.L_37:
        /*00e4*/ 	.byte	0x04, 0x11
        /*00e6*/ 	.short	(.L_39 - .L_38)
	.align		4
.L_38:
        /*00e8*/ 	.word	index@(_ZN13group_norm_v214gn_cuda_kernelI6__halfLi320ELi3ELi16ELi160ELi256ELb1ELi8ELi320ELi320ELi4ELb1ELi10ELb0ELb0ENS_16CompileConditionILi900EEEEEvPT_PKS4_S7_S7_flPfS8_Pj)
        /*00ec*/ 	.word	0x00000000


	//----- nvinfo : EIATTR_REGCOUNT
	.align		4
.L_39:
        /*00f0*/ 	.byte	0x04, 0x2f
        /*00f2*/ 	.short	(.L_41 - .L_40)
	.align		4
.L_40:
        /*00f4*/ 	.word	index@(_ZN13group_norm_v214gn_cuda_kernelI6__halfLi320ELi2ELi32ELi80ELi256ELb0ELi64ELi320ELi320ELi4ELb1ELi74ELb0ELb0ENS_16CompileConditionILi900EEEEEvPT_PKS4_S7_S7_flPfS8_Pj)
        /*00f8*/ 	.word	0x00000060


	//----- nvinfo : EIATTR_FRAME_SIZE
	.align		4
.L_41:
        /*00fc*/ 	.byte	0x04, 0x11
        /*00fe*/ 	.short	(.L_43 - .L_42)
	.align		4
.L_42:
        /*0100*/ 	.word	index@(_ZN13group_norm_v214gn_cuda_kernelI6__halfLi320ELi2ELi32ELi80ELi256ELb0ELi64ELi320ELi320ELi4ELb1ELi74ELb0ELb0ENS_16CompileConditionILi900EEEEEvPT_PKS4_S7_S7_flPfS8_Pj)
        /*0104*/ 	.word	0x00000030


	//----- nvinfo : EIATTR_REGCOUNT
	.align		4
.L_43:
        /*0108*/ 	.byte	0x04, 0x2f
        /*010a*/ 	.short	(.L_45 - .L_44)
	.align		4
.L_44:
        /*010c*/ 	.word	index@(_ZN13group_norm_v214gn_cuda_kernelI6__halfLi320ELi3ELi32ELi80ELi256ELb0ELi64ELi320ELi320ELi4ELb1ELi87ELb0ELb0ENS_16CompileConditionILi900EEEEEvPT_PKS4_S7_S7_flPfS8_Pj)
        /*0110*/ 	.word	0x00000040


	//----- nvinfo : EIATTR_FRAME_SIZE
	.align		4
.L_45:
        /*0114*/ 	.byte	0x04, 0x11
        /*0116*/ 	.short	(.L_47 - .L_46)
	.align		4
.L_46:
        /*0118*/ 	.word	index@(_ZN13group_norm_v214gn_cuda_kernelI6__halfLi320ELi3ELi32ELi80ELi256ELb0ELi64ELi320ELi320ELi4ELb1ELi87ELb0ELb0ENS_16CompileConditionILi900EEEEEvPT_PKS4_S7_S7_flPfS8_Pj)
        /*011c*/ 	.word	0x00000140


	//----- nvinfo : EIATTR_REGCOUNT
	.align		4
.L_47:
        /*0120*/ 	.byte	0x04, 0x2f
        /*0122*/ 	.short	(.L_49 - .L_48)
	.align		4
.L_48:
        /*0124*/ 	.word	index@(_ZN13group_norm_v214gn_cuda_kernelI6__halfLi320ELi1ELi32ELi80ELi256ELb0ELi128ELi320ELi320ELi4ELb0ELi74ELb0ELb1ENS_16CompileConditionILi900EEEEEvPT_PKS4_S7_S7_flPfS8_Pj)
        /*0128*/ 	.word	0x000000a7


	//----- nvinfo : EIATTR_FRAME_SIZE
	.align		4
.L_49:
        /*012c*/ 	.byte	0x04, 0x11
        /*012e*/ 	.short	(.L_51 - .L_50)
	.align		4
.L_50:
        /*0130*/ 	.word	index@(_ZN13group_norm_v214gn_cuda_kernelI6__halfLi320ELi1ELi32ELi80ELi256ELb0ELi128ELi320ELi320ELi4ELb0ELi74ELb0ELb1ENS_16CompileConditionILi900EEEEEvPT_PKS4_S7_S7_flPfS8_Pj)
        /*0134*/ 	.word	0x00000000


	//----- nvinfo : EIATTR_REGCOUNT
	.align		4
.L_51:
        /*0138*/ 	.byte	0x04, 0x2f
        /*013a*/ 	.short	(.L_53 - .L_52)
	.align		4
.L_52:
        /*013c*/ 	.word	index@(_ZN13group_norm_v214gn_cuda_kernelI6__halfLi320ELi1ELi32ELi80ELi256ELb0ELi128ELi320ELi320ELi4ELb1ELi74ELb0ELb0ENS_16CompileConditionILi900EEEEEvPT_PKS4_S7_S7_flPfS8_Pj)
        /*0140*/ 	.word	0x000000a8


	//----- nvinfo : EIATTR_FRAME_SIZE
	.align		4
.L_53:
        /*0144*/ 	.byte	0x04, 0x11
        /*0146*/ 	.short	(.L_55 - .L_54)
	.align		4
.L_54:
        /*0148*/ 	.word	index@(_ZN13group_norm_v214gn_cuda_kernelI6__halfLi320ELi1ELi32ELi80ELi256ELb0ELi128ELi320ELi320ELi4ELb1ELi74ELb0ELb0ENS_16CompileConditionILi900EEEEEvPT_PKS4_S7_S7_flPfS8_Pj)
        /*014c*/ 	.word	0x00000108


	//----- nvinfo : EIATTR_REGCOUNT
	.align		4
.L_55:
        /*0150*/ 	.byte	0x04, 0x2f
        /*0152*/ 	.short	(.L_57 - .L_56)
	.align		4
.L_56:
        /*0154*/ 	.word	index@(_ZN13group_norm_v214gn_cuda_kernelI6__halfLi320ELi1ELi32ELi80ELi256ELb0ELi64ELi320ELi320ELi4ELb1ELi37ELb0ELb0ENS_16CompileConditionILi900EEEEEvPT_PKS4_S7_S7_flPfS8_Pj)
        /*0158*/ 	.word	0x0000008e


	//----- nvinfo : EIATTR_FRAME_SIZE
	.align		4
.L_57:
        /*015c*/ 	.byte	0x04, 0x11
        /*015e*/ 	.short	(.L_59 - .L_58)
	.align		4
.L_58:
        /*0160*/ 	.word	index@(_ZN13group_norm_v214gn_cuda_kernelI6__halfLi320ELi1ELi32ELi80ELi256ELb0ELi64ELi320ELi320ELi4ELb1ELi37ELb0ELb0ENS_16CompileConditionILi900EEEEEvPT_PKS4_S7_S7_flPfS8_Pj)
        /*0164*/ 	.word	0x00000000


	//----- nvinfo : EIATTR_REGCOUNT
	.align		4
.L_59:
        /*0168*/ 	.byte	0x04, 0x2f
        /*016a*/ 	.short	(.L_61 - .L_60)
	.align		4
.L_60:
        /*016c*/ 	.word	index@(_ZN13group_norm_v214gn_cuda_kernelI6__halfLi320ELi3ELi32ELi80ELi256ELb0ELi32ELi320ELi320ELi4ELb1ELi43ELb0ELb0ENS_16CompileConditionILi900EEEEEvPT_PKS4_S7_S7_flPfS8_Pj)
        /*0170*/ 	.word	0x00000040


	//----- nvinfo : EIATTR_FRAME_SIZE
	.align		4
.L_61:
        /*0174*/ 	.byte	0x04, 0x11
        /*0176*/ 	.short	(.L_63 - .L_62)
	.align		4
.L_62:
        /*0178*/ 	.word	index@(_ZN13group_norm_v214gn_cuda_kernelI6__halfLi320ELi3ELi32ELi80ELi256ELb0ELi32ELi320ELi320ELi4ELb1ELi43ELb0ELb0ENS_16CompileConditionILi900EEEEEvPT_PKS4_S7_S7_flPfS8_Pj)
        /*017c*/ 	.word	0x00000000


	//----- nvinfo : EIATTR_REGCOUNT
	.align		4
.L_63:
        /*0180*/ 	.byte	0x04, 0x2f
        /*0182*/ 	.short	(.L_65 - .L_64)
	.align		4
.L_64:
        /*0184*/ 	.word	index@(_ZN13group_norm_v214gn_cuda_kernelI6__halfLi320ELi1ELi32ELi80ELi256ELb0ELi32ELi320ELi320ELi4ELb1ELi18ELb0ELb0ENS_16CompileConditionILi900EEEEEvPT_PKS4_S7_S7_flPfS8_Pj)
        /*0188*/ 	.word	0x00000060


	//----- nvinfo : EIATTR_FRAME_SIZE
	.align		4
.L_65:
        /*018c*/ 	.byte	0x04, 0x11
        /*018e*/ 	.short	(.L_67 - .L_66)
	.align		4
.L_66:
        /*0190*/ 	.word	index@(_ZN13group_norm_v214gn_cuda_kernelI6__halfLi320ELi1ELi32ELi80ELi256ELb0ELi32ELi320ELi320ELi4ELb1ELi18ELb0ELb0ENS_16CompileConditionILi900EEEEEvPT_PKS4_S7_S7_flPfS8_Pj)
        /*0194*/ 	.word	0x00000000


	//----- nvinfo : EIATTR_REGCOUNT
	.align		4
.L_67:
        /*0198*/ 	.byte	0x04, 0x2f
        /*019a*/ 	.short	(.L_69 - .L_68)
	.align		4
.L_68:
        /*019c*/ 	.word	index@(_ZN13group_norm_v214gn_cuda_kernelI6__halfLi320ELi3ELi32ELi80ELi256ELb0ELi16ELi320ELi320ELi4ELb1ELi21ELb0ELb0ENS_16CompileConditionILi900EEEEEvPT_PKS4_S7_S7_flPfS8_Pj)
        /*01a0*/ 	.word	0x00000040


	//----- nvinfo : EIATTR_FRAME_SIZE
	.align		4
.L_69:
        /*01a4*/ 	.byte	0x04, 0x11
        /*01a6*/ 	.short	(.L_71 - .L_70)
	.align		4
.L_70:
        /*01a8*/ 	.word	index@(_ZN13group_norm_v214gn_cuda_kernelI6__halfLi320ELi3ELi32ELi80ELi256ELb0ELi16ELi320ELi320ELi4ELb1ELi21ELb0ELb0ENS_16CompileConditionILi900EEEEEvPT_PKS4_S7_S7_flPfS8_Pj)
        /*01ac*/ 	.word	0x00000000


	//----- nvinfo : EIATTR_REGCOUNT
	.align		4
.L_71:
        /*01b0*/ 	.byte	0x04, 0x2f
        /*01b2*/ 	.short	(.L_73 - .L_72)
	.align		4
.L_72:
        /*01b4*/ 	.word	index@(_ZN13group_norm_v214gn_cuda_kernelI6__halfLi320ELi1ELi32ELi80ELi256ELb0ELi16ELi320ELi320ELi4ELb1ELi9ELb0ELb0ENS_16CompileConditionILi900EEEEEvPT_PKS4_S7_S7_flPfS8_Pj)
        /*01b8*/ 	.word	0x00000060


	//----- nvinfo : EIATTR_FRAME_SIZE
	.align		4
.L_73:
        /*01bc*/ 	.byte	0x04, 0x11
        /*01be*/ 	.short	(.L_75 - .L_74)
	.align		4
.L_74:
        /*01c0*/ 	.word	index@(_ZN13group_norm_v214gn_cuda_kernelI6__halfLi320ELi1ELi32ELi80ELi256ELb0ELi16ELi320ELi320ELi4ELb1ELi9ELb0ELb0ENS_16CompileConditionILi900EEEEEvPT_PKS4_S7_S7_flPfS8_Pj)
        /*01c4*/ 	.word	0x00000000


	//----- nvinfo : EIATTR_REGCOUNT
	.align		4
.L_75:
        /*01c8*/ 	.byte	0x04, 0x2f
        /*01ca*/ 	.short	(.L_77 - .L_76)
	.align		4
.L_76:
        /*01cc*/ 	.word	index@(_ZN13group_norm_v214gn_cuda_kernelI6__halfLi320ELi3ELi32ELi80ELi256ELb0ELi8ELi320ELi320ELi4ELb1ELi10ELb0ELb0ENS_16CompileConditionILi900EEEEEvPT_PKS4_S7_S7_flPfS8_Pj)
        /*01d0*/ 	.word	0x00000040


	//----- nvinfo : EIATTR_FRAME_SIZE
	.align		4
.L_77:
        /*01d4*/ 	.byte	0x04, 0x11
        /*01d6*/ 	.short	(.L_79 - .L_78)
	.align		4
.L_78:
        /*01d8*/ 	.word	index@(_ZN13group_norm_v214gn_cuda_kernelI6__halfLi320ELi3ELi32ELi80ELi256ELb0ELi8ELi320ELi320ELi4ELb1ELi10ELb0ELb0ENS_16CompileConditionILi900EEEEEvPT_PKS4_S7_S7_flPfS8_Pj)
        /*01dc*/ 	.word	0x00000000


	//----- nvinfo : EIATTR_REGCOUNT
	.align		4
.L_79:
        /*01e0*/ 	.byte	0x04, 0x2f
        /*01e2*/ 	.short	(.L_81 - .L_80)
	.align		4
.L_80:
        /*01e4*/ 	.word	index@(_ZN13group_norm_v218gn_bwd_cuda_kernelI6__halfLi320ELi3ELi16ELi160ELi256ELb1ELb1ELi32ELi320ELi320ELi4ELb1ELi48ELb0ELb0ELNS_15WgradSyncMethodE3ENS_16CompileConditionILi900EEEEEvPT_S6_S6_PKS5_S8_S8_S8_PKfflPfPj)
        /*01e8*/ 	.word	0x00000040


	//----- nvinfo : EIATTR_FRAME_SIZE
	.align		4
.L_81:
        /*01ec*/ 	.byte	0x04, 0x11
        /*01ee*/ 	.short	(.L_83 - .L_82)
	.align		4
.L_82:
        /*01f0*/ 	.word	index@(_ZN13group_norm_v218gn_bwd_cuda_kernelI6__halfLi320ELi3ELi16ELi160ELi256ELb1ELb1ELi32ELi320ELi320ELi4ELb1ELi48ELb0ELb0ELNS_15WgradSyncMethodE3ENS_16CompileConditionILi900EEEEEvPT_S6_S6_PKS5_S8_S8_S8_PKfflPfPj)
        /*01f4*/ 	.word	0x00000090


	//----- nvinfo : EIATTR_REGCOUNT
	.align		4
.L_83:
        /*01f8*/ 	.byte	0x04, 0x2f
        /*01fa*/ 	.short	(.L_85 - .L_84)
	.align		4
.L_84:
        /*01fc*/ 	.word	index@(_ZN13group_norm_v218gn_bwd_cuda_kernelI6__halfLi320ELi3ELi16ELi160ELi256ELb1ELb1ELi32ELi320ELi320ELi4ELb1ELi40ELb0ELb0ELNS_15WgradSyncMethodE3ENS_16CompileConditionILi900EEEEEvPT_S6_S6_PKS5_S8_S8_S8_PKfflPfPj)
        /*0200*/ 	.word	0x00000040


	//----- nvinfo : EIATTR_FRAME_SIZE
	.align		4
.L_85:
        /*0204*/ 	.byte	0x04, 0x11
        /*0206*/ 	.short	(.L_87 - .L_86)
	.align		4
.L_86:
        /*0208*/ 	.word	index@(_ZN13group_norm_v218gn_bwd_cuda_kernelI6__halfLi320ELi3ELi16ELi160ELi256ELb1ELb1ELi32ELi320ELi320ELi4ELb1ELi40ELb0ELb0ELNS_15WgradSyncMethodE3ENS_16CompileConditionILi900EEEEEvPT_S6_S6_PKS5_S8_S8_S8_PKfflPfPj)
        /*020c*/ 	.word	0x00000090


	//----- nvinfo : EIATTR_REGCOUNT
	.align		4
.L_87:
        /*0210*/ 	.byte	0x04, 0x2f
        /*0212*/ 	.short	(.L_89 - .L_88)
	.align		4
.L_88:
        /*0214*/ 	.word	index@(_ZN13group_norm_v218gn_bwd_cuda_kernelI6__halfLi320ELi2ELi16ELi160ELi256ELb1ELb1ELi32ELi320ELi320ELi4ELb1ELi32ELb0ELb0ELNS_15WgradSyncMethodE3ENS_16CompileConditionILi900EEEEEvPT_S6_S6_PKS5_S8_S8_S8_PKfflPfPj)
        /*0218*/ 	.word	0x00000060


	//----- nvinfo : EIATTR_FRAME_SIZE
	.align		4
.L_89:
        /*021c*/ 	.byte	0x04, 0x11
        /*021e*/ 	.short	(.L_91 - .L_90)
	.align		4
.L_90:
        /*0220*/ 	.word	index@(_ZN13group_norm_v218gn_bwd_cuda_kernelI6__halfLi320ELi2ELi16ELi160ELi256ELb1ELb1ELi32ELi320ELi320ELi4ELb1ELi32ELb0ELb0ELNS_15WgradSyncMethodE3ENS_16CompileConditionILi900EEEEEvPT_S6_S6_PKS5_S8_S8_S8_PKfflPfPj)
        /*0224*/ 	.word	0x00000000


	//----- nvinfo : EIATTR_REGCOUNT
	.align		4
.L_91:
        /*0228*/ 	.byte	0x04, 0x2f
        /*022a*/ 	.short	(.L_93 - .L_92)
	.align		4
.L_92:
        /*022c*/ 	.word	index@(_ZN13group_norm_v218gn_bwd_cuda_kernelI6__halfLi320ELi1ELi16ELi160ELi256ELb1ELb1ELi64ELi320ELi320ELi4ELb1ELi32ELb0ELb0ELNS_15WgradSyncMethodE3ENS_16CompileConditionILi900EEEEEvPT_S6_S6_PKS5_S8_S8_S8_PKfflPfPj)
        /*0230*/ 	.word	0x000000a8


	//----- nvinfo : EIATTR_FRAME_SIZE
	.align		4
.L_93:
        /*0234*/ 	.byte	0x04, 0x11
        /*0236*/ 	.short	(.L_95 - .L_94)
	.align		4
.L_94:
        /*0238*/ 	.word	index@(_ZN13group_norm_v218gn_bwd_cuda_kernelI6__halfLi320ELi1ELi16ELi160ELi256ELb1ELb1ELi64ELi320ELi320ELi4ELb1ELi32ELb0ELb0ELNS_15WgradSyncMethodE3ENS_16CompileConditionILi900EEEEEvPT_S6_S6_PKS5_S8_S8_S8_PKfflPfPj)
        /*023c*/ 	.word	0x00000000


	//----- nvinfo : EIATTR_REGCOUNT
	.align		4
.L_95:
        /*0240*/ 	.byte	0x04, 0x2f
        /*0242*/ 	.short	(.L_97 - .L_96)
	.align		4
.L_96:
        /*0244*/ 	.word	index@(_ZN13group_norm_v218gn_bwd_cuda_kernelI6__halfLi320ELi1ELi16ELi160ELi256ELb1ELb1ELi32ELi320ELi320ELi4ELb1ELi16ELb0ELb0ELNS_15WgradSyncMethodE3ENS_16CompileConditionILi900EEEEEvPT_S6_S6_PKS5_S8_S8_S8_PKfflPfPj)
        /*0248*/ 	.word	0x000000a7


	//----- nvinfo : EIATTR_FRAME_SIZE
	.align		4
.L_97:
        /*024c*/ 	.byte	0x04, 0x11
        /*024e*/ 	.short	(.L_99 - .L_98)
	.align		4
.L_98:
        /*0250*/ 	.word	index@(_ZN13group_norm_v218gn_bwd_cuda_kernelI6__halfLi320ELi1ELi16ELi160ELi256ELb1ELb1ELi32ELi320ELi320ELi4ELb1ELi16ELb0ELb0ELNS_15WgradSyncMethodE3ENS_16CompileConditionILi900EEEEEvPT_S6_S6_PKS5_S8_S8_S8_PKfflPfPj)
        /*0254*/ 	.word	0x00000000


	//----- nvinfo : EIATTR_REGCOUNT
	.align		4
.L_99:
        /*0258*/ 	.byte	0x04, 0x2f
        /*025a*/ 	.short	(.L_101 - .L_100)
	.align		4
.L_100:
        /*025c*/ 	.word	index@(_ZN13group_norm_v218gn_bwd_cuda_kernelI6__halfLi320ELi3ELi16ELi160ELi256ELb1ELb1ELi16ELi320ELi320ELi4ELb1ELi16ELb0ELb0ELNS_15WgradSyncMethodE3ENS_16CompileConditionILi900EEEEEvPT_S6_S6_PKS5_S8_S8_S8_PKfflPfPj)
        /*0260*/ 	.word	0x00000040


	//----- nvinfo : EIATTR_FRAME_SIZE
	.align		4
.L_101:
        /*0264*/ 	.byte	0x04, 0x11
        /*0266*/ 	.short	(.L_103 - .L_102)
	.align		4
.L_102:
        /*0268*/ 	.word	index@(_ZN13group_norm_v218gn_bwd_cuda_kernelI6__halfLi320ELi3ELi16ELi160ELi256ELb1ELb1ELi16ELi320ELi320ELi4ELb1ELi16ELb0ELb0ELNS_15WgradSyncMethodE3ENS_16CompileConditionILi900EEEEEvPT_S6_S6_PKS5_S8_S8_S8_PKfflPfPj)
        /*026c*/ 	.word	0x00000000


	//----- nvinfo : EIATTR_REGCOUNT
	.align		4
.L_103:
        /*0270*/ 	.byte	0x04, 0x2f
        /*0272*/ 	.short	(.L_105 - .L_104)
	.align		4
.L_104:
        /*0274*/ 	.word	index@(_ZN13group_norm_v218gn_bwd_cuda_kernelI6__halfLi320ELi1ELi16ELi160ELi256ELb1ELb1ELi16ELi320ELi320ELi4ELb1ELi9ELb0ELb0ELNS_15WgradSyncMethodE2ENS_16CompileConditionILi900EEEEEvPT_S6_S6_PKS5_S8_S8_S8_PKfflPfPj)
        /*0278*/ 	.word	0x00000069


	//----- nvinfo : EIATTR_FRAME_SIZE
	.align		4
.L_105:
        /*027c*/ 	.byte	0x04, 0x11
        /*027e*/ 	.short	(.L_107 - .L_106)
	.align		4
.L_106:
        /*0280*/ 	.word	index@(_ZN13group_norm_v218gn_bwd_cuda_kernelI6__halfLi320ELi1ELi16ELi160ELi256ELb1ELb1ELi16ELi320ELi320ELi4ELb1ELi9ELb0ELb0ELNS_15WgradSyncMethodE2ENS_16CompileConditionILi900EEEEEvPT_S6_S6_PKS5_S8_S8_S8_PKfflPfPj)
        /*0284*/ 	.word	0x00000000


	//----- nvinfo : EIATTR_REGCOUNT
	.align		4
.L_107:
        /*0288*/ 	.byte	0x04, 0x2f
        /*028a*/ 	.short	(.L_109 - .L_108)
	.align		4
.L_108:
        /*028c*/ 	.word	index@(_ZN13group_norm_v218gn_bwd_cuda_kernelI6__halfLi320ELi3ELi16ELi160ELi256ELb1ELb1ELi8ELi320ELi320ELi4ELb1ELi10ELb0ELb0ELNS_15WgradSyncMethodE2ENS_16CompileConditionILi900EEEEEvPT_S6_S6_PKS5_S8_S8_S8_PKfflPfPj)
        /*0290*/ 	.word	0x0000003e


	//----- nvinfo : EIATTR_FRAME_SIZE
	.align		4
.L_109:
        /*0294*/ 	.byte	0x04, 0x11
        /*0296*/ 	.short	(.L_111 - .L_110)
	.align		4
.L_110:
        /*0298*/ 	.word	index@(_ZN13group_norm_v218gn_bwd_cuda_kernelI6__halfLi320ELi3ELi16ELi160ELi256ELb1ELb1ELi8ELi320ELi320ELi4ELb1ELi10ELb0ELb0ELNS_15WgradSyncMethodE2ENS_16CompileConditionILi900EEEEEvPT_S6_S6_PKS5_S8_S8_S8_PKfflPfPj)
        /*029c*/ 	.word	0x00000000


	//----- nvinfo : EIATTR_REGCOUNT
	.align		4
.L_111:
        /*02a0*/ 	.byte	0x04, 0x2f
        /*02a2*/ 	.short	(.L_113 - .L_112)
	.align		4
.L_112:
        /*02a4*/ 	.word	index@(_ZN13group_norm_v218gn_bwd_cuda_kernelI6__halfLi320ELi3ELi32ELi80ELi256ELb0ELb1ELi32ELi320ELi320ELi4ELb1ELi48ELb0ELb0ELNS_15WgradSyncMethodE3ENS_16CompileConditionILi900EEEEEvPT_S6_S6_PKS5_S8_S8_S8_PKfflPfPj)
        /*02a8*/ 	.word	0x00000040


	//----- nvinfo : EIATTR_FRAME_SIZE
	.align		4
.L_113:
        /*02ac*/ 	.byte	0x04, 0x11
        /*02ae*/ 	.short	(.L_115 - .L_114)
	.align		4
.L_114:
        /*02b0*/ 	.word	index@(_ZN13group_norm_v218gn_bwd_cuda_kernelI6__halfLi320ELi3ELi32ELi80ELi256ELb0ELb1ELi32ELi320ELi320ELi4ELb1ELi48ELb0ELb0ELNS_15WgradSyncMethodE3ENS_16CompileConditionILi900EEEEEvPT_S6_S6_PKS5_S8_S8_S8_PKfflPfPj)
        /*02b4*/ 	.word	0x000000d0


	//----- nvinfo : EIATTR_REGCOUNT
	.align		4
.L_115:
        /*02b8*/ 	.byte	0x04, 0x2f
        /*02ba*/ 	.short	(.L_117 - .L_116)
	.align		4
.L_116:
        /*02bc*/ 	.word	index@(_ZN13group_norm_v218gn_bwd_cuda_kernelI6__halfLi320ELi3ELi32ELi80ELi256ELb0ELb1ELi32ELi320ELi320ELi4ELb1ELi40ELb0ELb0ELNS_15WgradSyncMethodE3ENS_16CompileConditionILi900EEEEEvPT_S6_S6_PKS5_S8_S8_S8_PKfflPfPj)
        /*02c0*/ 	.word	0x00000040


	//----- nvinfo : EIATTR_FRAME_SIZE
	.align		4
.L_117:
        /*02c4*/ 	.byte	0x04, 0x11
        /*02c6*/ 	.short	(.L_119 - .L_118)
	.align		4
.L_118:
        /*02c8*/ 	.word	index@(_ZN13group_norm_v218gn_bwd_cuda_kernelI6__halfLi320ELi3ELi32ELi80ELi256ELb0ELb1ELi32ELi320ELi320ELi4ELb1ELi40ELb0ELb0ELNS_15WgradSyncMethodE3ENS_16CompileConditionILi900EEEEEvPT_S6_S6_PKS5_S8_S8_S8_PKfflPfPj)
        /*02cc*/ 	.word	0x000000d0


	//----- nvinfo : EIATTR_REGCOUNT
	.align		4
.L_119:
        /*02d0*/ 	.byte	0x04, 0x2f
        /*02d2*/ 	.short	(.L_121 - .L_120)
	.align		4
.L_120:
        /*02d4*/ 	.word	index@(_ZN13group_norm_v218gn_bwd_cuda_kernelI6__halfLi320ELi2ELi32ELi80ELi256ELb0ELb1ELi32ELi320ELi320ELi4ELb1ELi32ELb0ELb0ELNS_15WgradSyncMethodE3ENS_16CompileConditionILi900EEEEEvPT_S6_S6_PKS5_S8_S8_S8_PKfflPfPj)
        /*02d8*/ 	.word	0x00000060


	//----- nvinfo : EIATTR_FRAME_SIZE
	.align		4
.L_121:
        /*02dc*/ 	.byte	0x04, 0x11
        /*02de*/ 	.short	(.L_123 - .L_122)
	.align		4
.L_122:
        /*02e0*/ 	.word	index@(_ZN13group_norm_v218gn_bwd_cuda_kernelI6__halfLi320ELi2ELi32ELi80ELi256ELb0ELb1ELi32ELi320ELi320ELi4ELb1ELi32ELb0ELb0ELNS_15WgradSyncMethodE3ENS_16CompileConditionILi900EEEEEvPT_S6_S6_PKS5_S8_S8_S8_PKfflPfPj)
        /*02e4*/ 	.word	0x00000030


	//----- nvinfo : EIATTR_REGCOUNT
	.align		4
.L_123:
        /*02e8*/ 	.byte	0x04, 0x2f
        /*02ea*/ 	.short	(.L_125 - .L_124)
	.align		4
.L_124:
        /*02ec*/ 	.word	index@(_ZN13group_norm_v218gn_bwd_cuda_kernelI6__halfLi320ELi1ELi32ELi80ELi256ELb0ELb1ELi64ELi320ELi320ELi4ELb1ELi32ELb0ELb0ELNS_15WgradSyncMethodE3ENS_16CompileConditionILi900EEEEEvPT_S6_S6_PKS5_S8_S8_S8_PKfflPfPj)
        /*02f0*/ 	.word	0x000000a8


	//----- nvinfo : EIATTR_FRAME_SIZE
	.align		4
.L_125:
        /*02f4*/ 	.byte	0x04, 0x11
        /*02f6*/ 	.short	(.L_127 - .L_126)
	.align		4
.L_126:
        /*02f8*/ 	.word	index@(_ZN13group_norm_v218gn_bwd_cuda_kernelI6__halfLi320ELi1ELi32ELi80ELi256ELb0ELb1ELi64ELi320ELi320ELi4ELb1ELi32ELb0ELb0ELNS_15WgradSyncMethodE3ENS_16CompileConditionILi900EEEEEvPT_S6_S6_PKS5_S8_S8_S8_PKfflPfPj)
        /*02fc*/ 	.word	0x00000068


	//----- nvinfo : EIATTR_REGCOUNT
	.align		4
.L_127:
        /*0300*/ 	.byte	0x04, 0x2f
        /*0302*/ 	.short	(.L_129 - .L_128)
	.align		4
.L_128:
        /*0304*/ 	.word	index@(_ZN13group_norm_v218gn_bwd_cuda_kernelI6__halfLi320ELi1ELi32ELi80ELi256ELb0ELb1ELi32ELi320ELi320ELi4ELb1ELi16ELb0ELb0ELNS_15WgradSyncMethodE3ENS_16CompileConditionILi900EEEEEvPT_S6_S6_PKS5_S8_S8_S8_PKfflPfPj)
        /*0308*/ 	.word	0x00000090


	//----- nvinfo : EIATTR_FRAME_SIZE
	.align		4
.L_129:
        /*030c*/ 	.byte	0x04, 0x11
        /*030e*/ 	.short	(.L_131 - .L_130)
	.align		4
.L_130:
        /*0310*/ 	.word	index@(_ZN13group_norm_v218gn_bwd_cuda_kernelI6__halfLi320ELi1ELi32ELi80ELi256ELb0ELb1ELi32ELi320ELi320ELi4ELb1ELi16ELb0ELb0ELNS_15WgradSyncMethodE3ENS_16CompileConditionILi900EEEEEvPT_S6_S6_PKS5_S8_S8_S8_PKfflPfPj)
        /*0314*/ 	.word	0x00000000


	//----- nvinfo : EIATTR_REGCOUNT
	.align		4
.L_131:
        /*0318*/ 	.byte	0x04, 0x2f
        /*031a*/ 	.short	(.L_133 - .L_132)
	.align		4
.L_132:
        /*031c*/ 	.word	index@(_ZN13group_norm_v218gn_bwd_cuda_kernelI6__halfLi320ELi3ELi32ELi80ELi256ELb0ELb1ELi16ELi320ELi320ELi4ELb1ELi16ELb0ELb0ELNS_15WgradSyncMethodE3ENS_16CompileConditionILi900EEEEEvPT_S6_S6_PKS5_S8_S8_S8_PKfflPfPj)
        /*0320*/ 	.word	0x00000040


	//----- nvinfo : EIATTR_FRAME_SIZE
	.align		4
.L_133:
        /*0324*/ 	.byte	0x04, 0x11
        /*0326*/ 	.short	(.L_135 - .L_134)
	.align		4
.L_134:
        /*0328*/ 	.word	index@(_ZN13group_norm_v218gn_bwd_cuda_kernelI6__halfLi320ELi3ELi32ELi80ELi256ELb0ELb1ELi16ELi320ELi320ELi4ELb1ELi16ELb0ELb0ELNS_15WgradSyncMethodE3ENS_16CompileConditionILi900EEEEEvPT_S6_S6_PKS5_S8_S8_S8_PKfflPfPj)
        /*032c*/ 	.word	0x00000010


	//----- nvinfo : EIATTR_REGCOUNT
	.align		4
.L_135:
        /*0330*/ 	.byte	0x04, 0x2f
        /*0332*/ 	.short	(.L_137 - .L_136)
	.align		4
.L_136:
        /*0334*/ 	.word	index@(_ZN13group_norm_v218gn_bwd_cuda_kernelI6__halfLi320ELi1ELi32ELi80ELi256ELb0ELb1ELi16ELi320ELi320ELi4ELb1ELi9ELb0ELb0ELNS_15WgradSyncMethodE2ENS_16CompileConditionILi900EEEEEvPT_S6_S6_PKS5_S8_S8_S8_PKfflPfPj)
        /*0338*/ 	.word	0x00000069


	//----- nvinfo : EIATTR_FRAME_SIZE
	.align		4
.L_137:
        /*033c*/ 	.byte	0x04, 0x11
        /*033e*/ 	.short	(.L_139 - .L_138)
	.align		4
.L_138:
        /*0340*/ 	.word	index@(_ZN13group_norm_v218gn_bwd_cuda_kernelI6__halfLi320ELi1ELi32ELi80ELi256ELb0ELb1ELi16ELi320ELi320ELi4ELb1ELi9ELb0ELb0ELNS_15WgradSyncMethodE2ENS_16CompileConditionILi900EEEEEvPT_S6_S6_PKS5_S8_S8_S8_PKfflPfPj)
        /*0344*/ 	.word	0x00000000


	//----- nvinfo : EIATTR_REGCOUNT
	.align		4
.L_139:
        /*0348*/ 	.byte	0x04, 0x2f
        /*034a*/ 	.short	(.L_141 - .L_140)
	.align		4
.L_140:
        /*034c*/ 	.word	index@(_ZN13group_norm_v218gn_bwd_cuda_kernelI6__halfLi320ELi3ELi32ELi80ELi256ELb0ELb1ELi8ELi320ELi320ELi4ELb1ELi10ELb0ELb0ELNS_15WgradSyncMethodE2ENS_16CompileConditionILi900EEEEEvPT_S6_S6_PKS5_S8_S8_S8_PKfflPfPj)
        /*0350*/ 	.word	0x00000040


	//----- nvinfo : EIATTR_FRAME_SIZE
	.align		4
.L_141:
        /*0354*/ 	.byte	0x04, 0x11
        /*0356*/ 	.short	(.L_143 - .L_142)
	.align		4
.L_142:
        /*0358*/ 	.word	index@(_ZN13group_norm_v218gn_bwd_cuda_kernelI6__halfLi320ELi3ELi32ELi80ELi256ELb0ELb1ELi8ELi320ELi320ELi4ELb1ELi10ELb0ELb0ELNS_15WgradSyncMethodE2ENS_16CompileConditionILi900EEEEEvPT_S6_S6_PKS5_S8_S8_S8_PKfflPfPj)
        /*035c*/ 	.word	0x00000000


	//----- nvinfo : EIATTR_REGCOUNT
	.align		4
.L_143:
        /*0360*/ 	.byte	0x04, 0x2f
        /*0362*/ 	.short	(.L_145 - .L_144)
	.align		4
.L_144:
        /*0364*/ 	.word	index@(_ZN13group_norm_v214gn_cuda_kernelI13__nv_bfloat16Li320ELi2ELi16ELi160ELi256ELb1ELi64ELi320ELi320ELi4ELb1ELi74ELb0ELb0ENS_16CompileConditionILi900EEEEEvPT_PKS4_S7_S7_flPfS8_Pj)
        /*0368*/ 	.word	0x00000060


	//----- nvinfo : EIATTR_FRAME_SIZE
	.align		4
.L_145:
        /*036c*/ 	.byte	0x04, 0x11
        /*036e*/ 	.short	(.L_147 - .L_146)
	.align		4
.L_146:
        /*0370*/ 	.word	index@(_ZN13group_norm_v214gn_cuda_kernelI13__nv_bfloat16Li320ELi2ELi16ELi160ELi256ELb1ELi64ELi320ELi320ELi4ELb1ELi74ELb0ELb0ENS_16CompileConditionILi900EEEEEvPT_PKS4_S7_S7_flPfS8_Pj)
        /*0374*/ 	.word	0x00000000


	//----- nvinfo : EIATTR_REGCOUNT
	.align		4
.L_147:
        /*0378*/ 	.byte	0x04, 0x2f
        /*037a*/ 	.short	(.L_149 - .L_148)
	.align		4
.L_148:
        /*037c*/ 	.word	index@(_ZN13group_norm_v214gn_cuda_kernelI13__nv_bfloat16Li320ELi3ELi16ELi160ELi256ELb1ELi64ELi320ELi320ELi4ELb1ELi87ELb0ELb0ENS_16CompileConditionILi900EEEEEvPT_PKS4_S7_S7_flPfS8_Pj)
        /*0380*/ 	.word	0x00000040


	//----- nvinfo : EIATTR_FRAME_SIZE
	.align		4
.L_149:
        /*0384*/ 	.byte	0x04, 0x11
        /*0386*/ 	.short	(.L_151 - .L_150)
	.align		4
.L_150:
        /*0388*/ 	.word	index@(_ZN13group_norm_v214gn_cuda_kernelI13__nv_bfloat16Li320ELi3ELi16ELi160ELi256ELb1ELi64ELi320ELi320ELi4ELb1ELi87ELb0ELb0ENS_16CompileConditionILi900EEEEEvPT_PKS4_S7_S7_flPfS8_Pj)
        /*038c*/ 	.word	0x00000148


	//----- nvinfo : EIATTR_REGCOUNT
	.align		4
.L_151:
        /*0390*/ 	.byte	0x04, 0x2f
        /*0392*/ 	.short	(.L_153 - .L_152)
	.align		4
.L_152:
        /*0394*/ 	.word	index@(_ZN13group_norm_v214gn_cuda_kernelI13__nv_bfloat16Li320ELi1ELi16ELi160ELi256ELb1ELi128ELi320ELi320ELi4ELb0ELi74ELb0ELb1ENS_16CompileConditionILi900EEEEEvPT_PKS4_S7_S7_flPfS8_Pj)
        /*0398*/ 	.word	0x000000a8


	//----- nvinfo : EIATTR_FRAME_SIZE
	.align		4
.L_153:
        /*039c*/ 	.byte	0x04, 0x11
        /*039e*/ 	.short	(.L_155 - .L_154)
	.align		4
.L_154:
        /*03a0*/ 	.word	index@(_ZN13group_norm_v214gn_cuda_kernelI13__nv_bfloat16Li320ELi1ELi16ELi160ELi256ELb1ELi128ELi320ELi320ELi4ELb0ELi74ELb0ELb1ENS_16CompileConditionILi900EEEEEvPT_PKS4_S7_S7_flPfS8_Pj)
        /*03a4*/ 	.word	0x00000170


	//----- nvinfo : EIATTR_REGCOUNT
	.align		4
.L_155:
        /*03a8*/ 	.byte	0x04, 0x2f
        /*03aa*/ 	.short	(.L_157 - .L_156)
	.align		4
.L_156:
        /*03ac*/ 	.word	index@(_ZN13group_norm_v214gn_cuda_kernelI13__nv_bfloat16Li320ELi1ELi16ELi160ELi256ELb1ELi128ELi320ELi320ELi4ELb1ELi74ELb0ELb0ENS_16CompileConditionILi900EEEEEvPT_PKS4_S7_S7_flPfS8_Pj)
        /*03b0*/ 	.word	0x000000a8


	//----- nvinfo : EIATTR_FRAME_SIZE
	.align		4
.L_157:
        /*03b4*/ 	.byte	0x04, 0x11
        /*03b6*/ 	.short	(.L_159 - .L_158)
	.align		4
.L_158:
        /*03b8*/ 	.word	index@(_ZN13group_norm_v214gn_cuda_kernelI13__nv_bfloat16Li320ELi1ELi16ELi160ELi256ELb1ELi128ELi320ELi320ELi4ELb1ELi74ELb0ELb0ENS_16CompileConditionILi900EEEEEvPT_PKS4_S7_S7_flPfS8_Pj)
        /*03bc*/ 	.word	0x00000128


	//----- nvinfo : EIATTR_REGCOUNT
	.align		4
.L_159:
        /*03c0*/ 	.byte	0x04, 0x2f
        /*03c2*/ 	.short	(.L_161 - .L_160)
	.align		4
.L_160:
        /*03c4*/ 	.word	index@(_ZN13group_norm_v214gn_cuda_kernelI13__nv_bfloat16Li320ELi1ELi16ELi160ELi256ELb1ELi64ELi320ELi320ELi4ELb1ELi37ELb0ELb0ENS_16CompileConditionILi900EEEEEvPT_PKS4_S7_S7_flPfS8_Pj)
        /*03c8*/ 	.word	0x000000a6


	//----- nvinfo : EIATTR_FRAME_SIZE
	.align		4
.L_161:
        /*03cc*/ 	.byte	0x04, 0x11
        /*03ce*/ 	.short	(.L_163 - .L_162)
	.align		4
.L_162:
        /*03d0*/ 	.word	index@(_ZN13group_norm_v214gn_cuda_kernelI13__nv_bfloat16Li320ELi1ELi16ELi160ELi256ELb1ELi64ELi320ELi320ELi4ELb1ELi37ELb0ELb0ENS_16CompileConditionILi900EEEEEvPT_PKS4_S7_S7_flPfS8_Pj)
        /*03d4*/ 	.word	0x00000000


	//----- nvinfo : EIATTR_REGCOUNT
	.align		4
.L_163:
        /*03d8*/ 	.byte	0x04, 0x2f
        /*03da*/ 	.short	(.L_165 - .L_164)
	.align		4
.L_164:
        /*03dc*/ 	.word	index@(_ZN13group_norm_v214gn_cuda_kernelI13__nv_bfloat16Li320ELi3ELi16ELi160ELi256ELb1ELi32ELi320ELi320ELi4ELb1ELi43ELb0ELb0ENS_16CompileConditionILi900EEEEEvPT_PKS4_S7_S7_flPfS8_Pj)
        /*03e0*/ 	.word	0x00000040


	//----- nvinfo : EIATTR_FRAME_SIZE
	.align		4
.L_165:
        /*03e4*/ 	.byte	0x04, 0x11
        /*03e6*/ 	.short	(.L_167 - .L_166)
	.align		4
.L_166:
        /*03e8*/ 	.word	index@(_ZN13group_norm_v214gn_cuda_kernelI13__nv_bfloat16Li320ELi3ELi16ELi160ELi256ELb1ELi32ELi320ELi320ELi4ELb1ELi43ELb0ELb0ENS_16CompileConditionILi900EEEEEvPT_PKS4_S7_S7_flPfS8_Pj)
        /*03ec*/ 	.word	0x00000000


	//----- nvinfo : EIATTR_REGCOUNT
	.align		4
.L_167:
        /*03f0*/ 	.byte	0x04, 0x2f
        /*03f2*/ 	.short	(.L_169 - .L_168)
	.align		4
.L_168:
        /*03f4*/ 	.word	index@(_ZN13group_norm_v214gn_cuda_kernelI13__nv_bfloat16Li320ELi1ELi16ELi160ELi256ELb1ELi32ELi320ELi320ELi4ELb1ELi18ELb0ELb0ENS_16CompileConditionILi900EEEEEvPT_PKS4_S7_S7_flPfS8_Pj)
        /*03f8*/ 	.word	0x0000006a


	//----- nvinfo : EIATTR_FRAME_SIZE
	.align		4
.L_169:
        /*03fc*/ 	.byte	0x04, 0x11
        /*03fe*/ 	.short	(.L_171 - .L_170)
	.align		4
.L_170:
        /*0400*/ 	.word	index@(_ZN13group_norm_v214gn_cuda_kernelI13__nv_bfloat16Li320ELi1ELi16ELi160ELi256ELb1ELi32ELi320ELi320ELi4ELb1ELi18ELb0ELb0ENS_16CompileConditionILi900EEEEEvPT_PKS4_S7_S7_flPfS8_Pj)
        /*0404*/ 	.word	0x00000000


	//----- nvinfo : EIATTR_REGCOUNT
	.align		4
.L_171:
        /*0408*/ 	.byte	0x04, 0x2f
        /*040a*/ 	.short	(.L_173 - .L_172)
	.align		4
.L_172:
        /*040c*/ 	.word	index@(_ZN13group_norm_v214gn_cuda_kernelI13__nv_bfloat16Li320ELi3ELi16ELi160ELi256ELb1ELi16ELi320ELi320ELi4ELb1ELi21ELb0ELb0ENS_16CompileConditionILi900EEEEEvPT_PKS4_S7_S7_flPfS8_Pj)
        /*0410*/ 	.word	0x00000036


	//----- nvinfo : EIATTR_FRAME_SIZE
	.align		4
.L_173:
        /*0414*/ 	.byte	0x04, 0x11
        /*0416*/ 	.short	(.L_175 - .L_174)
	.align		4
.L_174:
        /*0418*/ 	.word	index@(_ZN13group_norm_v214gn_cuda_kernelI13__nv_bfloat16Li320ELi3ELi16ELi160ELi256ELb1ELi16ELi320ELi320ELi4ELb1ELi21ELb0ELb0ENS_16CompileConditionILi900EEEEEvPT_PKS4_S7_S7_flPfS8_Pj)
        /*041c*/ 	.word	0x00000000


	//----- nvinfo : EIATTR_REGCOUNT
	.align		4
.L_175:
        /*0420*/ 	.byte	0x04, 0x2f
        /*0422*/ 	.short	(.L_177 - .L_176)
	.align		4
.L_176:
        /*0424*/ 	.word	index@(_ZN13group_norm_v214gn_cuda_kernelI13__nv_bfloat16Li320ELi1ELi16ELi160ELi256ELb1ELi16ELi320ELi320ELi4ELb1ELi9ELb0ELb0ENS_16CompileConditionILi900EEEEEvPT_PKS4_S7_S7_flPfS8_Pj)
        /*0428*/ 	.word	0x00000048


	//----- nvinfo : EIATTR_FRAME_SIZE
	.align		4
.L_177:
        /*042c*/ 	.byte	0x04, 0x11
        /*042e*/ 	.short	(.L_179 - .L_178)
	.align		4
.L_178:
        /*0430*/ 	.word	index@(_ZN13group_norm_v214gn_cuda_kernelI13__nv_bfloat16Li320ELi1ELi16ELi160ELi256ELb1ELi16ELi320ELi320ELi4ELb1ELi9ELb0ELb0ENS_16CompileConditionILi900EEEEEvPT_PKS4_S7_S7_flPfS8_Pj)
        /*0434*/ 	.word	0x00000000


	//----- nvinfo : EIATTR_REGCOUNT
	.align		4
.L_179:
        /*0438*/ 	.byte	0x04, 0x2f
        /*043a*/ 	.short	(.L_181 - .L_180)
	.align		4
.L_180:
        /*043c*/ 	.word	index@(_ZN13group_norm_v214gn_cuda_kernelI13__nv_bfloat16Li320ELi3ELi16ELi160ELi256ELb1ELi8ELi320ELi320ELi4ELb1ELi10ELb0ELb0ENS_16CompileConditionILi900EEEEEvPT_PKS4_S7_S7_flPfS8_Pj)
        /*0440*/ 	.word	0x0000002b


	//----- nvinfo : EIATTR_FRAME_SIZE
	.align		4
.L_181:
        /*0444*/ 	.byte	0x04, 0x11
        /*0446*/ 	.short	(.L_183 - .L_182)
	.align		4
.L_182:
        /*0448*/ 	.word	index@(_ZN13group_norm_v214gn_cuda_kernelI13__nv_bfloat16Li320ELi3ELi16ELi160ELi256ELb1ELi8ELi320ELi320ELi4ELb1ELi10ELb0ELb0ENS_16CompileConditionILi900EEEEEvPT_PKS4_S7_S7_flPfS8_Pj)
        /*044c*/ 	.word	0x00000000


	//----- nvinfo : EIATTR_REGCOUNT
	.align		4
.L_183:
        /*0450*/ 	.byte	0x04, 0x2f
        /*0452*/ 	.short	(.L_185 - .L_184)
	.align		4
.L_184:
        /*0454*/ 	.word	index@(_ZN13group_norm_v214gn_cuda_kernelI13__nv_bfloat16Li320ELi2ELi32ELi80ELi256ELb0ELi64ELi320ELi320ELi4ELb1ELi74ELb0ELb0ENS_16CompileConditionILi900EEEEEvPT_PKS4_S7_S7_flPfS8_Pj)
        /*0458*/ 	.word	0x00000060


	//----- nvinfo : EIATTR_FRAME_SIZE
	.align		4
.L_185:
        /*045c*/ 	.byte	0x04, 0x11
        /*045e*/ 	.short	(.L_187 - .L_186)
	.align		4
.L_186:
        /*0460*/ 	.word	index@(_ZN13group_norm_v214gn_cuda_kernelI13__nv_bfloat16Li320ELi2ELi32ELi80ELi256ELb0ELi64ELi320ELi320ELi4ELb1ELi74ELb0ELb0ENS_16CompileConditionILi900EEEEEvPT_PKS4_S7_S7_flPfS8_Pj)
        /*0464*/ 	.word	0x00000050


	//----- nvinfo : EIATTR_REGCOUNT
	.align		4
.L_187:
        /*0468*/ 	.byte	0x04, 0x2f
        /*046a*/ 	.short	(.L_189 - .L_188)
	.align		4
.L_188:
        /*046c*/ 	.word	index@(_ZN13group_norm_v214gn_cuda_kernelI13__nv_bfloat16Li320ELi3ELi32ELi80ELi256ELb0ELi64ELi320ELi320ELi4ELb1ELi87ELb0ELb0ENS_16CompileConditionILi900EEEEEvPT_PKS4_S7_S7_flPfS8_Pj)
        /*0470*/ 	.word	0x00000040


	//----- nvinfo : EIATTR_FRAME_SIZE
	.align		4
.L_189:
        /*0474*/ 	.byte	0x04, 0x11
        /*0476*/ 	.short	(.L_191 - .L_190)
	.align		4
.L_190:
        /*0478*/ 	.word	index@(_ZN13group_norm_v214gn_cuda_kernelI13__nv_bfloat16Li320ELi3ELi32ELi80ELi256ELb0ELi64ELi320ELi320ELi4ELb1ELi87ELb0ELb0ENS_16CompileConditionILi900EEEEEvPT_PKS4_S7_S7_flPfS8_Pj)
        /*047c*/ 	.word	0x00000180


	//----- nvinfo : EIATTR_REGCOUNT
	.align		4
.L_191:
        /*0480*/ 	.byte	0x04, 0x2f
        /*0482*/ 	.short	(.L_193 - .L_192)
	.align		4
.L_192:
        /*0484*/ 	.word	index@(_ZN13group_norm_v214gn_cuda_kernelI13__nv_bfloat16Li320ELi1ELi32ELi80ELi256ELb0ELi128ELi320ELi320ELi4ELb0ELi74ELb0ELb1ENS_16CompileConditionILi900EEEEEvPT_PKS4_S7_S7_flPfS8_Pj)
        /*0488*/ 	.word	0x000000a8


	//----- nvinfo : EIATTR_FRAME_SIZE
	.align		4
.L_193:
        /*048c*/ 	.byte	0x04, 0x11
        /*048e*/ 	.short	(.L_195 - .L_194)
	.align		4
.L_194:
        /*0490*/ 	.word	index@(_ZN13group_norm_v214gn_cuda_kernelI13__nv_bfloat16Li320ELi1ELi32ELi80ELi256ELb0ELi128ELi320ELi320ELi4ELb0ELi74ELb0ELb1ENS_16CompileConditionILi900EEEEEvPT_PKS4_S7_S7_flPfS8_Pj)
        /*0494*/ 	.word	0x00000108


	//----- nvinfo : EIATTR_REGCOUNT
	.align		4
.L_195:
        /*0498*/ 	.byte	0x04, 0x2f
        /*049a*/ 	.short	(.L_197 - .L_196)
	.align		4
.L_196:
        /*049c*/ 	.word	index@(_ZN13group_norm_v214gn_cuda_kernelI13__nv_bfloat16Li320ELi1ELi32ELi80ELi256ELb0ELi128ELi320ELi320ELi4ELb1ELi74ELb0ELb0ENS_16CompileConditionILi900EEEEEvPT_PKS4_S7_S7_flPfS8_Pj)
        /*04a0*/ 	.word	0x000000a8


	//----- nvinfo : EIATTR_FRAME_SIZE
	.align		4
.L_197:
        /*04a4*/ 	.byte	0x04, 0x11
        /*04a6*/ 	.short	(.L_199 - .L_198)
	.align		4
.L_198:
        /*04a8*/ 	.word	index@(_ZN13group_norm_v214gn_cuda_kernelI13__nv_bfloat16Li320ELi1ELi32ELi80ELi256ELb0ELi128ELi320ELi320ELi4ELb1ELi74ELb0ELb0ENS_16CompileConditionILi900EEEEEvPT_PKS4_S7_S7_flPfS8_Pj)
        /*04ac*/ 	.word	0x00000110


	//----- nvinfo : EIATTR_REGCOUNT
	.align		4
.L_199:
        /*04b0*/ 	.byte	0x04, 0x2f
        /*04b2*/ 	.short	(.L_201 - .L_200)
	.align		4
.L_200:
        /*04b4*/ 	.word	index@(_ZN13group_norm_v214gn_cuda_kernelI13__nv_bfloat16Li320ELi1ELi32ELi80ELi256ELb0ELi64ELi320ELi320ELi4ELb1ELi37ELb0ELb0ENS_16CompileConditionILi900EEEEEvPT_PKS4_S7_S7_flPfS8_Pj)
        /*04b8*/ 	.word	0x000000a8


	//----- nvinfo : EIATTR_FRAME_SIZE
	.align		4
.L_201:
        /*04bc*/ 	.byte	0x04, 0x11
        /*04be*/ 	.short	(.L_203 - .L_202)
	.align		4
.L_202:
        /*04c0*/ 	.word	index@(_ZN13group_norm_v214gn_cuda_kernelI13__nv_bfloat16Li320ELi1ELi32ELi80ELi256ELb0ELi64ELi320ELi320ELi4ELb1ELi37ELb0ELb0ENS_16CompileConditionILi900EEEEEvPT_PKS4_S7_S7_flPfS8_Pj)
        /*04c4*/ 	.word	0x00000000


	//----- nvinfo : EIATTR_REGCOUNT
	.align		4
.L_203:
        /*04c8*/ 	.byte	0x04, 0x2f
        /*04ca*/ 	.short	(.L_205 - .L_204)
	.align		4
.L_204:
        /*04cc*/ 	.word	index@(_ZN13group_norm_v214gn_cuda_kernelI13__nv_bfloat16Li320ELi3ELi32ELi80ELi256ELb0ELi32ELi320ELi320ELi4ELb1ELi43ELb0ELb0ENS_16CompileConditionILi900EEEEEvPT_PKS4_S7_S7_flPfS8_Pj)
        /*04d0*/ 	.word	0x00000040


	//----- nvinfo : EIATTR_FRAME_SIZE
	.align		4
.L_205:
        /*04d4*/ 	.byte	0x04, 0x11
        /*04d6*/ 	.short	(.L_207 - .L_206)
	.align		4
.L_206:
        /*04d8*/ 	.word	index@(_ZN13group_norm_v214gn_cuda_kernelI13__nv_bfloat16Li320ELi3ELi32ELi80ELi256ELb0ELi32ELi320ELi320ELi4ELb1ELi43ELb0ELb0ENS_16CompileConditionILi900EEEEEvPT_PKS4_S7_S7_flPfS8_Pj)
        /*04dc*/ 	.word	0x00000000


	//----- nvinfo : EIATTR_REGCOUNT
	.align		4
.L_207:
        /*04e0*/ 	.byte	0x04, 0x2f
        /*04e2*/ 	.short	(.L_209 - .L_208)
	.align		4
.L_208:
        /*04e4*/ 	.word	index@(_ZN13group_norm_v214gn_cuda_kernelI13__nv_bfloat16Li320ELi1ELi32ELi80ELi256ELb0ELi32ELi320ELi320ELi4ELb1ELi18ELb0ELb0ENS_16CompileConditionILi900EEEEEvPT_PKS4_S7_S7_flPfS8_Pj)
        /*04e8*/ 	.word	0x00000060


	//----- nvinfo : EIATTR_FRAME_SIZE
	.align		4
.L_209:
        /*04ec*/ 	.byte	0x04, 0x11
        /*04ee*/ 	.short	(.L_211 - .L_210)
	.align		4
.L_210:
        /*04f0*/ 	.word	index@(_ZN13group_norm_v214gn_cuda_kernelI13__nv_bfloat16Li320ELi1ELi32ELi80ELi256ELb0ELi32ELi320ELi320ELi4ELb1ELi18ELb0ELb0ENS_16CompileConditionILi900EEEEEvPT_PKS4_S7_S7_flPfS8_Pj)
        /*04f4*/ 	.word	0x00000000


	//----- nvinfo : EIATTR_REGCOUNT
	.align		4
.L_211:
        /*04f8*/ 	.byte	0x04, 0x2f
        /*04fa*/ 	.short	(.L_213 - .L_212)
	.align		4
.L_212:
        /*04fc*/ 	.word	index@(_ZN13group_norm_v214gn_cuda_kernelI13__nv_bfloat16Li320ELi3ELi32ELi80ELi256ELb0ELi16ELi320ELi320ELi4ELb1ELi21ELb0ELb0ENS_16CompileConditionILi900EEEEEvPT_PKS4_S7_S7_flPfS8_Pj)
        /*0500*/ 	.word	0x00000040


	//----- nvinfo : EIATTR_FRAME_SIZE
	.align		4
.L_213:
        /*0504*/ 	.byte	0x04, 0x11
        /*0506*/ 	.short	(.L_215 - .L_214)
	.align		4
.L_214:
        /*0508*/ 	.word	index@(_ZN13group_norm_v214gn_cuda_kernelI13__nv_bfloat16Li320ELi3ELi32ELi80ELi256ELb0ELi16ELi320ELi320ELi4ELb1ELi21ELb0ELb0ENS_16CompileConditionILi900EEEEEvPT_PKS4_S7_S7_flPfS8_Pj)
        /*050c*/ 	.word	0x00000000


	//----- nvinfo : EIATTR_REGCOUNT
	.align		4
.L_215:
        /*0510*/ 	.byte	0x04, 0x2f
        /*0512*/ 	.short	(.L_217 - .L_216)
	.align		4
.L_216:
        /*0514*/ 	.word	index@(_ZN13group_norm_v214gn_cuda_kernelI13__nv_bfloat16Li320ELi1ELi32ELi80ELi256ELb0ELi16ELi320ELi320ELi4ELb1ELi9ELb0ELb0ENS_16CompileConditionILi900EEEEEvPT_PKS4_S7_S7_flPfS8_Pj)
        /*0518*/ 	.word	0x00000060


	//----- nvinfo : EIATTR_FRAME_SIZE
	.align		4
.L_217:
        /*051c*/ 	.byte	0x04, 0x11
        /*051e*/ 	.short	(.L_219 - .L_218)
	.align		4
.L_218:
        /*0520*/ 	.word	index@(_ZN13group_norm_v214gn_cuda_kernelI13__nv_bfloat16Li320ELi1ELi32ELi80ELi256ELb0ELi16ELi320ELi320ELi4ELb1ELi9ELb0ELb0ENS_16CompileConditionILi900EEEEEvPT_PKS4_S7_S7_flPfS8_Pj)
        /*0524*/ 	.word	0x00000000


	//----- nvinfo : EIATTR_REGCOUNT
	.align		4
.L_219:
        /*0528*/ 	.byte	0x04, 0x2f
        /*052a*/ 	.short	(.L_221 - .L_220)
	.align		4
.L_220:
        /*052c*/ 	.word	index@(_ZN13group_norm_v214gn_cuda_kernelI13__nv_bfloat16Li320ELi3ELi32ELi80ELi256ELb0ELi8ELi320ELi320ELi4ELb1ELi10ELb0ELb0ENS_16CompileConditionILi900EEEEEvPT_PKS4_S7_S7_flPfS8_Pj)
        /*0530*/ 	.word	0x00000040


	//----- nvinfo : EIATTR_FRAME_SIZE
	.align		4
.L_221:
        /*0534*/ 	.byte	0x04, 0x11
        /*0536*/ 	.short	(.L_223 - .L_222)
	.align		4
.L_222:
        /*0538*/ 	.word	index@(_ZN13group_norm_v214gn_cuda_kernelI13__nv_bfloat16Li320ELi3ELi32ELi80ELi256ELb0ELi8ELi320ELi320ELi4ELb1ELi10ELb0ELb0ENS_16CompileConditionILi900EEEEEvPT_PKS4_S7_S7_flPfS8_Pj)
        /*053c*/ 	.word	0x00000000


	//----- nvinfo : EIATTR_REGCOUNT
	.align		4
.L_223:
        /*0540*/ 	.byte	0x04, 0x2f
        /*0542*/ 	.short	(.L_225 - .L_224)
	.align		4
.L_224:
        /*0544*/ 	.word	index@(_ZN13group_norm_v218gn_bwd_cuda_kernelI13__nv_bfloat16Li320ELi3ELi16ELi160ELi256ELb1ELb1ELi32ELi320ELi320ELi4ELb1ELi48ELb0ELb0ELNS_15WgradSyncMethodE3ENS_16CompileConditionILi900EEEEEvPT_S6_S6_PKS5_S8_S8_S8_PKfflPfPj)
        /*0548*/ 	.word	0x00000040


	//----- nvinfo : EIATTR_FRAME_SIZE
	.align		4
.L_225:
        /*054c*/ 	.byte	0x04, 0x11
        /*054e*/ 	.short	(.L_227 - .L_226)
	.align		4
.L_226:
        /*0550*/ 	.word	index@(_ZN13group_norm_v218gn_bwd_cuda_kernelI13__nv_bfloat16Li320ELi3ELi16ELi160ELi256ELb1ELb1ELi32ELi320ELi320ELi4ELb1ELi48ELb0ELb0ELNS_15WgradSyncMethodE3ENS_16CompileConditionILi900EEEEEvPT_S6_S6_PKS5_S8_S8_S8_PKfflPfPj)
        /*0554*/ 	.word	0x00000130


	//----- nvinfo : EIATTR_REGCOUNT
	.align		4
.L_227:
        /*0558*/ 	.byte	0x04, 0x2f
        /*055a*/ 	.short	(.L_229 - .L_228)
	.align		4
.L_228:
        /*055c*/ 	.word	index@(_ZN13group_norm_v218gn_bwd_cuda_kernelI13__nv_bfloat16Li320ELi3ELi16ELi160ELi256ELb1ELb1ELi32ELi320ELi320ELi4ELb1ELi40ELb0ELb0ELNS_15WgradSyncMethodE3ENS_16CompileConditionILi900EEEEEvPT_S6_S6_PKS5_S8_S8_S8_PKfflPfPj)
        /*0560*/ 	.word	0x00000040


	//----- nvinfo : EIATTR_FRAME_SIZE
	.align		4
.L_229:
        /*0564*/ 	.byte	0x04, 0x11
        /*0566*/ 	.short	(.L_231 - .L_230)
	.align		4
.L_230:
        /*0568*/ 	.word	index@(_ZN13group_norm_v218gn_bwd_cuda_kernelI13__nv_bfloat16Li320ELi3ELi16ELi160ELi256ELb1ELb1ELi32ELi320ELi320ELi4ELb1ELi40ELb0ELb0ELNS_15WgradSyncMethodE3ENS_16CompileConditionILi900EEEEEvPT_S6_S6_PKS5_S8_S8_S8_PKfflPfPj)
        /*056c*/ 	.word	0x00000130


	//----- nvinfo : EIATTR_REGCOUNT
	.align		4
.L_231:
        /*0570*/ 	.byte	0x04, 0x2f
        /*0572*/ 	.short	(.L_233 - .L_232)
	.align		4
.L_232:
        /*0574*/ 	.word	index@(_ZN13group_norm_v218gn_bwd_cuda_kernelI13__nv_bfloat16Li320ELi2ELi16ELi160ELi256ELb1ELb1ELi32ELi320ELi320ELi4ELb1ELi32ELb0ELb0ELNS_15WgradSyncMethodE3ENS_16CompileConditionILi900EEEEEvPT_S6_S6_PKS5_S8_S8_S8_PKfflPfPj)
        /*0578*/ 	.word	0x00000060


	//----- nvinfo : EIATTR_FRAME_SIZE
	.align		4
.L_233:
        /*057c*/ 	.byte	0x04, 0x11
        /*057e*/ 	.short	(.L_235 - .L_234)
	.align		4
.L_234:
        /*0580*/ 	.word	index@(_ZN13group_norm_v218gn_bwd_cuda_kernelI13__nv_bfloat16Li320ELi2ELi16ELi160ELi256ELb1ELb1ELi32ELi320ELi320ELi4ELb1ELi32ELb0ELb0ELNS_15WgradSyncMethodE3ENS_16CompileConditionILi900EEEEEvPT_S6_S6_PKS5_S8_S8_S8_PKfflPfPj)
        /*0584*/ 	.word	0x00000030


	//----- nvinfo : EIATTR_REGCOUNT
	.align		4
.L_235:
        /*0588*/ 	.byte	0x04, 0x2f
        /*058a*/ 	.short	(.L_237 - .L_236)
	.align		4
.L_236:
        /*058c*/ 	.word	index@(_ZN13group_norm_v218gn_bwd_cuda_kernelI13__nv_bfloat16Li320ELi1ELi16ELi160ELi256ELb1ELb1ELi64ELi320ELi320ELi4ELb1ELi32ELb0ELb0ELNS_15WgradSyncMethodE3ENS_16CompileConditionILi900EEEEEvPT_S6_S6_PKS5_S8_S8_S8_PKfflPfPj)
        /*0590*/ 	.word	0x000000a8


	//----- nvinfo : EIATTR_FRAME_SIZE
	.align		4
.L_237:
        /*0594*/ 	.byte	0x04, 0x11
        /*0596*/ 	.short	(.L_239 - .L_238)
	.align		4
.L_238:
        /*0598*/ 	.word	index@(_ZN13group_norm_v218gn_bwd_cuda_kernelI13__nv_bfloat16Li320ELi1ELi16ELi160ELi256ELb1ELb1ELi64ELi320ELi320ELi4ELb1ELi32ELb0ELb0ELNS_15WgradSyncMethodE3ENS_16CompileConditionILi900EEEEEvPT_S6_S6_PKS5_S8_S8_S8_PKfflPfPj)
        /*059c*/ 	.word	0x00000038


	//----- nvinfo : EIATTR_REGCOUNT
	.align		4
.L_239:
        /*05a0*/ 	.byte	0x04, 0x2f
        /*05a2*/ 	.short	(.L_241 - .L_240)
	.align		4
.L_240:
        /*05a4*/ 	.word	index@(_ZN13group_norm_v218gn_bwd_cuda_kernelI13__nv_bfloat16Li320ELi1ELi16ELi160ELi256ELb1ELb1ELi32ELi320ELi320ELi4ELb1ELi16ELb0ELb0ELNS_15WgradSyncMethodE3ENS_16CompileConditionILi900EEEEEvPT_S6_S6_PKS5_S8_S8_S8_PKfflPfPj)
        /*05a8*/ 	.word	0x000000a8


	//----- nvinfo : EIATTR_FRAME_SIZE
	.align		4
.L_241:
        /*05ac*/ 	.byte	0x04, 0x11
        /*05ae*/ 	.short	(.L_243 - .L_242)
	.align		4
.L_242:
        /*05b0*/ 	.word	index@(_ZN13group_norm_v218gn_bwd_cuda_kernelI13__nv_bfloat16Li320ELi1ELi16ELi160ELi256ELb1ELb1ELi32ELi320ELi320ELi4ELb1ELi16ELb0ELb0ELNS_15WgradSyncMethodE3ENS_16CompileConditionILi900EEEEEvPT_S6_S6_PKS5_S8_S8_S8_PKfflPfPj)
        /*05b4*/ 	.word	0x00000000


	//----- nvinfo : EIATTR_REGCOUNT
	.align		4
.L_243:
        /*05b8*/ 	.byte	0x04, 0x2f
        /*05ba*/ 	.short	(.L_245 - .L_244)
	.align		4
.L_244:
        /*05bc*/ 	.word	index@(_ZN13group_norm_v218gn_bwd_cuda_kernelI13__nv_bfloat16Li320ELi3ELi16ELi160ELi256ELb1ELb1ELi16ELi320ELi320ELi4ELb1ELi16ELb0ELb0ELNS_15WgradSyncMethodE3ENS_16CompileConditionILi900EEEEEvPT_S6_S6_PKS5_S8_S8_S8_PKfflPfPj)
        /*05c0*/ 	.word	0x00000040


	//----- nvinfo : EIATTR_FRAME_SIZE
	.align		4
.L_245:
        /*05c4*/ 	.byte	0x04, 0x11
        /*05c6*/ 	.short	(.L_247 - .L_246)
	.align		4
.L_246:
        /*05c8*/ 	.word	index@(_ZN13group_norm_v218gn_bwd_cuda_kernelI13__nv_bfloat16Li320ELi3ELi16ELi160ELi256ELb1ELb1ELi16ELi320ELi320ELi4ELb1ELi16ELb0ELb0ELNS_15WgradSyncMethodE3ENS_16CompileConditionILi900EEEEEvPT_S6_S6_PKS5_S8_S8_S8_PKfflPfPj)
        /*05cc*/ 	.word	0x00000018


	//----- nvinfo : EIATTR_REGCOUNT
	.align		4
.L_247:
        /*05d0*/ 	.byte	0x04, 0x2f
        /*05d2*/ 	.short	(.L_249 - .L_248)
	.align		4
.L_248:
        /*05d4*/ 	.word	index@(_ZN13group_norm_v218gn_bwd_cuda_kernelI13__nv_bfloat16Li320ELi1ELi16ELi160ELi256ELb1ELb1ELi16ELi320ELi320ELi4ELb1ELi9ELb0ELb0ELNS_15WgradSyncMethodE2ENS_16CompileConditionILi900EEEEEvPT_S6_S6_PKS5_S8_S8_S8_PKfflPfPj)
        /*05d8*/ 	.word	0x00000071


	//----- nvinfo : EIATTR_FRAME_SIZE
	.align		4
.L_249:
        /*05dc*/ 	.byte	0x04, 0x11
        /*05de*/ 	.short	(.L_251 - .L_250)
	.align		4
.L_250:
        /*05e0*/ 	.word	index@(_ZN13group_norm_v218gn_bwd_cuda_kernelI13__nv_bfloat16Li320ELi1ELi16ELi160ELi256ELb1ELb1ELi16ELi320ELi320ELi4ELb1ELi9ELb0ELb0ELNS_15WgradSyncMethodE2ENS_16CompileConditionILi900EEEEEvPT_S6_S6_PKS5_S8_S8_S8_PKfflPfPj)
        /*05e4*/ 	.word	0x00000000


	//----- nvinfo : EIATTR_REGCOUNT
	.align		4
.L_251:
        /*05e8*/ 	.byte	0x04, 0x2f
        /*05ea*/ 	.short	(.L_253 - .L_252)
	.align		4
.L_252:
        /*05ec*/ 	.word	index@(_ZN13group_norm_v218gn_bwd_cuda_kernelI13__nv_bfloat16Li320ELi3ELi16ELi160ELi256ELb1ELb1ELi8ELi320ELi320ELi4ELb1ELi10ELb0ELb0ELNS_15WgradSyncMethodE2ENS_16CompileConditionILi900EEEEEvPT_S6_S6_PKS5_S8_S8_S8_PKfflPfPj)
        /*05f0*/ 	.word	0x00000040


	//----- nvinfo : EIATTR_FRAME_SIZE
	.align		4
.L_253:
        /*05f4*/ 	.byte	0x04, 0x11
        /*05f6*/ 	.short	(.L_255 - .L_254)
	.align		4
.L_254:
        /*05f8*/ 	.word	index@(_ZN13group_norm_v218gn_bwd_cuda_kernelI13__nv_bfloat16Li320ELi3ELi16ELi160ELi256ELb1ELb1ELi8ELi320ELi320ELi4ELb1ELi10ELb0ELb0ELNS_15WgradSyncMethodE2ENS_16CompileConditionILi900EEEEEvPT_S6_S6_PKS5_S8_S8_S8_PKfflPfPj)
        /*05fc*/ 	.word	0x00000000


	//----- nvinfo : EIATTR_REGCOUNT
	.align		4
.L_255:
        /*0600*/ 	.byte	0x04, 0x2f
        /*0602*/ 	.short	(.L_257 - .L_256)
	.align		4
.L_256:
        /*0604*/ 	.word	index@(_ZN13group_norm_v218gn_bwd_cuda_kernelI13__nv_bfloat16Li320ELi3ELi32ELi80ELi256ELb0ELb1ELi32ELi320ELi320ELi4ELb1ELi48ELb0ELb0ELNS_15WgradSyncMethodE3ENS_16CompileConditionILi900EEEEEvPT_S6_S6_PKS5_S8_S8_S8_PKfflPfPj)
        /*0608*/ 	.word	0x00000040


	//----- nvinfo : EIATTR_FRAME_SIZE
	.align		4
.L_257:
        /*060c*/ 	.byte	0x04, 0x11
        /*060e*/ 	.short	(.L_259 - .L_258)
	.align		4
.L_258:
        /*0610*/ 	.word	index@(_ZN13group_norm_v218gn_bwd_cuda_kernelI13__nv_bfloat16Li320ELi3ELi32ELi80ELi256ELb0ELb1ELi32ELi320ELi320ELi4ELb1ELi48ELb0ELb0ELNS_15WgradSyncMethodE3ENS_16CompileConditionILi900EEEEEvPT_S6_S6_PKS5_S8_S8_S8_PKfflPfPj)
        /*0614*/ 	.word	0x00000120


	//----- nvinfo : EIATTR_REGCOUNT
	.align		4
.L_259:
        /*0618*/ 	.byte	0x04, 0x2f
        /*061a*/ 	.short	(.L_261 - .L_260)
	.align		4
.L_260:
        /*061c*/ 	.word	index@(_ZN13group_norm_v218gn_bwd_cuda_kernelI13__nv_bfloat16Li320ELi3ELi32ELi80ELi256ELb0ELb1ELi32ELi320ELi320ELi4ELb1ELi40ELb0ELb0ELNS_15WgradSyncMethodE3ENS_16CompileConditionILi900EEEEEvPT_S6_S6_PKS5_S8_S8_S8_PKfflPfPj)
        /*0620*/ 	.word	0x00000040


	//----- nvinfo : EIATTR_FRAME_SIZE
	.align		4
.L_261:
        /*0624*/ 	.byte	0x04, 0x11
        /*0626*/ 	.short	(.L_263 - .L_262)
	.align		4
.L_262:
        /*0628*/ 	.word	index@(_ZN13group_norm_v218gn_bwd_cuda_kernelI13__nv_bfloat16Li320ELi3ELi32ELi80ELi256ELb0ELb1ELi32ELi320ELi320ELi4ELb1ELi40ELb0ELb0ELNS_15WgradSyncMethodE3ENS_16CompileConditionILi900EEEEEvPT_S6_S6_PKS5_S8_S8_S8_PKfflPfPj)
        /*062c*/ 	.word	0x00000120


	//----- nvinfo : EIATTR_REGCOUNT
	.align		4
.L_263:
        /*0630*/ 	.byte	0x04, 0x2f
        /*0632*/ 	.short	(.L_265 - .L_264)
	.align		4
.L_264:
        /*0634*/ 	.word	index@(_ZN13group_norm_v218gn_bwd_cuda_kernelI13__nv_bfloat16Li320ELi2ELi32ELi80ELi256ELb0ELb1ELi32ELi320ELi320ELi4ELb1ELi32ELb0ELb0ELNS_15WgradSyncMethodE3ENS_16CompileConditionILi900EEEEEvPT_S6_S6_PKS5_S8_S8_S8_PKfflPfPj)
        /*0638*/ 	.word	0x00000060


	//----- nvinfo : EIATTR_FRAME_SIZE
	.align		4
.L_265:
        /*063c*/ 	.byte	0x04, 0x11
        /*063e*/ 	.short	(.L_267 - .L_266)
	.align		4
.L_266:
        /*0640*/ 	.word	index@(_ZN13group_norm_v218gn_bwd_cuda_kernelI13__nv_bfloat16Li320ELi2ELi32ELi80ELi256ELb0ELb1ELi32ELi320ELi320ELi4ELb1ELi32ELb0ELb0ELNS_15WgradSyncMethodE3ENS_16CompileConditionILi900EEEEEvPT_S6_S6_PKS5_S8_S8_S8_PKfflPfPj)
        /*0644*/ 	.word	0x00000050


	//----- nvinfo : EIATTR_REGCOUNT
	.align		4
.L_267:
        /*0648*/ 	.byte	0x04, 0x2f
        /*064a*/ 	.short	(.L_269 - .L_268)
	.align		4
.L_268:
        /*064c*/ 	.word	index@(_ZN13group_norm_v218gn_bwd_cuda_kernelI13__nv_bfloat16Li320ELi1ELi32ELi80ELi256ELb0ELb1ELi64ELi320ELi320ELi4ELb1ELi32ELb0ELb0ELNS_15WgradSyncMethodE3ENS_16CompileConditionILi900EEEEEvPT_S6_S6_PKS5_S8_S8_S8_PKfflPfPj)
        /*0650*/ 	.word	0x000000a8


	//----- nvinfo : EIATTR_FRAME_SIZE
	.align		4
.L_269:
        /*0654*/ 	.byte	0x04, 0x11
        /*0656*/ 	.short	(.L_271 - .L_270)
	.align		4
.L_270:
        /*0658*/ 	.word	index@(_ZN13group_norm_v218gn_bwd_cuda_kernelI13__nv_bfloat16Li320ELi1ELi32ELi80ELi256ELb0ELb1ELi64ELi320ELi320ELi4ELb1ELi32ELb0ELb0ELNS_15WgradSyncMethodE3ENS_16CompileConditionILi900EEEEEvPT_S6_S6_PKS5_S8_S8_S8_PKfflPfPj)
        /*065c*/ 	.word	0x00000088


	//----- nvinfo : EIATTR_REGCOUNT
	.align		4
.L_271:
        /*0660*/ 	.byte	0x04, 0x2f
        /*0662*/ 	.short	(.L_273 - .L_272)
	.align		4
.L_272:
        /*0664*/ 	.word	index@(_ZN13group_norm_v218gn_bwd_cuda_kernelI13__nv_bfloat16Li320ELi1ELi32ELi80ELi256ELb0ELb1ELi32ELi320ELi320ELi4ELb1ELi16ELb0ELb0ELNS_15WgradSyncMethodE3ENS_16CompileConditionILi900EEEEEvPT_S6_S6_PKS5_S8_S8_S8_PKfflPfPj)
        /*0668*/ 	.word	0x00000090


	//----- nvinfo : EIATTR_FRAME_SIZE
	.align		4
.L_273:
        /*066c*/ 	.byte	0x04, 0x11
        /*066e*/ 	.short	(.L_275 - .L_274)
	.align		4
.L_274:
        /*0670*/ 	.word	index@(_ZN13group_norm_v218gn_bwd_cuda_kernelI13__nv_bfloat16Li320ELi1ELi32ELi80ELi256ELb0ELb1ELi32ELi320ELi320ELi4ELb1ELi16ELb0ELb0ELNS_15WgradSyncMethodE3ENS_16CompileConditionILi900EEEEEvPT_S6_S6_PKS5_S8_S8_S8_PKfflPfPj)
        /*0674*/ 	.word	0x00000000


	//----- nvinfo : EIATTR_REGCOUNT
	.align		4
.L_275:
        /*0678*/ 	.byte	0x04, 0x2f
        /*067a*/ 	.short	(.L_277 - .L_276)
	.align		4
.L_276:
        /*067c*/ 	.word	index@(_ZN13group_norm_v218gn_bwd_cuda_kernelI13__nv_bfloat16Li320ELi3ELi32ELi80ELi256ELb0ELb1ELi16ELi320ELi320ELi4ELb1ELi16ELb0ELb0ELNS_15WgradSyncMethodE3ENS_16CompileConditionILi900EEEEEvPT_S6_S6_PKS5_S8_S8_S8_PKfflPfPj)
        /*0680*/ 	.word	0x00000040


	//----- nvinfo : EIATTR_FRAME_SIZE
	.align		4
.L_277:
        /*0684*/ 	.byte	0x04, 0x11
        /*0686*/ 	.short	(.L_279 - .L_278)
	.align		4
.L_278:
        /*0688*/ 	.word	index@(_ZN13group_norm_v218gn_bwd_cuda_kernelI13__nv_bfloat16Li320ELi3ELi32ELi80ELi256ELb0ELb1ELi16ELi320ELi320ELi4ELb1ELi16ELb0ELb0ELNS_15WgradSyncMethodE3ENS_16CompileConditionILi900EEEEEvPT_S6_S6_PKS5_S8_S8_S8_PKfflPfPj)
        /*068c*/ 	.word	0x00000028


	//----- nvinfo : EIATTR_REGCOUNT
	.align		4
.L_279:
        /*0690*/ 	.byte	0x04, 0x2f
        /*0692*/ 	.short	(.L_281 - .L_280)
	.align		4
.L_280:
        /*0694*/ 	.word	index@(_ZN13group_norm_v218gn_bwd_cuda_kernelI13__nv_bfloat16Li320ELi1ELi32ELi80ELi256ELb0ELb1ELi16ELi320ELi320ELi4ELb1ELi9ELb0ELb0ELNS_15WgradSyncMethodE2ENS_16CompileConditionILi900EEEEEvPT_S6_S6_PKS5_S8_S8_S8_PKfflPfPj)
        /*0698*/ 	.word	0x00000069


	//----- nvinfo : EIATTR_FRAME_SIZE
	.align		4
.L_281:
        /*069c*/ 	.byte	0x04, 0x11
        /*069e*/ 	.short	(.L_283 - .L_282)
	.align		4
.L_282:
        /*06a0*/ 	.word	index@(_ZN13group_norm_v218gn_bwd_cuda_kernelI13__nv_bfloat16Li320ELi1ELi32ELi80ELi256ELb0ELb1ELi16ELi320ELi320ELi4ELb1ELi9ELb0ELb0ELNS_15WgradSyncMethodE2ENS_16CompileConditionILi900EEEEEvPT_S6_S6_PKS5_S8_S8_S8_PKfflPfPj)
        /*06a4*/ 	.word	0x00000000


	//----- nvinfo : EIATTR_REGCOUNT
	.align		4
.L_283:
        /*06a8*/ 	.byte	0x04, 0x2f
        /*06aa*/ 	.short	(.L_285 - .L_284)
	.align		4
.L_284:
        /*06ac*/ 	.word	index@(_ZN13group_norm_v218gn_bwd_cuda_kernelI13__nv_bfloat16Li320ELi3ELi32ELi80ELi256ELb0ELb1ELi8ELi320ELi320ELi4ELb1ELi10ELb0ELb0ELNS_15WgradSyncMethodE2ENS_16CompileConditionILi900EEEEEvPT_S6_S6_PKS5_S8_S8_S8_PKfflPfPj)
        /*06b0*/ 	.word	0x00000040


	//----- nvinfo : EIATTR_FRAME_SIZE
	.align		4
.L_285:
        /*06b4*/ 	.byte	0x04, 0x11
        /*06b6*/ 	.short	(.L_287 - .L_286)
	.align		4
.L_286:
        /*06b8*/ 	.word	index@(_ZN13group_norm_v218gn_bwd_cuda_kernelI13__nv_bfloat16Li320ELi3ELi32ELi80ELi256ELb0ELb1ELi8ELi320ELi320ELi4ELb1ELi10ELb0ELb0ELNS_15WgradSyncMethodE2ENS_16CompileConditionILi900EEEEEvPT_S6_S6_PKS5_S8_S8_S8_PKfflPfPj)
        /*06bc*/ 	.word	0x00000000


	//----- nvinfo : EIATTR_MIN_STACK_SIZE
	.align		4
.L_287:
        /*06c0*/ 	.byte	0x04, 0x12
        /*06c2*/ 	.short	(.L_289 - .L_288)
	.align		4
.L_288:
        /*06c4*/ 	.word	index@(_ZN13group_norm_v218gn_bwd_cuda_kernelI13__nv_bfloat16Li320ELi3ELi32ELi80ELi256ELb0ELb1ELi8ELi320ELi320ELi4ELb1ELi10ELb0ELb0ELNS_15WgradSyncMethodE2ENS_16CompileConditionILi900EEEEEvPT_S6_S6_PKS5_S8_S8_S8_PKfflPfPj)
        /*06c8*/ 	.word	0x00000000


	//----- nvinfo : EIATTR_MIN_STACK_SIZE
	.align		4
.L_289:
        /*06cc*/ 	.byte	0x04, 0x12
        /*06ce*/ 	.short	(.L_291 - .L_290)
	.align		4
.L_290:
        /*06d0*/ 	.word	index@(_ZN13group_norm_v218gn_bwd_cuda_kernelI13__nv_bfloat16Li320ELi1ELi32ELi80ELi256ELb0ELb1ELi16ELi320ELi320ELi4ELb1ELi9ELb0ELb0ELNS_15WgradSyncMethodE2ENS_16CompileConditionILi900EEEEEvPT_S6_S6_PKS5_S8_S8_S8_PKfflPfPj)
        /*06d4*/ 	.word	0x00000000


	//----- nvinfo : EIATTR_MIN_STACK_SIZE
	.align		4
.L_291:
        /*06d8*/ 	.byte	0x04, 0x12
        /*06da*/ 	.short	(.L_293 - .L_292)
	.align		4
.L_292:
        /*06dc*/ 	.word	index@(_ZN13group_norm_v218gn_bwd_cuda_kernelI13__nv_bfloat16Li320ELi3ELi32ELi80ELi256ELb0ELb1ELi16ELi320ELi320ELi4ELb1ELi16ELb0ELb0ELNS_15WgradSyncMethodE3ENS_16CompileConditionILi900EEEEEvPT_S6_S6_PKS5_S8_S8_S8_PKfflPfPj)
        /*06e0*/ 	.word	0x00000028


	//----- nvinfo : EIATTR_MIN_STACK_SIZE
	.align		4
.L_293:
        /*06e4*/ 	.byte	0x04, 0x12
        /*06e6*/ 	.short	(.L_295 - .L_294)
	.align		4
.L_294:
        /*06e8*/ 	.word	index@(_ZN13group_norm_v218gn_bwd_cuda_kernelI13__nv_bfloat16Li320ELi1ELi32ELi80ELi256ELb0ELb1ELi32ELi320ELi320ELi4ELb1ELi16ELb0ELb0ELNS_15WgradSyncMethodE3ENS_16CompileConditionILi900EEEEEvPT_S6_S6_PKS5_S8_S8_S8_PKfflPfPj)
        /*06ec*/ 	.word	0x00000000


	//----- nvinfo : EIATTR_MIN_STACK_SIZE
	.align		4
.L_295:
        /*06f0*/ 	.byte	0x04, 0x12
        /*06f2*/ 	.short	(.L_297 - .L_296)
	.align		4
.L_296:
        /*06f4*/ 	.word	index@(_ZN13group_norm_v218gn_bwd_cuda_kernelI13__nv_bfloat16Li320ELi1ELi32ELi80ELi256ELb0ELb1ELi64ELi320ELi320ELi4ELb1ELi32ELb0ELb0ELNS_15WgradSyncMethodE3ENS_16CompileConditionILi900EEEEEvPT_S6_S6_PKS5_S8_S8_S8_PKfflPfPj)
        /*06f8*/ 	.word	0x00000088


	//----- nvinfo : EIATTR_MIN_STACK_SIZE
	.align		4
.L_297:
        /*06fc*/ 	.byte	0x04, 0x12
        /*06fe*/ 	.short	(.L_299 - .L_298)
	.align		4
.L_298:
        /*0700*/ 	.word	index@(_ZN13group_norm_v218gn_bwd_cuda_kernelI13__nv_bfloat16Li320ELi2ELi32ELi80ELi256ELb0ELb1ELi32ELi320ELi320ELi4ELb1ELi32ELb0ELb0ELNS_15WgradSyncMethodE3ENS_16CompileConditionILi900EEEEEvPT_S6_S6_PKS5_S8_S8_S8_PKfflPfPj)
        /*0704*/ 	.word	0x00000050


	//----- nvinfo : EIATTR_MIN_STACK_SIZE
	.align		4
.L_299:
        /*0708*/ 	.byte	0x04, 0x12
        /*070a*/ 	.short	(.L_301 - .L_300)
	.align		4
.L_300:
        /*070c*/ 	.word	index@(_ZN13group_norm_v218gn_bwd_cuda_kernelI13__nv_bfloat16Li320ELi3ELi32ELi80ELi256ELb0ELb1ELi32ELi320ELi320ELi4ELb1ELi40ELb0ELb0ELNS_15WgradSyncMethodE3ENS_16CompileConditionILi900EEEEEvPT_S6_S6_PKS5_S8_S8_S8_PKfflPfPj)
        /*0710*/ 	.word	0x00000120


	//----- nvinfo : EIATTR_MIN_STACK_SIZE
	.align		4
.L_301:
        /*0714*/ 	.byte	0x04, 0x12
        /*0716*/ 	.short	(.L_303 - .L_302)
	.align		4
.L_302:
        /*0718*/ 	.word	index@(_ZN13group_norm_v218gn_bwd_cuda_kernelI13__nv_bfloat16Li320ELi3ELi32ELi80ELi256ELb0ELb1ELi32ELi320ELi320ELi4ELb1ELi48ELb0ELb0ELNS_15WgradSyncMethodE3ENS_16CompileConditionILi900EEEEEvPT_S6_S6_PKS5_S8_S8_S8_PKfflPfPj)
        /*071c*/ 	.word	0x00000120


	//----- nvinfo : EIATTR_MIN_STACK_SIZE
	.align		4
.L_303:
        /*0720*/ 	.byte	0x04, 0x12
        /*0722*/ 	.short	(.L_305 - .L_304)
	.align		4
.L_304:
        /*0724*/ 	.word	index@(_ZN13group_norm_v218gn_bwd_cuda_kernelI13__nv_bfloat16Li320ELi3ELi16ELi160ELi256ELb1ELb1ELi8ELi320ELi320ELi4ELb1ELi10ELb0ELb0ELNS_15WgradSyncMethodE2ENS_16CompileConditionILi900EEEEEvPT_S6_S6_PKS5_S8_S8_S8_PKfflPfPj)
        /*0728*/ 	.word	0x00000000


	//----- nvinfo : EIATTR_MIN_STACK_SIZE
	.align		4
.L_305:
        /*072c*/ 	.byte	0x04, 0x12
        /*072e*/ 	.short	(.L_307 - .L_306)
	.align		4
.L_306:
        /*0730*/ 	.word	index@(_ZN13group_norm_v218gn_bwd_cuda_kernelI13__nv_bfloat16Li320ELi1ELi16ELi160ELi256ELb1ELb1ELi16ELi320ELi320ELi4ELb1ELi9ELb0ELb0ELNS_15WgradSyncMethodE2ENS_16CompileConditionILi900EEEEEvPT_S6_S6_PKS5_S8_S8_S8_PKfflPfPj)
        /*0734*/ 	.word	0x00000000


	//----- nvinfo : EIATTR_MIN_STACK_SIZE
	.align		4
.L_307:
        /*0738*/ 	.byte	0x04, 0x12
        /*073a*/ 	.short	(.L_309 - .L_308)
	.align		4
.L_308:
        /*073c*/ 	.word	index@(_ZN13group_norm_v218gn_bwd_cuda_kernelI13__nv_bfloat16Li320ELi3ELi16ELi160ELi256ELb1ELb1ELi16ELi320ELi320ELi4ELb1ELi16ELb0ELb0ELNS_15WgradSyncMethodE3ENS_16CompileConditionILi900EEEEEvPT_S6_S6_PKS5_S8_S8_S8_PKfflPfPj)
        /*0740*/ 	.word	0x00000018


	//----- nvinfo : EIATTR_MIN_STACK_SIZE
	.align		4
.L_309:
        /*0744*/ 	.byte	0x04, 0x12
        /*0746*/ 	.short	(.L_311 - .L_310)
	.align		4
.L_310:
        /*0748*/ 	.word	index@(_ZN13group_norm_v218gn_bwd_cuda_kernelI13__nv_bfloat16Li320ELi1ELi16ELi160ELi256ELb1ELb1ELi32ELi320ELi320ELi4ELb1ELi16ELb0ELb0ELNS_15WgradSyncMethodE3ENS_16CompileConditionILi900EEEEEvPT_S6_S6_PKS5_S8_S8_S8_PKfflPfPj)
        /*074c*/ 	.word	0x00000000


	//----- nvinfo : EIATTR_MIN_STACK_SIZE
	.align		4
.L_311:
        /*0750*/ 	.byte	0x04, 0x12
        /*0752*/ 	.short	(.L_313 - .L_312)
	.align		4
.L_312:
        /*0754*/ 	.word	index@(_ZN13group_norm_v218gn_bwd_cuda_kernelI13__nv_bfloat16Li320ELi1ELi16ELi160ELi256ELb1ELb1ELi64ELi320ELi320ELi4ELb1ELi32ELb0ELb0ELNS_15WgradSyncMethodE3ENS_16CompileConditionILi900EEEEEvPT_S6_S6_PKS5_S8_S8_S8_PKfflPfPj)
        /*0758*/ 	.word	0x00000038


	//----- nvinfo : EIATTR_MIN_STACK_SIZE
	.align		4
.L_313:
        /*075c*/ 	.byte	0x04, 0x12
        /*075e*/ 	.short	(.L_315 - .L_314)
	.align		4
.L_314:
        /*0760*/ 	.word	index@(_ZN13group_norm_v218gn_bwd_cuda_kernelI13__nv_bfloat16Li320ELi2ELi16ELi160ELi256ELb1ELb1ELi32ELi320ELi320ELi4ELb1ELi32ELb0ELb0ELNS_15WgradSyncMethodE3ENS_16CompileConditionILi900EEEEEvPT_S6_S6_PKS5_S8_S8_S8_PKfflPfPj)
        /*0764*/ 	.word	0x00000030


	//----- nvinfo : EIATTR_MIN_STACK_SIZE
	.align		4
.L_315:
        /*0768*/ 	.byte	0x04, 0x12
        /*076a*/ 	.short	(.L_317 - .L_316)
	.align		4
.L_316:
        /*076c*/ 	.word	index@(_ZN13group_norm_v218gn_bwd_cuda_kernelI13__nv_bfloat16Li320ELi3ELi16ELi160ELi256ELb1ELb1ELi32ELi320ELi320ELi4ELb1ELi40ELb0ELb0ELNS_15WgradSyncMethodE3ENS_16CompileConditionILi900EEEEEvPT_S6_S6_PKS5_S8_S8_S8_PKfflPfPj)
        /*0770*/ 	.word	0x00000130


	//----- nvinfo : EIATTR_MIN_STACK_SIZE
	.align		4
.L_317:
        /*0774*/ 	.byte	0x04, 0x12
        /*0776*/ 	.short	(.L_319 - .L_318)
	.align		4
.L_318:
        /*0778*/ 	.word	index@(_ZN13group_norm_v218gn_bwd_cuda_kernelI13__nv_bfloat16Li320ELi3ELi16ELi160ELi256ELb1ELb1ELi32ELi320ELi320ELi4ELb1ELi48ELb0ELb0ELNS_15WgradSyncMethodE3ENS_16CompileConditionILi900EEEEEvPT_S6_S6_PKS5_S8_S8_S8_PKfflPfPj)
        /*077c*/ 	.word	0x00000130


	//----- nvinfo : EIATTR_MIN_STACK_SIZE
	.align		4
.L_319:
        /*0780*/ 	.byte	0x04, 0x12
        /*0782*/ 	.short	(.L_321 - .L_320)
	.align		4
.L_320:
        /*0784*/ 	.word	index@(_ZN13group_norm_v214gn_cuda_kernelI13__nv_bfloat16Li320ELi3ELi32ELi80ELi256ELb0ELi8ELi320ELi320ELi4ELb1ELi10ELb0ELb0ENS_16CompileConditionILi900EEEEEvPT_PKS4_S7_S7_flPfS8_Pj)
        /*0788*/ 	.word	0x00000000


	//----- nvinfo : EIATTR_MIN_STACK_SIZE
	.align		4
.L_321:
        /*078c*/ 	.byte	0x04, 0x12
        /*078e*/ 	.short	(.L_323 - .L_322)
	.align		4
.L_322:
        /*0790*/ 	.word	index@(_ZN13group_norm_v214gn_cuda_kernelI13__nv_bfloat16Li320ELi1ELi32ELi80ELi256ELb0ELi16ELi320ELi320ELi4ELb1ELi9ELb0ELb0ENS_16CompileConditionILi900EEEEEvPT_PKS4_S7_S7_flPfS8_Pj)
        /*0794*/ 	.word	0x00000000


	//----- nvinfo : EIATTR_MIN_STACK_SIZE
	.align		4
.L_323:
        /*0798*/ 	.byte	0x04, 0x12
        /*079a*/ 	.short	(.L_325 - .L_324)
	.align		4
.L_324:
        /*079c*/ 	.word	index@(_ZN13group_norm_v214gn_cuda_kernelI13__nv_bfloat16Li320ELi3ELi32ELi80ELi256ELb0ELi16ELi320ELi320ELi4ELb1ELi21ELb0ELb0ENS_16CompileConditionILi900EEEEEvPT_PKS4_S7_S7_flPfS8_Pj)
        /*07a0*/ 	.word	0x00000000


	//----- nvinfo : EIATTR_MIN_STACK_SIZE
	.align		4
.L_325:
        /*07a4*/ 	.byte	0x04, 0x12
        /*07a6*/ 	.short	(.L_327 - .L_326)
	.align		4
.L_326:
        /*07a8*/ 	.word	index@(_ZN13group_norm_v214gn_cuda_kernelI13__nv_bfloat16Li320ELi1ELi32ELi80ELi256ELb0ELi32ELi320ELi320ELi4ELb1ELi18ELb0ELb0ENS_16CompileConditionILi900EEEEEvPT_PKS4_S7_S7_flPfS8_Pj)
        /*07ac*/ 	.word	0x00000000


	//----- nvinfo : EIATTR_MIN_STACK_SIZE
	.align		4
.L_327:
        /*07b0*/ 	.byte	0x04, 0x12
        /*07b2*/ 	.short	(.L_329 - .L_328)
	.align		4
.L_328:
        /*07b4*/ 	.word	index@(_ZN13group_norm_v214gn_cuda_kernelI13__nv_bfloat16Li320ELi3ELi32ELi80ELi256ELb0ELi32ELi320ELi320ELi4ELb1ELi43ELb0ELb0ENS_16CompileConditionILi900EEEEEvPT_PKS4_S7_S7_flPfS8_Pj)
        /*07b8*/ 	.word	0x00000000


	//----- nvinfo : EIATTR_MIN_STACK_SIZE
	.align		4
.L_329:
        /*07bc*/ 	.byte	0x04, 0x12
        /*07be*/ 	.short	(.L_331 - .L_330)
	.align		4
.L_330:
        /*07c0*/ 	.word	index@(_ZN13group_norm_v214gn_cuda_kernelI13__nv_bfloat16Li320ELi1ELi32ELi80ELi256ELb0ELi64ELi320ELi320ELi4ELb1ELi37ELb0ELb0ENS_16CompileConditionILi900EEEEEvPT_PKS4_S7_S7_flPfS8_Pj)
        /*07c4*/ 	.word	0x00000000


	//----- nvinfo : EIATTR_MIN_STACK_SIZE
	.align		4
.L_331:
        /*07c8*/ 	.byte	0x04, 0x12
        /*07ca*/ 	.short	(.L_333 - .L_332)
	.align		4
.L_332:
        /*07cc*/ 	.word	index@(_ZN13group_norm_v214gn_cuda_kernelI13__nv_bfloat16Li320ELi1ELi32ELi80ELi256ELb0ELi128ELi320ELi320ELi4ELb1ELi74ELb0ELb0ENS_16CompileConditionILi900EEEEEvPT_PKS4_S7_S7_flPfS8_Pj)
        /*07d0*/ 	.word	0x00000110


	//----- nvinfo : EIATTR_MIN_STACK_SIZE
	.align		4
.L_333:
        /*07d4*/ 	.byte	0x04, 0x12
        /*07d6*/ 	.short	(.L_335 - .L_334)
	.align		4
.L_334:
        /*07d8*/ 	.word	index@(_ZN13group_norm_v214gn_cuda_kernelI13__nv_bfloat16Li320ELi1ELi32ELi80ELi256ELb0ELi128ELi320ELi320ELi4ELb0ELi74ELb0ELb1ENS_16CompileConditionILi900EEEEEvPT_PKS4_S7_S7_flPfS8_Pj)
        /*07dc*/ 	.word	0x00000108


	//----- nvinfo : EIATTR_MIN_STACK_SIZE
	.align		4
.L_335:
        /*07e0*/ 	.byte	0x04, 0x12
        /*07e2*/ 	.short	(.L_337 - .L_336)
	.align		4
.L_336:
        /*07e4*/ 	.word	index@(_ZN13group_norm_v214gn_cuda_kernelI13__nv_bfloat16Li320ELi3ELi32ELi80ELi256ELb0ELi64ELi320ELi320ELi4ELb1ELi87ELb0ELb0ENS_16CompileConditionILi900EEEEEvPT_PKS4_S7_S7_flPfS8_Pj)
        /*07e8*/ 	.word	0x00000180


	//----- nvinfo : EIATTR_MIN_STACK_SIZE
	.align		4
.L_337:
        /*07ec*/ 	.byte	0x04, 0x12
        /*07ee*/ 	.short	(.L_339 - .L_338)
	.align		4
.L_338:
        /*07f0*/ 	.word	index@(_ZN13group_norm_v214gn_cuda_kernelI13__nv_bfloat16Li320ELi2ELi32ELi80ELi256ELb0ELi64ELi320ELi320ELi4ELb1ELi74ELb0ELb0ENS_16CompileConditionILi900EEEEEvPT_PKS4_S7_S7_flPfS8_Pj)
        /*07f4*/ 	.word	0x00000050


	//----- nvinfo : EIATTR_MIN_STACK_SIZE
	.align		4
.L_339:
        /*07f8*/ 	.byte	0x04, 0x12
        /*07fa*/ 	.short	(.L_341 - .L_340)
	.align		4
.L_340:
        /*07fc*/ 	.word	index@(_ZN13group_norm_v214gn_cuda_kernelI13__nv_bfloat16Li320ELi3ELi16ELi160ELi256ELb1ELi8ELi320ELi320ELi4ELb1ELi10ELb0ELb0ENS_16CompileConditionILi900EEEEEvPT_PKS4_S7_S7_flPfS8_Pj)
        /*0800*/ 	.word	0x00000000


	//----- nvinfo : EIATTR_MIN_STACK_SIZE
	.align		4
.L_341:
        /*0804*/ 	.byte	0x04, 0x12
        /*0806*/ 	.short	(.L_343 - .L_342)
	.align		4
.L_342:
        /*0808*/ 	.word	index@(_ZN13group_norm_v214gn_cuda_kernelI13__nv_bfloat16Li320ELi1ELi16ELi160ELi256ELb1ELi16ELi320ELi320ELi4ELb1ELi9ELb0ELb0ENS_16CompileConditionILi900EEEEEvPT_PKS4_S7_S7_flPfS8_Pj)
        /*080c*/ 	.word	0x00000000


	//----- nvinfo : EIATTR_MIN_STACK_SIZE
	.align		4
.L_343:
        /*0810*/ 	.byte	0x04, 0x12
        /*0812*/ 	.short	(.L_345 - .L_344)
	.align		4
.L_344:
        /*0814*/ 	.word	index@(_ZN13group_norm_v214gn_cuda_kernelI13__nv_bfloat16Li320ELi3ELi16ELi160ELi256ELb1ELi16ELi320ELi320ELi4ELb1ELi21ELb0ELb0ENS_16CompileConditionILi900EEEEEvPT_PKS4_S7_S7_flPfS8_Pj)
        /*0818*/ 	.word	0x00000000


	//----- nvinfo : EIATTR_MIN_STACK_SIZE
	.align		4
.L_345:
        /*081c*/ 	.byte	0x04, 0x12
        /*081e*/ 	.short	(.L_347 - .L_346)
	.align		4
.L_346:
        /*0820*/ 	.word	index@(_ZN13group_norm_v214gn_cuda_kernelI13__nv_bfloat16Li320ELi1ELi16ELi160ELi256ELb1ELi32ELi320ELi320ELi4ELb1ELi18ELb0ELb0ENS_16CompileConditionILi900EEEEEvPT_PKS4_S7_S7_flPfS8_Pj)
        /*0824*/ 	.word	0x00000000


	//----- nvinfo : EIATTR_MIN_STACK_SIZE
	.align		4
.L_347:
        /*0828*/ 	.byte	0x04, 0x12
        /*082a*/ 	.short	(.L_349 - .L_348)
	.align		4
.L_348:
        /*082c*/ 	.word	index@(_ZN13group_norm_v214gn_cuda_kernelI13__nv_bfloat16Li320ELi3ELi16ELi160ELi256ELb1ELi32ELi320ELi320ELi4ELb1ELi43ELb0ELb0ENS_16CompileConditionILi900EEEEEvPT_PKS4_S7_S7_flPfS8_Pj)
        /*0830*/ 	.word	0x00000000


	//----- nvinfo : EIATTR_MIN_STACK_SIZE
	.align		4
.L_349:
        /*0834*/ 	.byte	0x04, 0x12
        /*0836*/ 	.short	(.L_351 - .L_350)
	.align		4
.L_350:
        /*0838*/ 	.word	index@(_ZN13group_norm_v214gn_cuda_kernelI13__nv_bfloat16Li320ELi1ELi16ELi160ELi256ELb1ELi64ELi320ELi320ELi4ELb1ELi37ELb0ELb0ENS_16CompileConditionILi900EEEEEvPT_PKS4_S7_S7_flPfS8_Pj)
        /*083c*/ 	.word	0x00000000


	//----- nvinfo : EIATTR_MIN_STACK_SIZE
	.align		4
.L_351:
        /*0840*/ 	.byte	0x04, 0x12
        /*0842*/ 	.short	(.L_353 - .L_352)
	.align		4
.L_352:
        /*0844*/ 	.word	index@(_ZN13group_norm_v214gn_cuda_kernelI13__nv_bfloat16Li320ELi1ELi16ELi160ELi256ELb1ELi128ELi320ELi320ELi4ELb1ELi74ELb0ELb0ENS_16CompileConditionILi900EEEEEvPT_PKS4_S7_S7_flPfS8_Pj)
        /*0848*/ 	.word	0x00000128


	//----- nvinfo : EIATTR_MIN_STACK_SIZE
	.align		4
.L_353:
        /*084c*/ 	.byte	0x04, 0x12
        /*084e*/ 	.short	(.L_355 - .L_354)
	.align		4
.L_354:
        /*0850*/ 	.word	index@(_ZN13group_norm_v214gn_cuda_kernelI13__nv_bfloat16Li320ELi1ELi16ELi160ELi256ELb1ELi128ELi320ELi320ELi4ELb0ELi74ELb0ELb1ENS_16CompileConditionILi900EEEEEvPT_PKS4_S7_S7_flPfS8_Pj)
        /*0854*/ 	.word	0x00000170


	//----- nvinfo : EIATTR_MIN_STACK_SIZE
	.align		4
.L_355:
        /*0858*/ 	.byte	0x04, 0x12
        /*085a*/ 	.short	(.L_357 - .L_356)
	.align		4
.L_356:
        /*085c*/ 	.word	index@(_ZN13group_norm_v214gn_cuda_kernelI13__nv_bfloat16Li320ELi3ELi16ELi160ELi256ELb1ELi64ELi320ELi320ELi4ELb1ELi87ELb0ELb0ENS_16CompileConditionILi900EEEEEvPT_PKS4_S7_S7_flPfS8_Pj)
        /*0860*/ 	.word	0x00000148


	//----- nvinfo : EIATTR_MIN_STACK_SIZE
	.align		4
.L_357:
        /*0864*/ 	.byte	0x04, 0x12
        /*0866*/ 	.short	(.L_359 - .L_358)
	.align		4
.L_358:
        /*0868*/ 	.word	index@(_ZN13group_norm_v214gn_cuda_kernelI13__nv_bfloat16Li320ELi2ELi16ELi160ELi256ELb1ELi64ELi320ELi320ELi4ELb1ELi74ELb0ELb0ENS_16CompileConditionILi900EEEEEvPT_PKS4_S7_S7_flPfS8_Pj)
        /*086c*/ 	.word	0x00000000


	//----- nvinfo : EIATTR_MIN_STACK_SIZE
	.align		4
.L_359:
        /*0870*/ 	.byte	0x04, 0x12
        /*0872*/ 	.short	(.L_361 - .L_360)
	.align		4
.L_360:
        /*0874*/ 	.word	index@(_ZN13group_norm_v218gn_bwd_cuda_kernelI6__halfLi320ELi3ELi32ELi80ELi256ELb0ELb1ELi8ELi320ELi320ELi4ELb1ELi10ELb0ELb0ELNS_15WgradSyncMethodE2ENS_16CompileConditionILi900EEEEEvPT_S6_S6_PKS5_S8_S8_S8_PKfflPfPj)
        /*0878*/ 	.word	0x00000000


	//----- nvinfo : EIATTR_MIN_STACK_SIZE
	.align		4
.L_361:
        /*087c*/ 	.byte	0x04, 0x12
        /*087e*/ 	.short	(.L_363 - .L_362)
	.align		4
.L_362:
        /*0880*/ 	.word	index@(_ZN13group_norm_v218gn_bwd_cuda_kernelI6__halfLi320ELi1ELi32ELi80ELi256ELb0ELb1ELi16ELi320ELi320ELi4ELb1ELi9ELb0ELb0ELNS_15WgradSyncMethodE2ENS_16CompileConditionILi900EEEEEvPT_S6_S6_PKS5_S8_S8_S8_PKfflPfPj)
        /*0884*/ 	.word	0x00000000


	//----- nvinfo : EIATTR_MIN_STACK_SIZE
	.align		4
.L_363:
        /*0888*/ 	.byte	0x04, 0x12
        /*088a*/ 	.short	(.L_365 - .L_364)
	.align		4
.L_364:
        /*088c*/ 	.word	index@(_ZN13group_norm_v218gn_bwd_cuda_kernelI6__halfLi320ELi3ELi32ELi80ELi256ELb0ELb1ELi16ELi320ELi320ELi4ELb1ELi16ELb0ELb0ELNS_15WgradSyncMethodE3ENS_16CompileConditionILi900EEEEEvPT_S6_S6_PKS5_S8_S8_S8_PKfflPfPj)
        /*0890*/ 	.word	0x00000010


	//----- nvinfo : EIATTR_MIN_STACK_SIZE
	.align		4
.L_365:
        /*0894*/ 	.byte	0x04, 0x12
        /*0896*/ 	.short	(.L_367 - .L_366)
	.align		4
.L_366:
        /*0898*/ 	.word	index@(_ZN13group_norm_v218gn_bwd_cuda_kernelI6__halfLi320ELi1ELi32ELi80ELi256ELb0ELb1ELi32ELi320ELi320ELi4ELb1ELi16ELb0ELb0ELNS_15WgradSyncMethodE3ENS_16CompileConditionILi900EEEEEvPT_S6_S6_PKS5_S8_S8_S8_PKfflPfPj)
        /*089c*/ 	.word	0x00000000


	//----- nvinfo : EIATTR_MIN_STACK_SIZE
	.align		4
.L_367:
        /*08a0*/ 	.byte	0x04, 0x12
        /*08a2*/ 	.short	(.L_369 - .L_368)
	.align		4
.L_368:
        /*08a4*/ 	.word	index@(_ZN13group_norm_v218gn_bwd_cuda_kernelI6__halfLi320ELi1ELi32ELi80ELi256ELb0ELb1ELi64ELi320ELi320ELi4ELb1ELi32ELb0ELb0ELNS_15WgradSyncMethodE3ENS_16CompileConditionILi900EEEEEvPT_S6_S6_PKS5_S8_S8_S8_PKfflPfPj)
        /*08a8*/ 	.word	0x00000068


	//----- nvinfo : EIATTR_MIN_STACK_SIZE
	.align		4
.L_369:
        /*08ac*/ 	.byte	0x04, 0x12
        /*08ae*/ 	.short	(.L_371 - .L_370)
	.align		4
.L_370:
        /*08b0*/ 	.word	index@(_ZN13group_norm_v218gn_bwd_cuda_kernelI6__halfLi320ELi2ELi32ELi80ELi256ELb0ELb1ELi32ELi320ELi320ELi4ELb1ELi32ELb0ELb0ELNS_15WgradSyncMethodE3ENS_16CompileConditionILi900EEEEEvPT_S6_S6_PKS5_S8_S8_S8_PKfflPfPj)
        /*08b4*/ 	.word	0x00000030


	//----- nvinfo : EIATTR_MIN_STACK_SIZE
	.align		4
.L_371:
        /*08b8*/ 	.byte	0x04, 0x12
        /*08ba*/ 	.short	(.L_373 - .L_372)
	.align		4
.L_372:
        /*08bc*/ 	.word	index@(_ZN13group_norm_v218gn_bwd_cuda_kernelI6__halfLi320ELi3ELi32ELi80ELi256ELb0ELb1ELi32ELi320ELi320ELi4ELb1ELi40ELb0ELb0ELNS_15WgradSyncMethodE3ENS_16CompileConditionILi900EEEEEvPT_S6_S6_PKS5_S8_S8_S8_PKfflPfPj)
        /*08c0*/ 	.word	0x000000d0


	//----- nvinfo : EIATTR_MIN_STACK_SIZE
	.align		4
.L_373:
        /*08c4*/ 	.byte	0x04, 0x12
        /*08c6*/ 	.short	(.L_375 - .L_374)
	.align		4
.L_374:
        /*08c8*/ 	.word	index@(_ZN13group_norm_v218gn_bwd_cuda_kernelI6__halfLi320ELi3ELi32ELi80ELi256ELb0ELb1ELi32ELi320ELi320ELi4ELb1ELi48ELb0ELb0ELNS_15WgradSyncMethodE3ENS_16CompileConditionILi900EEEEEvPT_S6_S6_PKS5_S8_S8_S8_PKfflPfPj)
        /*08cc*/ 	.word	0x000000d0


	//----- nvinfo : EIATTR_MIN_STACK_SIZE
	.align		4
.L_375:
        /*08d0*/ 	.byte	0x04, 0x12
        /*08d2*/ 	.short	(.L_377 - .L_376)
	.align		4
.L_376:
        /*08d4*/ 	.word	index@(_ZN13group_norm_v218gn_bwd_cuda_kernelI6__halfLi320ELi3ELi16ELi160ELi256ELb1ELb1ELi8ELi320ELi320ELi4ELb1ELi10ELb0ELb0ELNS_15WgradSyncMethodE2ENS_16CompileConditionILi900EEEEEvPT_S6_S6_PKS5_S8_S8_S8_PKfflPfPj)
        /*08d8*/ 	.word	0x00000000


	//----- nvinfo : EIATTR_MIN_STACK_SIZE
	.align		4
.L_377:
        /*08dc*/ 	.byte	0x04, 0x12
        /*08de*/ 	.short	(.L_379 - .L_378)
	.align		4
.L_378:
        /*08e0*/ 	.word	index@(_ZN13group_norm_v218gn_bwd_cuda_kernelI6__halfLi320ELi1ELi16ELi160ELi256ELb1ELb1ELi16ELi320ELi320ELi4ELb1ELi9ELb0ELb0ELNS_15WgradSyncMethodE2ENS_16CompileConditionILi900EEEEEvPT_S6_S6_PKS5_S8_S8_S8_PKfflPfPj)
        /*08e4*/ 	.word	0x00000000


	//----- nvinfo : EIATTR_MIN_STACK_SIZE
	.align		4
.L_379:
        /*08e8*/ 	.byte	0x04, 0x12
        /*08ea*/ 	.short	(.L_381 - .L_380)
	.align		4
.L_380:
        /*08ec*/ 	.word	index@(_ZN13group_norm_v218gn_bwd_cuda_kernelI6__halfLi320ELi3ELi16ELi160ELi256ELb1ELb1ELi16ELi320ELi320ELi4ELb1ELi16ELb0ELb0ELNS_15WgradSyncMethodE3ENS_16CompileConditionILi900EEEEEvPT_S6_S6_PKS5_S8_S8_S8_PKfflPfPj)
        /*08f0*/ 	.word	0x00000000


	//----- nvinfo : EIATTR_MIN_STACK_SIZE
	.align		4
.L_381:
        /*08f4*/ 	.byte	0x04, 0x12
        /*08f6*/ 	.short	(.L_383 - .L_382)
	.align		4
.L_382:
        /*08f8*/ 	.word	index@(_ZN13group_norm_v218gn_bwd_cuda_kernelI6__halfLi320ELi1ELi16ELi160ELi256ELb1ELb1ELi32ELi320ELi320ELi4ELb1ELi16ELb0ELb0ELNS_15WgradSyncMethodE3ENS_16CompileConditionILi900EEEEEvPT_S6_S6_PKS5_S8_S8_S8_PKfflPfPj)
        /*08fc*/ 	.word	0x00000000


	//----- nvinfo : EIATTR_MIN_STACK_SIZE
	.align		4
.L_383:
        /*0900*/ 	.byte	0x04, 0x12
        /*0902*/ 	.short	(.L_385 - .L_384)
	.align		4
.L_384:
        /*0904*/ 	.word	index@(_ZN13group_norm_v218gn_bwd_cuda_kernelI6__halfLi320ELi1ELi16ELi160ELi256ELb1ELb1ELi64ELi320ELi320ELi4ELb1ELi32ELb0ELb0ELNS_15WgradSyncMethodE3ENS_16CompileConditionILi900EEEEEvPT_S6_S6_PKS5_S8_S8_S8_PKfflPfPj)
        /*0908*/ 	.word	0x00000000


	//----- nvinfo : EIATTR_MIN_STACK_SIZE
	.align		4
.L_385:
        /*090c*/ 	.byte	0x04, 0x12
        /*090e*/ 	.short	(.L_387 - .L_386)
	.align		4
.L_386:
        /*0910*/ 	.word	index@(_ZN13group_norm_v218gn_bwd_cuda_kernelI6__halfLi320ELi2ELi16ELi160ELi256ELb1ELb1ELi32ELi320ELi320ELi4ELb1ELi32ELb0ELb0ELNS_15WgradSyncMethodE3ENS_16CompileConditionILi900EEEEEvPT_S6_S6_PKS5_S8_S8_S8_PKfflPfPj)
        /*0914*/ 	.word	0x00000000


	//----- nvinfo : EIATTR_MIN_STACK_SIZE
	.align		4
.L_387:
        /*0918*/ 	.byte	0x04, 0x12
        /*091a*/ 	.short	(.L_389 - .L_388)
	.align		4
.L_388:
        /*091c*/ 	.word	index@(_ZN13group_norm_v218gn_bwd_cuda_kernelI6__halfLi320ELi3ELi16ELi160ELi256ELb1ELb1ELi32ELi320ELi320ELi4ELb1ELi40ELb0ELb0ELNS_15WgradSyncMethodE3ENS_16CompileConditionILi900EEEEEvPT_S6_S6_PKS5_S8_S8_S8_PKfflPfPj)
        /*0920*/ 	.word	0x00000090


	//----- nvinfo : EIATTR_MIN_STACK_SIZE
	.align		4
.L_389:
        /*0924*/ 	.byte	0x04, 0x12
        /*0926*/ 	.short	(.L_391 - .L_390)
	.align		4
.L_390:
        /*0928*/ 	.word	index@(_ZN13group_norm_v218gn_bwd_cuda_kernelI6__halfLi320ELi3ELi16ELi160ELi256ELb1ELb1ELi32ELi320ELi320ELi4ELb1ELi48ELb0ELb0ELNS_15WgradSyncMethodE3ENS_16CompileConditionILi900EEEEEvPT_S6_S6_PKS5_S8_S8_S8_PKfflPfPj)
        /*092c*/ 	.word	0x00000090


	//----- nvinfo : EIATTR_MIN_STACK_SIZE
	.align		4
.L_391:
        /*0930*/ 	.byte	0x04, 0x12
        /*0932*/ 	.short	(.L_393 - .L_392)
	.align		4
.L_392:
        /*0934*/ 	.word	index@(_ZN13group_norm_v214gn_cuda_kernelI6__halfLi320ELi3ELi32ELi80ELi256ELb0ELi8ELi320ELi320ELi4ELb1ELi10ELb0ELb0ENS_16CompileConditionILi900EEEEEvPT_PKS4_S7_S7_flPfS8_Pj)
        /*0938*/ 	.word	0x00000000


	//----- nvinfo : EIATTR_MIN_STACK_SIZE
	.align		4
.L_393:
        /*093c*/ 	.byte	0x04, 0x12
        /*093e*/ 	.short	(.L_395 - .L_394)
	.align		4
.L_394:
        /*0940*/ 	.word	index@(_ZN13group_norm_v214gn_cuda_kernelI6__halfLi320ELi1ELi32ELi80ELi256ELb0ELi16ELi320ELi320ELi4ELb1ELi9ELb0ELb0ENS_16CompileConditionILi900EEEEEvPT_PKS4_S7_S7_flPfS8_Pj)
        /*0944*/ 	.word	0x00000000


	//----- nvinfo : EIATTR_MIN_STACK_SIZE
	.align		4
.L_395:
        /*0948*/ 	.byte	0x04, 0x12
        /*094a*/ 	.short	(.L_397 - .L_396)
	.align		4
.L_396:
        /*094c*/ 	.word	index@(_ZN13group_norm_v214gn_cuda_kernelI6__halfLi320ELi3ELi32ELi80ELi256ELb0ELi16ELi320ELi320ELi4ELb1ELi21ELb0ELb0ENS_16CompileConditionILi900EEEEEvPT_PKS4_S7_S7_flPfS8_Pj)
        /*0950*/ 	.word	0x00000000


	//----- nvinfo : EIATTR_MIN_STACK_SIZE
	.align		4
.L_397:
        /*0954*/ 	.byte	0x04, 0x12
        /*0956*/ 	.short	(.L_399 - .L_398)
	.align		4
.L_398:
        /*0958*/ 	.word	index@(_ZN13group_norm_v214gn_cuda_kernelI6__halfLi320ELi1ELi32ELi80ELi256ELb0ELi32ELi320ELi320ELi4ELb1ELi18ELb0ELb0ENS_16CompileConditionILi900EEEEEvPT_PKS4_S7_S7_flPfS8_Pj)
        /*095c*/ 	.word	0x00000000


	//----- nvinfo : EIATTR_MIN_STACK_SIZE
	.align		4
.L_399:
        /*0960*/ 	.byte	0x04, 0x12
        /*0962*/ 	.short	(.L_401 - .L_400)
	.align		4
.L_400:
        /*0964*/ 	.word	index@(_ZN13group_norm_v214gn_cuda_kernelI6__halfLi320ELi3ELi32ELi80ELi256ELb0ELi32ELi320ELi320ELi4ELb1ELi43ELb0ELb0ENS_16CompileConditionILi900EEEEEvPT_PKS4_S7_S7_flPfS8_Pj)
        /*0968*/ 	.word	0x00000000


	//----- nvinfo : EIATTR_MIN_STACK_SIZE
	.align		4
.L_401:
        /*096c*/ 	.byte	0x04, 0x12
        /*096e*/ 	.short	(.L_403 - .L_402)
	.align		4
.L_402:
        /*0970*/ 	.word	index@(_ZN13group_norm_v214gn_cuda_kernelI6__halfLi320ELi1ELi32ELi80ELi256ELb0ELi64ELi320ELi320ELi4ELb1ELi37ELb0ELb0ENS_16CompileConditionILi900EEEEEvPT_PKS4_S7_S7_flPfS8_Pj)
        /*0974*/ 	.word	0x00000000


	//----- nvinfo : EIATTR_MIN_STACK_SIZE
	.align		4
.L_403:
        /*0978*/ 	.byte	0x04, 0x12
        /*097a*/ 	.short	(.L_405 - .L_404)
	.align		4
.L_404:
        /*097c*/ 	.word	index@(_ZN13group_norm_v214gn_cuda_kernelI6__halfLi320ELi1ELi32ELi80ELi256ELb0ELi128ELi320ELi320ELi4ELb1ELi74ELb0ELb0ENS_16CompileConditionILi900EEEEEvPT_PKS4_S7_S7_flPfS8_Pj)
        /*0980*/ 	.word	0x00000108


	//----- nvinfo : EIATTR_MIN_STACK_SIZE
	.align		4
.L_405:
        /*0984*/ 	.byte	0x04, 0x12
        /*0986*/ 	.short	(.L_407 - .L_406)
	.align		4
.L_406:
        /*0988*/ 	.word	index@(_ZN13group_norm_v214gn_cuda_kernelI6__halfLi320ELi1ELi32ELi80ELi256ELb0ELi128ELi320ELi320ELi4ELb0ELi74ELb0ELb1ENS_16CompileConditionILi900EEEEEvPT_PKS4_S7_S7_flPfS8_Pj)
        /*098c*/ 	.word	0x00000000


	//----- nvinfo : EIATTR_MIN_STACK_SIZE
	.align		4
.L_407:
        /*0990*/ 	.byte	0x04, 0x12
        /*0992*/ 	.short	(.L_409 - .L_408)
	.align		4
.L_408:
        /*0994*/ 	.word	index@(_ZN13group_norm_v214gn_cuda_kernelI6__halfLi320ELi3ELi32ELi80ELi256ELb0ELi64ELi320ELi320ELi4ELb1ELi87ELb0ELb0ENS_16CompileConditionILi900EEEEEvPT_PKS4_S7_S7_flPfS8_Pj)
        /*0998*/ 	.word	0x00000140


	//----- nvinfo : EIATTR_MIN_STACK_SIZE
	.align		4
.L_409:
        /*099c*/ 	.byte	0x04, 0x12
        /*099e*/ 	.short	(.L_411 - .L_410)
	.align		4
.L_410:
        /*09a0*/ 	.word	index@(_ZN13group_norm_v214gn_cuda_kernelI6__halfLi320ELi2ELi32ELi80ELi256ELb0ELi64ELi320ELi320ELi4ELb1ELi74ELb0ELb0ENS_16CompileConditionILi900EEEEEvPT_PKS4_S7_S7_flPfS8_Pj)
        /*09a4*/ 	.word	0x00000030


	//----- nvinfo : EIATTR_MIN_STACK_SIZE
	.align		4
.L_411:
        /*09a8*/ 	.byte	0x04, 0x12
        /*09aa*/ 	.short	(.L_413 - .L_412)
	.align		4
.L_412:
        /*09ac*/ 	.word	index@(_ZN13group_norm_v214gn_cuda_kernelI6__halfLi320ELi3ELi16ELi160ELi256ELb1ELi8ELi320ELi320ELi4ELb1ELi10ELb0ELb0ENS_16CompileConditionILi900EEEEEvPT_PKS4_S7_S7_flPfS8_Pj)
        /*09b0*/ 	.word	0x00000000


	//----- nvinfo : EIATTR_MIN_STACK_SIZE
	.align		4
.L_413:
        /*09b4*/ 	.byte	0x04, 0x12
        /*09b6*/ 	.short	(.L_415 - .L_414)
	.align		4
.L_414:
        /*09b8*/ 	.word	index@(_ZN13group_norm_v214gn_cuda_kernelI6__halfLi320ELi1ELi16ELi160ELi256ELb1ELi16ELi320ELi320ELi4ELb1ELi9ELb0ELb0ENS_16CompileConditionILi900EEEEEvPT_PKS4_S7_S7_flPfS8_Pj)
        /*09bc*/ 	.word	0x00000000


	//----- nvinfo : EIATTR_MIN_STACK_SIZE
	.align		4
.L_415:
        /*09c0*/ 	.byte	0x04, 0x12
        /*09c2*/ 	.short	(.L_417 - .L_416)
	.align		4
.L_416:
        /*09c4*/ 	.word	index@(_ZN13group_norm_v214gn_cuda_kernelI6__halfLi320ELi3ELi16ELi160ELi256ELb1ELi16ELi320ELi320ELi4ELb1ELi21ELb0ELb0ENS_16CompileConditionILi900EEEEEvPT_PKS4_S7_S7_flPfS8_Pj)
        /*09c8*/ 	.word	0x00000000


	//----- nvinfo : EIATTR_MIN_STACK_SIZE
	.align		4
.L_417:
        /*09cc*/ 	.byte	0x04, 0x12
        /*09ce*/ 	.short	(.L_419 - .L_418)
	.align		4
.L_418:
        /*09d0*/ 	.word	index@(_ZN13group_norm_v214gn_cuda_kernelI6__halfLi320ELi1ELi16ELi160ELi256ELb1ELi32ELi320ELi320ELi4ELb1ELi18ELb0ELb0ENS_16CompileConditionILi900EEEEEvPT_PKS4_S7_S7_flPfS8_Pj)
        /*09d4*/ 	.word	0x00000000


	//----- nvinfo : EIATTR_MIN_STACK_SIZE
	.align		4
.L_419:
        /*09d8*/ 	.byte	0x04, 0x12
        /*09da*/ 	.short	(.L_421 - .L_420)
	.align		4
.L_420:
        /*09dc*/ 	.word	index@(_ZN13group_norm_v214gn_cuda_kernelI6__halfLi320ELi3ELi16ELi160ELi256ELb1ELi32ELi320ELi320ELi4ELb1ELi43ELb0ELb0ENS_16CompileConditionILi900EEEEEvPT_PKS4_S7_S7_flPfS8_Pj)
        /*09e0*/ 	.word	0x00000000


	//----- nvinfo : EIATTR_MIN_STACK_SIZE
	.align		4
.L_421:
        /*09e4*/ 	.byte	0x04, 0x12
        /*09e6*/ 	.short	(.L_423 - .L_422)
	.align		4
.L_422:
        /*09e8*/ 	.word	index@(_ZN13group_norm_v214gn_cuda_kernelI6__halfLi320ELi1ELi16ELi160ELi256ELb1ELi64ELi320ELi320ELi4ELb1ELi37ELb0ELb0ENS_16CompileConditionILi900EEEEEvPT_PKS4_S7_S7_flPfS8_Pj)
        /*09ec*/ 	.word	0x00000000


	//----- nvinfo : EIATTR_MIN_STACK_SIZE
	.align		4
.L_423:
        /*09f0*/ 	.byte	0x04, 0x12
        /*09f2*/ 	.short	(.L_425 - .L_424)
	.align		4
.L_424:
        /*09f4*/ 	.word	index@(_ZN13group_norm_v214gn_cuda_kernelI6__halfLi320ELi1ELi16ELi160ELi256ELb1ELi128ELi320ELi320ELi4ELb1ELi74ELb0ELb0ENS_16CompileConditionILi900EEEEEvPT_PKS4_S7_S7_flPfS8_Pj)
        /*09f8*/ 	.word	0x00000000


	//----- nvinfo : EIATTR_MIN_STACK_SIZE
	.align		4
.L_425:
        /*09fc*/ 	.byte	0x04, 0x12
        /*09fe*/ 	.short	(.L_427 - .L_426)
	.align		4
.L_426:
        /*0a00*/ 	.word	index@(_ZN13group_norm_v214gn_cuda_kernelI6__halfLi320ELi1ELi16ELi160ELi256ELb1ELi128ELi320ELi320ELi4ELb0ELi74ELb0ELb1ENS_16CompileConditionILi900EEEEEvPT_PKS4_S7_S7_flPfS8_Pj)
        /*0a04*/ 	.word	0x00000008


	//----- nvinfo : EIATTR_MIN_STACK_SIZE
	.align		4
.L_427:
        /*0a08*/ 	.byte	0x04, 0x12
        /*0a0a*/ 	.short	(.L_429 - .L_428)
	.align		4
.L_428:
        /*0a0c*/ 	.word	index@(_ZN13group_norm_v214gn_cuda_kernelI6__halfLi320ELi3ELi16ELi160ELi256ELb1ELi64ELi320ELi320ELi4ELb1ELi87ELb0ELb0ENS_16CompileConditionILi900EEEEEvPT_PKS4_S7_S7_flPfS8_Pj)
        /*0a10*/ 	.word	0x00000070


	//----- nvinfo : EIATTR_MIN_STACK_SIZE
	.align		4
.L_429:
        /*0a14*/ 	.byte	0x04, 0x12
        /*0a16*/ 	.short	(.L_431 - .L_430)
	.align		4
.L_430:
        /*0a18*/ 	.word	index@(_ZN13group_norm_v214gn_cuda_kernelI6__halfLi320ELi2ELi16ELi160ELi256ELb1ELi64ELi320ELi320ELi4ELb1ELi74ELb0ELb0ENS_16CompileConditionILi900EEEEEvPT_PKS4_S7_S7_flPfS8_Pj)
        /*0a1c*/ 	.word	0x00000000
.L_431:


//--------------------- .nv.compat                --------------------------
	.section	.nv.compat,"",@"SHT_CUDA_COMPAT_INFO"
	.align	4
        /*0000*/ 	.byte	0x02, 0x09, 0x00, 0x00, 0x02, 0x02, 0x01, 0x00, 0x02, 0x05, 0x05, 0x00, 0x03, 0x07, 0x01, 0x01
        /*0010*/ 	.byte	0x02, 0x03, 0x00, 0x00, 0x02, 0x06, 0x01, 0x00, 0x04, 0x0b, 0x08, 0x00, 0x00, 0x00, 0x00, 0x00
        /*0020*/ 	.byte	0x00, 0x00, 0x00, 0x00


//--------------------- .nv.info._ZN13group_norm_v218gn_bwd_cuda_kernelI13__nv_bfloat16Li320ELi3ELi32ELi80ELi256ELb0ELb1ELi8ELi320ELi320ELi4ELb1ELi10ELb0ELb0ELNS_15WgradSyncMethodE2ENS_16CompileConditionILi900EEEEEvPT_S6_S6_PKS5_S8_S8_S8_PKfflPfPj --------------------------
	.section	.nv.info._ZN13group_norm_v218gn_bwd_cuda_kernelI13__nv_bfloat16Li320ELi3ELi32ELi80ELi256ELb0ELb1ELi8ELi320ELi320ELi4ELb1ELi10ELb0ELb0ELNS_15WgradSyncMethodE2ENS_16CompileConditionILi900EEEEEvPT_S6_S6_PKS5_S8_S8_S8_PKfflPfPj,"",@"SHT_CUDA_INFO"
	.sectionflags	@""
	.align	4


	//----- nvinfo : EIATTR_CUDA_API_VERSION
	.align		4
        /*0000*/ 	.byte	0x04, 0x37
        /*0002*/ 	.short	(.L_433 - .L_432)
.L_432:
        /*0004*/ 	.word	0x00000082


	//----- nvinfo : EIATTR_KPARAM_INFO
	.align		4
.L_433:
        /*0008*/ 	.byte	0x04, 0x17
        /*000a*/ 	.short	(.L_435 - .L_434)
.L_434:
        /*000c*/ 	.word	0x00000000
        /*0010*/ 	.short	0x000b
        /*0012*/ 	.short	0x0058
        /*0014*/ 	.byte	0x00, 0xf0, 0x21, 0x00


	//----- nvinfo : EIATTR_KPARAM_INFO
	.align		4
.L_435:
        /*0018*/ 	.byte	0x04, 0x17
        /*001a*/ 	.short	(.L_437 - .L_436)
.L_436:
        /*001c*/ 	.word	0x00000000
        /*0020*/ 	.short	0x000a
        /*0022*/ 	.short	0x0050
        /*0024*/ 	.byte	0x00, 0xf0, 0x21, 0x00


	//----- nvinfo : EIATTR_KPARAM_INFO
	.align		4
.L_437:
        /*0028*/ 	.byte	0x04, 0x17
        /*002a*/ 	.short	(.L_439 - .L_438)
.L_438:
        /*002c*/ 	.word	0x00000000
        /*0030*/ 	.short	0x0009
        /*0032*/ 	.short	0x0048
        /*0034*/ 	.byte	0x00, 0xf0, 0x21, 0x00


	//----- nvinfo : EIATTR_KPARAM_INFO
	.align		4
.L_439:
        /*0038*/ 	.byte	0x04, 0x17
        /*003a*/ 	.short	(.L_441 - .L_440)
.L_440:
        /*003c*/ 	.word	0x00000000
        /*0040*/ 	.short	0x0008
        /*0042*/ 	.short	0x0040
        /*0044*/ 	.byte	0x00, 0xf0, 0x11, 0x00


	//----- nvinfo : EIATTR_KPARAM_INFO
	.align		4
.L_441:
        /*0048*/ 	.byte	0x04, 0x17
        /*004a*/ 	.short	(.L_443 - .L_442)
.L_442:
        /*004c*/ 	.word	0x00000000
        /*0050*/ 	.short	0x0007
        /*0052*/ 	.short	0x0038
        /*0054*/ 	.byte	0x00, 0xf0, 0x21, 0x00


	//----- nvinfo : EIATTR_KPARAM_INFO
	.align		4
.L_443:
        /*0058*/ 	.byte	0x04, 0x17
        /*005a*/ 	.short	(.L_445 - .L_444)
.L_444:
        /*005c*/ 	.word	0x00000000
        /*0060*/ 	.short	0x0006
        /*0062*/ 	.short	0x0030
        /*0064*/ 	.byte	0x00, 0xf0, 0x21, 0x00


	//----- nvinfo : EIATTR_KPARAM_INFO
	.align		4
.L_445:
        /*0068*/ 	.byte	0x04, 0x17
        /*006a*/ 	.short	(.L_447 - .L_446)
.L_446:
        /*006c*/ 	.word	0x00000000
        /*0070*/ 	.short	0x0005
        /*0072*/ 	.short	0x0028
        /*0074*/ 	.byte	0x00, 0xf0, 0x21, 0x00


	//----- nvinfo : EIATTR_KPARAM_INFO
	.align		4
.L_447:
        /*0078*/ 	.byte	0x04, 0x17
        /*007a*/ 	.short	(.L_449 - .L_448)
.L_448:
        /*007c*/ 	.word	0x00000000
        /*0080*/ 	.short	0x0004
        /*0082*/ 	.short	0x0020
        /*0084*/ 	.byte	0x00, 0xf0, 0x21, 0x00


	//----- nvinfo : EIATTR_KPARAM_INFO
	.align		4
.L_449:
        /*0088*/ 	.byte	0x04, 0x17
        /*008a*/ 	.short	(.L_451 - .L_450)
.L_450:
        /*008c*/ 	.word	0x00000000
        /*0090*/ 	.short	0x0003
        /*0092*/ 	.short	0x0018
        /*0094*/ 	.byte	0x00, 0xf0, 0x21, 0x00


	//----- nvinfo : EIATTR_KPARAM_INFO
	.align		4
.L_451:
        /*0098*/ 	.byte	0x04, 0x17
        /*009a*/ 	.short	(.L_453 - .L_452)
.L_452:
        /*009c*/ 	.word	0x00000000
        /*00a0*/ 	.short	0x0002
        /*00a2*/ 	.short	0x0010
        /*00a4*/ 	.byte	0x00, 0xf0, 0x21, 0x00


	//----- nvinfo : EIATTR_KPARAM_INFO
	.align		4
.L_453:
        /*00a8*/ 	.byte	0x04, 0x17
        /*00aa*/ 	.short	(.L_455 - .L_454)
.L_454:
        /*00ac*/ 	.word	0x00000000
        /*00b0*/ 	.short	0x0001
        /*00b2*/ 	.short	0x0008
        /*00b4*/ 	.byte	0x00, 0xf0, 0x21, 0x00


	//----- nvinfo : EIATTR_KPARAM_INFO
	.align		4
.L_455:
        /*00b8*/ 	.byte	0x04, 0x17
        /*00ba*/ 	.short	(.L_457 - .L_456)
.L_456:
        /*00bc*/ 	.word	0x00000000
        /*00c0*/ 	.short	0x0000
        /*00c2*/ 	.short	0x0000
        /*00c4*/ 	.byte	0x00, 0xf0, 0x21, 0x00


	//----- nvinfo : EIATTR_SPARSE_MMA_MASK
	.align		4
.L_457:
        /*00c8*/ 	.byte	0x03, 0x50
        /*00ca*/ 	.short	0x0000


	//----- nvinfo : EIATTR_MAXREG_COUNT
	.align		4
        /*00cc*/ 	.byte	0x03, 0x1b
        /*00ce*/ 	.short	0x0040


	//----- nvinfo : EIATTR_NUM_BARRIERS
	.align		4
        /*00d0*/ 	.byte	0x02, 0x4c
        /*00d2*/ 	.byte	0x01
	.zero		1


	//----- nvinfo : EIATTR_MERCURY_ISA_VERSION
	.align		4
        /*00d4*/ 	.byte	0x03, 0x5f
        /*00d6*/ 	.short	0x0101


	//----- nvinfo : EIATTR_COOP_GROUP_MASK_REGIDS
	.align		4
        /*00d8*/ 	.byte	0x04, 0x29
        /*00da*/ 	.short	(.L_459 - .L_458)


	//   ....[0]....
.L_458:
        /*00dc*/ 	.word	0xffffffff


	//   ....[1]....
        /*00e0*/ 	.word	0xffffffff


	//   ....[2]....
        /*00e4*/ 	.word	0xffffffff


	//   ....[3]....
        /*00e8*/ 	.word	0xffffffff


	//   ....[4]....
        /*00ec*/ 	.word	0xffffffff


	//   ....[5]....
        /*00f0*/ 	.word	0xffffffff


	//   ....[6]....
        /*00f4*/ 	.word	0xffffffff


	//   ....[7]....
        /*00f8*/ 	.word	0xffffffff


	//   ....[8]....
        /*00fc*/ 	.word	0xffffffff


	//   ....[9]....
        /*0100*/ 	.word	0xffffffff


	//   ....[10]....
        /*0104*/ 	.word	0xffffffff


	//   ....[11]....
        /*0108*/ 	.word	0xffffffff


	//   ....[12]....
        /*010c*/ 	.word	0xffffffff


	//   ....[13]....
        /*0110*/ 	.word	0xffffffff


	//   ....[14]....
        /*0114*/ 	.word	0x05000017


	//   ....[15]....
        /*0118*/ 	.word	0x05000016


	//   ....[16]....
        /*011c*/ 	.word	0x05000018


	//   ....[17]....
        /*0120*/ 	.word	0x05000019


	//   ....[18]....
        /*0124*/ 	.word	0x0500001b


	//   ....[19]....
        /*0128*/ 	.word	0x0500001a


	//   ....[20]....
        /*012c*/ 	.word	0x0500001c


	//   ....[21]....
        /*0130*/ 	.word	0x05000011


	//   ....[22]....
        /*0134*/ 	.word	0x0500001b


	//   ....[23]....
        /*0138*/ 	.word	0x0500001a


	//   ....[24]....
        /*013c*/ 	.word	0x0500001c


	//   ....[25]....
        /*0140*/ 	.word	0x0500001d


	//   ....[26]....
        /*0144*/ 	.word	0x0500001f


	//   ....[27]....
        /*0148*/ 	.word	0x0500001e


	//   ....[28]....
        /*014c*/ 	.word	0x05000022


	//   ....[29]....
        /*0150*/ 	.word	0x05000011


	//   ....[30]....
        /*0154*/ 	.word	0x0500001b


	//   ....[31]....
        /*0158*/ 	.word	0x0500001a


	//   ....[32]....
        /*015c*/ 	.word	0x0500001c


	//   ....[33]....
        /*0160*/ 	.word	0x0500001d


	//   ....[34]....
        /*0164*/ 	.word	0x0500001f


	//   ....[35]....
        /*0168*/ 	.word	0x0500001e


	//   ....[36]....
        /*016c*/ 	.word	0x05000022


	//   ....[37]....
        /*0170*/ 	.word	0x05000011


	//   ....[38]....
        /*0174*/ 	.word	0x0500001d


	//   ....[39]....
        /*0178*/ 	.word	0x05000020


	//   ....[40]....
        /*017c*/ 	.word	0x0500001d


	//   ....[41]....
        /*0180*/ 	.word	0x05000028


	//   ....[42]....
        /*0184*/ 	.word	0x05000025


	//   ....[43]....
        /*0188*/ 	.word	0x0500001f


	//   ....[44]....
        /*018c*/ 	.word	0x0500001c


	//   ....[45]....
        /*0190*/ 	.word	0x0500001e


	//   ....[46]....
        /*0194*/ 	.word	0x05000019


	//   ....[47]....
        /*0198*/ 	.word	0x0500001c


	//   ....[48]....
        /*019c*/ 	.word	0x05000018


	//   ....[49]....
        /*01a0*/ 	.word	0x05000016


	//   ....[50]....
        /*01a4*/ 	.word	0x0500001a


	//   ....[51]....
        /*01a8*/ 	.word	0x0500001f


	//   ....[52]....
        /*01ac*/ 	.word	0x0500001d


	//   ....[53]....
        /*01b0*/ 	.word	0x05000017


	//   ....[54]....
        /*01b4*/ 	.word	0x05000020


	//   ....[55]....
        /*01b8*/ 	.word	0x05000019


	//   ....[56]....
        /*01bc*/ 	.word	0x05000016


	//   ....[57]....
        /*01c0*/ 	.word	0x05000015


	//   ....[58]....
        /*01c4*/ 	.word	0x0500001a


	//   ....[59]....
        /*01c8*/ 	.word	0x05000014


	//   ....[60]....
        /*01cc*/ 	.word	0x05000022


	//   ....[61]....
        /*01d0*/ 	.word	0x05000011


	//   ....[62]....
        /*01d4*/ 	.word	0x05000029


	//   ....[63]....
        /*01d8*/ 	.word	0x05000024


	//   ....[64]....
        /*01dc*/ 	.word	0x05000023


	//   ....[65]....
        /*01e0*/ 	.word	0x0500002a


	//   ....[66]....
        /*01e4*/ 	.word	0x0500002d


	//   ....[67]....
        /*01e8*/ 	.word	0x05000022


	//   ....[68]....
        /*01ec*/ 	.word	0x05000025


	//   ....[69]....
        /*01f0*/ 	.word	0x05000020


	//   ....[70]....
        /*01f4*/ 	.word	0x0500001c


	//   ....[71]....
        /*01f8*/ 	.word	0x0500001c


	//   ....[72]....
        /*01fc*/ 	.word	0x0500001c


	//   ....[73]....
        /*0200*/ 	.word	0x0500001c


	//   ....[74]....
        /*0204*/ 	.word	0x0500001c


	//   ....[75]....
        /*0208*/ 	.word	0x0500001c


	//   ....[76]....
        /*020c*/ 	.word	0x0500001c


	//   ....[77]....
        /*0210*/ 	.word	0x0500001c


	//   ....[78]....
        /*0214*/ 	.word	0x0500001c


	//   ....[79]....
        /*0218*/ 	.word	0x0500001c


	//   ....[80]....
        /*021c*/ 	.word	0x0500001c


	//   ....[81]....
        /*0220*/ 	.word	0x0500001c


	//   ....[82]....
        /*0224*/ 	.word	0x0500001c


	//   ....[83]....
        /*0228*/ 	.word	0x0500001c


	//   ....[84]....
        /*022c*/ 	.word	0x0500001c


	//   ....[85]....
        /*0230*/ 	.word	0x0500001c


	//   ....[86]....
        /*0234*/ 	.word	0x0500001c


	//   ....[87]....
        /*0238*/ 	.word	0x0500001c


	//   ....[88]....
        /*023c*/ 	.word	0x0500001c


	//   ....[89]....
        /*0240*/ 	.word	0x0500001c


	//   ....[90]....
        /*0244*/ 	.word	0x0500001c


	//   ....[91]....
        /*0248*/ 	.word	0x0500001c


	//   ....[92]....
        /*024c*/ 	.word	0x0500001c


	//   ....[93]....
        /*0250*/ 	.word	0x0500001c


	//   ....[94]....
        /*0254*/ 	.word	0x0500001c


	//   ....[95]....
        /*0258*/ 	.word	0x0500001c


	//   ....[96]....
        /*025c*/ 	.word	0x0500001c


	//   ....[97]....
        /*0260*/ 	.word	0x0500001c


	//   ....[98]....
        /*0264*/ 	.word	0x0500001c


	//   ....[99]....
        /*0268*/ 	.word	0x0500001c


	//   ....[100]....
        /*026c*/ 	.word	0x0500001c


	//   ....[101]....
        /*0270*/ 	.word	0x0500001c


	//   ....[102]....
        /*0274*/ 	.word	0x0500001c


	//   ....[103]....
        /*0278*/ 	.word	0x0500001c


	//   ....[104]....
        /*027c*/ 	.word	0x0500001c


	//   ....[105]....
        /*0280*/ 	.word	0x0500001c


	//   ....[106]....
        /*0284*/ 	.word	0x0500001c


	//   ....[107]....
        /*0288*/ 	.word	0x0500001c


	//   ....[108]....
        /*028c*/ 	.word	0x0500001c


	//   ....[109]....
        /*0290*/ 	.word	0x0500001c


	//   ....[110]....
        /*0294*/ 	.word	0x0500001c


	//   ....[111]....
        /*0298*/ 	.word	0x0500001c


	//   ....[112]....
        /*029c*/ 	.word	0x0500001c


	//   ....[113]....
        /*02a0*/ 	.word	0x0500001c


	//   ....[114]....
        /*02a4*/ 	.word	0x0500001c


	//   ....[115]....
        /*02a8*/ 	.word	0x0500001c


	//   ....[116]....
        /*02ac*/ 	.word	0x0500001c


	//   ....[117]....
        /*02b0*/ 	.word	0x0500001c


	//   ....[118]....
        /*02b4*/ 	.word	0x0500001c


	//   ....[119]....
        /*02b8*/ 	.word	0x0500001c


	//   ....[120]....
        /*02bc*/ 	.word	0x0500001c


	//   ....[121]....
        /*02c0*/ 	.word	0x0500001c


	//   ....[122]....
        /*02c4*/ 	.word	0x0500001c


	//   ....[123]....
        /*02c8*/ 	.word	0x0500001c


	//   ....[124]....
        /*02cc*/ 	.word	0x0500001c


	//   ....[125]....
        /*02d0*/ 	.word	0x0500001c


	//----- nvinfo : EIATTR_COOP_GROUP_INSTR_OFFSETS
	.align		4
.L_459:
        /*02d4*/ 	.byte	0x04, 0x28
        /*02d6*/ 	.short	(.L_461 - .L_460)


	//   ....[0]....
.L_460:
        /*02d8*/ 	.word	0x00001c10


	//   ....[1]....
        /*02dc*/ 	.word	0x00001c30


	//   ....[2]....
        /*02e0*/ 	.word	0x00001c60


	//   ....[3]....
        /*02e4*/ 	.word	0x00001c70


	//   ....[4]....
        /*02e8*/ 	.word	0x00002420


	//   ....[5]....
        /*02ec*/ 	.word	0x00002430


	//   ....[6]....
        /*02f0*/ 	.word	0x00002460


	//   ....[7]....
        /*02f4*/ 	.word	0x00002470


	//   ....[8]....
        /*02f8*/ 	.word	0x000024a0


	//   ....[9]....
        /*02fc*/ 	.word	0x000024b0


	//   ....[10]....
        /*0300*/ 	.word	0x00002500


	//   ....[11]....
        /*0304*/ 	.word	0x00002520


	//   ....[12]....
        /*0308*/ 	.word	0x00002550


	//   ....[13]....
        /*030c*/ 	.word	0x00002560


	//   ....[14]....
        /*0310*/ 	.word	0x00003860


	//   ....[15]....
        /*0314*/ 	.word	0x00003890


	//   ....[16]....
        /*0318*/ 	.word	0x000038c0


	//   ....[17]....
        /*031c*/ 	.word	0x000038e0


	//   ....[18]....
        /*0320*/ 	.word	0x00003910


	//   ....[19]....
        /*0324*/ 	.word	0x00003920


	//   ....[20]....
        /*0328*/ 	.word	0x00003950


	//   ....[21]....
        /*032c*/ 	.word	0x00003960


	//   ....[22]....
        /*0330*/ 	.word	0x00003b50


	//   ....[23]....
        /*0334*/ 	.word	0x00003b80


	//   ....[24]....
        /*0338*/ 	.word	0x00003bb0


	//   ....[25]....
        /*033c*/ 	.word	0x00003bd0


	//   ....[26]....
        /*0340*/ 	.word	0x00003c00


	//   ....[27]....
        /*0344*/ 	.word	0x00003c10


	//   ....[28]....
        /*0348*/ 	.word	0x00003c40


	//   ....[29]....
        /*034c*/ 	.word	0x00003c50


	//   ....[30]....
        /*0350*/ 	.word	0x00003de0


	//   ....[31]....
        /*0354*/ 	.word	0x00003e10


	//   ....[32]....
        /*0358*/ 	.word	0x00003e40


	//   ....[33]....
        /*035c*/ 	.word	0x00003e60


	//   ....[34]....
        /*0360*/ 	.word	0x00003e90


	//   ....[35]....
        /*0364*/ 	.word	0x00003ea0


	//   ....[36]....
        /*0368*/ 	.word	0x00003ed0


	//   ....[37]....
        /*036c*/ 	.word	0x00003ee0


	//   ....[38]....
        /*0370*/ 	.word	0x00004240


	//   ....[39]....
        /*0374*/ 	.word	0x00004250


	//   ....[40]....
        /*0378*/ 	.word	0x000042d0


	//   ....[41]....
        /*037c*/ 	.word	0x000042f0


	//   ....[42]....
        /*0380*/ 	.word	0x00004330


	//   ....[43]....
        /*0384*/ 	.word	0x00004340


	//   ....[44]....
        /*0388*/ 	.word	0x00004350


	//   ....[45]....
        /*038c*/ 	.word	0x00004380


	//   ....[46]....
        /*0390*/ 	.word	0x000043e0


	//   ....[47]....
        /*0394*/ 	.word	0x00004420


	//   ....[48]....
        /*0398*/ 	.word	0x00004460


	//   ....[49]....
        /*039c*/ 	.word	0x00004470


	//   ....[50]....
        /*03a0*/ 	.word	0x000044a0


	//   ....[51]....
        /*03a4*/ 	.word	0x000044b0


	//   ....[52]....
        /*03a8*/ 	.word	0x000044e0


	//   ....[53]....
        /*03ac*/ 	.word	0x00004500


	//   ....[54]....
        /*03b0*/ 	.word	0x00004510


	//   ....[55]....
        /*03b4*/ 	.word	0x00004550


	//   ....[56]....
        /*03b8*/ 	.word	0x000045b0


	//   ....[57]....
        /*03bc*/ 	.word	0x000045e0


	//   ....[58]....
        /*03c0*/ 	.word	0x00004600


	//   ....[59]....
        /*03c4*/ 	.word	0x00004630


	//   ....[60]....
        /*03c8*/ 	.word	0x00004640


	//   ....[61]....
        /*03cc*/ 	.word	0x00004670


	//   ....[62]....
        /*03d0*/ 	.word	0x00004690


	//   ....[63]....
        /*03d4*/ 	.word	0x000046c0


	//   ....[64]....
        /*03d8*/ 	.word	0x000046e0


	//   ....[65]....
        /*03dc*/ 	.word	0x00004710


	//   ....[66]....
        /*03e0*/ 	.word	0x00004740


	//   ....[67]....
        /*03e4*/ 	.word	0x00004790


	//   ....[68]....
        /*03e8*/ 	.word	0x000048a0


	//   ....[69]....
        /*03ec*/ 	.word	0x00004900


	//   ....[70]....
        /*03f0*/ 	.word	0x00004ab0


	//   ....[71]....
        /*03f4*/ 	.word	0x00004b00


	//   ....[72]....
        /*03f8*/ 	.word	0x00004b70


	//   ....[73]....
        /*03fc*/ 	.word	0x00004bd0


	//   ....[74]....
        /*0400*/ 	.word	0x00004c40


	//   ....[75]....
        /*0404*/ 	.word	0x00004ca0


	//   ....[76]....
        /*0408*/ 	.word	0x00004d10


	//   ....[77]....
        /*040c*/ 	.word	0x00004d70


	//   ....[78]....
        /*0410*/ 	.word	0x00004e10


	//   ....[79]....
        /*0414*/ 	.word	0x00004ea0


	//   ....[80]....
        /*0418*/ 	.word	0x00004f10


	//   ....[81]....
        /*041c*/ 	.word	0x00004f70


	//   ....[82]....
        /*0420*/ 	.word	0x00004fe0


	//   ....[83]....
        /*0424*/ 	.word	0x00005040


	//   ....[84]....
        /*0428*/ 	.word	0x000050b0


	//   ....[85]....
        /*042c*/ 	.word	0x00005110


	//   ....[86]....
        /*0430*/ 	.word	0x000051b0


	//   ....[87]....
        /*0434*/ 	.word	0x00005240


	//   ....[88]....
        /*0438*/ 	.word	0x000052b0


	//   ....[89]....
        /*043c*/ 	.word	0x00005310


	//   ....[90]....
        /*0440*/ 	.word	0x00005380


	//   ....[91]....
        /*0444*/ 	.word	0x000053e0


	//   ....[92]....
        /*0448*/ 	.word	0x00005450


	//   ....[93]....
        /*044c*/ 	.word	0x000054b0


	//   ....[94]....
        /*0450*/ 	.word	0x00005550


	//   ....[95]....
        /*0454*/ 	.word	0x00005610


	//   ....[96]....
        /*0458*/ 	.word	0x00005710


	//   ....[97]....
        /*045c*/ 	.word	0x00005760


	//   ....[98]....
        /*0460*/ 	.word	0x00005820


	//   ....[99]....
        /*0464*/ 	.word	0x00005870


	//   ....[100]....
        /*0468*/ 	.word	0x000058e0


	//   ....[101]....
        /*046c*/ 	.word	0x00005930


	//   ....[102]....
        /*0470*/ 	.word	0x000059a0


	//   ....[103]....
        /*0474*/ 	.word	0x00005a00


	//   ....[104]....
        /*0478*/ 	.word	0x00005a70


	//   ....[105]....
        /*047c*/ 	.word	0x00005ad0


	//   ....[106]....
        /*0480*/ 	.word	0x00005b70


	//   ....[107]....
        /*0484*/ 	.word	0x00005bf0


	//   ....[108]....
        /*0488*/ 	.word	0x00005c80


	//   ....[109]....
        /*048c*/ 	.word	0x00005cf0


	//   ....[110]....
        /*0490*/ 	.word	0x00005d60


	//   ....[111]....
        /*0494*/ 	.word	0x00005dc0


	//   ....[112]....
        /*0498*/ 	.word	0x00005e40


	//   ....[113]....
        /*049c*/ 	.word	0x00005ec0


	//   ....[114]....
        /*04a0*/ 	.word	0x00005f60


	//   ....[115]....
        /*04a4*/ 	.word	0x00005fd0


	//   ....[116]....
        /*04a8*/ 	.word	0x00006060


	//   ....[117]....
        /*04ac*/ 	.word	0x00006100


	//   ....[118]....
        /*04b0*/ 	.word	0x00006190


	//   ....[119]....
        /*04b4*/ 	.word	0x000061f0


	//   ....[120]....
        /*04b8*/ 	.word	0x00006260


	//   ....[121]....
        /*04bc*/ 	.word	0x000062e0


	//   ....[122]....
        /*04c0*/ 	.word	0x00006380


	//   ....[123]....
        /*04c4*/ 	.word	0x00006430


	//   ....[124]....
        /*04c8*/ 	.word	0x00006540


	//   ....[125]....
        /*04cc*/ 	.word	0x000065c0


	//----- nvinfo : EIATTR_EXIT_INSTR_OFFSETS
	.align		4
.L_461:
        /*04d0*/ 	.byte	0x04, 0x1c
        /*04d2*/ 	.short	(.L_463 - .L_462)


	//   ....[0]....
.L_462:
        /*04d4*/ 	.word	0x00002960


	//   ....[1]....
        /*04d8*/ 	.word	0x00004a50


	//----- nvinfo : EIATTR_MAX_THREADS
	.align		4
.L_463:
        /*04dc*/ 	.byte	0x04, 0x05
        /*04de*/ 	.short	(.L_465 - .L_464)
.L_464:
        /*04e0*/ 	.word	0x00000140
        /*04e4*/ 	.word	0x00000001
        /*04e8*/ 	.word	0x00000001


	//----- nvinfo : EIATTR_CRS_STACK_SIZE
	.align		4
.L_465:
        /*04ec*/ 	.byte	0x04, 0x1e
        /*04ee*/ 	.short	(.L_467 - .L_466)
.L_466:
        /*04f0*/ 	.word	0x00000000


	//----- nvinfo : EIATTR_CBANK_PARAM_SIZE
	.align		4
.L_467:
        /*04f4*/ 	.byte	0x03, 0x19
        /*04f6*/ 	.short	0x0060


	//----- nvinfo : EIATTR_PARAM_CBANK
	.align		4
        /*04f8*/ 	.byte	0x04, 0x0a
        /*04fa*/ 	.short	(.L_469 - .L_468)
	.align		4
.L_468:
        /*04fc*/ 	.word	index@(.nv.constant0._ZN13group_norm_v218gn_bwd_cuda_kernelI13__nv_bfloat16Li320ELi3ELi32ELi80ELi256ELb0ELb1ELi8ELi320ELi320ELi4ELb1ELi10ELb0ELb0ELNS_15WgradSyncMethodE2ENS_16CompileConditionILi900EEEEEvPT_S6_S6_PKS5_S8_S8_S8_PKfflPfPj)
        /*0500*/ 	.short	0x0210
        /*0502*/ 	.short	0x0060


	//----- nvinfo : EIATTR_SW_WAR
	.align		4
.L_469:
        /*0504*/ 	.byte	0x04, 0x36
        /*0506*/ 	.short	(.L_471 - .L_470)
.L_470:
        /*0508*/ 	.word	0x00000008
.L_471:


//--------------------- .nv.info._ZN13group_norm_v218gn_bwd_cuda_kernelI13__nv_bfloat16Li320ELi1ELi32ELi80ELi256ELb0ELb1ELi16ELi320ELi320ELi4ELb1ELi9ELb0ELb0ELNS_15WgradSyncMethodE2ENS_16CompileConditionILi900EEEEEvPT_S6_S6_PKS5_S8_S8_S8_PKfflPfPj --------------------------
	.section	.nv.info._ZN13group_norm_v218gn_bwd_cuda_kernelI13__nv_bfloat16Li320ELi1ELi32ELi80ELi256ELb0ELb1ELi16ELi320ELi320ELi4ELb1ELi9ELb0ELb0ELNS_15WgradSyncMethodE2ENS_16CompileConditionILi900EEEEEvPT_S6_S6_PKS5_S8_S8_S8_PKfflPfPj,"",@"SHT_CUDA_INFO"
	.sectionflags	@""
	.align	4


	//----- nvinfo : EIATTR_CUDA_API_VERSION
	.align		4
        /*0000*/ 	.byte	0x04, 0x37
        /*0002*/ 	.short	(.L_473 - .L_472)
.L_472:
        /*0004*/ 	.word	0x00000082


	//----- nvinfo : EIATTR_KPARAM_INFO
	.align		4
.L_473:
        /*0008*/ 	.byte	0x04, 0x17
        /*000a*/ 	.short	(.L_475 - .L_474)
.L_474:
        /*000c*/ 	.word	0x00000000
        /*0010*/ 	.short	0x000b
        /*0012*/ 	.short	0x0058
        /*0014*/ 	.byte	0x00, 0xf0, 0x21, 0x00


	//----- nvinfo : EIATTR_KPARAM_INFO
	.align		4
.L_475:
        /*0018*/ 	.byte	0x04, 0x17
        /*001a*/ 	.short	(.L_477 - .L_476)
.L_476:
        /*001c*/ 	.word	0x00000000
        /*0020*/ 	.short	0x000a
        /*0022*/ 	.short	0x0050
        /*0024*/ 	.byte	0x00, 0xf0, 0x21, 0x00


	//----- nvinfo : EIATTR_KPARAM_INFO
	.align		4
.L_477:
        /*0028*/ 	.byte	0x04, 0x17
        /*002a*/ 	.short	(.L_479 - .L_478)
.L_478:
        /*002c*/ 	.word	0x00000000
        /*0030*/ 	.short	0x0009
        /*0032*/ 	.short	0x0048
        /*0034*/ 	.byte	0x00, 0xf0, 0x21, 0x00


	//----- nvinfo : EIATTR_KPARAM_INFO
	.align		4
.L_479:
        /*0038*/ 	.byte	0x04, 0x17
        /*003a*/ 	.short	(.L_481 - .L_480)
.L_480:
        /*003c*/ 	.word	0x00000000
        /*0040*/ 	.short	0x0008
        /*0042*/ 	.short	0x0040
        /*0044*/ 	.byte	0x00, 0xf0, 0x11, 0x00


	//----- nvinfo : EIATTR_KPARAM_INFO
	.align		4
.L_481:
        /*0048*/ 	.byte	0x04, 0x17
        /*004a*/ 	.short	(.L_483 - .L_482)
.L_482:
        /*004c*/ 	.word	0x00000000
        /*0050*/ 	.short	0x0007
        /*0052*/ 	.short	0x0038
        /*0054*/ 	.byte	0x00, 0xf0, 0x21, 0x00


	//----- nvinfo : EIATTR_KPARAM_INFO
	.align		4
.L_483:
        /*0058*/ 	.byte	0x04, 0x17
        /*005a*/ 	.short	(.L_485 - .L_484)
.L_484:
        /*005c*/ 	.word	0x00000000
        /*0060*/ 	.short	0x0006
        /*0062*/ 	.short	0x0030
        /*0064*/ 	.byte	0x00, 0xf0, 0x21, 0x00


	//----- nvinfo : EIATTR_KPARAM_INFO
	.align		4
.L_485:
        /*0068*/ 	.byte	0x04, 0x17
        /*006a*/ 	.short	(.L_487 - .L_486)
.L_486:
        /*006c*/ 	.word	0x00000000
        /*0070*/ 	.short	0x0005
        /*0072*/ 	.short	0x0028
        /*0074*/ 	.byte	0x00, 0xf0, 0x21, 0x00


	//----- nvinfo : EIATTR_KPARAM_INFO
	.align		4
.L_487:
        /*0078*/ 	.byte	0x04, 0x17
        /*007a*/ 	.short	(.L_489 - .L_488)
.L_488:
        /*007c*/ 	.word	0x00000000
        /*0080*/ 	.short	0x0004
        /*0082*/ 	.short	0x0020
        /*0084*/ 	.byte	0x00, 0xf0, 0x21, 0x00


	//----- nvinfo : EIATTR_KPARAM_INFO
	.align		4
.L_489:
        /*0088*/ 	.byte	0x04, 0x17
        /*008a*/ 	.short	(.L_491 - .L_490)
.L_490:
        /*008c*/ 	.word	0x00000000
        /*0090*/ 	.short	0x0003
        /*0092*/ 	.short	0x0018
        /*0094*/ 	.byte	0x00, 0xf0, 0x21, 0x00


	//----- nvinfo : EIATTR_KPARAM_INFO
	.align		4
.L_491:
        /*0098*/ 	.byte	0x04, 0x17
        /*009a*/ 	.short	(.L_493 - .L_492)
.L_492:
        /*009c*/ 	.word	0x00000000
        /*00a0*/ 	.short	0x0002
        /*00a2*/ 	.short	0x0010
        /*00a4*/ 	.byte	0x00, 0xf0, 0x21, 0x00


	//----- nvinfo : EIATTR_KPARAM_INFO
	.align		4
.L_493:
        /*00a8*/ 	.byte	0x04, 0x17
        /*00aa*/ 	.short	(.L_495 - .L_494)
.L_494:
        /*00ac*/ 	.word	0x00000000
        /*00b0*/ 	.short	0x0001
        /*00b2*/ 	.short	0x0008
        /*00b4*/ 	.byte	0x00, 0xf0, 0x21, 0x00


	//----- nvinfo : EIATTR_KPARAM_INFO
	.align		4
.L_495:
        /*00b8*/ 	.byte	0x04, 0x17
        /*00ba*/ 	.short	(.L_497 - .L_496)
.L_496:
        /*00bc*/ 	.word	0x00000000
        /*00c0*/ 	.short	0x0000
        /*00c2*/ 	.short	0x0000
        /*00c4*/ 	.byte	0x00, 0xf0, 0x21, 0x00


	//----- nvinfo : EIATTR_SPARSE_MMA_MASK
	.align		4
.L_497:
        /*00c8*/ 	.byte	0x03, 0x50
        /*00ca*/ 	.short	0x0000


	//----- nvinfo : EIATTR_MAXREG_COUNT
	.align		4
        /*00cc*/ 	.byte	0x03, 0x1b
        /*00ce*/ 	.short	0x00a8


	//----- nvinfo : EIATTR_NUM_BARRIERS
	.align		4
        /*00d0*/ 	.byte	0x02, 0x4c
        /*00d2*/ 	.byte	0x01
	.zero		1


	//----- nvinfo : EIATTR_MERCURY_ISA_VERSION
	.align		4
        /*00d4*/ 	.byte	0x03, 0x5f
        /*00d6*/ 	.short	0x0101


	//----- nvinfo : EIATTR_COOP_GROUP_MASK_REGIDS
	.align		4
        /*00d8*/ 	.byte	0x04, 0x29
        /*00da*/ 	.short	(.L_499 - .L_498)


	//   ....[0]....
.L_498:
        /*00dc*/ 	.word	0xffffffff


	//   ....[1]....
        /*00e0*/ 	.word	0xffffffff


	//   ....[2]....
        /*00e4*/ 	.word	0xffffffff


	//   ....[3]....
        /*00e8*/ 	.word	0xffffffff


	//   ....[4]....
        /*00ec*/ 	.word	0xffffffff


	//   ....[5]....
        /*00f0*/ 	.word	0xffffffff


	//   ....[6]....
        /*00f4*/ 	.word	0xffffffff


	//   ....[7]....
        /*00f8*/ 	.word	0xffffffff


	//   ....[8]....
        /*00fc*/ 	.word	0xffffffff


	//   ....[9]....
        /*0100*/ 	.word	0xffffffff


	//   ....[10]....
        /*0104*/ 	.word	0xffffffff


	//   ....[11]....
        /*0108*/ 	.word	0xffffffff


	//   ....[12]....
        /*010c*/ 	.word	0x05000015


	//   ....[13]....
        /*0110*/ 	.word	0x05000014


	//   ....[14]....
        /*0114*/ 	.word	0x05000016


	//   ....[15]....
        /*0118*/ 	.word	0x05000017


	//   ....[16]....
        /*011c*/ 	.word	0x05000019


	//   ....[17]....
        /*0120*/ 	.word	0x05000010


	//   ....[18]....
        /*0124*/ 	.word	0x05000014


	//   ....[19]....
        /*0128*/ 	.word	0x05000011


	//   ....[20]....
        /*012c*/ 	.word	0x05000015


	//   ....[21]....
        /*0130*/ 	.word	0x05000017


	//   ....[22]....
        /*0134*/ 	.word	0x05000014


	//   ....[23]....
        /*0138*/ 	.word	0x05000016


	//   ....[24]....
        /*013c*/ 	.word	0x05000019


	//   ....[25]....
        /*0140*/ 	.word	0x05000015


	//   ....[26]....
        /*0144*/ 	.word	0x0500001a


	//   ....[27]....
        /*0148*/ 	.word	0x05000014


	//   ....[28]....
        /*014c*/ 	.word	0x05000015


	//   ....[29]....
        /*0150*/ 	.word	0x05000017


	//   ....[30]....
        /*0154*/ 	.word	0x05000014


	//   ....[31]....
        /*0158*/ 	.word	0x05000016


	//   ....[32]....
        /*015c*/ 	.word	0x05000019


	//   ....[33]....
        /*0160*/ 	.word	0x05000015


	//   ....[34]....
        /*0164*/ 	.word	0x0500001a


	//   ....[35]....
        /*0168*/ 	.word	0x05000014


	//   ....[36]....
        /*016c*/ 	.word	0x05000015


	//   ....[37]....
        /*0170*/ 	.word	0x05000014


	//   ....[38]....
        /*0174*/ 	.word	0x05000016


	//   ....[39]....
        /*0178*/ 	.word	0x0500001a


	//   ....[40]....
        /*017c*/ 	.word	0x05000015


	//   ....[41]....
        /*0180*/ 	.word	0x05000019


	//   ....[42]....
        /*0184*/ 	.word	0x05000026


	//   ....[43]....
        /*0188*/ 	.word	0x05000017


	//   ....[44]....
        /*018c*/ 	.word	0x05000026


	//   ....[45]....
        /*0190*/ 	.word	0x0500001b


	//   ....[46]....
        /*0194*/ 	.word	0x05000013


	//   ....[47]....
        /*0198*/ 	.word	0x05000015


	//   ....[48]....
        /*019c*/ 	.word	0x05000014


	//   ....[49]....
        /*01a0*/ 	.word	0x05000016


	//   ....[50]....
        /*01a4*/ 	.word	0x05000019


	//   ....[51]....
        /*01a8*/ 	.word	0x05000010


	//   ....[52]....
        /*01ac*/ 	.word	0x0500002d


	//   ....[53]....
        /*01b0*/ 	.word	0x0500001b


	//   ....[54]....
        /*01b4*/ 	.word	0x05000012


	//   ....[55]....
        /*01b8*/ 	.word	0x05000013


	//   ....[56]....
        /*01bc*/ 	.word	0x0500001f


	//   ....[57]....
        /*01c0*/ 	.word	0x0500001e


	//   ....[58]....
        /*01c4*/ 	.word	0x0500002e


	//   ....[59]....
        /*01c8*/ 	.word	0x05000010


	//   ....[60]....
        /*01cc*/ 	.word	0x05000030


	//   ....[61]....
        /*01d0*/ 	.word	0x05000027


	//   ....[62]....
        /*01d4*/ 	.word	0x05000028


	//   ....[63]....
        /*01d8*/ 	.word	0x0500002c


	//   ....[64]....
        /*01dc*/ 	.word	0x0500002b


	//   ....[65]....
        /*01e0*/ 	.word	0x0500002f


	//   ....[66]....
        /*01e4*/ 	.word	0x05000012


	//   ....[67]....
        /*01e8*/ 	.word	0x05000015


	//   ....[68]....
        /*01ec*/ 	.word	0x05000014


	//   ....[69]....
        /*01f0*/ 	.word	0x05000014


	//   ....[70]....
        /*01f4*/ 	.word	0x05000014


	//   ....[71]....
        /*01f8*/ 	.word	0x05000014


	//   ....[72]....
        /*01fc*/ 	.word	0x05000014


	//   ....[73]....
        /*0200*/ 	.word	0x05000014


	//   ....[74]....
        /*0204*/ 	.word	0x05000014


	//   ....[75]....
        /*0208*/ 	.word	0x05000014


	//   ....[76]....
        /*020c*/ 	.word	0x05000014


	//   ....[77]....
        /*0210*/ 	.word	0x05000014


	//   ....[78]....
        /*0214*/ 	.word	0x05000014


	//   ....[79]....
        /*0218*/ 	.word	0x05000014


	//   ....[80]....
        /*021c*/ 	.word	0x05000014


	//   ....[81]....
        /*0220*/ 	.word	0x05000014


	//   ....[82]....
        /*0224*/ 	.word	0x05000014


	//   ....[83]....
        /*0228*/ 	.word	0x05000014


	//   ....[84]....
        /*022c*/ 	.word	0x05000014


	//   ....[85]....
        /*0230*/ 	.word	0x05000014


	//   ....[86]....
        /*0234*/ 	.word	0x05000014


	//   ....[87]....
        /*0238*/ 	.word	0x05000014


	//   ....[88]....
        /*023c*/ 	.word	0x05000014


	//   ....[89]....
        /*0240*/ 	.word	0x05000014


	//   ....[90]....
        /*0244*/ 	.word	0x05000014


	//   ....[91]....
        /*0248*/ 	.word	0x05000014


	//   ....[92]....
        /*024c*/ 	.word	0x05000014


	//   ....[93]....
        /*0250*/ 	.word	0x05000014


	//   ....[94]....
        /*0254*/ 	.word	0x05000014


	//   ....[95]....
        /*0258*/ 	.word	0x05000014


	//   ....[96]....
        /*025c*/ 	.word	0x05000014


	//   ....[97]....
        /*0260*/ 	.word	0x05000014


	//   ....[98]....
        /*0264*/ 	.word	0x05000014


	//   ....[99]....
        /*0268*/ 	.word	0x05000014


	//   ....[100]....
        /*026c*/ 	.word	0x05000014


	//   ....[101]....
        /*0270*/ 	.word	0x05000014


	//   ....[102]....
        /*0274*/ 	.word	0x05000014


	//   ....[103]....
        /*0278*/ 	.word	0x05000014


	//   ....[104]....
        /*027c*/ 	.word	0x05000014


	//   ....[105]....
        /*0280*/ 	.word	0x05000014


	//   ....[106]....
        /*0284*/ 	.word	0x05000014


	//   ....[107]....
        /*0288*/ 	.word	0x05000014


	//   ....[108]....
        /*028c*/ 	.word	0x05000014


	//   ....[109]....
        /*0290*/ 	.word	0x05000014


	//   ....[110]....
        /*0294*/ 	.word	0x05000014


	//   ....[111]....
        /*0298*/ 	.word	0x05000014


	//   ....[112]....
        /*029c*/ 	.word	0x05000014


	//   ....[113]....
        /*02a0*/ 	.word	0x05000014


	//   ....[114]....
        /*02a4*/ 	.word	0x05000014


	//   ....[115]....
        /*02a8*/ 	.word	0x05000014


	//   ....[116]....
        /*02ac*/ 	.word	0x05000014


	//   ....[117]....
        /*02b0*/ 	.word	0x05000014


	//   ....[118]....
        /*02b4*/ 	.word	0x05000014


	//   ....[119]....
        /*02b8*/ 	.word	0x05000014


	//   ....[120]....
        /*02bc*/ 	.word	0x05000014


	//   ....[121]....
        /*02c0*/ 	.word	0x05000014


	//   ....[122]....
        /*02c4*/ 	.word	0x05000014


	//   ....[123]....
        /*02c8*/ 	.word	0x05000014


	//----- nvinfo : EIATTR_COOP_GROUP_INSTR_OFFSETS
	.align		4
.L_499:
        /*02cc*/ 	.byte	0x04, 0x28
        /*02ce*/ 	.short	(.L_501 - .L_500)


	//   ....[0]....
.L_500:
        /*02d0*/ 	.word	0x000021f0


	//   ....[1]....
        /*02d4*/ 	.word	0x00002220


	//   ....[2]....
        /*02d8*/ 	.word	0x00002280


	//   ....[3]....
        /*02dc*/ 	.word	0x000022c0


	//   ....[4]....
        /*02e0*/ 	.word	0x00002ac0


	//   ....[5]....
        /*02e4*/ 	.word	0x00002ad0


	//   ....[6]....
        /*02e8*/ 	.word	0x00002b00


	//   ....[7]....
        /*02ec*/ 	.word	0x00002b10


	//   ....[8]....
        /*02f0*/ 	.word	0x00002b40


	//   ....[9]....
        /*02f4*/ 	.word	0x00002b50


	//   ....[10]....
        /*02f8*/ 	.word	0x00002b90


	//   ....[11]....
        /*02fc*/ 	.word	0x00002bb0


	//   ....[12]....
        /*0300*/ 	.word	0x000041d0


	//   ....[13]....
        /*0304*/ 	.word	0x000041e0


	//   ....[14]....
        /*0308*/ 	.word	0x00004220


	//   ....[15]....
        /*030c*/ 	.word	0x00004240


	//   ....[16]....
        /*0310*/ 	.word	0x00004270


	//   ....[17]....
        /*0314*/ 	.word	0x00004280


	//   ....[18]....
        /*0318*/ 	.word	0x000042b0


	//   ....[19]....
        /*031c*/ 	.word	0x000042c0


	//   ....[20]....
        /*0320*/ 	.word	0x000044a0


	//   ....[21]....
        /*0324*/ 	.word	0x000044c0


	//   ....[22]....
        /*0328*/ 	.word	0x000044f0


	//   ....[23]....
        /*032c*/ 	.word	0x00004510


	//   ....[24]....
        /*0330*/ 	.word	0x00004540


	//   ....[25]....
        /*0334*/ 	.word	0x00004550


	//   ....[26]....
        /*0338*/ 	.word	0x00004580


	//   ....[27]....
        /*033c*/ 	.word	0x00004590


	//   ....[28]....
        /*0340*/ 	.word	0x00004720


	//   ....[29]....
        /*0344*/ 	.word	0x00004730


	//   ....[30]....
        /*0348*/ 	.word	0x00004760


	//   ....[31]....
        /*034c*/ 	.word	0x00004780


	//   ....[32]....
        /*0350*/ 	.word	0x000047b0


	//   ....[33]....
        /*0354*/ 	.word	0x000047c0


	//   ....[34]....
        /*0358*/ 	.word	0x000047f0


	//   ....[35]....
        /*035c*/ 	.word	0x00004800


	//   ....[36]....
        /*0360*/ 	.word	0x00004b20


	//   ....[37]....
        /*0364*/ 	.word	0x00004b40


	//   ....[38]....
        /*0368*/ 	.word	0x00004bb0


	//   ....[39]....
        /*036c*/ 	.word	0x00004bf0


	//   ....[40]....
        /*0370*/ 	.word	0x00004c20


	//   ....[41]....
        /*0374*/ 	.word	0x00004c50


	//   ....[42]....
        /*0378*/ 	.word	0x00004c60


	//   ....[43]....
        /*037c*/ 	.word	0x00004c90


	//   ....[44]....
        /*0380*/ 	.word	0x00004cd0


	//   ....[45]....
        /*0384*/ 	.word	0x00004d00


	//   ....[46]....
        /*0388*/ 	.word	0x00004d20


	//   ....[47]....
        /*038c*/ 	.word	0x00004d40


	//   ....[48]....
        /*0390*/ 	.word	0x00004d60


	//   ....[49]....
        /*0394*/ 	.word	0x00004d80


	//   ....[50]....
        /*0398*/ 	.word	0x00004da0


	//   ....[51]....
        /*039c*/ 	.word	0x00004dd0


	//   ....[52]....
        /*03a0*/ 	.word	0x00004e20


	//   ....[53]....
        /*03a4*/ 	.word	0x00004e60


	//   ....[54]....
        /*03a8*/ 	.word	0x00004e90


	//   ....[55]....
        /*03ac*/ 	.word	0x00004eb0


	//   ....[56]....
        /*03b0*/ 	.word	0x00004ed0


	//   ....[57]....
        /*03b4*/ 	.word	0x00004ef0


	//   ....[58]....
        /*03b8*/ 	.word	0x00004f00


	//   ....[59]....
        /*03bc*/ 	.word	0x00004f30


	//   ....[60]....
        /*03c0*/ 	.word	0x00004f60


	//   ....[61]....
        /*03c4*/ 	.word	0x00004f90


	//   ....[62]....
        /*03c8*/ 	.word	0x00004fd0


	//   ....[63]....
        /*03cc*/ 	.word	0x00004ff0


	//   ....[64]....
        /*03d0*/ 	.word	0x00005030


	//   ....[65]....
        /*03d4*/ 	.word	0x00005060


	//   ....[66]....
        /*03d8*/ 	.word	0x00005200


	//   ....[67]....
        /*03dc*/ 	.word	0x00005250


	//   ....[68]....
        /*03e0*/ 	.word	0x000053c0


	//   ....[69]....
        /*03e4*/ 	.word	0x00005410


	//   ....[70]....
        /*03e8*/ 	.word	0x00005480


	//   ....[71]....
        /*03ec*/ 	.word	0x000054e0


	//   ....[72]....
        /*03f0*/ 	.word	0x00005550


	//   ....[73]....
        /*03f4*/ 	.word	0x000055b0


	//   ....[74]....
        /*03f8*/ 	.word	0x00005620


	//   ....[75]....
        /*03fc*/ 	.word	0x00005680


	//   ....[76]....
        /*0400*/ 	.word	0x00005720


	//   ....[77]....
        /*0404*/ 	.word	0x000057b0


	//   ....[78]....
        /*0408*/ 	.word	0x00005820


	//   ....[79]....
        /*040c*/ 	.word	0x00005880


	//   ....[80]....
        /*0410*/ 	.word	0x000058f0


	//   ....[81]....
        /*0414*/ 	.word	0x00005950


	//   ....[82]....
        /*0418*/ 	.word	0x000059c0


	//   ....[83]....
        /*041c*/ 	.word	0x00005a20


	//   ....[84]....
        /*0420*/ 	.word	0x00005ac0


	//   ....[85]....
        /*0424*/ 	.word	0x00005b50


	//   ....[86]....
        /*0428*/ 	.word	0x00005bc0


	//   ....[87]....
        /*042c*/ 	.word	0x00005c20


	//   ....[88]....
        /*0430*/ 	.word	0x00005c90


	//   ....[89]....
        /*0434*/ 	.word	0x00005cf0


	//   ....[90]....
        /*0438*/ 	.word	0x00005d60


	//   ....[91]....
        /*043c*/ 	.word	0x00005dc0


	//   ....[92]....
        /*0440*/ 	.word	0x00005e60


	//   ....[93]....
        /*0444*/ 	.word	0x00005f20


	//   ....[94]....
        /*0448*/ 	.word	0x00006030


	//   ....[95]....
        /*044c*/ 	.word	0x00006080


	//   ....[96]....
        /*0450*/ 	.word	0x00006110


	//   ....[97]....
        /*0454*/ 	.word	0x00006160


	//   ....[98]....
        /*0458*/ 	.word	0x00006200


	//   ....[99]....
        /*045c*/ 	.word	0x00006250


	//   ....[100]....
        /*0460*/ 	.word	0x000062c0


	//   ....[101]....
        /*0464*/ 	.word	0x00006320


	//   ....[102]....
        /*0468*/ 	.word	0x00006390


	//   ....[103]....
        /*046c*/ 	.word	0x000063f0


	//   ....[104]....
        /*0470*/ 	.word	0x00006490


	//   ....[105]....
        /*0474*/ 	.word	0x00006500


	//   ....[106]....
        /*0478*/ 	.word	0x000065a0


	//   ....[107]....
        /*047c*/ 	.word	0x00006600


	//   ....[108]....
        /*0480*/ 	.word	0x00006670


	//   ....[109]....
        /*0484*/ 	.word	0x000066c0


	//   ....[110]....
        /*0488*/ 	.word	0x00006730


	//   ....[111]....
        /*048c*/ 	.word	0x00006790


	//   ....[112]....
        /*0490*/ 	.word	0x00006830


	//   ....[113]....
        /*0494*/ 	.word	0x000068b0


	//   ....[114]....
        /*0498*/ 	.word	0x00006930


	//   ....[115]....
        /*049c*/ 	.word	0x000069e0


	//   ....[116]....
        /*04a0*/ 	.word	0x00006aa0


	//   ....[117]....
        /*04a4*/ 	.word	0x00006b50


	//   ....[118]....
        /*04a8*/ 	.word	0x00006bc0


	//   ....[119]....
        /*04ac*/ 	.word	0x00006c20


	//   ....[120]....
        /*04b0*/ 	.word	0x00006c90


	//   ....[121]....
        /*04b4*/ 	.word	0x00006d30


	//   ....[122]....
        /*04b8*/ 	.word	0x00006e50


	//   ....[123]....
        /*04bc*/ 	.word	0x00006ed0


	//----- nvinfo : EIATTR_EXIT_INSTR_OFFSETS
	.align		4
.L_501:
        /*04c0*/ 	.byte	0x04, 0x1c
        /*04c2*/ 	.short	(.L_503 - .L_502)


	//   ....[0]....
.L_502:
        /*04c4*/ 	.word	0x000032f0


	//   ....[1]....
        /*04c8*/ 	.word	0x00005360


	//----- nvinfo : EIATTR_MAX_THREADS
	.align		4
.L_503:
        /*04cc*/ 	.byte	0x04, 0x05
        /*04ce*/ 	.short	(.L_505 - .L_504)
.L_504:
        /*04d0*/ 	.word	0x00000140
        /*04d4*/ 	.word	0x00000001
        /*04d8*/ 	.word	0x00000001


	//----- nvinfo : EIATTR_CRS_STACK_SIZE
	.align		4
.L_505:
        /*04dc*/ 	.byte	0x04, 0x1e
        /*04de*/ 	.short	(.L_507 - .L_506)
.L_506:
        /*04e0*/ 	.word	0x00000000


	//----- nvinfo : EIATTR_CBANK_PARAM_SIZE
	.align		4
.L_507:
        /*04e4*/ 	.byte	0x03, 0x19
        /*04e6*/ 	.short	0x0060


	//----- nvinfo : EIATTR_PARAM_CBANK
	.align		4
        /*04e8*/ 	.byte	0x04, 0x0a
        /*04ea*/ 	.short	(.L_509 - .L_508)
	.align		4
.L_508:
        /*04ec*/ 	.word	index@(.nv.constant0._ZN13group_norm_v218gn_bwd_cuda_kernelI13__nv_bfloat16Li320ELi1ELi32ELi80ELi256ELb0ELb1ELi16ELi320ELi320ELi4ELb1ELi9ELb0ELb0ELNS_15WgradSyncMethodE2ENS_16CompileConditionILi900EEEEEvPT_S6_S6_PKS5_S8_S8_S8_PKfflPfPj)
        /*04f0*/ 	.short	0x0210
        /*04f2*/ 	.short	0x0060


	//----- nvinfo : EIATTR_SW_WAR
	.align		4
.L_509:
        /*04f4*/ 	.byte	0x04, 0x36
        /*04f6*/ 	.short	(.L_511 - .L_510)
.L_510:
        /*04f8*/ 	.word	0x00000008
.L_511:


//--------------------- .nv.info._ZN13group_norm_v218gn_bwd_cuda_kernelI13__nv_bfloat16Li320ELi3ELi32ELi80ELi256ELb0ELb1ELi16ELi320ELi320ELi4ELb1ELi16ELb0ELb0ELNS_15WgradSyncMethodE3ENS_16CompileConditionILi900EEEEEvPT_S6_S6_PKS5_S8_S8_S8_PKfflPfPj --------------------------
	.section	.nv.info._ZN13group_norm_v218gn_bwd_cuda_kernelI13__nv_bfloat16Li320ELi3ELi32ELi80ELi256ELb0ELb1ELi16ELi320ELi320ELi4ELb1ELi16ELb0ELb0ELNS_15WgradSyncMethodE3ENS_16CompileConditionILi900EEEEEvPT_S6_S6_PKS5_S8_S8_S8_PKfflPfPj,"",@"SHT_CUDA_INFO"
	.sectionflags	@""
	.align	4


	//----- nvinfo : EIATTR_CUDA_API_VERSION
	.align		4
        /*0000*/ 	.byte	0x04, 0x37
        /*0002*/ 	.short	(.L_513 - .L_512)
.L_512:
        /*0004*/ 	.word	0x00000082


	//----- nvinfo : EIATTR_KPARAM_INFO
	.align		4
.L_513:
        /*0008*/ 	.byte	0x04, 0x17
        /*000a*/ 	.short	(.L_515 - .L_514)
.L_514:
        /*000c*/ 	.word	0x00000000
        /*0010*/ 	.short	0x000b
        /*0012*/ 	.short	0x0058
        /*0014*/ 	.byte	0x00, 0xf0, 0x21, 0x00


	//----- nvinfo : EIATTR_KPARAM_INFO
	.align		4
.L_515:
        /*0018*/ 	.byte	0x04, 0x17
        /*001a*/ 	.short	(.L_517 - .L_516)
.L_516:
        /*001c*/ 	.word	0x00000000
        /*0020*/ 	.short	0x000a
        /*0022*/ 	.short	0x0050
        /*0024*/ 	.byte	0x00, 0xf0, 0x21, 0x00


	//----- nvinfo : EIATTR_KPARAM_INFO
	.align		4
.L_517:
        /*0028*/ 	.byte	0x04, 0x17
        /*002a*/ 	.short	(.L_519 - .L_518)
.L_518:
        /*002c*/ 	.word	0x00000000
        /*0030*/ 	.short	0x0009
        /*0032*/ 	.short	0x0048
        /*0034*/ 	.byte	0x00, 0xf0, 0x21, 0x00


	//----- nvinfo : EIATTR_KPARAM_INFO
	.align		4
.L_519:
        /*0038*/ 	.byte	0x04, 0x17
        /*003a*/ 	.short	(.L_521 - .L_520)
.L_520:
        /*003c*/ 	.word	0x00000000
        /*0040*/ 	.short	0x0008
        /*0042*/ 	.short	0x0040
        /*0044*/ 	.byte	0x00, 0xf0, 0x11, 0x00


	//----- nvinfo : EIATTR_KPARAM_INFO
	.align		4
.L_521:
        /*0048*/ 	.byte	0x04, 0x17
        /*004a*/ 	.short	(.L_523 - .L_522)
.L_522:
        /*004c*/ 	.word	0x00000000
        /*0050*/ 	.short	0x0007
        /*0052*/ 	.short	0x0038
        /*0054*/ 	.byte	0x00, 0xf0, 0x21, 0x00


	//----- nvinfo : EIATTR_KPARAM_INFO
	.align		4
.L_523:
        /*0058*/ 	.byte	0x04, 0x17
        /*005a*/ 	.short	(.L_525 - .L_524)
.L_524:
        /*005c*/ 	.word	0x00000000
        /*0060*/ 	.short	0x0006
        /*0062*/ 	.short	0x0030
        /*0064*/ 	.byte	0x00, 0xf0, 0x21, 0x00


	//----- nvinfo : EIATTR_KPARAM_INFO
	.align		4
.L_525:
        /*0068*/ 	.byte	0x04, 0x17
        /*006a*/ 	.short	(.L_527 - .L_526)
.L_526:
        /*006c*/ 	.word	0x00000000
        /*0070*/ 	.short	0x0005
        /*0072*/ 	.short	0x0028
        /*0074*/ 	.byte	0x00, 0xf0, 0x21, 0x00


	//----- nvinfo : EIATTR_KPARAM_INFO
	.align		4
.L_527:
        /*0078*/ 	.byte	0x04, 0x17
        /*007a*/ 	.short	(.L_529 - .L_528)
.L_528:
        /*007c*/ 	.word	0x00000000
        /*0080*/ 	.short	0x0004
        /*0082*/ 	.short	0x0020
        /*0084*/ 	.byte	0x00, 0xf0, 0x21, 0x00


	//----- nvinfo : EIATTR_KPARAM_INFO
	.align		4
.L_529:
        /*0088*/ 	.byte	0x04, 0x17
        /*008a*/ 	.short	(.L_531 - .L_530)
.L_530:
        /*008c*/ 	.word	0x00000000
        /*0090*/ 	.short	0x0003
        /*0092*/ 	.short	0x0018
        /*0094*/ 	.byte	0x00, 0xf0, 0x21, 0x00


	//----- nvinfo : EIATTR_KPARAM_INFO
	.align		4
.L_531:
        /*0098*/ 	.byte	0x04, 0x17
        /*009a*/ 	.short	(.L_533 - .L_532)
.L_532:
        /*009c*/ 	.word	0x00000000
        /*00a0*/ 	.short	0x0002
        /*00a2*/ 	.short	0x0010
        /*00a4*/ 	.byte	0x00, 0xf0, 0x21, 0x00


	//----- nvinfo : EIATTR_KPARAM_INFO
	.align		4
.L_533:
        /*00a8*/ 	.byte	0x04, 0x17
        /*00aa*/ 	.short	(.L_535 - .L_534)
.L_534:
        /*00ac*/ 	.word	0x00000000
        /*00b0*/ 	.short	0x0001
        /*00b2*/ 	.short	0x0008
        /*00b4*/ 	.byte	0x00, 0xf0, 0x21, 0x00


	//----- nvinfo : EIATTR_KPARAM_INFO
	.align		4
.L_535:
        /*00b8*/ 	.byte	0x04, 0x17
        /*00ba*/ 	.short	(.L_537 - .L_536)
.L_536:
        /*00bc*/ 	.word	0x00000000
        /*00c0*/ 	.short	0x0000
        /*00c2*/ 	.short	0x0000
        /*00c4*/ 	.byte	0x00, 0xf0, 0x21, 0x00


	//----- nvinfo : EIATTR_SPARSE_MMA_MASK
	.align		4
.L_537:
        /*00c8*/ 	.byte	0x03, 0x50
        /*00ca*/ 	.short	0x0000


	//----- nvinfo : EIATTR_MAXREG_COUNT
	.align		4
        /*00cc*/ 	.byte	0x03, 0x1b
        /*00ce*/ 	.short	0x0040


	//----- nvinfo : EIATTR_NUM_BARRIERS
	.align		4
        /*00d0*/ 	.byte	0x02, 0x4c
        /*00d2*/ 	.byte	0x01
	.zero		1


	//----- nvinfo : EIATTR_ANNOTATIONS
	.align		4
        /*00d4*/ 	.byte	0x04, 0x55
        /*00d6*/ 	.short	(.L_539 - .L_538)


	//   ....[0]....
.L_538:
        /*00d8*/ 	.word	0x00000001
        /*00dc*/ 	.byte	0x70, 0x04, 0x00, 0x00, 0x01, 0x00, 0x00, 0x00, 0xa0, 0x04, 0x00, 0x00, 0x01, 0x00, 0x00, 0x00
        /*00ec*/ 	.byte	0xc0, 0x04, 0x00, 0x00, 0x01, 0x00, 0x00, 0x00, 0xd0, 0x04, 0x00, 0x00, 0x01, 0x00, 0x00, 0x00
        /*00fc*/ 	.byte	0x60, 0x06, 0x00, 0x00, 0x01, 0x00, 0x00, 0x00, 0x70, 0x07, 0x00, 0x00, 0x01, 0x00, 0x00, 0x00
        /*010c*/ 	.byte	0xa0, 0x07, 0x00, 0x00, 0x01, 0x00, 0x00, 0x00, 0xd0, 0x09, 0x00, 0x00, 0x01, 0x00, 0x00, 0x00
        /*011c*/ 	.byte	0x80, 0x11, 0x00, 0x00, 0x01, 0x00, 0x00, 0x00, 0xe0, 0x12, 0x00, 0x00, 0x01, 0x00, 0x00, 0x00
        /*012c*/ 	.byte	0x50, 0x15, 0x00, 0x00, 0x01, 0x00, 0x00, 0x00, 0x60, 0x15, 0x00, 0x00, 0x01, 0x00, 0x00, 0x00
        /*013c*/ 	.byte	0x70, 0x15, 0x00, 0x00, 0x01, 0x00, 0x00, 0x00, 0x80, 0x15, 0x00, 0x00, 0x01, 0x00, 0x00, 0x00
        /*014c*/ 	.byte	0xb0, 0x2b, 0x00, 0x00, 0x01, 0x00, 0x00, 0x00, 0xd0, 0x2b, 0x00, 0x00, 0x01, 0x00, 0x00, 0x00
        /*015c*/ 	.byte	0xe0, 0x2b, 0x00, 0x00, 0x01, 0x00, 0x00, 0x00, 0xf0, 0x2b, 0x00, 0x00


	//----- nvinfo : EIATTR_MERCURY_ISA_VERSION
	.align		4
.L_539:
        /*0168*/ 	.byte	0x03, 0x5f
        /*016a*/ 	.short	0x0101


	//----- nvinfo : EIATTR_COOP_GROUP_MASK_REGIDS
	.align		4
        /*016c*/ 	.byte	0x04, 0x29
        /*016e*/ 	.short	(.L_541 - .L_540)


	//   ....[0]....
.L_540:
        /*0170*/ 	.word	0xffffffff


	//   ....[1]....
        /*0174*/ 	.word	0xffffffff


	//   ....[2]....
        /*0178*/ 	.word	0xffffffff


	//   ....[3]....
        /*017c*/ 	.word	0xffffffff


	//   ....[4]....
        /*0180*/ 	.word	0xffffffff


	//   ....[5]....
        /*0184*/ 	.word	0xffffffff


	//   ....[6]....
        /*0188*/ 	.word	0xffffffff


	//   ....[7]....
        /*018c*/ 	.word	0xffffffff


	//   ....[8]....
        /*0190*/ 	.word	0xffffffff


	//   ....[9]....
        /*0194*/ 	.word	0xffffffff


	//   ....[10]....
        /*0198*/ 	.word	0xffffffff


	//   ....[11]....
        /*019c*/ 	.word	0xffffffff


	//   ....[12]....
        /*01a0*/ 	.word	0x05000015


	//   ....[13]....
        /*01a4*/ 	.word	0x05000014


	//   ....[14]....
        /*01a8*/ 	.word	0x05000016


	//   ....[15]....
        /*01ac*/ 	.word	0x05000017


	//   ....[16]....
        /*01b0*/ 	.word	0x05000019


	//   ....[17]....
        /*01b4*/ 	.word	0x05000018


	//   ....[18]....
        /*01b8*/ 	.word	0x0500001a


	//   ....[19]....
        /*01bc*/ 	.word	0x0500000f


	//   ....[20]....
        /*01c0*/ 	.word	0x05000019


	//   ....[21]....
        /*01c4*/ 	.word	0x05000018


	//   ....[22]....
        /*01c8*/ 	.word	0x0500001a


	//   ....[23]....
        /*01cc*/ 	.word	0x0500001b


	//   ....[24]....
        /*01d0*/ 	.word	0x0500001d


	//   ....[25]....
        /*01d4*/ 	.word	0x0500001c


	//   ....[26]....
        /*01d8*/ 	.word	0x05000020


	//   ....[27]....
        /*01dc*/ 	.word	0x0500000f


	//   ....[28]....
        /*01e0*/ 	.word	0x05000019


	//   ....[29]....
        /*01e4*/ 	.word	0x05000018


	//   ....[30]....
        /*01e8*/ 	.word	0x0500001a


	//   ....[31]....
        /*01ec*/ 	.word	0x0500001b


	//   ....[32]....
        /*01f0*/ 	.word	0x0500001d


	//   ....[33]....
        /*01f4*/ 	.word	0x0500001c


	//   ....[34]....
        /*01f8*/ 	.word	0x05000020


	//   ....[35]....
        /*01fc*/ 	.word	0x0500000f


	//   ....[36]....
        /*0200*/ 	.word	0x05000011


	//   ....[37]....
        /*0204*/ 	.word	0x0500001b


	//   ....[38]....
        /*0208*/ 	.word	0x0500001d


	//   ....[39]....
        /*020c*/ 	.word	0x05000010


	//   ....[40]....
        /*0210*/ 	.word	0x05000023


	//   ....[41]....
        /*0214*/ 	.word	0x05000026


	//   ....[42]....
        /*0218*/ 	.word	0x05000025


	//   ....[43]....
        /*021c*/ 	.word	0x0500001e


	//   ....[44]....
        /*0220*/ 	.word	0x0500001c


	//   ....[45]....
        /*0224*/ 	.word	0x05000016


	//   ....[46]....
        /*0228*/ 	.word	0x0500001b


	//   ....[47]....
        /*022c*/ 	.word	0x05000014


	//   ....[48]....
        /*0230*/ 	.word	0x05000017


	//   ....[49]....
        /*0234*/ 	.word	0x05000018


	//   ....[50]....
        /*0238*/ 	.word	0x0500001a


	//   ....[51]....
        /*023c*/ 	.word	0x05000011


	//   ....[52]....
        /*0240*/ 	.word	0x05000029


	//   ....[53]....
        /*0244*/ 	.word	0x05000018


	//   ....[54]....
        /*0248*/ 	.word	0x05000013


	//   ....[55]....
        /*024c*/ 	.word	0x05000012


	//   ....[56]....
        /*0250*/ 	.word	0x05000015


	//   ....[57]....
        /*0254*/ 	.word	0x05000017


	//   ....[58]....
        /*0258*/ 	.word	0x05000014


	//   ....[59]....
        /*025c*/ 	.word	0x0500000e


	//   ....[60]....
        /*0260*/ 	.word	0x05000028


	//   ....[61]....
        /*0264*/ 	.word	0x0500002b


	//   ....[62]....
        /*0268*/ 	.word	0x05000022


	//   ....[63]....
        /*026c*/ 	.word	0x05000021


	//   ....[64]....
        /*0270*/ 	.word	0x05000027


	//   ....[65]....
        /*0274*/ 	.word	0x05000020


	//   ....[66]....
        /*0278*/ 	.word	0x05000023


	//   ....[67]....
        /*027c*/ 	.word	0x0500001e


	//   ....[68]....
        /*0280*/ 	.word	0x0500001a


	//   ....[69]....
        /*0284*/ 	.word	0x0500001a


	//   ....[70]....
        /*0288*/ 	.word	0x0500001a


	//   ....[71]....
        /*028c*/ 	.word	0x0500001a


	//   ....[72]....
        /*0290*/ 	.word	0x0500001a


	//   ....[73]....
        /*0294*/ 	.word	0x0500001a


	//   ....[74]....
        /*0298*/ 	.word	0x0500001a


	//   ....[75]....
        /*029c*/ 	.word	0x0500001a


	//   ....[76]....
        /*02a0*/ 	.word	0x0500001a


	//   ....[77]....
        /*02a4*/ 	.word	0x0500001a


	//   ....[78]....
        /*02a8*/ 	.word	0x0500001a


	//   ....[79]....
        /*02ac*/ 	.word	0x0500001a


	//   ....[80]....
        /*02b0*/ 	.word	0x0500001a


	//   ....[81]....
        /*02b4*/ 	.word	0x0500001a


	//   ....[82]....
        /*02b8*/ 	.word	0x0500001a


	//   ....[83]....
        /*02bc*/ 	.word	0x0500001a


	//   ....[84]....
        /*02c0*/ 	.word	0x0500001a


	//   ....[85]....
        /*02c4*/ 	.word	0x0500001a


	//   ....[86]....
        /*02c8*/ 	.word	0x0500001a


	//   ....[87]....
        /*02cc*/ 	.word	0x0500001a


	//   ....[88]....
        /*02d0*/ 	.word	0x0500001a


	//   ....[89]....
        /*02d4*/ 	.word	0x0500001a


	//   ....[90]....
        /*02d8*/ 	.word	0x0500001a


	//   ....[91]....
        /*02dc*/ 	.word	0x0500001a


	//   ....[92]....
        /*02e0*/ 	.word	0x0500001a


	//   ....[93]....
        /*02e4*/ 	.word	0x0500001a


	//   ....[94]....
        /*02e8*/ 	.word	0x0500001a


	//   ....[95]....
        /*02ec*/ 	.word	0x0500001a


	//   ....[96]....
        /*02f0*/ 	.word	0x0500001a


	//   ....[97]....
        /*02f4*/ 	.word	0x0500001a


	//   ....[98]....
        /*02f8*/ 	.word	0x0500001a


	//   ....[99]....
        /*02fc*/ 	.word	0x0500001a


	//   ....[100]....
        /*0300*/ 	.word	0x0500001a


	//   ....[101]....
        /*0304*/ 	.word	0x0500001a


	//   ....[102]....
        /*0308*/ 	.word	0x0500001a


	//   ....[103]....
        /*030c*/ 	.word	0x0500001a


	//   ....[104]....
        /*0310*/ 	.word	0x0500001a


	//   ....[105]....
        /*0314*/ 	.word	0x0500001a


	//   ....[106]....
        /*0318*/ 	.word	0x0500001a


	//   ....[107]....
        /*031c*/ 	.word	0x0500001a


	//   ....[108]....
        /*0320*/ 	.word	0x0500001a


	//   ....[109]....
        /*0324*/ 	.word	0x0500001a


	//   ....[110]....
        /*0328*/ 	.word	0x0500001a


	//   ....[111]....
        /*032c*/ 	.word	0x0500001a


	//   ....[112]....
        /*0330*/ 	.word	0x0500001a


	//   ....[113]....
        /*0334*/ 	.word	0x0500001a


	//   ....[114]....
        /*0338*/ 	.word	0x0500001a


	//   ....[115]....
        /*033c*/ 	.word	0x0500001a


	//   ....[116]....
        /*0340*/ 	.word	0x0500001a


	//   ....[117]....
        /*0344*/ 	.word	0x0500001a


	//   ....[118]....
        /*0348*/ 	.word	0x0500001a


	//   ....[119]....
        /*034c*/ 	.word	0x0500001a


	//   ....[120]....
        /*0350*/ 	.word	0x0500001a


	//   ....[121]....
        /*0354*/ 	.word	0x0500001a


	//   ....[122]....
        /*0358*/ 	.word	0x0500001a


	//   ....[123]....
        /*035c*/ 	.word	0x0500001a


	//----- nvinfo : EIATTR_COOP_GROUP_INSTR_OFFSETS
	.align		4
.L_541:
        /*0360*/ 	.byte	0x04, 0x28
        /*0362*/ 	.short	(.L_543 - .L_542)


	//   ....[0]....
.L_542:
        /*0364*/ 	.word	0x000025c0


	//   ....[1]....
        /*0368*/ 	.word	0x00002600


	//   ....[2]....
        /*036c*/ 	.word	0x00002630


	//   ....[3]....
        /*0370*/ 	.word	0x00002650


	//   ....[4]....
        /*0374*/ 	.word	0x00002e00


	//   ....[5]....
        /*0378*/ 	.word	0x00002e30


	//   ....[6]....
        /*037c*/ 	.word	0x00002e50


	//   ....[7]....
        /*0380*/ 	.word	0x00002e70


	//   ....[8]....
        /*0384*/ 	.word	0x00002e90


	//   ....[9]....
        /*0388*/ 	.word	0x00002eb0


	//   ....[10]....
        /*038c*/ 	.word	0x00002ed0


	//   ....[11]....
        /*0390*/ 	.word	0x00002ef0


	//   ....[12]....
        /*0394*/ 	.word	0x00004750


	//   ....[13]....
        /*0398*/ 	.word	0x00004780


	//   ....[14]....
        /*039c*/ 	.word	0x000047b0


	//   ....[15]....
        /*03a0*/ 	.word	0x000047d0


	//   ....[16]....
        /*03a4*/ 	.word	0x00004800


	//   ....[17]....
        /*03a8*/ 	.word	0x00004810


	//   ....[18]....
        /*03ac*/ 	.word	0x00004840


	//   ....[19]....
        /*03b0*/ 	.word	0x00004850


	//   ....[20]....
        /*03b4*/ 	.word	0x00004a30


	//   ....[21]....
        /*03b8*/ 	.word	0x00004a60


	//   ....[22]....
        /*03bc*/ 	.word	0x00004a90


	//   ....[23]....
        /*03c0*/ 	.word	0x00004ab0


	//   ....[24]....
        /*03c4*/ 	.word	0x00004ae0


	//   ....[25]....
        /*03c8*/ 	.word	0x00004af0


	//   ....[26]....
        /*03cc*/ 	.word	0x00004b20


	//   ....[27]....
        /*03d0*/ 	.word	0x00004b30


	//   ....[28]....
        /*03d4*/ 	.word	0x00004cc0


	//   ....[29]....
        /*03d8*/ 	.word	0x00004cf0


	//   ....[30]....
        /*03dc*/ 	.word	0x00004d20


	//   ....[31]....
        /*03e0*/ 	.word	0x00004d40


	//   ....[32]....
        /*03e4*/ 	.word	0x00004d70


	//   ....[33]....
        /*03e8*/ 	.word	0x00004d80


	//   ....[34]....
        /*03ec*/ 	.word	0x00004db0


	//   ....[35]....
        /*03f0*/ 	.word	0x00004dc0


	//   ....[36]....
        /*03f4*/ 	.word	0x000050e0


	//   ....[37]....
        /*03f8*/ 	.word	0x00005120


	//   ....[38]....
        /*03fc*/ 	.word	0x000051c0


	//   ....[39]....
        /*0400*/ 	.word	0x00005200


	//   ....[40]....
        /*0404*/ 	.word	0x00005250


	//   ....[41]....
        /*0408*/ 	.word	0x00005270


	//   ....[42]....
        /*040c*/ 	.word	0x00005280


	//   ....[43]....
        /*0410*/ 	.word	0x000052b0


	//   ....[44]....
        /*0414*/ 	.word	0x000052d0


	//   ....[45]....
        /*0418*/ 	.word	0x00005300


	//   ....[46]....
        /*041c*/ 	.word	0x00005390


	//   ....[47]....
        /*0420*/ 	.word	0x000053c0


	//   ....[48]....
        /*0424*/ 	.word	0x000053f0


	//   ....[49]....
        /*0428*/ 	.word	0x00005400


	//   ....[50]....
        /*042c*/ 	.word	0x00005420


	//   ....[51]....
        /*0430*/ 	.word	0x00005440


	//   ....[52]....
        /*0434*/ 	.word	0x00005460


	//   ....[53]....
        /*0438*/ 	.word	0x000054a0


	//   ....[54]....
        /*043c*/ 	.word	0x000054e0


	//   ....[55]....
        /*0440*/ 	.word	0x00005510


	//   ....[56]....
        /*0444*/ 	.word	0x00005530


	//   ....[57]....
        /*0448*/ 	.word	0x00005560


	//   ....[58]....
        /*044c*/ 	.word	0x00005590


	//   ....[59]....
        /*0450*/ 	.word	0x000055b0


	//   ....[60]....
        /*0454*/ 	.word	0x000055e0


	//   ....[61]....
        /*0458*/ 	.word	0x00005600


	//   ....[62]....
        /*045c*/ 	.word	0x00005640


	//   ....[63]....
        /*0460*/ 	.word	0x00005660


	//   ....[64]....
        /*0464*/ 	.word	0x00005690


	//   ....[65]....
        /*0468*/ 	.word	0x000056b0


	//   ....[66]....
        /*046c*/ 	.word	0x000057b0


	//   ....[67]....
        /*0470*/ 	.word	0x00005820


	//   ....[68]....
        /*0474*/ 	.word	0x00005a10


	//   ....[69]....
        /*0478*/ 	.word	0x00005a60


	//   ....[70]....
        /*047c*/ 	.word	0x00005ad0


	//   ....[71]....
        /*0480*/ 	.word	0x00005b30


	//   ....[72]....
        /*0484*/ 	.word	0x00005ba0


	//   ....[73]....
        /*0488*/ 	.word	0x00005c00


	//   ....[74]....
        /*048c*/ 	.word	0x00005c70


	//   ....[75]....
        /*0490*/ 	.word	0x00005cd0


	//   ....[76]....
        /*0494*/ 	.word	0x00005d70


	//   ....[77]....
        /*0498*/ 	.word	0x00005e00


	//   ....[78]....
        /*049c*/ 	.word	0x00005e70


	//   ....[79]....
        /*04a0*/ 	.word	0x00005ed0


	//   ....[80]....
        /*04a4*/ 	.word	0x00005f40


	//   ....[81]....
        /*04a8*/ 	.word	0x00005fa0


	//   ....[82]....
        /*04ac*/ 	.word	0x00006010


	//   ....[83]....
        /*04b0*/ 	.word	0x00006070


	//   ....[84]....
        /*04b4*/ 	.word	0x00006110


	//   ....[85]....
        /*04b8*/ 	.word	0x000061a0


	//   ....[86]....
        /*04bc*/ 	.word	0x00006210


	//   ....[87]....
        /*04c0*/ 	.word	0x00006270


	//   ....[88]....
        /*04c4*/ 	.word	0x000062e0


	//   ....[89]....
        /*04c8*/ 	.word	0x00006340


	//   ....[90]....
        /*04cc*/ 	.word	0x000063b0


	//   ....[91]....
        /*04d0*/ 	.word	0x00006410


	//   ....[92]....
        /*04d4*/ 	.word	0x000064b0


	//   ....[93]....
        /*04d8*/ 	.word	0x00006570


	//   ....[94]....
        /*04dc*/ 	.word	0x00006670


	//   ....[95]....
        /*04e0*/ 	.word	0x000066c0


	//   ....[96]....
        /*04e4*/ 	.word	0x000067a0


	//   ....[97]....
        /*04e8*/ 	.word	0x00006800


	//   ....[98]....
        /*04ec*/ 	.word	0x00006890


	//   ....[99]....
        /*04f0*/ 	.word	0x000068e0


	//   ....[100]....
        /*04f4*/ 	.word	0x00006950


	//   ....[101]....
        /*04f8*/ 	.word	0x000069b0


	//   ....[102]....
        /*04fc*/ 	.word	0x00006a20


	//   ....[103]....
        /*0500*/ 	.word	0x00006a80


	//   ....[104]....
        /*0504*/ 	.word	0x00006af0


	//   ....[105]....
        /*0508*/ 	.word	0x00006b50


	//   ....[106]....
        /*050c*/ 	.word	0x00006bd0


	//   ....[107]....
        /*0510*/ 	.word	0x00006c40


	//   ....[108]....
        /*0514*/ 	.word	0x00006cb0


	//   ....[109]....
        /*0518*/ 	.word	0x00006d10


	//   ....[110]....
        /*051c*/ 	.word	0x00006d90


	//   ....[111]....
        /*0520*/ 	.word	0x00006e10


	//   ....[112]....
        /*0524*/ 	.word	0x00006eb0


	//   ....[113]....
        /*0528*/ 	.word	0x00006f20


	//   ....[114]....
        /*052c*/ 	.word	0x00006fb0


	//   ....[115]....
        /*0530*/ 	.word	0x00007040


	//   ....[116]....
        /*0534*/ 	.word	0x000070b0


	//   ....[117]....
        /*0538*/ 	.word	0x00007110


	//   ....[118]....
        /*053c*/ 	.word	0x00007180


	//   ....[119]....
        /*0540*/ 	.word	0x00007200


	//   ....[120]....
        /*0544*/ 	.word	0x000072c0


	//   ....[121]....
        /*0548*/ 	.word	0x00007390


	//   ....[122]....
        /*054c*/ 	.word	0x000074a0


	//   ....[123]....
        /*0550*/ 	.word	0x00007520


	//----- nvinfo : EIATTR_EXIT_INSTR_OFFSETS
	.align		4
.L_543:
        /*0554*/ 	.byte	0x04, 0x1c
        /*0556*/ 	.short	(.L_545 - .L_544)


	//   ....[0]....
.L_544:
        /*0558*/ 	.word	0x00003770


	//   ....[1]....
        /*055c*/ 	.word	0x000059b0


	//----- nvinfo : EIATTR_MAX_THREADS
	.align		4
.L_545:
        /*0560*/ 	.byte	0x04, 0x05
        /*0562*/ 	.short	(.L_547 - .L_546)
.L_546:
        /*0564*/ 	.word	0x00000140
        /*0568*/ 	.word	0x00000001
        /*056c*/ 	.word	0x00000001


	//----- nvinfo : EIATTR_CRS_STACK_SIZE
	.align		4
.L_547:
        /*0570*/ 	.byte	0x04, 0x1e
        /*0572*/ 	.short	(.L_549 - .L_548)
.L_548:
        /*0574*/ 	.word	0x00000000


	//----- nvinfo : EIATTR_CBANK_PARAM_SIZE
	.align		4
.L_549:
        /*0578*/ 	.byte	0x03, 0x19
        /*057a*/ 	.short	0x0060


	//----- nvinfo : EIATTR_PARAM_CBANK
	.align		4
        /*057c*/ 	.byte	0x04, 0x0a
        /*057e*/ 	.short	(.L_551 - .L_550)
	.align		4
.L_550:
        /*0580*/ 	.word	index@(.nv.constant0._ZN13group_norm_v218gn_bwd_cuda_kernelI13__nv_bfloat16Li320ELi3ELi32ELi80ELi256ELb0ELb1ELi16ELi320ELi320ELi4ELb1ELi16ELb0ELb0ELNS_15WgradSyncMethodE3ENS_16CompileConditionILi900EEEEEvPT_S6_S6_PKS5_S8_S8_S8_PKfflPfPj)
        /*0584*/ 	.short	0x0210
        /*0586*/ 	.short	0x0060


	//----- nvinfo : EIATTR_SW_WAR
	.align		4
.L_551:
        /*0588*/ 	.byte	0x04, 0x36
        /*058a*/ 	.short	(.L_553 - .L_552)
.L_552:
        /*058c*/ 	.word	0x00000008
.L_553:


//--------------------- .nv.info._ZN13group_norm_v218gn_bwd_cuda_kernelI13__nv_bfloat16Li320ELi1ELi32ELi80ELi256ELb0ELb1ELi32ELi320ELi320ELi4ELb1ELi16ELb0ELb0ELNS_15WgradSyncMethodE3ENS_16CompileConditionILi900EEEEEvPT_S6_S6_PKS5_S8_S8_S8_PKfflPfPj --------------------------
	.section	.nv.info._ZN13group_norm_v218gn_bwd_cuda_kernelI13__nv_bfloat16Li320ELi1ELi32ELi80ELi256ELb0ELb1ELi32ELi320ELi320ELi4ELb1ELi16ELb0ELb0ELNS_15WgradSyncMethodE3ENS_16CompileConditionILi900EEEEEvPT_S6_S6_PKS5_S8_S8_S8_PKfflPfPj,"",@"SHT_CUDA_INFO"
	.sectionflags	@""
	.align	4


	//----- nvinfo : EIATTR_CUDA_API_VERSION
	.align		4
        /*0000*/ 	.byte	0x04, 0x37
        /*0002*/ 	.short	(.L_555 - .L_554)
.L_554:
        /*0004*/ 	.word	0x00000082


	//----- nvinfo : EIATTR_KPARAM_INFO
	.align		4
.L_555:
        /*0008*/ 	.byte	0x04, 0x17
        /*000a*/ 	.short	(.L_557 - .L_556)
.L_556:
        /*000c*/ 	.word	0x00000000
        /*0010*/ 	.short	0x000b
        /*0012*/ 	.short	0x0058
        /*0014*/ 	.byte	0x00, 0xf0, 0x21, 0x00


	//----- nvinfo : EIATTR_KPARAM_INFO
	.align		4
.L_557:
        /*0018*/ 	.byte	0x04, 0x17
        /*001a*/ 	.short	(.L_559 - .L_558)
.L_558:
        /*001c*/ 	.word	0x00000000
        /*0020*/ 	.short	0x000a
        /*0022*/ 	.short	0x0050
        /*0024*/ 	.byte	0x00, 0xf0, 0x21, 0x00


	//----- nvinfo : EIATTR_KPARAM_INFO
	.align		4
.L_559:
        /*0028*/ 	.byte	0x04, 0x17
        /*002a*/ 	.short	(.L_561 - .L_560)
.L_560:
        /*002c*/ 	.word	0x00000000
        /*0030*/ 	.short	0x0009
        /*0032*/ 	.short	0x0048
        /*0034*/ 	.byte	0x00, 0xf0, 0x21, 0x00


	//----- nvinfo : EIATTR_KPARAM_INFO
	.align		4
.L_561:
        /*0038*/ 	.byte	0x04, 0x17
        /*003a*/ 	.short	(.L_563 - .L_562)
.L_562:
        /*003c*/ 	.word	0x00000000
        /*0040*/ 	.short	0x0008
        /*0042*/ 	.short	0x0040
        /*0044*/ 	.byte	0x00, 0xf0, 0x11, 0x00


	//----- nvinfo : EIATTR_KPARAM_INFO
	.align		4
.L_563:
        /*0048*/ 	.byte	0x04, 0x17
        /*004a*/ 	.short	(.L_565 - .L_564)
.L_564:
        /*004c*/ 	.word	0x00000000
        /*0050*/ 	.short	0x0007
        /*0052*/ 	.short	0x0038
        /*0054*/ 	.byte	0x00, 0xf0, 0x21, 0x00


	//----- nvinfo : EIATTR_KPARAM_INFO
	.align		4
.L_565:
        /*0058*/ 	.byte	0x04, 0x17
        /*005a*/ 	.short	(.L_567 - .L_566)
.L_566:
        /*005c*/ 	.word	0x00000000
        /*0060*/ 	.short	0x0006
        /*0062*/ 	.short	0x0030
        /*0064*/ 	.byte	0x00, 0xf0, 0x21, 0x00


	//----- nvinfo : EIATTR_KPARAM_INFO
	.align		4
.L_567:
        /*0068*/ 	.byte	0x04, 0x17
        /*006a*/ 	.short	(.L_569 - .L_568)
.L_568:
        /*006c*/ 	.word	0x00000000
        /*0070*/ 	.short	0x0005
        /*0072*/ 	.short	0x0028
        /*0074*/ 	.byte	0x00, 0xf0, 0x21, 0x00


	//----- nvinfo : EIATTR_KPARAM_INFO
	.align		4
.L_569:
        /*0078*/ 	.byte	0x04, 0x17
        /*007a*/ 	.short	(.L_571 - .L_570)
.L_570:
        /*007c*/ 	.word	0x00000000
        /*0080*/ 	.short	0x0004
        /*0082*/ 	.short	0x0020
        /*0084*/ 	.byte	0x00, 0xf0, 0x21, 0x00


	//----- nvinfo : EIATTR_KPARAM_INFO
	.align		4
.L_571:
        /*0088*/ 	.byte	0x04, 0x17
        /*008a*/ 	.short	(.L_573 - .L_572)
.L_572:
        /*008c*/ 	.word	0x00000000
        /*0090*/ 	.short	0x0003
        /*0092*/ 	.short	0x0018
        /*0094*/ 	.byte	0x00, 0xf0, 0x21, 0x00


	//----- nvinfo : EIATTR_KPARAM_INFO
	.align		4
.L_573:
        /*0098*/ 	.byte	0x04, 0x17
        /*009a*/ 	.short	(.L_575 - .L_574)
.L_574:
        /*009c*/ 	.word	0x00000000
        /*00a0*/ 	.short	0x0002
        /*00a2*/ 	.short	0x0010
        /*00a4*/ 	.byte	0x00, 0xf0, 0x21, 0x00


	//----- nvinfo : EIATTR_KPARAM_INFO
	.align		4
.L_575:
        /*00a8*/ 	.byte	0x04, 0x17
        /*00aa*/ 	.short	(.L_577 - .L_576)
.L_576:
        /*00ac*/ 	.word	0x00000000
        /*00b0*/ 	.short	0x0001
        /*00b2*/ 	.short	0x0008
        /*00b4*/ 	.byte	0x00, 0xf0, 0x21, 0x00


	//----- nvinfo : EIATTR_KPARAM_INFO
	.align		4
.L_577:
        /*00b8*/ 	.byte	0x04, 0x17
        /*00ba*/ 	.short	(.L_579 - .L_578)
.L_578:
        /*00bc*/ 	.word	0x00000000
        /*00c0*/ 	.short	0x0000
        /*00c2*/ 	.short	0x0000
        /*00c4*/ 	.byte	0x00, 0xf0, 0x21, 0x00


	//----- nvinfo : EIATTR_SPARSE_MMA_MASK
	.align		4
.L_579:
        /*00c8*/ 	.byte	0x03, 0x50
        /*00ca*/ 	.short	0x0000


	//----- nvinfo : EIATTR_MAXREG_COUNT
	.align		4
        /*00cc*/ 	.byte	0x03, 0x1b
        /*00ce*/ 	.short	0x00a8


	//----- nvinfo : EIATTR_NUM_BARRIERS
	.align		4
        /*00d0*/ 	.byte	0x02, 0x4c
        /*00d2*/ 	.byte	0x01
	.zero		1


	//----- nvinfo : EIATTR_MERCURY_ISA_VERSION
	.align		4
        /*00d4*/ 	.byte	0x03, 0x5f
        /*00d6*/ 	.short	0x0101


	//----- nvinfo : EIATTR_COOP_GROUP_MASK_REGIDS
	.align		4
        /*00d8*/ 	.byte	0x04, 0x29
        /*00da*/ 	.short	(.L_581 - .L_580)


	//   ....[0]....
.L_580:
        /*00dc*/ 	.word	0xffffffff


	//   ....[1]....
        /*00e0*/ 	.word	0xffffffff


	//   ....[2]....
        /*00e4*/ 	.word	0xffffffff


	//   ....[3]....
        /*00e8*/ 	.word	0xffffffff


	//   ....[4]....
        /*00ec*/ 	.word	0xffffffff


	//   ....[5]....
        /*00f0*/ 	.word	0xffffffff


	//   ....[6]....
        /*00f4*/ 	.word	0xffffffff


	//   ....[7]....
        /*00f8*/ 	.word	0xffffffff


	//   ....[8]....
        /*00fc*/ 	.word	0xffffffff


	//   ....[9]....
        /*0100*/ 	.word	0xffffffff


	//   ....[10]....
        /*0104*/ 	.word	0x05000021


	//   ....[11]....
        /*0108*/ 	.word	0x05000020


	//   ....[12]....
        /*010c*/ 	.word	0x05000022


	//   ....[13]....
        /*0110*/ 	.word	0x05000023


	//   ....[14]....
        /*0114*/ 	.word	0x05000025


	//   ....[15]....
        /*0118*/ 	.word	0x0500001a


	//   ....[16]....
        /*011c*/ 	.word	0x05000024


	//   ....[17]....
        /*0120*/ 	.word	0x0500001b


	//   ....[18]....
        /*0124*/ 	.word	0x05000025


	//   ....[19]....
        /*0128*/ 	.word	0x05000024


	//   ....[20]....
        /*012c*/ 	.word	0x0500002a


	//   ....[21]....
        /*0130*/ 	.word	0x05000029


	//   ....[22]....
        /*0134*/ 	.word	0x0500002b


	//   ....[23]....
        /*0138*/ 	.word	0x0500002c


	//   ....[24]....
        /*013c*/ 	.word	0x0500002e


	//   ....[25]....
        /*0140*/ 	.word	0x0500001f


	//   ....[26]....
        /*0144*/ 	.word	0x05000025


	//   ....[27]....
        /*0148*/ 	.word	0x05000024


	//   ....[28]....
        /*014c*/ 	.word	0x0500002a


	//   ....[29]....
        /*0150*/ 	.word	0x05000029


	//   ....[30]....
        /*0154*/ 	.word	0x0500002b


	//   ....[31]....
        /*0158*/ 	.word	0x0500002c


	//   ....[32]....
        /*015c*/ 	.word	0x0500002e


	//   ....[33]....
        /*0160*/ 	.word	0x0500001f


	//   ....[34]....
        /*0164*/ 	.word	0x05000020


	//   ....[35]....
        /*0168*/ 	.word	0x0500001f


	//   ....[36]....
        /*016c*/ 	.word	0x05000034


	//   ....[37]....
        /*0170*/ 	.word	0x05000036


	//   ....[38]....
        /*0174*/ 	.word	0x0500001f


	//   ....[39]....
        /*0178*/ 	.word	0x05000022


	//   ....[40]....
        /*017c*/ 	.word	0x05000021


	//   ....[41]....
        /*0180*/ 	.word	0x05000034


	//   ....[42]....
        /*0184*/ 	.word	0x05000020


	//   ....[43]....
        /*0188*/ 	.word	0x05000031


	//   ....[44]....
        /*018c*/ 	.word	0x05000033


	//   ....[45]....
        /*0190*/ 	.word	0x05000036


	//   ....[46]....
        /*0194*/ 	.word	0x05000021


	//   ....[47]....
        /*0198*/ 	.word	0x05000022


	//   ....[48]....
        /*019c*/ 	.word	0x0500001c


	//   ....[49]....
        /*01a0*/ 	.word	0x0500002d


	//   ....[50]....
        /*01a4*/ 	.word	0x0500001d


	//   ....[51]....
        /*01a8*/ 	.word	0x05000036


	//   ....[52]....
        /*01ac*/ 	.word	0x0500002e


	//   ....[53]....
        /*01b0*/ 	.word	0x05000034


	//   ....[54]....
        /*01b4*/ 	.word	0x05000031


	//   ....[55]....
        /*01b8*/ 	.word	0x0500002f


	//   ....[56]....
        /*01bc*/ 	.word	0x05000021


	//   ....[57]....
        /*01c0*/ 	.word	0x05000022


	//   ....[58]....
        /*01c4*/ 	.word	0x05000030


	//   ....[59]....
        /*01c8*/ 	.word	0x05000029


	//   ....[60]....
        /*01cc*/ 	.word	0x05000023


	//   ....[61]....
        /*01d0*/ 	.word	0x05000024


	//   ....[62]....
        /*01d4*/ 	.word	0x0500002e


	//   ....[63]....
        /*01d8*/ 	.word	0x05000032


	//   ....[64]....
        /*01dc*/ 	.word	0x05000022


	//   ....[65]....
        /*01e0*/ 	.word	0x0500001e


	//   ....[66]....
        /*01e4*/ 	.word	0x05000033


	//   ....[67]....
        /*01e8*/ 	.word	0x05000033


	//   ....[68]....
        /*01ec*/ 	.word	0x05000033


	//   ....[69]....
        /*01f0*/ 	.word	0x05000033


	//   ....[70]....
        /*01f4*/ 	.word	0x05000033


	//   ....[71]....
        /*01f8*/ 	.word	0x05000033


	//   ....[72]....
        /*01fc*/ 	.word	0x05000033


	//   ....[73]....
        /*0200*/ 	.word	0x05000033


	//   ....[74]....
        /*0204*/ 	.word	0x05000033


	//   ....[75]....
        /*0208*/ 	.word	0x05000033


	//   ....[76]....
        /*020c*/ 	.word	0x05000033


	//   ....[77]....
        /*0210*/ 	.word	0x05000033


	//   ....[78]....
        /*0214*/ 	.word	0x05000033


	//   ....[79]....
        /*0218*/ 	.word	0x05000033


	//   ....[80]....
        /*021c*/ 	.word	0x05000033


	//   ....[81]....
        /*0220*/ 	.word	0x05000033


	//   ....[82]....
        /*0224*/ 	.word	0x05000033


	//   ....[83]....
        /*0228*/ 	.word	0x05000033


	//   ....[84]....
        /*022c*/ 	.word	0x05000033


	//   ....[85]....
        /*0230*/ 	.word	0x05000033


	//   ....[86]....
        /*0234*/ 	.word	0x05000033


	//   ....[87]....
        /*0238*/ 	.word	0x05000033


	//   ....[88]....
        /*023c*/ 	.word	0x05000033


	//   ....[89]....
        /*0240*/ 	.word	0x05000033


	//   ....[90]....
        /*0244*/ 	.word	0x05000033


	//   ....[91]....
        /*0248*/ 	.word	0x05000033


	//   ....[92]....
        /*024c*/ 	.word	0x05000033


	//   ....[93]....
        /*0250*/ 	.word	0x05000033


	//   ....[94]....
        /*0254*/ 	.word	0x05000033


	//   ....[95]....
        /*0258*/ 	.word	0x05000033


	//   ....[96]....
        /*025c*/ 	.word	0x05000033


	//   ....[97]....
        /*0260*/ 	.word	0x05000033


	//   ....[98]....
        /*0264*/ 	.word	0x05000033


	//   ....[99]....
        /*0268*/ 	.word	0x05000033


	//   ....[100]....
        /*026c*/ 	.word	0x05000033


	//   ....[101]....
        /*0270*/ 	.word	0x05000033


	//   ....[102]....
        /*0274*/ 	.word	0x05000033


	//   ....[103]....
        /*0278*/ 	.word	0x05000033


	//   ....[104]....
        /*027c*/ 	.word	0x05000033


	//   ....[105]....
        /*0280*/ 	.word	0x05000033


	//   ....[106]....
        /*0284*/ 	.word	0x05000033


	//   ....[107]....
        /*0288*/ 	.word	0x05000033


	//   ....[108]....
        /*028c*/ 	.word	0x05000033


	//   ....[109]....
        /*0290*/ 	.word	0x05000033


	//   ....[110]....
        /*0294*/ 	.word	0x05000033


	//   ....[111]....
        /*0298*/ 	.word	0x05000033


	//   ....[112]....
        /*029c*/ 	.word	0x05000033


	//   ....[113]....
        /*02a0*/ 	.word	0x05000033


	//   ....[114]....
        /*02a4*/ 	.word	0x05000033


	//   ....[115]....
        /*02a8*/ 	.word	0x05000033


	//   ....[116]....
        /*02ac*/ 	.word	0x05000033


	//   ....[117]....
        /*02b0*/ 	.word	0x05000033


	//   ....[118]....
        /*02b4*/ 	.word	0x05000033


	//   ....[119]....
        /*02b8*/ 	.word	0x05000033


	//   ....[120]....
        /*02bc*/ 	.word	0x05000033


	//   ....[121]....
        /*02c0*/ 	.word	0x05000033


	//----- nvinfo : EIATTR_COOP_GROUP_INSTR_OFFSETS
	.align		4
.L_581:
        /*02c4*/ 	.byte	0x04, 0x28
        /*02c6*/ 	.short	(.L_583 - .L_582)


	//   ....[0]....
.L_582:
        /*02c8*/ 	.word	0x00002f80


	//   ....[1]....
        /*02cc*/ 	.word	0x00002fc0


	//   ....[2]....
        /*02d0*/ 	.word	0x00002ff0


	//   ....[3]....
        /*02d4*/ 	.word	0x00003010


	//   ....[4]....
        /*02d8*/ 	.word	0x00003970


	//   ....[5]....
        /*02dc*/ 	.word	0x00003980


	//   ....[6]....
        /*02e0*/ 	.word	0x000039c0


	//   ....[7]....
        /*02e4*/ 	.word	0x000039d0


	//   ....[8]....
        /*02e8*/ 	.word	0x00003a10


	//   ....[9]....
        /*02ec*/ 	.word	0x00003a50


	//   ....[10]....
        /*02f0*/ 	.word	0x00005880


	//   ....[11]....
        /*02f4*/ 	.word	0x000058a0


	//   ....[12]....
        /*02f8*/ 	.word	0x000058e0


	//   ....[13]....
        /*02fc*/ 	.word	0x00005900


	//   ....[14]....
        /*0300*/ 	.word	0x00005930


	//   ....[15]....
        /*0304*/ 	.word	0x00005940


	//   ....[16]....
        /*0308*/ 	.word	0x00005970


	//   ....[17]....
        /*030c*/ 	.word	0x00005980


	//   ....[18]....
        /*0310*/ 	.word	0x00005b30


	//   ....[19]....
        /*0314*/ 	.word	0x00005b60


	//   ....[20]....
        /*0318*/ 	.word	0x00005b90


	//   ....[21]....
        /*031c*/ 	.word	0x00005bb0


	//   ....[22]....
        /*0320*/ 	.word	0x00005be0


	//   ....[23]....
        /*0324*/ 	.word	0x00005bf0


	//   ....[24]....
        /*0328*/ 	.word	0x00005c20


	//   ....[25]....
        /*032c*/ 	.word	0x00005c30


	//   ....[26]....
        /*0330*/ 	.word	0x00005d80


	//   ....[27]....
        /*0334*/ 	.word	0x00005db0


	//   ....[28]....
        /*0338*/ 	.word	0x00005de0


	//   ....[29]....
        /*033c*/ 	.word	0x00005e00


	//   ....[30]....
        /*0340*/ 	.word	0x00005e30


	//   ....[31]....
        /*0344*/ 	.word	0x00005e40


	//   ....[32]....
        /*0348*/ 	.word	0x00005e70


	//   ....[33]....
        /*034c*/ 	.word	0x00005e80


	//   ....[34]....
        /*0350*/ 	.word	0x000061a0


	//   ....[35]....
        /*0354*/ 	.word	0x000061c0


	//   ....[36]....
        /*0358*/ 	.word	0x000061e0


	//   ....[37]....
        /*035c*/ 	.word	0x00006210


	//   ....[38]....
        /*0360*/ 	.word	0x00006250


	//   ....[39]....
        /*0364*/ 	.word	0x00006280


	//   ....[40]....
        /*0368*/ 	.word	0x000062b0


	//   ....[41]....
        /*036c*/ 	.word	0x000062d0


	//   ....[42]....
        /*0370*/ 	.word	0x000062f0


	//   ....[43]....
        /*0374*/ 	.word	0x00006310


	//   ....[44]....
        /*0378*/ 	.word	0x00006320


	//   ....[45]....
        /*037c*/ 	.word	0x00006360


	//   ....[46]....
        /*0380*/ 	.word	0x00006380


	//   ....[47]....
        /*0384*/ 	.word	0x000063a0


	//   ....[48]....
        /*0388*/ 	.word	0x000063e0


	//   ....[49]....
        /*038c*/ 	.word	0x00006400


	//   ....[50]....
        /*0390*/ 	.word	0x00006430


	//   ....[51]....
        /*0394*/ 	.word	0x00006460


	//   ....[52]....
        /*0398*/ 	.word	0x00006480


	//   ....[53]....
        /*039c*/ 	.word	0x000064a0


	//   ....[54]....
        /*03a0*/ 	.word	0x000064c0


	//   ....[55]....
        /*03a4*/ 	.word	0x000064e0


	//   ....[56]....
        /*03a8*/ 	.word	0x00006510


	//   ....[57]....
        /*03ac*/ 	.word	0x00006530


	//   ....[58]....
        /*03b0*/ 	.word	0x00006590


	//   ....[59]....
        /*03b4*/ 	.word	0x000065c0


	//   ....[60]....
        /*03b8*/ 	.word	0x000065f0


	//   ....[61]....
        /*03bc*/ 	.word	0x00006620


	//   ....[62]....
        /*03c0*/ 	.word	0x00006640


	//   ....[63]....
        /*03c4*/ 	.word	0x00006680


	//   ....[64]....
        /*03c8*/ 	.word	0x00006770


	//   ....[65]....
        /*03cc*/ 	.word	0x00006810


	//   ....[66]....
        /*03d0*/ 	.word	0x00006940


	//   ....[67]....
        /*03d4*/ 	.word	0x00006990


	//   ....[68]....
        /*03d8*/ 	.word	0x00006a00


	//   ....[69]....
        /*03dc*/ 	.word	0x00006a60


	//   ....[70]....
        /*03e0*/ 	.word	0x00006ad0


	//   ....[71]....
        /*03e4*/ 	.word	0x00006b30


	//   ....[72]....
        /*03e8*/ 	.word	0x00006ba0


	//   ....[73]....
        /*03ec*/ 	.word	0x00006c00


	//   ....[74]....
        /*03f0*/ 	.word	0x00006cb0


	//   ....[75]....
        /*03f4*/ 	.word	0x00006d40


	//   ....[76]....
        /*03f8*/ 	.word	0x00006db0


	//   ....[77]....
        /*03fc*/ 	.word	0x00006e10


	//   ....[78]....
        /*0400*/ 	.word	0x00006e80


	//   ....[79]....
        /*0404*/ 	.word	0x00006ee0


	//   ....[80]....
        /*0408*/ 	.word	0x00006f50


	//   ....[81]....
        /*040c*/ 	.word	0x00006fb0


	//   ....[82]....
        /*0410*/ 	.word	0x00007060


	//   ....[83]....
        /*0414*/ 	.word	0x000070f0


	//   ....[84]....
        /*0418*/ 	.word	0x00007160


	//   ....[85]....
        /*041c*/ 	.word	0x000071c0


	//   ....[86]....
        /*0420*/ 	.word	0x00007230


	//   ....[87]....
        /*0424*/ 	.word	0x00007290


	//   ....[88]....
        /*0428*/ 	.word	0x00007300


	//   ....[89]....
        /*042c*/ 	.word	0x00007360


	//   ....[90]....
        /*0430*/ 	.word	0x00007410


	//   ....[91]....
        /*0434*/ 	.word	0x000074d0


	//   ....[92]....
        /*0438*/ 	.word	0x00007620


	//   ....[93]....
        /*043c*/ 	.word	0x00007690


	//   ....[94]....
        /*0440*/ 	.word	0x00007740


	//   ....[95]....
        /*0444*/ 	.word	0x000077a0


	//   ....[96]....
        /*0448*/ 	.word	0x00007820


	//   ....[97]....
        /*044c*/ 	.word	0x000078e0


	//   ....[98]....
        /*0450*/ 	.word	0x00007970


	//   ....[99]....
        /*0454*/ 	.word	0x00007a10


	//   ....[100]....
        /*0458*/ 	.word	0x00007af0


	//   ....[101]....
        /*045c*/ 	.word	0x00007b50


	//   ....[102]....
        /*0460*/ 	.word	0x00007bc0


	//   ....[103]....
        /*0464*/ 	.word	0x00007c20


	//   ....[104]....
        /*0468*/ 	.word	0x00007c90


	//   ....[105]....
        /*046c*/ 	.word	0x00007cf0


	//   ....[106]....
        /*0470*/ 	.word	0x00007d90


	//   ....[107]....
        /*0474*/ 	.word	0x00007e10


	//   ....[108]....
        /*0478*/ 	.word	0x00007e80


	//   ....[109]....
        /*047c*/ 	.word	0x00007ee0


	//   ....[110]....
        /*0480*/ 	.word	0x00007f50


	//   ....[111]....
        /*0484*/ 	.word	0x00007fb0


	//   ....[112]....
        /*0488*/ 	.word	0x00008020


	//   ....[113]....
        /*048c*/ 	.word	0x00008080


	//   ....[114]....
        /*0490*/ 	.word	0x00008110


	//   ....[115]....
        /*0494*/ 	.word	0x00008190


	//   ....[116]....
        /*0498*/ 	.word	0x00008200


	//   ....[117]....
        /*049c*/ 	.word	0x00008260


	//   ....[118]....
        /*04a0*/ 	.word	0x000082d0


	//   ....[119]....
        /*04a4*/ 	.word	0x00008330


	//   ....[120]....
        /*04a8*/ 	.word	0x000083a0


	//   ....[121]....
        /*04ac*/ 	.word	0x00008400


	//----- nvinfo : EIATTR_EXIT_INSTR_OFFSETS
	.align		4
.L_583:
        /*04b0*/ 	.byte	0x04, 0x1c
        /*04b2*/ 	.short	(.L_585 - .L_584)


	//   ....[0]....
.L_584:
        /*04b4*/ 	.word	0x00004870


	//   ....[1]....
        /*04b8*/ 	.word	0x000068e0


	//----- nvinfo : EIATTR_MAX_THREADS
	.align		4
.L_585:
        /*04bc*/ 	.byte	0x04, 0x05
        /*04be*/ 	.short	(.L_587 - .L_586)
.L_586:
        /*04c0*/ 	.word	0x00000140
        /*04c4*/ 	.word	0x00000001
        /*04c8*/ 	.word	0x00000001


	//----- nvinfo : EIATTR_CRS_STACK_SIZE
	.align		4
.L_587:
        /*04cc*/ 	.byte	0x04, 0x1e
        /*04ce*/ 	.short	(.L_589 - .L_588)
.L_588:
        /*04d0*/ 	.word	0x00000000


	//----- nvinfo : EIATTR_CBANK_PARAM_SIZE
	.align		4
.L_589:
        /*04d4*/ 	.byte	0x03, 0x19
        /*04d6*/ 	.short	0x0060


	//----- nvinfo : EIATTR_PARAM_CBANK
	.align		4
        /*04d8*/ 	.byte	0x04, 0x0a
        /*04da*/ 	.short	(.L_591 - .L_590)
	.align		4
.L_590:
        /*04dc*/ 	.word	index@(.nv.constant0._ZN13group_norm_v218gn_bwd_cuda_kernelI13__nv_bfloat16Li320ELi1ELi32ELi80ELi256ELb0ELb1ELi32ELi320ELi320ELi4ELb1ELi16ELb0ELb0ELNS_15WgradSyncMethodE3ENS_16CompileConditionILi900EEEEEvPT_S6_S6_PKS5_S8_S8_S8_PKfflPfPj)
        /*04e0*/ 	.short	0x0210
        /*04e2*/ 	.short	0x0060


	//----- nvinfo : EIATTR_SW_WAR
	.align		4
.L_591:
        /*04e4*/ 	.byte	0x04, 0x36
        /*04e6*/ 	.short	(.L_593 - .L_592)
.L_592:
        /*04e8*/ 	.word	0x00000008
.L_593:


//--------------------- .nv.info._ZN13group_norm_v218gn_bwd_cuda_kernelI13__nv_bfloat16Li320ELi1ELi32ELi80ELi256ELb0ELb1ELi64ELi320ELi320ELi4ELb1ELi32ELb0ELb0ELNS_15WgradSyncMethodE3ENS_16CompileConditionILi900EEEEEvPT_S6_S6_PKS5_S8_S8_S8_PKfflPfPj --------------------------
	.section	.nv.info._ZN13group_norm_v218gn_bwd_cuda_kernelI13__nv_bfloat16Li320ELi1ELi32ELi80ELi256ELb0ELb1ELi64ELi320ELi320ELi4ELb1ELi32ELb0ELb0ELNS_15WgradSyncMethodE3ENS_16CompileConditionILi900EEEEEvPT_S6_S6_PKS5_S8_S8_S8_PKfflPfPj,"",@"SHT_CUDA_INFO"
	.sectionflags	@""
	.align	4


	//----- nvinfo : EIATTR_CUDA_API_VERSION
	.align		4
        /*0000*/ 	.byte	0x04, 0x37
        /*0002*/ 	.short	(.L_595 - .L_594)
.L_594:
        /*0004*/ 	.word	0x00000082


	//----- nvinfo : EIATTR_KPARAM_INFO
	.align		4
.L_595:
        /*0008*/ 	.byte	0x04, 0x17
        /*000a*/ 	.short	(.L_597 - .L_596)
.L_596:
        /*000c*/ 	.word	0x00000000
        /*0010*/ 	.short	0x000b
        /*0012*/ 	.short	0x0058
        /*0014*/ 	.byte	0x00, 0xf0, 0x21, 0x00


	//----- nvinfo : EIATTR_KPARAM_INFO
	.align		4
.L_597:
        /*0018*/ 	.byte	0x04, 0x17
        /*001a*/ 	.short	(.L_599 - .L_598)
.L_598:
        /*001c*/ 	.word	0x00000000
        /*0020*/ 	.short	0x000a
        /*0022*/ 	.short	0x0050
        /*0024*/ 	.byte	0x00, 0xf0, 0x21, 0x00


	//----- nvinfo : EIATTR_KPARAM_INFO
	.align		4
.L_599:
        /*0028*/ 	.byte	0x04, 0x17
        /*002a*/ 	.short	(.L_601 - .L_600)
.L_600:
        /*002c*/ 	.word	0x00000000
        /*0030*/ 	.short	0x0009
        /*0032*/ 	.short	0x0048
        /*0034*/ 	.byte	0x00, 0xf0, 0x21, 0x00


	//----- nvinfo : EIATTR_KPARAM_INFO
	.align		4
.L_601:
        /*0038*/ 	.byte	0x04, 0x17
        /*003a*/ 	.short	(.L_603 - .L_602)
.L_602:
        /*003c*/ 	.word	0x00000000
        /*0040*/ 	.short	0x0008
        /*0042*/ 	.short	0x0040
        /*0044*/ 	.byte	0x00, 0xf0, 0x11, 0x00


	//----- nvinfo : EIATTR_KPARAM_INFO
	.align		4
.L_603:
        /*0048*/ 	.byte	0x04, 0x17
        /*004a*/ 	.short	(.L_605 - .L_604)
.L_604:
        /*004c*/ 	.word	0x00000000
        /*0050*/ 	.short	0x0007
        /*0052*/ 	.short	0x0038
        /*0054*/ 	.byte	0x00, 0xf0, 0x21, 0x00


	//----- nvinfo : EIATTR_KPARAM_INFO
	.align		4
.L_605:
        /*0058*/ 	.byte	0x04, 0x17
        /*005a*/ 	.short	(.L_607 - .L_606)
.L_606:
        /*005c*/ 	.word	0x00000000
        /*0060*/ 	.short	0x0006
        /*0062*/ 	.short	0x0030
        /*0064*/ 	.byte	0x00, 0xf0, 0x21, 0x00


	//----- nvinfo : EIATTR_KPARAM_INFO
	.align		4
.L_607:
        /*0068*/ 	.byte	0x04, 0x17
        /*006a*/ 	.short	(.L_609 - .L_608)
.L_608:
        /*006c*/ 	.word	0x00000000
        /*0070*/ 	.short	0x0005
        /*0072*/ 	.short	0x0028
        /*0074*/ 	.byte	0x00, 0xf0, 0x21, 0x00


	//----- nvinfo : EIATTR_KPARAM_INFO
	.align		4
.L_609:
        /*0078*/ 	.byte	0x04, 0x17
        /*007a*/ 	.short	(.L_611 - .L_610)
.L_610:
        /*007c*/ 	.word	0x00000000
        /*0080*/ 	.short	0x0004
        /*0082*/ 	.short	0x0020
        /*0084*/ 	.byte	0x00, 0xf0, 0x21, 0x00


	//----- nvinfo : EIATTR_KPARAM_INFO
	.align		4
.L_611:
        /*0088*/ 	.byte	0x04, 0x17
        /*008a*/ 	.short	(.L_613 - .L_612)
.L_612:
        /*008c*/ 	.word	0x00000000
        /*0090*/ 	.short	0x0003
        /*0092*/ 	.short	0x0018
        /*0094*/ 	.byte	0x00, 0xf0, 0x21, 0x00


	//----- nvinfo : EIATTR_KPARAM_INFO
	.align		4
.L_613:
        /*0098*/ 	.byte	0x04, 0x17
        /*009a*/ 	.short	(.L_615 - .L_614)
.L_614:
        /*009c*/ 	.word	0x00000000
        /*00a0*/ 	.short	0x0002
        /*00a2*/ 	.short	0x0010
        /*00a4*/ 	.byte	0x00, 0xf0, 0x21, 0x00


	//----- nvinfo : EIATTR_KPARAM_INFO
	.align		4
.L_615:
        /*00a8*/ 	.byte	0x04, 0x17
        /*00aa*/ 	.short	(.L_617 - .L_616)
.L_616:
        /*00ac*/ 	.word	0x00000000
        /*00b0*/ 	.short	0x0001
        /*00b2*/ 	.short	0x0008
        /*00b4*/ 	.byte	0x00, 0xf0, 0x21, 0x00


	//----- nvinfo : EIATTR_KPARAM_INFO
	.align		4
.L_617:
        /*00b8*/ 	.byte	0x04, 0x17
        /*00ba*/ 	.short	(.L_619 - .L_618)
.L_618:
        /*00bc*/ 	.word	0x00000000
        /*00c0*/ 	.short	0x0000
        /*00c2*/ 	.short	0x0000
        /*00c4*/ 	.byte	0x00, 0xf0, 0x21, 0x00


	//----- nvinfo : EIATTR_SPARSE_MMA_MASK
	.align		4
.L_619:
        /*00c8*/ 	.byte	0x03, 0x50
        /*00ca*/ 	.short	0x0000


	//----- nvinfo : EIATTR_MAXREG_COUNT
	.align		4
        /*00cc*/ 	.byte	0x03, 0x1b
        /*00ce*/ 	.short	0x00a8


	//----- nvinfo : EIATTR_NUM_BARRIERS
	.align		4
        /*00d0*/ 	.byte	0x02, 0x4c
        /*00d2*/ 	.byte	0x01
	.zero		1


	//----- nvinfo : EIATTR_ANNOTATIONS
	.align		4
        /*00d4*/ 	.byte	0x04, 0x55
        /*00d6*/ 	.short	(.L_621 - .L_620)


	//   ....[0]....
.L_620:
        /* <DEDUP_REMOVED lines=38> */


	//----- nvinfo : EIATTR_MERCURY_ISA_VERSION
	.align		4
.L_621:
        /*0328*/ 	.byte	0x03, 0x5f
        /*032a*/ 	.short	0x0101


	//----- nvinfo : EIATTR_INT_WARP_WIDE_INSTR_OFFSETS
	.align		4
        /*032c*/ 	.byte	0x04, 0x31
        /*032e*/ 	.short	(.L_623 - .L_622)


	//   ....[0]....
.L_622:
        /*0330*/ 	.word	0x00005840


	//----- nvinfo : EIATTR_COOP_GROUP_MASK_REGIDS
	.align		4
.L_623:
        /*0334*/ 	.byte	0x04, 0x29
        /*0336*/ 	.short	(.L_625 - .L_624)


	//   ....[0]....
.L_624:
        /*0338*/ 	.word	0xffffffff


	//   ....[1]....
        /*033c*/ 	.word	0xffffffff


	//   ....[2]....
        /*0340*/ 	.word	0xffffffff


	//   ....[3]....
        /*0344*/ 	.word	0xffffffff


	//   ....[4]....
        /*0348*/ 	.word	0xffffffff


	//   ....[5]....
        /*034c*/ 	.word	0xffffffff


	//   ....[6]....
        /*0350*/ 	.word	0xffffffff


	//   ....[7]....
        /*0354*/ 	.word	0xffffffff


	//   ....[8]....
        /*0358*/ 	.word	0x05000020


	//   ....[9]....
        /*035c*/ 	.word	0x0500001f


	//   ....[10]....
        /*0360*/ 	.word	0x05000021


	//   ....[11]....
        /*0364*/ 	.word	0x05000022


	//   ....[12]....
        /*0368*/ 	.word	0x05000024


	//   ....[13]....
        /*036c*/ 	.word	0x05000023


	//   ....[14]....
        /*0370*/ 	.word	0x05000025


	//   ....[15]....
        /*0374*/ 	.word	0x0500001a


	//   ....[16]....
        /*0378*/ 	.word	0x05000024


	//   ....[17]....
        /*037c*/ 	.word	0x05000023


	//   ....[18]....
        /*0380*/ 	.word	0x05000025


	//   ....[19]....
        /*0384*/ 	.word	0x0500002a


	//   ....[20]....
        /*0388*/ 	.word	0x0500002c


	//   ....[21]....
        /*038c*/ 	.word	0x05000029


	//   ....[22]....
        /*0390*/ 	.word	0x0500002b


	//   ....[23]....
        /*0394*/ 	.word	0x0500001e


	//   ....[24]....
        /*0398*/ 	.word	0x05000024


	//   ....[25]....
        /*039c*/ 	.word	0x05000023


	//   ....[26]....
        /*03a0*/ 	.word	0x05000025


	//   ....[27]....
        /*03a4*/ 	.word	0x0500002a


	//   ....[28]....
        /*03a8*/ 	.word	0x0500002c


	//   ....[29]....
        /*03ac*/ 	.word	0x05000029


	//   ....[30]....
        /*03b0*/ 	.word	0x0500002b


	//   ....[31]....
        /*03b4*/ 	.word	0x0500001e


	//   ....[32]....
        /*03b8*/ 	.word	0x0500001e


	//   ....[33]....
        /*03bc*/ 	.word	0x0500001f


	//   ....[34]....
        /*03c0*/ 	.word	0x05000032


	//   ....[35]....
        /*03c4*/ 	.word	0x05000021


	//   ....[36]....
        /*03c8*/ 	.word	0x05000020


	//   ....[37]....
        /*03cc*/ 	.word	0x05000031


	//   ....[38]....
        /*03d0*/ 	.word	0x0500001f


	//   ....[39]....
        /*03d4*/ 	.word	0x05000034


	//   ....[40]....
        /*03d8*/ 	.word	0x0500001e


	//   ....[41]....
        /*03dc*/ 	.word	0x05000031


	//   ....[42]....
        /*03e0*/ 	.word	0x05000020


	//   ....[43]....
        /*03e4*/ 	.word	0x05000021


	//   ....[44]....
        /*03e8*/ 	.word	0x05000030


	//   ....[45]....
        /*03ec*/ 	.word	0x05000033


	//   ....[46]....
        /*03f0*/ 	.word	0x0500001c


	//   ....[47]....
        /*03f4*/ 	.word	0x0500002d


	//   ....[48]....
        /*03f8*/ 	.word	0x0500001d


	//   ....[49]....
        /*03fc*/ 	.word	0x05000031


	//   ....[50]....
        /*0400*/ 	.word	0x05000030


	//   ....[51]....
        /*0404*/ 	.word	0x05000034


	//   ....[52]....
        /*0408*/ 	.word	0x0500002b


	//   ....[53]....
        /*040c*/ 	.word	0x0500002e


	//   ....[54]....
        /*0410*/ 	.word	0x05000020


	//   ....[55]....
        /*0414*/ 	.word	0x05000021


	//   ....[56]....
        /*0418*/ 	.word	0x05000022


	//   ....[57]....
        /*041c*/ 	.word	0x05000023


	//   ....[58]....
        /*0420*/ 	.word	0x05000029


	//   ....[59]....
        /*0424*/ 	.word	0x0500002b


	//   ....[60]....
        /*0428*/ 	.word	0x05000030


	//   ....[61]....
        /*042c*/ 	.word	0x0500002f


	//   ....[62]....
        /*0430*/ 	.word	0x05000022


	//   ....[63]....
        /*0434*/ 	.word	0x05000019


	//   ....[64]....
        /*0438*/ 	.word	0x05000033


	//   ....[65]....
        /*043c*/ 	.word	0x05000033


	//   ....[66]....
        /*0440*/ 	.word	0x05000033


	//   ....[67]....
        /*0444*/ 	.word	0x05000033


	//   ....[68]....
        /*0448*/ 	.word	0x05000033


	//   ....[69]....
        /*044c*/ 	.word	0x05000033


	//   ....[70]....
        /*0450*/ 	.word	0x05000033


	//   ....[71]....
        /*0454*/ 	.word	0x05000033


	//   ....[72]....
        /*0458*/ 	.word	0x05000033


	//   ....[73]....
        /*045c*/ 	.word	0x05000033


	//   ....[74]....
        /*0460*/ 	.word	0x05000033


	//   ....[75]....
        /*0464*/ 	.word	0x05000033


	//   ....[76]....
        /*0468*/ 	.word	0x05000033


	//   ....[77]....
        /*046c*/ 	.word	0x05000033


	//   ....[78]....
        /*0470*/ 	.word	0x05000033


	//   ....[79]....
        /*0474*/ 	.word	0x05000033


	//   ....[80]....
        /*0478*/ 	.word	0x05000033


	//   ....[81]....
        /*047c*/ 	.word	0x05000033


	//   ....[82]....
        /*0480*/ 	.word	0x05000033


	//   ....[83]....
        /*0484*/ 	.word	0x05000033


	//   ....[84]....
        /*0488*/ 	.word	0x05000033


	//   ....[85]....
        /*048c*/ 	.word	0x05000033


	//   ....[86]....
        /*0490*/ 	.word	0x05000033


	//   ....[87]....
        /*0494*/ 	.word	0x05000033


	//   ....[88]....
        /*0498*/ 	.word	0x05000033


	//   ....[89]....
        /*049c*/ 	.word	0x05000033


	//   ....[90]....
        /*04a0*/ 	.word	0x05000033


	//   ....[91]....
        /*04a4*/ 	.word	0x05000033


	//   ....[92]....
        /*04a8*/ 	.word	0x05000033


	//   ....[93]....
        /*04ac*/ 	.word	0x05000033


	//   ....[94]....
        /*04b0*/ 	.word	0x05000033


	//   ....[95]....
        /*04b4*/ 	.word	0x05000033


	//   ....[96]....
        /*04b8*/ 	.word	0x05000033


	//   ....[97]....
        /*04bc*/ 	.word	0x05000033


	//   ....[98]....
        /*04c0*/ 	.word	0x05000033


	//   ....[99]....
        /*04c4*/ 	.word	0x05000033


	//   ....[100]....
        /*04c8*/ 	.word	0x05000033


	//   ....[101]....
        /*04cc*/ 	.word	0x05000033


	//   ....[102]....
        /*04d0*/ 	.word	0x05000033


	//   ....[103]....
        /*04d4*/ 	.word	0x05000033


	//   ....[104]....
        /*04d8*/ 	.word	0x05000033


	//   ....[105]....
        /*04dc*/ 	.word	0x05000033


	//   ....[106]....
        /*04e0*/ 	.word	0x05000033


	//   ....[107]....
        /*04e4*/ 	.word	0x05000033


	//   ....[108]....
        /*04e8*/ 	.word	0x05000033


	//   ....[109]....
        /*04ec*/ 	.word	0x05000033


	//   ....[110]....
        /*04f0*/ 	.word	0x05000033


	//   ....[111]....
        /*04f4*/ 	.word	0x05000033


	//   ....[112]....
        /*04f8*/ 	.word	0x05000033


	//   ....[113]....
        /*04fc*/ 	.word	0x05000033


	//   ....[114]....
        /*0500*/ 	.word	0x05000033


	//   ....[115]....
        /*0504*/ 	.word	0x05000033


	//   ....[116]....
        /*0508*/ 	.word	0x05000033


	//   ....[117]....
        /*050c*/ 	.word	0x05000033


	//   ....[118]....
        /*0510*/ 	.word	0x05000033


	//   ....[119]....
        /*0514*/ 	.word	0x05000033


	//----- nvinfo : EIATTR_COOP_GROUP_INSTR_OFFSETS
	.align		4
.L_625:
        /*0518*/ 	.byte	0x04, 0x28
        /*051a*/ 	.short	(.L_627 - .L_626)


	//   ....[0]....
.L_626:
        /*051c*/ 	.word	0x00004f90


	//   ....[1]....
        /*0520*/ 	.word	0x00004fc0


	//   ....[2]....
        /*0524*/ 	.word	0x00005010


	//   ....[3]....
        /*0528*/ 	.word	0x00005030


	//   ....[4]....
        /*052c*/ 	.word	0x00005dd0


	//   ....[5]....
        /*0530*/ 	.word	0x00005df0


	//   ....[6]....
        /*0534*/ 	.word	0x00005e10


	//   ....[7]....
        /*0538*/ 	.word	0x00005e30


	//   ....[8]....
        /*053c*/ 	.word	0x00008b30


	//   ....[9]....
        /*0540*/ 	.word	0x00008b60


	//   ....[10]....
        /*0544*/ 	.word	0x00008ba0


	//   ....[11]....
        /*0548*/ 	.word	0x00008bc0


	//   ....[12]....
        /*054c*/ 	.word	0x00008bf0


	//   ....[13]....
        /*0550*/ 	.word	0x00008c00


	//   ....[14]....
        /*0554*/ 	.word	0x00008c30


	//   ....[15]....
        /*0558*/ 	.word	0x00008c40


	//   ....[16]....
        /*055c*/ 	.word	0x00008df0


	//   ....[17]....
        /*0560*/ 	.word	0x00008e20


	//   ....[18]....
        /*0564*/ 	.word	0x00008e50


	//   ....[19]....
        /*0568*/ 	.word	0x00008e70


	//   ....[20]....
        /*056c*/ 	.word	0x00008ea0


	//   ....[21]....
        /*0570*/ 	.word	0x00008eb0


	//   ....[22]....
        /*0574*/ 	.word	0x00008ee0


	//   ....[23]....
        /*0578*/ 	.word	0x00008ef0


	//   ....[24]....
        /*057c*/ 	.word	0x00009040


	//   ....[25]....
        /*0580*/ 	.word	0x00009070


	//   ....[26]....
        /*0584*/ 	.word	0x000090b0


	//   ....[27]....
        /*0588*/ 	.word	0x000090d0


	//   ....[28]....
        /*058c*/ 	.word	0x00009100


	//   ....[29]....
        /*0590*/ 	.word	0x00009110


	//   ....[30]....
        /*0594*/ 	.word	0x00009140


	//   ....[31]....
        /*0598*/ 	.word	0x00009150


	//   ....[32]....
        /*059c*/ 	.word	0x00009470


	//   ....[33]....
        /*05a0*/ 	.word	0x000094a0


	//   ....[34]....
        /*05a4*/ 	.word	0x000094d0


	//   ....[35]....
        /*05a8*/ 	.word	0x00009520


	//   ....[36]....
        /*05ac*/ 	.word	0x00009540


	//   ....[37]....
        /*05b0*/ 	.word	0x00009570


	//   ....[38]....
        /*05b4*/ 	.word	0x00009590


	//   ....[39]....
        /*05b8*/ 	.word	0x000095b0


	//   ....[40]....
        /*05bc*/ 	.word	0x000095d0


	//   ....[41]....
        /*05c0*/ 	.word	0x000095f0


	//   ....[42]....
        /*05c4*/ 	.word	0x00009610


	//   ....[43]....
        /*05c8*/ 	.word	0x00009630


	//   ....[44]....
        /*05cc*/ 	.word	0x00009650


	//   ....[45]....
        /*05d0*/ 	.word	0x00009680


	//   ....[46]....
        /*05d4*/ 	.word	0x000096c0


	//   ....[47]....
        /*05d8*/ 	.word	0x000096e0


	//   ....[48]....
        /*05dc*/ 	.word	0x00009700


	//   ....[49]....
        /*05e0*/ 	.word	0x00009720


	//   ....[50]....
        /*05e4*/ 	.word	0x00009750


	//   ....[51]....
        /*05e8*/ 	.word	0x00009780


	//   ....[52]....
        /*05ec*/ 	.word	0x000097a0


	//   ....[53]....
        /*05f0*/ 	.word	0x000097c0


	//   ....[54]....
        /*05f4*/ 	.word	0x000097e0


	//   ....[55]....
        /*05f8*/ 	.word	0x00009810


	//   ....[56]....
        /*05fc*/ 	.word	0x00009860


	//   ....[57]....
        /*0600*/ 	.word	0x00009890


	//   ....[58]....
        /*0604*/ 	.word	0x000098c0


	//   ....[59]....
        /*0608*/ 	.word	0x000098f0


	//   ....[60]....
        /*060c*/ 	.word	0x00009920


	//   ....[61]....
        /*0610*/ 	.word	0x00009950


	//   ....[62]....
        /*0614*/ 	.word	0x00009a80


	//   ....[63]....
        /*0618*/ 	.word	0x00009ad0


	//   ....[64]....
        /*061c*/ 	.word	0x00009c00


	//   ....[65]....
        /*0620*/ 	.word	0x00009c50


	//   ....[66]....
        /*0624*/ 	.word	0x00009cc0


	//   ....[67]....
        /*0628*/ 	.word	0x00009d20


	//   ....[68]....
        /*062c*/ 	.word	0x00009d90


	//   ....[69]....
        /*0630*/ 	.word	0x00009df0


	//   ....[70]....
        /*0634*/ 	.word	0x00009e60


	//   ....[71]....
        /*0638*/ 	.word	0x00009ec0


	//   ....[72]....
        /*063c*/ 	.word	0x00009f70


	//   ....[73]....
        /*0640*/ 	.word	0x0000a000


	//   ....[74]....
        /*0644*/ 	.word	0x0000a070


	//   ....[75]....
        /*0648*/ 	.word	0x0000a0d0


	//   ....[76]....
        /*064c*/ 	.word	0x0000a140


	//   ....[77]....
        /*0650*/ 	.word	0x0000a1a0


	//   ....[78]....
        /*0654*/ 	.word	0x0000a210


	//   ....[79]....
        /*0658*/ 	.word	0x0000a270


	//   ....[80]....
        /*065c*/ 	.word	0x0000a320


	//   ....[81]....
        /*0660*/ 	.word	0x0000a3b0


	//   ....[82]....
        /*0664*/ 	.word	0x0000a420


	//   ....[83]....
        /*0668*/ 	.word	0x0000a480


	//   ....[84]....
        /*066c*/ 	.word	0x0000a4f0


	//   ....[85]....
        /*0670*/ 	.word	0x0000a550


	//   ....[86]....
        /*0674*/ 	.word	0x0000a5c0


	//   ....[87]....
        /*0678*/ 	.word	0x0000a620


	//   ....[88]....
        /*067c*/ 	.word	0x0000a6d0


	//   ....[89]....
        /*0680*/ 	.word	0x0000a790


	//   ....[90]....
        /*0684*/ 	.word	0x0000a8c0


	//   ....[91]....
        /*0688*/ 	.word	0x0000a950


	//   ....[92]....
        /*068c*/ 	.word	0x0000a9f0


	//   ....[93]....
        /*0690*/ 	.word	0x0000aa50


	//   ....[94]....
        /*0694*/ 	.word	0x0000aad0


	//   ....[95]....
        /*0698*/ 	.word	0x0000aba0


	//   ....[96]....
        /*069c*/ 	.word	0x0000ac20


	//   ....[97]....
        /*06a0*/ 	.word	0x0000acc0


	//   ....[98]....
        /*06a4*/ 	.word	0x0000ad80


	//   ....[99]....
        /*06a8*/ 	.word	0x0000ade0


	//   ....[100]....
        /*06ac*/ 	.word	0x0000ae50


	//   ....[101]....
        /*06b0*/ 	.word	0x0000aeb0


	//   ....[102]....
        /*06b4*/ 	.word	0x0000af20


	//   ....[103]....
        /*06b8*/ 	.word	0x0000af80


	//   ....[104]....
        /*06bc*/ 	.word	0x0000b000


	//   ....[105]....
        /*06c0*/ 	.word	0x0000b080


	//   ....[106]....
        /*06c4*/ 	.word	0x0000b0f0


	//   ....[107]....
        /*06c8*/ 	.word	0x0000b150


	//   ....[108]....
        /*06cc*/ 	.word	0x0000b1c0


	//   ....[109]....
        /*06d0*/ 	.word	0x0000b220


	//   ....[110]....
        /*06d4*/ 	.word	0x0000b290


	//   ....[111]....
        /*06d8*/ 	.word	0x0000b2f0


	//   ....[112]....
        /*06dc*/ 	.word	0x0000b350


	//   ....[113]....
        /*06e0*/ 	.word	0x0000b3c0


	//   ....[114]....
        /*06e4*/ 	.word	0x0000b430


	//   ....[115]....
        /*06e8*/ 	.word	0x0000b490


	//   ....[116]....
        /*06ec*/ 	.word	0x0000b500


	//   ....[117]....
        /*06f0*/ 	.word	0x0000b560


	//   ....[118]....
        /*06f4*/ 	.word	0x0000b620


	//   ....[119]....
        /*06f8*/ 	.word	0x0000b6b0


	//----- nvinfo : EIATTR_EXIT_INSTR_OFFSETS
	.align		4
.L_627:
        /*06fc*/ 	.byte	0x04, 0x1c
        /*06fe*/ 	.short	(.L_629 - .L_628)


	//   ....[0]....
.L_628:
        /*0700*/ 	.word	0x00007af0


	//   ....[1]....
        /*0704*/ 	.word	0x00009ba0


	//----- nvinfo : EIATTR_MAX_THREADS
	.align		4
.L_629:
        /*0708*/ 	.byte	0x04, 0x05
        /*070a*/ 	.short	(.L_631 - .L_630)
.L_630:
        /*070c*/ 	.word	0x00000140
        /*0710*/ 	.word	0x00000001
        /*0714*/ 	.word	0x00000001


	//----- nvinfo : EIATTR_CRS_STACK_SIZE
	.align		4
.L_631:
        /*0718*/ 	.byte	0x04, 0x1e
        /*071a*/ 	.short	(.L_633 - .L_632)
.L_632:
        /*071c*/ 	.word	0x00000000


	//----- nvinfo : EIATTR_CBANK_PARAM_SIZE
	.align		4
.L_633:
        /*0720*/ 	.byte	0x03, 0x19
        /*0722*/ 	.short	0x0060


	//----- nvinfo : EIATTR_PARAM_CBANK
	.align		4
        /*0724*/ 	.byte	0x04, 0x0a
        /*0726*/ 	.short	(.L_635 - .L_634)
	.align		4
.L_634:
        /*0728*/ 	.word	index@(.nv.constant0._ZN13group_norm_v218gn_bwd_cuda_kernelI13__nv_bfloat16Li320ELi1ELi32ELi80ELi256ELb0ELb1ELi64ELi320ELi320ELi4ELb1ELi32ELb0ELb0ELNS_15WgradSyncMethodE3ENS_16CompileConditionILi900EEEEEvPT_S6_S6_PKS5_S8_S8_S8_PKfflPfPj)
        /*072c*/ 	.short	0x0210
        /*072e*/ 	.short	0x0060


	//----- nvinfo : EIATTR_SW_WAR
	.align		4
.L_635:
        /*0730*/ 	.byte	0x04, 0x36
        /*0732*/ 	.short	(.L_637 - .L_636)
.L_636:
        /*0734*/ 	.word	0x00000008
.L_637:


//--------------------- .nv.info._ZN13group_norm_v218gn_bwd_cuda_kernelI13__nv_bfloat16Li320ELi2ELi32ELi80ELi256ELb0ELb1ELi32ELi320ELi320ELi4ELb1ELi32ELb0ELb0ELNS_15WgradSyncMethodE3ENS_16CompileConditionILi900EEEEEvPT_S6_S6_PKS5_S8_S8_S8_PKfflPfPj --------------------------
	.section	.nv.info._ZN13group_norm_v218gn_bwd_cuda_kernelI13__nv_bfloat16Li320ELi2ELi32ELi80ELi256ELb0ELb1ELi32ELi320ELi320ELi4ELb1ELi32ELb0ELb0ELNS_15WgradSyncMethodE3ENS_16CompileConditionILi900EEEEEvPT_S6_S6_PKS5_S8_S8_S8_PKfflPfPj,"",@"SHT_CUDA_INFO"
	.sectionflags	@""
	.align	4


	//----- nvinfo : EIATTR_CUDA_API_VERSION
	.align		4
        /*0000*/ 	.byte	0x04, 0x37
        /*0002*/ 	.short	(.L_639 - .L_638)
.L_638:
        /*0004*/ 	.word	0x00000082


	//----- nvinfo : EIATTR_KPARAM_INFO
	.align		4
.L_639:
        /*0008*/ 	.byte	0x04, 0x17
        /*000a*/ 	.short	(.L_641 - .L_640)
.L_640:
        /*000c*/ 	.word	0x00000000
        /*0010*/ 	.short	0x000b
        /*0012*/ 	.short	0x0058
        /*0014*/ 	.byte	0x00, 0xf0, 0x21, 0x00


	//----- nvinfo : EIATTR_KPARAM_INFO
	.align		4
.L_641:
        /*0018*/ 	.byte	0x04, 0x17
        /*001a*/ 	.short	(.L_643 - .L_642)
.L_642:
        /*001c*/ 	.word	0x00000000
        /*0020*/ 	.short	0x000a
        /*0022*/ 	.short	0x0050
        /*0024*/ 	.byte	0x00, 0xf0, 0x21, 0x00


	//----- nvinfo : EIATTR_KPARAM_INFO
	.align		4
.L_643:
        /*0028*/ 	.byte	0x04, 0x17
        /*002a*/ 	.short	(.L_645 - .L_644)
.L_644:
        /*002c*/ 	.word	0x00000000
        /*0030*/ 	.short	0x0009
        /*0032*/ 	.short	0x0048
        /*0034*/ 	.byte	0x00, 0xf0, 0x21, 0x00


	//----- nvinfo : EIATTR_KPARAM_INFO
	.align		4
.L_645:
        /*0038*/ 	.byte	0x04, 0x17
        /*003a*/ 	.short	(.L_647 - .L_646)
.L_646:
        /*003c*/ 	.word	0x00000000
        /*0040*/ 	.short	0x0008
        /*0042*/ 	.short	0x0040
        /*0044*/ 	.byte	0x00, 0xf0, 0x11, 0x00


	//----- nvinfo : EIATTR_KPARAM_INFO
	.align		4
.L_647:
        /*0048*/ 	.byte	0x04, 0x17
        /*004a*/ 	.short	(.L_649 - .L_648)
.L_648:
        /*004c*/ 	.word	0x00000000
        /*0050*/ 	.short	0x0007
        /*0052*/ 	.short	0x0038
        /*0054*/ 	.byte	0x00, 0xf0, 0x21, 0x00


	//----- nvinfo : EIATTR_KPARAM_INFO
	.align		4
.L_649:
        /*0058*/ 	.byte	0x04, 0x17
        /*005a*/ 	.short	(.L_651 - .L_650)
.L_650:
        /*005c*/ 	.word	0x00000000
        /*0060*/ 	.short	0x0006
        /*0062*/ 	.short	0x0030
        /*0064*/ 	.byte	0x00, 0xf0, 0x21, 0x00


	//----- nvinfo : EIATTR_KPARAM_INFO
	.align		4
.L_651:
        /*0068*/ 	.byte	0x04, 0x17
        /*006a*/ 	.short	(.L_653 - .L_652)
.L_652:
        /*006c*/ 	.word	0x00000000
        /*0070*/ 	.short	0x0005
        /*0072*/ 	.short	0x0028
        /*0074*/ 	.byte	0x00, 0xf0, 0x21, 0x00


	//----- nvinfo : EIATTR_KPARAM_INFO
	.align		4
.L_653:
        /*0078*/ 	.byte	0x04, 0x17
        /*007a*/ 	.short	(.L_655 - .L_654)
.L_654:
        /*007c*/ 	.word	0x00000000
        /*0080*/ 	.short	0x0004
        /*0082*/ 	.short	0x0020
        /*0084*/ 	.byte	0x00, 0xf0, 0x21, 0x00


	//----- nvinfo : EIATTR_KPARAM_INFO
	.align		4
.L_655:
        /*0088*/ 	.byte	0x04, 0x17
        /*008a*/ 	.short	(.L_657 - .L_656)
.L_656:
        /*008c*/ 	.word	0x00000000
        /*0090*/ 	.short	0x0003
        /*0092*/ 	.short	0x0018
        /*0094*/ 	.byte	0x00, 0xf0, 0x21, 0x00


	//----- nvinfo : EIATTR_KPARAM_INFO
	.align		4
.L_657:
        /*0098*/ 	.byte	0x04, 0x17
        /*009a*/ 	.short	(.L_659 - .L_658)
.L_658:
        /*009c*/ 	.word	0x00000000
        /*00a0*/ 	.short	0x0002
        /*00a2*/ 	.short	0x0010
        /*00a4*/ 	.byte	0x00, 0xf0, 0x21, 0x00


	//----- nvinfo : EIATTR_KPARAM_INFO
	.align		4
.L_659:
        /*00a8*/ 	.byte	0x04, 0x17
        /*00aa*/ 	.short	(.L_661 - .L_660)
.L_660:
        /*00ac*/ 	.word	0x00000000
        /*00b0*/ 	.short	0x0001
        /*00b2*/ 	.short	0x0008
        /*00b4*/ 	.byte	0x00, 0xf0, 0x21, 0x00


	//----- nvinfo : EIATTR_KPARAM_INFO
	.align		4
.L_661:
        /*00b8*/ 	.byte	0x04, 0x17
        /*00ba*/ 	.short	(.L_663 - .L_662)
.L_662:
        /*00bc*/ 	.word	0x00000000
        /*00c0*/ 	.short	0x0000
        /*00c2*/ 	.short	0x0000
        /*00c4*/ 	.byte	0x00, 0xf0, 0x21, 0x00


	//----- nvinfo : EIATTR_SPARSE_MMA_MASK
	.align		4
.L_663:
        /*00c8*/ 	.byte	0x03, 0x50
        /*00ca*/ 	.short	0x0000


	//----- nvinfo : EIATTR_MAXREG_COUNT
	.align		4
        /*00cc*/ 	.byte	0x03, 0x1b
        /*00ce*/ 	.short	0x0060


	//----- nvinfo : EIATTR_NUM_BARRIERS
	.align		4
        /*00d0*/ 	.byte	0x02, 0x4c
        /*00d2*/ 	.byte	0x01
	.zero		1


	//----- nvinfo : EIATTR_ANNOTATIONS
	.align		4
        /*00d4*/ 	.byte	0x04, 0x55
        /*00d6*/ 	.short	(.L_665 - .L_664)


	//   ....[0]....
.L_664:
        /* <DEDUP_REMOVED lines=20> */


	//----- nvinfo : EIATTR_MERCURY_ISA_VERSION
	.align		4
.L_665:
        /*0208*/ 	.byte	0x03, 0x5f
        /*020a*/ 	.short	0x0101


	//----- nvinfo : EIATTR_COOP_GROUP_MASK_REGIDS
	.align		4
        /*020c*/ 	.byte	0x04, 0x29
        /*020e*/ 	.short	(.L_667 - .L_666)


	//   ....[0]....
.L_666:
        /*0210*/ 	.word	0xffffffff


	//   ....[1]....
        /*0214*/ 	.word	0xffffffff


	//   ....[2]....
        /*0218*/ 	.word	0xffffffff


	//   ....[3]....
        /*021c*/ 	.word	0xffffffff


	//   ....[4]....
        /*0220*/ 	.word	0xffffffff


	//   ....[5]....
        /*0224*/ 	.word	0xffffffff


	//   ....[6]....
        /*0228*/ 	.word	0xffffffff


	//   ....[7]....
        /*022c*/ 	.word	0xffffffff


	//   ....[8]....
        /*0230*/ 	.word	0xffffffff


	//   ....[9]....
        /*0234*/ 	.word	0xffffffff


	//   ....[10]....
        /*0238*/ 	.word	0x0500000f


	//   ....[11]....
        /*023c*/ 	.word	0x05000016


	//   ....[12]....
        /*0240*/ 	.word	0x05000018


	//   ....[13]....
        /*0244*/ 	.word	0x05000011


	//   ....[14]....
        /*0248*/ 	.word	0x0500001d


	//   ....[15]....
        /*024c*/ 	.word	0x05000012


	//   ....[16]....
        /*0250*/ 	.word	0x05000016


	//   ....[17]....
        /*0254*/ 	.word	0x05000017


	//   ....[18]....
        /*0258*/ 	.word	0x05000016


	//   ....[19]....
        /*025c*/ 	.word	0x0500000f


	//   ....[20]....
        /*0260*/ 	.word	0x05000011


	//   ....[21]....
        /*0264*/ 	.word	0x05000018


	//   ....[22]....
        /*0268*/ 	.word	0x05000022


	//   ....[23]....
        /*026c*/ 	.word	0x05000021


	//   ....[24]....
        /*0270*/ 	.word	0x0500000f


	//   ....[25]....
        /*0274*/ 	.word	0x05000016


	//   ....[26]....
        /*0278*/ 	.word	0x05000016


	//   ....[27]....
        /*027c*/ 	.word	0x0500000f


	//   ....[28]....
        /*0280*/ 	.word	0x05000011


	//   ....[29]....
        /*0284*/ 	.word	0x05000018


	//   ....[30]....
        /*0288*/ 	.word	0x05000022


	//   ....[31]....
        /*028c*/ 	.word	0x05000021


	//   ....[32]....
        /*0290*/ 	.word	0x0500000f


	//   ....[33]....
        /*0294*/ 	.word	0x05000016


	//   ....[34]....
        /*0298*/ 	.word	0x0500000f


	//   ....[35]....
        /*029c*/ 	.word	0x05000016


	//   ....[36]....
        /*02a0*/ 	.word	0x05000022


	//   ....[37]....
        /*02a4*/ 	.word	0x05000018


	//   ....[38]....
        /*02a8*/ 	.word	0x0500001c


	//   ....[39]....
        /*02ac*/ 	.word	0x0500002e


	//   ....[40]....
        /*02b0*/ 	.word	0x05000024


	//   ....[41]....
        /*02b4*/ 	.word	0x05000017


	//   ....[42]....
        /*02b8*/ 	.word	0x05000016


	//   ....[43]....
        /*02bc*/ 	.word	0x0500001b


	//   ....[44]....
        /*02c0*/ 	.word	0x0500000f


	//   ....[45]....
        /*02c4*/ 	.word	0x05000011


	//   ....[46]....
        /*02c8*/ 	.word	0x05000029


	//   ....[47]....
        /*02cc*/ 	.word	0x05000023


	//   ....[48]....
        /*02d0*/ 	.word	0x0500002c


	//   ....[49]....
        /*02d4*/ 	.word	0x05000012


	//   ....[50]....
        /*02d8*/ 	.word	0x05000022


	//   ....[51]....
        /*02dc*/ 	.word	0x05000025


	//   ....[52]....
        /*02e0*/ 	.word	0x05000014


	//   ....[53]....
        /*02e4*/ 	.word	0x05000020


	//   ....[54]....
        /*02e8*/ 	.word	0x0500001e


	//   ....[55]....
        /*02ec*/ 	.word	0x0500001c


	//   ....[56]....
        /*02f0*/ 	.word	0x05000027


	//   ....[57]....
        /*02f4*/ 	.word	0x0500001b


	//   ....[58]....
        /*02f8*/ 	.word	0x05000023


	//   ....[59]....
        /*02fc*/ 	.word	0x05000024


	//   ....[60]....
        /*0300*/ 	.word	0x0500002a


	//   ....[61]....
        /*0304*/ 	.word	0x0500002b


	//   ....[62]....
        /*0308*/ 	.word	0x05000031


	//   ....[63]....
        /*030c*/ 	.word	0x05000033


	//   ....[64]....
        /*0310*/ 	.word	0x05000021


	//   ....[65]....
        /*0314*/ 	.word	0x05000011


	//   ....[66]....
        /*0318*/ 	.word	0x0500000f


	//   ....[67]....
        /*031c*/ 	.word	0x0500000f


	//   ....[68]....
        /*0320*/ 	.word	0x0500000f


	//   ....[69]....
        /*0324*/ 	.word	0x0500000f


	//   ....[70]....
        /*0328*/ 	.word	0x0500000f


	//   ....[71]....
        /*032c*/ 	.word	0x0500000f


	//   ....[72]....
        /*0330*/ 	.word	0x0500000f


	//   ....[73]....
        /*0334*/ 	.word	0x0500000f


	//   ....[74]....
        /*0338*/ 	.word	0x0500000f


	//   ....[75]....
        /*033c*/ 	.word	0x0500000f


	//   ....[76]....
        /*0340*/ 	.word	0x0500000f


	//   ....[77]....
        /*0344*/ 	.word	0x0500000f


	//   ....[78]....
        /*0348*/ 	.word	0x0500000f


	//   ....[79]....
        /*034c*/ 	.word	0x0500000f


	//   ....[80]....
        /*0350*/ 	.word	0x0500000f


	//   ....[81]....
        /*0354*/ 	.word	0x0500000f


	//   ....[82]....
        /*0358*/ 	.word	0x0500000f


	//   ....[83]....
        /*035c*/ 	.word	0x0500000f


	//   ....[84]....
        /*0360*/ 	.word	0x0500000f


	//   ....[85]....
        /*0364*/ 	.word	0x0500000f


	//   ....[86]....
        /*0368*/ 	.word	0x0500000f


	//   ....[87]....
        /*036c*/ 	.word	0x0500000f


	//   ....[88]....
        /*0370*/ 	.word	0x0500000f


	//   ....[89]....
        /*0374*/ 	.word	0x0500000f


	//   ....[90]....
        /*0378*/ 	.word	0x0500000f


	//   ....[91]....
        /*037c*/ 	.word	0x0500000f


	//   ....[92]....
        /*0380*/ 	.word	0x0500000f


	//   ....[93]....
        /*0384*/ 	.word	0x0500000f


	//   ....[94]....
        /*0388*/ 	.word	0x0500000f


	//   ....[95]....
        /*038c*/ 	.word	0x0500000f


	//   ....[96]....
        /*0390*/ 	.word	0x0500000f


	//   ....[97]....
        /*0394*/ 	.word	0x0500000f


	//   ....[98]....
        /*0398*/ 	.word	0x0500000f


	//   ....[99]....
        /*039c*/ 	.word	0x0500000f


	//   ....[100]....
        /*03a0*/ 	.word	0x0500000f


	//   ....[101]....
        /*03a4*/ 	.word	0x0500000f


	//   ....[102]....
        /*03a8*/ 	.word	0x0500000f


	//   ....[103]....
        /*03ac*/ 	.word	0x0500000f


	//   ....[104]....
        /*03b0*/ 	.word	0x0500000f


	//   ....[105]....
        /*03b4*/ 	.word	0x0500000f


	//   ....[106]....
        /*03b8*/ 	.word	0x0500000f


	//   ....[107]....
        /*03bc*/ 	.word	0x0500000f


	//   ....[108]....
        /*03c0*/ 	.word	0x0500000f


	//   ....[109]....
        /*03c4*/ 	.word	0x0500000f


	//   ....[110]....
        /*03c8*/ 	.word	0x0500000f


	//   ....[111]....
        /*03cc*/ 	.word	0x0500000f


	//   ....[112]....
        /*03d0*/ 	.word	0x0500000f


	//   ....[113]....
        /*03d4*/ 	.word	0x0500000f


	//   ....[114]....
        /*03d8*/ 	.word	0x0500000f


	//   ....[115]....
        /*03dc*/ 	.word	0x0500000f


	//   ....[116]....
        /*03e0*/ 	.word	0x0500000f


	//   ....[117]....
        /*03e4*/ 	.word	0x0500000f


	//   ....[118]....
        /*03e8*/ 	.word	0x0500000f


	//   ....[119]....
        /*03ec*/ 	.word	0x0500000f


	//   ....[120]....
        /*03f0*/ 	.word	0x0500000f


	//   ....[121]....
        /*03f4*/ 	.word	0x0500000f


	//----- nvinfo : EIATTR_COOP_GROUP_INSTR_OFFSETS
	.align		4
.L_667:
        /*03f8*/ 	.byte	0x04, 0x28
        /*03fa*/ 	.short	(.L_669 - .L_668)


	//   ....[0]....
.L_668:
        /*03fc*/ 	.word	0x00003350


	//   ....[1]....
        /*0400*/ 	.word	0x00003390


	//   ....[2]....
        /*0404*/ 	.word	0x000033c0


	//   ....[3]....
        /*0408*/ 	.word	0x000033e0


	//   ....[4]....
        /*040c*/ 	.word	0x00003e40


	//   ....[5]....
        /*0410*/ 	.word	0x00003ea0


	//   ....[6]....
        /*0414*/ 	.word	0x00003ec0


	//   ....[7]....
        /*0418*/ 	.word	0x00003ee0


	//   ....[8]....
        /*041c*/ 	.word	0x00003f00


	//   ....[9]....
        /*0420*/ 	.word	0x00003f20


	//   ....[10]....
        /*0424*/ 	.word	0x00005d80


	//   ....[11]....
        /*0428*/ 	.word	0x00005da0


	//   ....[12]....
        /*042c*/ 	.word	0x00005de0


	//   ....[13]....
        /*0430*/ 	.word	0x00005df0


	//   ....[14]....
        /*0434*/ 	.word	0x00005e20


	//   ....[15]....
        /*0438*/ 	.word	0x00005e30


	//   ....[16]....
        /*043c*/ 	.word	0x00005e60


	//   ....[17]....
        /*0440*/ 	.word	0x00005e70


	//   ....[18]....
        /*0444*/ 	.word	0x00006050


	//   ....[19]....
        /*0448*/ 	.word	0x00006080


	//   ....[20]....
        /*044c*/ 	.word	0x000060b0


	//   ....[21]....
        /*0450*/ 	.word	0x000060c0


	//   ....[22]....
        /*0454*/ 	.word	0x000060f0


	//   ....[23]....
        /*0458*/ 	.word	0x00006100


	//   ....[24]....
        /*045c*/ 	.word	0x00006130


	//   ....[25]....
        /*0460*/ 	.word	0x00006140


	//   ....[26]....
        /*0464*/ 	.word	0x000062d0


	//   ....[27]....
        /*0468*/ 	.word	0x000062f0


	//   ....[28]....
        /*046c*/ 	.word	0x00006320


	//   ....[29]....
        /*0470*/ 	.word	0x00006330


	//   ....[30]....
        /*0474*/ 	.word	0x00006360


	//   ....[31]....
        /*0478*/ 	.word	0x00006370


	//   ....[32]....
        /*047c*/ 	.word	0x000063a0


	//   ....[33]....
        /*0480*/ 	.word	0x000063b0


	//   ....[34]....
        /*0484*/ 	.word	0x000066d0


	//   ....[35]....
        /*0488*/ 	.word	0x00006700


	//   ....[36]....
        /*048c*/ 	.word	0x000067b0


	//   ....[37]....
        /*0490*/ 	.word	0x00006800


	//   ....[38]....
        /*0494*/ 	.word	0x00006830


	//   ....[39]....
        /*0498*/ 	.word	0x00006850


	//   ....[40]....
        /*049c*/ 	.word	0x00006860


	//   ....[41]....
        /*04a0*/ 	.word	0x00006890


	//   ....[42]....
        /*04a4*/ 	.word	0x000068d0


	//   ....[43]....
        /*04a8*/ 	.word	0x00006900


	//   ....[44]....
        /*04ac*/ 	.word	0x00006920


	//   ....[45]....
        /*04b0*/ 	.word	0x00006940


	//   ....[46]....
        /*04b4*/ 	.word	0x00006960


	//   ....[47]....
        /*04b8*/ 	.word	0x00006980


	//   ....[48]....
        /*04bc*/ 	.word	0x000069a0


	//   ....[49]....
        /*04c0*/ 	.word	0x000069d0


	//   ....[50]....
        /*04c4*/ 	.word	0x00006a20


	//   ....[51]....
        /*04c8*/ 	.word	0x00006a50


	//   ....[52]....
        /*04cc*/ 	.word	0x00006a70


	//   ....[53]....
        /*04d0*/ 	.word	0x00006a90


	//   ....[54]....
        /*04d4*/ 	.word	0x00006ac0


	//   ....[55]....
        /*04d8*/ 	.word	0x00006ae0


	//   ....[56]....
        /*04dc*/ 	.word	0x00006af0


	//   ....[57]....
        /*04e0*/ 	.word	0x00006b10


	//   ....[58]....
        /*04e4*/ 	.word	0x00006b50


	//   ....[59]....
        /*04e8*/ 	.word	0x00006b80


	//   ....[60]....
        /*04ec*/ 	.word	0x00006ba0


	//   ....[61]....
        /*04f0*/ 	.word	0x00006bd0


	//   ....[62]....
        /*04f4*/ 	.word	0x00006bf0


	//   ....[63]....
        /*04f8*/ 	.word	0x00006c30


	//   ....[64]....
        /*04fc*/ 	.word	0x00006dd0


	//   ....[65]....
        /*0500*/ 	.word	0x00006e20


	//   ....[66]....
        /*0504*/ 	.word	0x00006fb0


	//   ....[67]....
        /*0508*/ 	.word	0x00007000


	//   ....[68]....
        /*050c*/ 	.word	0x00007070


	//   ....[69]....
        /*0510*/ 	.word	0x000070d0


	//   ....[70]....
        /*0514*/ 	.word	0x00007140


	//   ....[71]....
        /*0518*/ 	.word	0x000071a0


	//   ....[72]....
        /*051c*/ 	.word	0x00007210


	//   ....[73]....
        /*0520*/ 	.word	0x00007270


	//   ....[74]....
        /*0524*/ 	.word	0x00007310


	//   ....[75]....
        /*0528*/ 	.word	0x000073a0


	//   ....[76]....
        /*052c*/ 	.word	0x00007410


	//   ....[77]....
        /*0530*/ 	.word	0x00007470


	//   ....[78]....
        /*0534*/ 	.word	0x000074e0


	//   ....[79]....
        /*0538*/ 	.word	0x00007540


	//   ....[80]....
        /*053c*/ 	.word	0x000075b0


	//   ....[81]....
        /*0540*/ 	.word	0x00007610


	//   ....[82]....
        /*0544*/ 	.word	0x000076b0


	//   ....[83]....
        /*0548*/ 	.word	0x00007740


	//   ....[84]....
        /*054c*/ 	.word	0x000077b0


	//   ....[85]....
        /*0550*/ 	.word	0x00007810


	//   ....[86]....
        /*0554*/ 	.word	0x00007880


	//   ....[87]....
        /*0558*/ 	.word	0x000078e0


	//   ....[88]....
        /*055c*/ 	.word	0x00007950


	//   ....[89]....
        /*0560*/ 	.word	0x000079b0


	//   ....[90]....
        /*0564*/ 	.word	0x00007a50


	//   ....[91]....
        /*0568*/ 	.word	0x00007b10


	//   ....[92]....
        /*056c*/ 	.word	0x00007c20


	//   ....[93]....
        /*0570*/ 	.word	0x00007c70


	//   ....[94]....
        /*0574*/ 	.word	0x00007d00


	//   ....[95]....
        /*0578*/ 	.word	0x00007d50


	//   ....[96]....
        /*057c*/ 	.word	0x00007de0


	//   ....[97]....
        /*0580*/ 	.word	0x00007e80


	//   ....[98]....
        /*0584*/ 	.word	0x00007ef0


	//   ....[99]....
        /*0588*/ 	.word	0x00007f60


	//   ....[100]....
        /*058c*/ 	.word	0x00007fd0


	//   ....[101]....
        /*0590*/ 	.word	0x00008030


	//   ....[102]....
        /*0594*/ 	.word	0x000080a0


	//   ....[103]....
        /*0598*/ 	.word	0x00008100


	//   ....[104]....
        /*059c*/ 	.word	0x00008180


	//   ....[105]....
        /*05a0*/ 	.word	0x000081e0


	//   ....[106]....
        /*05a4*/ 	.word	0x00008250


	//   ....[107]....
        /*05a8*/ 	.word	0x000082a0


	//   ....[108]....
        /*05ac*/ 	.word	0x00008310


	//   ....[109]....
        /*05b0*/ 	.word	0x00008370


	//   ....[110]....
        /*05b4*/ 	.word	0x00008410


	//   ....[111]....
        /*05b8*/ 	.word	0x000084a0


	//   ....[112]....
        /*05bc*/ 	.word	0x00008520


	//   ....[113]....
        /*05c0*/ 	.word	0x000085c0


	//   ....[114]....
        /*05c4*/ 	.word	0x00008650


	//   ....[115]....
        /*05c8*/ 	.word	0x000086b0


	//   ....[116]....
        /*05cc*/ 	.word	0x00008720


	//   ....[117]....
        /*05d0*/ 	.word	0x00008790


	//   ....[118]....
        /*05d4*/ 	.word	0x00008860


	//   ....[119]....
        /*05d8*/ 	.word	0x00008920


	//   ....[120]....
        /*05dc*/ 	.word	0x00008a50


	//   ....[121]....
        /*05e0*/ 	.word	0x00008ad0


	//----- nvinfo : EIATTR_EXIT_INSTR_OFFSETS
	.align		4
.L_669:
        /*05e4*/ 	.byte	0x04, 0x1c
        /*05e6*/ 	.short	(.L_671 - .L_670)


	//   ....[0]....
.L_670:
        /*05e8*/ 	.word	0x00004d90


	//   ....[1]....
        /*05ec*/ 	.word	0x00006f50


	//----- nvinfo : EIATTR_MAX_THREADS
	.align		4
.L_671:
        /*05f0*/ 	.byte	0x04, 0x05
        /*05f2*/ 	.short	(.L_673 - .L_672)
.L_672:
        /*05f4*/ 	.word	0x00000140
        /*05f8*/ 	.word	0x00000001
        /*05fc*/ 	.word	0x00000001


	//----- nvinfo : EIATTR_CRS_STACK_SIZE
	.align		4
.L_673:
        /*0600*/ 	.byte	0x04, 0x1e
        /*0602*/ 	.short	(.L_675 - .L_674)
.L_674:
        /*0604*/ 	.word	0x00000000


	//----- nvinfo : EIATTR_CBANK_PARAM_SIZE
	.align		4
.L_675:
        /*0608*/ 	.byte	0x03, 0x19
        /*060a*/ 	.short	0x0060


	//----- nvinfo : EIATTR_PARAM_CBANK
	.align		4
        /*060c*/ 	.byte	0x04, 0x0a
        /*060e*/ 	.short	(.L_677 - .L_676)
	.align		4
.L_676:
        /*0610*/ 	.word	index@(.nv.constant0._ZN13group_norm_v218gn_bwd_cuda_kernelI13__nv_bfloat16Li320ELi2ELi32ELi80ELi256ELb0ELb1ELi32ELi320ELi320ELi4ELb1ELi32ELb0ELb0ELNS_15WgradSyncMethodE3ENS_16CompileConditionILi900EEEEEvPT_S6_S6_PKS5_S8_S8_S8_PKfflPfPj)
        /*0614*/ 	.short	0x0210
        /*0616*/ 	.short	0x0060


	//----- nvinfo : EIATTR_SW_WAR
	.align		4
.L_677:
        /*0618*/ 	.byte	0x04, 0x36
        /*061a*/ 	.short	(.L_679 - .L_678)
.L_678:
        /*061c*/ 	.word	0x00000008
.L_679:


//--------------------- .nv.info._ZN13group_norm_v218gn_bwd_cuda_kernelI13__nv_bfloat16Li320ELi3ELi32ELi80ELi256ELb0ELb1ELi32ELi320ELi320ELi4ELb1ELi40ELb0ELb0ELNS_15WgradSyncMethodE3ENS_16CompileConditionILi900EEEEEvPT_S6_S6_PKS5_S8_S8_S8_PKfflPfPj --------------------------
	.section	.nv.info._ZN13group_norm_v218gn_bwd_cuda_kernelI13__nv_bfloat16Li320ELi3ELi32ELi80ELi256ELb0ELb1ELi32ELi320ELi320ELi4ELb1ELi40ELb0ELb0ELNS_15WgradSyncMethodE3ENS_16CompileConditionILi900EEEEEvPT_S6_S6_PKS5_S8_S8_S8_PKfflPfPj,"",@"SHT_CUDA_INFO"
	.sectionflags	@""
	.align	4


	//----- nvinfo : EIATTR_CUDA_API_VERSION
	.align		4
        /*0000*/ 	.byte	0x04, 0x37
        /*0002*/ 	.short	(.L_681 - .L_680)
.L_680:
        /*0004*/ 	.word	0x00000082


	//----- nvinfo : EIATTR_KPARAM_INFO
	.align		4
.L_681:
        /*0008*/ 	.byte	0x04, 0x17
        /*000a*/ 	.short	(.L_683 - .L_682)
.L_682:
        /*000c*/ 	.word	0x00000000
        /*0010*/ 	.short	0x000b
        /*0012*/ 	.short	0x0058
        /*0014*/ 	.byte	0x00, 0xf0, 0x21, 0x00


	//----- nvinfo : EIATTR_KPARAM_INFO
	.align		4
.L_683:
        /*0018*/ 	.byte	0x04, 0x17
        /*001a*/ 	.short	(.L_685 - .L_684)
.L_684:
        /*001c*/ 	.word	0x00000000
        /*0020*/ 	.short	0x000a
        /*0022*/ 	.short	0x0050
        /*0024*/ 	.byte	0x00, 0xf0, 0x21, 0x00


	//----- nvinfo : EIATTR_KPARAM_INFO
	.align		4
.L_685:
        /*0028*/ 	.byte	0x04, 0x17
        /*002a*/ 	.short	(.L_687 - .L_686)
.L_686:
        /*002c*/ 	.word	0x00000000
        /*0030*/ 	.short	0x0009
        /*0032*/ 	.short	0x0048
        /*0034*/ 	.byte	0x00, 0xf0, 0x21, 0x00


	//----- nvinfo : EIATTR_KPARAM_INFO
	.align		4
.L_687:
        /*0038*/ 	.byte	0x04, 0x17
        /*003a*/ 	.short	(.L_689 - .L_688)
.L_688:
        /*003c*/ 	.word	0x00000000
        /*0040*/ 	.short	0x0008
        /*0042*/ 	.short	0x0040
        /*0044*/ 	.byte	0x00, 0xf0, 0x11, 0x00


	//----- nvinfo : EIATTR_KPARAM_INFO
	.align		4
.L_689:
        /*0048*/ 	.byte	0x04, 0x17
        /*004a*/ 	.short	(.L_691 - .L_690)
.L_690:
        /*004c*/ 	.word	0x00000000
        /*0050*/ 	.short	0x0007
        /*0052*/ 	.short	0x0038
        /*0054*/ 	.byte	0x00, 0xf0, 0x21, 0x00


	//----- nvinfo : EIATTR_KPARAM_INFO
	.align		4
.L_691:
        /*0058*/ 	.byte	0x04, 0x17
        /*005a*/ 	.short	(.L_693 - .L_692)
.L_692:
        /*005c*/ 	.word	0x00000000
        /*0060*/ 	.short	0x0006
        /*0062*/ 	.short	0x0030
        /*0064*/ 	.byte	0x00, 0xf0, 0x21, 0x00


	//----- nvinfo : EIATTR_KPARAM_INFO
	.align		4
.L_693:
        /*0068*/ 	.byte	0x04, 0x17
        /*006a*/ 	.short	(.L_695 - .L_694)
.L_694:
        /*006c*/ 	.word	0x00000000
        /*0070*/ 	.short	0x0005
        /*0072*/ 	.short	0x0028
        /*0074*/ 	.byte	0x00, 0xf0, 0x21, 0x00


	//----- nvinfo : EIATTR_KPARAM_INFO
	.align		4
.L_695:
        /*0078*/ 	.byte	0x04, 0x17
        /*007a*/ 	.short	(.L_697 - .L_696)
.L_696:
        /*007c*/ 	.word	0x00000000
        /*0080*/ 	.short	0x0004
        /*0082*/ 	.short	0x0020
        /*0084*/ 	.byte	0x00, 0xf0, 0x21, 0x00


	//----- nvinfo : EIATTR_KPARAM_INFO
	.align		4
.L_697:
        /*0088*/ 	.byte	0x04, 0x17
        /*008a*/ 	.short	(.L_699 - .L_698)
.L_698:
        /*008c*/ 	.word	0x00000000
        /*0090*/ 	.short	0x0003
        /*0092*/ 	.short	0x0018
        /*0094*/ 	.byte	0x00, 0xf0, 0x21, 0x00


	//----- nvinfo : EIATTR_KPARAM_INFO
	.align		4
.L_699:
        /*0098*/ 	.byte	0x04, 0x17
        /*009a*/ 	.short	(.L_701 - .L_700)
.L_700:
        /*009c*/ 	.word	0x00000000
        /*00a0*/ 	.short	0x0002
        /*00a2*/ 	.short	0x0010
        /*00a4*/ 	.byte	0x00, 0xf0, 0x21, 0x00


	//----- nvinfo : EIATTR_KPARAM_INFO
	.align		4
.L_701:
        /*00a8*/ 	.byte	0x04, 0x17
        /*00aa*/ 	.short	(.L_703 - .L_702)
.L_702:
        /*00ac*/ 	.word	0x00000000
        /*00b0*/ 	.short	0x0001
        /*00b2*/ 	.short	0x0008
        /*00b4*/ 	.byte	0x00, 0xf0, 0x21, 0x00


	//----- nvinfo : EIATTR_KPARAM_INFO
	.align		4
.L_703:
        /*00b8*/ 	.byte	0x04, 0x17
        /*00ba*/ 	.short	(.L_705 - .L_704)
.L_704:
        /*00bc*/ 	.word	0x00000000
        /*00c0*/ 	.short	0x0000
        /*00c2*/ 	.short	0x0000
        /*00c4*/ 	.byte	0x00, 0xf0, 0x21, 0x00


	//----- nvinfo : EIATTR_SPARSE_MMA_MASK
	.align		4
.L_705:
        /*00c8*/ 	.byte	0x03, 0x50
        /*00ca*/ 	.short	0x0000


	//----- nvinfo : EIATTR_MAXREG_COUNT
	.align		4
        /*00cc*/ 	.byte	0x03, 0x1b
        /*00ce*/ 	.short	0x0040


	//----- nvinfo : EIATTR_NUM_BARRIERS
	.align		4
        /*00d0*/ 	.byte	0x02, 0x4c
        /*00d2*/ 	.byte	0x01
	.zero		1


	//----- nvinfo : EIATTR_ANNOTATIONS
	.align		4
        /*00d4*/ 	.byte	0x04, 0x55
        /*00d6*/ 	.short	(.L_707 - .L_706)


	//   ....[0]....
.L_706:
        /* <DEDUP_REMOVED lines=81> */
        /*05dc*/ 	.byte	0xf0, 0x51, 0x00, 0x00


	//----- nvinfo : EIATTR_MERCURY_ISA_VERSION
	.align		4
.L_707:
        /*05e0*/ 	.byte	0x03, 0x5f
        /*05e2*/ 	.short	0x0101


	//----- nvinfo : EIATTR_COOP_GROUP_MASK_REGIDS
	.align		4
        /*05e4*/ 	.byte	0x04, 0x29
        /*05e6*/ 	.short	(.L_709 - .L_708)


	//   ....[0]....
.L_708:
        /*05e8*/ 	.word	0xffffffff


	//   ....[1]....
        /*05ec*/ 	.word	0xffffffff


	//   ....[2]....
        /*05f0*/ 	.word	0xffffffff


	//   ....[3]....
        /*05f4*/ 	.word	0xffffffff


	//   ....[4]....
        /*05f8*/ 	.word	0xffffffff


	//   ....[5]....
        /*05fc*/ 	.word	0xffffffff


	//   ....[6]....
        /*0600*/ 	.word	0xffffffff


	//   ....[7]....
        /*0604*/ 	.word	0xffffffff


	//   ....[8]....
        /*0608*/ 	.word	0xffffffff


	//   ....[9]....
        /*060c*/ 	.word	0xffffffff


	//   ....[10]....
        /*0610*/ 	.word	0x05000015


	//   ....[11]....
        /*0614*/ 	.word	0x05000014


	//   ....[12]....
        /*0618*/ 	.word	0x05000016


	//   ....[13]....
        /*061c*/ 	.word	0x05000017


	//   ....[14]....
        /*0620*/ 	.word	0x05000019


	//   ....[15]....
        /*0624*/ 	.word	0x05000018


	//   ....[16]....
        /*0628*/ 	.word	0x0500001a


	//   ....[17]....
        /*062c*/ 	.word	0x0500000f


	//   ....[18]....
        /*0630*/ 	.word	0x05000019


	//   ....[19]....
        /*0634*/ 	.word	0x05000018


	//   ....[20]....
        /*0638*/ 	.word	0x0500001a


	//   ....[21]....
        /*063c*/ 	.word	0x0500001b


	//   ....[22]....
        /*0640*/ 	.word	0x0500001d


	//   ....[23]....
        /*0644*/ 	.word	0x0500001c


	//   ....[24]....
        /*0648*/ 	.word	0x05000020


	//   ....[25]....
        /*064c*/ 	.word	0x0500000f


	//   ....[26]....
        /*0650*/ 	.word	0x05000019


	//   ....[27]....
        /*0654*/ 	.word	0x05000018


	//   ....[28]....
        /*0658*/ 	.word	0x0500001a


	//   ....[29]....
        /*065c*/ 	.word	0x0500001b


	//   ....[30]....
        /*0660*/ 	.word	0x0500001d


	//   ....[31]....
        /*0664*/ 	.word	0x0500001c


	//   ....[32]....
        /*0668*/ 	.word	0x05000020


	//   ....[33]....
        /*066c*/ 	.word	0x0500000f


	//   ....[34]....
        /*0670*/ 	.word	0x05000011


	//   ....[35]....
        /*0674*/ 	.word	0x0500001b


	//   ....[36]....
        /*0678*/ 	.word	0x05000010


	//   ....[37]....
        /*067c*/ 	.word	0x0500001d


	//   ....[38]....
        /*0680*/ 	.word	0x05000023


	//   ....[39]....
        /*0684*/ 	.word	0x0500001e


	//   ....[40]....
        /*0688*/ 	.word	0x05000026


	//   ....[41]....
        /*068c*/ 	.word	0x05000025


	//   ....[42]....
        /*0690*/ 	.word	0x0500001c


	//   ....[43]....
        /*0694*/ 	.word	0x05000016


	//   ....[44]....
        /*0698*/ 	.word	0x05000011


	//   ....[45]....
        /*069c*/ 	.word	0x0500001b


	//   ....[46]....
        /*06a0*/ 	.word	0x05000014


	//   ....[47]....
        /*06a4*/ 	.word	0x05000017


	//   ....[48]....
        /*06a8*/ 	.word	0x05000018


	//   ....[49]....
        /*06ac*/ 	.word	0x0500001a


	//   ....[50]....
        /*06b0*/ 	.word	0x05000029


	//   ....[51]....
        /*06b4*/ 	.word	0x05000013


	//   ....[52]....
        /*06b8*/ 	.word	0x05000018


	//   ....[53]....
        /*06bc*/ 	.word	0x0500000e


	//   ....[54]....
        /*06c0*/ 	.word	0x05000014


	//   ....[55]....
        /*06c4*/ 	.word	0x05000012


	//   ....[56]....
        /*06c8*/ 	.word	0x05000015


	//   ....[57]....
        /*06cc*/ 	.word	0x05000017


	//   ....[58]....
        /*06d0*/ 	.word	0x0500002b


	//   ....[59]....
        /*06d4*/ 	.word	0x05000028


	//   ....[60]....
        /*06d8*/ 	.word	0x05000020


	//   ....[61]....
        /*06dc*/ 	.word	0x05000022


	//   ....[62]....
        /*06e0*/ 	.word	0x05000021


	//   ....[63]....
        /*06e4*/ 	.word	0x05000027


	//   ....[64]....
        /*06e8*/ 	.word	0x05000023


	//   ....[65]....
        /*06ec*/ 	.word	0x0500001e


	//   ....[66]....
        /*06f0*/ 	.word	0x0500001a


	//   ....[67]....
        /*06f4*/ 	.word	0x0500001a


	//   ....[68]....
        /*06f8*/ 	.word	0x0500001a


	//   ....[69]....
        /*06fc*/ 	.word	0x0500001a


	//   ....[70]....
        /*0700*/ 	.word	0x0500001a


	//   ....[71]....
        /*0704*/ 	.word	0x0500001a


	//   ....[72]....
        /*0708*/ 	.word	0x0500001a


	//   ....[73]....
        /*070c*/ 	.word	0x0500001a


	//   ....[74]....
        /*0710*/ 	.word	0x0500001a


	//   ....[75]....
        /*0714*/ 	.word	0x0500001a


	//   ....[76]....
        /*0718*/ 	.word	0x0500001a


	//   ....[77]....
        /*071c*/ 	.word	0x0500001a


	//   ....[78]....
        /*0720*/ 	.word	0x0500001a


	//   ....[79]....
        /*0724*/ 	.word	0x0500001a


	//   ....[80]....
        /*0728*/ 	.word	0x0500001a


	//   ....[81]....
        /*072c*/ 	.word	0x0500001a


	//   ....[82]....
        /*0730*/ 	.word	0x0500001a


	//   ....[83]....
        /*0734*/ 	.word	0x0500001a


	//   ....[84]....
        /*0738*/ 	.word	0x0500001a


	//   ....[85]....
        /*073c*/ 	.word	0x0500001a


	//   ....[86]....
        /*0740*/ 	.word	0x0500001a


	//   ....[87]....
        /*0744*/ 	.word	0x0500001a


	//   ....[88]....
        /*0748*/ 	.word	0x0500001a


	//   ....[89]....
        /*074c*/ 	.word	0x0500001a


	//   ....[90]....
        /*0750*/ 	.word	0x0500001a


	//   ....[91]....
        /*0754*/ 	.word	0x0500001a


	//   ....[92]....
        /*0758*/ 	.word	0x0500001a


	//   ....[93]....
        /*075c*/ 	.word	0x0500001a


	//   ....[94]....
        /*0760*/ 	.word	0x0500001a


	//   ....[95]....
        /*0764*/ 	.word	0x0500001a


	//   ....[96]....
        /*0768*/ 	.word	0x0500001a


	//   ....[97]....
        /*076c*/ 	.word	0x0500001a


	//   ....[98]....
        /*0770*/ 	.word	0x0500001a


	//   ....[99]....
        /*0774*/ 	.word	0x0500001a


	//   ....[100]....
        /*0778*/ 	.word	0x0500001a


	//   ....[101]....
        /*077c*/ 	.word	0x0500001a


	//   ....[102]....
        /*0780*/ 	.word	0x0500001a


	//   ....[103]....
        /*0784*/ 	.word	0x0500001a


	//   ....[104]....
        /*0788*/ 	.word	0x0500001a


	//   ....[105]....
        /*078c*/ 	.word	0x0500001a


	//   ....[106]....
        /*0790*/ 	.word	0x0500001a


	//   ....[107]....
        /*0794*/ 	.word	0x0500001a


	//   ....[108]....
        /*0798*/ 	.word	0x0500001a


	//   ....[109]....
        /*079c*/ 	.word	0x0500001a


	//   ....[110]....
        /*07a0*/ 	.word	0x0500001a


	//   ....[111]....
        /*07a4*/ 	.word	0x0500001a


	//   ....[112]....
        /*07a8*/ 	.word	0x0500001a


	//   ....[113]....
        /*07ac*/ 	.word	0x0500001a


	//   ....[114]....
        /*07b0*/ 	.word	0x0500001a


	//   ....[115]....
        /*07b4*/ 	.word	0x0500001a


	//   ....[116]....
        /*07b8*/ 	.word	0x0500001a


	//   ....[117]....
        /*07bc*/ 	.word	0x0500001a


	//   ....[118]....
        /*07c0*/ 	.word	0x0500001a


	//   ....[119]....
        /*07c4*/ 	.word	0x0500001a


	//   ....[120]....
        /*07c8*/ 	.word	0x0500001a


	//   ....[121]....
        /*07cc*/ 	.word	0x0500001a


	//----- nvinfo : EIATTR_COOP_GROUP_INSTR_OFFSETS
	.align		4
.L_709:
        /*07d0*/ 	.byte	0x04, 0x28
        /*07d2*/ 	.short	(.L_711 - .L_710)


	//   ....[0]....
.L_710:
        /*07d4*/ 	.word	0x00003980


	//   ....[1]....
        /*07d8*/ 	.word	0x00003990


	//   ....[2]....
        /*07dc*/ 	.word	0x000039d0


	//   ....[3]....
        /*07e0*/ 	.word	0x000039f0


	//   ....[4]....
        /*07e4*/ 	.word	0x000043b0


	//   ....[5]....
        /*07e8*/ 	.word	0x00004430


	//   ....[6]....
        /*07ec*/ 	.word	0x00004450


	//   ....[7]....
        /*07f0*/ 	.word	0x00004470


	//   ....[8]....
        /*07f4*/ 	.word	0x00004490


	//   ....[9]....
        /*07f8*/ 	.word	0x000044b0


	//   ....[10]....
        /*07fc*/ 	.word	0x00006560


	//   ....[11]....
        /*0800*/ 	.word	0x00006590


	//   ....[12]....
        /*0804*/ 	.word	0x000065c0


	//   ....[13]....
        /*0808*/ 	.word	0x000065e0


	//   ....[14]....
        /*080c*/ 	.word	0x00006610


	//   ....[15]....
        /*0810*/ 	.word	0x00006620


	//   ....[16]....
        /*0814*/ 	.word	0x00006650


	//   ....[17]....
        /*0818*/ 	.word	0x00006660


	//   ....[18]....
        /*081c*/ 	.word	0x00006830


	//   ....[19]....
        /*0820*/ 	.word	0x00006860


	//   ....[20]....
        /*0824*/ 	.word	0x000068a0


	//   ....[21]....
        /*0828*/ 	.word	0x000068c0


	//   ....[22]....
        /*082c*/ 	.word	0x000068f0


	//   ....[23]....
        /*0830*/ 	.word	0x00006900


	//   ....[24]....
        /*0834*/ 	.word	0x00006930


	//   ....[25]....
        /*0838*/ 	.word	0x00006940


	//   ....[26]....
        /*083c*/ 	.word	0x00006ad0


	//   ....[27]....
        /*0840*/ 	.word	0x00006b00


	//   ....[28]....
        /*0844*/ 	.word	0x00006b30


	//   ....[29]....
        /*0848*/ 	.word	0x00006b50


	//   ....[30]....
        /*084c*/ 	.word	0x00006b80


	//   ....[31]....
        /*0850*/ 	.word	0x00006b90


	//   ....[32]....
        /*0854*/ 	.word	0x00006bc0


	//   ....[33]....
        /*0858*/ 	.word	0x00006bd0


	//   ....[34]....
        /*085c*/ 	.word	0x00006dd0


	//   ....[35]....
        /*0860*/ 	.word	0x00006ed0


	//   ....[36]....
        /*0864*/ 	.word	0x00006f60


	//   ....[37]....
        /*0868*/ 	.word	0x00007000


	//   ....[38]....
        /*086c*/ 	.word	0x00007030


	//   ....[39]....
        /*0870*/ 	.word	0x00007080


	//   ....[40]....
        /*0874*/ 	.word	0x000070a0


	//   ....[41]....
        /*0878*/ 	.word	0x000070d0


	//   ....[42]....
        /*087c*/ 	.word	0x000070e0


	//   ....[43]....
        /*0880*/ 	.word	0x00007100


	//   ....[44]....
        /*0884*/ 	.word	0x00007180


	//   ....[45]....
        /*0888*/ 	.word	0x000071c0


	//   ....[46]....
        /*088c*/ 	.word	0x00007200


	//   ....[47]....
        /*0890*/ 	.word	0x00007230


	//   ....[48]....
        /*0894*/ 	.word	0x00007240


	//   ....[49]....
        /*0898*/ 	.word	0x00007250


	//   ....[50]....
        /*089c*/ 	.word	0x00007260


	//   ....[51]....
        /*08a0*/ 	.word	0x000072a0


	//   ....[52]....
        /*08a4*/ 	.word	0x000072e0


	//   ....[53]....
        /*08a8*/ 	.word	0x00007310


	//   ....[54]....
        /*08ac*/ 	.word	0x00007350


	//   ....[55]....
        /*08b0*/ 	.word	0x00007370


	//   ....[56]....
        /*08b4*/ 	.word	0x000073a0


	//   ....[57]....
        /*08b8*/ 	.word	0x000073c0


	//   ....[58]....
        /*08bc*/ 	.word	0x000073e0


	//   ....[59]....
        /*08c0*/ 	.word	0x00007420


	//   ....[60]....
        /*08c4*/ 	.word	0x00007470


	//   ....[61]....
        /*08c8*/ 	.word	0x00007490


	//   ....[62]....
        /*08cc*/ 	.word	0x000074c0


	//   ....[63]....
        /*08d0*/ 	.word	0x000074d0


	//   ....[64]....
        /*08d4*/ 	.word	0x000075f0


	//   ....[65]....
        /*08d8*/ 	.word	0x00007640


	//   ....[66]....
        /*08dc*/ 	.word	0x00007820


	//   ....[67]....
        /*08e0*/ 	.word	0x00007870


	//   ....[68]....
        /*08e4*/ 	.word	0x000078e0


	//   ....[69]....
        /*08e8*/ 	.word	0x00007940


	//   ....[70]....
        /*08ec*/ 	.word	0x000079b0


	//   ....[71]....
        /*08f0*/ 	.word	0x00007a10


	//   ....[72]....
        /*08f4*/ 	.word	0x00007a80


	//   ....[73]....
        /*08f8*/ 	.word	0x00007ae0


	//   ....[74]....
        /*08fc*/ 	.word	0x00007b80


	//   ....[75]....
        /*0900*/ 	.word	0x00007c10


	//   ....[76]....
        /*0904*/ 	.word	0x00007c80


	//   ....[77]....
        /*0908*/ 	.word	0x00007ce0


	//   ....[78]....
        /*090c*/ 	.word	0x00007d50


	//   ....[79]....
        /*0910*/ 	.word	0x00007db0


	//   ....[80]....
        /*0914*/ 	.word	0x00007e20


	//   ....[81]....
        /*0918*/ 	.word	0x00007e80


	//   ....[82]....
        /*091c*/ 	.word	0x00007f20


	//   ....[83]....
        /*0920*/ 	.word	0x00007fb0


	//   ....[84]....
        /*0924*/ 	.word	0x00008020


	//   ....[85]....
        /*0928*/ 	.word	0x00008080


	//   ....[86]....
        /*092c*/ 	.word	0x000080f0


	//   ....[87]....
        /*0930*/ 	.word	0x00008150


	//   ....[88]....
        /*0934*/ 	.word	0x000081c0


	//   ....[89]....
        /*0938*/ 	.word	0x00008220


	//   ....[90]....
        /*093c*/ 	.word	0x000082c0


	//   ....[91]....
        /*0940*/ 	.word	0x00008380


	//   ....[92]....
        /*0944*/ 	.word	0x00008480


	//   ....[93]....
        /*0948*/ 	.word	0x000084d0


	//   ....[94]....
        /*094c*/ 	.word	0x000085c0


	//   ....[95]....
        /*0950*/ 	.word	0x00008610


	//   ....[96]....
        /*0954*/ 	.word	0x000086a0


	//   ....[97]....
        /*0958*/ 	.word	0x000086f0


	//   ....[98]....
        /*095c*/ 	.word	0x00008760


	//   ....[99]....
        /*0960*/ 	.word	0x000087c0


	//   ....[100]....
        /*0964*/ 	.word	0x00008830


	//   ....[101]....
        /*0968*/ 	.word	0x00008890


	//   ....[102]....
        /*096c*/ 	.word	0x00008900


	//   ....[103]....
        /*0970*/ 	.word	0x00008960


	//   ....[104]....
        /*0974*/ 	.word	0x000089e0


	//   ....[105]....
        /*0978*/ 	.word	0x00008a50


	//   ....[106]....
        /*097c*/ 	.word	0x00008ac0


	//   ....[107]....
        /*0980*/ 	.word	0x00008b20


	//   ....[108]....
        /*0984*/ 	.word	0x00008ba0


	//   ....[109]....
        /*0988*/ 	.word	0x00008c20


	//   ....[110]....
        /*098c*/ 	.word	0x00008cc0


	//   ....[111]....
        /*0990*/ 	.word	0x00008d30


	//   ....[112]....
        /*0994*/ 	.word	0x00008dc0


	//   ....[113]....
        /*0998*/ 	.word	0x00008e50


	//   ....[114]....
        /*099c*/ 	.word	0x00008ec0


	//   ....[115]....
        /*09a0*/ 	.word	0x00008f20


	//   ....[116]....
        /*09a4*/ 	.word	0x00008f90


	//   ....[117]....
        /*09a8*/ 	.word	0x00009010


	//   ....[118]....
        /*09ac*/ 	.word	0x000090d0


	//   ....[119]....
        /*09b0*/ 	.word	0x000091a0


	//   ....[120]....
        /*09b4*/ 	.word	0x00009280


	//   ....[121]....
        /*09b8*/ 	.word	0x00009330


	//----- nvinfo : EIATTR_EXIT_INSTR_OFFSETS
	.align		4
.L_711:
        /*09bc*/ 	.byte	0x04, 0x1c
        /*09be*/ 	.short	(.L_713 - .L_712)


	//   ....[0]....
.L_712:
        /*09c0*/ 	.word	0x00005580


	//   ....[1]....
        /*09c4*/ 	.word	0x000077c0


	//----- nvinfo : EIATTR_MAX_THREADS
	.align		4
.L_713:
        /*09c8*/ 	.byte	0x04, 0x05
        /*09ca*/ 	.short	(.L_715 - .L_714)
.L_714:
        /*09cc*/ 	.word	0x00000140
        /*09d0*/ 	.word	0x00000001
        /*09d4*/ 	.word	0x00000001


	//----- nvinfo : EIATTR_CRS_STACK_SIZE
	.align		4
.L_715:
        /*09d8*/ 	.byte	0x04, 0x1e
        /*09da*/ 	.short	(.L_717 - .L_716)
.L_716:
        /*09dc*/ 	.word	0x00000000


	//----- nvinfo : EIATTR_CBANK_PARAM_SIZE
	.align		4
.L_717:
        /*09e0*/ 	.byte	0x03, 0x19
        /*09e2*/ 	.short	0x0060


	//----- nvinfo : EIATTR_PARAM_CBANK
	.align		4
        /*09e4*/ 	.byte	0x04, 0x0a
        /*09e6*/ 	.short	(.L_719 - .L_718)
	.align		4
.L_718:
        /*09e8*/ 	.word	index@(.nv.constant0._ZN13group_norm_v218gn_bwd_cuda_kernelI13__nv_bfloat16Li320ELi3ELi32ELi80ELi256ELb0ELb1ELi32ELi320ELi320ELi4ELb1ELi40ELb0ELb0ELNS_15WgradSyncMethodE3ENS_16CompileConditionILi900EEEEEvPT_S6_S6_PKS5_S8_S8_S8_PKfflPfPj)
        /*09ec*/ 	.short	0x0210
        /*09ee*/ 	.short	0x0060


	//----- nvinfo : EIATTR_SW_WAR
	.align		4
.L_719:
        /*09f0*/ 	.byte	0x04, 0x36
        /*09f2*/ 	.short	(.L_721 - .L_720)
.L_720:
        /*09f4*/ 	.word	0x00000008
.L_721:


//--------------------- .nv.info._ZN13group_norm_v218gn_bwd_cuda_kernelI13__nv_bfloat16Li320ELi3ELi32ELi80ELi256ELb0ELb1ELi32ELi320ELi320ELi4ELb1ELi48ELb0ELb0ELNS_15WgradSyncMethodE3ENS_16CompileConditionILi900EEEEEvPT_S6_S6_PKS5_S8_S8_S8_PKfflPfPj --------------------------
	.section	.nv.info._ZN13group_norm_v218gn_bwd_cuda_kernelI13__nv_bfloat16Li320ELi3ELi32ELi80ELi256ELb0ELb1ELi32ELi320ELi320ELi4ELb1ELi48ELb0ELb0ELNS_15WgradSyncMethodE3ENS_16CompileConditionILi900EEEEEvPT_S6_S6_PKS5_S8_S8_S8_PKfflPfPj,"",@"SHT_CUDA_INFO"
	.sectionflags	@""
	.align	4


	//----- nvinfo : EIATTR_CUDA_API_VERSION
	.align		4
        /*0000*/ 	.byte	0x04, 0x37
        /*0002*/ 	.short	(.L_723 - .L_722)
.L_722:
        /*0004*/ 	.word	0x00000082


	//----- nvinfo : EIATTR_KPARAM_INFO
	.align		4
.L_723:
        /*0008*/ 	.byte	0x04, 0x17
        /*000a*/ 	.short	(.L_725 - .L_724)
.L_724:
        /*000c*/ 	.word	0x00000000
        /*0010*/ 	.short	0x000b
        /*0012*/ 	.short	0x0058
        /*0014*/ 	.byte	0x00, 0xf0, 0x21, 0x00


	//----- nvinfo : EIATTR_KPARAM_INFO
	.align		4
.L_725:
        /*0018*/ 	.byte	0x04, 0x17
        /*001a*/ 	.short	(.L_727 - .L_726)
.L_726:
        /*001c*/ 	.word	0x00000000
        /*0020*/ 	.short	0x000a
        /*0022*/ 	.short	0x0050
        /*0024*/ 	.byte	0x00, 0xf0, 0x21, 0x00


	//----- nvinfo : EIATTR_KPARAM_INFO
	.align		4
.L_727:
        /*0028*/ 	.byte	0x04, 0x17
        /*002a*/ 	.short	(.L_729 - .L_728)
.L_728:
        /*002c*/ 	.word	0x00000000
        /*0030*/ 	.short	0x0009
        /*0032*/ 	.short	0x0048
        /*0034*/ 	.byte	0x00, 0xf0, 0x21, 0x00


	//----- nvinfo : EIATTR_KPARAM_INFO
	.align		4
.L_729:
        /*0038*/ 	.byte	0x04, 0x17
        /*003a*/ 	.short	(.L_731 - .L_730)
.L_730:
        /*003c*/ 	.word	0x00000000
        /*0040*/ 	.short	0x0008
        /*0042*/ 	.short	0x0040
        /*0044*/ 	.byte	0x00, 0xf0, 0x11, 0x00


	//----- nvinfo : EIATTR_KPARAM_INFO
	.align		4
.L_731:
        /*0048*/ 	.byte	0x04, 0x17
        /*004a*/ 	.short	(.L_733 - .L_732)
.L_732:
        /*004c*/ 	.word	0x00000000
        /*0050*/ 	.short	0x0007
        /*0052*/ 	.short	0x0038
        /*0054*/ 	.byte	0x00, 0xf0, 0x21, 0x00


	//----- nvinfo : EIATTR_KPARAM_INFO
	.align		4
.L_733:
        /*0058*/ 	.byte	0x04, 0x17
        /*005a*/ 	.short	(.L_735 - .L_734)
.L_734:
        /*005c*/ 	.word	0x00000000
        /*0060*/ 	.short	0x0006
        /*0062*/ 	.short	0x0030
        /*0064*/ 	.byte	0x00, 0xf0, 0x21, 0x00


	//----- nvinfo : EIATTR_KPARAM_INFO
	.align		4
.L_735:
        /*0068*/ 	.byte	0x04, 0x17
        /*006a*/ 	.short	(.L_737 - .L_736)
.L_736:
        /*006c*/ 	.word	0x00000000
        /*0070*/ 	.short	0x0005
        /*0072*/ 	.short	0x0028
        /*0074*/ 	.byte	0x00, 0xf0, 0x21, 0x00


	//----- nvinfo : EIATTR_KPARAM_INFO
	.align		4
.L_737:
        /*0078*/ 	.byte	0x04, 0x17
        /*007a*/ 	.short	(.L_739 - .L_738)
.L_738:
        /*007c*/ 	.word	0x00000000
        /*0080*/ 	.short	0x0004
        /*0082*/ 	.short	0x0020
        /*0084*/ 	.byte	0x00, 0xf0, 0x21, 0x00


	//----- nvinfo : EIATTR_KPARAM_INFO
	.align		4
.L_739:
        /*0088*/ 	.byte	0x04, 0x17
        /*008a*/ 	.short	(.L_741 - .L_740)
.L_740:
        /*008c*/ 	.word	0x00000000
        /*0090*/ 	.short	0x0003
        /*0092*/ 	.short	0x0018
        /*0094*/ 	.byte	0x00, 0xf0, 0x21, 0x00


	//----- nvinfo : EIATTR_KPARAM_INFO
	.align		4
.L_741:
        /*0098*/ 	.byte	0x04, 0x17
        /*009a*/ 	.short	(.L_743 - .L_742)
.L_742:
        /*009c*/ 	.word	0x00000000
        /*00a0*/ 	.short	0x0002
        /*00a2*/ 	.short	0x0010
        /*00a4*/ 	.byte	0x00, 0xf0, 0x21, 0x00


	//----- nvinfo : EIATTR_KPARAM_INFO
	.align		4
.L_743:
        /*00a8*/ 	.byte	0x04, 0x17
        /*00aa*/ 	.short	(.L_745 - .L_744)
.L_744:
        /*00ac*/ 	.word	0x00000000
        /*00b0*/ 	.short	0x0001
        /*00b2*/ 	.short	0x0008
        /*00b4*/ 	.byte	0x00, 0xf0, 0x21, 0x00


	//----- nvinfo : EIATTR_KPARAM_INFO
	.align		4
.L_745:
        /*00b8*/ 	.byte	0x04, 0x17
        /*00ba*/ 	.short	(.L_747 - .L_746)
.L_746:
        /*00bc*/ 	.word	0x00000000
        /*00c0*/ 	.short	0x0000
        /*00c2*/ 	.short	0x0000
        /*00c4*/ 	.byte	0x00, 0xf0, 0x21, 0x00


	//----- nvinfo : EIATTR_SPARSE_MMA_MASK
	.align		4
.L_747:
        /*00c8*/ 	.byte	0x03, 0x50
        /*00ca*/ 	.short	0x0000


	//----- nvinfo : EIATTR_MAXREG_COUNT
	.align		4
        /*00cc*/ 	.byte	0x03, 0x1b
        /*00ce*/ 	.short	0x0040


	//----- nvinfo : EIATTR_NUM_BARRIERS
	.align		4
        /*00d0*/ 	.byte	0x02, 0x4c
        /*00d2*/ 	.byte	0x01
	.zero		1


	//----- nvinfo : EIATTR_ANNOTATIONS
	.align		4
        /*00d4*/ 	.byte	0x04, 0x55
        /*00d6*/ 	.short	(.L_749 - .L_748)


	//   ....[0]....
.L_748:
        /* <DEDUP_REMOVED lines=82> */


	//----- nvinfo : EIATTR_MERCURY_ISA_VERSION
	.align		4
.L_749:
        /*05e0*/ 	.byte	0x03, 0x5f
        /*05e2*/ 	.short	0x0101


	//----- nvinfo : EIATTR_COOP_GROUP_MASK_REGIDS
	.align		4
        /*05e4*/ 	.byte	0x04, 0x29
        /*05e6*/ 	.short	(.L_751 - .L_750)


	//   ....[0]....
.L_750:
        /*05e8*/ 	.word	0xffffffff


	//   ....[1]....
        /*05ec*/ 	.word	0xffffffff


	//   ....[2]....
        /*05f0*/ 	.word	0xffffffff


	//   ....[3]....
        /*05f4*/ 	.word	0xffffffff


	//   ....[4]....
        /*05f8*/ 	.word	0xffffffff


	//   ....[5]....
        /*05fc*/ 	.word	0xffffffff


	//   ....[6]....
        /*0600*/ 	.word	0xffffffff


	//   ....[7]....
        /*0604*/ 	.word	0xffffffff


	//   ....[8]....
        /*0608*/ 	.word	0xffffffff


	//   ....[9]....
        /*060c*/ 	.word	0xffffffff


	//   ....[10]....
        /*0610*/ 	.word	0x05000015


	//   ....[11]....
        /*0614*/ 	.word	0x05000014


	//   ....[12]....
        /*0618*/ 	.word	0x05000016


	//   ....[13]....
        /*061c*/ 	.word	0x05000017


	//   ....[14]....
        /*0620*/ 	.word	0x05000019


	//   ....[15]....
        /*0624*/ 	.word	0x05000018


	//   ....[16]....
        /*0628*/ 	.word	0x0500001a


	//   ....[17]....
        /*062c*/ 	.word	0x0500000f


	//   ....[18]....
        /*0630*/ 	.word	0x05000019


	//   ....[19]....
        /*0634*/ 	.word	0x05000018


	//   ....[20]....
        /*0638*/ 	.word	0x0500001a


	//   ....[21]....
        /*063c*/ 	.word	0x0500001b


	//   ....[22]....
        /*0640*/ 	.word	0x0500001d


	//   ....[23]....
        /*0644*/ 	.word	0x0500001c


	//   ....[24]....
        /*0648*/ 	.word	0x05000020


	//   ....[25]....
        /*064c*/ 	.word	0x0500000f


	//   ....[26]....
        /*0650*/ 	.word	0x05000019


	//   ....[27]....
        /*0654*/ 	.word	0x05000018


	//   ....[28]....
        /*0658*/ 	.word	0x0500001a


	//   ....[29]....
        /*065c*/ 	.word	0x0500001b


	//   ....[30]....
        /*0660*/ 	.word	0x0500001d


	//   ....[31]....
        /*0664*/ 	.word	0x0500001c


	//   ....[32]....
        /*0668*/ 	.word	0x05000020


	//   ....[33]....
        /*066c*/ 	.word	0x0500000f


	//   ....[34]....
        /*0670*/ 	.word	0x05000011


	//   ....[35]....
        /*0674*/ 	.word	0x0500001b


	//   ....[36]....
        /*0678*/ 	.word	0x05000010


	//   ....[37]....
        /*067c*/ 	.word	0x0500001d


	//   ....[38]....
        /*0680*/ 	.word	0x05000023


	//   ....[39]....
        /*0684*/ 	.word	0x0500001e


	//   ....[40]....
        /*0688*/ 	.word	0x05000026


	//   ....[41]....
        /*068c*/ 	.word	0x05000025


	//   ....[42]....
        /*0690*/ 	.word	0x0500001c


	//   ....[43]....
        /*0694*/ 	.word	0x05000016


	//   ....[44]....
        /*0698*/ 	.word	0x05000011


	//   ....[45]....
        /*069c*/ 	.word	0x0500001b


	//   ....[46]....
        /*06a0*/ 	.word	0x05000014


	//   ....[47]....
        /*06a4*/ 	.word	0x05000017


	//   ....[48]....
        /*06a8*/ 	.word	0x05000018


	//   ....[49]....
        /*06ac*/ 	.word	0x0500001a


	//   ....[50]....
        /*06b0*/ 	.word	0x05000029


	//   ....[51]....
        /*06b4*/ 	.word	0x05000013


	//   ....[52]....
        /*06b8*/ 	.word	0x05000018


	//   ....[53]....
        /*06bc*/ 	.word	0x0500000e


	//   ....[54]....
        /*06c0*/ 	.word	0x05000014


	//   ....[55]....
        /*06c4*/ 	.word	0x05000012


	//   ....[56]....
        /*06c8*/ 	.word	0x05000015


	//   ....[57]....
        /*06cc*/ 	.word	0x05000017


	//   ....[58]....
        /*06d0*/ 	.word	0x0500002b


	//   ....[59]....
        /*06d4*/ 	.word	0x05000028


	//   ....[60]....
        /*06d8*/ 	.word	0x05000020


	//   ....[61]....
        /*06dc*/ 	.word	0x05000022


	//   ....[62]....
        /*06e0*/ 	.word	0x05000021


	//   ....[63]....
        /*06e4*/ 	.word	0x05000027


	//   ....[64]....
        /*06e8*/ 	.word	0x05000023


	//   ....[65]....
        /*06ec*/ 	.word	0x0500001e


	//   ....[66]....
        /*06f0*/ 	.word	0x0500001a


	//   ....[67]....
        /*06f4*/ 	.word	0x0500001a


	//   ....[68]....
        /*06f8*/ 	.word	0x0500001a


	//   ....[69]....
        /*06fc*/ 	.word	0x0500001a


	//   ....[70]....
        /*0700*/ 	.word	0x0500001a


	//   ....[71]....
        /*0704*/ 	.word	0x0500001a


	//   ....[72]....
        /*0708*/ 	.word	0x0500001a


	//   ....[73]....
        /*070c*/ 	.word	0x0500001a


	//   ....[74]....
        /*0710*/ 	.word	0x0500001a


	//   ....[75]....
        /*0714*/ 	.word	0x0500001a


	//   ....[76]....
        /*0718*/ 	.word	0x0500001a


	//   ....[77]....
        /*071c*/ 	.word	0x0500001a


	//   ....[78]....
        /*0720*/ 	.word	0x0500001a


	//   ....[79]....
        /*0724*/ 	.word	0x0500001a


	//   ....[80]....
        /*0728*/ 	.word	0x0500001a


	//   ....[81]....
        /*072c*/ 	.word	0x0500001a


	//   ....[82]....
        /*0730*/ 	.word	0x0500001a


	//   ....[83]....
        /*0734*/ 	.word	0x0500001a


	//   ....[84]....
        /*0738*/ 	.word	0x0500001a


	//   ....[85]....
        /*073c*/ 	.word	0x0500001a


	//   ....[86]....
        /*0740*/ 	.word	0x0500001a


	//   ....[87]....
        /*0744*/ 	.word	0x0500001a


	//   ....[88]....
        /*0748*/ 	.word	0x0500001a


	//   ....[89]....
        /*074c*/ 	.word	0x0500001a


	//   ....[90]....
        /*0750*/ 	.word	0x0500001a


	//   ....[91]....
        /*0754*/ 	.word	0x0500001a


	//   ....[92]....
        /*0758*/ 	.word	0x0500001a


	//   ....[93]....
        /*075c*/ 	.word	0x0500001a


	//   ....[94]....
        /*0760*/ 	.word	0x0500001a


	//   ....[95]....
        /*0764*/ 	.word	0x0500001a


	//   ....[96]....
        /*0768*/ 	.word	0x0500001a


	//   ....[97]....
        /*076c*/ 	.word	0x0500001a


	//   ....[98]....
        /*0770*/ 	.word	0x0500001a


	//   ....[99]....
        /*0774*/ 	.word	0x0500001a


	//   ....[100]....
        /*0778*/ 	.word	0x0500001a


	//   ....[101]....
        /*077c*/ 	.word	0x0500001a


	//   ....[102]....
        /*0780*/ 	.word	0x0500001a


	//   ....[103]....
        /*0784*/ 	.word	0x0500001a


	//   ....[104]....
        /*0788*/ 	.word	0x0500001a


	//   ....[105]....
        /*078c*/ 	.word	0x0500001a


	//   ....[106]....
        /*0790*/ 	.word	0x0500001a


	//   ....[107]....
        /*0794*/ 	.word	0x0500001a


	//   ....[108]....
        /*0798*/ 	.word	0x0500001a


	//   ....[109]....
        /*079c*/ 	.word	0x0500001a


	//   ....[110]....
        /*07a0*/ 	.word	0x0500001a


	//   ....[111]....
        /*07a4*/ 	.word	0x0500001a


	//   ....[112]....
        /*07a8*/ 	.word	0x0500001a


	//   ....[113]....
        /*07ac*/ 	.word	0x0500001a


	//   ....[114]....
        /*07b0*/ 	.word	0x0500001a


	//   ....[115]....
        /*07b4*/ 	.word	0x0500001a


	//   ....[116]....
        /*07b8*/ 	.word	0x0500001a


	//   ....[117]....
        /*07bc*/ 	.word	0x0500001a


	//   ....[118]....
        /*07c0*/ 	.word	0x0500001a


	//   ....[119]....
        /*07c4*/ 	.word	0x0500001a


	//   ....[120]....
        /*07c8*/ 	.word	0x0500001a


	//   ....[121]....
        /*07cc*/ 	.word	0x0500001a


	//----- nvinfo : EIATTR_COOP_GROUP_INSTR_OFFSETS
	.align		4
.L_751:
        /*07d0*/ 	.byte	0x04, 0x28
        /*07d2*/ 	.short	(.L_753 - .L_752)


	//   ....[0]....
.L_752:
        /*07d4*/ 	.word	0x00003980


	//   ....[1]....
        /*07d8*/ 	.word	0x00003990


	//   ....[2]....
        /*07dc*/ 	.word	0x000039d0


	//   ....[3]....
        /*07e0*/ 	.word	0x000039f0


	//   ....[4]....
        /*07e4*/ 	.word	0x000043b0


	//   ....[5]....
        /*07e8*/ 	.word	0x00004430


	//   ....[6]....
        /*07ec*/ 	.word	0x00004450


	//   ....[7]....
        /*07f0*/ 	.word	0x00004470


	//   ....[8]....
        /*07f4*/ 	.word	0x00004490


	//   ....[9]....
        /*07f8*/ 	.word	0x000044b0


	//   ....[10]....
        /*07fc*/ 	.word	0x00006560


	//   ....[11]....
        /*0800*/ 	.word	0x00006590


	//   ....[12]....
        /*0804*/ 	.word	0x000065c0


	//   ....[13]....
        /*0808*/ 	.word	0x000065e0


	//   ....[14]....
        /*080c*/ 	.word	0x00006610


	//   ....[15]....
        /*0810*/ 	.word	0x00006620


	//   ....[16]....
        /*0814*/ 	.word	0x00006650


	//   ....[17]....
        /*0818*/ 	.word	0x00006660


	//   ....[18]....
        /*081c*/ 	.word	0x00006830


	//   ....[19]....
        /*0820*/ 	.word	0x00006860


	//   ....[20]....
        /*0824*/ 	.word	0x000068a0


	//   ....[21]....
        /*0828*/ 	.word	0x000068c0


	//   ....[22]....
        /*082c*/ 	.word	0x000068f0


	//   ....[23]....
        /*0830*/ 	.word	0x00006900


	//   ....[24]....
        /*0834*/ 	.word	0x00006930


	//   ....[25]....
        /*0838*/ 	.word	0x00006940


	//   ....[26]....
        /*083c*/ 	.word	0x00006ad0


	//   ....[27]....
        /*0840*/ 	.word	0x00006b00


	//   ....[28]....
        /*0844*/ 	.word	0x00006b30


	//   ....[29]....
        /*0848*/ 	.word	0x00006b50


	//   ....[30]....
        /*084c*/ 	.word	0x00006b80


	//   ....[31]....
        /*0850*/ 	.word	0x00006b90


	//   ....[32]....
        /*0854*/ 	.word	0x00006bc0


	//   ....[33]....
        /*0858*/ 	.word	0x00006bd0


	//   ....[34]....
        /*085c*/ 	.word	0x00006dd0


	//   ....[35]....
        /*0860*/ 	.word	0x00006ed0


	//   ....[36]....
        /*0864*/ 	.word	0x00006f60


	//   ....[37]....
        /*0868*/ 	.word	0x00007000


	//   ....[38]....
        /*086c*/ 	.word	0x00007030


	//   ....[39]....
        /*0870*/ 	.word	0x00007080


	//   ....[40]....
        /*0874*/ 	.word	0x000070a0


	//   ....[41]....
        /*0878*/ 	.word	0x000070d0


	//   ....[42]....
        /*087c*/ 	.word	0x000070e0


	//   ....[43]....
        /*0880*/ 	.word	0x00007100


	//   ....[44]....
        /*0884*/ 	.word	0x00007180


	//   ....[45]....
        /*0888*/ 	.word	0x000071c0


	//   ....[46]....
        /*088c*/ 	.word	0x00007200


	//   ....[47]....
        /*0890*/ 	.word	0x00007230


	//   ....[48]....
        /*0894*/ 	.word	0x00007240


	//   ....[49]....
        /*0898*/ 	.word	0x00007250


	//   ....[50]....
        /*089c*/ 	.word	0x00007260


	//   ....[51]....
        /*08a0*/ 	.word	0x000072a0


	//   ....[52]....
        /*08a4*/ 	.word	0x000072e0


	//   ....[53]....
        /*08a8*/ 	.word	0x00007310


	//   ....[54]....
        /*08ac*/ 	.word	0x00007350


	//   ....[55]....
        /*08b0*/ 	.word	0x00007370


	//   ....[56]....
        /*08b4*/ 	.word	0x000073a0


	//   ....[57]....
        /*08b8*/ 	.word	0x000073c0


	//   ....[58]....
        /*08bc*/ 	.word	0x000073e0


	//   ....[59]....
        /*08c0*/ 	.word	0x00007420


	//   ....[60]....
        /*08c4*/ 	.word	0x00007470


	//   ....[61]....
        /*08c8*/ 	.word	0x00007490


	//   ....[62]....
        /*08cc*/ 	.word	0x000074c0


	//   ....[63]....
        /*08d0*/ 	.word	0x000074d0


	//   ....[64]....
        /*08d4*/ 	.word	0x000075f0


	//   ....[65]....
        /*08d8*/ 	.word	0x00007640


	//   ....[66]....
        /*08dc*/ 	.word	0x00007820


	//   ....[67]....
        /*08e0*/ 	.word	0x00007870


	//   ....[68]....
        /*08e4*/ 	.word	0x000078e0


	//   ....[69]....
        /*08e8*/ 	.word	0x00007940


	//   ....[70]....
        /*08ec*/ 	.word	0x000079b0


	//   ....[71]....
        /*08f0*/ 	.word	0x00007a10


	//   ....[72]....
        /*08f4*/ 	.word	0x00007a80


	//   ....[73]....
        /*08f8*/ 	.word	0x00007ae0


	//   ....[74]....
        /*08fc*/ 	.word	0x00007b80


	//   ....[75]....
        /*0900*/ 	.word	0x00007c10


	//   ....[76]....
        /*0904*/ 	.word	0x00007c80


	//   ....[77]....
        /*0908*/ 	.word	0x00007ce0


	//   ....[78]....
        /*090c*/ 	.word	0x00007d50


	//   ....[79]....
        /*0910*/ 	.word	0x00007db0


	//   ....[80]....
        /*0914*/ 	.word	0x00007e20


	//   ....[81]....
        /*0918*/ 	.word	0x00007e80


	//   ....[82]....
        /*091c*/ 	.word	0x00007f20


	//   ....[83]....
        /*0920*/ 	.word	0x00007fb0


	//   ....[84]....
        /*0924*/ 	.word	0x00008020


	//   ....[85]....
        /*0928*/ 	.word	0x00008080


	//   ....[86]....
        /*092c*/ 	.word	0x000080f0


	//   ....[87]....
        /*0930*/ 	.word	0x00008150


	//   ....[88]....
        /*0934*/ 	.word	0x000081c0


	//   ....[89]....
        /*0938*/ 	.word	0x00008220


	//   ....[90]....
        /*093c*/ 	.word	0x000082c0


	//   ....[91]....
        /*0940*/ 	.word	0x00008380


	//   ....[92]....
        /*0944*/ 	.word	0x00008480


	//   ....[93]....
        /*0948*/ 	.word	0x000084d0


	//   ....[94]....
        /*094c*/ 	.word	0x000085c0


	//   ....[95]....
        /*0950*/ 	.word	0x00008610


	//   ....[96]....
        /*0954*/ 	.word	0x000086a0


	//   ....[97]....
        /*0958*/ 	.word	0x000086f0


	//   ....[98]....
        /*095c*/ 	.word	0x00008760


	//   ....[99]....
        /*0960*/ 	.word	0x000087c0


	//   ....[100]....
        /*0964*/ 	.word	0x00008830


	//   ....[101]....
        /*0968*/ 	.word	0x00008890


	//   ....[102]....
        /*096c*/ 	.word	0x00008900


	//   ....[103]....
        /*0970*/ 	.word	0x00008960


	//   ....[104]....
        /*0974*/ 	.word	0x000089e0


	//   ....[105]....
        /*0978*/ 	.word	0x00008a50


	//   ....[106]....
        /*097c*/ 	.word	0x00008ac0


	//   ....[107]....
        /*0980*/ 	.word	0x00008b20


	//   ....[108]....
        /*0984*/ 	.word	0x00008ba0


	//   ....[109]....
        /*0988*/ 	.word	0x00008c20


	//   ....[110]....
        /*098c*/ 	.word	0x00008cc0


	//   ....[111]....
        /*0990*/ 	.word	0x00008d30


	//   ....[112]....
        /*0994*/ 	.word	0x00008dc0


	//   ....[113]....
        /*0998*/ 	.word	0x00008e50


	//   ....[114]....
        /*099c*/ 	.word	0x00008ec0


	//   ....[115]....
        /*09a0*/ 	.word	0x00008f20


	//   ....[116]....
        /*09a4*/ 	.word	0x00008f90


	//   ....[117]....
        /*09a8*/ 	.word	0x00009010


	//   ....[118]....
        /*09ac*/ 	.word	0x000090d0


	//   ....[119]....
        /*09b0*/ 	.word	0x000091a0


	//   ....[120]....
        /*09b4*/ 	.word	0x00009280


	//   ....[121]....
        /*09b8*/ 	.word	0x00009330


	//----- nvinfo : EIATTR_EXIT_INSTR_OFFSETS
	.align		4
.L_753:
        /*09bc*/ 	.byte	0x04, 0x1c
        /*09be*/ 	.short	(.L_755 - .L_754)


	//   ....[0]....
.L_754:
        /*09c0*/ 	.word	0x00005580


	//   ....[1]....
        /*09c4*/ 	.word	0x000077c0


	//----- nvinfo : EIATTR_MAX_THREADS
	.align		4
.L_755:
        /*09c8*/ 	.byte	0x04, 0x05
        /*09ca*/ 	.short	(.L_757 - .L_756)
.L_756:
        /*09cc*/ 	.word	0x00000140
        /*09d0*/ 	.word	0x00000001
        /*09d4*/ 	.word	0x00000001


	//----- nvinfo : EIATTR_CRS_STACK_SIZE
	.align		4
.L_757:
        /*09d8*/ 	.byte	0x04, 0x1e
        /*09da*/ 	.short	(.L_759 - .L_758)
.L_758:
        /*09dc*/ 	.word	0x00000000


	//----- nvinfo : EIATTR_CBANK_PARAM_SIZE
	.align		4
.L_759:
        /*09e0*/ 	.byte	0x03, 0x19
        /*09e2*/ 	.short	0x0060


	//----- nvinfo : EIATTR_PARAM_CBANK
	.align		4
        /*09e4*/ 	.byte	0x04, 0x0a
        /*09e6*/ 	.short	(.L_761 - .L_760)
	.align		4
.L_760:
        /*09e8*/ 	.word	index@(.nv.constant0._ZN13group_norm_v218gn_bwd_cuda_kernelI13__nv_bfloat16Li320ELi3ELi32ELi80ELi256ELb0ELb1ELi32ELi320ELi320ELi4ELb1ELi48ELb0ELb0ELNS_15WgradSyncMethodE3ENS_16CompileConditionILi900EEEEEvPT_S6_S6_PKS5_S8_S8_S8_PKfflPfPj)
        /*09ec*/ 	.short	0x0210
        /*09ee*/ 	.short	0x0060


	//----- nvinfo : EIATTR_SW_WAR
	.align		4
.L_761:
        /*09f0*/ 	.byte	0x04, 0x36
        /*09f2*/ 	.short	(.L_763 - .L_762)
.L_762:
        /*09f4*/ 	.word	0x00000008
.L_763:


//--------------------- .nv.info._ZN13group_norm_v218gn_bwd_cuda_kernelI13__nv_bfloat16Li320ELi3ELi16ELi160ELi256ELb1ELb1ELi8ELi320ELi320ELi4ELb1ELi10ELb0ELb0ELNS_15WgradSyncMethodE2ENS_16CompileConditionILi900EEEEEvPT_S6_S6_PKS5_S8_S8_S8_PKfflPfPj --------------------------
	.section	.nv.info._ZN13group_norm_v218gn_bwd_cuda_kernelI13__nv_bfloat16Li320ELi3ELi16ELi160ELi256ELb1ELb1ELi8ELi320ELi320ELi4ELb1ELi10ELb0ELb0ELNS_15WgradSyncMethodE2ENS_16CompileConditionILi900EEEEEvPT_S6_S6_PKS5_S8_S8_S8_PKfflPfPj,"",@"SHT_CUDA_INFO"
	.sectionflags	@""
	.align	4


	//----- nvinfo : EIATTR_CUDA_API_VERSION
	.align		4
        /*0000*/ 	.byte	0x04, 0x37
        /*0002*/ 	.short	(.L_765 - .L_764)
.L_764:
        /*0004*/ 	.word	0x00000082


	//----- nvinfo : EIATTR_KPARAM_INFO
	.align		4
.L_765:
        /*0008*/ 	.byte	0x04, 0x17
        /*000a*/ 	.short	(.L_767 - .L_766)
.L_766:
        /*000c*/ 	.word	0x00000000
        /*0010*/ 	.short	0x000b
        /*0012*/ 	.short	0x0058
        /*0014*/ 	.byte	0x00, 0xf0, 0x21, 0x00


	//----- nvinfo : EIATTR_KPARAM_INFO
	.align		4
.L_767:
        /*0018*/ 	.byte	0x04, 0x17
        /*001a*/ 	.short	(.L_769 - .L_768)
.L_768:
        /*001c*/ 	.word	0x00000000
        /*0020*/ 	.short	0x000a
        /*0022*/ 	.short	0x0050
        /*0024*/ 	.byte	0x00, 0xf0, 0x21, 0x00


	//----- nvinfo : EIATTR_KPARAM_INFO
	.align		4
.L_769:
        /*0028*/ 	.byte	0x04, 0x17
        /*002a*/ 	.short	(.L_771 - .L_770)
.L_770:
        /*002c*/ 	.word	0x00000000
        /*0030*/ 	.short	0x0009
        /*0032*/ 	.short	0x0048
        /*0034*/ 	.byte	0x00, 0xf0, 0x21, 0x00


	//----- nvinfo : EIATTR_KPARAM_INFO
	.align		4
.L_771:
        /*0038*/ 	.byte	0x04, 0x17
        /*003a*/ 	.short	(.L_773 - .L_772)
.L_772:
        /*003c*/ 	.word	0x00000000
        /*0040*/ 	.short	0x0008
        /*0042*/ 	.short	0x0040
        /*0044*/ 	.byte	0x00, 0xf0, 0x11, 0x00


	//----- nvinfo : EIATTR_KPARAM_INFO
	.align		4
.L_773:
        /*0048*/ 	.byte	0x04, 0x17
        /*004a*/ 	.short	(.L_775 - .L_774)
.L_774:
        /*004c*/ 	.word	0x00000000
        /*0050*/ 	.short	0x0007
        /*0052*/ 	.short	0x0038
        /*0054*/ 	.byte	0x00, 0xf0, 0x21, 0x00


	//----- nvinfo : EIATTR_KPARAM_INFO
	.align		4
.L_775:
        /*0058*/ 	.byte	0x04, 0x17
        /*005a*/ 	.short	(.L_777 - .L_776)
.L_776:
        /*005c*/ 	.word	0x00000000
        /*0060*/ 	.short	0x0006
        /*0062*/ 	.short	0x0030
        /*0064*/ 	.byte	0x00, 0xf0, 0x21, 0x00


	//----- nvinfo : EIATTR_KPARAM_INFO
	.align		4
.L_777:
        /*0068*/ 	.byte	0x04, 0x17
        /*006a*/ 	.short	(.L_779 - .L_778)
.L_778:
        /*006c*/ 	.word	0x00000000
        /*0070*/ 	.short	0x0005
        /*0072*/ 	.short	0x0028
        /*0074*/ 	.byte	0x00, 0xf0, 0x21, 0x00


	//----- nvinfo : EIATTR_KPARAM_INFO
	.align		4
.L_779:
        /*0078*/ 	.byte	0x04, 0x17
        /*007a*/ 	.short	(.L_781 - .L_780)
.L_780:
        /*007c*/ 	.word	0x00000000
        /*0080*/ 	.short	0x0004
        /*0082*/ 	.short	0x0020
        /*0084*/ 	.byte	0x00, 0xf0, 0x21, 0x00


	//----- nvinfo : EIATTR_KPARAM_INFO
	.align		4
.L_781:
        /*0088*/ 	.byte	0x04, 0x17
        /*008a*/ 	.short	(.L_783 - .L_782)
.L_782:
        /*008c*/ 	.word	0x00000000
        /*0090*/ 	.short	0x0003
        /*0092*/ 	.short	0x0018
        /*0094*/ 	.byte	0x00, 0xf0, 0x21, 0x00


	//----- nvinfo : EIATTR_KPARAM_INFO
	.align		4
.L_783:
        /*0098*/ 	.byte	0x04, 0x17
        /*009a*/ 	.short	(.L_785 - .L_784)
.L_784:
        /*009c*/ 	.word	0x00000000
        /*00a0*/ 	.short	0x0002
        /*00a2*/ 	.short	0x0010
        /*00a4*/ 	.byte	0x00, 0xf0, 0x21, 0x00


	//----- nvinfo : EIATTR_KPARAM_INFO
	.align		4
.L_785:
        /*00a8*/ 	.byte	0x04, 0x17
        /*00aa*/ 	.short	(.L_787 - .L_786)
.L_786:
        /*00ac*/ 	.word	0x00000000
        /*00b0*/ 	.short	0x0001
        /*00b2*/ 	.short	0x0008
        /*00b4*/ 	.byte	0x00, 0xf0, 0x21, 0x00


	//----- nvinfo : EIATTR_KPARAM_INFO
	.align		4
.L_787:
        /*00b8*/ 	.byte	0x04, 0x17
        /*00ba*/ 	.short	(.L_789 - .L_788)
.L_788:
        /*00bc*/ 	.word	0x00000000
        /*00c0*/ 	.short	0x0000
        /*00c2*/ 	.short	0x0000
        /*00c4*/ 	.byte	0x00, 0xf0, 0x21, 0x00


	//----- nvinfo : EIATTR_SPARSE_MMA_MASK
	.align		4
.L_789:
        /*00c8*/ 	.byte	0x03, 0x50
        /*00ca*/ 	.short	0x0000


	//----- nvinfo : EIATTR_MAXREG_COUNT
	.align		4
        /*00cc*/ 	.byte	0x03, 0x1b
        /*00ce*/ 	.short	0x0040


	//----- nvinfo : EIATTR_NUM_BARRIERS
	.align		4
        /*00d0*/ 	.byte	0x02, 0x4c
        /*00d2*/ 	.byte	0x01
	.zero		1


	//----- nvinfo : EIATTR_MERCURY_ISA_VERSION
	.align		4
        /*00d4*/ 	.byte	0x03, 0x5f
        /*00d6*/ 	.short	0x0101


	//----- nvinfo : EIATTR_COOP_GROUP_MASK_REGIDS
	.align		4
        /*00d8*/ 	.byte	0x04, 0x29
        /*00da*/ 	.short	(.L_791 - .L_790)


	//   ....[0]....
.L_790:
        /*00dc*/ 	.word	0xffffffff


	//   ....[1]....
        /*00e0*/ 	.word	0xffffffff


	//   ....[2]....
        /*00e4*/ 	.word	0xffffffff


	//   ....[3]....
        /*00e8*/ 	.word	0xffffffff


	//   ....[4]....
        /*00ec*/ 	.word	0xffffffff


	//   ....[5]....
        /*00f0*/ 	.word	0xffffffff


	//   ....[6]....
        /*00f4*/ 	.word	0xffffffff


	//   ....[7]....
        /*00f8*/ 	.word	0xffffffff


	//   ....[8]....
        /*00fc*/ 	.word	0xffffffff


	//   ....[9]....
        /*0100*/ 	.word	0xffffffff


	//   ....[10]....
        /*0104*/ 	.word	0xffffffff


	//   ....[11]....
        /*0108*/ 	.word	0xffffffff


	//   ....[12]....
        /*010c*/ 	.word	0xffffffff


	//   ....[13]....
        /*0110*/ 	.word	0xffffffff


	//   ....[14]....
        /*0114*/ 	.word	0x05000009


	//   ....[15]....
        /*0118*/ 	.word	0x05000008


	//   ....[16]....
        /*011c*/ 	.word	0x0500000a


	//   ....[17]....
        /*0120*/ 	.word	0x0500000b


	//   ....[18]....
        /*0124*/ 	.word	0x0500000d


	//   ....[19]....
        /*0128*/ 	.word	0x0500000c


	//   ....[20]....
        /*012c*/ 	.word	0x0500000e


	//   ....[21]....
        /*0130*/ 	.word	0x05000003


	//   ....[22]....
        /*0134*/ 	.word	0x0500000d


	//   ....[23]....
        /*0138*/ 	.word	0x0500000c


	//   ....[24]....
        /*013c*/ 	.word	0x0500000e


	//   ....[25]....
        /*0140*/ 	.word	0x0500000f


	//   ....[26]....
        /*0144*/ 	.word	0x05000011


	//   ....[27]....
        /*0148*/ 	.word	0x05000010


	//   ....[28]....
        /*014c*/ 	.word	0x05000014


	//   ....[29]....
        /*0150*/ 	.word	0x05000003


	//   ....[30]....
        /*0154*/ 	.word	0x0500000d


	//   ....[31]....
        /*0158*/ 	.word	0x0500000c


	//   ....[32]....
        /*015c*/ 	.word	0x0500000e


	//   ....[33]....
        /*0160*/ 	.word	0x0500000f


	//   ....[34]....
        /*0164*/ 	.word	0x05000011


	//   ....[35]....
        /*0168*/ 	.word	0x05000010


	//   ....[36]....
        /*016c*/ 	.word	0x05000014


	//   ....[37]....
        /*0170*/ 	.word	0x05000003


	//   ....[38]....
        /*0174*/ 	.word	0x0500000f


	//   ....[39]....
        /*0178*/ 	.word	0x05000012


	//   ....[40]....
        /*017c*/ 	.word	0x0500000f


	//   ....[41]....
        /*0180*/ 	.word	0x0500001a


	//   ....[42]....
        /*0184*/ 	.word	0x05000017


	//   ....[43]....
        /*0188*/ 	.word	0x05000011


	//   ....[44]....
        /*018c*/ 	.word	0x0500000e


	//   ....[45]....
        /*0190*/ 	.word	0x05000010


	//   ....[46]....
        /*0194*/ 	.word	0x0500000b


	//   ....[47]....
        /*0198*/ 	.word	0x0500000e


	//   ....[48]....
        /*019c*/ 	.word	0x05000008


	//   ....[49]....
        /*01a0*/ 	.word	0x0500000a


	//   ....[50]....
        /*01a4*/ 	.word	0x0500000c


	//   ....[51]....
        /*01a8*/ 	.word	0x05000011


	//   ....[52]....
        /*01ac*/ 	.word	0x0500000f


	//   ....[53]....
        /*01b0*/ 	.word	0x05000009


	//   ....[54]....
        /*01b4*/ 	.word	0x05000012


	//   ....[55]....
        /*01b8*/ 	.word	0x0500000b


	//   ....[56]....
        /*01bc*/ 	.word	0x05000008


	//   ....[57]....
        /*01c0*/ 	.word	0x05000007


	//   ....[58]....
        /*01c4*/ 	.word	0x0500000c


	//   ....[59]....
        /*01c8*/ 	.word	0x05000014


	//   ....[60]....
        /*01cc*/ 	.word	0x05000006


	//   ....[61]....
        /*01d0*/ 	.word	0x0500001f


	//   ....[62]....
        /*01d4*/ 	.word	0x05000003


	//   ....[63]....
        /*01d8*/ 	.word	0x05000016


	//   ....[64]....
        /*01dc*/ 	.word	0x05000015


	//   ....[65]....
        /*01e0*/ 	.word	0x0500001b


	//   ....[66]....
        /*01e4*/ 	.word	0x0500001c


	//   ....[67]....
        /*01e8*/ 	.word	0x05000014


	//   ....[68]....
        /*01ec*/ 	.word	0x05000017


	//   ....[69]....
        /*01f0*/ 	.word	0x05000012


	//   ....[70]....
        /*01f4*/ 	.word	0x0500000e


	//   ....[71]....
        /*01f8*/ 	.word	0x0500000e


	//   ....[72]....
        /*01fc*/ 	.word	0x0500000e


	//   ....[73]....
        /*0200*/ 	.word	0x0500000e


	//   ....[74]....
        /*0204*/ 	.word	0x0500000e


	//   ....[75]....
        /*0208*/ 	.word	0x0500000e


	//   ....[76]....
        /*020c*/ 	.word	0x0500000e


	//   ....[77]....
        /*0210*/ 	.word	0x0500000e


	//   ....[78]....
        /*0214*/ 	.word	0x0500000e


	//   ....[79]....
        /*0218*/ 	.word	0x0500000e


	//   ....[80]....
        /*021c*/ 	.word	0x0500000e


	//   ....[81]....
        /*0220*/ 	.word	0x0500000e


	//   ....[82]....
        /*0224*/ 	.word	0x0500000e


	//   ....[83]....
        /*0228*/ 	.word	0x0500000e


	//   ....[84]....
        /*022c*/ 	.word	0x0500000e


	//   ....[85]....
        /*0230*/ 	.word	0x0500000e


	//   ....[86]....
        /*0234*/ 	.word	0x0500000e


	//   ....[87]....
        /*0238*/ 	.word	0x0500000e


	//   ....[88]....
        /*023c*/ 	.word	0x0500000e


	//   ....[89]....
        /*0240*/ 	.word	0x0500000e


	//   ....[90]....
        /*0244*/ 	.word	0x0500000e


	//   ....[91]....
        /*0248*/ 	.word	0x0500000e


	//   ....[92]....
        /*024c*/ 	.word	0x0500000e


	//   ....[93]....
        /*0250*/ 	.word	0x0500000e


	//   ....[94]....
        /*0254*/ 	.word	0x0500000e


	//   ....[95]....
        /*0258*/ 	.word	0x0500000e


	//   ....[96]....
        /*025c*/ 	.word	0x0500000e


	//   ....[97]....
        /*0260*/ 	.word	0x0500000e


	//   ....[98]....
        /*0264*/ 	.word	0x0500000e


	//   ....[99]....
        /*0268*/ 	.word	0x0500000e


	//   ....[100]....
        /*026c*/ 	.word	0x0500000e


	//   ....[101]....
        /*0270*/ 	.word	0x0500000e


	//   ....[102]....
        /*0274*/ 	.word	0x0500000e


	//   ....[103]....
        /*0278*/ 	.word	0x0500000e


	//   ....[104]....
        /*027c*/ 	.word	0x0500000e


	//   ....[105]....
        /*0280*/ 	.word	0x0500000e


	//   ....[106]....
        /*0284*/ 	.word	0x0500000e


	//   ....[107]....
        /*0288*/ 	.word	0x0500000e


	//   ....[108]....
        /*028c*/ 	.word	0x0500000e


	//   ....[109]....
        /*0290*/ 	.word	0x0500000e


	//   ....[110]....
        /*0294*/ 	.word	0x0500000e


	//   ....[111]....
        /*0298*/ 	.word	0x0500000e


	//   ....[112]....
        /*029c*/ 	.word	0x0500000e


	//   ....[113]....
        /*02a0*/ 	.word	0x0500000e


	//   ....[114]....
        /*02a4*/ 	.word	0x0500000e


	//   ....[115]....
        /*02a8*/ 	.word	0x0500000e


	//   ....[116]....
        /*02ac*/ 	.word	0x0500000e


	//   ....[117]....
        /*02b0*/ 	.word	0x0500000e


	//   ....[118]....
        /*02b4*/ 	.word	0x0500000e


	//   ....[119]....
        /*02b8*/ 	.word	0x0500000e


	//   ....[120]....
        /*02bc*/ 	.word	0x0500000e


	//   ....[121]....
        /*02c0*/ 	.word	0x0500000e


	//   ....[122]....
        /*02c4*/ 	.word	0x0500000e


	//   ....[123]....
        /*02c8*/ 	.word	0x0500000e


	//   ....[124]....
        /*02cc*/ 	.word	0x0500000e


	//   ....[125]....
        /*02d0*/ 	.word	0x0500000e


	//----- nvinfo : EIATTR_COOP_GROUP_INSTR_OFFSETS
	.align		4
.L_791:
        /*02d4*/ 	.byte	0x04, 0x28
        /*02d6*/ 	.short	(.L_793 - .L_792)


	//   ....[0]....
.L_792:
        /*02d8*/ 	.word	0x00001a90


	//   ....[1]....
        /*02dc*/ 	.word	0x00001aa0


	//   ....[2]....
        /*02e0*/ 	.word	0x00001b20


	//   ....[3]....
        /*02e4*/ 	.word	0x00001b60


	//   ....[4]....
        /*02e8*/ 	.word	0x00002290


	//   ....[5]....
        /*02ec*/ 	.word	0x000022c0


	//   ....[6]....
        /*02f0*/ 	.word	0x00002340


	//   ....[7]....
        /*02f4*/ 	.word	0x00002370


	//   ....[8]....
        /*02f8*/ 	.word	0x000023f0


	//   ....[9]....
        /*02fc*/ 	.word	0x00002430


	//   ....[10]....
        /*0300*/ 	.word	0x00002590


	//   ....[11]....
        /*0304*/ 	.word	0x000025c0


	//   ....[12]....
        /*0308*/ 	.word	0x000026f0


	//   ....[13]....
        /*030c*/ 	.word	0x00002720


	//   ....[14]....
        /*0310*/ 	.word	0x00003cd0


	//   ....[15]....
        /*0314*/ 	.word	0x00003d00


	//   ....[16]....
        /*0318*/ 	.word	0x00003d30


	//   ....[17]....
        /*031c*/ 	.word	0x00003d50


	//   ....[18]....
        /*0320*/ 	.word	0x00003d80


	//   ....[19]....
        /*0324*/ 	.word	0x00003d90


	//   ....[20]....
        /*0328*/ 	.word	0x00003dc0


	//   ....[21]....
        /*032c*/ 	.word	0x00003dd0


	//   ....[22]....
        /*0330*/ 	.word	0x00003fb0


	//   ....[23]....
        /*0334*/ 	.word	0x00003fe0


	//   ....[24]....
        /*0338*/ 	.word	0x00004020


	//   ....[25]....
        /*033c*/ 	.word	0x00004040


	//   ....[26]....
        /*0340*/ 	.word	0x00004070


	//   ....[27]....
        /*0344*/ 	.word	0x00004080


	//   ....[28]....
        /*0348*/ 	.word	0x000040b0


	//   ....[29]....
        /*034c*/ 	.word	0x000040c0


	//   ....[30]....
        /*0350*/ 	.word	0x00004250


	//   ....[31]....
        /*0354*/ 	.word	0x00004280


	//   ....[32]....
        /*0358*/ 	.word	0x000042b0


	//   ....[33]....
        /*035c*/ 	.word	0x000042d0


	//   ....[34]....
        /*0360*/ 	.word	0x00004300


	//   ....[35]....
        /*0364*/ 	.word	0x00004310


	//   ....[36]....
        /*0368*/ 	.word	0x00004340


	//   ....[37]....
        /*036c*/ 	.word	0x00004350


	//   ....[38]....
        /*0370*/ 	.word	0x00004680


	//   ....[39]....
        /*0374*/ 	.word	0x000046b0


	//   ....[40]....
        /*0378*/ 	.word	0x00004730


	//   ....[41]....
        /*037c*/ 	.word	0x00004750


	//   ....[42]....
        /*0380*/ 	.word	0x00004780


	//   ....[43]....
        /*0384*/ 	.word	0x000047a0


	//   ....[44]....
        /*0388*/ 	.word	0x000047b0


	//   ....[45]....
        /*038c*/ 	.word	0x000047e0


	//   ....[46]....
        /*0390*/ 	.word	0x00004840


	//   ....[47]....
        /*0394*/ 	.word	0x00004880


	//   ....[48]....
        /*0398*/ 	.word	0x000048b0


	//   ....[49]....
        /*039c*/ 	.word	0x000048d0


	//   ....[50]....
        /*03a0*/ 	.word	0x00004900


	//   ....[51]....
        /*03a4*/ 	.word	0x00004910


	//   ....[52]....
        /*03a8*/ 	.word	0x00004940


	//   ....[53]....
        /*03ac*/ 	.word	0x00004960


	//   ....[54]....
        /*03b0*/ 	.word	0x00004980


	//   ....[55]....
        /*03b4*/ 	.word	0x000049c0


	//   ....[56]....
        /*03b8*/ 	.word	0x000049f0


	//   ....[57]....
        /*03bc*/ 	.word	0x00004a20


	//   ....[58]....
        /*03c0*/ 	.word	0x00004a50


	//   ....[59]....
        /*03c4*/ 	.word	0x00004a70


	//   ....[60]....
        /*03c8*/ 	.word	0x00004aa0


	//   ....[61]....
        /*03cc*/ 	.word	0x00004ac0


	//   ....[62]....
        /*03d0*/ 	.word	0x00004af0


	//   ....[63]....
        /*03d4*/ 	.word	0x00004b10


	//   ....[64]....
        /*03d8*/ 	.word	0x00004b40


	//   ....[65]....
        /*03dc*/ 	.word	0x00004b80


	//   ....[66]....
        /*03e0*/ 	.word	0x00004ba0


	//   ....[67]....
        /*03e4*/ 	.word	0x00004be0


	//   ....[68]....
        /*03e8*/ 	.word	0x00004c70


	//   ....[69]....
        /*03ec*/ 	.word	0x00004d80


	//   ....[70]....
        /*03f0*/ 	.word	0x00004f10


	//   ....[71]....
        /*03f4*/ 	.word	0x00004f60


	//   ....[72]....
        /*03f8*/ 	.word	0x00004fd0


	//   ....[73]....
        /*03fc*/ 	.word	0x00005030


	//   ....[74]....
        /*0400*/ 	.word	0x000050a0


	//   ....[75]....
        /*0404*/ 	.word	0x00005100


	//   ....[76]....
        /*0408*/ 	.word	0x00005170


	//   ....[77]....
        /*040c*/ 	.word	0x000051d0


	//   ....[78]....
        /*0410*/ 	.word	0x00005270


	//   ....[79]....
        /*0414*/ 	.word	0x00005300


	//   ....[80]....
        /*0418*/ 	.word	0x00005370


	//   ....[81]....
        /*041c*/ 	.word	0x000053d0


	//   ....[82]....
        /*0420*/ 	.word	0x00005440


	//   ....[83]....
        /*0424*/ 	.word	0x000054a0


	//   ....[84]....
        /*0428*/ 	.word	0x00005510


	//   ....[85]....
        /*042c*/ 	.word	0x00005570


	//   ....[86]....
        /*0430*/ 	.word	0x00005610


	//   ....[87]....
        /*0434*/ 	.word	0x000056a0


	//   ....[88]....
        /*0438*/ 	.word	0x00005710


	//   ....[89]....
        /*043c*/ 	.word	0x00005770


	//   ....[90]....
        /*0440*/ 	.word	0x000057e0


	//   ....[91]....
        /*0444*/ 	.word	0x00005840


	//   ....[92]....
        /*0448*/ 	.word	0x000058b0


	//   ....[93]....
        /*044c*/ 	.word	0x00005910


	//   ....[94]....
        /*0450*/ 	.word	0x000059b0


	//   ....[95]....
        /*0454*/ 	.word	0x00005a70


	//   ....[96]....
        /*0458*/ 	.word	0x00005b70


	//   ....[97]....
        /*045c*/ 	.word	0x00005bc0


	//   ....[98]....
        /*0460*/ 	.word	0x00005c80


	//   ....[99]....
        /*0464*/ 	.word	0x00005cd0


	//   ....[100]....
        /*0468*/ 	.word	0x00005d40


	//   ....[101]....
        /*046c*/ 	.word	0x00005d90


	//   ....[102]....
        /*0470*/ 	.word	0x00005e00


	//   ....[103]....
        /*0474*/ 	.word	0x00005e60


	//   ....[104]....
        /*0478*/ 	.word	0x00005ed0


	//   ....[105]....
        /*047c*/ 	.word	0x00005f30


	//   ....[106]....
        /*0480*/ 	.word	0x00005fe0


	//   ....[107]....
        /*0484*/ 	.word	0x00006050


	//   ....[108]....
        /*0488*/ 	.word	0x000060e0


	//   ....[109]....
        /*048c*/ 	.word	0x00006150


	//   ....[110]....
        /*0490*/ 	.word	0x000061c0


	//   ....[111]....
        /*0494*/ 	.word	0x00006220


	//   ....[112]....
        /*0498*/ 	.word	0x000062a0


	//   ....[113]....
        /*049c*/ 	.word	0x00006320


	//   ....[114]....
        /*04a0*/ 	.word	0x000063c0


	//   ....[115]....
        /*04a4*/ 	.word	0x00006430


	//   ....[116]....
        /*04a8*/ 	.word	0x000064c0


	//   ....[117]....
        /*04ac*/ 	.word	0x00006560


	//   ....[118]....
        /*04b0*/ 	.word	0x000065f0


	//   ....[119]....
        /*04b4*/ 	.word	0x00006650


	//   ....[120]....
        /*04b8*/ 	.word	0x000066c0


	//   ....[121]....
        /*04bc*/ 	.word	0x00006740


	//   ....[122]....
        /*04c0*/ 	.word	0x000067e0


	//   ....[123]....
        /*04c4*/ 	.word	0x00006890


	//   ....[124]....
        /*04c8*/ 	.word	0x00006970


	//   ....[125]....
        /*04cc*/ 	.word	0x00006a20


	//----- nvinfo : EIATTR_EXIT_INSTR_OFFSETS
	.align		4
.L_793:
        /*04d0*/ 	.byte	0x04, 0x1c
        /*04d2*/ 	.short	(.L_795 - .L_794)


	//   ....[0]....
.L_794:
        /*04d4*/ 	.word	0x00002de0


	//   ....[1]....
        /*04d8*/ 	.word	0x00004eb0


	//----- nvinfo : EIATTR_MAX_THREADS
	.align		4
.L_795:
        /*04dc*/ 	.byte	0x04, 0x05
        /*04de*/ 	.short	(.L_797 - .L_796)
.L_796:
        /*04e0*/ 	.word	0x00000140
        /*04e4*/ 	.word	0x00000001
        /*04e8*/ 	.word	0x00000001


	//----- nvinfo : EIATTR_CRS_STACK_SIZE
	.align		4
.L_797:
        /*04ec*/ 	.byte	0x04, 0x1e
        /*04ee*/ 	.short	(.L_799 - .L_798)
.L_798:
        /*04f0*/ 	.word	0x00000000


	//----- nvinfo : EIATTR_CBANK_PARAM_SIZE
	.align		4
.L_799:
        /*04f4*/ 	.byte	0x03, 0x19
        /*04f6*/ 	.short	0x0060


	//----- nvinfo : EIATTR_PARAM_CBANK
	.align		4
        /*04f8*/ 	.byte	0x04, 0x0a
        /*04fa*/ 	.short	(.L_801 - .L_800)
	.align		4
.L_800:
        /*04fc*/ 	.word	index@(.nv.constant0._ZN13group_norm_v218gn_bwd_cuda_kernelI13__nv_bfloat16Li320ELi3ELi16ELi160ELi256ELb1ELb1ELi8ELi320ELi320ELi4ELb1ELi10ELb0ELb0ELNS_15WgradSyncMethodE2ENS_16CompileConditionILi900EEEEEvPT_S6_S6_PKS5_S8_S8_S8_PKfflPfPj)
        /*0500*/ 	.short	0x0210
        /*0502*/ 	.short	0x0060


	//----- nvinfo : EIATTR_SW_WAR
	.align		4
.L_801:
        /*0504*/ 	.byte	0x04, 0x36
        /*0506*/ 	.short	(.L_803 - .L_802)
.L_802:
        /*0508*/ 	.word	0x00000008
.L_803:


//--------------------- .nv.info._ZN13group_norm_v218gn_bwd_cuda_kernelI13__nv_bfloat16Li320ELi1ELi16ELi160ELi256ELb1ELb1ELi16ELi320ELi320ELi4ELb1ELi9ELb0ELb0ELNS_15WgradSyncMethodE2ENS_16CompileConditionILi900EEEEEvPT_S6_S6_PKS5_S8_S8_S8_PKfflPfPj --------------------------
	.section	.nv.info._ZN13group_norm_v218gn_bwd_cuda_kernelI13__nv_bfloat16Li320ELi1ELi16ELi160ELi256ELb1ELb1ELi16ELi320ELi320ELi4ELb1ELi9ELb0ELb0ELNS_15WgradSyncMethodE2ENS_16CompileConditionILi900EEEEEvPT_S6_S6_PKS5_S8_S8_S8_PKfflPfPj,"",@"SHT_CUDA_INFO"
	.sectionflags	@""
	.align	4


	//----- nvinfo : EIATTR_CUDA_API_VERSION
	.align		4
        /*0000*/ 	.byte	0x04, 0x37
        /*0002*/ 	.short	(.L_805 - .L_804)
.L_804:
        /*0004*/ 	.word	0x00000082


	//----- nvinfo : EIATTR_KPARAM_INFO
	.align		4
.L_805:
        /*0008*/ 	.byte	0x04, 0x17
        /*000a*/ 	.short	(.L_807 - .L_806)
.L_806:
        /*000c*/ 	.word	0x00000000
        /*0010*/ 	.short	0x000b
        /*0012*/ 	.short	0x0058
        /*0014*/ 	.byte	0x00, 0xf0, 0x21, 0x00


	//----- nvinfo : EIATTR_KPARAM_INFO
	.align		4
.L_807:
        /*0018*/ 	.byte	0x04, 0x17
        /*001a*/ 	.short	(.L_809 - .L_808)
.L_808:
        /*001c*/ 	.word	0x00000000
        /*0020*/ 	.short	0x000a
        /*0022*/ 	.short	0x0050
        /*0024*/ 	.byte	0x00, 0xf0, 0x21, 0x00


	//----- nvinfo : EIATTR_KPARAM_INFO
	.align		4
.L_809:
        /*0028*/ 	.byte	0x04, 0x17
        /*002a*/ 	.short	(.L_811 - .L_810)
.L_810:
        /*002c*/ 	.word	0x00000000
        /*0030*/ 	.short	0x0009
        /*0032*/ 	.short	0x0048
        /*0034*/ 	.byte	0x00, 0xf0, 0x21, 0x00


	//----- nvinfo : EIATTR_KPARAM_INFO
	.align		4
.L_811:
        /*0038*/ 	.byte	0x04, 0x17
        /*003a*/ 	.short	(.L_813 - .L_812)
.L_812:
        /*003c*/ 	.word	0x00000000
        /*0040*/ 	.short	0x0008
        /*0042*/ 	.short	0x0040
        /*0044*/ 	.byte	0x00, 0xf0, 0x11, 0x00


	//----- nvinfo : EIATTR_KPARAM_INFO
	.align		4
.L_813:
        /*0048*/ 	.byte	0x04, 0x17
        /*004a*/ 	.short	(.L_815 - .L_814)
.L_814:
        /*004c*/ 	.word	0x00000000
        /*0050*/ 	.short	0x0007
        /*0052*/ 	.short	0x0038
        /*0054*/ 	.byte	0x00, 0xf0, 0x21, 0x00


	//----- nvinfo : EIATTR_KPARAM_INFO
	.align		4
.L_815:
        /*0058*/ 	.byte	0x04, 0x17
        /*005a*/ 	.short	(.L_817 - .L_816)
.L_816:
        /*005c*/ 	.word	0x00000000
        /*0060*/ 	.short	0x0006
        /*0062*/ 	.short	0x0030
        /*0064*/ 	.byte	0x00, 0xf0, 0x21, 0x00


	//----- nvinfo : EIATTR_KPARAM_INFO
	.align		4
.L_817:
        /*0068*/ 	.byte	0x04, 0x17
        /*006a*/ 	.short	(.L_819 - .L_818)
.L_818:
        /*006c*/ 	.word	0x00000000
        /*0070*/ 	.short	0x0005
        /*0072*/ 	.short	0x0028
        /*0074*/ 	.byte	0x00, 0xf0, 0x21, 0x00


	//----- nvinfo : EIATTR_KPARAM_INFO
	.align		4
.L_819:
        /*0078*/ 	.byte	0x04, 0x17
        /*007a*/ 	.short	(.L_821 - .L_820)
.L_820:
        /*007c*/ 	.word	0x00000000
        /*0080*/ 	.short	0x0004
        /*0082*/ 	.short	0x0020
        /*0084*/ 	.byte	0x00, 0xf0, 0x21, 0x00


	//----- nvinfo : EIATTR_KPARAM_INFO
	.align		4
.L_821:
        /*0088*/ 	.byte	0x04, 0x17
        /*008a*/ 	.short	(.L_823 - .L_822)
.L_822:
        /*008c*/ 	.word	0x00000000
        /*0090*/ 	.short	0x0003
        /*0092*/ 	.short	0x0018
        /*0094*/ 	.byte	0x00, 0xf0, 0x21, 0x00


	//----- nvinfo : EIATTR_KPARAM_INFO
	.align		4
.L_823:
        /*0098*/ 	.byte	0x04, 0x17
        /*009a*/ 	.short	(.L_825 - .L_824)
.L_824:
        /*009c*/ 	.word	0x00000000
        /*00a0*/ 	.short	0x0002
        /*00a2*/ 	.short	0x0010
        /*00a4*/ 	.byte	0x00, 0xf0, 0x21, 0x00


	//----- nvinfo : EIATTR_KPARAM_INFO
	.align		4
.L_825:
        /*00a8*/ 	.byte	0x04, 0x17
        /*00aa*/ 	.short	(.L_827 - .L_826)
.L_826:
        /*00ac*/ 	.word	0x00000000
        /*00b0*/ 	.short	0x0001
        /*00b2*/ 	.short	0x0008
        /*00b4*/ 	.byte	0x00, 0xf0, 0x21, 0x00


	//----- nvinfo : EIATTR_KPARAM_INFO
	.align		4
.L_827:
        /*00b8*/ 	.byte	0x04, 0x17
        /*00ba*/ 	.short	(.L_829 - .L_828)
.L_828:
        /*00bc*/ 	.word	0x00000000
        /*00c0*/ 	.short	0x0000
        /*00c2*/ 	.short	0x0000
        /*00c4*/ 	.byte	0x00, 0xf0, 0x21, 0x00


	//----- nvinfo : EIATTR_SPARSE_MMA_MASK
	.align		4
.L_829:
        /*00c8*/ 	.byte	0x03, 0x50
        /*00ca*/ 	.short	0x0000


	//----- nvinfo : EIATTR_MAXREG_COUNT
	.align		4
        /*00cc*/ 	.byte	0x03, 0x1b
        /*00ce*/ 	.short	0x00a8


	//----- nvinfo : EIATTR_NUM_BARRIERS
	.align		4
        /*00d0*/ 	.byte	0x02, 0x4c
        /*00d2*/ 	.byte	0x01
	.zero		1


	//----- nvinfo : EIATTR_MERCURY_ISA_VERSION
	.align		4
        /*00d4*/ 	.byte	0x03, 0x5f
        /*00d6*/ 	.short	0x0101


	//----- nvinfo : EIATTR_COOP_GROUP_MASK_REGIDS
	.align		4
        /*00d8*/ 	.byte	0x04, 0x29
        /*00da*/ 	.short	(.L_831 - .L_830)


	//   ....[0]....
.L_830:
        /*00dc*/ 	.word	0xffffffff


	//   ....[1]....
        /*00e0*/ 	.word	0xffffffff


	//   ....[2]....
        /*00e4*/ 	.word	0xffffffff


	//   ....[3]....
        /*00e8*/ 	.word	0xffffffff


	//   ....[4]....
        /*00ec*/ 	.word	0xffffffff


	//   ....[5]....
        /*00f0*/ 	.word	0xffffffff


	//   ....[6]....
        /*00f4*/ 	.word	0xffffffff


	//   ....[7]....
        /*00f8*/ 	.word	0xffffffff


	//   ....[8]....
        /*00fc*/ 	.word	0xffffffff


	//   ....[9]....
        /*0100*/ 	.word	0xffffffff


	//   ....[10]....
        /*0104*/ 	.word	0xffffffff


	//   ....[11]....
        /*0108*/ 	.word	0xffffffff


	//   ....[12]....
        /*010c*/ 	.word	0x05000015


	//   ....[13]....
        /*0110*/ 	.word	0x05000014


	//   ....[14]....
        /*0114*/ 	.word	0x05000016


	//   ....[15]....
        /*0118*/ 	.word	0x05000017


	//   ....[16]....
        /*011c*/ 	.word	0x05000019


	//   ....[17]....
        /*0120*/ 	.word	0x05000010


	//   ....[18]....
        /*0124*/ 	.word	0x05000014


	//   ....[19]....
        /*0128*/ 	.word	0x05000011


	//   ....[20]....
        /*012c*/ 	.word	0x05000015


	//   ....[21]....
        /*0130*/ 	.word	0x05000017


	//   ....[22]....
        /*0134*/ 	.word	0x05000014


	//   ....[23]....
        /*0138*/ 	.word	0x05000016


	//   ....[24]....
        /*013c*/ 	.word	0x05000019


	//   ....[25]....
        /*0140*/ 	.word	0x05000015


	//   ....[26]....
        /*0144*/ 	.word	0x0500001a


	//   ....[27]....
        /*0148*/ 	.word	0x05000014


	//   ....[28]....
        /*014c*/ 	.word	0x05000015


	//   ....[29]....
        /*0150*/ 	.word	0x05000017


	//   ....[30]....
        /*0154*/ 	.word	0x05000014


	//   ....[31]....
        /*0158*/ 	.word	0x05000016


	//   ....[32]....
        /*015c*/ 	.word	0x05000019


	//   ....[33]....
        /*0160*/ 	.word	0x05000015


	//   ....[34]....
        /*0164*/ 	.word	0x0500001a


	//   ....[35]....
        /*0168*/ 	.word	0x05000014


	//   ....[36]....
        /*016c*/ 	.word	0x05000015


	//   ....[37]....
        /*0170*/ 	.word	0x05000014


	//   ....[38]....
        /*0174*/ 	.word	0x05000016


	//   ....[39]....
        /*0178*/ 	.word	0x0500001a


	//   ....[40]....
        /*017c*/ 	.word	0x05000015


	//   ....[41]....
        /*0180*/ 	.word	0x05000019


	//   ....[42]....
        /*0184*/ 	.word	0x05000026


	//   ....[43]....
        /*0188*/ 	.word	0x05000017


	//   ....[44]....
        /*018c*/ 	.word	0x05000026


	//   ....[45]....
        /*0190*/ 	.word	0x05000013


	//   ....[46]....
        /*0194*/ 	.word	0x05000015


	//   ....[47]....
        /*0198*/ 	.word	0x05000014


	//   ....[48]....
        /*019c*/ 	.word	0x05000016


	//   ....[49]....
        /*01a0*/ 	.word	0x05000019


	//   ....[50]....
        /*01a4*/ 	.word	0x0500001b


	//   ....[51]....
        /*01a8*/ 	.word	0x05000010


	//   ....[52]....
        /*01ac*/ 	.word	0x0500002d


	//   ....[53]....
        /*01b0*/ 	.word	0x05000012


	//   ....[54]....
        /*01b4*/ 	.word	0x05000013


	//   ....[55]....
        /*01b8*/ 	.word	0x0500001f


	//   ....[56]....
        /*01bc*/ 	.word	0x0500001e


	//   ....[57]....
        /*01c0*/ 	.word	0x0500001b


	//   ....[58]....
        /*01c4*/ 	.word	0x0500002e


	//   ....[59]....
        /*01c8*/ 	.word	0x05000010


	//   ....[60]....
        /*01cc*/ 	.word	0x05000030


	//   ....[61]....
        /*01d0*/ 	.word	0x05000027


	//   ....[62]....
        /*01d4*/ 	.word	0x05000028


	//   ....[63]....
        /*01d8*/ 	.word	0x0500002c


	//   ....[64]....
        /*01dc*/ 	.word	0x0500002b


	//   ....[65]....
        /*01e0*/ 	.word	0x0500002f


	//   ....[66]....
        /*01e4*/ 	.word	0x05000012


	//   ....[67]....
        /*01e8*/ 	.word	0x05000015


	//   ....[68]....
        /*01ec*/ 	.word	0x05000014


	//   ....[69]....
        /*01f0*/ 	.word	0x05000014


	//   ....[70]....
        /*01f4*/ 	.word	0x05000014


	//   ....[71]....
        /*01f8*/ 	.word	0x05000014


	//   ....[72]....
        /*01fc*/ 	.word	0x05000014


	//   ....[73]....
        /*0200*/ 	.word	0x05000014


	//   ....[74]....
        /*0204*/ 	.word	0x05000014


	//   ....[75]....
        /*0208*/ 	.word	0x05000014


	//   ....[76]....
        /*020c*/ 	.word	0x05000014


	//   ....[77]....
        /*0210*/ 	.word	0x05000014


	//   ....[78]....
        /*0214*/ 	.word	0x05000014


	//   ....[79]....
        /*0218*/ 	.word	0x05000014


	//   ....[80]....
        /*021c*/ 	.word	0x05000014


	//   ....[81]....
        /*0220*/ 	.word	0x05000014


	//   ....[82]....
        /*0224*/ 	.word	0x05000014


	//   ....[83]....
        /*0228*/ 	.word	0x05000014


	//   ....[84]....
        /*022c*/ 	.word	0x05000014


	//   ....[85]....
        /*0230*/ 	.word	0x05000014


	//   ....[86]....
        /*0234*/ 	.word	0x05000014


	//   ....[87]....
        /*0238*/ 	.word	0x05000014


	//   ....[88]....
        /*023c*/ 	.word	0x05000014


	//   ....[89]....
        /*0240*/ 	.word	0x05000014


	//   ....[90]....
        /*0244*/ 	.word	0x05000014


	//   ....[91]....
        /*0248*/ 	.word	0x05000014


	//   ....[92]....
        /*024c*/ 	.word	0x05000014


	//   ....[93]....
        /*0250*/ 	.word	0x05000014


	//   ....[94]....
        /*0254*/ 	.word	0x05000014


	//   ....[95]....
        /*0258*/ 	.word	0x05000014


	//   ....[96]....
        /*025c*/ 	.word	0x05000014


	//   ....[97]....
        /*0260*/ 	.word	0x05000014


	//   ....[98]....
        /*0264*/ 	.word	0x05000014


	//   ....[99]....
        /*0268*/ 	.word	0x05000014


	//   ....[100]....
        /*026c*/ 	.word	0x05000014


	//   ....[101]....
        /*0270*/ 	.word	0x05000014


	//   ....[102]....
        /*0274*/ 	.word	0x05000014


	//   ....[103]....
        /*0278*/ 	.word	0x05000014


	//   ....[104]....
        /*027c*/ 	.word	0x05000014


	//   ....[105]....
        /*0280*/ 	.word	0x05000014


	//   ....[106]....
        /*0284*/ 	.word	0x05000014


	//   ....[107]....
        /*0288*/ 	.word	0x05000014


	//   ....[108]....
        /*028c*/ 	.word	0x05000014


	//   ....[109]....
        /*0290*/ 	.word	0x05000014


	//   ....[110]....
        /*0294*/ 	.word	0x05000014


	//   ....[111]....
        /*0298*/ 	.word	0x05000014


	//   ....[112]....
        /*029c*/ 	.word	0x05000014


	//   ....[113]....
        /*02a0*/ 	.word	0x05000014


	//   ....[114]....
        /*02a4*/ 	.word	0x05000014


	//   ....[115]....
        /*02a8*/ 	.word	0x05000014


	//   ....[116]....
        /*02ac*/ 	.word	0x05000014


	//   ....[117]....
        /*02b0*/ 	.word	0x05000014


	//   ....[118]....
        /*02b4*/ 	.word	0x05000014


	//   ....[119]....
        /*02b8*/ 	.word	0x05000014


	//   ....[120]....
        /*02bc*/ 	.word	0x05000014


	//   ....[121]....
        /*02c0*/ 	.word	0x05000014


	//   ....[122]....
        /*02c4*/ 	.word	0x05000014


	//   ....[123]....
        /*02c8*/ 	.word	0x05000014


	//----- nvinfo : EIATTR_COOP_GROUP_INSTR_OFFSETS
	.align		4
.L_831:
        /*02cc*/ 	.byte	0x04, 0x28
        /*02ce*/ 	.short	(.L_833 - .L_832)


	//   ....[0]....
.L_832:
        /*02d0*/ 	.word	0x00002500


	//   ....[1]....
        /*02d4*/ 	.word	0x00002520


	//   ....[2]....
        /*02d8*/ 	.word	0x000025b0


	//   ....[3]....
        /*02dc*/ 	.word	0x000025f0


	//   ....[4]....
        /*02e0*/ 	.word	0x00003590


	//   ....[5]....
        /*02e4*/ 	.word	0x000035a0


	//   ....[6]....
        /*02e8*/ 	.word	0x000035e0


	//   ....[7]....
        /*02ec*/ 	.word	0x00003620


	//   ....[8]....
        /*02f0*/ 	.word	0x00003730


	//   ....[9]....
        /*02f4*/ 	.word	0x00003760


	//   ....[10]....
        /*02f8*/ 	.word	0x000038c0


	//   ....[11]....
        /*02fc*/ 	.word	0x00003900


	//   ....[12]....
        /*0300*/ 	.word	0x00005080


	//   ....[13]....
        /*0304*/ 	.word	0x000050b0


	//   ....[14]....
        /*0308*/ 	.word	0x000050f0


	//   ....[15]....
        /*030c*/ 	.word	0x00005110


	//   ....[16]....
        /*0310*/ 	.word	0x00005140


	//   ....[17]....
        /*0314*/ 	.word	0x00005150


	//   ....[18]....
        /*0318*/ 	.word	0x00005180


	//   ....[19]....
        /*031c*/ 	.word	0x00005190


	//   ....[20]....
        /*0320*/ 	.word	0x00005360


	//   ....[21]....
        /*0324*/ 	.word	0x00005390


	//   ....[22]....
        /*0328*/ 	.word	0x000053c0


	//   ....[23]....
        /*032c*/ 	.word	0x000053e0


	//   ....[24]....
        /*0330*/ 	.word	0x00005410


	//   ....[25]....
        /*0334*/ 	.word	0x00005420


	//   ....[26]....
        /*0338*/ 	.word	0x00005450


	//   ....[27]....
        /*033c*/ 	.word	0x00005460


	//   ....[28]....
        /*0340*/ 	.word	0x000055d0


	//   ....[29]....
        /*0344*/ 	.word	0x00005600


	//   ....[30]....
        /*0348*/ 	.word	0x00005630


	//   ....[31]....
        /*034c*/ 	.word	0x00005650


	//   ....[32]....
        /*0350*/ 	.word	0x00005680


	//   ....[33]....
        /*0354*/ 	.word	0x00005690


	//   ....[34]....
        /*0358*/ 	.word	0x000056c0


	//   ....[35]....
        /*035c*/ 	.word	0x000056d0


	//   ....[36]....
        /*0360*/ 	.word	0x000059d0


	//   ....[37]....
        /*0364*/ 	.word	0x00005a00


	//   ....[38]....
        /*0368*/ 	.word	0x00005a80


	//   ....[39]....
        /*036c*/ 	.word	0x00005ad0


	//   ....[40]....
        /*0370*/ 	.word	0x00005b00


	//   ....[41]....
        /*0374*/ 	.word	0x00005b20


	//   ....[42]....
        /*0378*/ 	.word	0x00005b30


	//   ....[43]....
        /*037c*/ 	.word	0x00005b50


	//   ....[44]....
        /*0380*/ 	.word	0x00005b90


	//   ....[45]....
        /*0384*/ 	.word	0x00005bd0


	//   ....[46]....
        /*0388*/ 	.word	0x00005bf0


	//   ....[47]....
        /*038c*/ 	.word	0x00005c10


	//   ....[48]....
        /*0390*/ 	.word	0x00005c30


	//   ....[49]....
        /*0394*/ 	.word	0x00005c60


	//   ....[50]....
        /*0398*/ 	.word	0x00005c80


	//   ....[51]....
        /*039c*/ 	.word	0x00005ca0


	//   ....[52]....
        /*03a0*/ 	.word	0x00005cf0


	//   ....[53]....
        /*03a4*/ 	.word	0x00005d30


	//   ....[54]....
        /*03a8*/ 	.word	0x00005d50


	//   ....[55]....
        /*03ac*/ 	.word	0x00005d70


	//   ....[56]....
        /*03b0*/ 	.word	0x00005da0


	//   ....[57]....
        /*03b4*/ 	.word	0x00005dc0


	//   ....[58]....
        /*03b8*/ 	.word	0x00005dd0


	//   ....[59]....
        /*03bc*/ 	.word	0x00005e00


	//   ....[60]....
        /*03c0*/ 	.word	0x00005e30


	//   ....[61]....
        /*03c4*/ 	.word	0x00005e60


	//   ....[62]....
        /*03c8*/ 	.word	0x00005e80


	//   ....[63]....
        /*03cc*/ 	.word	0x00005eb0


	//   ....[64]....
        /*03d0*/ 	.word	0x00005ee0


	//   ....[65]....
        /*03d4*/ 	.word	0x00005f20


	//   ....[66]....
        /*03d8*/ 	.word	0x000060d0


	//   ....[67]....
        /*03dc*/ 	.word	0x00006120


	//   ....[68]....
        /*03e0*/ 	.word	0x00006290


	//   ....[69]....
        /*03e4*/ 	.word	0x000062e0


	//   ....[70]....
        /*03e8*/ 	.word	0x00006350


	//   ....[71]....
        /*03ec*/ 	.word	0x000063b0


	//   ....[72]....
        /*03f0*/ 	.word	0x00006420


	//   ....[73]....
        /*03f4*/ 	.word	0x00006480


	//   ....[74]....
        /*03f8*/ 	.word	0x000064f0


	//   ....[75]....
        /*03fc*/ 	.word	0x00006550


	//   ....[76]....
        /*0400*/ 	.word	0x000065f0


	//   ....[77]....
        /*0404*/ 	.word	0x00006680


	//   ....[78]....
        /*0408*/ 	.word	0x000066f0


	//   ....[79]....
        /*040c*/ 	.word	0x00006750


	//   ....[80]....
        /*0410*/ 	.word	0x000067c0


	//   ....[81]....
        /*0414*/ 	.word	0x00006820


	//   ....[82]....
        /*0418*/ 	.word	0x00006890


	//   ....[83]....
        /*041c*/ 	.word	0x000068f0


	//   ....[84]....
        /*0420*/ 	.word	0x00006990


	//   ....[85]....
        /*0424*/ 	.word	0x00006a20


	//   ....[86]....
        /*0428*/ 	.word	0x00006a90


	//   ....[87]....
        /*042c*/ 	.word	0x00006af0


	//   ....[88]....
        /*0430*/ 	.word	0x00006b60


	//   ....[89]....
        /*0434*/ 	.word	0x00006bc0


	//   ....[90]....
        /*0438*/ 	.word	0x00006c30


	//   ....[91]....
        /*043c*/ 	.word	0x00006c90


	//   ....[92]....
        /*0440*/ 	.word	0x00006d30


	//   ....[93]....
        /*0444*/ 	.word	0x00006e00


	//   ....[94]....
        /*0448*/ 	.word	0x00006f00


	//   ....[95]....
        /*044c*/ 	.word	0x00006f50


	//   ....[96]....
        /*0450*/ 	.word	0x00006fe0


	//   ....[97]....
        /*0454*/ 	.word	0x00007030


	//   ....[98]....
        /*0458*/ 	.word	0x000070d0


	//   ....[99]....
        /*045c*/ 	.word	0x00007120


	//   ....[100]....
        /*0460*/ 	.word	0x00007190


	//   ....[101]....
        /*0464*/ 	.word	0x000071f0


	//   ....[102]....
        /*0468*/ 	.word	0x00007260


	//   ....[103]....
        /*046c*/ 	.word	0x000072c0


	//   ....[104]....
        /*0470*/ 	.word	0x00007360


	//   ....[105]....
        /*0474*/ 	.word	0x000073d0


	//   ....[106]....
        /*0478*/ 	.word	0x00007470


	//   ....[107]....
        /*047c*/ 	.word	0x000074d0


	//   ....[108]....
        /*0480*/ 	.word	0x00007540


	//   ....[109]....
        /*0484*/ 	.word	0x00007590


	//   ....[110]....
        /*0488*/ 	.word	0x00007600


	//   ....[111]....
        /*048c*/ 	.word	0x00007660


	//   ....[112]....
        /*0490*/ 	.word	0x00007700


	//   ....[113]....
        /*0494*/ 	.word	0x00007780


	//   ....[114]....
        /*0498*/ 	.word	0x00007800


	//   ....[115]....
        /*049c*/ 	.word	0x000078b0


	//   ....[116]....
        /*04a0*/ 	.word	0x00007970


	//   ....[117]....
        /*04a4*/ 	.word	0x00007a20


	//   ....[118]....
        /*04a8*/ 	.word	0x00007a90


	//   ....[119]....
        /*04ac*/ 	.word	0x00007af0


	//   ....[120]....
        /*04b0*/ 	.word	0x00007b60


	//   ....[121]....
        /*04b4*/ 	.word	0x00007c00


	//   ....[122]....
        /*04b8*/ 	.word	0x00007d20


	//   ....[123]....
        /*04bc*/ 	.word	0x00007da0


	//----- nvinfo : EIATTR_EXIT_INSTR_OFFSETS
	.align		4
.L_833:
        /*04c0*/ 	.byte	0x04, 0x1c
        /*04c2*/ 	.short	(.L_835 - .L_834)


	//   ....[0]....
.L_834:
        /*04c4*/ 	.word	0x000041c0


	//   ....[1]....
        /*04c8*/ 	.word	0x00006230


	//----- nvinfo : EIATTR_MAX_THREADS
	.align		4
.L_835:
        /*04cc*/ 	.byte	0x04, 0x05
        /*04ce*/ 	.short	(.L_837 - .L_836)
.L_836:
        /*04d0*/ 	.word	0x00000140
        /*04d4*/ 	.word	0x00000001
        /*04d8*/ 	.word	0x00000001


	//----- nvinfo : EIATTR_CRS_STACK_SIZE
	.align		4
.L_837:
        /*04dc*/ 	.byte	0x04, 0x1e
        /*04de*/ 	.short	(.L_839 - .L_838)
.L_838:
        /*04e0*/ 	.word	0x00000000


	//----- nvinfo : EIATTR_CBANK_PARAM_SIZE
	.align		4
.L_839:
        /*04e4*/ 	.byte	0x03, 0x19
        /*04e6*/ 	.short	0x0060


	//----- nvinfo : EIATTR_PARAM_CBANK
	.align		4
        /*04e8*/ 	.byte	0x04, 0x0a
        /*04ea*/ 	.short	(.L_841 - .L_840)
	.align		4
.L_840:
        /*04ec*/ 	.word	index@(.nv.constant0._ZN13group_norm_v218gn_bwd_cuda_kernelI13__nv_bfloat16Li320ELi1ELi16ELi160ELi256ELb1ELb1ELi16ELi320ELi320ELi4ELb1ELi9ELb0ELb0ELNS_15WgradSyncMethodE2ENS_16CompileConditionILi900EEEEEvPT_S6_S6_PKS5_S8_S8_S8_PKfflPfPj)
        /*04f0*/ 	.short	0x0210
        /*04f2*/ 	.short	0x0060


	//----- nvinfo : EIATTR_SW_WAR
	.align		4
.L_841:
        /*04f4*/ 	.byte	0x04, 0x36
        /*04f6*/ 	.short	(.L_843 - .L_842)
.L_842:
        /*04f8*/ 	.word	0x00000008
.L_843:


//--------------------- .nv.info._ZN13group_norm_v218gn_bwd_cuda_kernelI13__nv_bfloat16Li320ELi3ELi16ELi160ELi256ELb1ELb1ELi16ELi320ELi320ELi4ELb1ELi16ELb0ELb0ELNS_15WgradSyncMethodE3ENS_16CompileConditionILi900EEEEEvPT_S6_S6_PKS5_S8_S8_S8_PKfflPfPj --------------------------
	.section	.nv.info._ZN13group_norm_v218gn_bwd_cuda_kernelI13__nv_bfloat16Li320ELi3ELi16ELi160ELi256ELb1ELb1ELi16ELi320ELi320ELi4ELb1ELi16ELb0ELb0ELNS_15WgradSyncMethodE3ENS_16CompileConditionILi900EEEEEvPT_S6_S6_PKS5_S8_S8_S8_PKfflPfPj,"",@"SHT_CUDA_INFO"
	.sectionflags	@""
	.align	4


	//----- nvinfo : EIATTR_CUDA_API_VERSION
	.align		4
        /*0000*/ 	.byte	0x04, 0x37
        /*0002*/ 	.short	(.L_845 - .L_844)
.L_844:
        /*0004*/ 	.word	0x00000082


	//----- nvinfo : EIATTR_KPARAM_INFO
	.align		4
.L_845:
        /*0008*/ 	.byte	0x04, 0x17
        /*000a*/ 	.short	(.L_847 - .L_846)
.L_846:
        /*000c*/ 	.word	0x00000000
        /*0010*/ 	.short	0x000b
        /*0012*/ 	.short	0x0058
        /*0014*/ 	.byte	0x00, 0xf0, 0x21, 0x00


	//----- nvinfo : EIATTR_KPARAM_INFO
	.align		4
.L_847:
        /*0018*/ 	.byte	0x04, 0x17
        /*001a*/ 	.short	(.L_849 - .L_848)
.L_848:
        /*001c*/ 	.word	0x00000000
        /*0020*/ 	.short	0x000a
        /*0022*/ 	.short	0x0050
        /*0024*/ 	.byte	0x00, 0xf0, 0x21, 0x00


	//----- nvinfo : EIATTR_KPARAM_INFO
	.align		4
.L_849:
        /*0028*/ 	.byte	0x04, 0x17
        /*002a*/ 	.short	(.L_851 - .L_850)
.L_850:
        /*002c*/ 	.word	0x00000000
        /*0030*/ 	.short	0x0009
        /*0032*/ 	.short	0x0048
        /*0034*/ 	.byte	0x00, 0xf0, 0x21, 0x00


	//----- nvinfo : EIATTR_KPARAM_INFO
	.align		4
.L_851:
        /*0038*/ 	.byte	0x04, 0x17
        /*003a*/ 	.short	(.L_853 - .L_852)
.L_852:
        /*003c*/ 	.word	0x00000000
        /*0040*/ 	.short	0x0008
        /*0042*/ 	.short	0x0040
        /*0044*/ 	.byte	0x00, 0xf0, 0x11, 0x00


	//----- nvinfo : EIATTR_KPARAM_INFO
	.align		4
.L_853:
        /*0048*/ 	.byte	0x04, 0x17
        /*004a*/ 	.short	(.L_855 - .L_854)
.L_854:
        /*004c*/ 	.word	0x00000000
        /*0050*/ 	.short	0x0007
        /*0052*/ 	.short	0x0038
        /*0054*/ 	.byte	0x00, 0xf0, 0x21, 0x00


	//----- nvinfo : EIATTR_KPARAM_INFO
	.align		4
.L_855:
        /*0058*/ 	.byte	0x04, 0x17
        /*005a*/ 	.short	(.L_857 - .L_856)
.L_856:
        /*005c*/ 	.word	0x00000000
        /*0060*/ 	.short	0x0006
        /*0062*/ 	.short	0x0030
        /*0064*/ 	.byte	0x00, 0xf0, 0x21, 0x00


	//----- nvinfo : EIATTR_KPARAM_INFO
	.align		4
.L_857:
        /*0068*/ 	.byte	0x04, 0x17
        /*006a*/ 	.short	(.L_859 - .L_858)
.L_858:
        /*006c*/ 	.word	0x00000000
        /*0070*/ 	.short	0x0005
        /*0072*/ 	.short	0x0028
        /*0074*/ 	.byte	0x00, 0xf0, 0x21, 0x00


	//----- nvinfo : EIATTR_KPARAM_INFO
	.align		4
.L_859:
        /*0078*/ 	.byte	0x04, 0x17
        /*007a*/ 	.short	(.L_861 - .L_860)
.L_860:
        /*007c*/ 	.word	0x00000000
        /*0080*/ 	.short	0x0004
        /*0082*/ 	.short	0x0020
        /*0084*/ 	.byte	0x00, 0xf0, 0x21, 0x00


	//----- nvinfo : EIATTR_KPARAM_INFO
	.align		4
.L_861:
        /*0088*/ 	.byte	0x04, 0x17
        /*008a*/ 	.short	(.L_863 - .L_862)
.L_862:
        /*008c*/ 	.word	0x00000000
        /*0090*/ 	.short	0x0003
        /*0092*/ 	.short	0x0018
        /*0094*/ 	.byte	0x00, 0xf0, 0x21, 0x00


	//----- nvinfo : EIATTR_KPARAM_INFO
	.align		4
.L_863:
        /*0098*/ 	.byte	0x04, 0x17
        /*009a*/ 	.short	(.L_865 - .L_864)
.L_864:
        /*009c*/ 	.word	0x00000000
        /*00a0*/ 	.short	0x0002
        /*00a2*/ 	.short	0x0010
        /*00a4*/ 	.byte	0x00, 0xf0, 0x21, 0x00


	//----- nvinfo : EIATTR_KPARAM_INFO
	.align		4
.L_865:
        /*00a8*/ 	.byte	0x04, 0x17
        /*00aa*/ 	.short	(.L_867 - .L_866)
.L_866:
        /*00ac*/ 	.word	0x00000000
        /*00b0*/ 	.short	0x0001
        /*00b2*/ 	.short	0x0008
        /*00b4*/ 	.byte	0x00, 0xf0, 0x21, 0x00


	//----- nvinfo : EIATTR_KPARAM_INFO
	.align		4
.L_867:
        /*00b8*/ 	.byte	0x04, 0x17
        /*00ba*/ 	.short	(.L_869 - .L_868)
.L_868:
        /*00bc*/ 	.word	0x00000000
        /*00c0*/ 	.short	0x0000
        /*00c2*/ 	.short	0x0000
        /*00c4*/ 	.byte	0x00, 0xf0, 0x21, 0x00


	//----- nvinfo : EIATTR_SPARSE_MMA_MASK
	.align		4
.L_869:
        /*00c8*/ 	.byte	0x03, 0x50
        /*00ca*/ 	.short	0x0000


	//----- nvinfo : EIATTR_MAXREG_COUNT
	.align		4
        /*00cc*/ 	.byte	0x03, 0x1b
        /*00ce*/ 	.short	0x0040


	//----- nvinfo : EIATTR_NUM_BARRIERS
	.align		4
        /*00d0*/ 	.byte	0x02, 0x4c
        /*00d2*/ 	.byte	0x01
	.zero		1


	//----- nvinfo : EIATTR_ANNOTATIONS
	.align		4
        /*00d4*/ 	.byte	0x04, 0x55
        /*00d6*/ 	.short	(.L_871 - .L_870)


	//   ....[0]....
.L_870:
        /*00d8*/ 	.word	0x00000001
        /*00dc*/ 	.byte	0x70, 0x04, 0x00, 0x00, 0x01, 0x00, 0x00, 0x00, 0xa0, 0x04, 0x00, 0x00, 0x01, 0x00, 0x00, 0x00
        /*00ec*/ 	.byte	0xc0, 0x04, 0x00, 0x00, 0x01, 0x00, 0x00, 0x00, 0xd0, 0x04, 0x00, 0x00, 0x01, 0x00, 0x00, 0x00
        /*00fc*/ 	.byte	0x90, 0x1e, 0x00, 0x00, 0x01, 0x00, 0x00, 0x00, 0xa0, 0x1e, 0x00, 0x00, 0x01, 0x00, 0x00, 0x00
        /*010c*/ 	.byte	0xb0, 0x1e, 0x00, 0x00, 0x01, 0x00, 0x00, 0x00, 0xc0, 0x1e, 0x00, 0x00, 0x01, 0x00, 0x00, 0x00
        /*011c*/ 	.byte	0x90, 0x28, 0x00, 0x00, 0x01, 0x00, 0x00, 0x00, 0xe0, 0x29, 0x00, 0x00, 0x01, 0x00, 0x00, 0x00
        /*012c*/ 	.byte	0x20, 0x33, 0x00, 0x00, 0x01, 0x00, 0x00, 0x00, 0xf0, 0x34, 0x00, 0x00


	//----- nvinfo : EIATTR_MERCURY_ISA_VERSION
	.align		4
.L_871:
        /*0138*/ 	.byte	0x03, 0x5f
        /*013a*/ 	.short	0x0101


	//----- nvinfo : EIATTR_COOP_GROUP_MASK_REGIDS
	.align		4
        /*013c*/ 	.byte	0x04, 0x29
        /*013e*/ 	.short	(.L_873 - .L_872)


	//   ....[0]....
.L_872:
        /*0140*/ 	.word	0xffffffff


	//   ....[1]....
        /*0144*/ 	.word	0xffffffff


	//   ....[2]....
        /*0148*/ 	.word	0xffffffff


	//   ....[3]....
        /*014c*/ 	.word	0xffffffff


	//   ....[4]....
        /*0150*/ 	.word	0xffffffff


	//   ....[5]....
        /*0154*/ 	.word	0xffffffff


	//   ....[6]....
        /*0158*/ 	.word	0xffffffff


	//   ....[7]....
        /*015c*/ 	.word	0xffffffff


	//   ....[8]....
        /*0160*/ 	.word	0xffffffff


	//   ....[9]....
        /*0164*/ 	.word	0xffffffff


	//   ....[10]....
        /*0168*/ 	.word	0xffffffff


	//   ....[11]....
        /*016c*/ 	.word	0xffffffff


	//   ....[12]....
        /*0170*/ 	.word	0x05000015


	//   ....[13]....
        /*0174*/ 	.word	0x05000014


	//   ....[14]....
        /*0178*/ 	.word	0x05000016


	//   ....[15]....
        /*017c*/ 	.word	0x05000017


	//   ....[16]....
        /*0180*/ 	.word	0x05000019


	//   ....[17]....
        /*0184*/ 	.word	0x05000018


	//   ....[18]....
        /*0188*/ 	.word	0x0500001a


	//   ....[19]....
        /*018c*/ 	.word	0x0500000f


	//   ....[20]....
        /*0190*/ 	.word	0x05000019


	//   ....[21]....
        /*0194*/ 	.word	0x05000018


	//   ....[22]....
        /*0198*/ 	.word	0x0500001a


	//   ....[23]....
        /*019c*/ 	.word	0x0500001b


	//   ....[24]....
        /*01a0*/ 	.word	0x0500001d


	//   ....[25]....
        /*01a4*/ 	.word	0x0500001c


	//   ....[26]....
        /*01a8*/ 	.word	0x05000020


	//   ....[27]....
        /*01ac*/ 	.word	0x0500000f


	//   ....[28]....
        /*01b0*/ 	.word	0x05000019


	//   ....[29]....
        /*01b4*/ 	.word	0x05000018


	//   ....[30]....
        /*01b8*/ 	.word	0x0500001a


	//   ....[31]....
        /*01bc*/ 	.word	0x0500001b


	//   ....[32]....
        /*01c0*/ 	.word	0x0500001d


	//   ....[33]....
        /*01c4*/ 	.word	0x0500001c


	//   ....[34]....
        /*01c8*/ 	.word	0x05000020


	//   ....[35]....
        /*01cc*/ 	.word	0x0500000f


	//   ....[36]....
        /*01d0*/ 	.word	0x05000011


	//   ....[37]....
        /*01d4*/ 	.word	0x0500001b


	//   ....[38]....
        /*01d8*/ 	.word	0x0500001d


	//   ....[39]....
        /*01dc*/ 	.word	0x05000010


	//   ....[40]....
        /*01e0*/ 	.word	0x05000023


	//   ....[41]....
        /*01e4*/ 	.word	0x0500001e


	//   ....[42]....
        /*01e8*/ 	.word	0x05000026


	//   ....[43]....
        /*01ec*/ 	.word	0x05000025


	//   ....[44]....
        /*01f0*/ 	.word	0x0500001c


	//   ....[45]....
        /*01f4*/ 	.word	0x05000016


	//   ....[46]....
        /*01f8*/ 	.word	0x05000014


	//   ....[47]....
        /*01fc*/ 	.word	0x05000017


	//   ....[48]....
        /*0200*/ 	.word	0x05000018


	//   ....[49]....
        /*0204*/ 	.word	0x0500001a


	//   ....[50]....
        /*0208*/ 	.word	0x0500001b


	//   ....[51]....
        /*020c*/ 	.word	0x05000011


	//   ....[52]....
        /*0210*/ 	.word	0x05000029


	//   ....[53]....
        /*0214*/ 	.word	0x05000013


	//   ....[54]....
        /*0218*/ 	.word	0x05000012


	//   ....[55]....
        /*021c*/ 	.word	0x05000015


	//   ....[56]....
        /*0220*/ 	.word	0x05000017


	//   ....[57]....
        /*0224*/ 	.word	0x05000018


	//   ....[58]....
        /*0228*/ 	.word	0x05000014


	//   ....[59]....
        /*022c*/ 	.word	0x0500000e


	//   ....[60]....
        /*0230*/ 	.word	0x0500002b


	//   ....[61]....
        /*0234*/ 	.word	0x05000022


	//   ....[62]....
        /*0238*/ 	.word	0x05000021


	//   ....[63]....
        /*023c*/ 	.word	0x05000027


	//   ....[64]....
        /*0240*/ 	.word	0x05000028


	//   ....[65]....
        /*0244*/ 	.word	0x05000020


	//   ....[66]....
        /*0248*/ 	.word	0x05000023


	//   ....[67]....
        /*024c*/ 	.word	0x0500001e


	//   ....[68]....
        /*0250*/ 	.word	0x0500001a


	//   ....[69]....
        /*0254*/ 	.word	0x0500001a


	//   ....[70]....
        /*0258*/ 	.word	0x0500001a


	//   ....[71]....
        /*025c*/ 	.word	0x0500001a


	//   ....[72]....
        /*0260*/ 	.word	0x0500001a


	//   ....[73]....
        /*0264*/ 	.word	0x0500001a


	//   ....[74]....
        /*0268*/ 	.word	0x0500001a


	//   ....[75]....
        /*026c*/ 	.word	0x0500001a


	//   ....[76]....
        /*0270*/ 	.word	0x0500001a


	//   ....[77]....
        /*0274*/ 	.word	0x0500001a


	//   ....[78]....
        /*0278*/ 	.word	0x0500001a


	//   ....[79]....
        /*027c*/ 	.word	0x0500001a


	//   ....[80]....
        /*0280*/ 	.word	0x0500001a


	//   ....[81]....
        /*0284*/ 	.word	0x0500001a


	//   ....[82]....
        /*0288*/ 	.word	0x0500001a


	//   ....[83]....
        /*028c*/ 	.word	0x0500001a


	//   ....[84]....
        /*0290*/ 	.word	0x0500001a


	//   ....[85]....
        /*0294*/ 	.word	0x0500001a


	//   ....[86]....
        /*0298*/ 	.word	0x0500001a


	//   ....[87]....
        /*029c*/ 	.word	0x0500001a


	//   ....[88]....
        /*02a0*/ 	.word	0x0500001a


	//   ....[89]....
        /*02a4*/ 	.word	0x0500001a


	//   ....[90]....
        /*02a8*/ 	.word	0x0500001a


	//   ....[91]....
        /*02ac*/ 	.word	0x0500001a


	//   ....[92]....
        /*02b0*/ 	.word	0x0500001a


	//   ....[93]....
        /*02b4*/ 	.word	0x0500001a


	//   ....[94]....
        /*02b8*/ 	.word	0x0500001a


	//   ....[95]....
        /*02bc*/ 	.word	0x0500001a


	//   ....[96]....
        /*02c0*/ 	.word	0x0500001a


	//   ....[97]....
        /*02c4*/ 	.word	0x0500001a


	//   ....[98]....
        /*02c8*/ 	.word	0x0500001a


	//   ....[99]....
        /*02cc*/ 	.word	0x0500001a


	//   ....[100]....
        /*02d0*/ 	.word	0x0500001a


	//   ....[101]....
        /*02d4*/ 	.word	0x0500001a


	//   ....[102]....
        /*02d8*/ 	.word	0x0500001a


	//   ....[103]....
        /*02dc*/ 	.word	0x0500001a


	//   ....[104]....
        /*02e0*/ 	.word	0x0500001a


	//   ....[105]....
        /*02e4*/ 	.word	0x0500001a


	//   ....[106]....
        /*02e8*/ 	.word	0x0500001a


	//   ....[107]....
        /*02ec*/ 	.word	0x0500001a


	//   ....[108]....
        /*02f0*/ 	.word	0x0500001a


	//   ....[109]....
        /*02f4*/ 	.word	0x0500001a


	//   ....[110]....
        /*02f8*/ 	.word	0x0500001a


	//   ....[111]....
        /*02fc*/ 	.word	0x0500001a


	//   ....[112]....
        /*0300*/ 	.word	0x0500001a


	//   ....[113]....
        /*0304*/ 	.word	0x0500001a


	//   ....[114]....
        /*0308*/ 	.word	0x0500001a


	//   ....[115]....
        /*030c*/ 	.word	0x0500001a


	//   ....[116]....
        /*0310*/ 	.word	0x0500001a


	//   ....[117]....
        /*0314*/ 	.word	0x0500001a


	//   ....[118]....
        /*0318*/ 	.word	0x0500001a


	//   ....[119]....
        /*031c*/ 	.word	0x0500001a


	//   ....[120]....
        /*0320*/ 	.word	0x0500001a


	//   ....[121]....
        /*0324*/ 	.word	0x0500001a


	//   ....[122]....
        /*0328*/ 	.word	0x0500001a


	//   ....[123]....
        /*032c*/ 	.word	0x0500001a


	//----- nvinfo : EIATTR_COOP_GROUP_INSTR_OFFSETS
	.align		4
.L_873:
        /*0330*/ 	.byte	0x04, 0x28
        /*0332*/ 	.short	(.L_875 - .L_874)


	//   ....[0]....
.L_874:
        /*0334*/ 	.word	0x000027c0


	//   ....[1]....
        /*0338*/ 	.word	0x000027f0


	//   ....[2]....
        /*033c*/ 	.word	0x00002830


	//   ....[3]....
        /*0340*/ 	.word	0x00002840


	//   ....[4]....
        /*0344*/ 	.word	0x00003200


	//   ....[5]....
        /*0348*/ 	.word	0x00003220


	//   ....[6]....
        /*034c*/ 	.word	0x00003240


	//   ....[7]....
        /*0350*/ 	.word	0x00003260


	//   ....[8]....
        /*0354*/ 	.word	0x00003280


	//   ....[9]....
        /*0358*/ 	.word	0x000032a0


	//   ....[10]....
        /*035c*/ 	.word	0x000032c0


	//   ....[11]....
        /*0360*/ 	.word	0x000032e0


	//   ....[12]....
        /*0364*/ 	.word	0x00005530


	//   ....[13]....
        /*0368*/ 	.word	0x00005560


	//   ....[14]....
        /*036c*/ 	.word	0x000055a0


	//   ....[15]....
        /*0370*/ 	.word	0x000055c0


	//   ....[16]....
        /*0374*/ 	.word	0x000055f0


	//   ....[17]....
        /*0378*/ 	.word	0x00005600


	//   ....[18]....
        /*037c*/ 	.word	0x00005630


	//   ....[19]....
        /*0380*/ 	.word	0x00005640


	//   ....[20]....
        /*0384*/ 	.word	0x00005810


	//   ....[21]....
        /*0388*/ 	.word	0x00005840


	//   ....[22]....
        /*038c*/ 	.word	0x00005880


	//   ....[23]....
        /*0390*/ 	.word	0x000058a0


	//   ....[24]....
        /*0394*/ 	.word	0x000058d0


	//   ....[25]....
        /*0398*/ 	.word	0x000058e0


	//   ....[26]....
        /*039c*/ 	.word	0x00005910


	//   ....[27]....
        /*03a0*/ 	.word	0x00005920


	//   ....[28]....
        /*03a4*/ 	.word	0x00005aa0


	//   ....[29]....
        /*03a8*/ 	.word	0x00005ad0


	//   ....[30]....
        /*03ac*/ 	.word	0x00005b10


	//   ....[31]....
        /*03b0*/ 	.word	0x00005b30


	//   ....[32]....
        /*03b4*/ 	.word	0x00005b60


	//   ....[33]....
        /*03b8*/ 	.word	0x00005b70


	//   ....[34]....
        /*03bc*/ 	.word	0x00005ba0


	//   ....[35]....
        /*03c0*/ 	.word	0x00005bb0


	//   ....[36]....
        /*03c4*/ 	.word	0x00005ea0


	//   ....[37]....
        /*03c8*/ 	.word	0x00005ed0


	//   ....[38]....
        /*03cc*/ 	.word	0x00005fa0


	//   ....[39]....
        /*03d0*/ 	.word	0x00005fe0


	//   ....[40]....
        /*03d4*/ 	.word	0x00006010


	//   ....[41]....
        /*03d8*/ 	.word	0x00006040


	//   ....[42]....
        /*03dc*/ 	.word	0x00006070


	//   ....[43]....
        /*03e0*/ 	.word	0x00006080


	//   ....[44]....
        /*03e4*/ 	.word	0x000060c0


	//   ....[45]....
        /*03e8*/ 	.word	0x000060f0


	//   ....[46]....
        /*03ec*/ 	.word	0x00006190


	//   ....[47]....
        /*03f0*/ 	.word	0x000061b0


	//   ....[48]....
        /*03f4*/ 	.word	0x000061e0


	//   ....[49]....
        /*03f8*/ 	.word	0x00006200


	//   ....[50]....
        /*03fc*/ 	.word	0x00006220


	//   ....[51]....
        /*0400*/ 	.word	0x00006230


	//   ....[52]....
        /*0404*/ 	.word	0x00006260


	//   ....[53]....
        /*0408*/ 	.word	0x000062a0


	//   ....[54]....
        /*040c*/ 	.word	0x000062d0


	//   ....[55]....
        /*0410*/ 	.word	0x000062f0


	//   ....[56]....
        /*0414*/ 	.word	0x00006320


	//   ....[57]....
        /*0418*/ 	.word	0x00006350


	//   ....[58]....
        /*041c*/ 	.word	0x00006370


	//   ....[59]....
        /*0420*/ 	.word	0x00006390


	//   ....[60]....
        /*0424*/ 	.word	0x000063c0


	//   ....[61]....
        /*0428*/ 	.word	0x00006400


	//   ....[62]....
        /*042c*/ 	.word	0x00006420


	//   ....[63]....
        /*0430*/ 	.word	0x00006450


	//   ....[64]....
        /*0434*/ 	.word	0x00006470


	//   ....[65]....
        /*0438*/ 	.word	0x000064a0


	//   ....[66]....
        /*043c*/ 	.word	0x00006550


	//   ....[67]....
        /*0440*/ 	.word	0x00006650


	//   ....[68]....
        /*0444*/ 	.word	0x00006800


	//   ....[69]....
        /*0448*/ 	.word	0x00006850


	//   ....[70]....
        /*044c*/ 	.word	0x000068c0


	//   ....[71]....
        /*0450*/ 	.word	0x00006920


	//   ....[72]....
        /*0454*/ 	.word	0x00006990


	//   ....[73]....
        /*0458*/ 	.word	0x000069f0


	//   ....[74]....
        /*045c*/ 	.word	0x00006a60


	//   ....[75]....
        /*0460*/ 	.word	0x00006ac0


	//   ....[76]....
        /*0464*/ 	.word	0x00006b60


	//   ....[77]....
        /*0468*/ 	.word	0x00006bf0


	//   ....[78]....
        /*046c*/ 	.word	0x00006c60


	//   ....[79]....
        /*0470*/ 	.word	0x00006cc0


	//   ....[80]....
        /*0474*/ 	.word	0x00006d30


	//   ....[81]....
        /*0478*/ 	.word	0x00006d90


	//   ....[82]....
        /*047c*/ 	.word	0x00006e00


	//   ....[83]....
        /*0480*/ 	.word	0x00006e60


	//   ....[84]....
        /*0484*/ 	.word	0x00006f00


	//   ....[85]....
        /*0488*/ 	.word	0x00006f90


	//   ....[86]....
        /*048c*/ 	.word	0x00007000


	//   ....[87]....
        /*0490*/ 	.word	0x00007060


	//   ....[88]....
        /*0494*/ 	.word	0x000070d0


	//   ....[89]....
        /*0498*/ 	.word	0x00007130


	//   ....[90]....
        /*049c*/ 	.word	0x000071a0


	//   ....[91]....
        /*04a0*/ 	.word	0x00007200


	//   ....[92]....
        /*04a4*/ 	.word	0x000072a0


	//   ....[93]....
        /*04a8*/ 	.word	0x00007360


	//   ....[94]....
        /*04ac*/ 	.word	0x00007460


	//   ....[95]....
        /*04b0*/ 	.word	0x000074b0


	//   ....[96]....
        /*04b4*/ 	.word	0x000075a0


	//   ....[97]....
        /*04b8*/ 	.word	0x000075f0


	//   ....[98]....
        /*04bc*/ 	.word	0x00007680


	//   ....[99]....
        /*04c0*/ 	.word	0x000076d0


	//   ....[100]....
        /*04c4*/ 	.word	0x00007740


	//   ....[101]....
        /*04c8*/ 	.word	0x000077a0


	//   ....[102]....
        /*04cc*/ 	.word	0x00007810


	//   ....[103]....
        /*04d0*/ 	.word	0x00007870


	//   ....[104]....
        /*04d4*/ 	.word	0x000078e0


	//   ....[105]....
        /*04d8*/ 	.word	0x00007940


	//   ....[106]....
        /*04dc*/ 	.word	0x000079c0


	//   ....[107]....
        /*04e0*/ 	.word	0x00007a30


	//   ....[108]....
        /*04e4*/ 	.word	0x00007aa0


	//   ....[109]....
        /*04e8*/ 	.word	0x00007b00


	//   ....[110]....
        /*04ec*/ 	.word	0x00007b80


	//   ....[111]....
        /*04f0*/ 	.word	0x00007c00


	//   ....[112]....
        /*04f4*/ 	.word	0x00007ca0


	//   ....[113]....
        /*04f8*/ 	.word	0x00007d10


	//   ....[114]....
        /*04fc*/ 	.word	0x00007da0


	//   ....[115]....
        /*0500*/ 	.word	0x00007e30


	//   ....[116]....
        /*0504*/ 	.word	0x00007ea0


	//   ....[117]....
        /*0508*/ 	.word	0x00007f00


	//   ....[118]....
        /*050c*/ 	.word	0x00007f70


	//   ....[119]....
        /*0510*/ 	.word	0x00007ff0


	//   ....[120]....
        /*0514*/ 	.word	0x000080b0


	//   ....[121]....
        /*0518*/ 	.word	0x00008180


	//   ....[122]....
        /*051c*/ 	.word	0x00008260


	//   ....[123]....
        /*0520*/ 	.word	0x00008310


	//----- nvinfo : EIATTR_EXIT_INSTR_OFFSETS
	.align		4
.L_875:
        /*0524*/ 	.byte	0x04, 0x1c
        /*0526*/ 	.short	(.L_877 - .L_876)


	//   ....[0]....
.L_876:
        /*0528*/ 	.word	0x00004560


	//   ....[1]....
        /*052c*/ 	.word	0x000067a0


	//----- nvinfo : EIATTR_MAX_THREADS
	.align		4
.L_877:
        /*0530*/ 	.byte	0x04, 0x05
        /*0532*/ 	.short	(.L_879 - .L_878)
.L_878:
        /*0534*/ 	.word	0x00000140
        /*0538*/ 	.word	0x00000001
        /*053c*/ 	.word	0x00000001


	//----- nvinfo : EIATTR_CRS_STACK_SIZE
	.align		4
.L_879:
        /*0540*/ 	.byte	0x04, 0x1e
        /*0542*/ 	.short	(.L_881 - .L_880)
.L_880:
        /*0544*/ 	.word	0x00000000


	//----- nvinfo : EIATTR_CBANK_PARAM_SIZE
	.align		4
.L_881:
        /*0548*/ 	.byte	0x03, 0x19
        /*054a*/ 	.short	0x0060


	//----- nvinfo : EIATTR_PARAM_CBANK
	.align		4
        /*054c*/ 	.byte	0x04, 0x0a
        /*054e*/ 	.short	(.L_883 - .L_882)
	.align		4
.L_882:
        /*0550*/ 	.word	index@(.nv.constant0._ZN13group_norm_v218gn_bwd_cuda_kernelI13__nv_bfloat16Li320ELi3ELi16ELi160ELi256ELb1ELb1ELi16ELi320ELi320ELi4ELb1ELi16ELb0ELb0ELNS_15WgradSyncMethodE3ENS_16CompileConditionILi900EEEEEvPT_S6_S6_PKS5_S8_S8_S8_PKfflPfPj)
        /*0554*/ 	.short	0x0210
        /*0556*/ 	.short	0x0060


	//----- nvinfo : EIATTR_SW_WAR
	.align		4
.L_883:
        /*0558*/ 	.byte	0x04, 0x36
        /*055a*/ 	.short	(.L_885 - .L_884)
.L_884:
        /*055c*/ 	.word	0x00000008
.L_885:


//--------------------- .nv.info._ZN13group_norm_v218gn_bwd_cuda_kernelI13__nv_bfloat16Li320ELi1ELi16ELi160ELi256ELb1ELb1ELi32ELi320ELi320ELi4ELb1ELi16ELb0ELb0ELNS_15WgradSyncMethodE3ENS_16CompileConditionILi900EEEEEvPT_S6_S6_PKS5_S8_S8_S8_PKfflPfPj --------------------------
	.section	.nv.info._ZN13group_norm_v218gn_bwd_cuda_kernelI13__nv_bfloat16Li320ELi1ELi16ELi160ELi256ELb1ELb1ELi32ELi320ELi320ELi4ELb1ELi16ELb0ELb0ELNS_15WgradSyncMethodE3ENS_16CompileConditionILi900EEEEEvPT_S6_S6_PKS5_S8_S8_S8_PKfflPfPj,"",@"SHT_CUDA_INFO"
	.sectionflags	@""
	.align	4


	//----- nvinfo : EIATTR_CUDA_API_VERSION
	.align		4
        /*0000*/ 	.byte	0x04, 0x37
        /*0002*/ 	.short	(.L_887 - .L_886)
.L_886:
        /*0004*/ 	.word	0x00000082


	//----- nvinfo : EIATTR_KPARAM_INFO
	.align		4
.L_887:
        /*0008*/ 	.byte	0x04, 0x17
        /*000a*/ 	.short	(.L_889 - .L_888)
.L_888:
        /*000c*/ 	.word	0x00000000
        /*0010*/ 	.short	0x000b
        /*0012*/ 	.short	0x0058
        /*0014*/ 	.byte	0x00, 0xf0, 0x21, 0x00


	//----- nvinfo : EIATTR_KPARAM_INFO
	.align		4
.L_889:
        /*0018*/ 	.byte	0x04, 0x17
        /*001a*/ 	.short	(.L_891 - .L_890)
.L_890:
        /*001c*/ 	.word	0x00000000
        /*0020*/ 	.short	0x000a
        /*0022*/ 	.short	0x0050
        /*0024*/ 	.byte	0x00, 0xf0, 0x21, 0x00


	//----- nvinfo : EIATTR_KPARAM_INFO
	.align		4
.L_891:
        /*0028*/ 	.byte	0x04, 0x17
        /*002a*/ 	.short	(.L_893 - .L_892)
.L_892:
        /*002c*/ 	.word	0x00000000
        /*0030*/ 	.short	0x0009
        /*0032*/ 	.short	0x0048
        /*0034*/ 	.byte	0x00, 0xf0, 0x21, 0x00


	//----- nvinfo : EIATTR_KPARAM_INFO
	.align		4
.L_893:
        /*0038*/ 	.byte	0x04, 0x17
        /*003a*/ 	.short	(.L_895 - .L_894)
.L_894:
        /*003c*/ 	.word	0x00000000
        /*0040*/ 	.short	0x0008
        /*0042*/ 	.short	0x0040
        /*0044*/ 	.byte	0x00, 0xf0, 0x11, 0x00


	//----- nvinfo : EIATTR_KPARAM_INFO
	.align		4
.L_895:
        /*0048*/ 	.byte	0x04, 0x17
        /*004a*/ 	.short	(.L_897 - .L_896)
.L_896:
        /*004c*/ 	.word	0x00000000
        /*0050*/ 	.short	0x0007
        /*0052*/ 	.short	0x0038
        /*0054*/ 	.byte	0x00, 0xf0, 0x21, 0x00


	//----- nvinfo : EIATTR_KPARAM_INFO
	.align		4
.L_897:
        /*0058*/ 	.byte	0x04, 0x17
        /*005a*/ 	.short	(.L_899 - .L_898)
.L_898:
        /*005c*/ 	.word	0x00000000
        /*0060*/ 	.short	0x0006
        /*0062*/ 	.short	0x0030
        /*0064*/ 	.byte	0x00, 0xf0, 0x21, 0x00


	//----- nvinfo : EIATTR_KPARAM_INFO
	.align		4
.L_899:
        /*0068*/ 	.byte	0x04, 0x17
        /*006a*/ 	.short	(.L_901 - .L_900)
.L_900:
        /*006c*/ 	.word	0x00000000
        /*0070*/ 	.short	0x0005
        /*0072*/ 	.short	0x0028
        /*0074*/ 	.byte	0x00, 0xf0, 0x21, 0x00


	//----- nvinfo : EIATTR_KPARAM_INFO
	.align		4
.L_901:
        /*0078*/ 	.byte	0x04, 0x17
        /*007a*/ 	.short	(.L_903 - .L_902)
.L_902:
        /*007c*/ 	.word	0x00000000
        /*0080*/ 	.short	0x0004
        /*0082*/ 	.short	0x0020
        /*0084*/ 	.byte	0x00, 0xf0, 0x21, 0x00


	//----- nvinfo : EIATTR_KPARAM_INFO
	.align		4
.L_903:
        /*0088*/ 	.byte	0x04, 0x17
        /*008a*/ 	.short	(.L_905 - .L_904)
.L_904:
        /*008c*/ 	.word	0x00000000
        /*0090*/ 	.short	0x0003
        /*0092*/ 	.short	0x0018
        /*0094*/ 	.byte	0x00, 0xf0, 0x21, 0x00


	//----- nvinfo : EIATTR_KPARAM_INFO
	.align		4
.L_905:
        /*0098*/ 	.byte	0x04, 0x17
        /*009a*/ 	.short	(.L_907 - .L_906)
.L_906:
        /*009c*/ 	.word	0x00000000
        /*00a0*/ 	.short	0x0002
        /*00a2*/ 	.short	0x0010
        /*00a4*/ 	.byte	0x00, 0xf0, 0x21, 0x00


	//----- nvinfo : EIATTR_KPARAM_INFO
	.align		4
.L_907:
        /*00a8*/ 	.byte	0x04, 0x17
        /*00aa*/ 	.short	(.L_909 - .L_908)
.L_908:
        /*00ac*/ 	.word	0x00000000
        /*00b0*/ 	.short	0x0001
        /*00b2*/ 	.short	0x0008
        /*00b4*/ 	.byte	0x00, 0xf0, 0x21, 0x00


	//----- nvinfo : EIATTR_KPARAM_INFO
	.align		4
.L_909:
        /*00b8*/ 	.byte	0x04, 0x17
        /*00ba*/ 	.short	(.L_911 - .L_910)
.L_910:
        /*00bc*/ 	.word	0x00000000
        /*00c0*/ 	.short	0x0000
        /*00c2*/ 	.short	0x0000
        /*00c4*/ 	.byte	0x00, 0xf0, 0x21, 0x00


	//----- nvinfo : EIATTR_SPARSE_MMA_MASK
	.align		4
.L_911:
        /*00c8*/ 	.byte	0x03, 0x50
        /*00ca*/ 	.short	0x0000


	//----- nvinfo : EIATTR_MAXREG_COUNT
	.align		4
        /*00cc*/ 	.byte	0x03, 0x1b
        /*00ce*/ 	.short	0x00a8


	//----- nvinfo : EIATTR_NUM_BARRIERS
	.align		4
        /*00d0*/ 	.byte	0x02, 0x4c
        /*00d2*/ 	.byte	0x01
	.zero		1


	//----- nvinfo : EIATTR_MERCURY_ISA_VERSION
	.align		4
        /*00d4*/ 	.byte	0x03, 0x5f
        /*00d6*/ 	.short	0x0101


	//----- nvinfo : EIATTR_COOP_GROUP_MASK_REGIDS
	.align		4
        /*00d8*/ 	.byte	0x04, 0x29
        /*00da*/ 	.short	(.L_913 - .L_912)


	//   ....[0]....
.L_912:
        /*00dc*/ 	.word	0xffffffff


	//   ....[1]....
        /*00e0*/ 	.word	0xffffffff


	//   ....[2]....
        /*00e4*/ 	.word	0xffffffff


	//   ....[3]....
        /*00e8*/ 	.word	0xffffffff


	//   ....[4]....
        /*00ec*/ 	.word	0xffffffff


	//   ....[5]....
        /*00f0*/ 	.word	0xffffffff


	//   ....[6]....
        /*00f4*/ 	.word	0xffffffff


	//   ....[7]....
        /*00f8*/ 	.word	0xffffffff


	//   ....[8]....
        /*00fc*/ 	.word	0xffffffff


	//   ....[9]....
        /*0100*/ 	.word	0xffffffff


	//   ....[10]....
        /*0104*/ 	.word	0x0500001c


	//   ....[11]....
        /*0108*/ 	.word	0x0500001b


	//   ....[12]....
        /*010c*/ 	.word	0x0500001d


	//   ....[13]....
        /*0110*/ 	.word	0x0500001e


	//   ....[14]....
        /*0114*/ 	.word	0x05000020


	//   ....[15]....
        /*0118*/ 	.word	0x0500001f


	//   ....[16]....
        /*011c*/ 	.word	0x05000021


	//   ....[17]....
        /*0120*/ 	.word	0x05000016


	//   ....[18]....
        /*0124*/ 	.word	0x05000020


	//   ....[19]....
        /*0128*/ 	.word	0x0500001f


	//   ....[20]....
        /*012c*/ 	.word	0x05000021


	//   ....[21]....
        /*0130*/ 	.word	0x05000026


	//   ....[22]....
        /*0134*/ 	.word	0x05000028


	//   ....[23]....
        /*0138*/ 	.word	0x05000025


	//   ....[24]....
        /*013c*/ 	.word	0x05000027


	//   ....[25]....
        /*0140*/ 	.word	0x0500001a


	//   ....[26]....
        /*0144*/ 	.word	0x05000020


	//   ....[27]....
        /*0148*/ 	.word	0x0500001f


	//   ....[28]....
        /*014c*/ 	.word	0x05000021


	//   ....[29]....
        /*0150*/ 	.word	0x05000026


	//   ....[30]....
        /*0154*/ 	.word	0x05000028


	//   ....[31]....
        /*0158*/ 	.word	0x05000025


	//   ....[32]....
        /*015c*/ 	.word	0x05000027


	//   ....[33]....
        /*0160*/ 	.word	0x0500001a


	//   ....[34]....
        /*0164*/ 	.word	0x0500001a


	//   ....[35]....
        /*0168*/ 	.word	0x0500001b


	//   ....[36]....
        /*016c*/ 	.word	0x0500002e


	//   ....[37]....
        /*0170*/ 	.word	0x0500001d


	//   ....[38]....
        /*0174*/ 	.word	0x0500001c


	//   ....[39]....
        /*0178*/ 	.word	0x0500002d


	//   ....[40]....
        /*017c*/ 	.word	0x0500001b


	//   ....[41]....
        /*0180*/ 	.word	0x05000030


	//   ....[42]....
        /*0184*/ 	.word	0x0500001a


	//   ....[43]....
        /*0188*/ 	.word	0x0500002d


	//   ....[44]....
        /*018c*/ 	.word	0x0500001c


	//   ....[45]....
        /*0190*/ 	.word	0x0500001d


	//   ....[46]....
        /*0194*/ 	.word	0x0500002c


	//   ....[47]....
        /*0198*/ 	.word	0x0500002f


	//   ....[48]....
        /*019c*/ 	.word	0x05000018


	//   ....[49]....
        /*01a0*/ 	.word	0x05000029


	//   ....[50]....
        /*01a4*/ 	.word	0x05000019


	//   ....[51]....
        /*01a8*/ 	.word	0x0500002d


	//   ....[52]....
        /*01ac*/ 	.word	0x0500002c


	//   ....[53]....
        /*01b0*/ 	.word	0x05000030


	//   ....[54]....
        /*01b4*/ 	.word	0x05000027


	//   ....[55]....
        /*01b8*/ 	.word	0x0500002a


	//   ....[56]....
        /*01bc*/ 	.word	0x0500001c


	//   ....[57]....
        /*01c0*/ 	.word	0x0500001d


	//   ....[58]....
        /*01c4*/ 	.word	0x0500001e


	//   ....[59]....
        /*01c8*/ 	.word	0x0500001f


	//   ....[60]....
        /*01cc*/ 	.word	0x05000025


	//   ....[61]....
        /*01d0*/ 	.word	0x05000027


	//   ....[62]....
        /*01d4*/ 	.word	0x0500002c


	//   ....[63]....
        /*01d8*/ 	.word	0x0500002b


	//   ....[64]....
        /*01dc*/ 	.word	0x0500001e


	//   ....[65]....
        /*01e0*/ 	.word	0x05000015


	//   ....[66]....
        /*01e4*/ 	.word	0x0500002f


	//   ....[67]....
        /*01e8*/ 	.word	0x0500002f


	//   ....[68]....
        /*01ec*/ 	.word	0x0500002f


	//   ....[69]....
        /*01f0*/ 	.word	0x0500002f


	//   ....[70]....
        /*01f4*/ 	.word	0x0500002f


	//   ....[71]....
        /*01f8*/ 	.word	0x0500002f


	//   ....[72]....
        /*01fc*/ 	.word	0x0500002f


	//   ....[73]....
        /*0200*/ 	.word	0x0500002f


	//   ....[74]....
        /*0204*/ 	.word	0x0500002f


	//   ....[75]....
        /*0208*/ 	.word	0x0500002f


	//   ....[76]....
        /*020c*/ 	.word	0x0500002f


	//   ....[77]....
        /*0210*/ 	.word	0x0500002f


	//   ....[78]....
        /*0214*/ 	.word	0x0500002f


	//   ....[79]....
        /*0218*/ 	.word	0x0500002f


	//   ....[80]....
        /*021c*/ 	.word	0x0500002f


	//   ....[81]....
        /*0220*/ 	.word	0x0500002f


	//   ....[82]....
        /*0224*/ 	.word	0x0500002f


	//   ....[83]....
        /*0228*/ 	.word	0x0500002f


	//   ....[84]....
        /*022c*/ 	.word	0x0500002f


	//   ....[85]....
        /*0230*/ 	.word	0x0500002f


	//   ....[86]....
        /*0234*/ 	.word	0x0500002f


	//   ....[87]....
        /*0238*/ 	.word	0x0500002f


	//   ....[88]....
        /*023c*/ 	.word	0x0500002f


	//   ....[89]....
        /*0240*/ 	.word	0x0500002f


	//   ....[90]....
        /*0244*/ 	.word	0x0500002f


	//   ....[91]....
        /*0248*/ 	.word	0x0500002f


	//   ....[92]....
        /*024c*/ 	.word	0x0500002f


	//   ....[93]....
        /*0250*/ 	.word	0x0500002f


	//   ....[94]....
        /*0254*/ 	.word	0x0500002f


	//   ....[95]....
        /*0258*/ 	.word	0x0500002f


	//   ....[96]....
        /*025c*/ 	.word	0x0500002f


	//   ....[97]....
        /*0260*/ 	.word	0x0500002f


	//   ....[98]....
        /*0264*/ 	.word	0x0500002f


	//   ....[99]....
        /*0268*/ 	.word	0x0500002f


	//   ....[100]....
        /*026c*/ 	.word	0x0500002f


	//   ....[101]....
        /*0270*/ 	.word	0x0500002f


	//   ....[102]....
        /*0274*/ 	.word	0x0500002f


	//   ....[103]....
        /*0278*/ 	.word	0x0500002f


	//   ....[104]....
        /*027c*/ 	.word	0x0500002f


	//   ....[105]....
        /*0280*/ 	.word	0x0500002f


	//   ....[106]....
        /*0284*/ 	.word	0x0500002f


	//   ....[107]....
        /*0288*/ 	.word	0x0500002f


	//   ....[108]....
        /*028c*/ 	.word	0x0500002f


	//   ....[109]....
        /*0290*/ 	.word	0x0500002f


	//   ....[110]....
        /*0294*/ 	.word	0x0500002f


	//   ....[111]....
        /*0298*/ 	.word	0x0500002f


	//   ....[112]....
        /*029c*/ 	.word	0x0500002f


	//   ....[113]....
        /*02a0*/ 	.word	0x0500002f


	//   ....[114]....
        /*02a4*/ 	.word	0x0500002f


	//   ....[115]....
        /*02a8*/ 	.word	0x0500002f


	//   ....[116]....
        /*02ac*/ 	.word	0x0500002f


	//   ....[117]....
        /*02b0*/ 	.word	0x0500002f


	//   ....[118]....
        /*02b4*/ 	.word	0x0500002f


	//   ....[119]....
        /*02b8*/ 	.word	0x0500002f


	//   ....[120]....
        /*02bc*/ 	.word	0x0500002f


	//   ....[121]....
        /*02c0*/ 	.word	0x0500002f


	//----- nvinfo : EIATTR_COOP_GROUP_INSTR_OFFSETS
	.align		4
.L_913:
        /*02c4*/ 	.byte	0x04, 0x28
        /*02c6*/ 	.short	(.L_915 - .L_914)


	//   ....[0]....
.L_914:
        /*02c8*/ 	.word	0x00003ba0


	//   ....[1]....
        /*02cc*/ 	.word	0x00003be0


	//   ....[2]....
        /*02d0*/ 	.word	0x00003c20


	//   ....[3]....
        /*02d4*/ 	.word	0x00003c50


	//   ....[4]....
        /*02d8*/ 	.word	0x00005740


	//   ....[5]....
        /*02dc*/ 	.word	0x00005770


	//   ....[6]....
        /*02e0*/ 	.word	0x000058e0


	//   ....[7]....
        /*02e4*/ 	.word	0x00005900


	//   ....[8]....
        /*02e8*/ 	.word	0x00005a30


	//   ....[9]....
        /*02ec*/ 	.word	0x00005a50


	//   ....[10]....
        /*02f0*/ 	.word	0x00007b60


	//   ....[11]....
        /*02f4*/ 	.word	0x00007b90


	//   ....[12]....
        /*02f8*/ 	.word	0x00007be0


	//   ....[13]....
        /*02fc*/ 	.word	0x00007c00


	//   ....[14]....
        /*0300*/ 	.word	0x00007c30


	//   ....[15]....
        /*0304*/ 	.word	0x00007c40


	//   ....[16]....
        /*0308*/ 	.word	0x00007c70


	//   ....[17]....
        /*030c*/ 	.word	0x00007c80


	//   ....[18]....
        /*0310*/ 	.word	0x00007e10


	//   ....[19]....
        /*0314*/ 	.word	0x00007e40


	//   ....[20]....
        /*0318*/ 	.word	0x00007e90


	//   ....[21]....
        /*031c*/ 	.word	0x00007eb0


	//   ....[22]....
        /*0320*/ 	.word	0x00007ee0


	//   ....[23]....
        /*0324*/ 	.word	0x00007ef0


	//   ....[24]....
        /*0328*/ 	.word	0x00007f20


	//   ....[25]....
        /*032c*/ 	.word	0x00007f30


	//   ....[26]....
        /*0330*/ 	.word	0x000080b0


	//   ....[27]....
        /*0334*/ 	.word	0x000080e0


	//   ....[28]....
        /*0338*/ 	.word	0x00008130


	//   ....[29]....
        /*033c*/ 	.word	0x00008150


	//   ....[30]....
        /*0340*/ 	.word	0x00008180


	//   ....[31]....
        /*0344*/ 	.word	0x00008190


	//   ....[32]....
        /*0348*/ 	.word	0x000081c0


	//   ....[33]....
        /*034c*/ 	.word	0x000081d0


	//   ....[34]....
        /*0350*/ 	.word	0x00008520


	//   ....[35]....
        /*0354*/ 	.word	0x00008560


	//   ....[36]....
        /*0358*/ 	.word	0x00008590


	//   ....[37]....
        /*035c*/ 	.word	0x000085e0


	//   ....[38]....
        /*0360*/ 	.word	0x00008600


	//   ....[39]....
        /*0364*/ 	.word	0x00008630


	//   ....[40]....
        /*0368*/ 	.word	0x00008650


	//   ....[41]....
        /*036c*/ 	.word	0x00008670


	//   ....[42]....
        /*0370*/ 	.word	0x00008690


	//   ....[43]....
        /*0374*/ 	.word	0x000086b0


	//   ....[44]....
        /*0378*/ 	.word	0x000086d0


	//   ....[45]....
        /*037c*/ 	.word	0x000086f0


	//   ....[46]....
        /*0380*/ 	.word	0x00008710


	//   ....[47]....
        /*0384*/ 	.word	0x00008740


	//   ....[48]....
        /*0388*/ 	.word	0x00008780


	//   ....[49]....
        /*038c*/ 	.word	0x000087a0


	//   ....[50]....
        /*0390*/ 	.word	0x000087c0


	//   ....[51]....
        /*0394*/ 	.word	0x000087e0


	//   ....[52]....
        /*0398*/ 	.word	0x00008810


	//   ....[53]....
        /*039c*/ 	.word	0x00008840


	//   ....[54]....
        /*03a0*/ 	.word	0x00008860


	//   ....[55]....
        /*03a4*/ 	.word	0x00008880


	//   ....[56]....
        /*03a8*/ 	.word	0x000088a0


	//   ....[57]....
        /*03ac*/ 	.word	0x000088d0


	//   ....[58]....
        /*03b0*/ 	.word	0x00008920


	//   ....[59]....
        /*03b4*/ 	.word	0x00008950


	//   ....[60]....
        /*03b8*/ 	.word	0x00008980


	//   ....[61]....
        /*03bc*/ 	.word	0x000089b0


	//   ....[62]....
        /*03c0*/ 	.word	0x000089e0


	//   ....[63]....
        /*03c4*/ 	.word	0x00008a10


	//   ....[64]....
        /*03c8*/ 	.word	0x00008b40


	//   ....[65]....
        /*03cc*/ 	.word	0x00008b90


	//   ....[66]....
        /*03d0*/ 	.word	0x00008cc0


	//   ....[67]....
        /*03d4*/ 	.word	0x00008d10


	//   ....[68]....
        /*03d8*/ 	.word	0x00008d80


	//   ....[69]....
        /*03dc*/ 	.word	0x00008de0


	//   ....[70]....
        /*03e0*/ 	.word	0x00008e50


	//   ....[71]....
        /*03e4*/ 	.word	0x00008eb0


	//   ....[72]....
        /*03e8*/ 	.word	0x00008f20


	//   ....[73]....
        /*03ec*/ 	.word	0x00008f80


	//   ....[74]....
        /*03f0*/ 	.word	0x00009030


	//   ....[75]....
        /*03f4*/ 	.word	0x000090c0


	//   ....[76]....
        /*03f8*/ 	.word	0x00009130


	//   ....[77]....
        /*03fc*/ 	.word	0x00009190


	//   ....[78]....
        /*0400*/ 	.word	0x00009200


	//   ....[79]....
        /*0404*/ 	.word	0x00009260


	//   ....[80]....
        /*0408*/ 	.word	0x000092d0


	//   ....[81]....
        /*040c*/ 	.word	0x00009330


	//   ....[82]....
        /*0410*/ 	.word	0x000093e0


	//   ....[83]....
        /*0414*/ 	.word	0x00009470


	//   ....[84]....
        /*0418*/ 	.word	0x000094e0


	//   ....[85]....
        /*041c*/ 	.word	0x00009540


	//   ....[86]....
        /*0420*/ 	.word	0x000095b0


	//   ....[87]....
        /*0424*/ 	.word	0x00009610


	//   ....[88]....
        /*0428*/ 	.word	0x00009680


	//   ....[89]....
        /*042c*/ 	.word	0x000096e0


	//   ....[90]....
        /*0430*/ 	.word	0x00009790


	//   ....[91]....
        /*0434*/ 	.word	0x00009840


	//   ....[92]....
        /*0438*/ 	.word	0x00009980


	//   ....[93]....
        /*043c*/ 	.word	0x00009a20


	//   ....[94]....
        /*0440*/ 	.word	0x00009ac0


	//   ....[95]....
        /*0444*/ 	.word	0x00009b30


	//   ....[96]....
        /*0448*/ 	.word	0x00009bb0


	//   ....[97]....
        /*044c*/ 	.word	0x00009c90


	//   ....[98]....
        /*0450*/ 	.word	0x00009d10


	//   ....[99]....
        /*0454*/ 	.word	0x00009db0


	//   ....[100]....
        /*0458*/ 	.word	0x00009e70


	//   ....[101]....
        /*045c*/ 	.word	0x00009ed0


	//   ....[102]....
        /*0460*/ 	.word	0x00009f40


	//   ....[103]....
        /*0464*/ 	.word	0x00009fa0


	//   ....[104]....
        /*0468*/ 	.word	0x0000a010


	//   ....[105]....
        /*046c*/ 	.word	0x0000a070


	//   ....[106]....
        /*0470*/ 	.word	0x0000a0f0


	//   ....[107]....
        /*0474*/ 	.word	0x0000a170


	//   ....[108]....
        /*0478*/ 	.word	0x0000a1e0


	//   ....[109]....
        /*047c*/ 	.word	0x0000a240


	//   ....[110]....
        /*0480*/ 	.word	0x0000a2b0


	//   ....[111]....
        /*0484*/ 	.word	0x0000a310


	//   ....[112]....
        /*0488*/ 	.word	0x0000a380


	//   ....[113]....
        /*048c*/ 	.word	0x0000a3e0


	//   ....[114]....
        /*0490*/ 	.word	0x0000a440


	//   ....[115]....
        /*0494*/ 	.word	0x0000a4b0


	//   ....[116]....
        /*0498*/ 	.word	0x0000a520


	//   ....[117]....
        /*049c*/ 	.word	0x0000a580


	//   ....[118]....
        /*04a0*/ 	.word	0x0000a5f0


	//   ....[119]....
        /*04a4*/ 	.word	0x0000a650


	//   ....[120]....
        /*04a8*/ 	.word	0x0000a710


	//   ....[121]....
        /*04ac*/ 	.word	0x0000a7a0


	//----- nvinfo : EIATTR_EXIT_INSTR_OFFSETS
	.align		4
.L_915:
        /*04b0*/ 	.byte	0x04, 0x1c
        /*04b2*/ 	.short	(.L_917 - .L_916)


	//   ....[0]....
.L_916:
        /*04b4*/ 	.word	0x00006b50


	//   ....[1]....
        /*04b8*/ 	.word	0x00008c60


	//----- nvinfo : EIATTR_MAX_THREADS
	.align		4
.L_917:
        /*04bc*/ 	.byte	0x04, 0x05
        /*04be*/ 	.short	(.L_919 - .L_918)
.L_918:
        /*04c0*/ 	.word	0x00000140
        /*04c4*/ 	.word	0x00000001
        /*04c8*/ 	.word	0x00000001


	//----- nvinfo : EIATTR_CRS_STACK_SIZE
	.align		4
.L_919:
        /*04cc*/ 	.byte	0x04, 0x1e
        /*04ce*/ 	.short	(.L_921 - .L_920)
.L_920:
        /*04d0*/ 	.word	0x00000000


	//----- nvinfo : EIATTR_CBANK_PARAM_SIZE
	.align		4
.L_921:
        /*04d4*/ 	.byte	0x03, 0x19
        /*04d6*/ 	.short	0x0060


	//----- nvinfo : EIATTR_PARAM_CBANK
	.align		4
        /*04d8*/ 	.byte	0x04, 0x0a
        /*04da*/ 	.short	(.L_923 - .L_922)
	.align		4
.L_922:
        /*04dc*/ 	.word	index@(.nv.constant0._ZN13group_norm_v218gn_bwd_cuda_kernelI13__nv_bfloat16Li320ELi1ELi16ELi160ELi256ELb1ELb1ELi32ELi320ELi320ELi4ELb1ELi16ELb0ELb0ELNS_15WgradSyncMethodE3ENS_16CompileConditionILi900EEEEEvPT_S6_S6_PKS5_S8_S8_S8_PKfflPfPj)
        /*04e0*/ 	.short	0x0210
        /*04e2*/ 	.short	0x0060


	//----- nvinfo : EIATTR_SW_WAR
	.align		4
.L_923:
        /*04e4*/ 	.byte	0x04, 0x36
        /*04e6*/ 	.short	(.L_925 - .L_924)
.L_924:
        /*04e8*/ 	.word	0x00000008
.L_925:


//--------------------- .nv.info._ZN13group_norm_v218gn_bwd_cuda_kernelI13__nv_bfloat16Li320ELi1ELi16ELi160ELi256ELb1ELb1ELi64ELi320ELi320ELi4ELb1ELi32ELb0ELb0ELNS_15WgradSyncMethodE3ENS_16CompileConditionILi900EEEEEvPT_S6_S6_PKS5_S8_S8_S8_PKfflPfPj --------------------------
	.section	.nv.info._ZN13group_norm_v218gn_bwd_cuda_kernelI13__nv_bfloat16Li320ELi1ELi16ELi160ELi256ELb1ELb1ELi64ELi320ELi320ELi4ELb1ELi32ELb0ELb0ELNS_15WgradSyncMethodE3ENS_16CompileConditionILi900EEEEEvPT_S6_S6_PKS5_S8_S8_S8_PKfflPfPj,"",@"SHT_CUDA_INFO"
	.sectionflags	@""
	.align	4


	//----- nvinfo : EIATTR_CUDA_API_VERSION
	.align		4
        /*0000*/ 	.byte	0x04, 0x37
        /*0002*/ 	.short	(.L_927 - .L_926)
.L_926:
        /*0004*/ 	.word	0x00000082


	//----- nvinfo : EIATTR_KPARAM_INFO
	.align		4
.L_927:
        /*0008*/ 	.byte	0x04, 0x17
        /*000a*/ 	.short	(.L_929 - .L_928)
.L_928:
        /*000c*/ 	.word	0x00000000
        /*0010*/ 	.short	0x000b
        /*0012*/ 	.short	0x0058
        /*0014*/ 	.byte	0x00, 0xf0, 0x21, 0x00


	//----- nvinfo : EIATTR_KPARAM_INFO
	.align		4
.L_929:
        /*0018*/ 	.byte	0x04, 0x17
        /*001a*/ 	.short	(.L_931 - .L_930)
.L_930:
        /*001c*/ 	.word	0x00000000
        /*0020*/ 	.short	0x000a
        /*0022*/ 	.short	0x0050
        /*0024*/ 	.byte	0x00, 0xf0, 0x21, 0x00


	//----- nvinfo : EIATTR_KPARAM_INFO
	.align		4
.L_931:
        /*0028*/ 	.byte	0x04, 0x17
        /*002a*/ 	.short	(.L_933 - .L_932)
.L_932:
        /*002c*/ 	.word	0x00000000
        /*0030*/ 	.short	0x0009
        /*0032*/ 	.short	0x0048
        /*0034*/ 	.byte	0x00, 0xf0, 0x21, 0x00


	//----- nvinfo : EIATTR_KPARAM_INFO
	.align		4
.L_933:
        /*0038*/ 	.byte	0x04, 0x17
        /*003a*/ 	.short	(.L_935 - .L_934)
.L_934:
        /*003c*/ 	.word	0x00000000
        /*0040*/ 	.short	0x0008
        /*0042*/ 	.short	0x0040
        /*0044*/ 	.byte	0x00, 0xf0, 0x11, 0x00


	//----- nvinfo : EIATTR_KPARAM_INFO
	.align		4
.L_935:
        /*0048*/ 	.byte	0x04, 0x17
        /*004a*/ 	.short	(.L_937 - .L_936)
.L_936:
        /*004c*/ 	.word	0x00000000
        /*0050*/ 	.short	0x0007
        /*0052*/ 	.short	0x0038
        /*0054*/ 	.byte	0x00, 0xf0, 0x21, 0x00


	//----- nvinfo : EIATTR_KPARAM_INFO
	.align		4
.L_937:
        /*0058*/ 	.byte	0x04, 0x17
        /*005a*/ 	.short	(.L_939 - .L_938)
.L_938:
        /*005c*/ 	.word	0x00000000
        /*0060*/ 	.short	0x0006
        /*0062*/ 	.short	0x0030
        /*0064*/ 	.byte	0x00, 0xf0, 0x21, 0x00


	//----- nvinfo : EIATTR_KPARAM_INFO
	.align		4
.L_939:
        /*0068*/ 	.byte	0x04, 0x17
        /*006a*/ 	.short	(.L_941 - .L_940)
.L_940:
        /*006c*/ 	.word	0x00000000
        /*0070*/ 	.short	0x0005
        /*0072*/ 	.short	0x0028
        /*0074*/ 	.byte	0x00, 0xf0, 0x21, 0x00


	//----- nvinfo : EIATTR_KPARAM_INFO
	.align		4
.L_941:
        /*0078*/ 	.byte	0x04, 0x17
        /*007a*/ 	.short	(.L_943 - .L_942)
.L_942:
        /*007c*/ 	.word	0x00000000
        /*0080*/ 	.short	0x0004
        /*0082*/ 	.short	0x0020
        /*0084*/ 	.byte	0x00, 0xf0, 0x21, 0x00


	//----- nvinfo : EIATTR_KPARAM_INFO
	.align		4
.L_943:
        /*0088*/ 	.byte	0x04, 0x17
        /*008a*/ 	.short	(.L_945 - .L_944)
.L_944:
        /*008c*/ 	.word	0x00000000
        /*0090*/ 	.short	0x0003
        /*0092*/ 	.short	0x0018
        /*0094*/ 	.byte	0x00, 0xf0, 0x21, 0x00


	//----- nvinfo : EIATTR_KPARAM_INFO
	.align		4
.L_945:
        /*0098*/ 	.byte	0x04, 0x17
        /*009a*/ 	.short	(.L_947 - .L_946)
.L_946:
        /*009c*/ 	.word	0x00000000
        /*00a0*/ 	.short	0x0002
        /*00a2*/ 	.short	0x0010
        /*00a4*/ 	.byte	0x00, 0xf0, 0x21, 0x00


	//----- nvinfo : EIATTR_KPARAM_INFO
	.align		4
.L_947:
        /*00a8*/ 	.byte	0x04, 0x17
        /*00aa*/ 	.short	(.L_949 - .L_948)
.L_948:
        /*00ac*/ 	.word	0x00000000
        /*00b0*/ 	.short	0x0001
        /*00b2*/ 	.short	0x0008
        /*00b4*/ 	.byte	0x00, 0xf0, 0x21, 0x00


	//----- nvinfo : EIATTR_KPARAM_INFO
	.align		4
.L_949:
        /*00b8*/ 	.byte	0x04, 0x17
        /*00ba*/ 	.short	(.L_951 - .L_950)
.L_950:
        /*00bc*/ 	.word	0x00000000
        /*00c0*/ 	.short	0x0000
        /*00c2*/ 	.short	0x0000
        /*00c4*/ 	.byte	0x00, 0xf0, 0x21, 0x00


	//----- nvinfo : EIATTR_SPARSE_MMA_MASK
	.align		4
.L_951:
        /*00c8*/ 	.byte	0x03, 0x50
        /*00ca*/ 	.short	0x0000


	//----- nvinfo : EIATTR_MAXREG_COUNT
	.align		4
        /*00cc*/ 	.byte	0x03, 0x1b
        /*00ce*/ 	.short	0x00a8


	//----- nvinfo : EIATTR_NUM_BARRIERS
	.align		4
        /*00d0*/ 	.byte	0x02, 0x4c
        /*00d2*/ 	.byte	0x01
	.zero		1


	//----- nvinfo : EIATTR_ANNOTATIONS
	.align		4
        /*00d4*/ 	.byte	0x04, 0x55
        /*00d6*/ 	.short	(.L_953 - .L_952)


	//   ....[0]....
.L_952:
        /* <DEDUP_REMOVED lines=14> */


	//----- nvinfo : EIATTR_MERCURY_ISA_VERSION
	.align		4
.L_953:
        /*01a8*/ 	.byte	0x03, 0x5f
        /*01aa*/ 	.short	0x0101


	//----- nvinfo : EIATTR_INT_WARP_WIDE_INSTR_OFFSETS
	.align		4
        /*01ac*/ 	.byte	0x04, 0x31
        /*01ae*/ 	.short	(.L_955 - .L_954)


	//   ....[0]....
.L_954:
        /*01b0*/ 	.word	0x00007420


	//----- nvinfo : EIATTR_COOP_GROUP_MASK_REGIDS
	.align		4
.L_955:
        /*01b4*/ 	.byte	0x04, 0x29
        /*01b6*/ 	.short	(.L_957 - .L_956)


	//   ....[0]....
.L_956:
        /*01b8*/ 	.word	0xffffffff


	//   ....[1]....
        /*01bc*/ 	.word	0xffffffff


	//   ....[2]....
        /*01c0*/ 	.word	0xffffffff


	//   ....[3]....
        /*01c4*/ 	.word	0xffffffff


	//   ....[4]....
        /*01c8*/ 	.word	0xffffffff


	//   ....[5]....
        /*01cc*/ 	.word	0xffffffff


	//   ....[6]....
        /*01d0*/ 	.word	0xffffffff


	//   ....[7]....
        /*01d4*/ 	.word	0xffffffff


	//   ....[8]....
        /*01d8*/ 	.word	0x05000020


	//   ....[9]....
        /*01dc*/ 	.word	0x0500001f


	//   ....[10]....
        /*01e0*/ 	.word	0x05000021


	//   ....[11]....
        /*01e4*/ 	.word	0x05000022


	//   ....[12]....
        /*01e8*/ 	.word	0x05000024


	//   ....[13]....
        /*01ec*/ 	.word	0x05000023


	//   ....[14]....
        /*01f0*/ 	.word	0x05000025


	//   ....[15]....
        /*01f4*/ 	.word	0x0500001a


	//   ....[16]....
        /*01f8*/ 	.word	0x05000024


	//   ....[17]....
        /*01fc*/ 	.word	0x05000023


	//   ....[18]....
        /*0200*/ 	.word	0x05000025


	//   ....[19]....
        /*0204*/ 	.word	0x0500002a


	//   ....[20]....
        /*0208*/ 	.word	0x0500002c


	//   ....[21]....
        /*020c*/ 	.word	0x05000029


	//   ....[22]....
        /*0210*/ 	.word	0x0500002b


	//   ....[23]....
        /*0214*/ 	.word	0x0500001e


	//   ....[24]....
        /*0218*/ 	.word	0x05000024


	//   ....[25]....
        /*021c*/ 	.word	0x05000023


	//   ....[26]....
        /*0220*/ 	.word	0x05000025


	//   ....[27]....
        /*0224*/ 	.word	0x0500002a


	//   ....[28]....
        /*0228*/ 	.word	0x0500002c


	//   ....[29]....
        /*022c*/ 	.word	0x05000029


	//   ....[30]....
        /*0230*/ 	.word	0x0500002b


	//   ....[31]....
        /*0234*/ 	.word	0x0500001e


	//   ....[32]....
        /*0238*/ 	.word	0x0500001e


	//   ....[33]....
        /*023c*/ 	.word	0x0500001f


	//   ....[34]....
        /*0240*/ 	.word	0x05000032


	//   ....[35]....
        /*0244*/ 	.word	0x05000021


	//   ....[36]....
        /*0248*/ 	.word	0x05000020


	//   ....[37]....
        /*024c*/ 	.word	0x05000031


	//   ....[38]....
        /*0250*/ 	.word	0x0500001f


	//   ....[39]....
        /*0254*/ 	.word	0x05000034


	//   ....[40]....
        /*0258*/ 	.word	0x0500001e


	//   ....[41]....
        /*025c*/ 	.word	0x05000031


	//   ....[42]....
        /*0260*/ 	.word	0x05000020


	//   ....[43]....
        /*0264*/ 	.word	0x05000021


	//   ....[44]....
        /*0268*/ 	.word	0x05000030


	//   ....[45]....
        /*026c*/ 	.word	0x05000033


	//   ....[46]....
        /*0270*/ 	.word	0x0500001c


	//   ....[47]....
        /*0274*/ 	.word	0x0500002d


	//   ....[48]....
        /*0278*/ 	.word	0x0500001d


	//   ....[49]....
        /*027c*/ 	.word	0x05000031


	//   ....[50]....
        /*0280*/ 	.word	0x05000030


	//   ....[51]....
        /*0284*/ 	.word	0x05000034


	//   ....[52]....
        /*0288*/ 	.word	0x0500002b


	//   ....[53]....
        /*028c*/ 	.word	0x0500002e


	//   ....[54]....
        /*0290*/ 	.word	0x05000020


	//   ....[55]....
        /*0294*/ 	.word	0x05000021


	//   ....[56]....
        /*0298*/ 	.word	0x05000022


	//   ....[57]....
        /*029c*/ 	.word	0x05000023


	//   ....[58]....
        /*02a0*/ 	.word	0x05000029


	//   ....[59]....
        /*02a4*/ 	.word	0x0500002b


	//   ....[60]....
        /*02a8*/ 	.word	0x05000030


	//   ....[61]....
        /*02ac*/ 	.word	0x0500002f


	//   ....[62]....
        /*02b0*/ 	.word	0x05000022


	//   ....[63]....
        /*02b4*/ 	.word	0x05000019


	//   ....[64]....
        /*02b8*/ 	.word	0x05000033


	//   ....[65]....
        /*02bc*/ 	.word	0x05000033


	//   ....[66]....
        /*02c0*/ 	.word	0x05000033


	//   ....[67]....
        /*02c4*/ 	.word	0x05000033


	//   ....[68]....
        /*02c8*/ 	.word	0x05000033


	//   ....[69]....
        /*02cc*/ 	.word	0x05000033


	//   ....[70]....
        /*02d0*/ 	.word	0x05000033


	//   ....[71]....
        /*02d4*/ 	.word	0x05000033


	//   ....[72]....
        /*02d8*/ 	.word	0x05000033


	//   ....[73]....
        /*02dc*/ 	.word	0x05000033


	//   ....[74]....
        /*02e0*/ 	.word	0x05000033


	//   ....[75]....
        /*02e4*/ 	.word	0x05000033


	//   ....[76]....
        /*02e8*/ 	.word	0x05000033


	//   ....[77]....
        /*02ec*/ 	.word	0x05000033


	//   ....[78]....
        /*02f0*/ 	.word	0x05000033


	//   ....[79]....
        /*02f4*/ 	.word	0x05000033


	//   ....[80]....
        /*02f8*/ 	.word	0x05000033


	//   ....[81]....
        /*02fc*/ 	.word	0x05000033


	//   ....[82]....
        /*0300*/ 	.word	0x05000033


	//   ....[83]....
        /*0304*/ 	.word	0x05000033


	//   ....[84]....
        /*0308*/ 	.word	0x05000033


	//   ....[85]....
        /*030c*/ 	.word	0x05000033


	//   ....[86]....
        /*0310*/ 	.word	0x05000033


	//   ....[87]....
        /*0314*/ 	.word	0x05000033


	//   ....[88]....
        /*0318*/ 	.word	0x05000033


	//   ....[89]....
        /*031c*/ 	.word	0x05000033


	//   ....[90]....
        /*0320*/ 	.word	0x05000033


	//   ....[91]....
        /*0324*/ 	.word	0x05000033


	//   ....[92]....
        /*0328*/ 	.word	0x05000033


	//   ....[93]....
        /*032c*/ 	.word	0x05000033


	//   ....[94]....
        /*0330*/ 	.word	0x05000033


	//   ....[95]....
        /*0334*/ 	.word	0x05000033


	//   ....[96]....
        /*0338*/ 	.word	0x05000033


	//   ....[97]....
        /*033c*/ 	.word	0x05000033


	//   ....[98]....
        /*0340*/ 	.word	0x05000033


	//   ....[99]....
        /*0344*/ 	.word	0x05000033


	//   ....[100]....
        /*0348*/ 	.word	0x05000033


	//   ....[101]....
        /*034c*/ 	.word	0x05000033


	//   ....[102]....
        /*0350*/ 	.word	0x05000033


	//   ....[103]....
        /*0354*/ 	.word	0x05000033


	//   ....[104]....
        /*0358*/ 	.word	0x05000033


	//   ....[105]....
        /*035c*/ 	.word	0x05000033


	//   ....[106]....
        /*0360*/ 	.word	0x05000033


	//   ....[107]....
        /*0364*/ 	.word	0x05000033


	//   ....[108]....
        /*0368*/ 	.word	0x05000033


	//   ....[109]....
        /*036c*/ 	.word	0x05000033


	//   ....[110]....
        /*0370*/ 	.word	0x05000033


	//   ....[111]....
        /*0374*/ 	.word	0x05000033


	//   ....[112]....
        /*0378*/ 	.word	0x05000033


	//   ....[113]....
        /*037c*/ 	.word	0x05000033


	//   ....[114]....
        /*0380*/ 	.word	0x05000033


	//   ....[115]....
        /*0384*/ 	.word	0x05000033


	//   ....[116]....
        /*0388*/ 	.word	0x05000033


	//   ....[117]....
        /*038c*/ 	.word	0x05000033


	//   ....[118]....
        /*0390*/ 	.word	0x05000033


	//   ....[119]....
        /*0394*/ 	.word	0x05000033


	//----- nvinfo : EIATTR_COOP_GROUP_INSTR_OFFSETS
	.align		4
.L_957:
        /*0398*/ 	.byte	0x04, 0x28
        /*039a*/ 	.short	(.L_959 - .L_958)


	//   ....[0]....
.L_958:
        /*039c*/ 	.word	0x00006ac0


	//   ....[1]....
        /*03a0*/ 	.word	0x00006ad0


	//   ....[2]....
        /*03a4*/ 	.word	0x00006c20


	//   ....[3]....
        /*03a8*/ 	.word	0x00006cb0


	//   ....[4]....
        /*03ac*/ 	.word	0x00007b20


	//   ....[5]....
        /*03b0*/ 	.word	0x00007b40


	//   ....[6]....
        /*03b4*/ 	.word	0x00007b60


	//   ....[7]....
        /*03b8*/ 	.word	0x00007b80


	//   ....[8]....
        /*03bc*/ 	.word	0x0000d600


	//   ....[9]....
        /*03c0*/ 	.word	0x0000d630


	//   ....[10]....
        /*03c4*/ 	.word	0x0000d680


	//   ....[11]....
        /*03c8*/ 	.word	0x0000d6a0


	//   ....[12]....
        /*03cc*/ 	.word	0x0000d6d0


	//   ....[13]....
        /*03d0*/ 	.word	0x0000d6e0


	//   ....[14]....
        /*03d4*/ 	.word	0x0000d710


	//   ....[15]....
        /*03d8*/ 	.word	0x0000d720


	//   ....[16]....
        /*03dc*/ 	.word	0x0000d8b0


	//   ....[17]....
        /*03e0*/ 	.word	0x0000d8e0


	//   ....[18]....
        /*03e4*/ 	.word	0x0000d930


	//   ....[19]....
        /*03e8*/ 	.word	0x0000d950


	//   ....[20]....
        /*03ec*/ 	.word	0x0000d980


	//   ....[21]....
        /*03f0*/ 	.word	0x0000d990


	//   ....[22]....
        /*03f4*/ 	.word	0x0000d9c0


	//   ....[23]....
        /*03f8*/ 	.word	0x0000d9d0


	//   ....[24]....
        /*03fc*/ 	.word	0x0000db10


	//   ....[25]....
        /*0400*/ 	.word	0x0000db40


	//   ....[26]....
        /*0404*/ 	.word	0x0000db90


	//   ....[27]....
        /*0408*/ 	.word	0x0000dbb0


	//   ....[28]....
        /*040c*/ 	.word	0x0000dbe0


	//   ....[29]....
        /*0410*/ 	.word	0x0000dbf0


	//   ....[30]....
        /*0414*/ 	.word	0x0000dc20


	//   ....[31]....
        /*0418*/ 	.word	0x0000dc30


	//   ....[32]....
        /*041c*/ 	.word	0x0000df50


	//   ....[33]....
        /*0420*/ 	.word	0x0000df80


	//   ....[34]....
        /*0424*/ 	.word	0x0000dfb0


	//   ....[35]....
        /*0428*/ 	.word	0x0000e000


	//   ....[36]....
        /*042c*/ 	.word	0x0000e020


	//   ....[37]....
        /*0430*/ 	.word	0x0000e050


	//   ....[38]....
        /*0434*/ 	.word	0x0000e070


	//   ....[39]....
        /*0438*/ 	.word	0x0000e090


	//   ....[40]....
        /*043c*/ 	.word	0x0000e0b0


	//   ....[41]....
        /*0440*/ 	.word	0x0000e0d0


	//   ....[42]....
        /*0444*/ 	.word	0x0000e0f0


	//   ....[43]....
        /*0448*/ 	.word	0x0000e110


	//   ....[44]....
        /*044c*/ 	.word	0x0000e130


	//   ....[45]....
        /*0450*/ 	.word	0x0000e160


	//   ....[46]....
        /*0454*/ 	.word	0x0000e1a0


	//   ....[47]....
        /*0458*/ 	.word	0x0000e1c0


	//   ....[48]....
        /*045c*/ 	.word	0x0000e1e0


	//   ....[49]....
        /*0460*/ 	.word	0x0000e200


	//   ....[50]....
        /*0464*/ 	.word	0x0000e230


	//   ....[51]....
        /*0468*/ 	.word	0x0000e260


	//   ....[52]....
        /*046c*/ 	.word	0x0000e280


	//   ....[53]....
        /*0470*/ 	.word	0x0000e2a0


	//   ....[54]....
        /*0474*/ 	.word	0x0000e2c0


	//   ....[55]....
        /*0478*/ 	.word	0x0000e2f0


	//   ....[56]....
        /*047c*/ 	.word	0x0000e340


	//   ....[57]....
        /*0480*/ 	.word	0x0000e370


	//   ....[58]....
        /*0484*/ 	.word	0x0000e3a0


	//   ....[59]....
        /*0488*/ 	.word	0x0000e3d0


	//   ....[60]....
        /*048c*/ 	.word	0x0000e400


	//   ....[61]....
        /*0490*/ 	.word	0x0000e430


	//   ....[62]....
        /*0494*/ 	.word	0x0000e560


	//   ....[63]....
        /*0498*/ 	.word	0x0000e5b0


	//   ....[64]....
        /*049c*/ 	.word	0x0000e6e0


	//   ....[65]....
        /*04a0*/ 	.word	0x0000e730


	//   ....[66]....
        /*04a4*/ 	.word	0x0000e7a0


	//   ....[67]....
        /*04a8*/ 	.word	0x0000e800


	//   ....[68]....
        /*04ac*/ 	.word	0x0000e870


	//   ....[69]....
        /*04b0*/ 	.word	0x0000e8d0


	//   ....[70]....
        /*04b4*/ 	.word	0x0000e940


	//   ....[71]....
        /*04b8*/ 	.word	0x0000e9a0


	//   ....[72]....
        /*04bc*/ 	.word	0x0000ea50


	//   ....[73]....
        /*04c0*/ 	.word	0x0000eae0


	//   ....[74]....
        /*04c4*/ 	.word	0x0000eb50


	//   ....[75]....
        /*04c8*/ 	.word	0x0000ebb0


	//   ....[76]....
        /*04cc*/ 	.word	0x0000ec20


	//   ....[77]....
        /*04d0*/ 	.word	0x0000ec80


	//   ....[78]....
        /*04d4*/ 	.word	0x0000ecf0


	//   ....[79]....
        /*04d8*/ 	.word	0x0000ed50


	//   ....[80]....
        /*04dc*/ 	.word	0x0000ee00


	//   ....[81]....
        /*04e0*/ 	.word	0x0000ee90


	//   ....[82]....
        /*04e4*/ 	.word	0x0000ef00


	//   ....[83]....
        /*04e8*/ 	.word	0x0000ef60


	//   ....[84]....
        /*04ec*/ 	.word	0x0000efd0


	//   ....[85]....
        /*04f0*/ 	.word	0x0000f030


	//   ....[86]....
        /*04f4*/ 	.word	0x0000f0a0


	//   ....[87]....
        /*04f8*/ 	.word	0x0000f100


	//   ....[88]....
        /*04fc*/ 	.word	0x0000f1b0


	//   ....[89]....
        /*0500*/ 	.word	0x0000f270


	//   ....[90]....
        /*0504*/ 	.word	0x0000f3a0


	//   ....[91]....
        /*0508*/ 	.word	0x0000f420


	//   ....[92]....
        /*050c*/ 	.word	0x0000f4d0


	//   ....[93]....
        /*0510*/ 	.word	0x0000f530


	//   ....[94]....
        /*0514*/ 	.word	0x0000f5b0


	//   ....[95]....
        /*0518*/ 	.word	0x0000f680


	//   ....[96]....
        /*051c*/ 	.word	0x0000f700


	//   ....[97]....
        /*0520*/ 	.word	0x0000f7a0


	//   ....[98]....
        /*0524*/ 	.word	0x0000f860


	//   ....[99]....
        /*0528*/ 	.word	0x0000f8c0


	//   ....[100]....
        /*052c*/ 	.word	0x0000f930


	//   ....[101]....
        /*0530*/ 	.word	0x0000f990


	//   ....[102]....
        /*0534*/ 	.word	0x0000fa00


	//   ....[103]....
        /*0538*/ 	.word	0x0000fa60


	//   ....[104]....
        /*053c*/ 	.word	0x0000fae0


	//   ....[105]....
        /*0540*/ 	.word	0x0000fb60


	//   ....[106]....
        /*0544*/ 	.word	0x0000fbd0


	//   ....[107]....
        /*0548*/ 	.word	0x0000fc30


	//   ....[108]....
        /*054c*/ 	.word	0x0000fca0


	//   ....[109]....
        /*0550*/ 	.word	0x0000fd00


	//   ....[110]....
        /*0554*/ 	.word	0x0000fd70


	//   ....[111]....
        /*0558*/ 	.word	0x0000fdd0


	//   ....[112]....
        /*055c*/ 	.word	0x0000fe30


	//   ....[113]....
        /*0560*/ 	.word	0x0000fea0


	//   ....[114]....
        /*0564*/ 	.word	0x0000ff10


	//   ....[115]....
        /*0568*/ 	.word	0x0000ff70


	//   ....[116]....
        /*056c*/ 	.word	0x0000ffe0


	//   ....[117]....
        /*0570*/ 	.word	0x00010040


	//   ....[118]....
        /*0574*/ 	.word	0x00010100


	//   ....[119]....
        /*0578*/ 	.word	0x00010190


	//----- nvinfo : EIATTR_EXIT_INSTR_OFFSETS
	.align		4
.L_959:
        /*057c*/ 	.byte	0x04, 0x1c
        /*057e*/ 	.short	(.L_961 - .L_960)


	//   ....[0]....
.L_960:
        /*0580*/ 	.word	0x0000c5d0


	//   ....[1]....
        /*0584*/ 	.word	0x0000e680


	//----- nvinfo : EIATTR_MAX_THREADS
	.align		4
.L_961:
        /*0588*/ 	.byte	0x04, 0x05
        /*058a*/ 	.short	(.L_963 - .L_962)
.L_962:
        /*058c*/ 	.word	0x00000140
        /*0590*/ 	.word	0x00000001
        /*0594*/ 	.word	0x00000001


	//----- nvinfo : EIATTR_CRS_STACK_SIZE
	.align		4
.L_963:
        /*0598*/ 	.byte	0x04, 0x1e
        /*059a*/ 	.short	(.L_965 - .L_964)
.L_964:
        /*059c*/ 	.word	0x00000000


	//----- nvinfo : EIATTR_CBANK_PARAM_SIZE
	.align		4
.L_965:
        /*05a0*/ 	.byte	0x03, 0x19
        /*05a2*/ 	.short	0x0060


	//----- nvinfo : EIATTR_PARAM_CBANK
	.align		4
        /*05a4*/ 	.byte	0x04, 0x0a
        /*05a6*/ 	.short	(.L_967 - .L_966)
	.align		4
.L_966:
        /*05a8*/ 	.word	index@(.nv.constant0._ZN13group_norm_v218gn_bwd_cuda_kernelI13__nv_bfloat16Li320ELi1ELi16ELi160ELi256ELb1ELb1ELi64ELi320ELi320ELi4ELb1ELi32ELb0ELb0ELNS_15WgradSyncMethodE3ENS_16CompileConditionILi900EEEEEvPT_S6_S6_PKS5_S8_S8_S8_PKfflPfPj)
        /*05ac*/ 	.short	0x0210
        /*05ae*/ 	.short	0x0060


	//----- nvinfo : EIATTR_SW_WAR
	.align		4
.L_967:
        /*05b0*/ 	.byte	0x04, 0x36
        /*05b2*/ 	.short	(.L_969 - .L_968)
.L_968:
        /*05b4*/ 	.word	0x00000008
.L_969:


//--------------------- .nv.info._ZN13group_norm_v218gn_bwd_cuda_kernelI13__nv_bfloat16Li320ELi2ELi16ELi160ELi256ELb1ELb1ELi32ELi320ELi320ELi4ELb1ELi32ELb0ELb0ELNS_15WgradSyncMethodE3ENS_16CompileConditionILi900EEEEEvPT_S6_S6_PKS5_S8_S8_S8_PKfflPfPj --------------------------
	.section	.nv.info._ZN13group_norm_v218gn_bwd_cuda_kernelI13__nv_bfloat16Li320ELi2ELi16ELi160ELi256ELb1ELb1ELi32ELi320ELi320ELi4ELb1ELi32ELb0ELb0ELNS_15WgradSyncMethodE3ENS_16CompileConditionILi900EEEEEvPT_S6_S6_PKS5_S8_S8_S8_PKfflPfPj,"",@"SHT_CUDA_INFO"
	.sectionflags	@""
	.align	4


	//----- nvinfo : EIATTR_CUDA_API_VERSION
	.align		4
        /*0000*/ 	.byte	0x04, 0x37
        /*0002*/ 	.short	(.L_971 - .L_970)
.L_970:
        /*0004*/ 	.word	0x00000082


	//----- nvinfo : EIATTR_KPARAM_INFO
	.align		4
.L_971:
        /*0008*/ 	.byte	0x04, 0x17
        /*000a*/ 	.short	(.L_973 - .L_972)
.L_972:
        /*000c*/ 	.word	0x00000000
        /*0010*/ 	.short	0x000b
        /*0012*/ 	.short	0x0058
        /*0014*/ 	.byte	0x00, 0xf0, 0x21, 0x00


	//----- nvinfo : EIATTR_KPARAM_INFO
	.align		4
.L_973:
        /*0018*/ 	.byte	0x04, 0x17
        /*001a*/ 	.short	(.L_975 - .L_974)
.L_974:
        /*001c*/ 	.word	0x00000000
        /*0020*/ 	.short	0x000a
        /*0022*/ 	.short	0x0050
        /*0024*/ 	.byte	0x00, 0xf0, 0x21, 0x00


	//----- nvinfo : EIATTR_KPARAM_INFO
	.align		4
.L_975:
        /*0028*/ 	.byte	0x04, 0x17
        /*002a*/ 	.short	(.L_977 - .L_976)
.L_976:
        /*002c*/ 	.word	0x00000000
        /*0030*/ 	.short	0x0009
        /*0032*/ 	.short	0x0048
        /*0034*/ 	.byte	0x00, 0xf0, 0x21, 0x00


	//----- nvinfo : EIATTR_KPARAM_INFO
	.align		4
.L_977:
        /*0038*/ 	.byte	0x04, 0x17
        /*003a*/ 	.short	(.L_979 - .L_978)
.L_978:
        /*003c*/ 	.word	0x00000000
        /*0040*/ 	.short	0x0008
        /*0042*/ 	.short	0x0040
        /*0044*/ 	.byte	0x00, 0xf0, 0x11, 0x00


	//----- nvinfo : EIATTR_KPARAM_INFO
	.align		4
.L_979:
        /*0048*/ 	.byte	0x04, 0x17
        /*004a*/ 	.short	(.L_981 - .L_980)
.L_980:
        /*004c*/ 	.word	0x00000000
        /*0050*/ 	.short	0x0007
        /*0052*/ 	.short	0x0038
        /*0054*/ 	.byte	0x00, 0xf0, 0x21, 0x00


	//----- nvinfo : EIATTR_KPARAM_INFO
	.align		4
.L_981:
        /*0058*/ 	.byte	0x04, 0x17
        /*005a*/ 	.short	(.L_983 - .L_982)
.L_982:
        /*005c*/ 	.word	0x00000000
        /*0060*/ 	.short	0x0006
        /*0062*/ 	.short	0x0030
        /*0064*/ 	.byte	0x00, 0xf0, 0x21, 0x00


	//----- nvinfo : EIATTR_KPARAM_INFO
	.align		4
.L_983:
        /*0068*/ 	.byte	0x04, 0x17
        /*006a*/ 	.short	(.L_985 - .L_984)
.L_984:
        /*006c*/ 	.word	0x00000000
        /*0070*/ 	.short	0x0005
        /*0072*/ 	.short	0x0028
        /*0074*/ 	.byte	0x00, 0xf0, 0x21, 0x00


	//----- nvinfo : EIATTR_KPARAM_INFO
	.align		4
.L_985:
        /*0078*/ 	.byte	0x04, 0x17
        /*007a*/ 	.short	(.L_987 - .L_986)
.L_986:
        /*007c*/ 	.word	0x00000000
        /*0080*/ 	.short	0x0004
        /*0082*/ 	.short	0x0020
        /*0084*/ 	.byte	0x00, 0xf0, 0x21, 0x00


	//----- nvinfo : EIATTR_KPARAM_INFO
	.align		4
.L_987:
        /*0088*/ 	.byte	0x04, 0x17
        /*008a*/ 	.short	(.L_989 - .L_988)
.L_988:
        /*008c*/ 	.word	0x00000000
        /*0090*/ 	.short	0x0003
        /*0092*/ 	.short	0x0018
        /*0094*/ 	.byte	0x00, 0xf0, 0x21, 0x00


	//----- nvinfo : EIATTR_KPARAM_INFO
	.align		4
.L_989:
        /*0098*/ 	.byte	0x04, 0x17
        /*009a*/ 	.short	(.L_991 - .L_990)
.L_990:
        /*009c*/ 	.word	0x00000000
        /*00a0*/ 	.short	0x0002
        /*00a2*/ 	.short	0x0010
        /*00a4*/ 	.byte	0x00, 0xf0, 0x21, 0x00


	//----- nvinfo : EIATTR_KPARAM_INFO
	.align		4
.L_991:
        /*00a8*/ 	.byte	0x04, 0x17
        /*00aa*/ 	.short	(.L_993 - .L_992)
.L_992:
        /*00ac*/ 	.word	0x00000000
        /*00b0*/ 	.short	0x0001
        /*00b2*/ 	.short	0x0008
        /*00b4*/ 	.byte	0x00, 0xf0, 0x21, 0x00


	//----- nvinfo : EIATTR_KPARAM_INFO
	.align		4
.L_993:
        /*00b8*/ 	.byte	0x04, 0x17
        /*00ba*/ 	.short	(.L_995 - .L_994)
.L_994:
        /*00bc*/ 	.word	0x00000000
        /*00c0*/ 	.short	0x0000
        /*00c2*/ 	.short	0x0000
        /*00c4*/ 	.byte	0x00, 0xf0, 0x21, 0x00


	//----- nvinfo : EIATTR_SPARSE_MMA_MASK
	.align		4
.L_995:
        /*00c8*/ 	.byte	0x03, 0x50
        /*00ca*/ 	.short	0x0000


	//----- nvinfo : EIATTR_MAXREG_COUNT
	.align		4
        /*00cc*/ 	.byte	0x03, 0x1b
        /*00ce*/ 	.short	0x0060


	//----- nvinfo : EIATTR_NUM_BARRIERS
	.align		4
        /*00d0*/ 	.byte	0x02, 0x4c
        /*00d2*/ 	.byte	0x01
	.zero		1


	//----- nvinfo : EIATTR_ANNOTATIONS
	.align		4
        /*00d4*/ 	.byte	0x04, 0x55
        /*00d6*/ 	.short	(.L_997 - .L_996)


	//   ....[0]....
.L_996:
        /* <DEDUP_REMOVED lines=13> */


	//----- nvinfo : EIATTR_MERCURY_ISA_VERSION
	.align		4
.L_997:
        /*0198*/ 	.byte	0x03, 0x5f
        /*019a*/ 	.short	0x0101


	//----- nvinfo : EIATTR_COOP_GROUP_MASK_REGIDS
	.align		4
        /*019c*/ 	.byte	0x04, 0x29
        /*019e*/ 	.short	(.L_999 - .L_998)


	//   ....[0]....
.L_998:
        /*01a0*/ 	.word	0xffffffff


	//   ....[1]....
        /*01a4*/ 	.word	0xffffffff


	//   ....[2]....
        /*01a8*/ 	.word	0xffffffff


	//   ....[3]....
        /*01ac*/ 	.word	0xffffffff


	//   ....[4]....
        /*01b0*/ 	.word	0xffffffff


	//   ....[5]....
        /*01b4*/ 	.word	0xffffffff


	//   ....[6]....
        /*01b8*/ 	.word	0xffffffff


	//   ....[7]....
        /*01bc*/ 	.word	0xffffffff


	//   ....[8]....
        /*01c0*/ 	.word	0xffffffff


	//   ....[9]....
        /*01c4*/ 	.word	0xffffffff


	//   ....[10]....
        /*01c8*/ 	.word	0x0500000f


	//   ....[11]....
        /*01cc*/ 	.word	0x05000016


	//   ....[12]....
        /*01d0*/ 	.word	0x05000018


	//   ....[13]....
        /*01d4*/ 	.word	0x05000011


	//   ....[14]....
        /*01d8*/ 	.word	0x0500001d


	//   ....[15]....
        /*01dc*/ 	.word	0x05000012


	//   ....[16]....
        /*01e0*/ 	.word	0x05000016


	//   ....[17]....
        /*01e4*/ 	.word	0x05000017


	//   ....[18]....
        /*01e8*/ 	.word	0x05000016


	//   ....[19]....
        /*01ec*/ 	.word	0x0500000f


	//   ....[20]....
        /*01f0*/ 	.word	0x05000011


	//   ....[21]....
        /*01f4*/ 	.word	0x05000018


	//   ....[22]....
        /*01f8*/ 	.word	0x05000022


	//   ....[23]....
        /*01fc*/ 	.word	0x05000021


	//   ....[24]....
        /*0200*/ 	.word	0x0500000f


	//   ....[25]....
        /*0204*/ 	.word	0x05000016


	//   ....[26]....
        /*0208*/ 	.word	0x05000016


	//   ....[27]....
        /*020c*/ 	.word	0x0500000f


	//   ....[28]....
        /*0210*/ 	.word	0x05000011


	//   ....[29]....
        /*0214*/ 	.word	0x05000018


	//   ....[30]....
        /*0218*/ 	.word	0x05000022


	//   ....[31]....
        /*021c*/ 	.word	0x05000021


	//   ....[32]....
        /*0220*/ 	.word	0x0500000f


	//   ....[33]....
        /*0224*/ 	.word	0x05000016


	//   ....[34]....
        /*0228*/ 	.word	0x0500000f


	//   ....[35]....
        /*022c*/ 	.word	0x05000016


	//   ....[36]....
        /*0230*/ 	.word	0x05000022


	//   ....[37]....
        /*0234*/ 	.word	0x05000018


	//   ....[38]....
        /*0238*/ 	.word	0x0500001c


	//   ....[39]....
        /*023c*/ 	.word	0x0500002e


	//   ....[40]....
        /*0240*/ 	.word	0x05000024


	//   ....[41]....
        /*0244*/ 	.word	0x05000017


	//   ....[42]....
        /*0248*/ 	.word	0x05000016


	//   ....[43]....
        /*024c*/ 	.word	0x0500001b


	//   ....[44]....
        /*0250*/ 	.word	0x0500000f


	//   ....[45]....
        /*0254*/ 	.word	0x05000011


	//   ....[46]....
        /*0258*/ 	.word	0x05000029


	//   ....[47]....
        /*025c*/ 	.word	0x05000023


	//   ....[48]....
        /*0260*/ 	.word	0x0500002c


	//   ....[49]....
        /*0264*/ 	.word	0x05000012


	//   ....[50]....
        /*0268*/ 	.word	0x05000022


	//   ....[51]....
        /*026c*/ 	.word	0x05000025


	//   ....[52]....
        /*0270*/ 	.word	0x05000014


	//   ....[53]....
        /*0274*/ 	.word	0x05000020


	//   ....[54]....
        /*0278*/ 	.word	0x0500001e


	//   ....[55]....
        /*027c*/ 	.word	0x0500001c


	//   ....[56]....
        /*0280*/ 	.word	0x05000027


	//   ....[57]....
        /*0284*/ 	.word	0x0500001b


	//   ....[58]....
        /*0288*/ 	.word	0x05000023


	//   ....[59]....
        /*028c*/ 	.word	0x05000024


	//   ....[60]....
        /*0290*/ 	.word	0x0500002a


	//   ....[61]....
        /*0294*/ 	.word	0x0500002b


	//   ....[62]....
        /*0298*/ 	.word	0x05000031


	//   ....[63]....
        /*029c*/ 	.word	0x05000033


	//   ....[64]....
        /*02a0*/ 	.word	0x05000021


	//   ....[65]....
        /*02a4*/ 	.word	0x05000011


	//   ....[66]....
        /*02a8*/ 	.word	0x0500000f


	//   ....[67]....
        /*02ac*/ 	.word	0x0500000f


	//   ....[68]....
        /*02b0*/ 	.word	0x0500000f


	//   ....[69]....
        /*02b4*/ 	.word	0x0500000f


	//   ....[70]....
        /*02b8*/ 	.word	0x0500000f


	//   ....[71]....
        /*02bc*/ 	.word	0x0500000f


	//   ....[72]....
        /*02c0*/ 	.word	0x0500000f


	//   ....[73]....
        /*02c4*/ 	.word	0x0500000f


	//   ....[74]....
        /*02c8*/ 	.word	0x0500000f


	//   ....[75]....
        /*02cc*/ 	.word	0x0500000f


	//   ....[76]....
        /*02d0*/ 	.word	0x0500000f


	//   ....[77]....
        /*02d4*/ 	.word	0x0500000f


	//   ....[78]....
        /*02d8*/ 	.word	0x0500000f


	//   ....[79]....
        /*02dc*/ 	.word	0x0500000f


	//   ....[80]....
        /*02e0*/ 	.word	0x0500000f


	//   ....[81]....
        /*02e4*/ 	.word	0x0500000f


	//   ....[82]....
        /*02e8*/ 	.word	0x0500000f


	//   ....[83]....
        /*02ec*/ 	.word	0x0500000f


	//   ....[84]....
        /*02f0*/ 	.word	0x0500000f


	//   ....[85]....
        /*02f4*/ 	.word	0x0500000f


	//   ....[86]....
        /*02f8*/ 	.word	0x0500000f


	//   ....[87]....
        /*02fc*/ 	.word	0x0500000f


	//   ....[88]....
        /*0300*/ 	.word	0x0500000f


	//   ....[89]....
        /*0304*/ 	.word	0x0500000f


	//   ....[90]....
        /*0308*/ 	.word	0x0500000f


	//   ....[91]....
        /*030c*/ 	.word	0x0500000f


	//   ....[92]....
        /*0310*/ 	.word	0x0500000f


	//   ....[93]....
        /*0314*/ 	.word	0x0500000f


	//   ....[94]....
        /*0318*/ 	.word	0x0500000f


	//   ....[95]....
        /*031c*/ 	.word	0x0500000f


	//   ....[96]....
        /*0320*/ 	.word	0x0500000f


	//   ....[97]....
        /*0324*/ 	.word	0x0500000f


	//   ....[98]....
        /*0328*/ 	.word	0x0500000f


	//   ....[99]....
        /*032c*/ 	.word	0x0500000f


	//   ....[100]....
        /*0330*/ 	.word	0x0500000f


	//   ....[101]....
        /*0334*/ 	.word	0x0500000f


	//   ....[102]....
        /*0338*/ 	.word	0x0500000f


	//   ....[103]....
        /*033c*/ 	.word	0x0500000f


	//   ....[104]....
        /*0340*/ 	.word	0x0500000f


	//   ....[105]....
        /*0344*/ 	.word	0x0500000f


	//   ....[106]....
        /*0348*/ 	.word	0x0500000f


	//   ....[107]....
        /*034c*/ 	.word	0x0500000f


	//   ....[108]....
        /*0350*/ 	.word	0x0500000f


	//   ....[109]....
        /*0354*/ 	.word	0x0500000f


	//   ....[110]....
        /*0358*/ 	.word	0x0500000f


	//   ....[111]....
        /*035c*/ 	.word	0x0500000f


	//   ....[112]....
        /*0360*/ 	.word	0x0500000f


	//   ....[113]....
        /*0364*/ 	.word	0x0500000f


	//   ....[114]....
        /*0368*/ 	.word	0x0500000f


	//   ....[115]....
        /*036c*/ 	.word	0x0500000f


	//   ....[116]....
        /*0370*/ 	.word	0x0500000f


	//   ....[117]....
        /*0374*/ 	.word	0x0500000f


	//   ....[118]....
        /*0378*/ 	.word	0x0500000f


	//   ....[119]....
        /*037c*/ 	.word	0x0500000f


	//   ....[120]....
        /*0380*/ 	.word	0x0500000f


	//   ....[121]....
        /*0384*/ 	.word	0x0500000f


	//----- nvinfo : EIATTR_COOP_GROUP_INSTR_OFFSETS
	.align		4
.L_999:
        /*0388*/ 	.byte	0x04, 0x28
        /*038a*/ 	.short	(.L_1001 - .L_1000)


	//   ....[0]....
.L_1000:
        /*038c*/ 	.word	0x00003d70


	//   ....[1]....
        /*0390*/ 	.word	0x00003da0


	//   ....[2]....
        /*0394*/ 	.word	0x00003de0


	//   ....[3]....
        /*0398*/ 	.word	0x00003df0


	//   ....[4]....
        /*039c*/ 	.word	0x00004710


	//   ....[5]....
        /*03a0*/ 	.word	0x00004730


	//   ....[6]....
        /*03a4*/ 	.word	0x00004750


	//   ....[7]....
        /*03a8*/ 	.word	0x00004770


	//   ....[8]....
        /*03ac*/ 	.word	0x00004790


	//   ....[9]....
        /*03b0*/ 	.word	0x000047b0


	//   ....[10]....
        /*03b4*/ 	.word	0x00008080


	//   ....[11]....
        /*03b8*/ 	.word	0x000080b0


	//   ....[12]....
        /*03bc*/ 	.word	0x00008100


	//   ....[13]....
        /*03c0*/ 	.word	0x00008110


	//   ....[14]....
        /*03c4*/ 	.word	0x00008140


	//   ....[15]....
        /*03c8*/ 	.word	0x00008150


	//   ....[16]....
        /*03cc*/ 	.word	0x00008180


	//   ....[17]....
        /*03d0*/ 	.word	0x00008190


	//   ....[18]....
        /*03d4*/ 	.word	0x00008360


	//   ....[19]....
        /*03d8*/ 	.word	0x00008390


	//   ....[20]....
        /*03dc*/ 	.word	0x000083d0


	//   ....[21]....
        /*03e0*/ 	.word	0x000083e0


	//   ....[22]....
        /*03e4*/ 	.word	0x00008410


	//   ....[23]....
        /*03e8*/ 	.word	0x00008420


	//   ....[24]....
        /*03ec*/ 	.word	0x00008450


	//   ....[25]....
        /*03f0*/ 	.word	0x00008460


	//   ....[26]....
        /*03f4*/ 	.word	0x000085d0


	//   ....[27]....
        /*03f8*/ 	.word	0x00008600


	//   ....[28]....
        /*03fc*/ 	.word	0x00008640


	//   ....[29]....
        /*0400*/ 	.word	0x00008650


	//   ....[30]....
        /*0404*/ 	.word	0x00008680


	//   ....[31]....
        /*0408*/ 	.word	0x00008690


	//   ....[32]....
        /*040c*/ 	.word	0x000086c0


	//   ....[33]....
        /*0410*/ 	.word	0x000086d0


	//   ....[34]....
        /*0414*/ 	.word	0x000089a0


	//   ....[35]....
        /*0418*/ 	.word	0x000089d0


	//   ....[36]....
        /*041c*/ 	.word	0x00008ad0


	//   ....[37]....
        /*0420*/ 	.word	0x00008b10


	//   ....[38]....
        /*0424*/ 	.word	0x00008b40


	//   ....[39]....
        /*0428*/ 	.word	0x00008b70


	//   ....[40]....
        /*042c*/ 	.word	0x00008b80


	//   ....[41]....
        /*0430*/ 	.word	0x00008ba0


	//   ....[42]....
        /*0434*/ 	.word	0x00008be0


	//   ....[43]....
        /*0438*/ 	.word	0x00008c10


	//   ....[44]....
        /*043c*/ 	.word	0x00008c40


	//   ....[45]....
        /*0440*/ 	.word	0x00008c60


	//   ....[46]....
        /*0444*/ 	.word	0x00008c80


	//   ....[47]....
        /*0448*/ 	.word	0x00008ca0


	//   ....[48]....
        /*044c*/ 	.word	0x00008cc0


	//   ....[49]....
        /*0450*/ 	.word	0x00008cf0


	//   ....[50]....
        /*0454*/ 	.word	0x00008d40


	//   ....[51]....
        /*0458*/ 	.word	0x00008d70


	//   ....[52]....
        /*045c*/ 	.word	0x00008d90


	//   ....[53]....
        /*0460*/ 	.word	0x00008db0


	//   ....[54]....
        /*0464*/ 	.word	0x00008de0


	//   ....[55]....
        /*0468*/ 	.word	0x00008e00


	//   ....[56]....
        /*046c*/ 	.word	0x00008e10


	//   ....[57]....
        /*0470*/ 	.word	0x00008e30


	//   ....[58]....
        /*0474*/ 	.word	0x00008e70


	//   ....[59]....
        /*0478*/ 	.word	0x00008ea0


	//   ....[60]....
        /*047c*/ 	.word	0x00008ec0


	//   ....[61]....
        /*0480*/ 	.word	0x00008ef0


	//   ....[62]....
        /*0484*/ 	.word	0x00008f10


	//   ....[63]....
        /*0488*/ 	.word	0x00008f50


	//   ....[64]....
        /*048c*/ 	.word	0x000090f0


	//   ....[65]....
        /*0490*/ 	.word	0x00009140


	//   ....[66]....
        /*0494*/ 	.word	0x000092d0


	//   ....[67]....
        /*0498*/ 	.word	0x00009320


	//   ....[68]....
        /*049c*/ 	.word	0x00009390


	//   ....[69]....
        /*04a0*/ 	.word	0x000093f0


	//   ....[70]....
        /*04a4*/ 	.word	0x00009460


	//   ....[71]....
        /*04a8*/ 	.word	0x000094c0


	//   ....[72]....
        /*04ac*/ 	.word	0x00009530


	//   ....[73]....
        /*04b0*/ 	.word	0x00009590


	//   ....[74]....
        /*04b4*/ 	.word	0x00009630


	//   ....[75]....
        /*04b8*/ 	.word	0x000096c0


	//   ....[76]....
        /*04bc*/ 	.word	0x00009730


	//   ....[77]....
        /*04c0*/ 	.word	0x00009790


	//   ....[78]....
        /*04c4*/ 	.word	0x00009800


	//   ....[79]....
        /*04c8*/ 	.word	0x00009860


	//   ....[80]....
        /*04cc*/ 	.word	0x000098d0


	//   ....[81]....
        /*04d0*/ 	.word	0x00009930


	//   ....[82]....
        /*04d4*/ 	.word	0x000099d0


	//   ....[83]....
        /*04d8*/ 	.word	0x00009a60


	//   ....[84]....
        /*04dc*/ 	.word	0x00009ad0


	//   ....[85]....
        /*04e0*/ 	.word	0x00009b30


	//   ....[86]....
        /*04e4*/ 	.word	0x00009ba0


	//   ....[87]....
        /*04e8*/ 	.word	0x00009c00


	//   ....[88]....
        /*04ec*/ 	.word	0x00009c70


	//   ....[89]....
        /*04f0*/ 	.word	0x00009cd0


	//   ....[90]....
        /*04f4*/ 	.word	0x00009d70


	//   ....[91]....
        /*04f8*/ 	.word	0x00009e20


	//   ....[92]....
        /*04fc*/ 	.word	0x00009f30


	//   ....[93]....
        /*0500*/ 	.word	0x00009f90


	//   ....[94]....
        /*0504*/ 	.word	0x0000a020


	//   ....[95]....
        /*0508*/ 	.word	0x0000a070


	//   ....[96]....
        /*050c*/ 	.word	0x0000a100


	//   ....[97]....
        /*0510*/ 	.word	0x0000a1a0


	//   ....[98]....
        /*0514*/ 	.word	0x0000a210


	//   ....[99]....
        /*0518*/ 	.word	0x0000a280


	//   ....[100]....
        /*051c*/ 	.word	0x0000a2f0


	//   ....[101]....
        /*0520*/ 	.word	0x0000a350


	//   ....[102]....
        /*0524*/ 	.word	0x0000a3c0


	//   ....[103]....
        /*0528*/ 	.word	0x0000a420


	//   ....[104]....
        /*052c*/ 	.word	0x0000a4a0


	//   ....[105]....
        /*0530*/ 	.word	0x0000a500


	//   ....[106]....
        /*0534*/ 	.word	0x0000a570


	//   ....[107]....
        /*0538*/ 	.word	0x0000a5c0


	//   ....[108]....
        /*053c*/ 	.word	0x0000a630


	//   ....[109]....
        /*0540*/ 	.word	0x0000a690


	//   ....[110]....
        /*0544*/ 	.word	0x0000a730


	//   ....[111]....
        /*0548*/ 	.word	0x0000a7c0


	//   ....[112]....
        /*054c*/ 	.word	0x0000a840


	//   ....[113]....
        /*0550*/ 	.word	0x0000a8e0


	//   ....[114]....
        /*0554*/ 	.word	0x0000a970


	//   ....[115]....
        /*0558*/ 	.word	0x0000a9d0


	//   ....[116]....
        /*055c*/ 	.word	0x0000aa40


	//   ....[117]....
        /*0560*/ 	.word	0x0000aab0


	//   ....[118]....
        /*0564*/ 	.word	0x0000ab80


	//   ....[119]....
        /*0568*/ 	.word	0x0000ac40


	//   ....[120]....
        /*056c*/ 	.word	0x0000ad70


	//   ....[121]....
        /*0570*/ 	.word	0x0000adf0


	//----- nvinfo : EIATTR_EXIT_INSTR_OFFSETS
	.align		4
.L_1001:
        /*0574*/ 	.byte	0x04, 0x1c
        /*0576*/ 	.short	(.L_1003 - .L_1002)


	//   ....[0]....
.L_1002:
        /*0578*/ 	.word	0x000070b0


	//   ....[1]....
        /*057c*/ 	.word	0x00009270


	//----- nvinfo : EIATTR_MAX_THREADS
	.align		4
.L_1003:
        /*0580*/ 	.byte	0x04, 0x05
        /*0582*/ 	.short	(.L_1005 - .L_1004)
.L_1004:
        /*0584*/ 	.word	0x00000140
        /*0588*/ 	.word	0x00000001
        /*058c*/ 	.word	0x00000001


	//----- nvinfo : EIATTR_CRS_STACK_SIZE
	.align		4
.L_1005:
        /*0590*/ 	.byte	0x04, 0x1e
        /*0592*/ 	.short	(.L_1007 - .L_1006)
.L_1006:
        /*0594*/ 	.word	0x00000000


	//----- nvinfo : EIATTR_CBANK_PARAM_SIZE
	.align		4
.L_1007:
        /*0598*/ 	.byte	0x03, 0x19
        /*059a*/ 	.short	0x0060


	//----- nvinfo : EIATTR_PARAM_CBANK
	.align		4
        /*059c*/ 	.byte	0x04, 0x0a
        /*059e*/ 	.short	(.L_1009 - .L_1008)
	.align		4
.L_1008:
        /*05a0*/ 	.word	index@(.nv.constant0._ZN13group_norm_v218gn_bwd_cuda_kernelI13__nv_bfloat16Li320ELi2ELi16ELi160ELi256ELb1ELb1ELi32ELi320ELi320ELi4ELb1ELi32ELb0ELb0ELNS_15WgradSyncMethodE3ENS_16CompileConditionILi900EEEEEvPT_S6_S6_PKS5_S8_S8_S8_PKfflPfPj)
        /*05a4*/ 	.short	0x0210
        /*05a6*/ 	.short	0x0060


	//----- nvinfo : EIATTR_SW_WAR
	.align		4
.L_1009:
        /*05a8*/ 	.byte	0x04, 0x36
        /*05aa*/ 	.short	(.L_1011 - .L_1010)
.L_1010:
        /*05ac*/ 	.word	0x00000008
.L_1011:


//--------------------- .nv.info._ZN13group_norm_v218gn_bwd_cuda_kernelI13__nv_bfloat16Li320ELi3ELi16ELi160ELi256ELb1ELb1ELi32ELi320ELi320ELi4ELb1ELi40ELb0ELb0ELNS_15WgradSyncMethodE3ENS_16CompileConditionILi900EEEEEvPT_S6_S6_PKS5_S8_S8_S8_PKfflPfPj --------------------------
	.section	.nv.info._ZN13group_norm_v218gn_bwd_cuda_kernelI13__nv_bfloat16Li320ELi3ELi16ELi160ELi256ELb1ELb1ELi32ELi320ELi320ELi4ELb1ELi40ELb0ELb0ELNS_15WgradSyncMethodE3ENS_16CompileConditionILi900EEEEEvPT_S6_S6_PKS5_S8_S8_S8_PKfflPfPj,"",@"SHT_CUDA_INFO"
	.sectionflags	@""
	.align	4


	//----- nvinfo : EIATTR_CUDA_API_VERSION
	.align		4
        /*0000*/ 	.byte	0x04, 0x37
        /*0002*/ 	.short	(.L_1013 - .L_1012)
.L_1012:
        /*0004*/ 	.word	0x00000082


	//----- nvinfo : EIATTR_KPARAM_INFO
	.align		4
.L_1013:
        /*0008*/ 	.byte	0x04, 0x17
        /*000a*/ 	.short	(.L_1015 - .L_1014)
.L_1014:
        /*000c*/ 	.word	0x00000000
        /*0010*/ 	.short	0x000b
        /*0012*/ 	.short	0x0058
        /*0014*/ 	.byte	0x00, 0xf0, 0x21, 0x00


	//----- nvinfo : EIATTR_KPARAM_INFO
	.align		4
.L_1015:
        /*0018*/ 	.byte	0x04, 0x17
        /*001a*/ 	.short	(.L_1017 - .L_1016)
.L_1016:
        /*001c*/ 	.word	0x00000000
        /*0020*/ 	.short	0x000a
        /*0022*/ 	.short	0x0050
        /*0024*/ 	.byte	0x00, 0xf0, 0x21, 0x00


	//----- nvinfo : EIATTR_KPARAM_INFO
	.align		4
.L_1017:
        /*0028*/ 	.byte	0x04, 0x17
        /*002a*/ 	.short	(.L_1019 - .L_1018)
.L_1018:
        /*002c*/ 	.word	0x00000000
        /*0030*/ 	.short	0x0009
        /*0032*/ 	.short	0x0048
        /*0034*/ 	.byte	0x00, 0xf0, 0x21, 0x00


	//----- nvinfo : EIATTR_KPARAM_INFO
	.align		4
.L_1019:
        /*0038*/ 	.byte	0x04, 0x17
        /*003a*/ 	.short	(.L_1021 - .L_1020)
.L_1020:
        /*003c*/ 	.word	0x00000000
        /*0040*/ 	.short	0x0008
        /*0042*/ 	.short	0x0040
        /*0044*/ 	.byte	0x00, 0xf0, 0x11, 0x00


	//----- nvinfo : EIATTR_KPARAM_INFO
	.align		4
.L_1021:
        /*0048*/ 	.byte	0x04, 0x17
        /*004a*/ 	.short	(.L_1023 - .L_1022)
.L_1022:
        /*004c*/ 	.word	0x00000000
        /*0050*/ 	.short	0x0007
        /*0052*/ 	.short	0x0038
        /*0054*/ 	.byte	0x00, 0xf0, 0x21, 0x00


	//----- nvinfo : EIATTR_KPARAM_INFO
	.align		4
.L_1023:
        /*0058*/ 	.byte	0x04, 0x17
        /*005a*/ 	.short	(.L_1025 - .L_1024)
.L_1024:
        /*005c*/ 	.word	0x00000000
        /*0060*/ 	.short	0x0006
        /*0062*/ 	.short	0x0030
        /*0064*/ 	.byte	0x00, 0xf0, 0x21, 0x00


	//----- nvinfo : EIATTR_KPARAM_INFO
	.align		4
.L_1025:
        /*0068*/ 	.byte	0x04, 0x17
        /*006a*/ 	.short	(.L_1027 - .L_1026)
.L_1026:
        /*006c*/ 	.word	0x00000000
        /*0070*/ 	.short	0x0005
        /*0072*/ 	.short	0x0028
        /*0074*/ 	.byte	0x00, 0xf0, 0x21, 0x00


	//----- nvinfo : EIATTR_KPARAM_INFO
	.align		4
.L_1027:
        /*0078*/ 	.byte	0x04, 0x17
        /*007a*/ 	.short	(.L_1029 - .L_1028)
.L_1028:
        /*007c*/ 	.word	0x00000000
        /*0080*/ 	.short	0x0004
        /*0082*/ 	.short	0x0020
        /*0084*/ 	.byte	0x00, 0xf0, 0x21, 0x00


	//----- nvinfo : EIATTR_KPARAM_INFO
	.align		4
.L_1029:
        /*0088*/ 	.byte	0x04, 0x17
        /*008a*/ 	.short	(.L_1031 - .L_1030)
.L_1030:
        /*008c*/ 	.word	0x00000000
        /*0090*/ 	.short	0x0003
        /*0092*/ 	.short	0x0018
        /*0094*/ 	.byte	0x00, 0xf0, 0x21, 0x00


	//----- nvinfo : EIATTR_KPARAM_INFO
	.align		4
.L_1031:
        /*0098*/ 	.byte	0x04, 0x17
        /*009a*/ 	.short	(.L_1033 - .L_1032)
.L_1032:
        /*009c*/ 	.word	0x00000000
        /*00a0*/ 	.short	0x0002
        /*00a2*/ 	.short	0x0010
        /*00a4*/ 	.byte	0x00, 0xf0, 0x21, 0x00


	//----- nvinfo : EIATTR_KPARAM_INFO
	.align		4
.L_1033:
        /*00a8*/ 	.byte	0x04, 0x17
        /*00aa*/ 	.short	(.L_1035 - .L_1034)
.L_1034:
        /*00ac*/ 	.word	0x00000000
        /*00b0*/ 	.short	0x0001
        /*00b2*/ 	.short	0x0008
        /*00b4*/ 	.byte	0x00, 0xf0, 0x21, 0x00


	//----- nvinfo : EIATTR_KPARAM_INFO
	.align		4
.L_1035:
        /*00b8*/ 	.byte	0x04, 0x17
        /*00ba*/ 	.short	(.L_1037 - .L_1036)
.L_1036:
        /*00bc*/ 	.word	0x00000000
        /*00c0*/ 	.short	0x0000
        /*00c2*/ 	.short	0x0000
        /*00c4*/ 	.byte	0x00, 0xf0, 0x21, 0x00


	//----- nvinfo : EIATTR_SPARSE_MMA_MASK
	.align		4
.L_1037:
        /*00c8*/ 	.byte	0x03, 0x50
        /*00ca*/ 	.short	0x0000


	//----- nvinfo : EIATTR_MAXREG_COUNT
	.align		4
        /*00cc*/ 	.byte	0x03, 0x1b
        /*00ce*/ 	.short	0x0040


	//----- nvinfo : EIATTR_NUM_BARRIERS
	.align		4
        /*00d0*/ 	.byte	0x02, 0x4c
        /*00d2*/ 	.byte	0x01
	.zero		1


	//----- nvinfo : EIATTR_ANNOTATIONS
	.align		4
        /*00d4*/ 	.byte	0x04, 0x55
        /*00d6*/ 	.short	(.L_1039 - .L_1038)


	//   ....[0]....
.L_1038:
        /* <DEDUP_REMOVED lines=120> */


	//----- nvinfo : EIATTR_MERCURY_ISA_VERSION
	.align		4
.L_1039:
        /*0848*/ 	.byte	0x03, 0x5f
        /*084a*/ 	.short	0x0101


	//----- nvinfo : EIATTR_COOP_GROUP_MASK_REGIDS
	.align		4
        /*084c*/ 	.byte	0x04, 0x29
        /*084e*/ 	.short	(.L_1041 - .L_1040)


	//   ....[0]....
.L_1040:
        /*0850*/ 	.word	0xffffffff


	//   ....[1]....
        /*0854*/ 	.word	0xffffffff


	//   ....[2]....
        /*0858*/ 	.word	0xffffffff


	//   ....[3]....
        /*085c*/ 	.word	0xffffffff


	//   ....[4]....
        /*0860*/ 	.word	0xffffffff


	//   ....[5]....
        /*0864*/ 	.word	0xffffffff


	//   ....[6]....
        /*0868*/ 	.word	0xffffffff


	//   ....[7]....
        /*086c*/ 	.word	0xffffffff


	//   ....[8]....
        /*0870*/ 	.word	0xffffffff


	//   ....[9]....
        /*0874*/ 	.word	0xffffffff


	//   ....[10]....
        /*0878*/ 	.word	0x05000015


	//   ....[11]....
        /*087c*/ 	.word	0x05000014


	//   ....[12]....
        /*0880*/ 	.word	0x05000016


	//   ....[13]....
        /*0884*/ 	.word	0x05000017


	//   ....[14]....
        /*0888*/ 	.word	0x05000019


	//   ....[15]....
        /*088c*/ 	.word	0x05000018


	//   ....[16]....
        /*0890*/ 	.word	0x0500001a


	//   ....[17]....
        /*0894*/ 	.word	0x0500000f


	//   ....[18]....
        /*0898*/ 	.word	0x05000019


	//   ....[19]....
        /*089c*/ 	.word	0x05000018


	//   ....[20]....
        /*08a0*/ 	.word	0x0500001a


	//   ....[21]....
        /*08a4*/ 	.word	0x0500001b


	//   ....[22]....
        /*08a8*/ 	.word	0x0500001d


	//   ....[23]....
        /*08ac*/ 	.word	0x0500001c


	//   ....[24]....
        /*08b0*/ 	.word	0x05000020


	//   ....[25]....
        /*08b4*/ 	.word	0x0500000f


	//   ....[26]....
        /*08b8*/ 	.word	0x05000019


	//   ....[27]....
        /*08bc*/ 	.word	0x05000018


	//   ....[28]....
        /*08c0*/ 	.word	0x0500001a


	//   ....[29]....
        /*08c4*/ 	.word	0x0500001b


	//   ....[30]....
        /*08c8*/ 	.word	0x0500001d


	//   ....[31]....
        /*08cc*/ 	.word	0x0500001c


	//   ....[32]....
        /*08d0*/ 	.word	0x05000020


	//   ....[33]....
        /*08d4*/ 	.word	0x0500000f


	//   ....[34]....
        /*08d8*/ 	.word	0x05000011


	//   ....[35]....
        /*08dc*/ 	.word	0x0500001b


	//   ....[36]....
        /*08e0*/ 	.word	0x0500001d


	//   ....[37]....
        /*08e4*/ 	.word	0x05000010


	//   ....[38]....
        /*08e8*/ 	.word	0x05000023


	//   ....[39]....
        /*08ec*/ 	.word	0x0500001e


	//   ....[40]....
        /*08f0*/ 	.word	0x05000026


	//   ....[41]....
        /*08f4*/ 	.word	0x05000025


	//   ....[42]....
        /*08f8*/ 	.word	0x0500001c


	//   ....[43]....
        /*08fc*/ 	.word	0x05000016


	//   ....[44]....
        /*0900*/ 	.word	0x05000014


	//   ....[45]....
        /*0904*/ 	.word	0x05000017


	//   ....[46]....
        /*0908*/ 	.word	0x05000018


	//   ....[47]....
        /*090c*/ 	.word	0x0500001a


	//   ....[48]....
        /*0910*/ 	.word	0x0500001b


	//   ....[49]....
        /*0914*/ 	.word	0x05000011


	//   ....[50]....
        /*0918*/ 	.word	0x05000029


	//   ....[51]....
        /*091c*/ 	.word	0x05000013


	//   ....[52]....
        /*0920*/ 	.word	0x05000014


	//   ....[53]....
        /*0924*/ 	.word	0x05000012


	//   ....[54]....
        /*0928*/ 	.word	0x05000015


	//   ....[55]....
        /*092c*/ 	.word	0x05000017


	//   ....[56]....
        /*0930*/ 	.word	0x05000018


	//   ....[57]....
        /*0934*/ 	.word	0x0500000e


	//   ....[58]....
        /*0938*/ 	.word	0x0500002b


	//   ....[59]....
        /*093c*/ 	.word	0x05000020


	//   ....[60]....
        /*0940*/ 	.word	0x05000022


	//   ....[61]....
        /*0944*/ 	.word	0x05000021


	//   ....[62]....
        /*0948*/ 	.word	0x05000027


	//   ....[63]....
        /*094c*/ 	.word	0x05000028


	//   ....[64]....
        /*0950*/ 	.word	0x05000023


	//   ....[65]....
        /*0954*/ 	.word	0x0500001e


	//   ....[66]....
        /*0958*/ 	.word	0x0500001a


	//   ....[67]....
        /*095c*/ 	.word	0x0500001a


	//   ....[68]....
        /*0960*/ 	.word	0x0500001a


	//   ....[69]....
        /*0964*/ 	.word	0x0500001a


	//   ....[70]....
        /*0968*/ 	.word	0x0500001a


	//   ....[71]....
        /*096c*/ 	.word	0x0500001a


	//   ....[72]....
        /*0970*/ 	.word	0x0500001a


	//   ....[73]....
        /*0974*/ 	.word	0x0500001a


	//   ....[74]....
        /*0978*/ 	.word	0x0500001a


	//   ....[75]....
        /*097c*/ 	.word	0x0500001a


	//   ....[76]....
        /*0980*/ 	.word	0x0500001a


	//   ....[77]....
        /*0984*/ 	.word	0x0500001a


	//   ....[78]....
        /*0988*/ 	.word	0x0500001a


	//   ....[79]....
        /*098c*/ 	.word	0x0500001a


	//   ....[80]....
        /*0990*/ 	.word	0x0500001a


	//   ....[81]....
        /*0994*/ 	.word	0x0500001a


	//   ....[82]....
        /*0998*/ 	.word	0x0500001a


	//   ....[83]....
        /*099c*/ 	.word	0x0500001a


	//   ....[84]....
        /*09a0*/ 	.word	0x0500001a


	//   ....[85]....
        /*09a4*/ 	.word	0x0500001a


	//   ....[86]....
        /*09a8*/ 	.word	0x0500001a


	//   ....[87]....
        /*09ac*/ 	.word	0x0500001a


	//   ....[88]....
        /*09b0*/ 	.word	0x0500001a


	//   ....[89]....
        /*09b4*/ 	.word	0x0500001a


	//   ....[90]....
        /*09b8*/ 	.word	0x0500001a


	//   ....[91]....
        /*09bc*/ 	.word	0x0500001a


	//   ....[92]....
        /*09c0*/ 	.word	0x0500001a


	//   ....[93]....
        /*09c4*/ 	.word	0x0500001a


	//   ....[94]....
        /*09c8*/ 	.word	0x0500001a


	//   ....[95]....
        /*09cc*/ 	.word	0x0500001a


	//   ....[96]....
        /*09d0*/ 	.word	0x0500001a


	//   ....[97]....
        /*09d4*/ 	.word	0x0500001a


	//   ....[98]....
        /*09d8*/ 	.word	0x0500001a


	//   ....[99]....
        /*09dc*/ 	.word	0x0500001a


	//   ....[100]....
        /*09e0*/ 	.word	0x0500001a


	//   ....[101]....
        /*09e4*/ 	.word	0x0500001a


	//   ....[102]....
        /*09e8*/ 	.word	0x0500001a


	//   ....[103]....
        /*09ec*/ 	.word	0x0500001a


	//   ....[104]....
        /*09f0*/ 	.word	0x0500001a


	//   ....[105]....
        /*09f4*/ 	.word	0x0500001a


	//   ....[106]....
        /*09f8*/ 	.word	0x0500001a


	//   ....[107]....
        /*09fc*/ 	.word	0x0500001a


	//   ....[108]....
        /*0a00*/ 	.word	0x0500001a


	//   ....[109]....
        /*0a04*/ 	.word	0x0500001a


	//   ....[110]....
        /*0a08*/ 	.word	0x0500001a


	//   ....[111]....
        /*0a0c*/ 	.word	0x0500001a


	//   ....[112]....
        /*0a10*/ 	.word	0x0500001a


	//   ....[113]....
        /*0a14*/ 	.word	0x0500001a


	//   ....[114]....
        /*0a18*/ 	.word	0x0500001a


	//   ....[115]....
        /*0a1c*/ 	.word	0x0500001a


	//   ....[116]....
        /*0a20*/ 	.word	0x0500001a


	//   ....[117]....
        /*0a24*/ 	.word	0x0500001a


	//   ....[118]....
        /*0a28*/ 	.word	0x0500001a


	//   ....[119]....
        /*0a2c*/ 	.word	0x0500001a


	//   ....[120]....
        /*0a30*/ 	.word	0x0500001a


	//   ....[121]....
        /*0a34*/ 	.word	0x0500001a


	//----- nvinfo : EIATTR_COOP_GROUP_INSTR_OFFSETS
	.align		4
.L_1041:
        /*0a38*/ 	.byte	0x04, 0x28
        /*0a3a*/ 	.short	(.L_1043 - .L_1042)


	//   ....[0]....
.L_1042:
        /*0a3c*/ 	.word	0x000041c0


	//   ....[1]....
        /*0a40*/ 	.word	0x000041f0


	//   ....[2]....
        /*0a44*/ 	.word	0x00004230


	//   ....[3]....
        /*0a48*/ 	.word	0x00004240


	//   ....[4]....
        /*0a4c*/ 	.word	0x00005000


	//   ....[5]....
        /*0a50*/ 	.word	0x00005020


	//   ....[6]....
        /*0a54*/ 	.word	0x00005040


	//   ....[7]....
        /*0a58*/ 	.word	0x00005060


	//   ....[8]....
        /*0a5c*/ 	.word	0x00005080


	//   ....[9]....
        /*0a60*/ 	.word	0x000050a0


	//   ....[10]....
        /*0a64*/ 	.word	0x00008c70


	//   ....[11]....
        /*0a68*/ 	.word	0x00008ca0


	//   ....[12]....
        /*0a6c*/ 	.word	0x00008cf0


	//   ....[13]....
        /*0a70*/ 	.word	0x00008d10


	//   ....[14]....
        /*0a74*/ 	.word	0x00008d40


	//   ....[15]....
        /*0a78*/ 	.word	0x00008d50


	//   ....[16]....
        /*0a7c*/ 	.word	0x00008d80


	//   ....[17]....
        /*0a80*/ 	.word	0x00008d90


	//   ....[18]....
        /*0a84*/ 	.word	0x00008f50


	//   ....[19]....
        /*0a88*/ 	.word	0x00008f80


	//   ....[20]....
        /*0a8c*/ 	.word	0x00008fd0


	//   ....[21]....
        /*0a90*/ 	.word	0x00008ff0


	//   ....[22]....
        /*0a94*/ 	.word	0x00009020


	//   ....[23]....
        /*0a98*/ 	.word	0x00009030


	//   ....[24]....
        /*0a9c*/ 	.word	0x00009060


	//   ....[25]....
        /*0aa0*/ 	.word	0x00009070


	//   ....[26]....
        /*0aa4*/ 	.word	0x000091e0


	//   ....[27]....
        /*0aa8*/ 	.word	0x00009210


	//   ....[28]....
        /*0aac*/ 	.word	0x00009260


	//   ....[29]....
        /*0ab0*/ 	.word	0x00009280


	//   ....[30]....
        /*0ab4*/ 	.word	0x000092b0


	//   ....[31]....
        /*0ab8*/ 	.word	0x000092c0


	//   ....[32]....
        /*0abc*/ 	.word	0x000092f0


	//   ....[33]....
        /*0ac0*/ 	.word	0x00009300


	//   ....[34]....
        /*0ac4*/ 	.word	0x000095c0


	//   ....[35]....
        /*0ac8*/ 	.word	0x000095f0


	//   ....[36]....
        /*0acc*/ 	.word	0x000096d0


	//   ....[37]....
        /*0ad0*/ 	.word	0x00009710


	//   ....[38]....
        /*0ad4*/ 	.word	0x00009740


	//   ....[39]....
        /*0ad8*/ 	.word	0x00009770


	//   ....[40]....
        /*0adc*/ 	.word	0x000097a0


	//   ....[41]....
        /*0ae0*/ 	.word	0x000097d0


	//   ....[42]....
        /*0ae4*/ 	.word	0x00009810


	//   ....[43]....
        /*0ae8*/ 	.word	0x00009840


	//   ....[44]....
        /*0aec*/ 	.word	0x000098e0


	//   ....[45]....
        /*0af0*/ 	.word	0x00009900


	//   ....[46]....
        /*0af4*/ 	.word	0x00009930


	//   ....[47]....
        /*0af8*/ 	.word	0x00009950


	//   ....[48]....
        /*0afc*/ 	.word	0x00009970


	//   ....[49]....
        /*0b00*/ 	.word	0x00009980


	//   ....[50]....
        /*0b04*/ 	.word	0x000099b0


	//   ....[51]....
        /*0b08*/ 	.word	0x000099e0


	//   ....[52]....
        /*0b0c*/ 	.word	0x00009a20


	//   ....[53]....
        /*0b10*/ 	.word	0x00009a40


	//   ....[54]....
        /*0b14*/ 	.word	0x00009a70


	//   ....[55]....
        /*0b18*/ 	.word	0x00009aa0


	//   ....[56]....
        /*0b1c*/ 	.word	0x00009ab0


	//   ....[57]....
        /*0b20*/ 	.word	0x00009ae0


	//   ....[58]....
        /*0b24*/ 	.word	0x00009b10


	//   ....[59]....
        /*0b28*/ 	.word	0x00009b40


	//   ....[60]....
        /*0b2c*/ 	.word	0x00009b70


	//   ....[61]....
        /*0b30*/ 	.word	0x00009b90


	//   ....[62]....
        /*0b34*/ 	.word	0x00009bc0


	//   ....[63]....
        /*0b38*/ 	.word	0x00009be0


	//   ....[64]....
        /*0b3c*/ 	.word	0x00009ca0


	//   ....[65]....
        /*0b40*/ 	.word	0x00009da0


	//   ....[66]....
        /*0b44*/ 	.word	0x00009f50


	//   ....[67]....
        /*0b48*/ 	.word	0x00009fa0


	//   ....[68]....
        /*0b4c*/ 	.word	0x0000a010


	//   ....[69]....
        /*0b50*/ 	.word	0x0000a070


	//   ....[70]....
        /*0b54*/ 	.word	0x0000a0e0


	//   ....[71]....
        /*0b58*/ 	.word	0x0000a140


	//   ....[72]....
        /*0b5c*/ 	.word	0x0000a1b0


	//   ....[73]....
        /*0b60*/ 	.word	0x0000a210


	//   ....[74]....
        /*0b64*/ 	.word	0x0000a2b0


	//   ....[75]....
        /*0b68*/ 	.word	0x0000a340


	//   ....[76]....
        /*0b6c*/ 	.word	0x0000a3b0


	//   ....[77]....
        /*0b70*/ 	.word	0x0000a410


	//   ....[78]....
        /*0b74*/ 	.word	0x0000a480


	//   ....[79]....
        /*0b78*/ 	.word	0x0000a4e0


	//   ....[80]....
        /*0b7c*/ 	.word	0x0000a550


	//   ....[81]....
        /*0b80*/ 	.word	0x0000a5b0


	//   ....[82]....
        /*0b84*/ 	.word	0x0000a650


	//   ....[83]....
        /*0b88*/ 	.word	0x0000a6e0


	//   ....[84]....
        /*0b8c*/ 	.word	0x0000a750


	//   ....[85]....
        /*0b90*/ 	.word	0x0000a7b0


	//   ....[86]....
        /*0b94*/ 	.word	0x0000a820


	//   ....[87]....
        /*0b98*/ 	.word	0x0000a880


	//   ....[88]....
        /*0b9c*/ 	.word	0x0000a8f0


	//   ....[89]....
        /*0ba0*/ 	.word	0x0000a950


	//   ....[90]....
        /*0ba4*/ 	.word	0x0000a9f0


	//   ....[91]....
        /*0ba8*/ 	.word	0x0000aaa0


	//   ....[92]....
        /*0bac*/ 	.word	0x0000abb0


	//   ....[93]....
        /*0bb0*/ 	.word	0x0000ac00


	//   ....[94]....
        /*0bb4*/ 	.word	0x0000acd0


	//   ....[95]....
        /*0bb8*/ 	.word	0x0000ad40


	//   ....[96]....
        /*0bbc*/ 	.word	0x0000add0


	//   ....[97]....
        /*0bc0*/ 	.word	0x0000ae20


	//   ....[98]....
        /*0bc4*/ 	.word	0x0000ae90


	//   ....[99]....
        /*0bc8*/ 	.word	0x0000aef0


	//   ....[100]....
        /*0bcc*/ 	.word	0x0000af60


	//   ....[101]....
        /*0bd0*/ 	.word	0x0000afc0


	//   ....[102]....
        /*0bd4*/ 	.word	0x0000b030


	//   ....[103]....
        /*0bd8*/ 	.word	0x0000b090


	//   ....[104]....
        /*0bdc*/ 	.word	0x0000b110


	//   ....[105]....
        /*0be0*/ 	.word	0x0000b180


	//   ....[106]....
        /*0be4*/ 	.word	0x0000b1f0


	//   ....[107]....
        /*0be8*/ 	.word	0x0000b250


	//   ....[108]....
        /*0bec*/ 	.word	0x0000b2d0


	//   ....[109]....
        /*0bf0*/ 	.word	0x0000b350


	//   ....[110]....
        /*0bf4*/ 	.word	0x0000b3f0


	//   ....[111]....
        /*0bf8*/ 	.word	0x0000b460


	//   ....[112]....
        /*0bfc*/ 	.word	0x0000b4f0


	//   ....[113]....
        /*0c00*/ 	.word	0x0000b580


	//   ....[114]....
        /*0c04*/ 	.word	0x0000b5f0


	//   ....[115]....
        /*0c08*/ 	.word	0x0000b650


	//   ....[116]....
        /*0c0c*/ 	.word	0x0000b6c0


	//   ....[117]....
        /*0c10*/ 	.word	0x0000b740


	//   ....[118]....
        /*0c14*/ 	.word	0x0000b800


	//   ....[119]....
        /*0c18*/ 	.word	0x0000b8d0


	//   ....[120]....
        /*0c1c*/ 	.word	0x0000b9b0


	//   ....[121]....
        /*0c20*/ 	.word	0x0000ba60


	//----- nvinfo : EIATTR_EXIT_INSTR_OFFSETS
	.align		4
.L_1043:
        /*0c24*/ 	.byte	0x04, 0x1c
        /*0c26*/ 	.short	(.L_1045 - .L_1044)


	//   ....[0]....
.L_1044:
        /*0c28*/ 	.word	0x00007cb0


	//   ....[1]....
        /*0c2c*/ 	.word	0x00009ef0


	//----- nvinfo : EIATTR_MAX_THREADS
	.align		4
.L_1045:
        /*0c30*/ 	.byte	0x04, 0x05
        /*0c32*/ 	.short	(.L_1047 - .L_1046)
.L_1046:
        /*0c34*/ 	.word	0x00000140
        /*0c38*/ 	.word	0x00000001
        /*0c3c*/ 	.word	0x00000001


	//----- nvinfo : EIATTR_CRS_STACK_SIZE
	.align		4
.L_1047:
        /*0c40*/ 	.byte	0x04, 0x1e
        /*0c42*/ 	.short	(.L_1049 - .L_1048)
.L_1048:
        /*0c44*/ 	.word	0x00000000


	//----- nvinfo : EIATTR_CBANK_PARAM_SIZE
	.align		4
.L_1049:
        /*0c48*/ 	.byte	0x03, 0x19
        /*0c4a*/ 	.short	0x0060


	//----- nvinfo : EIATTR_PARAM_CBANK
	.align		4
        /*0c4c*/ 	.byte	0x04, 0x0a
        /*0c4e*/ 	.short	(.L_1051 - .L_1050)
	.align		4
.L_1050:
        /*0c50*/ 	.word	index@(.nv.constant0._ZN13group_norm_v218gn_bwd_cuda_kernelI13__nv_bfloat16Li320ELi3ELi16ELi160ELi256ELb1ELb1ELi32ELi320ELi320ELi4ELb1ELi40ELb0ELb0ELNS_15WgradSyncMethodE3ENS_16CompileConditionILi900EEEEEvPT_S6_S6_PKS5_S8_S8_S8_PKfflPfPj)
        /*0c54*/ 	.short	0x0210
        /*0c56*/ 	.short	0x0060


	//----- nvinfo : EIATTR_SW_WAR
	.align		4
.L_1051:
        /*0c58*/ 	.byte	0x04, 0x36
        /*0c5a*/ 	.short	(.L_1053 - .L_1052)
.L_1052:
        /*0c5c*/ 	.word	0x00000008
.L_1053:


//--------------------- .nv.info._ZN13group_norm_v218gn_bwd_cuda_kernelI13__nv_bfloat16Li320ELi3ELi16ELi160ELi256ELb1ELb1ELi32ELi320ELi320ELi4ELb1ELi48ELb0ELb0ELNS_15WgradSyncMethodE3ENS_16CompileConditionILi900EEEEEvPT_S6_S6_PKS5_S8_S8_S8_PKfflPfPj --------------------------
	.section	.nv.info._ZN13group_norm_v218gn_bwd_cuda_kernelI13__nv_bfloat16Li320ELi3ELi16ELi160ELi256ELb1ELb1ELi32ELi320ELi320ELi4ELb1ELi48ELb0ELb0ELNS_15WgradSyncMethodE3ENS_16CompileConditionILi900EEEEEvPT_S6_S6_PKS5_S8_S8_S8_PKfflPfPj,"",@"SHT_CUDA_INFO"
	.sectionflags	@""
	.align	4


	//----- nvinfo : EIATTR_CUDA_API_VERSION
	.align		4
        /*0000*/ 	.byte	0x04, 0x37
        /*0002*/ 	.short	(.L_1055 - .L_1054)
.L_1054:
        /*0004*/ 	.word	0x00000082


	//----- nvinfo : EIATTR_KPARAM_INFO
	.align		4
.L_1055:
        /*0008*/ 	.byte	0x04, 0x17
        /*000a*/ 	.short	(.L_1057 - .L_1056)
.L_1056:
        /*000c*/ 	.word	0x00000000
        /*0010*/ 	.short	0x000b
        /*0012*/ 	.short	0x0058
        /*0014*/ 	.byte	0x00, 0xf0, 0x21, 0x00


	//----- nvinfo : EIATTR_KPARAM_INFO
	.align		4
.L_1057:
        /*0018*/ 	.byte	0x04, 0x17
        /*001a*/ 	.short	(.L_1059 - .L_1058)
.L_1058:
        /*001c*/ 	.word	0x00000000
        /*0020*/ 	.short	0x000a
        /*0022*/ 	.short	0x0050
        /*0024*/ 	.byte	0x00, 0xf0, 0x21, 0x00


	//----- nvinfo : EIATTR_KPARAM_INFO
	.align		4
.L_1059:
        /*0028*/ 	.byte	0x04, 0x17
        /*002a*/ 	.short	(.L_1061 - .L_1060)
.L_1060:
        /*002c*/ 	.word	0x00000000
        /*0030*/ 	.short	0x0009
        /*0032*/ 	.short	0x0048
        /*0034*/ 	.byte	0x00, 0xf0, 0x21, 0x00


	//----- nvinfo : EIATTR_KPARAM_INFO
	.align		4
.L_1061:
        /*0038*/ 	.byte	0x04, 0x17
        /*003a*/ 	.short	(.L_1063 - .L_1062)
.L_1062:
        /*003c*/ 	.word	0x00000000
        /*0040*/ 	.short	0x0008
        /*0042*/ 	.short	0x0040
        /*0044*/ 	.byte	0x00, 0xf0, 0x11, 0x00


	//----- nvinfo : EIATTR_KPARAM_INFO
	.align		4
.L_1063:
        /*0048*/ 	.byte	0x04, 0x17
        /*004a*/ 	.short	(.L_1065 - .L_1064)
.L_1064:
        /*004c*/ 	.word	0x00000000
        /*0050*/ 	.short	0x0007
        /*0052*/ 	.short	0x0038
        /*0054*/ 	.byte	0x00, 0xf0, 0x21, 0x00


	//----- nvinfo : EIATTR_KPARAM_INFO
	.align		4
.L_1065:
        /*0058*/ 	.byte	0x04, 0x17
        /*005a*/ 	.short	(.L_1067 - .L_1066)
.L_1066:
        /*005c*/ 	.word	0x00000000
        /*0060*/ 	.short	0x0006
        /*0062*/ 	.short	0x0030
        /*0064*/ 	.byte	0x00, 0xf0, 0x21, 0x00


	//----- nvinfo : EIATTR_KPARAM_INFO
	.align		4
.L_1067:
        /*0068*/ 	.byte	0x04, 0x17
        /*006a*/ 	.short	(.L_1069 - .L_1068)
.L_1068:
        /*006c*/ 	.word	0x00000000
        /*0070*/ 	.short	0x0005
        /*0072*/ 	.short	0x0028
        /*0074*/ 	.byte	0x00, 0xf0, 0x21, 0x00


	//----- nvinfo : EIATTR_KPARAM_INFO
	.align		4
.L_1069:
        /*0078*/ 	.byte	0x04, 0x17
        /*007a*/ 	.short	(.L_1071 - .L_1070)
.L_1070:
        /*007c*/ 	.word	0x00000000
        /*0080*/ 	.short	0x0004
        /*0082*/ 	.short	0x0020
        /*0084*/ 	.byte	0x00, 0xf0, 0x21, 0x00


	//----- nvinfo : EIATTR_KPARAM_INFO
	.align		4
.L_1071:
        /*0088*/ 	.byte	0x04, 0x17
        /*008a*/ 	.short	(.L_1073 - .L_1072)
.L_1072:
        /*008c*/ 	.word	0x00000000
        /*0090*/ 	.short	0x0003
        /*0092*/ 	.short	0x0018
        /*0094*/ 	.byte	0x00, 0xf0, 0x21, 0x00


	//----- nvinfo : EIATTR_KPARAM_INFO
	.align		4
.L_1073:
        /*0098*/ 	.byte	0x04, 0x17
        /*009a*/ 	.short	(.L_1075 - .L_1074)
.L_1074:
        /*009c*/ 	.word	0x00000000
        /*00a0*/ 	.short	0x0002
        /*00a2*/ 	.short	0x0010
        /*00a4*/ 	.byte	0x00, 0xf0, 0x21, 0x00


	//----- nvinfo : EIATTR_KPARAM_INFO
	.align		4
.L_1075:
        /*00a8*/ 	.byte	0x04, 0x17
        /*00aa*/ 	.short	(.L_1077 - .L_1076)
.L_1076:
        /*00ac*/ 	.word	0x00000000
        /*00b0*/ 	.short	0x0001
        /*00b2*/ 	.short	0x0008
        /*00b4*/ 	.byte	0x00, 0xf0, 0x21, 0x00


	//----- nvinfo : EIATTR_KPARAM_INFO
	.align		4
.L_1077:
        /*00b8*/ 	.byte	0x04, 0x17
        /*00ba*/ 	.short	(.L_1079 - .L_1078)
.L_1078:
        /*00bc*/ 	.word	0x00000000
        /*00c0*/ 	.short	0x0000
        /*00c2*/ 	.short	0x0000
        /*00c4*/ 	.byte	0x00, 0xf0, 0x21, 0x00


	//----- nvinfo : EIATTR_SPARSE_MMA_MASK
	.align		4
.L_1079:
        /*00c8*/ 	.byte	0x03, 0x50
        /*00ca*/ 	.short	0x0000


	//----- nvinfo : EIATTR_MAXREG_COUNT
	.align		4
        /*00cc*/ 	.byte	0x03, 0x1b
        /*00ce*/ 	.short	0x0040


	//----- nvinfo : EIATTR_NUM_BARRIERS
	.align		4
        /*00d0*/ 	.byte	0x02, 0x4c
        /*00d2*/ 	.byte	0x01
	.zero		1


	//----- nvinfo : EIATTR_ANNOTATIONS
	.align		4
        /*00d4*/ 	.byte	0x04, 0x55
        /*00d6*/ 	.short	(.L_1081 - .L_1080)


	//   ....[0]....
.L_1080:
        /* <DEDUP_REMOVED lines=120> */


	//----- nvinfo : EIATTR_MERCURY_ISA_VERSION
	.align		4
.L_1081:
        /*0848*/ 	.byte	0x03, 0x5f
        /*084a*/ 	.short	0x0101


	//----- nvinfo : EIATTR_COOP_GROUP_MASK_REGIDS
	.align		4
        /*084c*/ 	.byte	0x04, 0x29
        /*084e*/ 	.short	(.L_1083 - .L_1082)


	//   ....[0]....
.L_1082:
        /*0850*/ 	.word	0xffffffff


	//   ....[1]....
        /*0854*/ 	.word	0xffffffff


	//   ....[2]....
        /*0858*/ 	.word	0xffffffff


	//   ....[3]....
        /*085c*/ 	.word	0xffffffff


	//   ....[4]....
        /*0860*/ 	.word	0xffffffff


	//   ....[5]....
        /*0864*/ 	.word	0xffffffff


	//   ....[6]....
        /*0868*/ 	.word	0xffffffff


	//   ....[7]....
        /*086c*/ 	.word	0xffffffff


	//   ....[8]....
        /*0870*/ 	.word	0xffffffff


	//   ....[9]....
        /*0874*/ 	.word	0xffffffff


	//   ....[10]....
        /*0878*/ 	.word	0x05000015


	//   ....[11]....
        /*087c*/ 	.word	0x05000014


	//   ....[12]....
        /*0880*/ 	.word	0x05000016


	//   ....[13]....
        /*0884*/ 	.word	0x05000017


	//   ....[14]....
        /*0888*/ 	.word	0x05000019


	//   ....[15]....
        /*088c*/ 	.word	0x05000018


	//   ....[16]....
        /*0890*/ 	.word	0x0500001a


	//   ....[17]....
        /*0894*/ 	.word	0x0500000f


	//   ....[18]....
        /*0898*/ 	.word	0x05000019


	//   ....[19]....
        /*089c*/ 	.word	0x05000018


	//   ....[20]....
        /*08a0*/ 	.word	0x0500001a


	//   ....[21]....
        /*08a4*/ 	.word	0x0500001b


	//   ....[22]....
        /*08a8*/ 	.word	0x0500001d


	//   ....[23]....
        /*08ac*/ 	.word	0x0500001c


	//   ....[24]....
        /*08b0*/ 	.word	0x05000020


	//   ....[25]....
        /*08b4*/ 	.word	0x0500000f


	//   ....[26]....
        /*08b8*/ 	.word	0x05000019


	//   ....[27]....
        /*08bc*/ 	.word	0x05000018


	//   ....[28]....
        /*08c0*/ 	.word	0x0500001a


	//   ....[29]....
        /*08c4*/ 	.word	0x0500001b


	//   ....[30]....
        /*08c8*/ 	.word	0x0500001d


	//   ....[31]....
        /*08cc*/ 	.word	0x0500001c


	//   ....[32]....
        /*08d0*/ 	.word	0x05000020


	//   ....[33]....
        /*08d4*/ 	.word	0x0500000f


	//   ....[34]....
        /*08d8*/ 	.word	0x05000011


	//   ....[35]....
        /*08dc*/ 	.word	0x0500001b


	//   ....[36]....
        /*08e0*/ 	.word	0x0500001d


	//   ....[37]....
        /*08e4*/ 	.word	0x05000010


	//   ....[38]....
        /*08e8*/ 	.word	0x05000023


	//   ....[39]....
        /*08ec*/ 	.word	0x0500001e


	//   ....[40]....
        /*08f0*/ 	.word	0x05000026


	//   ....[41]....
        /*08f4*/ 	.word	0x05000025


	//   ....[42]....
        /*08f8*/ 	.word	0x0500001c


	//   ....[43]....
        /*08fc*/ 	.word	0x05000016


	//   ....[44]....
        /*0900*/ 	.word	0x05000014


	//   ....[45]....
        /*0904*/ 	.word	0x05000017


	//   ....[46]....
        /*0908*/ 	.word	0x05000018


	//   ....[47]....
        /*090c*/ 	.word	0x0500001a


	//   ....[48]....
        /*0910*/ 	.word	0x0500001b


	//   ....[49]....
        /*0914*/ 	.word	0x05000011


	//   ....[50]....
        /*0918*/ 	.word	0x05000029


	//   ....[51]....
        /*091c*/ 	.word	0x05000013


	//   ....[52]....
        /*0920*/ 	.word	0x05000014


	//   ....[53]....
        /*0924*/ 	.word	0x05000012


	//   ....[54]....
        /*0928*/ 	.word	0x05000015


	//   ....[55]....
        /*092c*/ 	.word	0x05000017


	//   ....[56]....
        /*0930*/ 	.word	0x05000018


	//   ....[57]....
        /*0934*/ 	.word	0x0500000e


	//   ....[58]....
        /*0938*/ 	.word	0x0500002b


	//   ....[59]....
        /*093c*/ 	.word	0x05000020


	//   ....[60]....
        /*0940*/ 	.word	0x05000022


	//   ....[61]....
        /*0944*/ 	.word	0x05000021


	//   ....[62]....
        /*0948*/ 	.word	0x05000027


	//   ....[63]....
        /*094c*/ 	.word	0x05000028


	//   ....[64]....
        /*0950*/ 	.word	0x05000023


	//   ....[65]....
        /*0954*/ 	.word	0x0500001e


	//   ....[66]....
        /*0958*/ 	.word	0x0500001a


	//   ....[67]....
        /*095c*/ 	.word	0x0500001a


	//   ....[68]....
        /*0960*/ 	.word	0x0500001a


	//   ....[69]....
        /*0964*/ 	.word	0x0500001a


	//   ....[70]....
        /*0968*/ 	.word	0x0500001a


	//   ....[71]....
        /*096c*/ 	.word	0x0500001a


	//   ....[72]....
        /*0970*/ 	.word	0x0500001a


	//   ....[73]....
        /*0974*/ 	.word	0x0500001a


	//   ....[74]....
        /*0978*/ 	.word	0x0500001a


	//   ....[75]....
        /*097c*/ 	.word	0x0500001a


	//   ....[76]....
        /*0980*/ 	.word	0x0500001a


	//   ....[77]....
        /*0984*/ 	.word	0x0500001a


	//   ....[78]....
        /*0988*/ 	.word	0x0500001a


	//   ....[79]....
        /*098c*/ 	.word	0x0500001a


	//   ....[80]....
        /*0990*/ 	.word	0x0500001a


	//   ....[81]....
        /*0994*/ 	.word	0x0500001a


	//   ....[82]....
        /*0998*/ 	.word	0x0500001a


	//   ....[83]....
        /*099c*/ 	.word	0x0500001a


	//   ....[84]....
        /*09a0*/ 	.word	0x0500001a


	//   ....[85]....
        /*09a4*/ 	.word	0x0500001a


	//   ....[86]....
        /*09a8*/ 	.word	0x0500001a


	//   ....[87]....
        /*09ac*/ 	.word	0x0500001a


	//   ....[88]....
        /*09b0*/ 	.word	0x0500001a


	//   ....[89]....
        /*09b4*/ 	.word	0x0500001a


	//   ....[90]....
        /*09b8*/ 	.word	0x0500001a


	//   ....[91]....
        /*09bc*/ 	.word	0x0500001a


	//   ....[92]....
        /*09c0*/ 	.word	0x0500001a


	//   ....[93]....
        /*09c4*/ 	.word	0x0500001a


	//   ....[94]....
        /*09c8*/ 	.word	0x0500001a


	//   ....[95]....
        /*09cc*/ 	.word	0x0500001a


	//   ....[96]....
        /*09d0*/ 	.word	0x0500001a


	//   ....[97]....
        /*09d4*/ 	.word	0x0500001a


	//   ....[98]....
        /*09d8*/ 	.word	0x0500001a


	//   ....[99]....
        /*09dc*/ 	.word	0x0500001a


	//   ....[100]....
        /*09e0*/ 	.word	0x0500001a


	//   ....[101]....
        /*09e4*/ 	.word	0x0500001a


	//   ....[102]....
        /*09e8*/ 	.word	0x0500001a


	//   ....[103]....
        /*09ec*/ 	.word	0x0500001a


	//   ....[104]....
        /*09f0*/ 	.word	0x0500001a


	//   ....[105]....
        /*09f4*/ 	.word	0x0500001a


	//   ....[106]....
        /*09f8*/ 	.word	0x0500001a


	//   ....[107]....
        /*09fc*/ 	.word	0x0500001a


	//   ....[108]....
        /*0a00*/ 	.word	0x0500001a


	//   ....[109]....
        /*0a04*/ 	.word	0x0500001a


	//   ....[110]....
        /*0a08*/ 	.word	0x0500001a


	//   ....[111]....
        /*0a0c*/ 	.word	0x0500001a


	//   ....[112]....
        /*0a10*/ 	.word	0x0500001a


	//   ....[113]....
        /*0a14*/ 	.word	0x0500001a


	//   ....[114]....
        /*0a18*/ 	.word	0x0500001a


	//   ....[115]....
        /*0a1c*/ 	.word	0x0500001a


	//   ....[116]....
        /*0a20*/ 	.word	0x0500001a


	//   ....[117]....
        /*0a24*/ 	.word	0x0500001a


	//   ....[118]....
        /*0a28*/ 	.word	0x0500001a


	//   ....[119]....
        /*0a2c*/ 	.word	0x0500001a


	//   ....[120]....
        /*0a30*/ 	.word	0x0500001a


	//   ....[121]....
        /*0a34*/ 	.word	0x0500001a


	//----- nvinfo : EIATTR_COOP_GROUP_INSTR_OFFSETS
	.align		4
.L_1083:
        /*0a38*/ 	.byte	0x04, 0x28
        /*0a3a*/ 	.short	(.L_1085 - .L_1084)


	//   ....[0]....
.L_1084:
        /*0a3c*/ 	.word	0x000041c0


	//   ....[1]....
        /*0a40*/ 	.word	0x000041f0


	//   ....[2]....
        /*0a44*/ 	.word	0x00004230


	//   ....[3]....
        /*0a48*/ 	.word	0x00004240


	//   ....[4]....
        /*0a4c*/ 	.word	0x00005000


	//   ....[5]....
        /*0a50*/ 	.word	0x00005020


	//   ....[6]....
        /*0a54*/ 	.word	0x00005040


	//   ....[7]....
        /*0a58*/ 	.word	0x00005060


	//   ....[8]....
        /*0a5c*/ 	.word	0x00005080


	//   ....[9]....
        /*0a60*/ 	.word	0x000050a0


	//   ....[10]....
        /*0a64*/ 	.word	0x00008c70


	//   ....[11]....
        /*0a68*/ 	.word	0x00008ca0


	//   ....[12]....
        /*0a6c*/ 	.word	0x00008cf0


	//   ....[13]....
        /*0a70*/ 	.word	0x00008d10


	//   ....[14]....
        /*0a74*/ 	.word	0x00008d40


	//   ....[15]....
        /*0a78*/ 	.word	0x00008d50


	//   ....[16]....
        /*0a7c*/ 	.word	0x00008d80


	//   ....[17]....
        /*0a80*/ 	.word	0x00008d90


	//   ....[18]....
        /*0a84*/ 	.word	0x00008f50


	//   ....[19]....
        /*0a88*/ 	.word	0x00008f80


	//   ....[20]....
        /*0a8c*/ 	.word	0x00008fd0


	//   ....[21]....
        /*0a90*/ 	.word	0x00008ff0


	//   ....[22]....
        /*0a94*/ 	.word	0x00009020


	//   ....[23]....
        /*0a98*/ 	.word	0x00009030


	//   ....[24]....
        /*0a9c*/ 	.word	0x00009060


	//   ....[25]....
        /*0aa0*/ 	.word	0x00009070


	//   ....[26]....
        /*0aa4*/ 	.word	0x000091e0


	//   ....[27]....
        /*0aa8*/ 	.word	0x00009210


	//   ....[28]....
        /*0aac*/ 	.word	0x00009260


	//   ....[29]....
        /*0ab0*/ 	.word	0x00009280


	//   ....[30]....
        /*0ab4*/ 	.word	0x000092b0


	//   ....[31]....
        /*0ab8*/ 	.word	0x000092c0


	//   ....[32]....
        /*0abc*/ 	.word	0x000092f0


	//   ....[33]....
        /*0ac0*/ 	.word	0x00009300


	//   ....[34]....
        /*0ac4*/ 	.word	0x000095c0


	//   ....[35]....
        /*0ac8*/ 	.word	0x000095f0


	//   ....[36]....
        /*0acc*/ 	.word	0x000096d0


	//   ....[37]....
        /*0ad0*/ 	.word	0x00009710


	//   ....[38]....
        /*0ad4*/ 	.word	0x00009740


	//   ....[39]....
        /*0ad8*/ 	.word	0x00009770


	//   ....[40]....
        /*0adc*/ 	.word	0x000097a0


	//   ....[41]....
        /*0ae0*/ 	.word	0x000097d0


	//   ....[42]....
        /*0ae4*/ 	.word	0x00009810


	//   ....[43]....
        /*0ae8*/ 	.word	0x00009840


	//   ....[44]....
        /*0aec*/ 	.word	0x000098e0


	//   ....[45]....
        /*0af0*/ 	.word	0x00009900


	//   ....[46]....
        /*0af4*/ 	.word	0x00009930


	//   ....[47]....
        /*0af8*/ 	.word	0x00009950


	//   ....[48]....
        /*0afc*/ 	.word	0x00009970


	//   ....[49]....
        /*0b00*/ 	.word	0x00009980


	//   ....[50]....
        /*0b04*/ 	.word	0x000099b0


	//   ....[51]....
        /*0b08*/ 	.word	0x000099e0


	//   ....[52]....
        /*0b0c*/ 	.word	0x00009a20


	//   ....[53]....
        /*0b10*/ 	.word	0x00009a40


	//   ....[54]....
        /*0b14*/ 	.word	0x00009a70


	//   ....[55]....
        /*0b18*/ 	.word	0x00009aa0


	//   ....[56]....
        /*0b1c*/ 	.word	0x00009ab0


	//   ....[57]....
        /*0b20*/ 	.word	0x00009ae0


	//   ....[58]....
        /*0b24*/ 	.word	0x00009b10


	//   ....[59]....
        /*0b28*/ 	.word	0x00009b40


	//   ....[60]....
        /*0b2c*/ 	.word	0x00009b70


	//   ....[61]....
        /*0b30*/ 	.word	0x00009b90


	//   ....[62]....
        /*0b34*/ 	.word	0x00009bc0


	//   ....[63]....
        /*0b38*/ 	.word	0x00009be0


	//   ....[64]....
        /*0b3c*/ 	.word	0x00009ca0


	//   ....[65]....
        /*0b40*/ 	.word	0x00009da0


	//   ....[66]....
        /*0b44*/ 	.word	0x00009f50


	//   ....[67]....
        /*0b48*/ 	.word	0x00009fa0


	//   ....[68]....
        /*0b4c*/ 	.word	0x0000a010


	//   ....[69]....
        /*0b50*/ 	.word	0x0000a070


	//   ....[70]....
        /*0b54*/ 	.word	0x0000a0e0


	//   ....[71]....
        /*0b58*/ 	.word	0x0000a140


	//   ....[72]....
        /*0b5c*/ 	.word	0x0000a1b0


	//   ....[73]....
        /*0b60*/ 	.word	0x0000a210


	//   ....[74]....
        /*0b64*/ 	.word	0x0000a2b0


	//   ....[75]....
        /*0b68*/ 	.word	0x0000a340


	//   ....[76]....
        /*0b6c*/ 	.word	0x0000a3b0


	//   ....[77]....
        /*0b70*/ 	.word	0x0000a410


	//   ....[78]....
        /*0b74*/ 	.word	0x0000a480


	//   ....[79]....
        /*0b78*/ 	.word	0x0000a4e0


	//   ....[80]....
        /*0b7c*/ 	.word	0x0000a550


	//   ....[81]....
        /*0b80*/ 	.word	0x0000a5b0


	//   ....[82]....
        /*0b84*/ 	.word	0x0000a650


	//   ....[83]....
        /*0b88*/ 	.word	0x0000a6e0


	//   ....[84]....
        /*0b8c*/ 	.word	0x0000a750


	//   ....[85]....
        /*0b90*/ 	.word	0x0000a7b0


	//   ....[86]....
        /*0b94*/ 	.word	0x0000a820


	//   ....[87]....
        /*0b98*/ 	.word	0x0000a880


	//   ....[88]....
        /*0b9c*/ 	.word	0x0000a8f0


	//   ....[89]....
        /*0ba0*/ 	.word	0x0000a950


	//   ....[90]....
        /*0ba4*/ 	.word	0x0000a9f0


	//   ....[91]....
        /*0ba8*/ 	.word	0x0000aaa0


	//   ....[92]....
        /*0bac*/ 	.word	0x0000abb0


	//   ....[93]....
        /*0bb0*/ 	.word	0x0000ac00


	//   ....[94]....
        /*0bb4*/ 	.word	0x0000acd0


	//   ....[95]....
        /*0bb8*/ 	.word	0x0000ad40


	//   ....[96]....
        /*0bbc*/ 	.word	0x0000add0


	//   ....[97]....
        /*0bc0*/ 	.word	0x0000ae20


	//   ....[98]....
        /*0bc4*/ 	.word	0x0000ae90


	//   ....[99]....
        /*0bc8*/ 	.word	0x0000aef0


	//   ....[100]....
        /*0bcc*/ 	.word	0x0000af60


	//   ....[101]....
        /*0bd0*/ 	.word	0x0000afc0


	//   ....[102]....
        /*0bd4*/ 	.word	0x0000b030


	//   ....[103]....
        /*0bd8*/ 	.word	0x0000b090


	//   ....[104]....
        /*0bdc*/ 	.word	0x0000b110


	//   ....[105]....
        /*0be0*/ 	.word	0x0000b180


	//   ....[106]....
        /*0be4*/ 	.word	0x0000b1f0


	//   ....[107]....
        /*0be8*/ 	.word	0x0000b250


	//   ....[108]....
        /*0bec*/ 	.word	0x0000b2d0


	//   ....[109]....
        /*0bf0*/ 	.word	0x0000b350


	//   ....[110]....
        /*0bf4*/ 	.word	0x0000b3f0


	//   ....[111]....
        /*0bf8*/ 	.word	0x0000b460


	//   ....[112]....
        /*0bfc*/ 	.word	0x0000b4f0


	//   ....[113]....
        /*0c00*/ 	.word	0x0000b580


	//   ....[114]....
        /*0c04*/ 	.word	0x0000b5f0


	//   ....[115]....
        /*0c08*/ 	.word	0x0000b650


	//   ....[116]....
        /*0c0c*/ 	.word	0x0000b6c0


	//   ....[117]....
        /*0c10*/ 	.word	0x0000b740


	//   ....[118]....
        /*0c14*/ 	.word	0x0000b800


	//   ....[119]....
        /*0c18*/ 	.word	0x0000b8d0


	//   ....[120]....
        /*0c1c*/ 	.word	0x0000b9b0


	//   ....[121]....
        /*0c20*/ 	.word	0x0000ba60


	//----- nvinfo : EIATTR_EXIT_INSTR_OFFSETS
	.align		4
.L_1085:
        /*0c24*/ 	.byte	0x04, 0x1c
        /*0c26*/ 	.short	(.L_1087 - .L_1086)


	//   ....[0]....
.L_1086:
        /*0c28*/ 	.word	0x00007cb0


	//   ....[1]....
        /*0c2c*/ 	.word	0x00009ef0


	//----- nvinfo : EIATTR_MAX_THREADS
	.align		4
.L_1087:
        /*0c30*/ 	.byte	0x04, 0x05
        /*0c32*/ 	.short	(.L_1089 - .L_1088)
.L_1088:
        /*0c34*/ 	.word	0x00000140
        /*0c38*/ 	.word	0x00000001
        /*0c3c*/ 	.word	0x00000001


	//----- nvinfo : EIATTR_CRS_STACK_SIZE
	.align		4
.L_1089:
        /*0c40*/ 	.byte	0x04, 0x1e
        /*0c42*/ 	.short	(.L_1091 - .L_1090)
.L_1090:
        /*0c44*/ 	.word	0x00000000


	//----- nvinfo : EIATTR_CBANK_PARAM_SIZE
	.align		4
.L_1091:
        /*0c48*/ 	.byte	0x03, 0x19
        /*0c4a*/ 	.short	0x0060


	//----- nvinfo : EIATTR_PARAM_CBANK
	.align		4
        /*0c4c*/ 	.byte	0x04, 0x0a
        /*0c4e*/ 	.short	(.L_1093 - .L_1092)
	.align		4
.L_1092:
        /*0c50*/ 	.word	index@(.nv.constant0._ZN13group_norm_v218gn_bwd_cuda_kernelI13__nv_bfloat16Li320ELi3ELi16ELi160ELi256ELb1ELb1ELi32ELi320ELi320ELi4ELb1ELi48ELb0ELb0ELNS_15WgradSyncMethodE3ENS_16CompileConditionILi900EEEEEvPT_S6_S6_PKS5_S8_S8_S8_PKfflPfPj)
        /*0c54*/ 	.short	0x0210
        /*0c56*/ 	.short	0x0060


	//----- nvinfo : EIATTR_SW_WAR
	.align		4
.L_1093:
        /*0c58*/ 	.byte	0x04, 0x36
        /*0c5a*/ 	.short	(.L_1095 - .L_1094)
.L_1094:
        /*0c5c*/ 	.word	0x00000008
.L_1095:


//--------------------- .nv.info._ZN13group_norm_v214gn_cuda_kernelI13__nv_bfloat16Li320ELi3ELi32ELi80ELi256ELb0ELi8ELi320ELi320ELi4ELb1ELi10ELb0ELb0ENS_16CompileConditionILi900EEEEEvPT_PKS4_S7_S7_flPfS8_Pj --------------------------
	.section	.nv.info._ZN13group_norm_v214gn_cuda_kernelI13__nv_bfloat16Li320ELi3ELi32ELi80ELi256ELb0ELi8ELi320ELi320ELi4ELb1ELi10ELb0ELb0ENS_16CompileConditionILi900EEEEEvPT_PKS4_S7_S7_flPfS8_Pj,"",@"SHT_CUDA_INFO"
	.sectionflags	@""
	.align	4


	//----- nvinfo : EIATTR_CUDA_API_VERSION
	.align		4
        /*0000*/ 	.byte	0x04, 0x37
        /*0002*/ 	.short	(.L_1097 - .L_1096)
.L_1096:
        /*0004*/ 	.word	0x00000082


	//----- nvinfo : EIATTR_KPARAM_INFO
	.align		4
.L_1097:
        /*0008*/ 	.byte	0x04, 0x17
        /*000a*/ 	.short	(.L_1099 - .L_1098)
.L_1098:
        /*000c*/ 	.word	0x00000000
        /*0010*/ 	.short	0x0008
        /*0012*/ 	.short	0x0040
        /*0014*/ 	.byte	0x00, 0xf0, 0x21, 0x00


	//----- nvinfo : EIATTR_KPARAM_INFO
	.align		4
.L_1099:
        /*0018*/ 	.byte	0x04, 0x17
        /*001a*/ 	.short	(.L_1101 - .L_1100)
.L_1100:
        /*001c*/ 	.word	0x00000000
        /*0020*/ 	.short	0x0007
        /*0022*/ 	.short	0x0038
        /*0024*/ 	.byte	0x00, 0xf0, 0x21, 0x00


	//----- nvinfo : EIATTR_KPARAM_INFO
	.align		4
.L_1101:
        /*0028*/ 	.byte	0x04, 0x17
        /*002a*/ 	.short	(.L_1103 - .L_1102)
.L_1102:
        /*002c*/ 	.word	0x00000000
        /*0030*/ 	.short	0x0006
        /*0032*/ 	.short	0x0030
        /*0034*/ 	.byte	0x00, 0xf0, 0x21, 0x00


	//----- nvinfo : EIATTR_KPARAM_INFO
	.align		4
.L_1103:
        /*0038*/ 	.byte	0x04, 0x17
        /*003a*/ 	.short	(.L_1105 - .L_1104)
.L_1104:
        /*003c*/ 	.word	0x00000000
        /*0040*/ 	.short	0x0005
        /*0042*/ 	.short	0x0028
        /*0044*/ 	.byte	0x00, 0xf0, 0x21, 0x00


	//----- nvinfo : EIATTR_KPARAM_INFO
	.align		4
.L_1105:
        /*0048*/ 	.byte	0x04, 0x17
        /*004a*/ 	.short	(.L_1107 - .L_1106)
.L_1106:
        /*004c*/ 	.word	0x00000000
        /*0050*/ 	.short	0x0004
        /*0052*/ 	.short	0x0020
        /*0054*/ 	.byte	0x00, 0xf0, 0x11, 0x00


	//----- nvinfo : EIATTR_KPARAM_INFO
	.align		4
.L_1107:
        /*0058*/ 	.byte	0x04, 0x17
        /*005a*/ 	.short	(.L_1109 - .L_1108)
.L_1108:
        /*005c*/ 	.word	0x00000000
        /*0060*/ 	.short	0x0003
        /*0062*/ 	.short	0x0018
        /*0064*/ 	.byte	0x00, 0xf0, 0x21, 0x00


	//----- nvinfo : EIATTR_KPARAM_INFO
	.align		4
.L_1109:
        /*0068*/ 	.byte	0x04, 0x17
        /*006a*/ 	.short	(.L_1111 - .L_1110)
.L_1110:
        /*006c*/ 	.word	0x00000000
        /*0070*/ 	.short	0x0002
        /*0072*/ 	.short	0x0010
        /*0074*/ 	.byte	0x00, 0xf0, 0x21, 0x00


	//----- nvinfo : EIATTR_KPARAM_INFO
	.align		4
.L_1111:
        /*0078*/ 	.byte	0x04, 0x17
        /*007a*/ 	.short	(.L_1113 - .L_1112)
.L_1112:
        /*007c*/ 	.word	0x00000000
        /*0080*/ 	.short	0x0001
        /*0082*/ 	.short	0x0008
        /*0084*/ 	.byte	0x00, 0xf0, 0x21, 0x00


	//----- nvinfo : EIATTR_KPARAM_INFO
	.align		4
.L_1113:
        /*0088*/ 	.byte	0x04, 0x17
        /*008a*/ 	.short	(.L_1115 - .L_1114)
.L_1114:
        /*008c*/ 	.word	0x00000000
        /*0090*/ 	.short	0x0000
        /*0092*/ 	.short	0x0000
        /*0094*/ 	.byte	0x00, 0xf0, 0x21, 0x00


	//----- nvinfo : EIATTR_SPARSE_MMA_MASK
	.align		4
.L_1115:
        /*0098*/ 	.byte	0x03, 0x50
        /*009a*/ 	.short	0x0000


	//----- nvinfo : EIATTR_MAXREG_COUNT
	.align		4
        /*009c*/ 	.byte	0x03, 0x1b
        /*009e*/ 	.short	0x0040


	//----- nvinfo : EIATTR_NUM_BARRIERS
	.align		4
        /*00a0*/ 	.byte	0x02, 0x4c
        /*00a2*/ 	.byte	0x01
	.zero		1


	//----- nvinfo : EIATTR_MERCURY_ISA_VERSION
	.align		4
        /*00a4*/ 	.byte	0x03, 0x5f
        /*00a6*/ 	.short	0x0101


	//----- nvinfo : EIATTR_COOP_GROUP_MASK_REGIDS
	.align		4
        /*00a8*/ 	.byte	0x04, 0x29
        /*00aa*/ 	.short	(.L_1117 - .L_1116)


	//   ....[0]....
.L_1116:
        /*00ac*/ 	.word	0xffffffff


	//   ....[1]....
        /*00b0*/ 	.word	0xffffffff


	//   ....[2]....
        /*00b4*/ 	.word	0xffffffff


	//   ....[3]....
        /*00b8*/ 	.word	0xffffffff


	//   ....[4]....
        /*00bc*/ 	.word	0xffffffff


	//   ....[5]....
        /*00c0*/ 	.word	0xffffffff


	//   ....[6]....
        /*00c4*/ 	.word	0xffffffff


	//   ....[7]....
        /*00c8*/ 	.word	0xffffffff


	//   ....[8]....
        /*00cc*/ 	.word	0xffffffff


	//   ....[9]....
        /*00d0*/ 	.word	0xffffffff


	//   ....[10]....
        /*00d4*/ 	.word	0xffffffff


	//   ....[11]....
        /*00d8*/ 	.word	0xffffffff


	//   ....[12]....
        /*00dc*/ 	.word	0xffffffff


	//   ....[13]....
        /*00e0*/ 	.word	0xffffffff


	//----- nvinfo : EIATTR_COOP_GROUP_INSTR_OFFSETS
	.align		4
.L_1117:
        /*00e4*/ 	.byte	0x04, 0x28
        /*00e6*/ 	.short	(.L_1119 - .L_1118)


	//   ....[0]....
.L_1118:
        /*00e8*/ 	.word	0x00001180


	//   ....[1]....
        /*00ec*/ 	.word	0x000011b0


	//   ....[2]....
        /*00f0*/ 	.word	0x000011e0


	//   ....[3]....
        /*00f4*/ 	.word	0x000011f0


	//   ....[4]....
        /*00f8*/ 	.word	0x000015c0


	//   ....[5]....
        /*00fc*/ 	.word	0x000015d0


	//   ....[6]....
        /*0100*/ 	.word	0x00001610


	//   ....[7]....
        /*0104*/ 	.word	0x00001620


	//   ....[8]....
        /*0108*/ 	.word	0x00001650


	//   ....[9]....
        /*010c*/ 	.word	0x00001660


	//   ....[10]....
        /*0110*/ 	.word	0x00001690


	//   ....[11]....
        /*0114*/ 	.word	0x000016a0


	//   ....[12]....
        /*0118*/ 	.word	0x000016d0


	//   ....[13]....
        /*011c*/ 	.word	0x000016e0


	//----- nvinfo : EIATTR_EXIT_INSTR_OFFSETS
	.align		4
.L_1119:
        /*0120*/ 	.byte	0x04, 0x1c
        /*0122*/ 	.short	(.L_1121 - .L_1120)


	//   ....[0]....
.L_1120:
        /*0124*/ 	.word	0x00000080


	//   ....[1]....
        /*0128*/ 	.word	0x00001ea0


	//----- nvinfo : EIATTR_MAX_THREADS
	.align		4
.L_1121:
        /*012c*/ 	.byte	0x04, 0x05
        /*012e*/ 	.short	(.L_1123 - .L_1122)
.L_1122:
        /*0130*/ 	.word	0x00000140
        /*0134*/ 	.word	0x00000001
        /*0138*/ 	.word	0x00000001


	//----- nvinfo : EIATTR_CRS_STACK_SIZE
	.align		4
.L_1123:
        /*013c*/ 	.byte	0x04, 0x1e
        /*013e*/ 	.short	(.L_1125 - .L_1124)
.L_1124:
        /*0140*/ 	.word	0x00000000


	//----- nvinfo : EIATTR_CBANK_PARAM_SIZE
	.align		4
.L_1125:
        /*0144*/ 	.byte	0x03, 0x19
        /*0146*/ 	.short	0x0048


	//----- nvinfo : EIATTR_PARAM_CBANK
	.align		4
        /*0148*/ 	.byte	0x04, 0x0a
        /*014a*/ 	.short	(.L_1127 - .L_1126)
	.align		4
.L_1126:
        /*014c*/ 	.word	index@(.nv.constant0._ZN13group_norm_v214gn_cuda_kernelI13__nv_bfloat16Li320ELi3ELi32ELi80ELi256ELb0ELi8ELi320ELi320ELi4ELb1ELi10ELb0ELb0ENS_16CompileConditionILi900EEEEEvPT_PKS4_S7_S7_flPfS8_Pj)
        /*0150*/ 	.short	0x0210
        /*0152*/ 	.short	0x0048


	//----- nvinfo : EIATTR_SW_WAR
	.align		4
.L_1127:
        /*0154*/ 	.byte	0x04, 0x36
        /*0156*/ 	.short	(.L_1129 - .L_1128)
.L_1128:
        /*0158*/ 	.word	0x00000008
.L_1129:


//--------------------- .nv.info._ZN13group_norm_v214gn_cuda_kernelI13__nv_bfloat16Li320ELi1ELi32ELi80ELi256ELb0ELi16ELi320ELi320ELi4ELb1ELi9ELb0ELb0ENS_16CompileConditionILi900EEEEEvPT_PKS4_S7_S7_flPfS8_Pj --------------------------
	.section	.nv.info._ZN13group_norm_v214gn_cuda_kernelI13__nv_bfloat16Li320ELi1ELi32ELi80ELi256ELb0ELi16ELi320ELi320ELi4ELb1ELi9ELb0ELb0ENS_16CompileConditionILi900EEEEEvPT_PKS4_S7_S7_flPfS8_Pj,"",@"SHT_CUDA_INFO"
	.sectionflags	@""
	.align	4


	//----- nvinfo : EIATTR_CUDA_API_VERSION
	.align		4
        /*0000*/ 	.byte	0x04, 0x37
        /*0002*/ 	.short	(.L_1131 - .L_1130)
.L_1130:
        /*0004*/ 	.word	0x00000082


	//----- nvinfo : EIATTR_KPARAM_INFO
	.align		4
.L_1131:
        /*0008*/ 	.byte	0x04, 0x17
        /*000a*/ 	.short	(.L_1133 - .L_1132)
.L_1132:
        /*000c*/ 	.word	0x00000000
        /*0010*/ 	.short	0x0008
        /*0012*/ 	.short	0x0040
        /*0014*/ 	.byte	0x00, 0xf0, 0x21, 0x00


	//----- nvinfo : EIATTR_KPARAM_INFO
	.align		4
.L_1133:
        /*0018*/ 	.byte	0x04, 0x17
        /*001a*/ 	.short	(.L_1135 - .L_1134)
.L_1134:
        /*001c*/ 	.word	0x00000000
        /*0020*/ 	.short	0x0007
        /*0022*/ 	.short	0x0038
        /*0024*/ 	.byte	0x00, 0xf0, 0x21, 0x00


	//----- nvinfo : EIATTR_KPARAM_INFO
	.align		4
.L_1135:
        /*0028*/ 	.byte	0x04, 0x17
        /*002a*/ 	.short	(.L_1137 - .L_1136)
.L_1136:
        /*002c*/ 	.word	0x00000000
        /*0030*/ 	.short	0x0006
        /*0032*/ 	.short	0x0030
        /*0034*/ 	.byte	0x00, 0xf0, 0x21, 0x00


	//----- nvinfo : EIATTR_KPARAM_INFO
	.align		4
.L_1137:
        /*0038*/ 	.byte	0x04, 0x17
        /*003a*/ 	.short	(.L_1139 - .L_1138)
.L_1138:
        /*003c*/ 	.word	0x00000000
        /*0040*/ 	.short	0x0005
        /*0042*/ 	.short	0x0028
        /*0044*/ 	.byte	0x00, 0xf0, 0x21, 0x00


	//----- nvinfo : EIATTR_KPARAM_INFO
	.align		4
.L_1139:
        /*0048*/ 	.byte	0x04, 0x17
        /*004a*/ 	.short	(.L_1141 - .L_1140)
.L_1140:
        /*004c*/ 	.word	0x00000000
        /*0050*/ 	.short	0x0004
        /*0052*/ 	.short	0x0020
        /*0054*/ 	.byte	0x00, 0xf0, 0x11, 0x00


	//----- nvinfo : EIATTR_KPARAM_INFO
	.align		4
.L_1141:
        /*0058*/ 	.byte	0x04, 0x17
        /*005a*/ 	.short	(.L_1143 - .L_1142)
.L_1142:
        /*005c*/ 	.word	0x00000000
        /*0060*/ 	.short	0x0003
        /*0062*/ 	.short	0x0018
        /*0064*/ 	.byte	0x00, 0xf0, 0x21, 0x00


	//----- nvinfo : EIATTR_KPARAM_INFO
	.align		4
.L_1143:
        /*0068*/ 	.byte	0x04, 0x17
        /*006a*/ 	.short	(.L_1145 - .L_1144)
.L_1144:
        /*006c*/ 	.word	0x00000000
        /*0070*/ 	.short	0x0002
        /*0072*/ 	.short	0x0010
        /*0074*/ 	.byte	0x00, 0xf0, 0x21, 0x00


	//----- nvinfo : EIATTR_KPARAM_INFO
	.align		4
.L_1145:
        /*0078*/ 	.byte	0x04, 0x17
        /*007a*/ 	.short	(.L_1147 - .L_1146)
.L_1146:
        /*007c*/ 	.word	0x00000000
        /*0080*/ 	.short	0x0001
        /*0082*/ 	.short	0x0008
        /*0084*/ 	.byte	0x00, 0xf0, 0x21, 0x00


	//----- nvinfo : EIATTR_KPARAM_INFO
	.align		4
.L_1147:
        /*0088*/ 	.byte	0x04, 0x17
        /*008a*/ 	.short	(.L_1149 - .L_1148)
.L_1148:
        /*008c*/ 	.word	0x00000000
        /*0090*/ 	.short	0x0000
        /*0092*/ 	.short	0x0000
        /*0094*/ 	.byte	0x00, 0xf0, 0x21, 0x00


	//----- nvinfo : EIATTR_SPARSE_MMA_MASK
	.align		4
.L_1149:
        /*0098*/ 	.byte	0x03, 0x50
        /*009a*/ 	.short	0x0000


	//----- nvinfo : EIATTR_MAXREG_COUNT
	.align		4
        /*009c*/ 	.byte	0x03, 0x1b
        /*009e*/ 	.short	0x00a8


	//----- nvinfo : EIATTR_NUM_BARRIERS
	.align		4
        /*00a0*/ 	.byte	0x02, 0x4c
        /*00a2*/ 	.byte	0x01
	.zero		1


	//----- nvinfo : EIATTR_MERCURY_ISA_VERSION
	.align		4
        /*00a4*/ 	.byte	0x03, 0x5f
        /*00a6*/ 	.short	0x0101


	//----- nvinfo : EIATTR_COOP_GROUP_MASK_REGIDS
	.align		4
        /*00a8*/ 	.byte	0x04, 0x29
        /*00aa*/ 	.short	(.L_1151 - .L_1150)


	//   ....[0]....
.L_1150:
        /*00ac*/ 	.word	0xffffffff


	//   ....[1]....
        /*00b0*/ 	.word	0xffffffff


	//   ....[2]....
        /*00b4*/ 	.word	0xffffffff


	//   ....[3]....
        /*00b8*/ 	.word	0xffffffff


	//   ....[4]....
        /*00bc*/ 	.word	0xffffffff


	//   ....[5]....
        /*00c0*/ 	.word	0xffffffff


	//   ....[6]....
        /*00c4*/ 	.word	0xffffffff


	//   ....[7]....
        /*00c8*/ 	.word	0xffffffff


	//   ....[8]....
        /*00cc*/ 	.word	0xffffffff


	//   ....[9]....
        /*00d0*/ 	.word	0xffffffff


	//   ....[10]....
        /*00d4*/ 	.word	0xffffffff


	//   ....[11]....
        /*00d8*/ 	.word	0xffffffff


	//----- nvinfo : EIATTR_COOP_GROUP_INSTR_OFFSETS
	.align		4
.L_1151:
        /*00dc*/ 	.byte	0x04, 0x28
        /*00de*/ 	.short	(.L_1153 - .L_1152)


	//   ....[0]....
.L_1152:
        /*00e0*/ 	.word	0x000015f0


	//   ....[1]....
        /*00e4*/ 	.word	0x00001620


	//   ....[2]....
        /*00e8*/ 	.word	0x00001690


	//   ....[3]....
        /*00ec*/ 	.word	0x000016c0


	//   ....[4]....
        /*00f0*/ 	.word	0x000018d0


	//   ....[5]....
        /*00f4*/ 	.word	0x00001910


	//   ....[6]....
        /*00f8*/ 	.word	0x00001970


	//   ....[7]....
        /*00fc*/ 	.word	0x00001980


	//   ....[8]....
        /*0100*/ 	.word	0x000019b0


	//   ....[9]....
        /*0104*/ 	.word	0x000019c0


	//   ....[10]....
        /*0108*/ 	.word	0x00001a00


	//   ....[11]....
        /*010c*/ 	.word	0x00001a20


	//----- nvinfo : EIATTR_EXIT_INSTR_OFFSETS
	.align		4
.L_1153:
        /*0110*/ 	.byte	0x04, 0x1c
        /*0112*/ 	.short	(.L_1155 - .L_1154)


	//   ....[0]....
.L_1154:
        /*0114*/ 	.word	0x00000070


	//   ....[1]....
        /*0118*/ 	.word	0x000023a0


	//----- nvinfo : EIATTR_MAX_THREADS
	.align		4
.L_1155:
        /*011c*/ 	.byte	0x04, 0x05
        /*011e*/ 	.short	(.L_1157 - .L_1156)
.L_1156:
        /*0120*/ 	.word	0x00000140
        /*0124*/ 	.word	0x00000001
        /*0128*/ 	.word	0x00000001


	//----- nvinfo : EIATTR_CRS_STACK_SIZE
	.align		4
.L_1157:
        /*012c*/ 	.byte	0x04, 0x1e
        /*012e*/ 	.short	(.L_1159 - .L_1158)
.L_1158:
        /*0130*/ 	.word	0x00000000


	//----- nvinfo : EIATTR_CBANK_PARAM_SIZE
	.align		4
.L_1159:
        /*0134*/ 	.byte	0x03, 0x19
        /*0136*/ 	.short	0x0048


	//----- nvinfo : EIATTR_PARAM_CBANK
	.align		4
        /*0138*/ 	.byte	0x04, 0x0a
        /*013a*/ 	.short	(.L_1161 - .L_1160)
	.align		4
.L_1160:
        /*013c*/ 	.word	index@(.nv.constant0._ZN13group_norm_v214gn_cuda_kernelI13__nv_bfloat16Li320ELi1ELi32ELi80ELi256ELb0ELi16ELi320ELi320ELi4ELb1ELi9ELb0ELb0ENS_16CompileConditionILi900EEEEEvPT_PKS4_S7_S7_flPfS8_Pj)
        /*0140*/ 	.short	0x0210
        /*0142*/ 	.short	0x0048


	//----- nvinfo : EIATTR_SW_WAR
	.align		4
.L_1161:
        /*0144*/ 	.byte	0x04, 0x36
        /*0146*/ 	.short	(.L_1163 - .L_1162)
.L_1162:
        /*0148*/ 	.word	0x00000008
.L_1163:


//--------------------- .nv.info._ZN13group_norm_v214gn_cuda_kernelI13__nv_bfloat16Li320ELi3ELi32ELi80ELi256ELb0ELi16ELi320ELi320ELi4ELb1ELi21ELb0ELb0ENS_16CompileConditionILi900EEEEEvPT_PKS4_S7_S7_flPfS8_Pj --------------------------
	.section	.nv.info._ZN13group_norm_v214gn_cuda_kernelI13__nv_bfloat16Li320ELi3ELi32ELi80ELi256ELb0ELi16ELi320ELi320ELi4ELb1ELi21ELb0ELb0ENS_16CompileConditionILi900EEEEEvPT_PKS4_S7_S7_flPfS8_Pj,"",@"SHT_CUDA_INFO"
	.sectionflags	@""
	.align	4


	//----- nvinfo : EIATTR_CUDA_API_VERSION
	.align		4
        /*0000*/ 	.byte	0x04, 0x37
        /*0002*/ 	.short	(.L_1165 - .L_1164)
.L_1164:
        /*0004*/ 	.word	0x00000082


	//----- nvinfo : EIATTR_KPARAM_INFO
	.align		4
.L_1165:
        /*0008*/ 	.byte	0x04, 0x17
        /*000a*/ 	.short	(.L_1167 - .L_1166)
.L_1166:
        /*000c*/ 	.word	0x00000000
        /*0010*/ 	.short	0x0008
        /*0012*/ 	.short	0x0040
        /*0014*/ 	.byte	0x00, 0xf0, 0x21, 0x00


	//----- nvinfo : EIATTR_KPARAM_INFO
	.align		4
.L_1167:
        /*0018*/ 	.byte	0x04, 0x17
        /*001a*/ 	.short	(.L_1169 - .L_1168)
.L_1168:
        /*001c*/ 	.word	0x00000000
        /*0020*/ 	.short	0x0007
        /*0022*/ 	.short	0x0038
        /*0024*/ 	.byte	0x00, 0xf0, 0x21, 0x00


	//----- nvinfo : EIATTR_KPARAM_INFO
	.align		4
.L_1169:
        /*0028*/ 	.byte	0x04, 0x17
        /*002a*/ 	.short	(.L_1171 - .L_1170)
.L_1170:
        /*002c*/ 	.word	0x00000000
        /*0030*/ 	.short	0x0006
        /*0032*/ 	.short	0x0030
        /*0034*/ 	.byte	0x00, 0xf0, 0x21, 0x00


	//----- nvinfo : EIATTR_KPARAM_INFO
	.align		4
.L_1171:
        /*0038*/ 	.byte	0x04, 0x17
        /*003a*/ 	.short	(.L_1173 - .L_1172)
.L_1172:
        /*003c*/ 	.word	0x00000000
        /*0040*/ 	.short	0x0005
        /*0042*/ 	.short	0x0028
        /*0044*/ 	.byte	0x00, 0xf0, 0x21, 0x00


	//----- nvinfo : EIATTR_KPARAM_INFO
	.align		4
.L_1173:
        /*0048*/ 	.byte	0x04, 0x17
        /*004a*/ 	.short	(.L_1175 - .L_1174)
.L_1174:
        /*004c*/ 	.word	0x00000000
        /*0050*/ 	.short	0x0004
        /*0052*/ 	.short	0x0020
        /*0054*/ 	.byte	0x00, 0xf0, 0x11, 0x00


	//----- nvinfo : EIATTR_KPARAM_INFO
	.align		4
.L_1175:
        /*0058*/ 	.byte	0x04, 0x17
        /*005a*/ 	.short	(.L_1177 - .L_1176)
.L_1176:
        /*005c*/ 	.word	0x00000000
        /*0060*/ 	.short	0x0003
        /*0062*/ 	.short	0x0018
        /*0064*/ 	.byte	0x00, 0xf0, 0x21, 0x00


	//----- nvinfo : EIATTR_KPARAM_INFO
	.align		4
.L_1177:
        /*0068*/ 	.byte	0x04, 0x17
        /*006a*/ 	.short	(.L_1179 - .L_1178)
.L_1178:
        /*006c*/ 	.word	0x00000000
        /*0070*/ 	.short	0x0002
        /*0072*/ 	.short	0x0010
        /*0074*/ 	.byte	0x00, 0xf0, 0x21, 0x00


	//----- nvinfo : EIATTR_KPARAM_INFO
	.align		4
.L_1179:
        /*0078*/ 	.byte	0x04, 0x17
        /*007a*/ 	.short	(.L_1181 - .L_1180)
.L_1180:
        /*007c*/ 	.word	0x00000000
        /*0080*/ 	.short	0x0001
        /*0082*/ 	.short	0x0008
        /*0084*/ 	.byte	0x00, 0xf0, 0x21, 0x00


	//----- nvinfo : EIATTR_KPARAM_INFO
	.align		4
.L_1181:
        /*0088*/ 	.byte	0x04, 0x17
        /*008a*/ 	.short	(.L_1183 - .L_1182)
.L_1182:
        /*008c*/ 	.word	0x00000000
        /*0090*/ 	.short	0x0000
        /*0092*/ 	.short	0x0000
        /*0094*/ 	.byte	0x00, 0xf0, 0x21, 0x00


	//----- nvinfo : EIATTR_SPARSE_MMA_MASK
	.align		4
.L_1183:
        /*0098*/ 	.byte	0x03, 0x50
        /*009a*/ 	.short	0x0000


	//----- nvinfo : EIATTR_MAXREG_COUNT
	.align		4
        /*009c*/ 	.byte	0x03, 0x1b
        /*009e*/ 	.short	0x0040


	//----- nvinfo : EIATTR_NUM_BARRIERS
	.align		4
        /*00a0*/ 	.byte	0x02, 0x4c
        /*00a2*/ 	.byte	0x01
	.zero		1


	//----- nvinfo : EIATTR_MERCURY_ISA_VERSION
	.align		4
        /*00a4*/ 	.byte	0x03, 0x5f
        /*00a6*/ 	.short	0x0101


	//----- nvinfo : EIATTR_COOP_GROUP_MASK_REGIDS
	.align		4
        /*00a8*/ 	.byte	0x04, 0x29
        /*00aa*/ 	.short	(.L_1185 - .L_1184)


	//   ....[0]....
.L_1184:
        /*00ac*/ 	.word	0xffffffff


	//   ....[1]....
        /*00b0*/ 	.word	0xffffffff


	//   ....[2]....
        /*00b4*/ 	.word	0xffffffff


	//   ....[3]....
        /*00b8*/ 	.word	0xffffffff


	//   ....[4]....
        /*00bc*/ 	.word	0xffffffff


	//   ....[5]....
        /*00c0*/ 	.word	0xffffffff


	//   ....[6]....
        /*00c4*/ 	.word	0xffffffff


	//   ....[7]....
        /*00c8*/ 	.word	0xffffffff


	//   ....[8]....
        /*00cc*/ 	.word	0xffffffff


	//   ....[9]....
        /*00d0*/ 	.word	0xffffffff


	//   ....[10]....
        /*00d4*/ 	.word	0xffffffff


	//   ....[11]....
        /*00d8*/ 	.word	0xffffffff


	//----- nvinfo : EIATTR_COOP_GROUP_INSTR_OFFSETS
	.align		4
.L_1185:
        /*00dc*/ 	.byte	0x04, 0x28
        /*00de*/ 	.short	(.L_1187 - .L_1186)


	//   ....[0]....
.L_1186:
        /*00e0*/ 	.word	0x00001400


	//   ....[1]....
        /*00e4*/ 	.word	0x00001430


	//   ....[2]....
        /*00e8*/ 	.word	0x00001460


	//   ....[3]....
        /*00ec*/ 	.word	0x00001470


	//   ....[4]....
        /*00f0*/ 	.word	0x00001890


	//   ....[5]....
        /*00f4*/ 	.word	0x000018a0


	//   ....[6]....
        /*00f8*/ 	.word	0x000018e0


	//   ....[7]....
        /*00fc*/ 	.word	0x00001900


	//   ....[8]....
        /*0100*/ 	.word	0x00001940


	//   ....[9]....
        /*0104*/ 	.word	0x00001960


	//   ....[10]....
        /*0108*/ 	.word	0x000019b0


	//   ....[11]....
        /*010c*/ 	.word	0x000019c0


	//----- nvinfo : EIATTR_EXIT_INSTR_OFFSETS
	.align		4
.L_1187:
        /*0110*/ 	.byte	0x04, 0x1c
        /*0112*/ 	.short	(.L_1189 - .L_1188)


	//   ....[0]....
.L_1188:
        /*0114*/ 	.word	0x00000080


	//   ....[1]....
        /*0118*/ 	.word	0x00002460


	//----- nvinfo : EIATTR_MAX_THREADS
	.align		4
.L_1189:
        /*011c*/ 	.byte	0x04, 0x05
        /*011e*/ 	.short	(.L_1191 - .L_1190)
.L_1190:
        /*0120*/ 	.word	0x00000140
        /*0124*/ 	.word	0x00000001
        /*0128*/ 	.word	0x00000001


	//----- nvinfo : EIATTR_CRS_STACK_SIZE
	.align		4
.L_1191:
        /*012c*/ 	.byte	0x04, 0x1e
        /*012e*/ 	.short	(.L_1193 - .L_1192)
.L_1192:
        /*0130*/ 	.word	0x00000000


	//----- nvinfo : EIATTR_CBANK_PARAM_SIZE
	.align		4
.L_1193:
        /*0134*/ 	.byte	0x03, 0x19
        /*0136*/ 	.short	0x0048


	//----- nvinfo : EIATTR_PARAM_CBANK
	.align		4
        /*0138*/ 	.byte	0x04, 0x0a
        /*013a*/ 	.short	(.L_1195 - .L_1194)
	.align		4
.L_1194:
        /*013c*/ 	.word	index@(.nv.constant0._ZN13group_norm_v214gn_cuda_kernelI13__nv_bfloat16Li320ELi3ELi32ELi80ELi256ELb0ELi16ELi320ELi320ELi4ELb1ELi21ELb0ELb0ENS_16CompileConditionILi900EEEEEvPT_PKS4_S7_S7_flPfS8_Pj)
        /*0140*/ 	.short	0x0210
        /*0142*/ 	.short	0x0048


	//----- nvinfo : EIATTR_SW_WAR
	.align		4
.L_1195:
        /*0144*/ 	.byte	0x04, 0x36
        /*0146*/ 	.short	(.L_1197 - .L_1196)
.L_1196:
        /*0148*/ 	.word	0x00000008
.L_1197:


//--------------------- .nv.info._ZN13group_norm_v214gn_cuda_kernelI13__nv_bfloat16Li320ELi1ELi32ELi80ELi256ELb0ELi32ELi320ELi320ELi4ELb1ELi18ELb0ELb0ENS_16CompileConditionILi900EEEEEvPT_PKS4_S7_S7_flPfS8_Pj --------------------------
	.section	.nv.info._ZN13group_norm_v214gn_cuda_kernelI13__nv_bfloat16Li320ELi1ELi32ELi80ELi256ELb0ELi32ELi320ELi320ELi4ELb1ELi18ELb0ELb0ENS_16CompileConditionILi900EEEEEvPT_PKS4_S7_S7_flPfS8_Pj,"",@"SHT_CUDA_INFO"
	.sectionflags	@""
	.align	4


	//----- nvinfo : EIATTR_CUDA_API_VERSION
	.align		4
        /*0000*/ 	.byte	0x04, 0x37
        /*0002*/ 	.short	(.L_1199 - .L_1198)
.L_1198:
        /*0004*/ 	.word	0x00000082


	//----- nvinfo : EIATTR_KPARAM_INFO
	.align		4
.L_1199:
        /*0008*/ 	.byte	0x04, 0x17
        /*000a*/ 	.short	(.L_1201 - .L_1200)
.L_1200:
        /*000c*/ 	.word	0x00000000
        /*0010*/ 	.short	0x0008
        /*0012*/ 	.short	0x0040
        /*0014*/ 	.byte	0x00, 0xf0, 0x21, 0x00


	//----- nvinfo : EIATTR_KPARAM_INFO
	.align		4
.L_1201:
        /*0018*/ 	.byte	0x04, 0x17
        /*001a*/ 	.short	(.L_1203 - .L_1202)
.L_1202:
        /*001c*/ 	.word	0x00000000
        /*0020*/ 	.short	0x0007
        /*0022*/ 	.short	0x0038
        /*0024*/ 	.byte	0x00, 0xf0, 0x21, 0x00


	//----- nvinfo : EIATTR_KPARAM_INFO
	.align		4
.L_1203:
        /*0028*/ 	.byte	0x04, 0x17
        /*002a*/ 	.short	(.L_1205 - .L_1204)
.L_1204:
        /*002c*/ 	.word	0x00000000
        /*0030*/ 	.short	0x0006
        /*0032*/ 	.short	0x0030
        /*0034*/ 	.byte	0x00, 0xf0, 0x21, 0x00


	//----- nvinfo : EIATTR_KPARAM_INFO
	.align		4
.L_1205:
        /*0038*/ 	.byte	0x04, 0x17
        /*003a*/ 	.short	(.L_1207 - .L_1206)
.L_1206:
        /*003c*/ 	.word	0x00000000
        /*0040*/ 	.short	0x0005
        /*0042*/ 	.short	0x0028
        /*0044*/ 	.byte	0x00, 0xf0, 0x21, 0x00


	//----- nvinfo : EIATTR_KPARAM_INFO
	.align		4
.L_1207:
        /*0048*/ 	.byte	0x04, 0x17
        /*004a*/ 	.short	(.L_1209 - .L_1208)
.L_1208:
        /*004c*/ 	.word	0x00000000
        /*0050*/ 	.short	0x0004
        /*0052*/ 	.short	0x0020
        /*0054*/ 	.byte	0x00, 0xf0, 0x11, 0x00


	//----- nvinfo : EIATTR_KPARAM_INFO
	.align		4
.L_1209:
        /*0058*/ 	.byte	0x04, 0x17
        /*005a*/ 	.short	(.L_1211 - .L_1210)
.L_1210:
        /*005c*/ 	.word	0x00000000
        /*0060*/ 	.short	0x0003
        /*0062*/ 	.short	0x0018
        /*0064*/ 	.byte	0x00, 0xf0, 0x21, 0x00


	//----- nvinfo : EIATTR_KPARAM_INFO
	.align		4
.L_1211:
        /*0068*/ 	.byte	0x04, 0x17
        /*006a*/ 	.short	(.L_1213 - .L_1212)
.L_1212:
        /*006c*/ 	.word	0x00000000
        /*0070*/ 	.short	0x0002
        /*0072*/ 	.short	0x0010
        /*0074*/ 	.byte	0x00, 0xf0, 0x21, 0x00


	//----- nvinfo : EIATTR_KPARAM_INFO
	.align		4
.L_1213:
        /*0078*/ 	.byte	0x04, 0x17
        /*007a*/ 	.short	(.L_1215 - .L_1214)
.L_1214:
        /*007c*/ 	.word	0x00000000
        /*0080*/ 	.short	0x0001
        /*0082*/ 	.short	0x0008
        /*0084*/ 	.byte	0x00, 0xf0, 0x21, 0x00


	//----- nvinfo : EIATTR_KPARAM_INFO
	.align		4
.L_1215:
        /*0088*/ 	.byte	0x04, 0x17
        /*008a*/ 	.short	(.L_1217 - .L_1216)
.L_1216:
        /*008c*/ 	.word	0x00000000
        /*0090*/ 	.short	0x0000
        /*0092*/ 	.short	0x0000
        /*0094*/ 	.byte	0x00, 0xf0, 0x21, 0x00


	//----- nvinfo : EIATTR_SPARSE_MMA_MASK
	.align		4
.L_1217:
        /*0098*/ 	.byte	0x03, 0x50
        /*009a*/ 	.short	0x0000


	//----- nvinfo : EIATTR_MAXREG_COUNT
	.align		4
        /*009c*/ 	.byte	0x03, 0x1b
        /*009e*/ 	.short	0x00a8


	//----- nvinfo : EIATTR_NUM_BARRIERS
	.align		4
        /*00a0*/ 	.byte	0x02, 0x4c
        /*00a2*/ 	.byte	0x01
	.zero		1


	//----- nvinfo : EIATTR_MERCURY_ISA_VERSION
	.align		4
        /*00a4*/ 	.byte	0x03, 0x5f
        /*00a6*/ 	.short	0x0101


	//----- nvinfo : EIATTR_COOP_GROUP_MASK_REGIDS
	.align		4
        /*00a8*/ 	.byte	0x04, 0x29
        /*00aa*/ 	.short	(.L_1219 - .L_1218)


	//   ....[0]....
.L_1218:
        /*00ac*/ 	.word	0xffffffff


	//   ....[1]....
        /*00b0*/ 	.word	0xffffffff


	//   ....[2]....
        /*00b4*/ 	.word	0xffffffff


	//   ....[3]....
        /*00b8*/ 	.word	0xffffffff


	//   ....[4]....
        /*00bc*/ 	.word	0xffffffff


	//   ....[5]....
        /*00c0*/ 	.word	0xffffffff


	//   ....[6]....
        /*00c4*/ 	.word	0xffffffff


	//   ....[7]....
        /*00c8*/ 	.word	0xffffffff


	//   ....[8]....
        /*00cc*/ 	.word	0xffffffff


	//   ....[9]....
        /*00d0*/ 	.word	0xffffffff


	//----- nvinfo : EIATTR_COOP_GROUP_INSTR_OFFSETS
	.align		4
.L_1219:
        /*00d4*/ 	.byte	0x04, 0x28
        /*00d6*/ 	.short	(.L_1221 - .L_1220)


	//   ....[0]....
.L_1220:
        /*00d8*/ 	.word	0x00001900


	//   ....[1]....
        /*00dc*/ 	.word	0x00001930


	//   ....[2]....
        /*00e0*/ 	.word	0x00001960


	//   ....[3]....
        /*00e4*/ 	.word	0x00001970


	//   ....[4]....
        /*00e8*/ 	.word	0x00001e10


	//   ....[5]....
        /*00ec*/ 	.word	0x00001e20


	//   ....[6]....
        /*00f0*/ 	.word	0x00001e50


	//   ....[7]....
        /*00f4*/ 	.word	0x00001e70


	//   ....[8]....
        /*00f8*/ 	.word	0x00001ee0


	//   ....[9]....
        /*00fc*/ 	.word	0x00001ef0


	//----- nvinfo : EIATTR_EXIT_INSTR_OFFSETS
	.align		4
.L_1221:
        /*0100*/ 	.byte	0x04, 0x1c
        /*0102*/ 	.short	(.L_1223 - .L_1222)


	//   ....[0]....
.L_1222:
        /*0104*/ 	.word	0x00000080


	//   ....[1]....
        /*0108*/ 	.word	0x00003010


	//----- nvinfo : EIATTR_MAX_THREADS
	.align		4
.L_1223:
        /*010c*/ 	.byte	0x04, 0x05
        /*010e*/ 	.short	(.L_1225 - .L_1224)
.L_1224:
        /*0110*/ 	.word	0x00000140
        /*0114*/ 	.word	0x00000001
        /*0118*/ 	.word	0x00000001


	//----- nvinfo : EIATTR_CRS_STACK_SIZE
	.align		4
.L_1225:
        /*011c*/ 	.byte	0x04, 0x1e
        /*011e*/ 	.short	(.L_1227 - .L_1226)
.L_1226:
        /*0120*/ 	.word	0x00000000


	//----- nvinfo : EIATTR_CBANK_PARAM_SIZE
	.align		4
.L_1227:
        /*0124*/ 	.byte	0x03, 0x19
        /*0126*/ 	.short	0x0048


	//----- nvinfo : EIATTR_PARAM_CBANK
	.align		4
        /*0128*/ 	.byte	0x04, 0x0a
        /*012a*/ 	.short	(.L_1229 - .L_1228)
	.align		4
.L_1228:
        /*012c*/ 	.word	index@(.nv.constant0._ZN13group_norm_v214gn_cuda_kernelI13__nv_bfloat16Li320ELi1ELi32ELi80ELi256ELb0ELi32ELi320ELi320ELi4ELb1ELi18ELb0ELb0ENS_16CompileConditionILi900EEEEEvPT_PKS4_S7_S7_flPfS8_Pj)
        /*0130*/ 	.short	0x0210
        /*0132*/ 	.short	0x0048


	//----- nvinfo : EIATTR_SW_WAR
	.align		4
.L_1229:
        /*0134*/ 	.byte	0x04, 0x36
        /*0136*/ 	.short	(.L_1231 - .L_1230)
.L_1230:
        /*0138*/ 	.word	0x00000008
.L_1231:


//--------------------- .nv.info._ZN13group_norm_v214gn_cuda_kernelI13__nv_bfloat16Li320ELi3ELi32ELi80ELi256ELb0ELi32ELi320ELi320ELi4ELb1ELi43ELb0ELb0ENS_16CompileConditionILi900EEEEEvPT_PKS4_S7_S7_flPfS8_Pj --------------------------
	.section	.nv.info._ZN13group_norm_v214gn_cuda_kernelI13__nv_bfloat16Li320ELi3ELi32ELi80ELi256ELb0ELi32ELi320ELi320ELi4ELb1ELi43ELb0ELb0ENS_16CompileConditionILi900EEEEEvPT_PKS4_S7_S7_flPfS8_Pj,"",@"SHT_CUDA_INFO"
	.sectionflags	@""
	.align	4


	//----- nvinfo : EIATTR_CUDA_API_VERSION
	.align		4
        /*0000*/ 	.byte	0x04, 0x37
        /*0002*/ 	.short	(.L_1233 - .L_1232)
.L_1232:
        /*0004*/ 	.word	0x00000082


	//----- nvinfo : EIATTR_KPARAM_INFO
	.align		4
.L_1233:
        /*0008*/ 	.byte	0x04, 0x17
        /*000a*/ 	.short	(.L_1235 - .L_1234)
.L_1234:
        /*000c*/ 	.word	0x00000000
        /*0010*/ 	.short	0x0008
        /*0012*/ 	.short	0x0040
        /*0014*/ 	.byte	0x00, 0xf0, 0x21, 0x00


	//----- nvinfo : EIATTR_KPARAM_INFO
	.align		4
.L_1235:
        /*0018*/ 	.byte	0x04, 0x17
        /*001a*/ 	.short	(.L_1237 - .L_1236)
.L_1236:
        /*001c*/ 	.word	0x00000000
        /*0020*/ 	.short	0x0007
        /*0022*/ 	.short	0x0038
        /*0024*/ 	.byte	0x00, 0xf0, 0x21, 0x00


	//----- nvinfo : EIATTR_KPARAM_INFO
	.align		4
.L_1237:
        /*0028*/ 	.byte	0x04, 0x17
        /*002a*/ 	.short	(.L_1239 - .L_1238)
.L_1238:
        /*002c*/ 	.word	0x00000000
        /*0030*/ 	.short	0x0006
        /*0032*/ 	.short	0x0030
        /*0034*/ 	.byte	0x00, 0xf0, 0x21, 0x00


	//----- nvinfo : EIATTR_KPARAM_INFO
	.align		4
.L_1239:
        /*0038*/ 	.byte	0x04, 0x17
        /*003a*/ 	.short	(.L_1241 - .L_1240)
.L_1240:
        /*003c*/ 	.word	0x00000000
        /*0040*/ 	.short	0x0005
        /*0042*/ 	.short	0x0028
        /*0044*/ 	.byte	0x00, 0xf0, 0x21, 0x00


	//----- nvinfo : EIATTR_KPARAM_INFO
	.align		4
.L_1241:
        /*0048*/ 	.byte	0x04, 0x17
        /*004a*/ 	.short	(.L_1243 - .L_1242)
.L_1242:
        /*004c*/ 	.word	0x00000000
        /*0050*/ 	.short	0x0004
        /*0052*/ 	.short	0x0020
        /*0054*/ 	.byte	0x00, 0xf0, 0x11, 0x00


	//----- nvinfo : EIATTR_KPARAM_INFO
	.align		4
.L_1243:
        /*0058*/ 	.byte	0x04, 0x17
        /*005a*/ 	.short	(.L_1245 - .L_1244)
.L_1244:
        /*005c*/ 	.word	0x00000000
        /*0060*/ 	.short	0x0003
        /*0062*/ 	.short	0x0018
        /*0064*/ 	.byte	0x00, 0xf0, 0x21, 0x00


	//----- nvinfo : EIATTR_KPARAM_INFO
	.align		4
.L_1245:
        /*0068*/ 	.byte	0x04, 0x17
        /*006a*/ 	.short	(.L_1247 - .L_1246)
.L_1246:
        /*006c*/ 	.word	0x00000000
        /*0070*/ 	.short	0x0002
        /*0072*/ 	.short	0x0010
        /*0074*/ 	.byte	0x00, 0xf0, 0x21, 0x00


	//----- nvinfo : EIATTR_KPARAM_INFO
	.align		4
.L_1247:
        /*0078*/ 	.byte	0x04, 0x17
        /*007a*/ 	.short	(.L_1249 - .L_1248)
.L_1248:
        /*007c*/ 	.word	0x00000000
        /*0080*/ 	.short	0x0001
        /*0082*/ 	.short	0x0008
        /*0084*/ 	.byte	0x00, 0xf0, 0x21, 0x00


	//----- nvinfo : EIATTR_KPARAM_INFO
	.align		4
.L_1249:
        /*0088*/ 	.byte	0x04, 0x17
        /*008a*/ 	.short	(.L_1251 - .L_1250)
.L_1250:
        /*008c*/ 	.word	0x00000000
        /*0090*/ 	.short	0x0000
        /*0092*/ 	.short	0x0000
        /*0094*/ 	.byte	0x00, 0xf0, 0x21, 0x00


	//----- nvinfo : EIATTR_SPARSE_MMA_MASK
	.align		4
.L_1251:
        /*0098*/ 	.byte	0x03, 0x50
        /*009a*/ 	.short	0x0000


	//----- nvinfo : EIATTR_MAXREG_COUNT
	.align		4
        /*009c*/ 	.byte	0x03, 0x1b
        /*009e*/ 	.short	0x0040


	//----- nvinfo : EIATTR_NUM_BARRIERS
	.align		4
        /*00a0*/ 	.byte	0x02, 0x4c
        /*00a2*/ 	.byte	0x01
	.zero		1


	//----- nvinfo : EIATTR_MERCURY_ISA_VERSION
	.align		4
        /*00a4*/ 	.byte	0x03, 0x5f
        /*00a6*/ 	.short	0x0101


	//----- nvinfo : EIATTR_COOP_GROUP_MASK_REGIDS
	.align		4
        /*00a8*/ 	.byte	0x04, 0x29
        /*00aa*/ 	.short	(.L_1253 - .L_1252)


	//   ....[0]....
.L_1252:
        /*00ac*/ 	.word	0xffffffff


	//   ....[1]....
        /*00b0*/ 	.word	0xffffffff


	//   ....[2]....
        /*00b4*/ 	.word	0xffffffff


	//   ....[3]....
        /*00b8*/ 	.word	0xffffffff


	//   ....[4]....
        /*00bc*/ 	.word	0xffffffff


	//   ....[5]....
        /*00c0*/ 	.word	0xffffffff


	//   ....[6]....
        /*00c4*/ 	.word	0xffffffff


	//   ....[7]....
        /*00c8*/ 	.word	0xffffffff


	//   ....[8]....
        /*00cc*/ 	.word	0xffffffff


	//   ....[9]....
        /*00d0*/ 	.word	0xffffffff


	//----- nvinfo : EIATTR_COOP_GROUP_INSTR_OFFSETS
	.align		4
.L_1253:
        /*00d4*/ 	.byte	0x04, 0x28
        /*00d6*/ 	.short	(.L_1255 - .L_1254)


	//   ....[0]....
.L_1254:
        /*00d8*/ 	.word	0x00001930


	//   ....[1]....
        /*00dc*/ 	.word	0x00001960


	//   ....[2]....
        /*00e0*/ 	.word	0x00001990


	//   ....[3]....
        /*00e4*/ 	.word	0x000019a0


	//   ....[4]....
        /*00e8*/ 	.word	0x00001e80


	//   ....[5]....
        /*00ec*/ 	.word	0x00001e90


	//   ....[6]....
        /*00f0*/ 	.word	0x00001ec0


	//   ....[7]....
        /*00f4*/ 	.word	0x00001ee0


	//   ....[8]....
        /*00f8*/ 	.word	0x00001f20


	//   ....[9]....
        /*00fc*/ 	.word	0x00001f40


	//----- nvinfo : EIATTR_EXIT_INSTR_OFFSETS
	.align		4
.L_1255:
        /*0100*/ 	.byte	0x04, 0x1c
        /*0102*/ 	.short	(.L_1257 - .L_1256)


	//   ....[0]....
.L_1256:
        /*0104*/ 	.word	0x00000080


	//   ....[1]....
        /*0108*/ 	.word	0x000030c0


	//----- nvinfo : EIATTR_MAX_THREADS
	.align		4
.L_1257:
        /*010c*/ 	.byte	0x04, 0x05
        /*010e*/ 	.short	(.L_1259 - .L_1258)
.L_1258:
        /*0110*/ 	.word	0x00000140
        /*0114*/ 	.word	0x00000001
        /*0118*/ 	.word	0x00000001


	//----- nvinfo : EIATTR_CRS_STACK_SIZE
	.align		4
.L_1259:
        /*011c*/ 	.byte	0x04, 0x1e
        /*011e*/ 	.short	(.L_1261 - .L_1260)
.L_1260:
        /*0120*/ 	.word	0x00000000


	//----- nvinfo : EIATTR_CBANK_PARAM_SIZE
	.align		4
.L_1261:
        /*0124*/ 	.byte	0x03, 0x19
        /*0126*/ 	.short	0x0048


	//----- nvinfo : EIATTR_PARAM_CBANK
	.align		4
        /*0128*/ 	.byte	0x04, 0x0a
        /*012a*/ 	.short	(.L_1263 - .L_1262)
	.align		4
.L_1262:
        /*012c*/ 	.word	index@(.nv.constant0._ZN13group_norm_v214gn_cuda_kernelI13__nv_bfloat16Li320ELi3ELi32ELi80ELi256ELb0ELi32ELi320ELi320ELi4ELb1ELi43ELb0ELb0ENS_16CompileConditionILi900EEEEEvPT_PKS4_S7_S7_flPfS8_Pj)
        /*0130*/ 	.short	0x0210
        /*0132*/ 	.short	0x0048


	//----- nvinfo : EIATTR_SW_WAR
	.align		4
.L_1263:
        /*0134*/ 	.byte	0x04, 0x36
        /*0136*/ 	.short	(.L_1265 - .L_1264)
.L_1264:
        /*0138*/ 	.word	0x00000008
.L_1265:


//--------------------- .nv.info._ZN13group_norm_v214gn_cuda_kernelI13__nv_bfloat16Li320ELi1ELi32ELi80ELi256ELb0ELi64ELi320ELi320ELi4ELb1ELi37ELb0ELb0ENS_16CompileConditionILi900EEEEEvPT_PKS4_S7_S7_flPfS8_Pj --------------------------
	.section	.nv.info._ZN13group_norm_v214gn_cuda_kernelI13__nv_bfloat16Li320ELi1ELi32ELi80ELi256ELb0ELi64ELi320ELi320ELi4ELb1ELi37ELb0ELb0ENS_16CompileConditionILi900EEEEEvPT_PKS4_S7_S7_flPfS8_Pj,"",@"SHT_CUDA_INFO"
	.sectionflags	@""
	.align	4


	//----- nvinfo : EIATTR_CUDA_API_VERSION
	.align		4
        /*0000*/ 	.byte	0x04, 0x37
        /*0002*/ 	.short	(.L_1267 - .L_1266)
.L_1266:
        /*0004*/ 	.word	0x00000082


	//----- nvinfo : EIATTR_KPARAM_INFO
	.align		4
.L_1267:
        /*0008*/ 	.byte	0x04, 0x17
        /*000a*/ 	.short	(.L_1269 - .L_1268)
.L_1268:
        /*000c*/ 	.word	0x00000000
        /*0010*/ 	.short	0x0008
        /*0012*/ 	.short	0x0040
        /*0014*/ 	.byte	0x00, 0xf0, 0x21, 0x00


	//----- nvinfo : EIATTR_KPARAM_INFO
	.align		4
.L_1269:
        /*0018*/ 	.byte	0x04, 0x17
        /*001a*/ 	.short	(.L_1271 - .L_1270)
.L_1270:
        /*001c*/ 	.word	0x00000000
        /*0020*/ 	.short	0x0007
        /*0022*/ 	.short	0x0038
        /*0024*/ 	.byte	0x00, 0xf0, 0x21, 0x00


	//----- nvinfo : EIATTR_KPARAM_INFO
	.align		4
.L_1271:
        /*0028*/ 	.byte	0x04, 0x17
        /*002a*/ 	.short	(.L_1273 - .L_1272)
.L_1272:
        /*002c*/ 	.word	0x00000000
        /*0030*/ 	.short	0x0006
        /*0032*/ 	.short	0x0030
        /*0034*/ 	.byte	0x00, 0xf0, 0x21, 0x00


	//----- nvinfo : EIATTR_KPARAM_INFO
	.align		4
.L_1273:
        /*0038*/ 	.byte	0x04, 0x17
        /*003a*/ 	.short	(.L_1275 - .L_1274)
.L_1274:
        /*003c*/ 	.word	0x00000000
        /*0040*/ 	.short	0x0005
        /*0042*/ 	.short	0x0028
        /*0044*/ 	.byte	0x00, 0xf0, 0x21, 0x00


	//----- nvinfo : EIATTR_KPARAM_INFO
	.align		4
.L_1275:
        /*0048*/ 	.byte	0x04, 0x17
        /*004a*/ 	.short	(.L_1277 - .L_1276)
.L_1276:
        /*004c*/ 	.word	0x00000000
        /*0050*/ 	.short	0x0004
        /*0052*/ 	.short	0x0020
        /*0054*/ 	.byte	0x00, 0xf0, 0x11, 0x00


	//----- nvinfo : EIATTR_KPARAM_INFO
	.align		4
.L_1277:
        /*0058*/ 	.byte	0x04, 0x17
        /*005a*/ 	.short	(.L_1279 - .L_1278)
.L_1278:
        /*005c*/ 	.word	0x00000000
        /*0060*/ 	.short	0x0003
        /*0062*/ 	.short	0x0018
        /*0064*/ 	.byte	0x00, 0xf0, 0x21, 0x00


	//----- nvinfo : EIATTR_KPARAM_INFO
	.align		4
.L_1279:
        /*0068*/ 	.byte	0x04, 0x17
        /*006a*/ 	.short	(.L_1281 - .L_1280)
.L_1280:
        /*006c*/ 	.word	0x00000000
        /*0070*/ 	.short	0x0002
        /*0072*/ 	.short	0x0010
        /*0074*/ 	.byte	0x00, 0xf0, 0x21, 0x00


	//----- nvinfo : EIATTR_KPARAM_INFO
	.align		4
.L_1281:
        /*0078*/ 	.byte	0x04, 0x17
        /*007a*/ 	.short	(.L_1283 - .L_1282)
.L_1282:
        /*007c*/ 	.word	0x00000000
        /*0080*/ 	.short	0x0001
        /*0082*/ 	.short	0x0008
        /*0084*/ 	.byte	0x00, 0xf0, 0x21, 0x00


	//----- nvinfo : EIATTR_KPARAM_INFO
	.align		4
.L_1283:
        /*0088*/ 	.byte	0x04, 0x17
        /*008a*/ 	.short	(.L_1285 - .L_1284)
.L_1284:
        /*008c*/ 	.word	0x00000000
        /*0090*/ 	.short	0x0000
        /*0092*/ 	.short	0x0000
        /*0094*/ 	.byte	0x00, 0xf0, 0x21, 0x00


	//----- nvinfo : EIATTR_SPARSE_MMA_MASK
	.align		4
.L_1285:
        /*0098*/ 	.byte	0x03, 0x50
        /*009a*/ 	.short	0x0000


	//----- nvinfo : EIATTR_MAXREG_COUNT
	.align		4
        /*009c*/ 	.byte	0x03, 0x1b
        /*009e*/ 	.short	0x00a8


	//----- nvinfo : EIATTR_NUM_BARRIERS
	.align		4
        /*00a0*/ 	.byte	0x02, 0x4c
        /*00a2*/ 	.byte	0x01
	.zero		1


	//----- nvinfo : EIATTR_MERCURY_ISA_VERSION
	.align		4
        /*00a4*/ 	.byte	0x03, 0x5f
        /*00a6*/ 	.short	0x0101


	//----- nvinfo : EIATTR_COOP_GROUP_MASK_REGIDS
	.align		4
        /*00a8*/ 	.byte	0x04, 0x29
        /*00aa*/ 	.short	(.L_1287 - .L_1286)


	//   ....[0]....
.L_1286:
        /*00ac*/ 	.word	0xffffffff


	//   ....[1]....
        /*00b0*/ 	.word	0xffffffff


	//   ....[2]....
        /*00b4*/ 	.word	0xffffffff


	//   ....[3]....
        /*00b8*/ 	.word	0xffffffff


	//   ....[4]....
        /*00bc*/ 	.word	0xffffffff


	//   ....[5]....
        /*00c0*/ 	.word	0xffffffff


	//   ....[6]....
        /*00c4*/ 	.word	0xffffffff


	//   ....[7]....
        /*00c8*/ 	.word	0xffffffff


	//----- nvinfo : EIATTR_COOP_GROUP_INSTR_OFFSETS
	.align		4
.L_1287:
        /*00cc*/ 	.byte	0x04, 0x28
        /*00ce*/ 	.short	(.L_1289 - .L_1288)


	//   ....[0]....
.L_1288:
        /*00d0*/ 	.word	0x00002300


	//   ....[1]....
        /*00d4*/ 	.word	0x00002330


	//   ....[2]....
        /*00d8*/ 	.word	0x00002360


	//   ....[3]....
        /*00dc*/ 	.word	0x00002370


	//   ....[4]....
        /*00e0*/ 	.word	0x000028f0


	//   ....[5]....
        /*00e4*/ 	.word	0x00002900


	//   ....[6]....
        /*00e8*/ 	.word	0x00002940


	//   ....[7]....
        /*00ec*/ 	.word	0x00002970


	//----- nvinfo : EIATTR_EXIT_INSTR_OFFSETS
	.align		4
.L_1289:
        /*00f0*/ 	.byte	0x04, 0x1c
        /*00f2*/ 	.short	(.L_1291 - .L_1290)


	//   ....[0]....
.L_1290:
        /*00f4*/ 	.word	0x00000080


	//   ....[1]....
        /*00f8*/ 	.word	0x000047a0


	//----- nvinfo : EIATTR_MAX_THREADS
	.align		4
.L_1291:
        /*00fc*/ 	.byte	0x04, 0x05
        /*00fe*/ 	.short	(.L_1293 - .L_1292)
.L_1292:
        /*0100*/ 	.word	0x00000140
        /*0104*/ 	.word	0x00000001
        /*0108*/ 	.word	0x00000001


	//----- nvinfo : EIATTR_CRS_STACK_SIZE
	.align		4
.L_1293:
        /*010c*/ 	.byte	0x04, 0x1e
        /*010e*/ 	.short	(.L_1295 - .L_1294)
.L_1294:
        /*0110*/ 	.word	0x00000000


	//----- nvinfo : EIATTR_CBANK_PARAM_SIZE
	.align		4
.L_1295:
        /*0114*/ 	.byte	0x03, 0x19
        /*0116*/ 	.short	0x0048


	//----- nvinfo : EIATTR_PARAM_CBANK
	.align		4
        /*0118*/ 	.byte	0x04, 0x0a
        /*011a*/ 	.short	(.L_1297 - .L_1296)
	.align		4
.L_1296:
        /*011c*/ 	.word	index@(.nv.constant0._ZN13group_norm_v214gn_cuda_kernelI13__nv_bfloat16Li320ELi1ELi32ELi80ELi256ELb0ELi64ELi320ELi320ELi4ELb1ELi37ELb0ELb0ENS_16CompileConditionILi900EEEEEvPT_PKS4_S7_S7_flPfS8_Pj)
        /*0120*/ 	.short	0x0210
        /*0122*/ 	.short	0x0048


	//----- nvinfo : EIATTR_SW_WAR
	.align		4
.L_1297:
        /*0124*/ 	.byte	0x04, 0x36
        /*0126*/ 	.short	(.L_1299 - .L_1298)
.L_1298:
        /*0128*/ 	.word	0x00000008
.L_1299:


//--------------------- .nv.info._ZN13group_norm_v214gn_cuda_kernelI13__nv_bfloat16Li320ELi1ELi32ELi80ELi256ELb0ELi128ELi320ELi320ELi4ELb1ELi74ELb0ELb0ENS_16CompileConditionILi900EEEEEvPT_PKS4_S7_S7_flPfS8_Pj --------------------------
	.section	.nv.info._ZN13group_norm_v214gn_cuda_kernelI13__nv_bfloat16Li320ELi1ELi32ELi80ELi256ELb0ELi128ELi320ELi320ELi4ELb1ELi74ELb0ELb0ENS_16CompileConditionILi900EEEEEvPT_PKS4_S7_S7_flPfS8_Pj,"",@"SHT_CUDA_INFO"
	.sectionflags	@""
	.align	4


	//----- nvinfo : EIATTR_CUDA_API_VERSION
	.align		4
        /*0000*/ 	.byte	0x04, 0x37
        /*0002*/ 	.short	(.L_1301 - .L_1300)
.L_1300:
        /*0004*/ 	.word	0x00000082


	//----- nvinfo : EIATTR_KPARAM_INFO
	.align		4
.L_1301:
        /*0008*/ 	.byte	0x04, 0x17
        /*000a*/ 	.short	(.L_1303 - .L_1302)
.L_1302:
        /*000c*/ 	.word	0x00000000
        /*0010*/ 	.short	0x0008
        /*0012*/ 	.short	0x0040
        /*0014*/ 	.byte	0x00, 0xf0, 0x21, 0x00


	//----- nvinfo : EIATTR_KPARAM_INFO
	.align		4
.L_1303:
        /*0018*/ 	.byte	0x04, 0x17
        /*001a*/ 	.short	(.L_1305 - .L_1304)
.L_1304:
        /*001c*/ 	.word	0x00000000
        /*0020*/ 	.short	0x0007
        /*0022*/ 	.short	0x0038
        /*0024*/ 	.byte	0x00, 0xf0, 0x21, 0x00


	//----- nvinfo : EIATTR_KPARAM_INFO
	.align		4
.L_1305:
        /*0028*/ 	.byte	0x04, 0x17
        /*002a*/ 	.short	(.L_1307 - .L_1306)
.L_1306:
        /*002c*/ 	.word	0x00000000
        /*0030*/ 	.short	0x0006
        /*0032*/ 	.short	0x0030
        /*0034*/ 	.byte	0x00, 0xf0, 0x21, 0x00


	//----- nvinfo : EIATTR_KPARAM_INFO
	.align		4
.L_1307:
        /*0038*/ 	.byte	0x04, 0x17
        /*003a*/ 	.short	(.L_1309 - .L_1308)
.L_1308:
        /*003c*/ 	.word	0x00000000
        /*0040*/ 	.short	0x0005
        /*0042*/ 	.short	0x0028
        /*0044*/ 	.byte	0x00, 0xf0, 0x21, 0x00


	//----- nvinfo : EIATTR_KPARAM_INFO
	.align		4
.L_1309:
        /*0048*/ 	.byte	0x04, 0x17
        /*004a*/ 	.short	(.L_1311 - .L_1310)
.L_1310:
        /*004c*/ 	.word	0x00000000
        /*0050*/ 	.short	0x0004
        /*0052*/ 	.short	0x0020
        /*0054*/ 	.byte	0x00, 0xf0, 0x11, 0x00


	//----- nvinfo : EIATTR_KPARAM_INFO
	.align		4
.L_1311:
        /*0058*/ 	.byte	0x04, 0x17
        /*005a*/ 	.short	(.L_1313 - .L_1312)
.L_1312:
        /*005c*/ 	.word	0x00000000
        /*0060*/ 	.short	0x0003
        /*0062*/ 	.short	0x0018
        /*0064*/ 	.byte	0x00, 0xf0, 0x21, 0x00


	//----- nvinfo : EIATTR_KPARAM_INFO
	.align		4
.L_1313:
        /*0068*/ 	.byte	0x04, 0x17
        /*006a*/ 	.short	(.L_1315 - .L_1314)
.L_1314:
        /*006c*/ 	.word	0x00000000
        /*0070*/ 	.short	0x0002
        /*0072*/ 	.short	0x0010
        /*0074*/ 	.byte	0x00, 0xf0, 0x21, 0x00


	//----- nvinfo : EIATTR_KPARAM_INFO
	.align		4
.L_1315:
        /*0078*/ 	.byte	0x04, 0x17
        /*007a*/ 	.short	(.L_1317 - .L_1316)
.L_1316:
        /*007c*/ 	.word	0x00000000
        /*0080*/ 	.short	0x0001
        /*0082*/ 	.short	0x0008
        /*0084*/ 	.byte	0x00, 0xf0, 0x21, 0x00


	//----- nvinfo : EIATTR_KPARAM_INFO
	.align		4
.L_1317:
        /*0088*/ 	.byte	0x04, 0x17
        /*008a*/ 	.short	(.L_1319 - .L_1318)
.L_1318:
        /*008c*/ 	.word	0x00000000
        /*0090*/ 	.short	0x0000
        /*0092*/ 	.short	0x0000
        /*0094*/ 	.byte	0x00, 0xf0, 0x21, 0x00


	//----- nvinfo : EIATTR_SPARSE_MMA_MASK
	.align		4
.L_1319:
        /*0098*/ 	.byte	0x03, 0x50
        /*009a*/ 	.short	0x0000


	//----- nvinfo : EIATTR_MAXREG_COUNT
	.align		4
        /*009c*/ 	.byte	0x03, 0x1b
        /*009e*/ 	.short	0x00a8


	//----- nvinfo : EIATTR_NUM_BARRIERS
	.align		4
        /*00a0*/ 	.byte	0x02, 0x4c
        /*00a2*/ 	.byte	0x01
	.zero		1


	//----- nvinfo : EIATTR_ANNOTATIONS
	.align		4
        /*00a4*/ 	.byte	0x04, 0x55
        /*00a6*/ 	.short	(.L_1321 - .L_1320)


	//   ....[0]....
.L_1320:
        /* <DEDUP_REMOVED lines=80> */


	//----- nvinfo : EIATTR_MERCURY_ISA_VERSION
	.align		4
.L_1321:
        /*0598*/ 	.byte	0x03, 0x5f
        /*059a*/ 	.short	0x0101


	//----- nvinfo : EIATTR_COOP_GROUP_MASK_REGIDS
	.align		4
        /*059c*/ 	.byte	0x04, 0x29
        /*059e*/ 	.short	(.L_1323 - .L_1322)


	//   ....[0]....
.L_1322:
        /*05a0*/ 	.word	0xffffffff


	//   ....[1]....
        /*05a4*/ 	.word	0xffffffff


	//   ....[2]....
        /*05a8*/ 	.word	0xffffffff


	//   ....[3]....
        /*05ac*/ 	.word	0xffffffff


	//   ....[4]....
        /*05b0*/ 	.word	0xffffffff


	//   ....[5]....
        /*05b4*/ 	.word	0xffffffff


	//----- nvinfo : EIATTR_COOP_GROUP_INSTR_OFFSETS
	.align		4
.L_1323:
        /*05b8*/ 	.byte	0x04, 0x28
        /*05ba*/ 	.short	(.L_1325 - .L_1324)


	//   ....[0]....
.L_1324:
        /*05bc*/ 	.word	0x00003910


	//   ....[1]....
        /*05c0*/ 	.word	0x00003920


	//   ....[2]....
        /*05c4*/ 	.word	0x00003970


	//   ....[3]....
        /*05c8*/ 	.word	0x00003980


	//   ....[4]....
        /*05cc*/ 	.word	0x000040e0


	//   ....[5]....
        /*05d0*/ 	.word	0x000040f0


	//----- nvinfo : EIATTR_EXIT_INSTR_OFFSETS
	.align		4
.L_1325:
        /*05d4*/ 	.byte	0x04, 0x1c
        /*05d6*/ 	.short	(.L_1327 - .L_1326)


	//   ....[0]....
.L_1326:
        /*05d8*/ 	.word	0x00000090


	//   ....[1]....
        /*05dc*/ 	.word	0x00008660


	//----- nvinfo : EIATTR_MAX_THREADS
	.align		4
.L_1327:
        /*05e0*/ 	.byte	0x04, 0x05
        /*05e2*/ 	.short	(.L_1329 - .L_1328)
.L_1328:
        /*05e4*/ 	.word	0x00000140
        /*05e8*/ 	.word	0x00000001
        /*05ec*/ 	.word	0x00000001


	//----- nvinfo : EIATTR_CRS_STACK_SIZE
	.align		4
.L_1329:
        /*05f0*/ 	.byte	0x04, 0x1e
        /*05f2*/ 	.short	(.L_1331 - .L_1330)
.L_1330:
        /*05f4*/ 	.word	0x00000000


	//----- nvinfo : EIATTR_CBANK_PARAM_SIZE
	.align		4
.L_1331:
        /*05f8*/ 	.byte	0x03, 0x19
        /*05fa*/ 	.short	0x0048


	//----- nvinfo : EIATTR_PARAM_CBANK
	.align		4
        /*05fc*/ 	.byte	0x04, 0x0a
        /*05fe*/ 	.short	(.L_1333 - .L_1332)
	.align		4
.L_1332:
        /*0600*/ 	.word	index@(.nv.constant0._ZN13group_norm_v214gn_cuda_kernelI13__nv_bfloat16Li320ELi1ELi32ELi80ELi256ELb0ELi128ELi320ELi320ELi4ELb1ELi74ELb0ELb0ENS_16CompileConditionILi900EEEEEvPT_PKS4_S7_S7_flPfS8_Pj)
        /*0604*/ 	.short	0x0210
        /*0606*/ 	.short	0x0048


	//----- nvinfo : EIATTR_SW_WAR
	.align		4
.L_1333:
        /*0608*/ 	.byte	0x04, 0x36
        /*060a*/ 	.short	(.L_1335 - .L_1334)
.L_1334:
        /*060c*/ 	.word	0x00000008
.L_1335:


//--------------------- .nv.info._ZN13group_norm_v214gn_cuda_kernelI13__nv_bfloat16Li320ELi1ELi32ELi80ELi256ELb0ELi128ELi320ELi320ELi4ELb0ELi74ELb0ELb1ENS_16CompileConditionILi900EEEEEvPT_PKS4_S7_S7_flPfS8_Pj --------------------------
	.section	.nv.info._ZN13group_norm_v214gn_cuda_kernelI13__nv_bfloat16Li320ELi1ELi32ELi80ELi256ELb0ELi128ELi320ELi320ELi4ELb0ELi74ELb0ELb1ENS_16CompileConditionILi900EEEEEvPT_PKS4_S7_S7_flPfS8_Pj,"",@"SHT_CUDA_INFO"
	.sectionflags	@""
	.align	4


	//----- nvinfo : EIATTR_CUDA_API_VERSION
	.align		4
        /*0000*/ 	.byte	0x04, 0x37
        /*0002*/ 	.short	(.L_1337 - .L_1336)
.L_1336:
        /*0004*/ 	.word	0x00000082


	//----- nvinfo : EIATTR_KPARAM_INFO
	.align		4
.L_1337:
        /*0008*/ 	.byte	0x04, 0x17
        /*000a*/ 	.short	(.L_1339 - .L_1338)
.L_1338:
        /*000c*/ 	.word	0x00000000
        /*0010*/ 	.short	0x0008
        /*0012*/ 	.short	0x0040
        /*0014*/ 	.byte	0x00, 0xf0, 0x21, 0x00


	//----- nvinfo : EIATTR_KPARAM_INFO
	.align		4
.L_1339:
        /*0018*/ 	.byte	0x04, 0x17
        /*001a*/ 	.short	(.L_1341 - .L_1340)
.L_1340:
        /*001c*/ 	.word	0x00000000
        /*0020*/ 	.short	0x0007
        /*0022*/ 	.short	0x0038
        /*0024*/ 	.byte	0x00, 0xf0, 0x21, 0x00


	//----- nvinfo : EIATTR_KPARAM_INFO
	.align		4
.L_1341:
        /*0028*/ 	.byte	0x04, 0x17
        /*002a*/ 	.short	(.L_1343 - .L_1342)
.L_1342:
        /*002c*/ 	.word	0x00000000
        /*0030*/ 	.short	0x0006
        /*0032*/ 	.short	0x0030
        /*0034*/ 	.byte	0x00, 0xf0, 0x21, 0x00


	//----- nvinfo : EIATTR_KPARAM_INFO
	.align		4
.L_1343:
        /*0038*/ 	.byte	0x04, 0x17
        /*003a*/ 	.short	(.L_1345 - .L_1344)
.L_1344:
        /*003c*/ 	.word	0x00000000
        /*0040*/ 	.short	0x0005
        /*0042*/ 	.short	0x0028
        /*0044*/ 	.byte	0x00, 0xf0, 0x21, 0x00


	//----- nvinfo : EIATTR_KPARAM_INFO
	.align		4
.L_1345:
        /*0048*/ 	.byte	0x04, 0x17
        /*004a*/ 	.short	(.L_1347 - .L_1346)
.L_1346:
        /*004c*/ 	.word	0x00000000
        /*0050*/ 	.short	0x0004
        /*0052*/ 	.short	0x0020
        /*0054*/ 	.byte	0x00, 0xf0, 0x11, 0x00


	//----- nvinfo : EIATTR_KPARAM_INFO
	.align		4
.L_1347:
        /*0058*/ 	.byte	0x04, 0x17
        /*005a*/ 	.short	(.L_1349 - .L_1348)
.L_1348:
        /*005c*/ 	.word	0x00000000
        /*0060*/ 	.short	0x0003
        /*0062*/ 	.short	0x0018
        /*0064*/ 	.byte	0x00, 0xf0, 0x21, 0x00


	//----- nvinfo : EIATTR_KPARAM_INFO
	.align		4
.L_1349:
        /*0068*/ 	.byte	0x04, 0x17
        /*006a*/ 	.short	(.L_1351 - .L_1350)
.L_1350:
        /*006c*/ 	.word	0x00000000
        /*0070*/ 	.short	0x0002
        /*0072*/ 	.short	0x0010
        /*0074*/ 	.byte	0x00, 0xf0, 0x21, 0x00


	//----- nvinfo : EIATTR_KPARAM_INFO
	.align		4
.L_1351:
        /*0078*/ 	.byte	0x04, 0x17
        /*007a*/ 	.short	(.L_1353 - .L_1352)
.L_1352:
        /*007c*/ 	.word	0x00000000
        /*0080*/ 	.short	0x0001
        /*0082*/ 	.short	0x0008
        /*0084*/ 	.byte	0x00, 0xf0, 0x21, 0x00


	//----- nvinfo : EIATTR_KPARAM_INFO
	.align		4
.L_1353:
        /*0088*/ 	.byte	0x04, 0x17
        /*008a*/ 	.short	(.L_1355 - .L_1354)
.L_1354:
        /*008c*/ 	.word	0x00000000
        /*0090*/ 	.short	0x0000
        /*0092*/ 	.short	0x0000
        /*0094*/ 	.byte	0x00, 0xf0, 0x21, 0x00


	//----- nvinfo : EIATTR_SPARSE_MMA_MASK
	.align		4
.L_1355:
        /*0098*/ 	.byte	0x03, 0x50
        /*009a*/ 	.short	0x0000


	//----- nvinfo : EIATTR_MAXREG_COUNT
	.align		4
        /*009c*/ 	.byte	0x03, 0x1b
        /*009e*/ 	.short	0x00a8


	//----- nvinfo : EIATTR_NUM_BARRIERS
	.align		4
        /*00a0*/ 	.byte	0x02, 0x4c
        /*00a2*/ 	.byte	0x01
	.zero		1


	//----- nvinfo : EIATTR_ANNOTATIONS
	.align		4
        /*00a4*/ 	.byte	0x04, 0x55
        /*00a6*/ 	.short	(.L_1357 - .L_1356)


	//   ....[0]....
.L_1356:
        /* <DEDUP_REMOVED lines=66> */


	//----- nvinfo : EIATTR_MERCURY_ISA_VERSION
	.align		4
.L_1357:
        /*04b8*/ 	.byte	0x03, 0x5f
        /*04ba*/ 	.short	0x0101


	//----- nvinfo : EIATTR_COOP_GROUP_MASK_REGIDS
	.align		4
        /*04bc*/ 	.byte	0x04, 0x29
        /*04be*/ 	.short	(.L_1359 - .L_1358)


	//   ....[0]....
.L_1358:
        /*04c0*/ 	.word	0xffffffff


	//   ....[1]....
        /*04c4*/ 	.word	0xffffffff


	//   ....[2]....
        /*04c8*/ 	.word	0xffffffff


	//   ....[3]....
        /*04cc*/ 	.word	0xffffffff


	//   ....[4]....
        /*04d0*/ 	.word	0xffffffff


	//   ....[5]....
        /*04d4*/ 	.word	0xffffffff


	//   ....[6]....
        /*04d8*/ 	.word	0xffffffff


	//   ....[7]....
        /*04dc*/ 	.word	0xffffffff


	//----- nvinfo : EIATTR_COOP_GROUP_INSTR_OFFSETS
	.align		4
.L_1359:
        /*04e0*/ 	.byte	0x04, 0x28
        /*04e2*/ 	.short	(.L_1361 - .L_1360)


	//   ....[0]....
.L_1360:
        /*04e4*/ 	.word	0x000035e0


	//   ....[1]....
        /*04e8*/ 	.word	0x00003610


	//   ....[2]....
        /*04ec*/ 	.word	0x00003670


	//   ....[3]....
        /*04f0*/ 	.word	0x00003690


	//   ....[4]....
        /*04f4*/ 	.word	0x00003750


	//   ....[5]....
        /*04f8*/ 	.word	0x00003930


	//   ....[6]....
        /*04fc*/ 	.word	0x00003940


	//   ....[7]....
        /*0500*/ 	.word	0x00003980


	//----- nvinfo : EIATTR_EXIT_INSTR_OFFSETS
	.align		4
.L_1361:
        /*0504*/ 	.byte	0x04, 0x1c
        /*0506*/ 	.short	(.L_1363 - .L_1362)


	//   ....[0]....
.L_1362:
        /*0508*/ 	.word	0x000078f0


	//   ....[1]....
        /*050c*/ 	.word	0x00007910


	//----- nvinfo : EIATTR_MAX_THREADS
	.align		4
.L_1363:
        /*0510*/ 	.byte	0x04, 0x05
        /*0512*/ 	.short	(.L_1365 - .L_1364)
.L_1364:
        /*0514*/ 	.word	0x00000140
        /*0518*/ 	.word	0x00000001
        /*051c*/ 	.word	0x00000001


	//----- nvinfo : EIATTR_CRS_STACK_SIZE
	.align		4
.L_1365:
        /*0520*/ 	.byte	0x04, 0x1e
        /*0522*/ 	.short	(.L_1367 - .L_1366)
.L_1366:
        /*0524*/ 	.word	0x00000000


	//----- nvinfo : EIATTR_CBANK_PARAM_SIZE
	.align		4
.L_1367:
        /*0528*/ 	.byte	0x03, 0x19
        /*052a*/ 	.short	0x0048


	//----- nvinfo : EIATTR_PARAM_CBANK
	.align		4
        /*052c*/ 	.byte	0x04, 0x0a
        /*052e*/ 	.short	(.L_1369 - .L_1368)
	.align		4
.L_1368:
        /*0530*/ 	.word	index@(.nv.constant0._ZN13group_norm_v214gn_cuda_kernelI13__nv_bfloat16Li320ELi1ELi32ELi80ELi256ELb0ELi128ELi320ELi320ELi4ELb0ELi74ELb0ELb1ENS_16CompileConditionILi900EEEEEvPT_PKS4_S7_S7_flPfS8_Pj)
        /*0534*/ 	.short	0x0210
        /*0536*/ 	.short	0x0048


	//----- nvinfo : EIATTR_SW_WAR
	.align		4
.L_1369:
        /*0538*/ 	.byte	0x04, 0x36
        /*053a*/ 	.short	(.L_1371 - .L_1370)
.L_1370:
        /*053c*/ 	.word	0x00000008
.L_1371:


//--------------------- .nv.info._ZN13group_norm_v214gn_cuda_kernelI13__nv_bfloat16Li320ELi3ELi32ELi80ELi256ELb0ELi64ELi320ELi320ELi4ELb1ELi87ELb0ELb0ENS_16CompileConditionILi900EEEEEvPT_PKS4_S7_S7_flPfS8_Pj --------------------------
	.section	.nv.info._ZN13group_norm_v214gn_cuda_kernelI13__nv_bfloat16Li320ELi3ELi32ELi80ELi256ELb0ELi64ELi320ELi320ELi4ELb1ELi87ELb0ELb0ENS_16CompileConditionILi900EEEEEvPT_PKS4_S7_S7_flPfS8_Pj,"",@"SHT_CUDA_INFO"
	.sectionflags	@""
	.align	4


	//----- nvinfo : EIATTR_CUDA_API_VERSION
	.align		4
        /*0000*/ 	.byte	0x04, 0x37
        /*0002*/ 	.short	(.L_1373 - .L_1372)
.L_1372:
        /*0004*/ 	.word	0x00000082


	//----- nvinfo : EIATTR_KPARAM_INFO
	.align		4
.L_1373:
        /*0008*/ 	.byte	0x04, 0x17
        /*000a*/ 	.short	(.L_1375 - .L_1374)
.L_1374:
        /*000c*/ 	.word	0x00000000
        /*0010*/ 	.short	0x0008
        /*0012*/ 	.short	0x0040
        /*0014*/ 	.byte	0x00, 0xf0, 0x21, 0x00


	//----- nvinfo : EIATTR_KPARAM_INFO
	.align		4
.L_1375:
        /*0018*/ 	.byte	0x04, 0x17
        /*001a*/ 	.short	(.L_1377 - .L_1376)
.L_1376:
        /*001c*/ 	.word	0x00000000
        /*0020*/ 	.short	0x0007
        /*0022*/ 	.short	0x0038
        /*0024*/ 	.byte	0x00, 0xf0, 0x21, 0x00


	//----- nvinfo : EIATTR_KPARAM_INFO
	.align		4
.L_1377:
        /*0028*/ 	.byte	0x04, 0x17
        /*002a*/ 	.short	(.L_1379 - .L_1378)
.L_1378:
        /*002c*/ 	.word	0x00000000
        /*0030*/ 	.short	0x0006
        /*0032*/ 	.short	0x0030
        /*0034*/ 	.byte	0x00, 0xf0, 0x21, 0x00


	//----- nvinfo : EIATTR_KPARAM_INFO
	.align		4
.L_1379:
        /*0038*/ 	.byte	0x04, 0x17
        /*003a*/ 	.short	(.L_1381 - .L_1380)
.L_1380:
        /*003c*/ 	.word	0x00000000
        /*0040*/ 	.short	0x0005
        /*0042*/ 	.short	0x0028
        /*0044*/ 	.byte	0x00, 0xf0, 0x21, 0x00


	//----- nvinfo : EIATTR_KPARAM_INFO
	.align		4
.L_1381:
        /*0048*/ 	.byte	0x04, 0x17
        /*004a*/ 	.short	(.L_1383 - .L_1382)
.L_1382:
        /*004c*/ 	.word	0x00000000
        /*0050*/ 	.short	0x0004
        /*0052*/ 	.short	0x0020
        /*0054*/ 	.byte	0x00, 0xf0, 0x11, 0x00


	//----- nvinfo : EIATTR_KPARAM_INFO
	.align		4
.L_1383:
        /*0058*/ 	.byte	0x04, 0x17
        /*005a*/ 	.short	(.L_1385 - .L_1384)
.L_1384:
        /*005c*/ 	.word	0x00000000
        /*0060*/ 	.short	0x0003
        /*0062*/ 	.short	0x0018
        /*0064*/ 	.byte	0x00, 0xf0, 0x21, 0x00


	//----- nvinfo : EIATTR_KPARAM_INFO
	.align		4
.L_1385:
        /*0068*/ 	.byte	0x04, 0x17
        /*006a*/ 	.short	(.L_1387 - .L_1386)
.L_1386:
        /*006c*/ 	.word	0x00000000
        /*0070*/ 	.short	0x0002
        /*0072*/ 	.short	0x0010
        /*0074*/ 	.byte	0x00, 0xf0, 0x21, 0x00


	//----- nvinfo : EIATTR_KPARAM_INFO
	.align		4
.L_1387:
        /*0078*/ 	.byte	0x04, 0x17
        /*007a*/ 	.short	(.L_1389 - .L_1388)
.L_1388:
        /*007c*/ 	.word	0x00000000
        /*0080*/ 	.short	0x0001
        /*0082*/ 	.short	0x0008
        /*0084*/ 	.byte	0x00, 0xf0, 0x21, 0x00


	//----- nvinfo : EIATTR_KPARAM_INFO
	.align		4
.L_1389:
        /*0088*/ 	.byte	0x04, 0x17
        /*008a*/ 	.short	(.L_1391 - .L_1390)
.L_1390:
        /*008c*/ 	.word	0x00000000
        /*0090*/ 	.short	0x0000
        /*0092*/ 	.short	0x0000
        /*0094*/ 	.byte	0x00, 0xf0, 0x21, 0x00


	//----- nvinfo : EIATTR_SPARSE_MMA_MASK
	.align		4
.L_1391:
        /*0098*/ 	.byte	0x03, 0x50
        /*009a*/ 	.short	0x0000


	//----- nvinfo : EIATTR_MAXREG_COUNT
	.align		4
        /*009c*/ 	.byte	0x03, 0x1b
        /*009e*/ 	.short	0x0040


	//----- nvinfo : EIATTR_NUM_BARRIERS
	.align		4
        /*00a0*/ 	.byte	0x02, 0x4c
        /*00a2*/ 	.byte	0x01
	.zero		1


	//----- nvinfo : EIATTR_ANNOTATIONS
	.align		4
        /*00a4*/ 	.byte	0x04, 0x55
        /*00a6*/ 	.short	(.L_1393 - .L_1392)


	//   ....[0]....
.L_1392:
        /* <DEDUP_REMOVED lines=101> */


	//----- nvinfo : EIATTR_MERCURY_ISA_VERSION
	.align		4
.L_1393:
        /*06e8*/ 	.byte	0x03, 0x5f
        /*06ea*/ 	.short	0x0101


	//----- nvinfo : EIATTR_COOP_GROUP_MASK_REGIDS
	.align		4
        /*06ec*/ 	.byte	0x04, 0x29
        /*06ee*/ 	.short	(.L_1395 - .L_1394)


	//   ....[0]....
.L_1394:
        /*06f0*/ 	.word	0xffffffff


	//   ....[1]....
        /*06f4*/ 	.word	0xffffffff


	//   ....[2]....
        /*06f8*/ 	.word	0xffffffff


	//   ....[3]....
        /*06fc*/ 	.word	0xffffffff


	//   ....[4]....
        /*0700*/ 	.word	0xffffffff


	//   ....[5]....
        /*0704*/ 	.word	0xffffffff


	//   ....[6]....
        /*0708*/ 	.word	0xffffffff


	//   ....[7]....
        /*070c*/ 	.word	0xffffffff


	//----- nvinfo : EIATTR_COOP_GROUP_INSTR_OFFSETS
	.align		4
.L_1395:
        /*0710*/ 	.byte	0x04, 0x28
        /*0712*/ 	.short	(.L_1397 - .L_1396)


	//   ....[0]....
.L_1396:
        /*0714*/ 	.word	0x000025e0


	//   ....[1]....
        /*0718*/ 	.word	0x00002600


	//   ....[2]....
        /*071c*/ 	.word	0x00002640


	//   ....[3]....
        /*0720*/ 	.word	0x00002650


	//   ....[4]....
        /*0724*/ 	.word	0x00002d90


	//   ....[5]....
        /*0728*/ 	.word	0x00002db0


	//   ....[6]....
        /*072c*/ 	.word	0x00002dd0


	//   ....[7]....
        /*0730*/ 	.word	0x00002df0


	//----- nvinfo : EIATTR_EXIT_INSTR_OFFSETS
	.align		4
.L_1397:
        /*0734*/ 	.byte	0x04, 0x1c
        /*0736*/ 	.short	(.L_1399 - .L_1398)


	//   ....[0]....
.L_1398:
        /*0738*/ 	.word	0x00000090


	//   ....[1]....
        /*073c*/ 	.word	0x00005740


	//----- nvinfo : EIATTR_MAX_THREADS
	.align		4
.L_1399:
        /*0740*/ 	.byte	0x04, 0x05
        /*0742*/ 	.short	(.L_1401 - .L_1400)
.L_1400:
        /*0744*/ 	.word	0x00000140
        /*0748*/ 	.word	0x00000001
        /*074c*/ 	.word	0x00000001


	//----- nvinfo : EIATTR_CRS_STACK_SIZE
	.align		4
.L_1401:
        /*0750*/ 	.byte	0x04, 0x1e
        /*0752*/ 	.short	(.L_1403 - .L_1402)
.L_1402:
        /*0754*/ 	.word	0x00000000


	//----- nvinfo : EIATTR_CBANK_PARAM_SIZE
	.align		4
.L_1403:
        /*0758*/ 	.byte	0x03, 0x19
        /*075a*/ 	.short	0x0048


	//----- nvinfo : EIATTR_PARAM_CBANK
	.align		4
        /*075c*/ 	.byte	0x04, 0x0a
        /*075e*/ 	.short	(.L_1405 - .L_1404)
	.align		4
.L_1404:
        /*0760*/ 	.word	index@(.nv.constant0._ZN13group_norm_v214gn_cuda_kernelI13__nv_bfloat16Li320ELi3ELi32ELi80ELi256ELb0ELi64ELi320ELi320ELi4ELb1ELi87ELb0ELb0ENS_16CompileConditionILi900EEEEEvPT_PKS4_S7_S7_flPfS8_Pj)
        /*0764*/ 	.short	0x0210
        /*0766*/ 	.short	0x0048


	//----- nvinfo : EIATTR_SW_WAR
	.align		4
.L_1405:
        /*0768*/ 	.byte	0x04, 0x36
        /*076a*/ 	.short	(.L_1407 - .L_1406)
.L_1406:
        /*076c*/ 	.word	0x00000008
.L_1407:


//--------------------- .nv.info._ZN13group_norm_v214gn_cuda_kernelI13__nv_bfloat16Li320ELi2ELi32ELi80ELi256ELb0ELi64ELi320ELi320ELi4ELb1ELi74ELb0ELb0ENS_16CompileConditionILi900EEEEEvPT_PKS4_S7_S7_flPfS8_Pj --------------------------
	.section	.nv.info._ZN13group_norm_v214gn_cuda_kernelI13__nv_bfloat16Li320ELi2ELi32ELi80ELi256ELb0ELi64ELi320ELi320ELi4ELb1ELi74ELb0ELb0ENS_16CompileConditionILi900EEEEEvPT_PKS4_S7_S7_flPfS8_Pj,"",@"SHT_CUDA_INFO"
	.sectionflags	@""
	.align	4


	//----- nvinfo : EIATTR_CUDA_API_VERSION
	.align		4
        /*0000*/ 	.byte	0x04, 0x37
        /*0002*/ 	.short	(.L_1409 - .L_1408)
.L_1408:
        /*0004*/ 	.word	0x00000082


	//----- nvinfo : EIATTR_KPARAM_INFO
	.align		4
.L_1409:
        /*0008*/ 	.byte	0x04, 0x17
        /*000a*/ 	.short	(.L_1411 - .L_1410)
.L_1410:
        /*000c*/ 	.word	0x00000000
        /*0010*/ 	.short	0x0008
        /*0012*/ 	.short	0x0040
        /*0014*/ 	.byte	0x00, 0xf0, 0x21, 0x00


	//----- nvinfo : EIATTR_KPARAM_INFO
	.align		4
.L_1411:
        /*0018*/ 	.byte	0x04, 0x17
        /*001a*/ 	.short	(.L_1413 - .L_1412)
.L_1412:
        /*001c*/ 	.word	0x00000000
        /*0020*/ 	.short	0x0007
        /*0022*/ 	.short	0x0038
        /*0024*/ 	.byte	0x00, 0xf0, 0x21, 0x00


	//----- nvinfo : EIATTR_KPARAM_INFO
	.align		4
.L_1413:
        /*0028*/ 	.byte	0x04, 0x17
        /*002a*/ 	.short	(.L_1415 - .L_1414)
.L_1414:
        /*002c*/ 	.word	0x00000000
        /*0030*/ 	.short	0x0006
        /*0032*/ 	.short	0x0030
        /*0034*/ 	.byte	0x00, 0xf0, 0x21, 0x00


	//----- nvinfo : EIATTR_KPARAM_INFO
	.align		4
.L_1415:
        /*0038*/ 	.byte	0x04, 0x17
        /*003a*/ 	.short	(.L_1417 - .L_1416)
.L_1416:
        /*003c*/ 	.word	0x00000000
        /*0040*/ 	.short	0x0005
        /*0042*/ 	.short	0x0028
        /*0044*/ 	.byte	0x00, 0xf0, 0x21, 0x00


	//----- nvinfo : EIATTR_KPARAM_INFO
	.align		4
.L_1417:
        /*0048*/ 	.byte	0x04, 0x17
        /*004a*/ 	.short	(.L_1419 - .L_1418)
.L_1418:
        /*004c*/ 	.word	0x00000000
        /*0050*/ 	.short	0x0004
        /*0052*/ 	.short	0x0020
        /*0054*/ 	.byte	0x00, 0xf0, 0x11, 0x00


	//----- nvinfo : EIATTR_KPARAM_INFO
	.align		4
.L_1419:
        /*0058*/ 	.byte	0x04, 0x17
        /*005a*/ 	.short	(.L_1421 - .L_1420)
.L_1420:
        /*005c*/ 	.word	0x00000000
        /*0060*/ 	.short	0x0003
        /*0062*/ 	.short	0x0018
        /*0064*/ 	.byte	0x00, 0xf0, 0x21, 0x00


	//----- nvinfo : EIATTR_KPARAM_INFO
	.align		4
.L_1421:
        /*0068*/ 	.byte	0x04, 0x17
        /*006a*/ 	.short	(.L_1423 - .L_1422)
.L_1422:
        /*006c*/ 	.word	0x00000000
        /*0070*/ 	.short	0x0002
        /*0072*/ 	.short	0x0010
        /*0074*/ 	.byte	0x00, 0xf0, 0x21, 0x00


	//----- nvinfo : EIATTR_KPARAM_INFO
	.align		4
.L_1423:
        /*0078*/ 	.byte	0x04, 0x17
        /*007a*/ 	.short	(.L_1425 - .L_1424)
.L_1424:
        /*007c*/ 	.word	0x00000000
        /*0080*/ 	.short	0x0001
        /*0082*/ 	.short	0x0008
        /*0084*/ 	.byte	0x00, 0xf0, 0x21, 0x00


	//----- nvinfo : EIATTR_KPARAM_INFO
	.align		4
.L_1425:
        /*0088*/ 	.byte	0x04, 0x17
        /*008a*/ 	.short	(.L_1427 - .L_1426)
.L_1426:
        /*008c*/ 	.word	0x00000000
        /*0090*/ 	.short	0x0000
        /*0092*/ 	.short	0x0000
        /*0094*/ 	.byte	0x00, 0xf0, 0x21, 0x00


	//----- nvinfo : EIATTR_SPARSE_MMA_MASK
	.align		4
.L_1427:
        /*0098*/ 	.byte	0x03, 0x50
        /*009a*/ 	.short	0x0000


	//----- nvinfo : EIATTR_MAXREG_COUNT
	.align		4
        /*009c*/ 	.byte	0x03, 0x1b
        /*009e*/ 	.short	0x0060


	//----- nvinfo : EIATTR_NUM_BARRIERS
	.align		4
        /*00a0*/ 	.byte	0x02, 0x4c
        /*00a2*/ 	.byte	0x01
	.zero		1


	//----- nvinfo : EIATTR_ANNOTATIONS
	.align		4
        /*00a4*/ 	.byte	0x04, 0x55
        /*00a6*/ 	.short	(.L_1429 - .L_1428)


	//   ....[0]....
.L_1428:
        /* <DEDUP_REMOVED lines=22> */


	//----- nvinfo : EIATTR_MERCURY_ISA_VERSION
	.align		4
.L_1429:
        /*01f8*/ 	.byte	0x03, 0x5f
        /*01fa*/ 	.short	0x0101


	//----- nvinfo : EIATTR_COOP_GROUP_MASK_REGIDS
	.align		4
        /*01fc*/ 	.byte	0x04, 0x29
        /*01fe*/ 	.short	(.L_1431 - .L_1430)


	//   ....[0]....
.L_1430:
        /*0200*/ 	.word	0xffffffff


	//   ....[1]....
        /*0204*/ 	.word	0xffffffff


	//   ....[2]....
        /*0208*/ 	.word	0xffffffff


	//   ....[3]....
        /*020c*/ 	.word	0xffffffff


	//   ....[4]....
        /*0210*/ 	.word	0xffffffff


	//   ....[5]....
        /*0214*/ 	.word	0xffffffff


	//   ....[6]....
        /*0218*/ 	.word	0xffffffff


	//   ....[7]....
        /*021c*/ 	.word	0xffffffff


	//----- nvinfo : EIATTR_COOP_GROUP_INSTR_OFFSETS
	.align		4
.L_1431:
        /*0220*/ 	.byte	0x04, 0x28
        /*0222*/ 	.short	(.L_1433 - .L_1432)


	//   ....[0]....
.L_1432:
        /*0224*/ 	.word	0x000023d0


	//   ....[1]....
        /*0228*/ 	.word	0x00002400


	//   ....[2]....
        /*022c*/ 	.word	0x00002440


	//   ....[3]....
        /*0230*/ 	.word	0x00002450


	//   ....[4]....
        /*0234*/ 	.word	0x00002aa0


	//   ....[5]....
        /*0238*/ 	.word	0x00002ac0


	//   ....[6]....
        /*023c*/ 	.word	0x00002ae0


	//   ....[7]....
        /*0240*/ 	.word	0x00002b00


	//----- nvinfo : EIATTR_EXIT_INSTR_OFFSETS
	.align		4
.L_1433:
        /*0244*/ 	.byte	0x04, 0x1c
        /*0246*/ 	.short	(.L_1435 - .L_1434)


	//   ....[0]....
.L_1434:
        /*0248*/ 	.word	0x00000090


	//   ....[1]....
        /*024c*/ 	.word	0x00004b90


	//----- nvinfo : EIATTR_MAX_THREADS
	.align		4
.L_1435:
        /*0250*/ 	.byte	0x04, 0x05
        /*0252*/ 	.short	(.L_1437 - .L_1436)
.L_1436:
        /*0254*/ 	.word	0x00000140
        /*0258*/ 	.word	0x00000001
        /*025c*/ 	.word	0x00000001


	//----- nvinfo : EIATTR_CRS_STACK_SIZE
	.align		4
.L_1437:
        /*0260*/ 	.byte	0x04, 0x1e
        /*0262*/ 	.short	(.L_1439 - .L_1438)
.L_1438:
        /*0264*/ 	.word	0x00000000


	//----- nvinfo : EIATTR_CBANK_PARAM_SIZE
	.align		4
.L_1439:
        /*0268*/ 	.byte	0x03, 0x19
        /*026a*/ 	.short	0x0048


	//----- nvinfo : EIATTR_PARAM_CBANK
	.align		4
        /*026c*/ 	.byte	0x04, 0x0a
        /*026e*/ 	.short	(.L_1441 - .L_1440)
	.align		4
.L_1440:
        /*0270*/ 	.word	index@(.nv.constant0._ZN13group_norm_v214gn_cuda_kernelI13__nv_bfloat16Li320ELi2ELi32ELi80ELi256ELb0ELi64ELi320ELi320ELi4ELb1ELi74ELb0ELb0ENS_16CompileConditionILi900EEEEEvPT_PKS4_S7_S7_flPfS8_Pj)
        /*0274*/ 	.short	0x0210
        /*0276*/ 	.short	0x0048


	//----- nvinfo : EIATTR_SW_WAR
	.align		4
.L_1441:
        /*0278*/ 	.byte	0x04, 0x36
        /*027a*/ 	.short	(.L_1443 - .L_1442)
.L_1442:
        /*027c*/ 	.word	0x00000008
.L_1443:


//--------------------- .nv.info._ZN13group_norm_v214gn_cuda_kernelI13__nv_bfloat16Li320ELi3ELi16ELi160ELi256ELb1ELi8ELi320ELi320ELi4ELb1ELi10ELb0ELb0ENS_16CompileConditionILi900EEEEEvPT_PKS4_S7_S7_flPfS8_Pj --------------------------
	.section	.nv.info._ZN13group_norm_v214gn_cuda_kernelI13__nv_bfloat16Li320ELi3ELi16ELi160ELi256ELb1ELi8ELi320ELi320ELi4ELb1ELi10ELb0ELb0ENS_16CompileConditionILi900EEEEEvPT_PKS4_S7_S7_flPfS8_Pj,"",@"SHT_CUDA_INFO"
	.sectionflags	@""
	.align	4


	//----- nvinfo : EIATTR_CUDA_API_VERSION
	.align		4
        /*0000*/ 	.byte	0x04, 0x37
        /*0002*/ 	.short	(.L_1445 - .L_1444)
.L_1444:
        /*0004*/ 	.word	0x00000082


	//----- nvinfo : EIATTR_KPARAM_INFO
	.align		4
.L_1445:
        /*0008*/ 	.byte	0x04, 0x17
        /*000a*/ 	.short	(.L_1447 - .L_1446)
.L_1446:
        /*000c*/ 	.word	0x00000000
        /*0010*/ 	.short	0x0008
        /*0012*/ 	.short	0x0040
        /*0014*/ 	.byte	0x00, 0xf0, 0x21, 0x00


	//----- nvinfo : EIATTR_KPARAM_INFO
	.align		4
.L_1447:
        /*0018*/ 	.byte	0x04, 0x17
        /*001a*/ 	.short	(.L_1449 - .L_1448)
.L_1448:
        /*001c*/ 	.word	0x00000000
        /*0020*/ 	.short	0x0007
        /*0022*/ 	.short	0x0038
        /*0024*/ 	.byte	0x00, 0xf0, 0x21, 0x00


	//----- nvinfo : EIATTR_KPARAM_INFO
	.align		4
.L_1449:
        /*0028*/ 	.byte	0x04, 0x17
        /*002a*/ 	.short	(.L_1451 - .L_1450)
.L_1450:
        /*002c*/ 	.word	0x00000000
        /*0030*/ 	.short	0x0006
        /*0032*/ 	.short	0x0030
        /*0034*/ 	.byte	0x00, 0xf0, 0x21, 0x00


	//----- nvinfo : EIATTR_KPARAM_INFO
	.align		4
.L_1451:
        /*0038*/ 	.byte	0x04, 0x17
        /*003a*/ 	.short	(.L_1453 - .L_1452)
.L_1452:
        /*003c*/ 	.word	0x00000000
        /*0040*/ 	.short	0x0005
        /*0042*/ 	.short	0x0028
        /*0044*/ 	.byte	0x00, 0xf0, 0x21, 0x00


	//----- nvinfo : EIATTR_KPARAM_INFO
	.align		4
.L_1453:
        /*0048*/ 	.byte	0x04, 0x17
        /*004a*/ 	.short	(.L_1455 - .L_1454)
.L_1454:
        /*004c*/ 	.word	0x00000000
        /*0050*/ 	.short	0x0004
        /*0052*/ 	.short	0x0020
        /*0054*/ 	.byte	0x00, 0xf0, 0x11, 0x00


	//----- nvinfo : EIATTR_KPARAM_INFO
	.align		4
.L_1455:
        /*0058*/ 	.byte	0x04, 0x17
        /*005a*/ 	.short	(.L_1457 - .L_1456)
.L_1456:
        /*005c*/ 	.word	0x00000000
        /*0060*/ 	.short	0x0003
        /*0062*/ 	.short	0x0018
        /*0064*/ 	.byte	0x00, 0xf0, 0x21, 0x00


	//----- nvinfo : EIATTR_KPARAM_INFO
	.align		4
.L_1457:
        /*0068*/ 	.byte	0x04, 0x17
        /*006a*/ 	.short	(.L_1459 - .L_1458)
.L_1458:
        /*006c*/ 	.word	0x00000000
        /*0070*/ 	.short	0x0002
        /*0072*/ 	.short	0x0010
        /*0074*/ 	.byte	0x00, 0xf0, 0x21, 0x00


	//----- nvinfo : EIATTR_KPARAM_INFO
	.align		4
.L_1459:
        /*0078*/ 	.byte	0x04, 0x17
        /*007a*/ 	.short	(.L_1461 - .L_1460)
.L_1460:
        /*007c*/ 	.word	0x00000000
        /*0080*/ 	.short	0x0001
        /*0082*/ 	.short	0x0008
        /*0084*/ 	.byte	0x00, 0xf0, 0x21, 0x00


	//----- nvinfo : EIATTR_KPARAM_INFO
	.align		4
.L_1461:
        /*0088*/ 	.byte	0x04, 0x17
        /*008a*/ 	.short	(.L_1463 - .L_1462)
.L_1462:
        /*008c*/ 	.word	0x00000000
        /*0090*/ 	.short	0x0000
        /*0092*/ 	.short	0x0000
        /*0094*/ 	.byte	0x00, 0xf0, 0x21, 0x00


	//----- nvinfo : EIATTR_SPARSE_MMA_MASK
	.align		4
.L_1463:
        /*0098*/ 	.byte	0x03, 0x50
        /*009a*/ 	.short	0x0000


	//----- nvinfo : EIATTR_MAXREG_COUNT
	.align		4
        /*009c*/ 	.byte	0x03, 0x1b
        /*009e*/ 	.short	0x0040


	//----- nvinfo : EIATTR_NUM_BARRIERS
	.align		4
        /*00a0*/ 	.byte	0x02, 0x4c
        /*00a2*/ 	.byte	0x01
	.zero		1


	//----- nvinfo : EIATTR_MERCURY_ISA_VERSION
	.align		4
        /*00a4*/ 	.byte	0x03, 0x5f
        /*00a6*/ 	.short	0x0101


	//----- nvinfo : EIATTR_COOP_GROUP_MASK_REGIDS
	.align		4
        /*00a8*/ 	.byte	0x04, 0x29
        /*00aa*/ 	.short	(.L_1465 - .L_1464)


	//   ....[0]....
.L_1464:
        /*00ac*/ 	.word	0xffffffff


	//   ....[1]....
        /*00b0*/ 	.word	0xffffffff


	//   ....[2]....
        /*00b4*/ 	.word	0xffffffff


	//   ....[3]....
        /*00b8*/ 	.word	0xffffffff


	//   ....[4]....
        /*00bc*/ 	.word	0xffffffff


	//   ....[5]....
        /*00c0*/ 	.word	0xffffffff


	//   ....[6]....
        /*00c4*/ 	.word	0xffffffff


	//   ....[7]....
        /*00c8*/ 	.word	0xffffffff


	//   ....[8]....
        /*00cc*/ 	.word	0xffffffff


	//   ....[9]....
        /*00d0*/ 	.word	0xffffffff


	//   ....[10]....
        /*00d4*/ 	.word	0xffffffff


	//   ....[11]....
        /*00d8*/ 	.word	0xffffffff


	//   ....[12]....
        /*00dc*/ 	.word	0xffffffff


	//   ....[13]....
        /*00e0*/ 	.word	0xffffffff


	//----- nvinfo : EIATTR_COOP_GROUP_INSTR_OFFSETS
	.align		4
.L_1465:
        /*00e4*/ 	.byte	0x04, 0x28
        /*00e6*/ 	.short	(.L_1467 - .L_1466)


	//   ....[0]....
.L_1466:
        /*00e8*/ 	.word	0x00000b30


	//   ....[1]....
        /*00ec*/ 	.word	0x00000b60


	//   ....[2]....
        /*00f0*/ 	.word	0x00000b90


	//   ....[3]....
        /*00f4*/ 	.word	0x00000ba0


	//   ....[4]....
        /*00f8*/ 	.word	0x00000f80


	//   ....[5]....
        /*00fc*/ 	.word	0x00000f90


	//   ....[6]....
        /*0100*/ 	.word	0x00000fd0


	//   ....[7]....
        /*0104*/ 	.word	0x00000fe0


	//   ....[8]....
        /*0108*/ 	.word	0x00001020


	//   ....[9]....
        /*010c*/ 	.word	0x00001030


	//   ....[10]....
        /*0110*/ 	.word	0x00001060


	//   ....[11]....
        /*0114*/ 	.word	0x00001070


	//   ....[12]....
        /*0118*/ 	.word	0x000010a0


	//   ....[13]....
        /*011c*/ 	.word	0x000010d0


	//----- nvinfo : EIATTR_EXIT_INSTR_OFFSETS
	.align		4
.L_1467:
        /*0120*/ 	.byte	0x04, 0x1c
        /*0122*/ 	.short	(.L_1469 - .L_1468)


	//   ....[0]....
.L_1468:
        /*0124*/ 	.word	0x00000080


	//   ....[1]....
        /*0128*/ 	.word	0x00001b60


	//----- nvinfo : EIATTR_MAX_THREADS
	.align		4
.L_1469:
        /*012c*/ 	.byte	0x04, 0x05
        /*012e*/ 	.short	(.L_1471 - .L_1470)
.L_1470:
        /*0130*/ 	.word	0x00000140
        /*0134*/ 	.word	0x00000001
        /*0138*/ 	.word	0x00000001


	//----- nvinfo : EIATTR_CRS_STACK_SIZE
	.align		4
.L_1471:
        /*013c*/ 	.byte	0x04, 0x1e
        /*013e*/ 	.short	(.L_1473 - .L_1472)
.L_1472:
        /*0140*/ 	.word	0x00000000


	//----- nvinfo : EIATTR_CBANK_PARAM_SIZE
	.align		4
.L_1473:
        /*0144*/ 	.byte	0x03, 0x19
        /*0146*/ 	.short	0x0048


	//----- nvinfo : EIATTR_PARAM_CBANK
	.align		4
        /*0148*/ 	.byte	0x04, 0x0a
        /*014a*/ 	.short	(.L_1475 - .L_1474)
	.align		4
.L_1474:
        /*014c*/ 	.word	index@(.nv.constant0._ZN13group_norm_v214gn_cuda_kernelI13__nv_bfloat16Li320ELi3ELi16ELi160ELi256ELb1ELi8ELi320ELi320ELi4ELb1ELi10ELb0ELb0ENS_16CompileConditionILi900EEEEEvPT_PKS4_S7_S7_flPfS8_Pj)
        /*0150*/ 	.short	0x0210
        /*0152*/ 	.short	0x0048


	//----- nvinfo : EIATTR_SW_WAR
	.align		4
.L_1475:
        /*0154*/ 	.byte	0x04, 0x36
        /*0156*/ 	.short	(.L_1477 - .L_1476)
.L_1476:
        /*0158*/ 	.word	0x00000008
.L_1477:


//--------------------- .nv.info._ZN13group_norm_v214gn_cuda_kernelI13__nv_bfloat16Li320ELi1ELi16ELi160ELi256ELb1ELi16ELi320ELi320ELi4ELb1ELi9ELb0ELb0ENS_16CompileConditionILi900EEEEEvPT_PKS4_S7_S7_flPfS8_Pj --------------------------
	.section	.nv.info._ZN13group_norm_v214gn_cuda_kernelI13__nv_bfloat16Li320ELi1ELi16ELi160ELi256ELb1ELi16ELi320ELi320ELi4ELb1ELi9ELb0ELb0ENS_16CompileConditionILi900EEEEEvPT_PKS4_S7_S7_flPfS8_Pj,"",@"SHT_CUDA_INFO"
	.sectionflags	@""
	.align	4


	//----- nvinfo : EIATTR_CUDA_API_VERSION
	.align		4
        /*0000*/ 	.byte	0x04, 0x37
        /*0002*/ 	.short	(.L_1479 - .L_1478)
.L_1478:
        /*0004*/ 	.word	0x00000082


	//----- nvinfo : EIATTR_KPARAM_INFO
	.align		4
.L_1479:
        /*0008*/ 	.byte	0x04, 0x17
        /*000a*/ 	.short	(.L_1481 - .L_1480)
.L_1480:
        /*000c*/ 	.word	0x00000000
        /*0010*/ 	.short	0x0008
        /*0012*/ 	.short	0x0040
        /*0014*/ 	.byte	0x00, 0xf0, 0x21, 0x00


	//----- nvinfo : EIATTR_KPARAM_INFO
	.align		4
.L_1481:
        /*0018*/ 	.byte	0x04, 0x17
        /*001a*/ 	.short	(.L_1483 - .L_1482)
.L_1482:
        /*001c*/ 	.word	0x00000000
        /*0020*/ 	.short	0x0007
        /*0022*/ 	.short	0x0038
        /*0024*/ 	.byte	0x00, 0xf0, 0x21, 0x00


	//----- nvinfo : EIATTR_KPARAM_INFO
	.align		4
.L_1483:
        /*0028*/ 	.byte	0x04, 0x17
        /*002a*/ 	.short	(.L_1485 - .L_1484)
.L_1484:
        /*002c*/ 	.word	0x00000000
        /*0030*/ 	.short	0x0006
        /*0032*/ 	.short	0x0030
        /*0034*/ 	.byte	0x00, 0xf0, 0x21, 0x00


	//----- nvinfo : EIATTR_KPARAM_INFO
	.align		4
.L_1485:
        /*0038*/ 	.byte	0x04, 0x17
        /*003a*/ 	.short	(.L_1487 - .L_1486)
.L_1486:
        /*003c*/ 	.word	0x00000000
        /*0040*/ 	.short	0x0005
        /*0042*/ 	.short	0x0028
        /*0044*/ 	.byte	0x00, 0xf0, 0x21, 0x00


	//----- nvinfo : EIATTR_KPARAM_INFO
	.align		4
.L_1487:
        /*0048*/ 	.byte	0x04, 0x17
        /*004a*/ 	.short	(.L_1489 - .L_1488)
.L_1488:
        /*004c*/ 	.word	0x00000000
        /*0050*/ 	.short	0x0004
        /*0052*/ 	.short	0x0020
        /*0054*/ 	.byte	0x00, 0xf0, 0x11, 0x00


	//----- nvinfo : EIATTR_KPARAM_INFO
	.align		4
.L_1489:
        /*0058*/ 	.byte	0x04, 0x17
        /*005a*/ 	.short	(.L_1491 - .L_1490)
.L_1490:
        /*005c*/ 	.word	0x00000000
        /*0060*/ 	.short	0x0003
        /*0062*/ 	.short	0x0018
        /*0064*/ 	.byte	0x00, 0xf0, 0x21, 0x00


	//----- nvinfo : EIATTR_KPARAM_INFO
	.align		4
.L_1491:
        /*0068*/ 	.byte	0x04, 0x17
        /*006a*/ 	.short	(.L_1493 - .L_1492)
.L_1492:
        /*006c*/ 	.word	0x00000000
        /*0070*/ 	.short	0x0002
        /*0072*/ 	.short	0x0010
        /*0074*/ 	.byte	0x00, 0xf0, 0x21, 0x00


	//----- nvinfo : EIATTR_KPARAM_INFO
	.align		4
.L_1493:
        /*0078*/ 	.byte	0x04, 0x17
        /*007a*/ 	.short	(.L_1495 - .L_1494)
.L_1494:
        /*007c*/ 	.word	0x00000000
        /*0080*/ 	.short	0x0001
        /*0082*/ 	.short	0x0008
        /*0084*/ 	.byte	0x00, 0xf0, 0x21, 0x00


	//----- nvinfo : EIATTR_KPARAM_INFO
	.align		4
.L_1495:
        /*0088*/ 	.byte	0x04, 0x17
        /*008a*/ 	.short	(.L_1497 - .L_1496)
.L_1496:
        /*008c*/ 	.word	0x00000000
        /*0090*/ 	.short	0x0000
        /*0092*/ 	.short	0x0000
        /*0094*/ 	.byte	0x00, 0xf0, 0x21, 0x00


	//----- nvinfo : EIATTR_SPARSE_MMA_MASK
	.align		4
.L_1497:
        /*0098*/ 	.byte	0x03, 0x50
        /*009a*/ 	.short	0x0000


	//----- nvinfo : EIATTR_MAXREG_COUNT
	.align		4
        /*009c*/ 	.byte	0x03, 0x1b
        /*009e*/ 	.short	0x00a8


	//----- nvinfo : EIATTR_NUM_BARRIERS
	.align		4
        /*00a0*/ 	.byte	0x02, 0x4c
        /*00a2*/ 	.byte	0x01
	.zero		1


	//----- nvinfo : EIATTR_MERCURY_ISA_VERSION
	.align		4
        /*00a4*/ 	.byte	0x03, 0x5f
        /*00a6*/ 	.short	0x0101


	//----- nvinfo : EIATTR_COOP_GROUP_MASK_REGIDS
	.align		4
        /*00a8*/ 	.byte	0x04, 0x29
        /*00aa*/ 	.short	(.L_1499 - .L_1498)


	//   ....[0]....
.L_1498:
        /*00ac*/ 	.word	0xffffffff


	//   ....[1]....
        /*00b0*/ 	.word	0xffffffff


	//   ....[2]....
        /*00b4*/ 	.word	0xffffffff


	//   ....[3]....
        /*00b8*/ 	.word	0xffffffff


	//   ....[4]....
        /*00bc*/ 	.word	0xffffffff


	//   ....[5]....
        /*00c0*/ 	.word	0xffffffff


	//   ....[6]....
        /*00c4*/ 	.word	0xffffffff


	//   ....[7]....
        /*00c8*/ 	.word	0xffffffff


	//   ....[8]....
        /*00cc*/ 	.word	0xffffffff


	//   ....[9]....
        /*00d0*/ 	.word	0xffffffff


	//   ....[10]....
        /*00d4*/ 	.word	0xffffffff


	//   ....[11]....
        /*00d8*/ 	.word	0xffffffff


	//----- nvinfo : EIATTR_COOP_GROUP_INSTR_OFFSETS
	.align		4
.L_1499:
        /*00dc*/ 	.byte	0x04, 0x28
        /*00de*/ 	.short	(.L_1501 - .L_1500)


	//   ....[0]....
.L_1500:
        /*00e0*/ 	.word	0x00000fb0


	//   ....[1]....
        /*00e4*/ 	.word	0x00000ff0


	//   ....[2]....
        /*00e8*/ 	.word	0x00001030


	//   ....[3]....
        /*00ec*/ 	.word	0x00001040


	//   ....[4]....
        /*00f0*/ 	.word	0x000012e0


	//   ....[5]....
        /*00f4*/ 	.word	0x00001320


	//   ....[6]....
        /*00f8*/ 	.word	0x000013c0


	//   ....[7]....
        /*00fc*/ 	.word	0x000013d0


	//   ....[8]....
        /*0100*/ 	.word	0x00001400


	//   ....[9]....
        /*0104*/ 	.word	0x00001410


	//   ....[10]....
        /*0108*/ 	.word	0x00001450


	//   ....[11]....
        /*010c*/ 	.word	0x00001470


	//----- nvinfo : EIATTR_EXIT_INSTR_OFFSETS
	.align		4
.L_1501:
        /*0110*/ 	.byte	0x04, 0x1c
        /*0112*/ 	.short	(.L_1503 - .L_1502)


	//   ....[0]....
.L_1502:
        /*0114*/ 	.word	0x00000070


	//   ....[1]....
        /*0118*/ 	.word	0x000023a0


	//----- nvinfo : EIATTR_MAX_THREADS
	.align		4
.L_1503:
        /*011c*/ 	.byte	0x04, 0x05
        /*011e*/ 	.short	(.L_1505 - .L_1504)
.L_1504:
        /*0120*/ 	.word	0x00000140
        /*0124*/ 	.word	0x00000001
        /*0128*/ 	.word	0x00000001


	//----- nvinfo : EIATTR_CRS_STACK_SIZE
	.align		4
.L_1505:
        /*012c*/ 	.byte	0x04, 0x1e
        /*012e*/ 	.short	(.L_1507 - .L_1506)
.L_1506:
        /*0130*/ 	.word	0x00000000


	//----- nvinfo : EIATTR_CBANK_PARAM_SIZE
	.align		4
.L_1507:
        /*0134*/ 	.byte	0x03, 0x19
        /*0136*/ 	.short	0x0048


	//----- nvinfo : EIATTR_PARAM_CBANK
	.align		4
        /*0138*/ 	.byte	0x04, 0x0a
        /*013a*/ 	.short	(.L_1509 - .L_1508)
	.align		4
.L_1508:
        /*013c*/ 	.word	index@(.nv.constant0._ZN13group_norm_v214gn_cuda_kernelI13__nv_bfloat16Li320ELi1ELi16ELi160ELi256ELb1ELi16ELi320ELi320ELi4ELb1ELi9ELb0ELb0ENS_16CompileConditionILi900EEEEEvPT_PKS4_S7_S7_flPfS8_Pj)
        /*0140*/ 	.short	0x0210
        /*0142*/ 	.short	0x0048


	//----- nvinfo : EIATTR_SW_WAR
	.align		4
.L_1509:
        /*0144*/ 	.byte	0x04, 0x36
        /*0146*/ 	.short	(.L_1511 - .L_1510)
.L_1510:
        /*0148*/ 	.word	0x00000008
.L_1511:


//--------------------- .nv.info._ZN13group_norm_v214gn_cuda_kernelI13__nv_bfloat16Li320ELi3ELi16ELi160ELi256ELb1ELi16ELi320ELi320ELi4ELb1ELi21ELb0ELb0ENS_16CompileConditionILi900EEEEEvPT_PKS4_S7_S7_flPfS8_Pj --------------------------
	.section	.nv.info._ZN13group_norm_v214gn_cuda_kernelI13__nv_bfloat16Li320ELi3ELi16ELi160ELi256ELb1ELi16ELi320ELi320ELi4ELb1ELi21ELb0ELb0ENS_16CompileConditionILi900EEEEEvPT_PKS4_S7_S7_flPfS8_Pj,"",@"SHT_CUDA_INFO"
	.sectionflags	@""
	.align	4


	//----- nvinfo : EIATTR_CUDA_API_VERSION
	.align		4
        /*0000*/ 	.byte	0x04, 0x37
        /*0002*/ 	.short	(.L_1513 - .L_1512)
.L_1512:
        /*0004*/ 	.word	0x00000082


	//----- nvinfo : EIATTR_KPARAM_INFO
	.align		4
.L_1513:
        /*0008*/ 	.byte	0x04, 0x17
        /*000a*/ 	.short	(.L_1515 - .L_1514)
.L_1514:
        /*000c*/ 	.word	0x00000000
        /*0010*/ 	.short	0x0008
        /*0012*/ 	.short	0x0040
        /*0014*/ 	.byte	0x00, 0xf0, 0x21, 0x00


	//----- nvinfo : EIATTR_KPARAM_INFO
	.align		4
.L_1515:
        /*0018*/ 	.byte	0x04, 0x17
        /*001a*/ 	.short	(.L_1517 - .L_1516)
.L_1516:
        /*001c*/ 	.word	0x00000000
        /*0020*/ 	.short	0x0007
        /*0022*/ 	.short	0x0038
        /*0024*/ 	.byte	0x00, 0xf0, 0x21, 0x00


	//----- nvinfo : EIATTR_KPARAM_INFO
	.align		4
.L_1517:
        /*0028*/ 	.byte	0x04, 0x17
        /*002a*/ 	.short	(.L_1519 - .L_1518)
.L_1518:
        /*002c*/ 	.word	0x00000000
        /*0030*/ 	.short	0x0006
        /*0032*/ 	.short	0x0030
        /*0034*/ 	.byte	0x00, 0xf0, 0x21, 0x00


	//----- nvinfo : EIATTR_KPARAM_INFO
	.align		4
.L_1519:
        /*0038*/ 	.byte	0x04, 0x17
        /*003a*/ 	.short	(.L_1521 - .L_1520)
.L_1520:
        /*003c*/ 	.word	0x00000000
        /*0040*/ 	.short	0x0005
        /*0042*/ 	.short	0x0028
        /*0044*/ 	.byte	0x00, 0xf0, 0x21, 0x00


	//----- nvinfo : EIATTR_KPARAM_INFO
	.align		4
.L_1521:
        /*0048*/ 	.byte	0x04, 0x17
        /*004a*/ 	.short	(.L_1523 - .L_1522)
.L_1522:
        /*004c*/ 	.word	0x00000000
        /*0050*/ 	.short	0x0004
        /*0052*/ 	.short	0x0020
        /*0054*/ 	.byte	0x00, 0xf0, 0x11, 0x00


	//----- nvinfo : EIATTR_KPARAM_INFO
	.align		4
.L_1523:
        /*0058*/ 	.byte	0x04, 0x17
        /*005a*/ 	.short	(.L_1525 - .L_1524)
.L_1524:
        /*005c*/ 	.word	0x00000000
        /*0060*/ 	.short	0x0003
        /*0062*/ 	.short	0x0018
        /*0064*/ 	.byte	0x00, 0xf0, 0x21, 0x00


	//----- nvinfo : EIATTR_KPARAM_INFO
	.align		4
.L_1525:
        /*0068*/ 	.byte	0x04, 0x17
        /*006a*/ 	.short	(.L_1527 - .L_1526)
.L_1526:
        /*006c*/ 	.word	0x00000000
        /*0070*/ 	.short	0x0002
        /*0072*/ 	.short	0x0010
        /*0074*/ 	.byte	0x00, 0xf0, 0x21, 0x00


	//----- nvinfo : EIATTR_KPARAM_INFO
	.align		4
.L_1527:
        /*0078*/ 	.byte	0x04, 0x17
        /*007a*/ 	.short	(.L_1529 - .L_1528)
.L_1528:
        /*007c*/ 	.word	0x00000000
        /*0080*/ 	.short	0x0001
        /*0082*/ 	.short	0x0008
        /*0084*/ 	.byte	0x00, 0xf0, 0x21, 0x00


	//----- nvinfo : EIATTR_KPARAM_INFO
	.align		4
.L_1529:
        /*0088*/ 	.byte	0x04, 0x17
        /*008a*/ 	.short	(.L_1531 - .L_1530)
.L_1530:
        /*008c*/ 	.word	0x00000000
        /*0090*/ 	.short	0x0000
        /*0092*/ 	.short	0x0000
        /*0094*/ 	.byte	0x00, 0xf0, 0x21, 0x00


	//----- nvinfo : EIATTR_SPARSE_MMA_MASK
	.align		4
.L_1531:
        /*0098*/ 	.byte	0x03, 0x50
        /*009a*/ 	.short	0x0000


	//----- nvinfo : EIATTR_MAXREG_COUNT
	.align		4
        /*009c*/ 	.byte	0x03, 0x1b
        /*009e*/ 	.short	0x0040


	//----- nvinfo : EIATTR_NUM_BARRIERS
	.align		4
        /*00a0*/ 	.byte	0x02, 0x4c
        /*00a2*/ 	.byte	0x01
	.zero		1


	//----- nvinfo : EIATTR_MERCURY_ISA_VERSION
	.align		4
        /*00a4*/ 	.byte	0x03, 0x5f
        /*00a6*/ 	.short	0x0101


	//----- nvinfo : EIATTR_COOP_GROUP_MASK_REGIDS
	.align		4
        /*00a8*/ 	.byte	0x04, 0x29
        /*00aa*/ 	.short	(.L_1533 - .L_1532)


	//   ....[0]....
.L_1532:
        /*00ac*/ 	.word	0xffffffff


	//   ....[1]....
        /*00b0*/ 	.word	0xffffffff


	//   ....[2]....
        /*00b4*/ 	.word	0xffffffff


	//   ....[3]....
        /*00b8*/ 	.word	0xffffffff


	//   ....[4]....
        /*00bc*/ 	.word	0xffffffff


	//   ....[5]....
        /*00c0*/ 	.word	0xffffffff


	//   ....[6]....
        /*00c4*/ 	.word	0xffffffff


	//   ....[7]....
        /*00c8*/ 	.word	0xffffffff


	//   ....[8]....
        /*00cc*/ 	.word	0xffffffff


	//   ....[9]....
        /*00d0*/ 	.word	0xffffffff


	//   ....[10]....
        /*00d4*/ 	.word	0xffffffff


	//   ....[11]....
        /*00d8*/ 	.word	0xffffffff


	//----- nvinfo : EIATTR_COOP_GROUP_INSTR_OFFSETS
	.align		4
.L_1533:
        /*00dc*/ 	.byte	0x04, 0x28
        /*00de*/ 	.short	(.L_1535 - .L_1534)


	//   ....[0]....
.L_1534:
        /*00e0*/ 	.word	0x00000da0


	//   ....[1]....
        /*00e4*/ 	.word	0x00000dd0


	//   ....[2]....
        /*00e8*/ 	.word	0x00000e00


	//   ....[3]....
        /*00ec*/ 	.word	0x00000e10


	//   ....[4]....
        /*00f0*/ 	.word	0x00001230


	//   ....[5]....
        /*00f4*/ 	.word	0x00001240


	//   ....[6]....
        /*00f8*/ 	.word	0x00001280


	//   ....[7]....
        /*00fc*/ 	.word	0x000012a0


	//   ....[8]....
        /*0100*/ 	.word	0x000012e0


	//   ....[9]....
        /*0104*/ 	.word	0x00001300


	//   ....[10]....
        /*0108*/ 	.word	0x00001350


	//   ....[11]....
        /*010c*/ 	.word	0x00001360


	//----- nvinfo : EIATTR_EXIT_INSTR_OFFSETS
	.align		4
.L_1535:
        /*0110*/ 	.byte	0x04, 0x1c
        /*0112*/ 	.short	(.L_1537 - .L_1536)


	//   ....[0]....
.L_1536:
        /*0114*/ 	.word	0x00000080


	//   ....[1]....
        /*0118*/ 	.word	0x000023c0


	//----- nvinfo : EIATTR_MAX_THREADS
	.align		4
.L_1537:
        /*011c*/ 	.byte	0x04, 0x05
        /*011e*/ 	.short	(.L_1539 - .L_1538)
.L_1538:
        /*0120*/ 	.word	0x00000140
        /*0124*/ 	.word	0x00000001
        /*0128*/ 	.word	0x00000001


	//----- nvinfo : EIATTR_CRS_STACK_SIZE
	.align		4
.L_1539:
        /*012c*/ 	.byte	0x04, 0x1e
        /*012e*/ 	.short	(.L_1541 - .L_1540)
.L_1540:
        /*0130*/ 	.word	0x00000000


	//----- nvinfo : EIATTR_CBANK_PARAM_SIZE
	.align		4
.L_1541:
        /*0134*/ 	.byte	0x03, 0x19
        /*0136*/ 	.short	0x0048


	//----- nvinfo : EIATTR_PARAM_CBANK
	.align		4
        /*0138*/ 	.byte	0x04, 0x0a
        /*013a*/ 	.short	(.L_1543 - .L_1542)
	.align		4
.L_1542:
        /*013c*/ 	.word	index@(.nv.constant0._ZN13group_norm_v214gn_cuda_kernelI13__nv_bfloat16Li320ELi3ELi16ELi160ELi256ELb1ELi16ELi320ELi320ELi4ELb1ELi21ELb0ELb0ENS_16CompileConditionILi900EEEEEvPT_PKS4_S7_S7_flPfS8_Pj)
        /*0140*/ 	.short	0x0210
        /*0142*/ 	.short	0x0048


	//----- nvinfo : EIATTR_SW_WAR
	.align		4
.L_1543:
        /*0144*/ 	.byte	0x04, 0x36
        /*0146*/ 	.short	(.L_1545 - .L_1544)
.L_1544:
        /*0148*/ 	.word	0x00000008
.L_1545:


//--------------------- .nv.info._ZN13group_norm_v214gn_cuda_kernelI13__nv_bfloat16Li320ELi1ELi16ELi160ELi256ELb1ELi32ELi320ELi320ELi4ELb1ELi18ELb0ELb0ENS_16CompileConditionILi900EEEEEvPT_PKS4_S7_S7_flPfS8_Pj --------------------------
	.section	.nv.info._ZN13group_norm_v214gn_cuda_kernelI13__nv_bfloat16Li320ELi1ELi16ELi160ELi256ELb1ELi32ELi320ELi320ELi4ELb1ELi18ELb0ELb0ENS_16CompileConditionILi900EEEEEvPT_PKS4_S7_S7_flPfS8_Pj,"",@"SHT_CUDA_INFO"
	.sectionflags	@""
	.align	4


	//----- nvinfo : EIATTR_CUDA_API_VERSION
	.align		4
        /*0000*/ 	.byte	0x04, 0x37
        /*0002*/ 	.short	(.L_1547 - .L_1546)
.L_1546:
        /*0004*/ 	.word	0x00000082


	//----- nvinfo : EIATTR_KPARAM_INFO
	.align		4
.L_1547:
        /*0008*/ 	.byte	0x04, 0x17
        /*000a*/ 	.short	(.L_1549 - .L_1548)
.L_1548:
        /*000c*/ 	.word	0x00000000
        /*0010*/ 	.short	0x0008
        /*0012*/ 	.short	0x0040
        /*0014*/ 	.byte	0x00, 0xf0, 0x21, 0x00


	//----- nvinfo : EIATTR_KPARAM_INFO
	.align		4
.L_1549:
        /*0018*/ 	.byte	0x04, 0x17
        /*001a*/ 	.short	(.L_1551 - .L_1550)
.L_1550:
        /*001c*/ 	.word	0x00000000
        /*0020*/ 	.short	0x0007
        /*0022*/ 	.short	0x0038
        /*0024*/ 	.byte	0x00, 0xf0, 0x21, 0x00


	//----- nvinfo : EIATTR_KPARAM_INFO
	.align		4
.L_1551:
        /*0028*/ 	.byte	0x04, 0x17
        /*002a*/ 	.short	(.L_1553 - .L_1552)
.L_1552:
        /*002c*/ 	.word	0x00000000
        /*0030*/ 	.short	0x0006
        /*0032*/ 	.short	0x0030
        /*0034*/ 	.byte	0x00, 0xf0, 0x21, 0x00


	//----- nvinfo : EIATTR_KPARAM_INFO
	.align		4
.L_1553:
        /*0038*/ 	.byte	0x04, 0x17
        /*003a*/ 	.short	(.L_1555 - .L_1554)
.L_1554:
        /*003c*/ 	.word	0x00000000
        /*0040*/ 	.short	0x0005
        /*0042*/ 	.short	0x0028
        /*0044*/ 	.byte	0x00, 0xf0, 0x21, 0x00


	//----- nvinfo : EIATTR_KPARAM_INFO
	.align		4
.L_1555:
        /*0048*/ 	.byte	0x04, 0x17
        /*004a*/ 	.short	(.L_1557 - .L_1556)
.L_1556:
        /*004c*/ 	.word	0x00000000
        /*0050*/ 	.short	0x0004
        /*0052*/ 	.short	0x0020
        /*0054*/ 	.byte	0x00, 0xf0, 0x11, 0x00


	//----- nvinfo : EIATTR_KPARAM_INFO
	.align		4
.L_1557:
        /*0058*/ 	.byte	0x04, 0x17
        /*005a*/ 	.short	(.L_1559 - .L_1558)
.L_1558:
        /*005c*/ 	.word	0x00000000
        /*0060*/ 	.short	0x0003
        /*0062*/ 	.short	0x0018
        /*0064*/ 	.byte	0x00, 0xf0, 0x21, 0x00


	//----- nvinfo : EIATTR_KPARAM_INFO
	.align		4
.L_1559:
        /*0068*/ 	.byte	0x04, 0x17
        /*006a*/ 	.short	(.L_1561 - .L_1560)
.L_1560:
        /*006c*/ 	.word	0x00000000
        /*0070*/ 	.short	0x0002
        /*0072*/ 	.short	0x0010
        /*0074*/ 	.byte	0x00, 0xf0, 0x21, 0x00


	//----- nvinfo : EIATTR_KPARAM_INFO
	.align		4
.L_1561:
        /*0078*/ 	.byte	0x04, 0x17
        /*007a*/ 	.short	(.L_1563 - .L_1562)
.L_1562:
        /*007c*/ 	.word	0x00000000
        /*0080*/ 	.short	0x0001
        /*0082*/ 	.short	0x0008
        /*0084*/ 	.byte	0x00, 0xf0, 0x21, 0x00


	//----- nvinfo : EIATTR_KPARAM_INFO
	.align		4
.L_1563:
        /*0088*/ 	.byte	0x04, 0x17
        /*008a*/ 	.short	(.L_1565 - .L_1564)
.L_1564:
        /*008c*/ 	.word	0x00000000
        /*0090*/ 	.short	0x0000
        /*0092*/ 	.short	0x0000
        /*0094*/ 	.byte	0x00, 0xf0, 0x21, 0x00


	//----- nvinfo : EIATTR_SPARSE_MMA_MASK
	.align		4
.L_1565:
        /*0098*/ 	.byte	0x03, 0x50
        /*009a*/ 	.short	0x0000


	//----- nvinfo : EIATTR_MAXREG_COUNT
	.align		4
        /*009c*/ 	.byte	0x03, 0x1b
        /*009e*/ 	.short	0x00a8


	//----- nvinfo : EIATTR_NUM_BARRIERS
	.align		4
        /*00a0*/ 	.byte	0x02, 0x4c
        /*00a2*/ 	.byte	0x01
	.zero		1


	//----- nvinfo : EIATTR_MERCURY_ISA_VERSION
	.align		4
        /*00a4*/ 	.byte	0x03, 0x5f
        /*00a6*/ 	.short	0x0101


	//----- nvinfo : EIATTR_COOP_GROUP_MASK_REGIDS
	.align		4
        /*00a8*/ 	.byte	0x04, 0x29
        /*00aa*/ 	.short	(.L_1567 - .L_1566)


	//   ....[0]....
.L_1566:
        /*00ac*/ 	.word	0xffffffff


	//   ....[1]....
        /*00b0*/ 	.word	0xffffffff


	//   ....[2]....
        /*00b4*/ 	.word	0xffffffff


	//   ....[3]....
        /*00b8*/ 	.word	0xffffffff


	//   ....[4]....
        /*00bc*/ 	.word	0xffffffff


	//   ....[5]....
        /*00c0*/ 	.word	0xffffffff


	//   ....[6]....
        /*00c4*/ 	.word	0xffffffff


	//   ....[7]....
        /*00c8*/ 	.word	0xffffffff


	//   ....[8]....
        /*00cc*/ 	.word	0xffffffff


	//   ....[9]....
        /*00d0*/ 	.word	0xffffffff


	//----- nvinfo : EIATTR_COOP_GROUP_INSTR_OFFSETS
	.align		4
.L_1567:
        /*00d4*/ 	.byte	0x04, 0x28
        /*00d6*/ 	.short	(.L_1569 - .L_1568)


	//   ....[0]....
.L_1568:
        /*00d8*/ 	.word	0x00001320


	//   ....[1]....
        /*00dc*/ 	.word	0x00001350


	//   ....[2]....
        /*00e0*/ 	.word	0x000013b0


	//   ....[3]....
        /*00e4*/ 	.word	0x000013d0


	//   ....[4]....
        /*00e8*/ 	.word	0x00001770


	//   ....[5]....
        /*00ec*/ 	.word	0x00001780


	//   ....[6]....
        /*00f0*/ 	.word	0x000017a0


	//   ....[7]....
        /*00f4*/ 	.word	0x000017c0


	//   ....[8]....
        /*00f8*/ 	.word	0x000017e0


	//   ....[9]....
        /*00fc*/ 	.word	0x00001800


	//----- nvinfo : EIATTR_EXIT_INSTR_OFFSETS
	.align		4
.L_1569:
        /*0100*/ 	.byte	0x04, 0x1c
        /*0102*/ 	.short	(.L_1571 - .L_1570)


	//   ....[0]....
.L_1570:
        /*0104*/ 	.word	0x00000070


	//   ....[1]....
        /*0108*/ 	.word	0x00003520


	//----- nvinfo : EIATTR_MAX_THREADS
	.align		4
.L_1571:
        /*010c*/ 	.byte	0x04, 0x05
        /*010e*/ 	.short	(.L_1573 - .L_1572)
.L_1572:
        /*0110*/ 	.word	0x00000140
        /*0114*/ 	.word	0x00000001
        /*0118*/ 	.word	0x00000001


	//----- nvinfo : EIATTR_CRS_STACK_SIZE
	.align		4
.L_1573:
        /*011c*/ 	.byte	0x04, 0x1e
        /*011e*/ 	.short	(.L_1575 - .L_1574)
.L_1574:
        /*0120*/ 	.word	0x00000000


	//----- nvinfo : EIATTR_CBANK_PARAM_SIZE
	.align		4
.L_1575:
        /*0124*/ 	.byte	0x03, 0x19
        /*0126*/ 	.short	0x0048


	//----- nvinfo : EIATTR_PARAM_CBANK
	.align		4
        /*0128*/ 	.byte	0x04, 0x0a
        /*012a*/ 	.short	(.L_1577 - .L_1576)
	.align		4
.L_1576:
        /*012c*/ 	.word	index@(.nv.constant0._ZN13group_norm_v214gn_cuda_kernelI13__nv_bfloat16Li320ELi1ELi16ELi160ELi256ELb1ELi32ELi320ELi320ELi4ELb1ELi18ELb0ELb0ENS_16CompileConditionILi900EEEEEvPT_PKS4_S7_S7_flPfS8_Pj)
        /*0130*/ 	.short	0x0210
        /*0132*/ 	.short	0x0048


	//----- nvinfo : EIATTR_SW_WAR
	.align		4
.L_1577:
        /*0134*/ 	.byte	0x04, 0x36
        /*0136*/ 	.short	(.L_1579 - .L_1578)
.L_1578:
        /*0138*/ 	.word	0x00000008
.L_1579:


//--------------------- .nv.info._ZN13group_norm_v214gn_cuda_kernelI13__nv_bfloat16Li320ELi3ELi16ELi160ELi256ELb1ELi32ELi320ELi320ELi4ELb1ELi43ELb0ELb0ENS_16CompileConditionILi900EEEEEvPT_PKS4_S7_S7_flPfS8_Pj --------------------------
	.section	.nv.info._ZN13group_norm_v214gn_cuda_kernelI13__nv_bfloat16Li320ELi3ELi16ELi160ELi256ELb1ELi32ELi320ELi320ELi4ELb1ELi43ELb0ELb0ENS_16CompileConditionILi900EEEEEvPT_PKS4_S7_S7_flPfS8_Pj,"",@"SHT_CUDA_INFO"
	.sectionflags	@""
	.align	4


	//----- nvinfo : EIATTR_CUDA_API_VERSION
	.align		4
        /*0000*/ 	.byte	0x04, 0x37
        /*0002*/ 	.short	(.L_1581 - .L_1580)
.L_1580:
        /*0004*/ 	.word	0x00000082


	//----- nvinfo : EIATTR_KPARAM_INFO
	.align		4
.L_1581:
        /*0008*/ 	.byte	0x04, 0x17
        /*000a*/ 	.short	(.L_1583 - .L_1582)
.L_1582:
        /*000c*/ 	.word	0x00000000
        /*0010*/ 	.short	0x0008
        /*0012*/ 	.short	0x0040
        /*0014*/ 	.byte	0x00, 0xf0, 0x21, 0x00


	//----- nvinfo : EIATTR_KPARAM_INFO
	.align		4
.L_1583:
        /*0018*/ 	.byte	0x04, 0x17
        /*001a*/ 	.short	(.L_1585 - .L_1584)
.L_1584:
        /*001c*/ 	.word	0x00000000
        /*0020*/ 	.short	0x0007
        /*0022*/ 	.short	0x0038
        /*0024*/ 	.byte	0x00, 0xf0, 0x21, 0x00


	//----- nvinfo : EIATTR_KPARAM_INFO
	.align		4
.L_1585:
        /*0028*/ 	.byte	0x04, 0x17
        /*002a*/ 	.short	(.L_1587 - .L_1586)
.L_1586:
        /*002c*/ 	.word	0x00000000
        /*0030*/ 	.short	0x0006
        /*0032*/ 	.short	0x0030
        /*0034*/ 	.byte	0x00, 0xf0, 0x21, 0x00


	//----- nvinfo : EIATTR_KPARAM_INFO
	.align		4
.L_1587:
        /*0038*/ 	.byte	0x04, 0x17
        /*003a*/ 	.short	(.L_1589 - .L_1588)
.L_1588:
        /*003c*/ 	.word	0x00000000
        /*0040*/ 	.short	0x0005
        /*0042*/ 	.short	0x0028
        /*0044*/ 	.byte	0x00, 0xf0, 0x21, 0x00


	//----- nvinfo : EIATTR_KPARAM_INFO
	.align		4
.L_1589:
        /*0048*/ 	.byte	0x04, 0x17
        /*004a*/ 	.short	(.L_1591 - .L_1590)
.L_1590:
        /*004c*/ 	.word	0x00000000
        /*0050*/ 	.short	0x0004
        /*0052*/ 	.short	0x0020
        /*0054*/ 	.byte	0x00, 0xf0, 0x11, 0x00


	//----- nvinfo : EIATTR_KPARAM_INFO
	.align		4
.L_1591:
        /*0058*/ 	.byte	0x04, 0x17
        /*005a*/ 	.short	(.L_1593 - .L_1592)
.L_1592:
        /*005c*/ 	.word	0x00000000
        /*0060*/ 	.short	0x0003
        /*0062*/ 	.short	0x0018
        /*0064*/ 	.byte	0x00, 0xf0, 0x21, 0x00


	//----- nvinfo : EIATTR_KPARAM_INFO
	.align		4
.L_1593:
        /*0068*/ 	.byte	0x04, 0x17
        /*006a*/ 	.short	(.L_1595 - .L_1594)
.L_1594:
        /*006c*/ 	.word	0x00000000
        /*0070*/ 	.short	0x0002
        /*0072*/ 	.short	0x0010
        /*0074*/ 	.byte	0x00, 0xf0, 0x21, 0x00


	//----- nvinfo : EIATTR_KPARAM_INFO
	.align		4
.L_1595:
        /*0078*/ 	.byte	0x04, 0x17
        /*007a*/ 	.short	(.L_1597 - .L_1596)
.L_1596:
        /*007c*/ 	.word	0x00000000
        /*0080*/ 	.short	0x0001
        /*0082*/ 	.short	0x0008
        /*0084*/ 	.byte	0x00, 0xf0, 0x21, 0x00


	//----- nvinfo : EIATTR_KPARAM_INFO
	.align		4
.L_1597:
        /*0088*/ 	.byte	0x04, 0x17
        /*008a*/ 	.short	(.L_1599 - .L_1598)
.L_1598:
        /*008c*/ 	.word	0x00000000
        /*0090*/ 	.short	0x0000
        /*0092*/ 	.short	0x0000
        /*0094*/ 	.byte	0x00, 0xf0, 0x21, 0x00


	//----- nvinfo : EIATTR_SPARSE_MMA_MASK
	.align		4
.L_1599:
        /*0098*/ 	.byte	0x03, 0x50
        /*009a*/ 	.short	0x0000


	//----- nvinfo : EIATTR_MAXREG_COUNT
	.align		4
        /*009c*/ 	.byte	0x03, 0x1b
        /*009e*/ 	.short	0x0040


	//----- nvinfo : EIATTR_NUM_BARRIERS
	.align		4
        /*00a0*/ 	.byte	0x02, 0x4c
        /*00a2*/ 	.byte	0x01
	.zero		1


	//----- nvinfo : EIATTR_MERCURY_ISA_VERSION
	.align		4
        /*00a4*/ 	.byte	0x03, 0x5f
        /*00a6*/ 	.short	0x0101


	//----- nvinfo : EIATTR_COOP_GROUP_MASK_REGIDS
	.align		4
        /*00a8*/ 	.byte	0x04, 0x29
        /*00aa*/ 	.short	(.L_1601 - .L_1600)


	//   ....[0]....
.L_1600:
        /*00ac*/ 	.word	0xffffffff


	//   ....[1]....
        /*00b0*/ 	.word	0xffffffff


	//   ....[2]....
        /*00b4*/ 	.word	0xffffffff


	//   ....[3]....
        /*00b8*/ 	.word	0xffffffff


	//   ....[4]....
        /*00bc*/ 	.word	0xffffffff


	//   ....[5]....
        /*00c0*/ 	.word	0xffffffff


	//   ....[6]....
        /*00c4*/ 	.word	0xffffffff


	//   ....[7]....
        /*00c8*/ 	.word	0xffffffff


	//   ....[8]....
        /*00cc*/ 	.word	0xffffffff


	//   ....[9]....
        /*00d0*/ 	.word	0xffffffff


	//----- nvinfo : EIATTR_COOP_GROUP_INSTR_OFFSETS
	.align		4
.L_1601:
        /*00d4*/ 	.byte	0x04, 0x28
        /*00d6*/ 	.short	(.L_1603 - .L_1602)


	//   ....[0]....
.L_1602:
        /*00d8*/ 	.word	0x000012b0


	//   ....[1]....
        /*00dc*/ 	.word	0x000012e0


	//   ....[2]....
        /*00e0*/ 	.word	0x00001310


	//   ....[3]....
        /*00e4*/ 	.word	0x00001320


	//   ....[4]....
        /*00e8*/ 	.word	0x00001710


	//   ....[5]....
        /*00ec*/ 	.word	0x00001720


	//   ....[6]....
        /*00f0*/ 	.word	0x00001750


	//   ....[7]....
        /*00f4*/ 	.word	0x00001770


	//   ....[8]....
        /*00f8*/ 	.word	0x000017e0


	//   ....[9]....
        /*00fc*/ 	.word	0x000017f0


	//----- nvinfo : EIATTR_EXIT_INSTR_OFFSETS
	.align		4
.L_1603:
        /*0100*/ 	.byte	0x04, 0x1c
        /*0102*/ 	.short	(.L_1605 - .L_1604)


	//   ....[0]....
.L_1604:
        /*0104*/ 	.word	0x00000080


	//   ....[1]....
        /*0108*/ 	.word	0x00003570


	//----- nvinfo : EIATTR_MAX_THREADS
	.align		4
.L_1605:
        /*010c*/ 	.byte	0x04, 0x05
        /*010e*/ 	.short	(.L_1607 - .L_1606)
.L_1606:
        /*0110*/ 	.word	0x00000140
        /*0114*/ 	.word	0x00000001
        /*0118*/ 	.word	0x00000001


	//----- nvinfo : EIATTR_CRS_STACK_SIZE
	.align		4
.L_1607:
        /*011c*/ 	.byte	0x04, 0x1e
        /*011e*/ 	.short	(.L_1609 - .L_1608)
.L_1608:
        /*0120*/ 	.word	0x00000000


	//----- nvinfo : EIATTR_CBANK_PARAM_SIZE
	.align		4
.L_1609:
        /*0124*/ 	.byte	0x03, 0x19
        /*0126*/ 	.short	0x0048


	//----- nvinfo : EIATTR_PARAM_CBANK
	.align		4
        /*0128*/ 	.byte	0x04, 0x0a
        /*012a*/ 	.short	(.L_1611 - .L_1610)
	.align		4
.L_1610:
        /*012c*/ 	.word	index@(.nv.constant0._ZN13group_norm_v214gn_cuda_kernelI13__nv_bfloat16Li320ELi3ELi16ELi160ELi256ELb1ELi32ELi320ELi320ELi4ELb1ELi43ELb0ELb0ENS_16CompileConditionILi900EEEEEvPT_PKS4_S7_S7_flPfS8_Pj)
        /*0130*/ 	.short	0x0210
        /*0132*/ 	.short	0x0048


	//----- nvinfo : EIATTR_SW_WAR
	.align		4
.L_1611:
        /*0134*/ 	.byte	0x04, 0x36
        /*0136*/ 	.short	(.L_1613 - .L_1612)
.L_1612:
        /*0138*/ 	.word	0x00000008
.L_1613:


//--------------------- .nv.info._ZN13group_norm_v214gn_cuda_kernelI13__nv_bfloat16Li320ELi1ELi16ELi160ELi256ELb1ELi64ELi320ELi320ELi4ELb1ELi37ELb0ELb0ENS_16CompileConditionILi900EEEEEvPT_PKS4_S7_S7_flPfS8_Pj --------------------------
	.section	.nv.info._ZN13group_norm_v214gn_cuda_kernelI13__nv_bfloat16Li320ELi1ELi16ELi160ELi256ELb1ELi64ELi320ELi320ELi4ELb1ELi37ELb0ELb0ENS_16CompileConditionILi900EEEEEvPT_PKS4_S7_S7_flPfS8_Pj,"",@"SHT_CUDA_INFO"
	.sectionflags	@""
	.align	4


	//----- nvinfo : EIATTR_CUDA_API_VERSION
	.align		4
        /*0000*/ 	.byte	0x04, 0x37
        /*0002*/ 	.short	(.L_1615 - .L_1614)
.L_1614:
        /*0004*/ 	.word	0x00000082


	//----- nvinfo : EIATTR_KPARAM_INFO
	.align		4
.L_1615:
        /*0008*/ 	.byte	0x04, 0x17
        /*000a*/ 	.short	(.L_1617 - .L_1616)
.L_1616:
        /*000c*/ 	.word	0x00000000
        /*0010*/ 	.short	0x0008
        /*0012*/ 	.short	0x0040
        /*0014*/ 	.byte	0x00, 0xf0, 0x21, 0x00


	//----- nvinfo : EIATTR_KPARAM_INFO
	.align		4
.L_1617:
        /*0018*/ 	.byte	0x04, 0x17
        /*001a*/ 	.short	(.L_1619 - .L_1618)
.L_1618:
        /*001c*/ 	.word	0x00000000
        /*0020*/ 	.short	0x0007
        /*0022*/ 	.short	0x0038
        /*0024*/ 	.byte	0x00, 0xf0, 0x21, 0x00


	//----- nvinfo : EIATTR_KPARAM_INFO
	.align		4
.L_1619:
        /*0028*/ 	.byte	0x04, 0x17
        /*002a*/ 	.short	(.L_1621 - .L_1620)
.L_1620:
        /*002c*/ 	.word	0x00000000
        /*0030*/ 	.short	0x0006
        /*0032*/ 	.short	0x0030
        /*0034*/ 	.byte	0x00, 0xf0, 0x21, 0x00


	//----- nvinfo : EIATTR_KPARAM_INFO
	.align		4
.L_1621:
        /*0038*/ 	.byte	0x04, 0x17
        /*003a*/ 	.short	(.L_1623 - .L_1622)
.L_1622:
        /*003c*/ 	.word	0x00000000
        /*0040*/ 	.short	0x0005
        /*0042*/ 	.short	0x0028
        /*0044*/ 	.byte	0x00, 0xf0, 0x21, 0x00


	//----- nvinfo : EIATTR_KPARAM_INFO
	.align		4
.L_1623:
        /*0048*/ 	.byte	0x04, 0x17
        /*004a*/ 	.short	(.L_1625 - .L_1624)
.L_1624:
        /*004c*/ 	.word	0x00000000
        /*0050*/ 	.short	0x0004
        /*0052*/ 	.short	0x0020
        /*0054*/ 	.byte	0x00, 0xf0, 0x11, 0x00


	//----- nvinfo : EIATTR_KPARAM_INFO
	.align		4
.L_1625:
        /*0058*/ 	.byte	0x04, 0x17
        /*005a*/ 	.short	(.L_1627 - .L_1626)
.L_1626:
        /*005c*/ 	.word	0x00000000
        /*0060*/ 	.short	0x0003
        /*0062*/ 	.short	0x0018
        /*0064*/ 	.byte	0x00, 0xf0, 0x21, 0x00


	//----- nvinfo : EIATTR_KPARAM_INFO
	.align		4
.L_1627:
        /*0068*/ 	.byte	0x04, 0x17
        /*006a*/ 	.short	(.L_1629 - .L_1628)
.L_1628:
        /*006c*/ 	.word	0x00000000
        /*0070*/ 	.short	0x0002
        /*0072*/ 	.short	0x0010
        /*0074*/ 	.byte	0x00, 0xf0, 0x21, 0x00


	//----- nvinfo : EIATTR_KPARAM_INFO
	.align		4
.L_1629:
        /*0078*/ 	.byte	0x04, 0x17
        /*007a*/ 	.short	(.L_1631 - .L_1630)
.L_1630:
        /*007c*/ 	.word	0x00000000
        /*0080*/ 	.short	0x0001
        /*0082*/ 	.short	0x0008
        /*0084*/ 	.byte	0x00, 0xf0, 0x21, 0x00


	//----- nvinfo : EIATTR_KPARAM_INFO
	.align		4
.L_1631:
        /*0088*/ 	.byte	0x04, 0x17
        /*008a*/ 	.short	(.L_1633 - .L_1632)
.L_1632:
        /*008c*/ 	.word	0x00000000
        /*0090*/ 	.short	0x0000
        /*0092*/ 	.short	0x0000
        /*0094*/ 	.byte	0x00, 0xf0, 0x21, 0x00


	//----- nvinfo : EIATTR_SPARSE_MMA_MASK
	.align		4
.L_1633:
        /*0098*/ 	.byte	0x03, 0x50
        /*009a*/ 	.short	0x0000


	//----- nvinfo : EIATTR_MAXREG_COUNT
	.align		4
        /*009c*/ 	.byte	0x03, 0x1b
        /*009e*/ 	.short	0x00a8


	//----- nvinfo : EIATTR_NUM_BARRIERS
	.align		4
        /*00a0*/ 	.byte	0x02, 0x4c
        /*00a2*/ 	.byte	0x01
	.zero		1


	//----- nvinfo : EIATTR_MERCURY_ISA_VERSION
	.align		4
        /*00a4*/ 	.byte	0x03, 0x5f
        /*00a6*/ 	.short	0x0101


	//----- nvinfo : EIATTR_COOP_GROUP_MASK_REGIDS
	.align		4
        /*00a8*/ 	.byte	0x04, 0x29
        /*00aa*/ 	.short	(.L_1635 - .L_1634)


	//   ....[0]....
.L_1634:
        /*00ac*/ 	.word	0xffffffff


	//   ....[1]....
        /*00b0*/ 	.word	0xffffffff


	//   ....[2]....
        /*00b4*/ 	.word	0xffffffff


	//   ....[3]....
        /*00b8*/ 	.word	0xffffffff


	//   ....[4]....
        /*00bc*/ 	.word	0xffffffff


	//   ....[5]....
        /*00c0*/ 	.word	0xffffffff


	//   ....[6]....
        /*00c4*/ 	.word	0xffffffff


	//   ....[7]....
        /*00c8*/ 	.word	0xffffffff


	//----- nvinfo : EIATTR_COOP_GROUP_INSTR_OFFSETS
	.align		4
.L_1635:
        /*00cc*/ 	.byte	0x04, 0x28
        /*00ce*/ 	.short	(.L_1637 - .L_1636)


	//   ....[0]....
.L_1636:
        /*00d0*/ 	.word	0x00001cb0


	//   ....[1]....
        /*00d4*/ 	.word	0x00001ce0


	//   ....[2]....
        /*00d8*/ 	.word	0x00001d10


	//   ....[3]....
        /*00dc*/ 	.word	0x00001d20


	//   ....[4]....
        /*00e0*/ 	.word	0x000022a0


	//   ....[5]....
        /*00e4*/ 	.word	0x000022b0


	//   ....[6]....
        /*00e8*/ 	.word	0x000022e0


	//   ....[7]....
        /*00ec*/ 	.word	0x00002300


	//----- nvinfo : EIATTR_EXIT_INSTR_OFFSETS
	.align		4
.L_1637:
        /*00f0*/ 	.byte	0x04, 0x1c
        /*00f2*/ 	.short	(.L_1639 - .L_1638)


	//   ....[0]....
.L_1638:
        /*00f4*/ 	.word	0x00000080


	//   ....[1]....
        /*00f8*/ 	.word	0x000057b0


	//----- nvinfo : EIATTR_MAX_THREADS
	.align		4
.L_1639:
        /*00fc*/ 	.byte	0x04, 0x05
        /*00fe*/ 	.short	(.L_1641 - .L_1640)
.L_1640:
        /*0100*/ 	.word	0x00000140
        /*0104*/ 	.word	0x00000001
        /*0108*/ 	.word	0x00000001


	//----- nvinfo : EIATTR_CRS_STACK_SIZE
	.align		4
.L_1641:
        /*010c*/ 	.byte	0x04, 0x1e
        /*010e*/ 	.short	(.L_1643 - .L_1642)
.L_1642:
        /*0110*/ 	.word	0x00000000


	//----- nvinfo : EIATTR_CBANK_PARAM_SIZE
	.align		4
.L_1643:
        /*0114*/ 	.byte	0x03, 0x19
        /*0116*/ 	.short	0x0048


	//----- nvinfo : EIATTR_PARAM_CBANK
	.align		4
        /*0118*/ 	.byte	0x04, 0x0a
        /*011a*/ 	.short	(.L_1645 - .L_1644)
	.align		4
.L_1644:
        /*011c*/ 	.word	index@(.nv.constant0._ZN13group_norm_v214gn_cuda_kernelI13__nv_bfloat16Li320ELi1ELi16ELi160ELi256ELb1ELi64ELi320ELi320ELi4ELb1ELi37ELb0ELb0ENS_16CompileConditionILi900EEEEEvPT_PKS4_S7_S7_flPfS8_Pj)
        /*0120*/ 	.short	0x0210
        /*0122*/ 	.short	0x0048


	//----- nvinfo : EIATTR_SW_WAR
	.align		4
.L_1645:
        /*0124*/ 	.byte	0x04, 0x36
        /*0126*/ 	.short	(.L_1647 - .L_1646)
.L_1646:
        /*0128*/ 	.word	0x00000008
.L_1647:


//--------------------- .nv.info._ZN13group_norm_v214gn_cuda_kernelI13__nv_bfloat16Li320ELi1ELi16ELi160ELi256ELb1ELi128ELi320ELi320ELi4ELb1ELi74ELb0ELb0ENS_16CompileConditionILi900EEEEEvPT_PKS4_S7_S7_flPfS8_Pj --------------------------
	.section	.nv.info._ZN13group_norm_v214gn_cuda_kernelI13__nv_bfloat16Li320ELi1ELi16ELi160ELi256ELb1ELi128ELi320ELi320ELi4ELb1ELi74ELb0ELb0ENS_16CompileConditionILi900EEEEEvPT_PKS4_S7_S7_flPfS8_Pj,"",@"SHT_CUDA_INFO"
	.sectionflags	@""
	.align	4


	//----- nvinfo : EIATTR_CUDA_API_VERSION
	.align		4
        /*0000*/ 	.byte	0x04, 0x37
        /*0002*/ 	.short	(.L_1649 - .L_1648)
.L_1648:
        /*0004*/ 	.word	0x00000082


	//----- nvinfo : EIATTR_KPARAM_INFO
	.align		4
.L_1649:
        /*0008*/ 	.byte	0x04, 0x17
        /*000a*/ 	.short	(.L_1651 - .L_1650)
.L_1650:
        /*000c*/ 	.word	0x00000000
        /*0010*/ 	.short	0x0008
        /*0012*/ 	.short	0x0040
        /*0014*/ 	.byte	0x00, 0xf0, 0x21, 0x00


	//----- nvinfo : EIATTR_KPARAM_INFO
	.align		4
.L_1651:
        /*0018*/ 	.byte	0x04, 0x17
        /*001a*/ 	.short	(.L_1653 - .L_1652)
.L_1652:
        /*001c*/ 	.word	0x00000000
        /*0020*/ 	.short	0x0007
        /*0022*/ 	.short	0x0038
        /*0024*/ 	.byte	0x00, 0xf0, 0x21, 0x00


	//----- nvinfo : EIATTR_KPARAM_INFO
	.align		4
.L_1653:
        /*0028*/ 	.byte	0x04, 0x17
        /*002a*/ 	.short	(.L_1655 - .L_1654)
.L_1654:
        /*002c*/ 	.word	0x00000000
        /*0030*/ 	.short	0x0006
        /*0032*/ 	.short	0x0030
        /*0034*/ 	.byte	0x00, 0xf0, 0x21, 0x00


	//----- nvinfo : EIATTR_KPARAM_INFO
	.align		4
.L_1655:
        /*0038*/ 	.byte	0x04, 0x17
        /*003a*/ 	.short	(.L_1657 - .L_1656)
.L_1656:
        /*003c*/ 	.word	0x00000000
        /*0040*/ 	.short	0x0005
        /*0042*/ 	.short	0x0028
        /*0044*/ 	.byte	0x00, 0xf0, 0x21, 0x00


	//----- nvinfo : EIATTR_KPARAM_INFO
	.align		4
.L_1657:
        /*0048*/ 	.byte	0x04, 0x17
        /*004a*/ 	.short	(.L_1659 - .L_1658)
.L_1658:
        /*004c*/ 	.word	0x00000000
        /*0050*/ 	.short	0x0004
        /*0052*/ 	.short	0x0020
        /*0054*/ 	.byte	0x00, 0xf0, 0x11, 0x00


	//----- nvinfo : EIATTR_KPARAM_INFO
	.align		4
.L_1659:
        /*0058*/ 	.byte	0x04, 0x17
        /*005a*/ 	.short	(.L_1661 - .L_1660)
.L_1660:
        /*005c*/ 	.word	0x00000000
        /*0060*/ 	.short	0x0003
        /*0062*/ 	.short	0x0018
        /*0064*/ 	.byte	0x00, 0xf0, 0x21, 0x00


	//----- nvinfo : EIATTR_KPARAM_INFO
	.align		4
.L_1661:
        /*0068*/ 	.byte	0x04, 0x17
        /*006a*/ 	.short	(.L_1663 - .L_1662)
.L_1662:
        /*006c*/ 	.word	0x00000000
        /*0070*/ 	.short	0x0002
        /*0072*/ 	.short	0x0010
        /*0074*/ 	.byte	0x00, 0xf0, 0x21, 0x00


	//----- nvinfo : EIATTR_KPARAM_INFO
	.align		4
.L_1663:
        /*0078*/ 	.byte	0x04, 0x17
        /*007a*/ 	.short	(.L_1665 - .L_1664)
.L_1664:
        /*007c*/ 	.word	0x00000000
        /*0080*/ 	.short	0x0001
        /*0082*/ 	.short	0x0008
        /*0084*/ 	.byte	0x00, 0xf0, 0x21, 0x00


	//----- nvinfo : EIATTR_KPARAM_INFO
	.align		4
.L_1665:
        /*0088*/ 	.byte	0x04, 0x17
        /*008a*/ 	.short	(.L_1667 - .L_1666)
.L_1666:
        /*008c*/ 	.word	0x00000000
        /*0090*/ 	.short	0x0000
        /*0092*/ 	.short	0x0000
        /*0094*/ 	.byte	0x00, 0xf0, 0x21, 0x00


	//----- nvinfo : EIATTR_SPARSE_MMA_MASK
	.align		4
.L_1667:
        /*0098*/ 	.byte	0x03, 0x50
        /*009a*/ 	.short	0x0000


	//----- nvinfo : EIATTR_MAXREG_COUNT
	.align		4
        /*009c*/ 	.byte	0x03, 0x1b
        /*009e*/ 	.short	0x00a8


	//----- nvinfo : EIATTR_NUM_BARRIERS
	.align		4
        /*00a0*/ 	.byte	0x02, 0x4c
        /*00a2*/ 	.byte	0x01
	.zero		1


	//----- nvinfo : EIATTR_ANNOTATIONS
	.align		4
        /*00a4*/ 	.byte	0x04, 0x55
        /*00a6*/ 	.short	(.L_1669 - .L_1668)


	//   ....[0]....
.L_1668:
        /* <DEDUP_REMOVED lines=89> */


	//----- nvinfo : EIATTR_MERCURY_ISA_VERSION
	.align		4
.L_1669:
        /*0628*/ 	.byte	0x03, 0x5f
        /*062a*/ 	.short	0x0101


	//----- nvinfo : EIATTR_COOP_GROUP_MASK_REGIDS
	.align		4
        /*062c*/ 	.byte	0x04, 0x29
        /*062e*/ 	.short	(.L_1671 - .L_1670)


	//   ....[0]....
.L_1670:
        /*0630*/ 	.word	0xffffffff


	//   ....[1]....
        /*0634*/ 	.word	0xffffffff


	//   ....[2]....
        /*0638*/ 	.word	0xffffffff


	//   ....[3]....
        /*063c*/ 	.word	0xffffffff


	//   ....[4]....
        /*0640*/ 	.word	0xffffffff


	//   ....[5]....
        /*0644*/ 	.word	0xffffffff


	//----- nvinfo : EIATTR_COOP_GROUP_INSTR_OFFSETS
	.align		4
.L_1671:
        /*0648*/ 	.byte	0x04, 0x28
        /*064a*/ 	.short	(.L_1673 - .L_1672)


	//   ....[0]....
.L_1672:
        /*064c*/ 	.word	0x000031d0


	//   ....[1]....
        /*0650*/ 	.word	0x000031e0


	//   ....[2]....
        /*0654*/ 	.word	0x00003260


	//   ....[3]....
        /*0658*/ 	.word	0x00003280


	//   ....[4]....
        /*065c*/ 	.word	0x000039b0


	//   ....[5]....
        /*0660*/ 	.word	0x000039c0


	//----- nvinfo : EIATTR_EXIT_INSTR_OFFSETS
	.align		4
.L_1673:
        /*0664*/ 	.byte	0x04, 0x1c
        /*0666*/ 	.short	(.L_1675 - .L_1674)


	//   ....[0]....
.L_1674:
        /*0668*/ 	.word	0x00000090


	//   ....[1]....
        /*066c*/ 	.word	0x0000ab60


	//----- nvinfo : EIATTR_MAX_THREADS
	.align		4
.L_1675:
        /*0670*/ 	.byte	0x04, 0x05
        /*0672*/ 	.short	(.L_1677 - .L_1676)
.L_1676:
        /*0674*/ 	.word	0x00000140
        /*0678*/ 	.word	0x00000001
        /*067c*/ 	.word	0x00000001


	//----- nvinfo : EIATTR_CRS_STACK_SIZE
	.align		4
.L_1677:
        /*0680*/ 	.byte	0x04, 0x1e
        /*0682*/ 	.short	(.L_1679 - .L_1678)
.L_1678:
        /*0684*/ 	.word	0x00000000


	//----- nvinfo : EIATTR_CBANK_PARAM_SIZE
	.align		4
.L_1679:
        /*0688*/ 	.byte	0x03, 0x19
        /*068a*/ 	.short	0x0048


	//----- nvinfo : EIATTR_PARAM_CBANK
	.align		4
        /*068c*/ 	.byte	0x04, 0x0a
        /*068e*/ 	.short	(.L_1681 - .L_1680)
	.align		4
.L_1680:
        /*0690*/ 	.word	index@(.nv.constant0._ZN13group_norm_v214gn_cuda_kernelI13__nv_bfloat16Li320ELi1ELi16ELi160ELi256ELb1ELi128ELi320ELi320ELi4ELb1ELi74ELb0ELb0ENS_16CompileConditionILi900EEEEEvPT_PKS4_S7_S7_flPfS8_Pj)
        /*0694*/ 	.short	0x0210
        /*0696*/ 	.short	0x0048


	//----- nvinfo : EIATTR_SW_WAR
	.align		4
.L_1681:
        /*0698*/ 	.byte	0x04, 0x36
        /*069a*/ 	.short	(.L_1683 - .L_1682)
.L_1682:
        /*069c*/ 	.word	0x00000008
.L_1683:


//--------------------- .nv.info._ZN13group_norm_v214gn_cuda_kernelI13__nv_bfloat16Li320ELi1ELi16ELi160ELi256ELb1ELi128ELi320ELi320ELi4ELb0ELi74ELb0ELb1ENS_16CompileConditionILi900EEEEEvPT_PKS4_S7_S7_flPfS8_Pj --------------------------
	.section	.nv.info._ZN13group_norm_v214gn_cuda_kernelI13__nv_bfloat16Li320ELi1ELi16ELi160ELi256ELb1ELi128ELi320ELi320ELi4ELb0ELi74ELb0ELb1ENS_16CompileConditionILi900EEEEEvPT_PKS4_S7_S7_flPfS8_Pj,"",@"SHT_CUDA_INFO"
	.sectionflags	@""
	.align	4


	//----- nvinfo : EIATTR_CUDA_API_VERSION
	.align		4
        /*0000*/ 	.byte	0x04, 0x37
        /*0002*/ 	.short	(.L_1685 - .L_1684)
.L_1684:
        /*0004*/ 	.word	0x00000082


	//----- nvinfo : EIATTR_KPARAM_INFO
	.align		4
.L_1685:
        /*0008*/ 	.byte	0x04, 0x17
        /*000a*/ 	.short	(.L_1687 - .L_1686)
.L_1686:
        /*000c*/ 	.word	0x00000000
        /*0010*/ 	.short	0x0008
        /*0012*/ 	.short	0x0040
        /*0014*/ 	.byte	0x00, 0xf0, 0x21, 0x00


	//----- nvinfo : EIATTR_KPARAM_INFO
	.align		4
.L_1687:
        /*0018*/ 	.byte	0x04, 0x17
        /*001a*/ 	.short	(.L_1689 - .L_1688)
.L_1688:
        /*001c*/ 	.word	0x00000000
        /*0020*/ 	.short	0x0007
        /*0022*/ 	.short	0x0038
        /*0024*/ 	.byte	0x00, 0xf0, 0x21, 0x00


	//----- nvinfo : EIATTR_KPARAM_INFO
	.align		4
.L_1689:
        /*0028*/ 	.byte	0x04, 0x17
        /*002a*/ 	.short	(.L_1691 - .L_1690)
.L_1690:
        /*002c*/ 	.word	0x00000000
        /*0030*/ 	.short	0x0006
        /*0032*/ 	.short	0x0030
        /*0034*/ 	.byte	0x00, 0xf0, 0x21, 0x00


	//----- nvinfo : EIATTR_KPARAM_INFO
	.align		4
.L_1691:
        /*0038*/ 	.byte	0x04, 0x17
        /*003a*/ 	.short	(.L_1693 - .L_1692)
.L_1692:
        /*003c*/ 	.word	0x00000000
        /*0040*/ 	.short	0x0005
        /*0042*/ 	.short	0x0028
        /*0044*/ 	.byte	0x00, 0xf0, 0x21, 0x00


	//----- nvinfo : EIATTR_KPARAM_INFO
	.align		4
.L_1693:
        /*0048*/ 	.byte	0x04, 0x17
        /*004a*/ 	.short	(.L_1695 - .L_1694)
.L_1694:
        /*004c*/ 	.word	0x00000000
        /*0050*/ 	.short	0x0004
        /*0052*/ 	.short	0x0020
        /*0054*/ 	.byte	0x00, 0xf0, 0x11, 0x00


	//----- nvinfo : EIATTR_KPARAM_INFO
	.align		4
.L_1695:
        /*0058*/ 	.byte	0x04, 0x17
        /*005a*/ 	.short	(.L_1697 - .L_1696)
.L_1696:
        /*005c*/ 	.word	0x00000000
        /*0060*/ 	.short	0x0003
        /*0062*/ 	.short	0x0018
        /*0064*/ 	.byte	0x00, 0xf0, 0x21, 0x00


	//----- nvinfo : EIATTR_KPARAM_INFO
	.align		4
.L_1697:
        /*0068*/ 	.byte	0x04, 0x17
        /*006a*/ 	.short	(.L_1699 - .L_1698)
.L_1698:
        /*006c*/ 	.word	0x00000000
        /*0070*/ 	.short	0x0002
        /*0072*/ 	.short	0x0010
        /*0074*/ 	.byte	0x00, 0xf0, 0x21, 0x00


	//----- nvinfo : EIATTR_KPARAM_INFO
	.align		4
.L_1699:
        /*0078*/ 	.byte	0x04, 0x17
        /*007a*/ 	.short	(.L_1701 - .L_1700)
.L_1700:
        /*007c*/ 	.word	0x00000000
        /*0080*/ 	.short	0x0001
        /*0082*/ 	.short	0x0008
        /*0084*/ 	.byte	0x00, 0xf0, 0x21, 0x00


	//----- nvinfo : EIATTR_KPARAM_INFO
	.align		4
.L_1701:
        /*0088*/ 	.byte	0x04, 0x17
        /*008a*/ 	.short	(.L_1703 - .L_1702)
.L_1702:
        /*008c*/ 	.word	0x00000000
        /*0090*/ 	.short	0x0000
        /*0092*/ 	.short	0x0000
        /*0094*/ 	.byte	0x00, 0xf0, 0x21, 0x00


	//----- nvinfo : EIATTR_SPARSE_MMA_MASK
	.align		4
.L_1703:
        /*0098*/ 	.byte	0x03, 0x50
        /*009a*/ 	.short	0x0000


	//----- nvinfo : EIATTR_MAXREG_COUNT
	.align		4
        /*009c*/ 	.byte	0x03, 0x1b
        /*009e*/ 	.short	0x00a8


	//----- nvinfo : EIATTR_NUM_BARRIERS
	.align		4
        /*00a0*/ 	.byte	0x02, 0x4c
        /*00a2*/ 	.byte	0x01
	.zero		1


	//----- nvinfo : EIATTR_ANNOTATIONS
	.align		4
        /*00a4*/ 	.byte	0x04, 0x55
        /*00a6*/ 	.short	(.L_1705 - .L_1704)


	//   ....[0]....
.L_1704:
        /* <DEDUP_REMOVED lines=96> */


	//----- nvinfo : EIATTR_MERCURY_ISA_VERSION
	.align		4
.L_1705:
        /*0690*/ 	.byte	0x03, 0x5f
        /*0692*/ 	.short	0x0101


	//----- nvinfo : EIATTR_COOP_GROUP_MASK_REGIDS
	.align		4
        /*0694*/ 	.byte	0x04, 0x29
        /*0696*/ 	.short	(.L_1707 - .L_1706)


	//   ....[0]....
.L_1706:
        /*0698*/ 	.word	0xffffffff


	//   ....[1]....
        /*069c*/ 	.word	0xffffffff


	//   ....[2]....
        /*06a0*/ 	.word	0xffffffff


	//   ....[3]....
        /*06a4*/ 	.word	0xffffffff


	//   ....[4]....
        /*06a8*/ 	.word	0xffffffff


	//   ....[5]....
        /*06ac*/ 	.word	0xffffffff


	//   ....[6]....
        /*06b0*/ 	.word	0xffffffff


	//   ....[7]....
        /*06b4*/ 	.word	0xffffffff


	//----- nvinfo : EIATTR_COOP_GROUP_INSTR_OFFSETS
	.align		4
.L_1707:
        /*06b8*/ 	.byte	0x04, 0x28
        /*06ba*/ 	.short	(.L_1709 - .L_1708)


	//   ....[0]....
.L_1708:
        /*06bc*/ 	.word	0x00002fb0


	//   ....[1]....
        /*06c0*/ 	.word	0x00002fe0


	//   ....[2]....
        /*06c4*/ 	.word	0x00003060


	//   ....[3]....
        /*06c8*/ 	.word	0x00003080


	//   ....[4]....
        /*06cc*/ 	.word	0x00003120


	//   ....[5]....
        /*06d0*/ 	.word	0x00003300


	//   ....[6]....
        /*06d4*/ 	.word	0x00003310


	//   ....[7]....
        /*06d8*/ 	.word	0x00003350


	//----- nvinfo : EIATTR_EXIT_INSTR_OFFSETS
	.align		4
.L_1709:
        /*06dc*/ 	.byte	0x04, 0x1c
        /*06de*/ 	.short	(.L_1711 - .L_1710)


	//   ....[0]....
.L_1710:
        /*06e0*/ 	.word	0x00009ec0


	//   ....[1]....
        /*06e4*/ 	.word	0x00009ee0


	//----- nvinfo : EIATTR_MAX_THREADS
	.align		4
.L_1711:
        /*06e8*/ 	.byte	0x04, 0x05
        /*06ea*/ 	.short	(.L_1713 - .L_1712)
.L_1712:
        /*06ec*/ 	.word	0x00000140
        /*06f0*/ 	.word	0x00000001
        /*06f4*/ 	.word	0x00000001


	//----- nvinfo : EIATTR_CRS_STACK_SIZE
	.align		4
.L_1713:
        /*06f8*/ 	.byte	0x04, 0x1e
        /*06fa*/ 	.short	(.L_1715 - .L_1714)
.L_1714:
        /*06fc*/ 	.word	0x00000000


	//----- nvinfo : EIATTR_CBANK_PARAM_SIZE
	.align		4
.L_1715:
        /*0700*/ 	.byte	0x03, 0x19
        /*0702*/ 	.short	0x0048


	//----- nvinfo : EIATTR_PARAM_CBANK
	.align		4
        /*0704*/ 	.byte	0x04, 0x0a
        /*0706*/ 	.short	(.L_1717 - .L_1716)
	.align		4
.L_1716:
        /*0708*/ 	.word	index@(.nv.constant0._ZN13group_norm_v214gn_cuda_kernelI13__nv_bfloat16Li320ELi1ELi16ELi160ELi256ELb1ELi128ELi320ELi320ELi4ELb0ELi74ELb0ELb1ENS_16CompileConditionILi900EEEEEvPT_PKS4_S7_S7_flPfS8_Pj)
        /*070c*/ 	.short	0x0210
        /*070e*/ 	.short	0x0048


	//----- nvinfo : EIATTR_SW_WAR
	.align		4
.L_1717:
        /*0710*/ 	.byte	0x04, 0x36
        /*0712*/ 	.short	(.L_1719 - .L_1718)
.L_1718:
        /*0714*/ 	.word	0x00000008
.L_1719:


//--------------------- .nv.info._ZN13group_norm_v214gn_cuda_kernelI13__nv_bfloat16Li320ELi3ELi16ELi160ELi256ELb1ELi64ELi320ELi320ELi4ELb1ELi87ELb0ELb0ENS_16CompileConditionILi900EEEEEvPT_PKS4_S7_S7_flPfS8_Pj --------------------------
	.section	.nv.info._ZN13group_norm_v214gn_cuda_kernelI13__nv_bfloat16Li320ELi3ELi16ELi160ELi256ELb1ELi64ELi320ELi320ELi4ELb1ELi87ELb0ELb0ENS_16CompileConditionILi900EEEEEvPT_PKS4_S7_S7_flPfS8_Pj,"",@"SHT_CUDA_INFO"
	.sectionflags	@""
	.align	4


	//----- nvinfo : EIATTR_CUDA_API_VERSION
	.align		4
        /*0000*/ 	.byte	0x04, 0x37
        /*0002*/ 	.short	(.L_1721 - .L_1720)
.L_1720:
        /*0004*/ 	.word	0x00000082


	//----- nvinfo : EIATTR_KPARAM_INFO
	.align		4
.L_1721:
        /*0008*/ 	.byte	0x04, 0x17
        /*000a*/ 	.short	(.L_1723 - .L_1722)
.L_1722:
        /*000c*/ 	.word	0x00000000
        /*0010*/ 	.short	0x0008
        /*0012*/ 	.short	0x0040
        /*0014*/ 	.byte	0x00, 0xf0, 0x21, 0x00


	//----- nvinfo : EIATTR_KPARAM_INFO
	.align		4
.L_1723:
        /*0018*/ 	.byte	0x04, 0x17
        /*001a*/ 	.short	(.L_1725 - .L_1724)
.L_1724:
        /*001c*/ 	.word	0x00000000
        /*0020*/ 	.short	0x0007
        /*0022*/ 	.short	0x0038
        /*0024*/ 	.byte	0x00, 0xf0, 0x21, 0x00


	//----- nvinfo : EIATTR_KPARAM_INFO
	.align		4
.L_1725:
        /*0028*/ 	.byte	0x04, 0x17
        /*002a*/ 	.short	(.L_1727 - .L_1726)
.L_1726:
        /*002c*/ 	.word	0x00000000
        /*0030*/ 	.short	0x0006
        /*0032*/ 	.short	0x0030
        /*0034*/ 	.byte	0x00, 0xf0, 0x21, 0x00


	//----- nvinfo : EIATTR_KPARAM_INFO
	.align		4
.L_1727:
        /*0038*/ 	.byte	0x04, 0x17
        /*003a*/ 	.short	(.L_1729 - .L_1728)
.L_1728:
        /*003c*/ 	.word	0x00000000
        /*0040*/ 	.short	0x0005
        /*0042*/ 	.short	0x0028
        /*0044*/ 	.byte	0x00, 0xf0, 0x21, 0x00


	//----- nvinfo : EIATTR_KPARAM_INFO
	.align		4
.L_1729:
        /*0048*/ 	.byte	0x04, 0x17
        /*004a*/ 	.short	(.L_1731 - .L_1730)
.L_1730:
        /*004c*/ 	.word	0x00000000
        /*0050*/ 	.short	0x0004
        /*0052*/ 	.short	0x0020
        /*0054*/ 	.byte	0x00, 0xf0, 0x11, 0x00


	//----- nvinfo : EIATTR_KPARAM_INFO
	.align		4
.L_1731:
        /*0058*/ 	.byte	0x04, 0x17
        /*005a*/ 	.short	(.L_1733 - .L_1732)
.L_1732:
        /*005c*/ 	.word	0x00000000
        /*0060*/ 	.short	0x0003
        /*0062*/ 	.short	0x0018
        /*0064*/ 	.byte	0x00, 0xf0, 0x21, 0x00


	//----- nvinfo : EIATTR_KPARAM_INFO
	.align		4
.L_1733:
        /*0068*/ 	.byte	0x04, 0x17
        /*006a*/ 	.short	(.L_1735 - .L_1734)
.L_1734:
        /*006c*/ 	.word	0x00000000
        /*0070*/ 	.short	0x0002
        /*0072*/ 	.short	0x0010
        /*0074*/ 	.byte	0x00, 0xf0, 0x21, 0x00


	//----- nvinfo : EIATTR_KPARAM_INFO
	.align		4
.L_1735:
        /*0078*/ 	.byte	0x04, 0x17
        /*007a*/ 	.short	(.L_1737 - .L_1736)
.L_1736:
        /*007c*/ 	.word	0x00000000
        /*0080*/ 	.short	0x0001
        /*0082*/ 	.short	0x0008
        /*0084*/ 	.byte	0x00, 0xf0, 0x21, 0x00


	//----- nvinfo : EIATTR_KPARAM_INFO
	.align		4
.L_1737:
        /*0088*/ 	.byte	0x04, 0x17
        /*008a*/ 	.short	(.L_1739 - .L_1738)
.L_1738:
        /*008c*/ 	.word	0x00000000
        /*0090*/ 	.short	0x0000
        /*0092*/ 	.short	0x0000
        /*0094*/ 	.byte	0x00, 0xf0, 0x21, 0x00


	//----- nvinfo : EIATTR_SPARSE_MMA_MASK
	.align		4
.L_1739:
        /*0098*/ 	.byte	0x03, 0x50
        /*009a*/ 	.short	0x0000


	//----- nvinfo : EIATTR_MAXREG_COUNT
	.align		4
        /*009c*/ 	.byte	0x03, 0x1b
        /*009e*/ 	.short	0x0040


	//----- nvinfo : EIATTR_NUM_BARRIERS
	.align		4
        /*00a0*/ 	.byte	0x02, 0x4c
        /*00a2*/ 	.byte	0x01
	.zero		1


	//----- nvinfo : EIATTR_ANNOTATIONS
	.align		4
        /*00a4*/ 	.byte	0x04, 0x55
        /*00a6*/ 	.short	(.L_1741 - .L_1740)


	//   ....[0]....
.L_1740:
        /* <DEDUP_REMOVED lines=118> */


	//----- nvinfo : EIATTR_MERCURY_ISA_VERSION
	.align		4
.L_1741:
        /*07f8*/ 	.byte	0x03, 0x5f
        /*07fa*/ 	.short	0x0101


	//----- nvinfo : EIATTR_COOP_GROUP_MASK_REGIDS
	.align		4
        /*07fc*/ 	.byte	0x04, 0x29
        /*07fe*/ 	.short	(.L_1743 - .L_1742)


	//   ....[0]....
.L_1742:
        /*0800*/ 	.word	0xffffffff


	//   ....[1]....
        /*0804*/ 	.word	0xffffffff


	//   ....[2]....
        /*0808*/ 	.word	0xffffffff


	//   ....[3]....
        /*080c*/ 	.word	0xffffffff


	//   ....[4]....
        /*0810*/ 	.word	0xffffffff


	//   ....[5]....
        /*0814*/ 	.word	0xffffffff


	//   ....[6]....
        /*0818*/ 	.word	0xffffffff


	//   ....[7]....
        /*081c*/ 	.word	0xffffffff


	//----- nvinfo : EIATTR_COOP_GROUP_INSTR_OFFSETS
	.align		4
.L_1743:
        /*0820*/ 	.byte	0x04, 0x28
        /*0822*/ 	.short	(.L_1745 - .L_1744)


	//   ....[0]....
.L_1744:
        /*0824*/ 	.word	0x00001d80


	//   ....[1]....
        /*0828*/ 	.word	0x00001da0


	//   ....[2]....
        /*082c*/ 	.word	0x00001df0


	//   ....[3]....
        /*0830*/ 	.word	0x00001e00


	//   ....[4]....
        /*0834*/ 	.word	0x00002810


	//   ....[5]....
        /*0838*/ 	.word	0x00002830


	//   ....[6]....
        /*083c*/ 	.word	0x00002850


	//   ....[7]....
        /*0840*/ 	.word	0x00002870


	//----- nvinfo : EIATTR_EXIT_INSTR_OFFSETS
	.align		4
.L_1745:
        /*0844*/ 	.byte	0x04, 0x1c
        /*0846*/ 	.short	(.L_1747 - .L_1746)


	//   ....[0]....
.L_1746:
        /*0848*/ 	.word	0x00000090


	//   ....[1]....
        /*084c*/ 	.word	0x00006770


	//----- nvinfo : EIATTR_MAX_THREADS
	.align		4
.L_1747:
        /*0850*/ 	.byte	0x04, 0x05
        /*0852*/ 	.short	(.L_1749 - .L_1748)
.L_1748:
        /*0854*/ 	.word	0x00000140
        /*0858*/ 	.word	0x00000001
        /*085c*/ 	.word	0x00000001


	//----- nvinfo : EIATTR_CRS_STACK_SIZE
	.align		4
.L_1749:
        /*0860*/ 	.byte	0x04, 0x1e
        /*0862*/ 	.short	(.L_1751 - .L_1750)
.L_1750:
        /*0864*/ 	.word	0x00000000


	//----- nvinfo : EIATTR_CBANK_PARAM_SIZE
	.align		4
.L_1751:
        /*0868*/ 	.byte	0x03, 0x19
        /*086a*/ 	.short	0x0048


	//----- nvinfo : EIATTR_PARAM_CBANK
	.align		4
        /*086c*/ 	.byte	0x04, 0x0a
        /*086e*/ 	.short	(.L_1753 - .L_1752)
	.align		4
.L_1752:
        /*0870*/ 	.word	index@(.nv.constant0._ZN13group_norm_v214gn_cuda_kernelI13__nv_bfloat16Li320ELi3ELi16ELi160ELi256ELb1ELi64ELi320ELi320ELi4ELb1ELi87ELb0ELb0ENS_16CompileConditionILi900EEEEEvPT_PKS4_S7_S7_flPfS8_Pj)
        /*0874*/ 	.short	0x0210
        /*0876*/ 	.short	0x0048


	//----- nvinfo : EIATTR_SW_WAR
	.align		4
.L_1753:
        /*0878*/ 	.byte	0x04, 0x36
        /*087a*/ 	.short	(.L_1755 - .L_1754)
.L_1754:
        /*087c*/ 	.word	0x00000008
.L_1755:


//--------------------- .nv.info._ZN13group_norm_v214gn_cuda_kernelI13__nv_bfloat16Li320ELi2ELi16ELi160ELi256ELb1ELi64ELi320ELi320ELi4ELb1ELi74ELb0ELb0ENS_16CompileConditionILi900EEEEEvPT_PKS4_S7_S7_flPfS8_Pj --------------------------
	.section	.nv.info._ZN13group_norm_v214gn_cuda_kernelI13__nv_bfloat16Li320ELi2ELi16ELi160ELi256ELb1ELi64ELi320ELi320ELi4ELb1ELi74ELb0ELb0ENS_16CompileConditionILi900EEEEEvPT_PKS4_S7_S7_flPfS8_Pj,"",@"SHT_CUDA_INFO"
	.sectionflags	@""
	.align	4


	//----- nvinfo : EIATTR_CUDA_API_VERSION
	.align		4
        /*0000*/ 	.byte	0x04, 0x37
        /*0002*/ 	.short	(.L_1757 - .L_1756)
.L_1756:
        /*0004*/ 	.word	0x00000082


	//----- nvinfo : EIATTR_KPARAM_INFO
	.align		4
.L_1757:
        /*0008*/ 	.byte	0x04, 0x17
        /*000a*/ 	.short	(.L_1759 - .L_1758)
.L_1758:
        /*000c*/ 	.word	0x00000000
        /*0010*/ 	.short	0x0008
        /*0012*/ 	.short	0x0040
        /*0014*/ 	.byte	0x00, 0xf0, 0x21, 0x00


	//----- nvinfo : EIATTR_KPARAM_INFO
	.align		4
.L_1759:
        /*0018*/ 	.byte	0x04, 0x17
        /*001a*/ 	.short	(.L_1761 - .L_1760)
.L_1760:
        /*001c*/ 	.word	0x00000000
        /*0020*/ 	.short	0x0007
        /*0022*/ 	.short	0x0038
        /*0024*/ 	.byte	0x00, 0xf0, 0x21, 0x00


	//----- nvinfo : EIATTR_KPARAM_INFO
	.align		4
.L_1761:
        /*0028*/ 	.byte	0x04, 0x17
        /*002a*/ 	.short	(.L_1763 - .L_1762)
.L_1762:
        /*002c*/ 	.word	0x00000000
        /*0030*/ 	.short	0x0006
        /*0032*/ 	.short	0x0030
        /*0034*/ 	.byte	0x00, 0xf0, 0x21, 0x00


	//----- nvinfo : EIATTR_KPARAM_INFO
	.align		4
.L_1763:
        /*0038*/ 	.byte	0x04, 0x17
        /*003a*/ 	.short	(.L_1765 - .L_1764)
.L_1764:
        /*003c*/ 	.word	0x00000000
        /*0040*/ 	.short	0x0005
        /*0042*/ 	.short	0x0028
        /*0044*/ 	.byte	0x00, 0xf0, 0x21, 0x00


	//----- nvinfo : EIATTR_KPARAM_INFO
	.align		4
.L_1765:
        /*0048*/ 	.byte	0x04, 0x17
        /*004a*/ 	.short	(.L_1767 - .L_1766)
.L_1766:
        /*004c*/ 	.word	0x00000000
        /*0050*/ 	.short	0x0004
        /*0052*/ 	.short	0x0020
        /*0054*/ 	.byte	0x00, 0xf0, 0x11, 0x00


	//----- nvinfo : EIATTR_KPARAM_INFO
	.align		4
.L_1767:
        /*0058*/ 	.byte	0x04, 0x17
        /*005a*/ 	.short	(.L_1769 - .L_1768)
.L_1768:
        /*005c*/ 	.word	0x00000000
        /*0060*/ 	.short	0x0003
        /*0062*/ 	.short	0x0018
        /*0064*/ 	.byte	0x00, 0xf0, 0x21, 0x00


	//----- nvinfo : EIATTR_KPARAM_INFO
	.align		4
.L_1769:
        /*0068*/ 	.byte	0x04, 0x17
        /*006a*/ 	.short	(.L_1771 - .L_1770)
.L_1770:
        /*006c*/ 	.word	0x00000000
        /*0070*/ 	.short	0x0002
        /*0072*/ 	.short	0x0010
        /*0074*/ 	.byte	0x00, 0xf0, 0x21, 0x00


	//----- nvinfo : EIATTR_KPARAM_INFO
	.align		4
.L_1771:
        /*0078*/ 	.byte	0x04, 0x17
        /*007a*/ 	.short	(.L_1773 - .L_1772)
.L_1772:
        /*007c*/ 	.word	0x00000000
        /*0080*/ 	.short	0x0001
        /*0082*/ 	.short	0x0008
        /*0084*/ 	.byte	0x00, 0xf0, 0x21, 0x00


	//----- nvinfo : EIATTR_KPARAM_INFO
	.align		4
.L_1773:
        /*0088*/ 	.byte	0x04, 0x17
        /*008a*/ 	.short	(.L_1775 - .L_1774)
.L_1774:
        /*008c*/ 	.word	0x00000000
        /*0090*/ 	.short	0x0000
        /*0092*/ 	.short	0x0000
        /*0094*/ 	.byte	0x00, 0xf0, 0x21, 0x00


	//----- nvinfo : EIATTR_SPARSE_MMA_MASK
	.align		4
.L_1775:
        /*0098*/ 	.byte	0x03, 0x50
        /*009a*/ 	.short	0x0000


	//----- nvinfo : EIATTR_MAXREG_COUNT
	.align		4
        /*009c*/ 	.byte	0x03, 0x1b
        /*009e*/ 	.short	0x0060


	//----- nvinfo : EIATTR_NUM_BARRIERS
	.align		4
        /*00a0*/ 	.byte	0x02, 0x4c
        /*00a2*/ 	.byte	0x01
	.zero		1


	//----- nvinfo : EIATTR_MERCURY_ISA_VERSION
	.align		4
        /*00a4*/ 	.byte	0x03, 0x5f
        /*00a6*/ 	.short	0x0101


	//----- nvinfo : EIATTR_COOP_GROUP_MASK_REGIDS
	.align		4
        /*00a8*/ 	.byte	0x04, 0x29
        /*00aa*/ 	.short	(.L_1777 - .L_1776)


	//   ....[0]....
.L_1776:
        /*00ac*/ 	.word	0xffffffff


	//   ....[1]....
        /*00b0*/ 	.word	0xffffffff


	//   ....[2]....
        /*00b4*/ 	.word	0xffffffff


	//   ....[3]....
        /*00b8*/ 	.word	0xffffffff


	//   ....[4]....
        /*00bc*/ 	.word	0xffffffff


	//   ....[5]....
        /*00c0*/ 	.word	0xffffffff


	//   ....[6]....
        /*00c4*/ 	.word	0xffffffff


	//   ....[7]....
        /*00c8*/ 	.word	0xffffffff


	//----- nvinfo : EIATTR_COOP_GROUP_INSTR_OFFSETS
	.align		4
.L_1777:
        /*00cc*/ 	.byte	0x04, 0x28
        /*00ce*/ 	.short	(.L_1779 - .L_1778)


	//   ....[0]....
.L_1778:
        /*00d0*/ 	.word	0x00001cd0


	//   ....[1]....
        /*00d4*/ 	.word	0x00001d00


	//   ....[2]....
        /*00d8*/ 	.word	0x00001d30


	//   ....[3]....
        /*00dc*/ 	.word	0x00001d40


	//   ....[4]....
        /*00e0*/ 	.word	0x00002170


	//   ....[5]....
        /*00e4*/ 	.word	0x00002180


	//   ....[6]....
        /*00e8*/ 	.word	0x000021c0


	//   ....[7]....
        /*00ec*/ 	.word	0x000021f0


	//----- nvinfo : EIATTR_EXIT_INSTR_OFFSETS
	.align		4
.L_1779:
        /*00f0*/ 	.byte	0x04, 0x1c
        /*00f2*/ 	.short	(.L_1781 - .L_1780)


	//   ....[0]....
.L_1780:
        /*00f4*/ 	.word	0x00000080


	//   ....[1]....
        /*00f8*/ 	.word	0x00005820


	//----- nvinfo : EIATTR_MAX_THREADS
	.align		4
.L_1781:
        /*00fc*/ 	.byte	0x04, 0x05
        /*00fe*/ 	.short	(.L_1783 - .L_1782)
.L_1782:
        /*0100*/ 	.word	0x00000140
        /*0104*/ 	.word	0x00000001
        /*0108*/ 	.word	0x00000001


	//----- nvinfo : EIATTR_CRS_STACK_SIZE
	.align		4
.L_1783:
        /*010c*/ 	.byte	0x04, 0x1e
        /*010e*/ 	.short	(.L_1785 - .L_1784)
.L_1784:
        /*0110*/ 	.word	0x00000000


	//----- nvinfo : EIATTR_CBANK_PARAM_SIZE
	.align		4
.L_1785:
        /*0114*/ 	.byte	0x03, 0x19
        /*0116*/ 	.short	0x0048


	//----- nvinfo : EIATTR_PARAM_CBANK
	.align		4
        /*0118*/ 	.byte	0x04, 0x0a
        /*011a*/ 	.short	(.L_1787 - .L_1786)
	.align		4
.L_1786:
        /*011c*/ 	.word	index@(.nv.constant0._ZN13group_norm_v214gn_cuda_kernelI13__nv_bfloat16Li320ELi2ELi16ELi160ELi256ELb1ELi64ELi320ELi320ELi4ELb1ELi74ELb0ELb0ENS_16CompileConditionILi900EEEEEvPT_PKS4_S7_S7_flPfS8_Pj)
        /*0120*/ 	.short	0x0210
        /*0122*/ 	.short	0x0048


	//----- nvinfo : EIATTR_SW_WAR
	.align		4
.L_1787:
        /*0124*/ 	.byte	0x04, 0x36
        /*0126*/ 	.short	(.L_1789 - .L_1788)
.L_1788:
        /*0128*/ 	.word	0x00000008
.L_1789:


//--------------------- .nv.info._ZN13group_norm_v218gn_bwd_cuda_kernelI6__halfLi320ELi3ELi32ELi80ELi256ELb0ELb1ELi8ELi320ELi320ELi4ELb1ELi10ELb0ELb0ELNS_15WgradSyncMethodE2ENS_16CompileConditionILi900EEEEEvPT_S6_S6_PKS5_S8_S8_S8_PKfflPfPj --------------------------
	.section	.nv.info._ZN13group_norm_v218gn_bwd_cuda_kernelI6__halfLi320ELi3ELi32ELi80ELi256ELb0ELb1ELi8ELi320ELi320ELi4ELb1ELi10ELb0ELb0ELNS_15WgradSyncMethodE2ENS_16CompileConditionILi900EEEEEvPT_S6_S6_PKS5_S8_S8_S8_PKfflPfPj,"",@"SHT_CUDA_INFO"
	.sectionflags	@""
	.align	4


	//----- nvinfo : EIATTR_CUDA_API_VERSION
	.align		4
        /*0000*/ 	.byte	0x04, 0x37
        /*0002*/ 	.short	(.L_1791 - .L_1790)
.L_1790:
        /*0004*/ 	.word	0x00000082


	//----- nvinfo : EIATTR_KPARAM_INFO
	.align		4
.L_1791:
        /*0008*/ 	.byte	0x04, 0x17
        /*000a*/ 	.short	(.L_1793 - .L_1792)
.L_1792:
        /*000c*/ 	.word	0x00000000
        /*0010*/ 	.short	0x000b
        /*0012*/ 	.short	0x0058
        /*0014*/ 	.byte	0x00, 0xf0, 0x21, 0x00


	//----- nvinfo : EIATTR_KPARAM_INFO
	.align		4
.L_1793:
        /*0018*/ 	.byte	0x04, 0x17
        /*001a*/ 	.short	(.L_1795 - .L_1794)
.L_1794:
        /*001c*/ 	.word	0x00000000
        /*0020*/ 	.short	0x000a
        /*0022*/ 	.short	0x0050
        /*0024*/ 	.byte	0x00, 0xf0, 0x21, 0x00


	//----- nvinfo : EIATTR_KPARAM_INFO
	.align		4
.L_1795:
        /*0028*/ 	.byte	0x04, 0x17
        /*002a*/ 	.short	(.L_1797 - .L_1796)
.L_1796:
        /*002c*/ 	.word	0x00000000
        /*0030*/ 	.short	0x0009
        /*0032*/ 	.short	0x0048
        /*0034*/ 	.byte	0x00, 0xf0, 0x21, 0x00


	//----- nvinfo : EIATTR_KPARAM_INFO
	.align		4
.L_1797:
        /*0038*/ 	.byte	0x04, 0x17
        /*003a*/ 	.short	(.L_1799 - .L_1798)
.L_1798:
        /*003c*/ 	.word	0x00000000
        /*0040*/ 	.short	0x0008
        /*0042*/ 	.short	0x0040
        /*0044*/ 	.byte	0x00, 0xf0, 0x11, 0x00


	//----- nvinfo : EIATTR_KPARAM_INFO
	.align		4
.L_1799:
        /*0048*/ 	.byte	0x04, 0x17
        /*004a*/ 	.short	(.L_1801 - .L_1800)
.L_1800:
        /*004c*/ 	.word	0x00000000
        /*0050*/ 	.short	0x0007
        /*0052*/ 	.short	0x0038
        /*0054*/ 	.byte	0x00, 0xf0, 0x21, 0x00


	//----- nvinfo : EIATTR_KPARAM_INFO
	.align		4
.L_1801:
        /*0058*/ 	.byte	0x04, 0x17
        /*005a*/ 	.short	(.L_1803 - .L_1802)
.L_1802:
        /*005c*/ 	.word	0x00000000
        /*0060*/ 	.short	0x0006
        /*0062*/ 	.short	0x0030
        /*0064*/ 	.byte	0x00, 0xf0, 0x21, 0x00


	//----- nvinfo : EIATTR_KPARAM_INFO
	.align		4
.L_1803:
        /*0068*/ 	.byte	0x04, 0x17
        /*006a*/ 	.short	(.L_1805 - .L_1804)
.L_1804:
        /*006c*/ 	.word	0x00000000
        /*0070*/ 	.short	0x0005
        /*0072*/ 	.short	0x0028
        /*0074*/ 	.byte	0x00, 0xf0, 0x21, 0x00


	//----- nvinfo : EIATTR_KPARAM_INFO
	.align		4
.L_1805:
        /*0078*/ 	.byte	0x04, 0x17
        /*007a*/ 	.short	(.L_1807 - .L_1806)
.L_1806:
        /*007c*/ 	.word	0x00000000
        /*0080*/ 	.short	0x0004
        /*0082*/ 	.short	0x0020
        /*0084*/ 	.byte	0x00, 0xf0, 0x21, 0x00


	//----- nvinfo : EIATTR_KPARAM_INFO
	.align		4
.L_1807:
        /*0088*/ 	.byte	0x04, 0x17
        /*008a*/ 	.short	(.L_1809 - .L_1808)
.L_1808:
        /*008c*/ 	.word	0x00000000
        /*0090*/ 	.short	0x0003
        /*0092*/ 	.short	0x0018
        /*0094*/ 	.byte	0x00, 0xf0, 0x21, 0x00


	//----- nvinfo : EIATTR_KPARAM_INFO
	.align		4
.L_1809:
        /*0098*/ 	.byte	0x04, 0x17
        /*009a*/ 	.short	(.L_1811 - .L_1810)
.L_1810:
        /*009c*/ 	.word	0x00000000
        /*00a0*/ 	.short	0x0002
        /*00a2*/ 	.short	0x0010
        /*00a4*/ 	.byte	0x00, 0xf0, 0x21, 0x00


	//----- nvinfo : EIATTR_KPARAM_INFO
	.align		4
.L_1811:
        /*00a8*/ 	.byte	0x04, 0x17
        /*00aa*/ 	.short	(.L_1813 - .L_1812)
.L_1812:
        /*00ac*/ 	.word	0x00000000
        /*00b0*/ 	.short	0x0001
        /*00b2*/ 	.short	0x0008
        /*00b4*/ 	.byte	0x00, 0xf0, 0x21, 0x00


	//----- nvinfo : EIATTR_KPARAM_INFO
	.align		4
.L_1813:
        /*00b8*/ 	.byte	0x04, 0x17
        /*00ba*/ 	.short	(.L_1815 - .L_1814)
.L_1814:
        /*00bc*/ 	.word	0x00000000
        /*00c0*/ 	.short	0x0000
        /*00c2*/ 	.short	0x0000
        /*00c4*/ 	.byte	0x00, 0xf0, 0x21, 0x00


	//----- nvinfo : EIATTR_SPARSE_MMA_MASK
	.align		4
.L_1815:
        /*00c8*/ 	.byte	0x03, 0x50
        /*00ca*/ 	.short	0x0000


	//----- nvinfo : EIATTR_MAXREG_COUNT
	.align		4
        /*00cc*/ 	.byte	0x03, 0x1b
        /*00ce*/ 	.short	0x0040


	//----- nvinfo : EIATTR_NUM_BARRIERS
	.align		4
        /*00d0*/ 	.byte	0x02, 0x4c
        /*00d2*/ 	.byte	0x01
	.zero		1


	//----- nvinfo : EIATTR_MERCURY_ISA_VERSION
	.align		4
        /*00d4*/ 	.byte	0x03, 0x5f
        /*00d6*/ 	.short	0x0101


	//----- nvinfo : EIATTR_COOP_GROUP_MASK_REGIDS
	.align		4
        /*00d8*/ 	.byte	0x04, 0x29
        /*00da*/ 	.short	(.L_1817 - .L_1816)


	//   ....[0]....
.L_1816:
        /*00dc*/ 	.word	0xffffffff


	//   ....[1]....
        /*00e0*/ 	.word	0xffffffff


	//   ....[2]....
        /*00e4*/ 	.word	0xffffffff


	//   ....[3]....
        /*00e8*/ 	.word	0xffffffff


	//   ....[4]....
        /*00ec*/ 	.word	0xffffffff


	//   ....[5]....
        /*00f0*/ 	.word	0xffffffff


	//   ....[6]....
        /*00f4*/ 	.word	0xffffffff


	//   ....[7]....
        /*00f8*/ 	.word	0xffffffff


	//   ....[8]....
        /*00fc*/ 	.word	0xffffffff


	//   ....[9]....
        /*0100*/ 	.word	0xffffffff


	//   ....[10]....
        /*0104*/ 	.word	0xffffffff


	//   ....[11]....
        /*0108*/ 	.word	0xffffffff


	//   ....[12]....
        /*010c*/ 	.word	0xffffffff


	//   ....[13]....
        /*0110*/ 	.word	0xffffffff


	//   ....[14]....
        /*0114*/ 	.word	0x05000017


	//   ....[15]....
        /*0118*/ 	.word	0x05000016


	//   ....[16]....
        /*011c*/ 	.word	0x05000018


	//   ....[17]....
        /*0120*/ 	.word	0x05000019


	//   ....[18]....
        /*0124*/ 	.word	0x0500001b


	//   ....[19]....
        /*0128*/ 	.word	0x0500001a


	//   ....[20]....
        /*012c*/ 	.word	0x0500001c


	//   ....[21]....
        /*0130*/ 	.word	0x05000011


	//   ....[22]....
        /*0134*/ 	.word	0x0500001b


	//   ....[23]....
        /*0138*/ 	.word	0x0500001a


	//   ....[24]....
        /*013c*/ 	.word	0x0500001c


	//   ....[25]....
        /*0140*/ 	.word	0x0500001d


	//   ....[26]....
        /*0144*/ 	.word	0x0500001f


	//   ....[27]....
        /*0148*/ 	.word	0x0500001e


	//   ....[28]....
        /*014c*/ 	.word	0x05000022


	//   ....[29]....
        /*0150*/ 	.word	0x05000011


	//   ....[30]....
        /*0154*/ 	.word	0x0500001b


	//   ....[31]....
        /*0158*/ 	.word	0x0500001a


	//   ....[32]....
        /*015c*/ 	.word	0x0500001c


	//   ....[33]....
        /*0160*/ 	.word	0x0500001d


	//   ....[34]....
        /*0164*/ 	.word	0x0500001f


	//   ....[35]....
        /*0168*/ 	.word	0x0500001e


	//   ....[36]....
        /*016c*/ 	.word	0x05000022


	//   ....[37]....
        /*0170*/ 	.word	0x05000011


	//   ....[38]....
        /*0174*/ 	.word	0x0500001d


	//   ....[39]....
        /*0178*/ 	.word	0x05000020


	//   ....[40]....
        /*017c*/ 	.word	0x0500001d


	//   ....[41]....
        /*0180*/ 	.word	0x05000028


	//   ....[42]....
        /*0184*/ 	.word	0x05000025


	//   ....[43]....
        /*0188*/ 	.word	0x0500001f


	//   ....[44]....
        /*018c*/ 	.word	0x0500001c


	//   ....[45]....
        /*0190*/ 	.word	0x0500001e


	//   ....[46]....
        /*0194*/ 	.word	0x05000019


	//   ....[47]....
        /*0198*/ 	.word	0x0500001c


	//   ....[48]....
        /*019c*/ 	.word	0x05000018


	//   ....[49]....
        /*01a0*/ 	.word	0x05000016


	//   ....[50]....
        /*01a4*/ 	.word	0x0500001a


	//   ....[51]....
        /*01a8*/ 	.word	0x0500001f


	//   ....[52]....
        /*01ac*/ 	.word	0x0500001d


	//   ....[53]....
        /*01b0*/ 	.word	0x05000017


	//   ....[54]....
        /*01b4*/ 	.word	0x05000020


	//   ....[55]....
        /*01b8*/ 	.word	0x05000019


	//   ....[56]....
        /*01bc*/ 	.word	0x05000016


	//   ....[57]....
        /*01c0*/ 	.word	0x05000015


	//   ....[58]....
        /*01c4*/ 	.word	0x0500001a


	//   ....[59]....
        /*01c8*/ 	.word	0x05000014


	//   ....[60]....
        /*01cc*/ 	.word	0x05000022


	//   ....[61]....
        /*01d0*/ 	.word	0x05000011


	//   ....[62]....
        /*01d4*/ 	.word	0x05000029


	//   ....[63]....
        /*01d8*/ 	.word	0x05000024


	//   ....[64]....
        /*01dc*/ 	.word	0x05000023


	//   ....[65]....
        /*01e0*/ 	.word	0x0500002a


	//   ....[66]....
        /*01e4*/ 	.word	0x0500002d


	//   ....[67]....
        /*01e8*/ 	.word	0x05000022


	//   ....[68]....
        /*01ec*/ 	.word	0x05000025


	//   ....[69]....
        /*01f0*/ 	.word	0x05000020


	//   ....[70]....
        /*01f4*/ 	.word	0x0500001c


	//   ....[71]....
        /*01f8*/ 	.word	0x0500001c


	//   ....[72]....
        /*01fc*/ 	.word	0x0500001c


	//   ....[73]....
        /*0200*/ 	.word	0x0500001c


	//   ....[74]....
        /*0204*/ 	.word	0x0500001c


	//   ....[75]....
        /*0208*/ 	.word	0x0500001c


	//   ....[76]....
        /*020c*/ 	.word	0x0500001c


	//   ....[77]....
        /*0210*/ 	.word	0x0500001c


	//   ....[78]....
        /*0214*/ 	.word	0x0500001c


	//   ....[79]....
        /*0218*/ 	.word	0x0500001c


	//   ....[80]....
        /*021c*/ 	.word	0x0500001c


	//   ....[81]....
        /*0220*/ 	.word	0x0500001c


	//   ....[82]....
        /*0224*/ 	.word	0x0500001c


	//   ....[83]....
        /*0228*/ 	.word	0x0500001c


	//   ....[84]....
        /*022c*/ 	.word	0x0500001c


	//   ....[85]....
        /*0230*/ 	.word	0x0500001c


	//   ....[86]....
        /*0234*/ 	.word	0x0500001c


	//   ....[87]....
        /*0238*/ 	.word	0x0500001c


	//   ....[88]....
        /*023c*/ 	.word	0x0500001c


	//   ....[89]....
        /*0240*/ 	.word	0x0500001c


	//   ....[90]....
        /*0244*/ 	.word	0x0500001c


	//   ....[91]....
        /*0248*/ 	.word	0x0500001c


	//   ....[92]....
        /*024c*/ 	.word	0x0500001c


	//   ....[93]....
        /*0250*/ 	.word	0x0500001c


	//   ....[94]....
        /*0254*/ 	.word	0x0500001c


	//   ....[95]....
        /*0258*/ 	.word	0x0500001c


	//   ....[96]....
        /*025c*/ 	.word	0x0500001c


	//   ....[97]....
        /*0260*/ 	.word	0x0500001c


	//   ....[98]....
        /*0264*/ 	.word	0x0500001c


	//   ....[99]....
        /*0268*/ 	.word	0x0500001c


	//   ....[100]....
        /*026c*/ 	.word	0x0500001c


	//   ....[101]....
        /*0270*/ 	.word	0x0500001c


	//   ....[102]....
        /*0274*/ 	.word	0x0500001c


	//   ....[103]....
        /*0278*/ 	.word	0x0500001c


	//   ....[104]....
        /*027c*/ 	.word	0x0500001c


	//   ....[105]....
        /*0280*/ 	.word	0x0500001c


	//   ....[106]....
        /*0284*/ 	.word	0x0500001c


	//   ....[107]....
        /*0288*/ 	.word	0x0500001c


	//   ....[108]....
        /*028c*/ 	.word	0x0500001c


	//   ....[109]....
        /*0290*/ 	.word	0x0500001c


	//   ....[110]....
        /*0294*/ 	.word	0x0500001c


	//   ....[111]....
        /*0298*/ 	.word	0x0500001c


	//   ....[112]....
        /*029c*/ 	.word	0x0500001c


	//   ....[113]....
        /*02a0*/ 	.word	0x0500001c


	//   ....[114]....
        /*02a4*/ 	.word	0x0500001c


	//   ....[115]....
        /*02a8*/ 	.word	0x0500001c


	//   ....[116]....
        /*02ac*/ 	.word	0x0500001c


	//   ....[117]....
        /*02b0*/ 	.word	0x0500001c


	//   ....[118]....
        /*02b4*/ 	.word	0x0500001c


	//   ....[119]....
        /*02b8*/ 	.word	0x0500001c


	//   ....[120]....
        /*02bc*/ 	.word	0x0500001c


	//   ....[121]....
        /*02c0*/ 	.word	0x0500001c


	//   ....[122]....
        /*02c4*/ 	.word	0x0500001c


	//   ....[123]....
        /*02c8*/ 	.word	0x0500001c


	//   ....[124]....
        /*02cc*/ 	.word	0x0500001c


	//   ....[125]....
        /*02d0*/ 	.word	0x0500001c


	//----- nvinfo : EIATTR_COOP_GROUP_INSTR_OFFSETS
	.align		4
.L_1817:
        /*02d4*/ 	.byte	0x04, 0x28
        /*02d6*/ 	.short	(.L_1819 - .L_1818)


	//   ....[0]....
.L_1818:
        /*02d8*/ 	.word	0x00001b50


	//   ....[1]....
        /*02dc*/ 	.word	0x00001b90


	//   ....[2]....
        /*02e0*/ 	.word	0x00001bb0


	//   ....[3]....
        /*02e4*/ 	.word	0x00001bd0


	//   ....[4]....
        /*02e8*/ 	.word	0x000021f0


	//   ....[5]....
        /*02ec*/ 	.word	0x00002200


	//   ....[6]....
        /*02f0*/ 	.word	0x00002230


	//   ....[7]....
        /*02f4*/ 	.word	0x00002240


	//   ....[8]....
        /*02f8*/ 	.word	0x00002270


	//   ....[9]....
        /*02fc*/ 	.word	0x00002280


	//   ....[10]....
        /*0300*/ 	.word	0x000022b0


	//   ....[11]....
        /*0304*/ 	.word	0x000022d0


	//   ....[12]....
        /*0308*/ 	.word	0x00002300


	//   ....[13]....
        /*030c*/ 	.word	0x00002310


	//   ....[14]....
        /*0310*/ 	.word	0x000035e0


	//   ....[15]....
        /*0314*/ 	.word	0x00003610


	//   ....[16]....
        /*0318*/ 	.word	0x00003640


	//   ....[17]....
        /*031c*/ 	.word	0x00003660


	//   ....[18]....
        /*0320*/ 	.word	0x00003690


	//   ....[19]....
        /*0324*/ 	.word	0x000036a0


	//   ....[20]....
        /*0328*/ 	.word	0x000036d0


	//   ....[21]....
        /*032c*/ 	.word	0x000036e0


	//   ....[22]....
        /*0330*/ 	.word	0x000038d0


	//   ....[23]....
        /*0334*/ 	.word	0x00003900


	//   ....[24]....
        /*0338*/ 	.word	0x00003930


	//   ....[25]....
        /*033c*/ 	.word	0x00003950


	//   ....[26]....
        /*0340*/ 	.word	0x00003980


	//   ....[27]....
        /*0344*/ 	.word	0x00003990


	//   ....[28]....
        /*0348*/ 	.word	0x000039c0


	//   ....[29]....
        /*034c*/ 	.word	0x000039d0


	//   ....[30]....
        /*0350*/ 	.word	0x00003b60


	//   ....[31]....
        /*0354*/ 	.word	0x00003b90


	//   ....[32]....
        /*0358*/ 	.word	0x00003bc0


	//   ....[33]....
        /*035c*/ 	.word	0x00003be0


	//   ....[34]....
        /*0360*/ 	.word	0x00003c10


	//   ....[35]....
        /*0364*/ 	.word	0x00003c20


	//   ....[36]....
        /*0368*/ 	.word	0x00003c50


	//   ....[37]....
        /*036c*/ 	.word	0x00003c60


	//   ....[38]....
        /*0370*/ 	.word	0x00003fc0


	//   ....[39]....
        /*0374*/ 	.word	0x00003fd0


	//   ....[40]....
        /*0378*/ 	.word	0x00004050


	//   ....[41]....
        /*037c*/ 	.word	0x00004070


	//   ....[42]....
        /*0380*/ 	.word	0x000040b0


	//   ....[43]....
        /*0384*/ 	.word	0x000040c0


	//   ....[44]....
        /*0388*/ 	.word	0x000040d0


	//   ....[45]....
        /*038c*/ 	.word	0x00004100


	//   ....[46]....
        /*0390*/ 	.word	0x00004160


	//   ....[47]....
        /*0394*/ 	.word	0x000041a0


	//   ....[48]....
        /*0398*/ 	.word	0x000041e0


	//   ....[49]....
        /*039c*/ 	.word	0x000041f0


	//   ....[50]....
        /*03a0*/ 	.word	0x00004220


	//   ....[51]....
        /*03a4*/ 	.word	0x00004230


	//   ....[52]....
        /*03a8*/ 	.word	0x00004260


	//   ....[53]....
        /*03ac*/ 	.word	0x00004280


	//   ....[54]....
        /*03b0*/ 	.word	0x00004290


	//   ....[55]....
        /*03b4*/ 	.word	0x000042d0


	//   ....[56]....
        /*03b8*/ 	.word	0x00004330


	//   ....[57]....
        /*03bc*/ 	.word	0x00004360


	//   ....[58]....
        /*03c0*/ 	.word	0x00004380


	//   ....[59]....
        /*03c4*/ 	.word	0x000043b0


	//   ....[60]....
        /*03c8*/ 	.word	0x000043c0


	//   ....[61]....
        /*03cc*/ 	.word	0x000043f0


	//   ....[62]....
        /*03d0*/ 	.word	0x00004410


	//   ....[63]....
        /*03d4*/ 	.word	0x00004440


	//   ....[64]....
        /*03d8*/ 	.word	0x00004460


	//   ....[65]....
        /*03dc*/ 	.word	0x00004490


	//   ....[66]....
        /*03e0*/ 	.word	0x000044c0


	//   ....[67]....
        /*03e4*/ 	.word	0x00004510


	//   ....[68]....
        /*03e8*/ 	.word	0x00004620


	//   ....[69]....
        /*03ec*/ 	.word	0x00004680


	//   ....[70]....
        /*03f0*/ 	.word	0x00004830


	//   ....[71]....
        /*03f4*/ 	.word	0x00004880


	//   ....[72]....
        /*03f8*/ 	.word	0x000048f0


	//   ....[73]....
        /*03fc*/ 	.word	0x00004950


	//   ....[74]....
        /*0400*/ 	.word	0x000049c0


	//   ....[75]....
        /*0404*/ 	.word	0x00004a20


	//   ....[76]....
        /*0408*/ 	.word	0x00004a90


	//   ....[77]....
        /*040c*/ 	.word	0x00004af0


	//   ....[78]....
        /*0410*/ 	.word	0x00004b90


	//   ....[79]....
        /*0414*/ 	.word	0x00004c20


	//   ....[80]....
        /*0418*/ 	.word	0x00004c90


	//   ....[81]....
        /*041c*/ 	.word	0x00004cf0


	//   ....[82]....
        /*0420*/ 	.word	0x00004d60


	//   ....[83]....
        /*0424*/ 	.word	0x00004dc0


	//   ....[84]....
        /*0428*/ 	.word	0x00004e30


	//   ....[85]....
        /*042c*/ 	.word	0x00004e90


	//   ....[86]....
        /*0430*/ 	.word	0x00004f30


	//   ....[87]....
        /*0434*/ 	.word	0x00004fc0


	//   ....[88]....
        /*0438*/ 	.word	0x00005030


	//   ....[89]....
        /*043c*/ 	.word	0x00005090


	//   ....[90]....
        /*0440*/ 	.word	0x00005100


	//   ....[91]....
        /*0444*/ 	.word	0x00005160


	//   ....[92]....
        /*0448*/ 	.word	0x000051d0


	//   ....[93]....
        /*044c*/ 	.word	0x00005230


	//   ....[94]....
        /*0450*/ 	.word	0x000052d0


	//   ....[95]....
        /*0454*/ 	.word	0x00005390


	//   ....[96]....
        /*0458*/ 	.word	0x00005490


	//   ....[97]....
        /*045c*/ 	.word	0x000054e0


	//   ....[98]....
        /*0460*/ 	.word	0x000055a0


	//   ....[99]....
        /*0464*/ 	.word	0x000055f0


	//   ....[100]....
        /*0468*/ 	.word	0x00005660


	//   ....[101]....
        /*046c*/ 	.word	0x000056b0


	//   ....[102]....
        /*0470*/ 	.word	0x00005720


	//   ....[103]....
        /*0474*/ 	.word	0x00005780


	//   ....[104]....
        /*0478*/ 	.word	0x000057f0


	//   ....[105]....
        /*047c*/ 	.word	0x00005850


	//   ....[106]....
        /*0480*/ 	.word	0x000058f0


	//   ....[107]....
        /*0484*/ 	.word	0x00005970


	//   ....[108]....
        /*0488*/ 	.word	0x00005a00


	//   ....[109]....
        /*048c*/ 	.word	0x00005a70


	//   ....[110]....
        /*0490*/ 	.word	0x00005ae0


	//   ....[111]....
        /*0494*/ 	.word	0x00005b40


	//   ....[112]....
        /*0498*/ 	.word	0x00005bc0


	//   ....[113]....
        /*049c*/ 	.word	0x00005c40


	//   ....[114]....
        /*04a0*/ 	.word	0x00005ce0


	//   ....[115]....
        /*04a4*/ 	.word	0x00005d50


	//   ....[116]....
        /*04a8*/ 	.word	0x00005de0


	//   ....[117]....
        /*04ac*/ 	.word	0x00005e80


	//   ....[118]....
        /*04b0*/ 	.word	0x00005f10


	//   ....[119]....
        /*04b4*/ 	.word	0x00005f70


	//   ....[120]....
        /*04b8*/ 	.word	0x00005fe0


	//   ....[121]....
        /*04bc*/ 	.word	0x00006060


	//   ....[122]....
        /*04c0*/ 	.word	0x00006100


	//   ....[123]....
        /*04c4*/ 	.word	0x000061b0


	//   ....[124]....
        /*04c8*/ 	.word	0x000062c0


	//   ....[125]....
        /*04cc*/ 	.word	0x00006340


	//----- nvinfo : EIATTR_EXIT_INSTR_OFFSETS
	.align		4
.L_1819:
        /*04d0*/ 	.byte	0x04, 0x1c
        /*04d2*/ 	.short	(.L_1821 - .L_1820)


	//   ....[0]....
.L_1820:
        /*04d4*/ 	.word	0x000026e0


	//   ....[1]....
        /*04d8*/ 	.word	0x000047d0


	//----- nvinfo : EIATTR_MAX_THREADS
	.align		4
.L_1821:
        /*04dc*/ 	.byte	0x04, 0x05
        /*04de*/ 	.short	(.L_1823 - .L_1822)
.L_1822:
        /*04e0*/ 	.word	0x00000140
        /*04e4*/ 	.word	0x00000001
        /*04e8*/ 	.word	0x00000001


	//----- nvinfo : EIATTR_CRS_STACK_SIZE
	.align		4
.L_1823:
        /*04ec*/ 	.byte	0x04, 0x1e
        /*04ee*/ 	.short	(.L_1825 - .L_1824)
.L_1824:
        /*04f0*/ 	.word	0x00000000


	//----- nvinfo : EIATTR_CBANK_PARAM_SIZE
	.align		4
.L_1825:
        /*04f4*/ 	.byte	0x03, 0x19
        /*04f6*/ 	.short	0x0060


	//----- nvinfo : EIATTR_PARAM_CBANK
	.align		4
        /*04f8*/ 	.byte	0x04, 0x0a
        /*04fa*/ 	.short	(.L_1827 - .L_1826)
	.align		4
.L_1826:
        /*04fc*/ 	.word	index@(.nv.constant0._ZN13group_norm_v218gn_bwd_cuda_kernelI6__halfLi320ELi3ELi32ELi80ELi256ELb0ELb1ELi8ELi320ELi320ELi4ELb1ELi10ELb0ELb0ELNS_15WgradSyncMethodE2ENS_16CompileConditionILi900EEEEEvPT_S6_S6_PKS5_S8_S8_S8_PKfflPfPj)
        /*0500*/ 	.short	0x0210
        /*0502*/ 	.short	0x0060


	//----- nvinfo : EIATTR_SW_WAR
	.align		4
.L_1827:
        /*0504*/ 	.byte	0x04, 0x36
        /*0506*/ 	.short	(.L_1829 - .L_1828)
.L_1828:
        /*0508*/ 	.word	0x00000008
.L_1829:


//--------------------- .nv.info._ZN13group_norm_v218gn_bwd_cuda_kernelI6__halfLi320ELi1ELi32ELi80ELi256ELb0ELb1ELi16ELi320ELi320ELi4ELb1ELi9ELb0ELb0ELNS_15WgradSyncMethodE2ENS_16CompileConditionILi900EEEEEvPT_S6_S6_PKS5_S8_S8_S8_PKfflPfPj --------------------------
	.section	.nv.info._ZN13group_norm_v218gn_bwd_cuda_kernelI6__halfLi320ELi1ELi32ELi80ELi256ELb0ELb1ELi16ELi320ELi320ELi4ELb1ELi9ELb0ELb0ELNS_15WgradSyncMethodE2ENS_16CompileConditionILi900EEEEEvPT_S6_S6_PKS5_S8_S8_S8_PKfflPfPj,"",@"SHT_CUDA_INFO"
	.sectionflags	@""
	.align	4


	//----- nvinfo : EIATTR_CUDA_API_VERSION
	.align		4
        /*0000*/ 	.byte	0x04, 0x37
        /*0002*/ 	.short	(.L_1831 - .L_1830)
.L_1830:
        /*0004*/ 	.word	0x00000082


	//----- nvinfo : EIATTR_KPARAM_INFO
	.align		4
.L_1831:
        /*0008*/ 	.byte	0x04, 0x17
        /*000a*/ 	.short	(.L_1833 - .L_1832)
.L_1832:
        /*000c*/ 	.word	0x00000000
        /*0010*/ 	.short	0x000b
        /*0012*/ 	.short	0x0058
        /*0014*/ 	.byte	0x00, 0xf0, 0x21, 0x00


	//----- nvinfo : EIATTR_KPARAM_INFO
	.align		4
.L_1833:
        /*0018*/ 	.byte	0x04, 0x17
        /*001a*/ 	.short	(.L_1835 - .L_1834)
.L_1834:
        /*001c*/ 	.word	0x00000000
        /*0020*/ 	.short	0x000a
        /*0022*/ 	.short	0x0050
        /*0024*/ 	.byte	0x00, 0xf0, 0x21, 0x00


	//----- nvinfo : EIATTR_KPARAM_INFO
	.align		4
.L_1835:
        /*0028*/ 	.byte	0x04, 0x17
        /*002a*/ 	.short	(.L_1837 - .L_1836)
.L_1836:
        /*002c*/ 	.word	0x00000000
        /*0030*/ 	.short	0x0009
        /*0032*/ 	.short	0x0048
        /*0034*/ 	.byte	0x00, 0xf0, 0x21, 0x00


	//----- nvinfo : EIATTR_KPARAM_INFO
	.align		4
.L_1837:
        /*0038*/ 	.byte	0x04, 0x17
        /*003a*/ 	.short	(.L_1839 - .L_1838)
.L_1838:
        /*003c*/ 	.word	0x00000000
        /*0040*/ 	.short	0x0008
        /*0042*/ 	.short	0x0040
        /*0044*/ 	.byte	0x00, 0xf0, 0x11, 0x00


	//----- nvinfo : EIATTR_KPARAM_INFO
	.align		4
.L_1839:
        /*0048*/ 	.byte	0x04, 0x17
        /*004a*/ 	.short	(.L_1841 - .L_1840)
.L_1840:
        /*004c*/ 	.word	0x00000000
        /*0050*/ 	.short	0x0007
        /*0052*/ 	.short	0x0038
        /*0054*/ 	.byte	0x00, 0xf0, 0x21, 0x00


	//----- nvinfo : EIATTR_KPARAM_INFO
	.align		4
.L_1841:
        /*0058*/ 	.byte	0x04, 0x17
        /*005a*/ 	.short	(.L_1843 - .L_1842)
.L_1842:
        /*005c*/ 	.word	0x00000000
        /*0060*/ 	.short	0x0006
        /*0062*/ 	.short	0x0030
        /*0064*/ 	.byte	0x00, 0xf0, 0x21, 0x00


	//----- nvinfo : EIATTR_KPARAM_INFO
	.align		4
.L_1843:
        /*0068*/ 	.byte	0x04, 0x17
        /*006a*/ 	.short	(.L_1845 - .L_1844)
.L_1844:
        /*006c*/ 	.word	0x00000000
        /*0070*/ 	.short	0x0005
        /*0072*/ 	.short	0x0028
        /*0074*/ 	.byte	0x00, 0xf0, 0x21, 0x00


	//----- nvinfo : EIATTR_KPARAM_INFO
	.align		4
.L_1845:
        /*0078*/ 	.byte	0x04, 0x17
        /*007a*/ 	.short	(.L_1847 - .L_1846)
.L_1846:
        /*007c*/ 	.word	0x00000000
        /*0080*/ 	.short	0x0004
        /*0082*/ 	.short	0x0020
        /*0084*/ 	.byte	0x00, 0xf0, 0x21, 0x00


	//----- nvinfo : EIATTR_KPARAM_INFO
	.align		4
.L_1847:
        /*0088*/ 	.byte	0x04, 0x17
        /*008a*/ 	.short	(.L_1849 - .L_1848)
.L_1848:
        /*008c*/ 	.word	0x00000000
        /*0090*/ 	.short	0x0003
        /*0092*/ 	.short	0x0018
        /*0094*/ 	.byte	0x00, 0xf0, 0x21, 0x00


	//----- nvinfo : EIATTR_KPARAM_INFO
	.align		4
.L_1849:
        /*0098*/ 	.byte	0x04, 0x17
        /*009a*/ 	.short	(.L_1851 - .L_1850)
.L_1850:
        /*009c*/ 	.word	0x00000000
        /*00a0*/ 	.short	0x0002
        /*00a2*/ 	.short	0x0010
        /*00a4*/ 	.byte	0x00, 0xf0, 0x21, 0x00


	//----- nvinfo : EIATTR_KPARAM_INFO
	.align		4
.L_1851:
        /*00a8*/ 	.byte	0x04, 0x17
        /*00aa*/ 	.short	(.L_1853 - .L_1852)
.L_1852:
        /*00ac*/ 	.word	0x00000000
        /*00b0*/ 	.short	0x0001
        /*00b2*/ 	.short	0x0008
        /*00b4*/ 	.byte	0x00, 0xf0, 0x21, 0x00


	//----- nvinfo : EIATTR_KPARAM_INFO
	.align		4
.L_1853:
        /*00b8*/ 	.byte	0x04, 0x17
        /*00ba*/ 	.short	(.L_1855 - .L_1854)
.L_1854:
        /*00bc*/ 	.word	0x00000000
        /*00c0*/ 	.short	0x0000
        /*00c2*/ 	.short	0x0000
        /*00c4*/ 	.byte	0x00, 0xf0, 0x21, 0x00


	//----- nvinfo : EIATTR_SPARSE_MMA_MASK
	.align		4
.L_1855:
        /*00c8*/ 	.byte	0x03, 0x50
        /*00ca*/ 	.short	0x0000


	//----- nvinfo : EIATTR_MAXREG_COUNT
	.align		4
        /*00cc*/ 	.byte	0x03, 0x1b
        /*00ce*/ 	.short	0x00a8


	//----- nvinfo : EIATTR_NUM_BARRIERS
	.align		4
        /*00d0*/ 	.byte	0x02, 0x4c
        /*00d2*/ 	.byte	0x01
	.zero		1


	//----- nvinfo : EIATTR_MERCURY_ISA_VERSION
	.align		4
        /*00d4*/ 	.byte	0x03, 0x5f
        /*00d6*/ 	.short	0x0101


	//----- nvinfo : EIATTR_COOP_GROUP_MASK_REGIDS
	.align		4
        /*00d8*/ 	.byte	0x04, 0x29
        /*00da*/ 	.short	(.L_1857 - .L_1856)


	//   ....[0]....
.L_1856:
        /*00dc*/ 	.word	0xffffffff


	//   ....[1]....
        /*00e0*/ 	.word	0xffffffff


	//   ....[2]....
        /*00e4*/ 	.word	0xffffffff


	//   ....[3]....
        /*00e8*/ 	.word	0xffffffff


	//   ....[4]....
        /*00ec*/ 	.word	0xffffffff


	//   ....[5]....
        /*00f0*/ 	.word	0xffffffff


	//   ....[6]....
        /*00f4*/ 	.word	0xffffffff


	//   ....[7]....
        /*00f8*/ 	.word	0xffffffff


	//   ....[8]....
        /*00fc*/ 	.word	0xffffffff


	//   ....[9]....
        /*0100*/ 	.word	0xffffffff


	//   ....[10]....
        /*0104*/ 	.word	0xffffffff


	//   ....[11]....
        /*0108*/ 	.word	0xffffffff


	//   ....[12]....
        /*010c*/ 	.word	0x05000015


	//   ....[13]....
        /*0110*/ 	.word	0x05000014


	//   ....[14]....
        /*0114*/ 	.word	0x05000016


	//   ....[15]....
        /*0118*/ 	.word	0x05000017


	//   ....[16]....
        /*011c*/ 	.word	0x05000019


	//   ....[17]....
        /*0120*/ 	.word	0x05000010


	//   ....[18]....
        /*0124*/ 	.word	0x05000014


	//   ....[19]....
        /*0128*/ 	.word	0x05000011


	//   ....[20]....
        /*012c*/ 	.word	0x05000015


	//   ....[21]....
        /*0130*/ 	.word	0x05000017


	//   ....[22]....
        /*0134*/ 	.word	0x05000014


	//   ....[23]....
        /*0138*/ 	.word	0x05000016


	//   ....[24]....
        /*013c*/ 	.word	0x05000019


	//   ....[25]....
        /*0140*/ 	.word	0x05000015


	//   ....[26]....
        /*0144*/ 	.word	0x0500001a


	//   ....[27]....
        /*0148*/ 	.word	0x05000014


	//   ....[28]....
        /*014c*/ 	.word	0x05000015


	//   ....[29]....
        /*0150*/ 	.word	0x05000017


	//   ....[30]....
        /*0154*/ 	.word	0x05000014


	//   ....[31]....
        /*0158*/ 	.word	0x05000016


	//   ....[32]....
        /*015c*/ 	.word	0x05000019


	//   ....[33]....
        /*0160*/ 	.word	0x05000015


	//   ....[34]....
        /*0164*/ 	.word	0x0500001a


	//   ....[35]....
        /*0168*/ 	.word	0x05000014


	//   ....[36]....
        /*016c*/ 	.word	0x05000015


	//   ....[37]....
        /*0170*/ 	.word	0x05000014


	//   ....[38]....
        /*0174*/ 	.word	0x05000016


	//   ....[39]....
        /*0178*/ 	.word	0x0500001a


	//   ....[40]....
        /*017c*/ 	.word	0x05000015


	//   ....[41]....
        /*0180*/ 	.word	0x05000019


	//   ....[42]....
        /*0184*/ 	.word	0x05000026


	//   ....[43]....
        /*0188*/ 	.word	0x05000017


	//   ....[44]....
        /*018c*/ 	.word	0x05000026


	//   ....[45]....
        /*0190*/ 	.word	0x05000013


	//   ....[46]....
        /*0194*/ 	.word	0x05000015


	//   ....[47]....
        /*0198*/ 	.word	0x05000014


	//   ....[48]....
        /*019c*/ 	.word	0x05000016


	//   ....[49]....
        /*01a0*/ 	.word	0x05000019


	//   ....[50]....
        /*01a4*/ 	.word	0x0500001b


	//   ....[51]....
        /*01a8*/ 	.word	0x05000010


	//   ....[52]....
        /*01ac*/ 	.word	0x0500002d


	//   ....[53]....
        /*01b0*/ 	.word	0x05000012


	//   ....[54]....
        /*01b4*/ 	.word	0x05000013


	//   ....[55]....
        /*01b8*/ 	.word	0x0500001f


	//   ....[56]....
        /*01bc*/ 	.word	0x0500001e


	//   ....[57]....
        /*01c0*/ 	.word	0x0500001b


	//   ....[58]....
        /*01c4*/ 	.word	0x0500002e


	//   ....[59]....
        /*01c8*/ 	.word	0x05000010


	//   ....[60]....
        /*01cc*/ 	.word	0x05000030


	//   ....[61]....
        /*01d0*/ 	.word	0x05000027


	//   ....[62]....
        /*01d4*/ 	.word	0x05000028


	//   ....[63]....
        /*01d8*/ 	.word	0x0500002c


	//   ....[64]....
        /*01dc*/ 	.word	0x0500002b


	//   ....[65]....
        /*01e0*/ 	.word	0x0500002f


	//   ....[66]....
        /*01e4*/ 	.word	0x05000015


	//   ....[67]....
        /*01e8*/ 	.word	0x05000012


	//   ....[68]....
        /*01ec*/ 	.word	0x05000014


	//   ....[69]....
        /*01f0*/ 	.word	0x05000014


	//   ....[70]....
        /*01f4*/ 	.word	0x05000014


	//   ....[71]....
        /*01f8*/ 	.word	0x05000014


	//   ....[72]....
        /*01fc*/ 	.word	0x05000014


	//   ....[73]....
        /*0200*/ 	.word	0x05000014


	//   ....[74]....
        /*0204*/ 	.word	0x05000014


	//   ....[75]....
        /*0208*/ 	.word	0x05000014


	//   ....[76]....
        /*020c*/ 	.word	0x05000014


	//   ....[77]....
        /*0210*/ 	.word	0x05000014


	//   ....[78]....
        /*0214*/ 	.word	0x05000014


	//   ....[79]....
        /*0218*/ 	.word	0x05000014


	//   ....[80]....
        /*021c*/ 	.word	0x05000014


	//   ....[81]....
        /*0220*/ 	.word	0x05000014


	//   ....[82]....
        /*0224*/ 	.word	0x05000014


	//   ....[83]....
        /*0228*/ 	.word	0x05000014


	//   ....[84]....
        /*022c*/ 	.word	0x05000014


	//   ....[85]....
        /*0230*/ 	.word	0x05000014


	//   ....[86]....
        /*0234*/ 	.word	0x05000014


	//   ....[87]....
        /*0238*/ 	.word	0x05000014


	//   ....[88]....
        /*023c*/ 	.word	0x05000014


	//   ....[89]....
        /*0240*/ 	.word	0x05000014


	//   ....[90]....
        /*0244*/ 	.word	0x05000014


	//   ....[91]....
        /*0248*/ 	.word	0x05000014


	//   ....[92]....
        /*024c*/ 	.word	0x05000014


	//   ....[93]....
        /*0250*/ 	.word	0x05000014


	//   ....[94]....
        /*0254*/ 	.word	0x05000014


	//   ....[95]....
        /*0258*/ 	.word	0x05000014


	//   ....[96]....
        /*025c*/ 	.word	0x05000014


	//   ....[97]....
        /*0260*/ 	.word	0x05000014


	//   ....[98]....
        /*0264*/ 	.word	0x05000014


	//   ....[99]....
        /*0268*/ 	.word	0x05000014


	//   ....[100]....
        /*026c*/ 	.word	0x05000014


	//   ....[101]....
        /*0270*/ 	.word	0x05000014


	//   ....[102]....
        /*0274*/ 	.word	0x05000014


	//   ....[103]....
        /*0278*/ 	.word	0x05000014


	//   ....[104]....
        /*027c*/ 	.word	0x05000014


	//   ....[105]....
        /*0280*/ 	.word	0x05000014


	//   ....[106]....
        /*0284*/ 	.word	0x05000014


	//   ....[107]....
        /*0288*/ 	.word	0x05000014


	//   ....[108]....
        /*028c*/ 	.word	0x05000014


	//   ....[109]....
        /*0290*/ 	.word	0x05000014


	//   ....[110]....
        /*0294*/ 	.word	0x05000014


	//   ....[111]....
        /*0298*/ 	.word	0x05000014


	//   ....[112]....
        /*029c*/ 	.word	0x05000014


	//   ....[113]....
        /*02a0*/ 	.word	0x05000014


	//   ....[114]....
        /*02a4*/ 	.word	0x05000014


	//   ....[115]....
        /*02a8*/ 	.word	0x05000014


	//   ....[116]....
        /*02ac*/ 	.word	0x05000014


	//   ....[117]....
        /*02b0*/ 	.word	0x05000014


	//   ....[118]....
        /*02b4*/ 	.word	0x05000014


	//   ....[119]....
        /*02b8*/ 	.word	0x05000014


	//   ....[120]....
        /*02bc*/ 	.word	0x05000014


	//   ....[121]....
        /*02c0*/ 	.word	0x05000014


	//   ....[122]....
        /*02c4*/ 	.word	0x05000014


	//   ....[123]....
        /*02c8*/ 	.word	0x05000014


	//----- nvinfo : EIATTR_COOP_GROUP_INSTR_OFFSETS
	.align		4
.L_1857:
        /*02cc*/ 	.byte	0x04, 0x28
        /*02ce*/ 	.short	(.L_1859 - .L_1858)


	//   ....[0]....
.L_1858:
        /*02d0*/ 	.word	0x000020d0


	//   ....[1]....
        /*02d4*/ 	.word	0x000020e0


	//   ....[2]....
        /*02d8*/ 	.word	0x00002150


	//   ....[3]....
        /*02dc*/ 	.word	0x00002180


	//   ....[4]....
        /*02e0*/ 	.word	0x00002730


	//   ....[5]....
        /*02e4*/ 	.word	0x00002740


	//   ....[6]....
        /*02e8*/ 	.word	0x00002770


	//   ....[7]....
        /*02ec*/ 	.word	0x00002780


	//   ....[8]....
        /*02f0*/ 	.word	0x000027b0


	//   ....[9]....
        /*02f4*/ 	.word	0x000027c0


	//   ....[10]....
        /*02f8*/ 	.word	0x000027f0


	//   ....[11]....
        /*02fc*/ 	.word	0x00002800


	//   ....[12]....
        /*0300*/ 	.word	0x00003d60


	//   ....[13]....
        /*0304*/ 	.word	0x00003d80


	//   ....[14]....
        /*0308*/ 	.word	0x00003dc0


	//   ....[15]....
        /*030c*/ 	.word	0x00003de0


	//   ....[16]....
        /*0310*/ 	.word	0x00003e10


	//   ....[17]....
        /*0314*/ 	.word	0x00003e20


	//   ....[18]....
        /*0318*/ 	.word	0x00003e50


	//   ....[19]....
        /*031c*/ 	.word	0x00003e60


	//   ....[20]....
        /*0320*/ 	.word	0x00004040


	//   ....[21]....
        /*0324*/ 	.word	0x00004060


	//   ....[22]....
        /*0328*/ 	.word	0x00004090


	//   ....[23]....
        /*032c*/ 	.word	0x000040b0


	//   ....[24]....
        /*0330*/ 	.word	0x000040e0


	//   ....[25]....
        /*0334*/ 	.word	0x000040f0


	//   ....[26]....
        /*0338*/ 	.word	0x00004120


	//   ....[27]....
        /*033c*/ 	.word	0x00004130


	//   ....[28]....
        /*0340*/ 	.word	0x000042b0


	//   ....[29]....
        /*0344*/ 	.word	0x000042d0


	//   ....[30]....
        /*0348*/ 	.word	0x00004300


	//   ....[31]....
        /*034c*/ 	.word	0x00004320


	//   ....[32]....
        /*0350*/ 	.word	0x00004350


	//   ....[33]....
        /*0354*/ 	.word	0x00004360


	//   ....[34]....
        /*0358*/ 	.word	0x00004390


	//   ....[35]....
        /*035c*/ 	.word	0x000043a0


	//   ....[36]....
        /*0360*/ 	.word	0x000046b0


	//   ....[37]....
        /*0364*/ 	.word	0x000046e0


	//   ....[38]....
        /*0368*/ 	.word	0x00004750


	//   ....[39]....
        /*036c*/ 	.word	0x000047a0


	//   ....[40]....
        /*0370*/ 	.word	0x000047d0


	//   ....[41]....
        /*0374*/ 	.word	0x000047f0


	//   ....[42]....
        /*0378*/ 	.word	0x00004800


	//   ....[43]....
        /*037c*/ 	.word	0x00004820


	//   ....[44]....
        /*0380*/ 	.word	0x00004860


	//   ....[45]....
        /*0384*/ 	.word	0x000048a0


	//   ....[46]....
        /*0388*/ 	.word	0x000048c0


	//   ....[47]....
        /*038c*/ 	.word	0x000048e0


	//   ....[48]....
        /*0390*/ 	.word	0x00004900


	//   ....[49]....
        /*0394*/ 	.word	0x00004930


	//   ....[50]....
        /*0398*/ 	.word	0x00004950


	//   ....[51]....
        /*039c*/ 	.word	0x00004970


	//   ....[52]....
        /*03a0*/ 	.word	0x000049d0


	//   ....[53]....
        /*03a4*/ 	.word	0x00004a00


	//   ....[54]....
        /*03a8*/ 	.word	0x00004a20


	//   ....[55]....
        /*03ac*/ 	.word	0x00004a40


	//   ....[56]....
        /*03b0*/ 	.word	0x00004a70


	//   ....[57]....
        /*03b4*/ 	.word	0x00004a90


	//   ....[58]....
        /*03b8*/ 	.word	0x00004aa0


	//   ....[59]....
        /*03bc*/ 	.word	0x00004ad0


	//   ....[60]....
        /*03c0*/ 	.word	0x00004b00


	//   ....[61]....
        /*03c4*/ 	.word	0x00004b30


	//   ....[62]....
        /*03c8*/ 	.word	0x00004b50


	//   ....[63]....
        /*03cc*/ 	.word	0x00004b80


	//   ....[64]....
        /*03d0*/ 	.word	0x00004bb0


	//   ....[65]....
        /*03d4*/ 	.word	0x00004bf0


	//   ....[66]....
        /*03d8*/ 	.word	0x00004da0


	//   ....[67]....
        /*03dc*/ 	.word	0x00004db0


	//   ....[68]....
        /*03e0*/ 	.word	0x00004f60


	//   ....[69]....
        /*03e4*/ 	.word	0x00004fb0


	//   ....[70]....
        /*03e8*/ 	.word	0x00005020


	//   ....[71]....
        /*03ec*/ 	.word	0x00005080


	//   ....[72]....
        /*03f0*/ 	.word	0x000050f0


	//   ....[73]....
        /*03f4*/ 	.word	0x00005150


	//   ....[74]....
        /*03f8*/ 	.word	0x000051c0


	//   ....[75]....
        /*03fc*/ 	.word	0x00005220


	//   ....[76]....
        /*0400*/ 	.word	0x000052c0


	//   ....[77]....
        /*0404*/ 	.word	0x00005350


	//   ....[78]....
        /*0408*/ 	.word	0x000053c0


	//   ....[79]....
        /*040c*/ 	.word	0x00005420


	//   ....[80]....
        /*0410*/ 	.word	0x00005490


	//   ....[81]....
        /*0414*/ 	.word	0x000054f0


	//   ....[82]....
        /*0418*/ 	.word	0x00005560


	//   ....[83]....
        /*041c*/ 	.word	0x000055c0


	//   ....[84]....
        /*0420*/ 	.word	0x00005660


	//   ....[85]....
        /*0424*/ 	.word	0x000056f0


	//   ....[86]....
        /*0428*/ 	.word	0x00005760


	//   ....[87]....
        /*042c*/ 	.word	0x000057c0


	//   ....[88]....
        /*0430*/ 	.word	0x00005830


	//   ....[89]....
        /*0434*/ 	.word	0x00005890


	//   ....[90]....
        /*0438*/ 	.word	0x00005900


	//   ....[91]....
        /*043c*/ 	.word	0x00005960


	//   ....[92]....
        /*0440*/ 	.word	0x00005a00


	//   ....[93]....
        /*0444*/ 	.word	0x00005ac0


	//   ....[94]....
        /*0448*/ 	.word	0x00005bd0


	//   ....[95]....
        /*044c*/ 	.word	0x00005c20


	//   ....[96]....
        /*0450*/ 	.word	0x00005cb0


	//   ....[97]....
        /*0454*/ 	.word	0x00005d00


	//   ....[98]....
        /*0458*/ 	.word	0x00005da0


	//   ....[99]....
        /*045c*/ 	.word	0x00005df0


	//   ....[100]....
        /*0460*/ 	.word	0x00005e60


	//   ....[101]....
        /*0464*/ 	.word	0x00005ec0


	//   ....[102]....
        /*0468*/ 	.word	0x00005f30


	//   ....[103]....
        /*046c*/ 	.word	0x00005f90


	//   ....[104]....
        /*0470*/ 	.word	0x00006030


	//   ....[105]....
        /*0474*/ 	.word	0x000060a0


	//   ....[106]....
        /*0478*/ 	.word	0x00006140


	//   ....[107]....
        /*047c*/ 	.word	0x000061a0


	//   ....[108]....
        /*0480*/ 	.word	0x00006210


	//   ....[109]....
        /*0484*/ 	.word	0x00006260


	//   ....[110]....
        /*0488*/ 	.word	0x000062d0


	//   ....[111]....
        /*048c*/ 	.word	0x00006330


	//   ....[112]....
        /*0490*/ 	.word	0x000063d0


	//   ....[113]....
        /*0494*/ 	.word	0x00006450


	//   ....[114]....
        /*0498*/ 	.word	0x000064d0


	//   ....[115]....
        /*049c*/ 	.word	0x00006580


	//   ....[116]....
        /*04a0*/ 	.word	0x00006640


	//   ....[117]....
        /*04a4*/ 	.word	0x000066f0


	//   ....[118]....
        /*04a8*/ 	.word	0x00006760


	//   ....[119]....
        /*04ac*/ 	.word	0x000067c0


	//   ....[120]....
        /*04b0*/ 	.word	0x00006830


	//   ....[121]....
        /*04b4*/ 	.word	0x000068d0


	//   ....[122]....
        /*04b8*/ 	.word	0x000069f0


	//   ....[123]....
        /*04bc*/ 	.word	0x00006a70


	//----- nvinfo : EIATTR_EXIT_INSTR_OFFSETS
	.align		4
.L_1859:
        /*04c0*/ 	.byte	0x04, 0x1c
        /*04c2*/ 	.short	(.L_1861 - .L_1860)


	//   ....[0]....
.L_1860:
        /*04c4*/ 	.word	0x00002e90


	//   ....[1]....
        /*04c8*/ 	.word	0x00004f00


	//----- nvinfo : EIATTR_MAX_THREADS
	.align		4
.L_1861:
        /*04cc*/ 	.byte	0x04, 0x05
        /*04ce*/ 	.short	(.L_1863 - .L_1862)
.L_1862:
        /*04d0*/ 	.word	0x00000140
        /*04d4*/ 	.word	0x00000001
        /*04d8*/ 	.word	0x00000001


	//----- nvinfo : EIATTR_CRS_STACK_SIZE
	.align		4
.L_1863:
        /*04dc*/ 	.byte	0x04, 0x1e
        /*04de*/ 	.short	(.L_1865 - .L_1864)
.L_1864:
        /*04e0*/ 	.word	0x00000000


	//----- nvinfo : EIATTR_CBANK_PARAM_SIZE
	.align		4
.L_1865:
        /*04e4*/ 	.byte	0x03, 0x19
        /*04e6*/ 	.short	0x0060


	//----- nvinfo : EIATTR_PARAM_CBANK
	.align		4
        /*04e8*/ 	.byte	0x04, 0x0a
        /*04ea*/ 	.short	(.L_1867 - .L_1866)
	.align		4
.L_1866:
        /*04ec*/ 	.word	index@(.nv.constant0._ZN13group_norm_v218gn_bwd_cuda_kernelI6__halfLi320ELi1ELi32ELi80ELi256ELb0ELb1ELi16ELi320ELi320ELi4ELb1ELi9ELb0ELb0ELNS_15WgradSyncMethodE2ENS_16CompileConditionILi900EEEEEvPT_S6_S6_PKS5_S8_S8_S8_PKfflPfPj)
        /*04f0*/ 	.short	0x0210
        /*04f2*/ 	.short	0x0060


	//----- nvinfo : EIATTR_SW_WAR
	.align		4
.L_1867:
        /*04f4*/ 	.byte	0x04, 0x36
        /*04f6*/ 	.short	(.L_1869 - .L_1868)
.L_1868:
        /*04f8*/ 	.word	0x00000008
.L_1869:


//--------------------- .nv.info._ZN13group_norm_v218gn_bwd_cuda_kernelI6__halfLi320ELi3ELi32ELi80ELi256ELb0ELb1ELi16ELi320ELi320ELi4ELb1ELi16ELb0ELb0ELNS_15WgradSyncMethodE3ENS_16CompileConditionILi900EEEEEvPT_S6_S6_PKS5_S8_S8_S8_PKfflPfPj --------------------------
	.section	.nv.info._ZN13group_norm_v218gn_bwd_cuda_kernelI6__halfLi320ELi3ELi32ELi80ELi256ELb0ELb1ELi16ELi320ELi320ELi4ELb1ELi16ELb0ELb0ELNS_15WgradSyncMethodE3ENS_16CompileConditionILi900EEEEEvPT_S6_S6_PKS5_S8_S8_S8_PKfflPfPj,"",@"SHT_CUDA_INFO"
	.sectionflags	@""
	.align	4


	//----- nvinfo : EIATTR_CUDA_API_VERSION
	.align		4
        /*0000*/ 	.byte	0x04, 0x37
        /*0002*/ 	.short	(.L_1871 - .L_1870)
.L_1870:
        /*0004*/ 	.word	0x00000082


	//----- nvinfo : EIATTR_KPARAM_INFO
	.align		4
.L_1871:
        /*0008*/ 	.byte	0x04, 0x17
        /*000a*/ 	.short	(.L_1873 - .L_1872)
.L_1872:
        /*000c*/ 	.word	0x00000000
        /*0010*/ 	.short	0x000b
        /*0012*/ 	.short	0x0058
        /*0014*/ 	.byte	0x00, 0xf0, 0x21, 0x00


	//----- nvinfo : EIATTR_KPARAM_INFO
	.align		4
.L_1873:
        /*0018*/ 	.byte	0x04, 0x17
        /*001a*/ 	.short	(.L_1875 - .L_1874)
.L_1874:
        /*001c*/ 	.word	0x00000000
        /*0020*/ 	.short	0x000a
        /*0022*/ 	.short	0x0050
        /*0024*/ 	.byte	0x00, 0xf0, 0x21, 0x00


	//----- nvinfo : EIATTR_KPARAM_INFO
	.align		4
.L_1875:
        /*0028*/ 	.byte	0x04, 0x17
        /*002a*/ 	.short	(.L_1877 - .L_1876)
.L_1876:
        /*002c*/ 	.word	0x00000000
        /*0030*/ 	.short	0x0009
        /*0032*/ 	.short	0x0048
        /*0034*/ 	.byte	0x00, 0xf0, 0x21, 0x00


	//----- nvinfo : EIATTR_KPARAM_INFO
	.align		4
.L_1877:
        /*0038*/ 	.byte	0x04, 0x17
        /*003a*/ 	.short	(.L_1879 - .L_1878)
.L_1878:
        /*003c*/ 	.word	0x00000000
        /*0040*/ 	.short	0x0008
        /*0042*/ 	.short	0x0040
        /*0044*/ 	.byte	0x00, 0xf0, 0x11, 0x00


	//----- nvinfo : EIATTR_KPARAM_INFO
	.align		4
.L_1879:
        /*0048*/ 	.byte	0x04, 0x17
        /*004a*/ 	.short	(.L_1881 - .L_1880)
.L_1880:
        /*004c*/ 	.word	0x00000000
        /*0050*/ 	.short	0x0007
        /*0052*/ 	.short	0x0038
        /*0054*/ 	.byte	0x00, 0xf0, 0x21, 0x00


	//----- nvinfo : EIATTR_KPARAM_INFO
	.align		4
.L_1881:
        /*0058*/ 	.byte	0x04, 0x17
        /*005a*/ 	.short	(.L_1883 - .L_1882)
.L_1882:
        /*005c*/ 	.word	0x00000000
        /*0060*/ 	.short	0x0006
        /*0062*/ 	.short	0x0030
        /*0064*/ 	.byte	0x00, 0xf0, 0x21, 0x00


	//----- nvinfo : EIATTR_KPARAM_INFO
	.align		4
.L_1883:
        /*0068*/ 	.byte	0x04, 0x17
        /*006a*/ 	.short	(.L_1885 - .L_1884)
.L_1884:
        /*006c*/ 	.word	0x00000000
        /*0070*/ 	.short	0x0005
        /*0072*/ 	.short	0x0028
        /*0074*/ 	.byte	0x00, 0xf0, 0x21, 0x00


	//----- nvinfo : EIATTR_KPARAM_INFO
	.align		4
.L_1885:
        /*0078*/ 	.byte	0x04, 0x17
        /*007a*/ 	.short	(.L_1887 - .L_1886)
.L_1886:
        /*007c*/ 	.word	0x00000000
        /*0080*/ 	.short	0x0004
        /*0082*/ 	.short	0x0020
        /*0084*/ 	.byte	0x00, 0xf0, 0x21, 0x00


	//----- nvinfo : EIATTR_KPARAM_INFO
	.align		4
.L_1887:
        /*0088*/ 	.byte	0x04, 0x17
        /*008a*/ 	.short	(.L_1889 - .L_1888)
.L_1888:
        /*008c*/ 	.word	0x00000000
        /*0090*/ 	.short	0x0003
        /*0092*/ 	.short	0x0018
        /*0094*/ 	.byte	0x00, 0xf0, 0x21, 0x00


	//----- nvinfo : EIATTR_KPARAM_INFO
	.align		4
.L_1889:
        /*0098*/ 	.byte	0x04, 0x17
        /*009a*/ 	.short	(.L_1891 - .L_1890)
.L_1890:
        /*009c*/ 	.word	0x00000000
        /*00a0*/ 	.short	0x0002
        /*00a2*/ 	.short	0x0010
        /*00a4*/ 	.byte	0x00, 0xf0, 0x21, 0x00


	//----- nvinfo : EIATTR_KPARAM_INFO
	.align		4
.L_1891:
        /*00a8*/ 	.byte	0x04, 0x17
        /*00aa*/ 	.short	(.L_1893 - .L_1892)
.L_1892:
        /*00ac*/ 	.word	0x00000000
        /*00b0*/ 	.short	0x0001
        /*00b2*/ 	.short	0x0008
        /*00b4*/ 	.byte	0x00, 0xf0, 0x21, 0x00


	//----- nvinfo : EIATTR_KPARAM_INFO
	.align		4
.L_1893:
        /*00b8*/ 	.byte	0x04, 0x17
        /*00ba*/ 	.short	(.L_1895 - .L_1894)
.L_1894:
        /*00bc*/ 	.word	0x00000000
        /*00c0*/ 	.short	0x0000
        /*00c2*/ 	.short	0x0000
        /*00c4*/ 	.byte	0x00, 0xf0, 0x21, 0x00


	//----- nvinfo : EIATTR_SPARSE_MMA_MASK
	.align		4
.L_1895:
        /*00c8*/ 	.byte	0x03, 0x50
        /*00ca*/ 	.short	0x0000


	//----- nvinfo : EIATTR_MAXREG_COUNT
	.align		4
        /*00cc*/ 	.byte	0x03, 0x1b
        /*00ce*/ 	.short	0x0040


	//----- nvinfo : EIATTR_NUM_BARRIERS
	.align		4
        /*00d0*/ 	.byte	0x02, 0x4c
        /*00d2*/ 	.byte	0x01
	.zero		1


	//----- nvinfo : EIATTR_ANNOTATIONS
	.align		4
        /*00d4*/ 	.byte	0x04, 0x55
        /*00d6*/ 	.short	(.L_1897 - .L_1896)


	//   ....[0]....
.L_1896:
        /*00d8*/ 	.word	0x00000001
        /*00dc*/ 	.byte	0x70, 0x04, 0x00, 0x00, 0x01, 0x00, 0x00, 0x00, 0xa0, 0x04, 0x00, 0x00, 0x01, 0x00, 0x00, 0x00
        /*00ec*/ 	.byte	0xc0, 0x04, 0x00, 0x00, 0x01, 0x00, 0x00, 0x00, 0xd0, 0x04, 0x00, 0x00, 0x01, 0x00, 0x00, 0x00
        /*00fc*/ 	.byte	0xc0, 0x13, 0x00, 0x00, 0x01, 0x00, 0x00, 0x00, 0xd0, 0x13, 0x00, 0x00, 0x01, 0x00, 0x00, 0x00
        /*010c*/ 	.byte	0x10, 0x15, 0x00, 0x00, 0x01, 0x00, 0x00, 0x00, 0xb0, 0x15, 0x00, 0x00


	//----- nvinfo : EIATTR_MERCURY_ISA_VERSION
	.align		4
.L_1897:
        /*0118*/ 	.byte	0x03, 0x5f
        /*011a*/ 	.short	0x0101


	//----- nvinfo : EIATTR_COOP_GROUP_MASK_REGIDS
	.align		4
        /*011c*/ 	.byte	0x04, 0x29
        /*011e*/ 	.short	(.L_1899 - .L_1898)


	//   ....[0]....
.L_1898:
        /*0120*/ 	.word	0xffffffff


	//   ....[1]....
        /*0124*/ 	.word	0xffffffff


	//   ....[2]....
        /*0128*/ 	.word	0xffffffff


	//   ....[3]....
        /*012c*/ 	.word	0xffffffff


	//   ....[4]....
        /*0130*/ 	.word	0xffffffff


	//   ....[5]....
        /*0134*/ 	.word	0xffffffff


	//   ....[6]....
        /*0138*/ 	.word	0xffffffff


	//   ....[7]....
        /*013c*/ 	.word	0xffffffff


	//   ....[8]....
        /*0140*/ 	.word	0xffffffff


	//   ....[9]....
        /*0144*/ 	.word	0xffffffff


	//   ....[10]....
        /*0148*/ 	.word	0xffffffff


	//   ....[11]....
        /*014c*/ 	.word	0xffffffff


	//   ....[12]....
        /*0150*/ 	.word	0x05000015


	//   ....[13]....
        /*0154*/ 	.word	0x05000014


	//   ....[14]....
        /*0158*/ 	.word	0x05000016


	//   ....[15]....
        /*015c*/ 	.word	0x05000017


	//   ....[16]....
        /*0160*/ 	.word	0x05000019


	//   ....[17]....
        /*0164*/ 	.word	0x05000018


	//   ....[18]....
        /*0168*/ 	.word	0x0500001a


	//   ....[19]....
        /*016c*/ 	.word	0x0500000f


	//   ....[20]....
        /*0170*/ 	.word	0x05000019


	//   ....[21]....
        /*0174*/ 	.word	0x05000018


	//   ....[22]....
        /*0178*/ 	.word	0x0500001a


	//   ....[23]....
        /*017c*/ 	.word	0x0500001b


	//   ....[24]....
        /*0180*/ 	.word	0x0500001d


	//   ....[25]....
        /*0184*/ 	.word	0x0500001c


	//   ....[26]....
        /*0188*/ 	.word	0x05000020


	//   ....[27]....
        /*018c*/ 	.word	0x0500000f


	//   ....[28]....
        /*0190*/ 	.word	0x05000019


	//   ....[29]....
        /*0194*/ 	.word	0x05000018


	//   ....[30]....
        /*0198*/ 	.word	0x0500001a


	//   ....[31]....
        /*019c*/ 	.word	0x0500001b


	//   ....[32]....
        /*01a0*/ 	.word	0x0500001d


	//   ....[33]....
        /*01a4*/ 	.word	0x0500001c


	//   ....[34]....
        /*01a8*/ 	.word	0x05000020


	//   ....[35]....
        /*01ac*/ 	.word	0x0500000f


	//   ....[36]....
        /*01b0*/ 	.word	0x05000011


	//   ....[37]....
        /*01b4*/ 	.word	0x0500001b


	//   ....[38]....
        /*01b8*/ 	.word	0x05000010


	//   ....[39]....
        /*01bc*/ 	.word	0x0500001d


	//   ....[40]....
        /*01c0*/ 	.word	0x05000023


	//   ....[41]....
        /*01c4*/ 	.word	0x0500001e


	//   ....[42]....
        /*01c8*/ 	.word	0x05000026


	//   ....[43]....
        /*01cc*/ 	.word	0x05000025


	//   ....[44]....
        /*01d0*/ 	.word	0x0500001c


	//   ....[45]....
        /*01d4*/ 	.word	0x05000016


	//   ....[46]....
        /*01d8*/ 	.word	0x05000011


	//   ....[47]....
        /*01dc*/ 	.word	0x0500001b


	//   ....[48]....
        /*01e0*/ 	.word	0x05000014


	//   ....[49]....
        /*01e4*/ 	.word	0x05000017


	//   ....[50]....
        /*01e8*/ 	.word	0x05000018


	//   ....[51]....
        /*01ec*/ 	.word	0x0500001a


	//   ....[52]....
        /*01f0*/ 	.word	0x05000029


	//   ....[53]....
        /*01f4*/ 	.word	0x05000013


	//   ....[54]....
        /*01f8*/ 	.word	0x05000018


	//   ....[55]....
        /*01fc*/ 	.word	0x0500000e


	//   ....[56]....
        /*0200*/ 	.word	0x05000014


	//   ....[57]....
        /*0204*/ 	.word	0x05000012


	//   ....[58]....
        /*0208*/ 	.word	0x05000015


	//   ....[59]....
        /*020c*/ 	.word	0x05000017


	//   ....[60]....
        /*0210*/ 	.word	0x0500002b


	//   ....[61]....
        /*0214*/ 	.word	0x05000028


	//   ....[62]....
        /*0218*/ 	.word	0x05000020


	//   ....[63]....
        /*021c*/ 	.word	0x05000022


	//   ....[64]....
        /*0220*/ 	.word	0x05000021


	//   ....[65]....
        /*0224*/ 	.word	0x05000027


	//   ....[66]....
        /*0228*/ 	.word	0x05000023


	//   ....[67]....
        /*022c*/ 	.word	0x0500001e


	//   ....[68]....
        /*0230*/ 	.word	0x0500001a


	//   ....[69]....
        /*0234*/ 	.word	0x0500001a


	//   ....[70]....
        /*0238*/ 	.word	0x0500001a


	//   ....[71]....
        /*023c*/ 	.word	0x0500001a


	//   ....[72]....
        /*0240*/ 	.word	0x0500001a


	//   ....[73]....
        /*0244*/ 	.word	0x0500001a


	//   ....[74]....
        /*0248*/ 	.word	0x0500001a


	//   ....[75]....
        /*024c*/ 	.word	0x0500001a


	//   ....[76]....
        /*0250*/ 	.word	0x0500001a


	//   ....[77]....
        /*0254*/ 	.word	0x0500001a


	//   ....[78]....
        /*0258*/ 	.word	0x0500001a


	//   ....[79]....
        /*025c*/ 	.word	0x0500001a


	//   ....[80]....
        /*0260*/ 	.word	0x0500001a


	//   ....[81]....
        /*0264*/ 	.word	0x0500001a


	//   ....[82]....
        /*0268*/ 	.word	0x0500001a


	//   ....[83]....
        /*026c*/ 	.word	0x0500001a


	//   ....[84]....
        /*0270*/ 	.word	0x0500001a


	//   ....[85]....
        /*0274*/ 	.word	0x0500001a


	//   ....[86]....
        /*0278*/ 	.word	0x0500001a


	//   ....[87]....
        /*027c*/ 	.word	0x0500001a


	//   ....[88]....
        /*0280*/ 	.word	0x0500001a


	//   ....[89]....
        /*0284*/ 	.word	0x0500001a


	//   ....[90]....
        /*0288*/ 	.word	0x0500001a


	//   ....[91]....
        /*028c*/ 	.word	0x0500001a


	//   ....[92]....
        /*0290*/ 	.word	0x0500001a


	//   ....[93]....
        /*0294*/ 	.word	0x0500001a


	//   ....[94]....
        /*0298*/ 	.word	0x0500001a


	//   ....[95]....
        /*029c*/ 	.word	0x0500001a


	//   ....[96]....
        /*02a0*/ 	.word	0x0500001a


	//   ....[97]....
        /*02a4*/ 	.word	0x0500001a


	//   ....[98]....
        /*02a8*/ 	.word	0x0500001a


	//   ....[99]....
        /*02ac*/ 	.word	0x0500001a


	//   ....[100]....
        /*02b0*/ 	.word	0x0500001a


	//   ....[101]....
        /*02b4*/ 	.word	0x0500001a


	//   ....[102]....
        /*02b8*/ 	.word	0x0500001a


	//   ....[103]....
        /*02bc*/ 	.word	0x0500001a


	//   ....[104]....
        /*02c0*/ 	.word	0x0500001a


	//   ....[105]....
        /*02c4*/ 	.word	0x0500001a


	//   ....[106]....
        /*02c8*/ 	.word	0x0500001a


	//   ....[107]....
        /*02cc*/ 	.word	0x0500001a


	//   ....[108]....
        /*02d0*/ 	.word	0x0500001a


	//   ....[109]....
        /*02d4*/ 	.word	0x0500001a


	//   ....[110]....
        /*02d8*/ 	.word	0x0500001a


	//   ....[111]....
        /*02dc*/ 	.word	0x0500001a


	//   ....[112]....
        /*02e0*/ 	.word	0x0500001a


	//   ....[113]....
        /*02e4*/ 	.word	0x0500001a


	//   ....[114]....
        /*02e8*/ 	.word	0x0500001a


	//   ....[115]....
        /*02ec*/ 	.word	0x0500001a


	//   ....[116]....
        /*02f0*/ 	.word	0x0500001a


	//   ....[117]....
        /*02f4*/ 	.word	0x0500001a


	//   ....[118]....
        /*02f8*/ 	.word	0x0500001a


	//   ....[119]....
        /*02fc*/ 	.word	0x0500001a


	//   ....[120]....
        /*0300*/ 	.word	0x0500001a


	//   ....[121]....
        /*0304*/ 	.word	0x0500001a


	//   ....[122]....
        /*0308*/ 	.word	0x0500001a


	//   ....[123]....
        /*030c*/ 	.word	0x0500001a


	//----- nvinfo : EIATTR_COOP_GROUP_INSTR_OFFSETS
	.align		4
.L_1899:
        /*0310*/ 	.byte	0x04, 0x28
        /*0312*/ 	.short	(.L_1901 - .L_1900)


	//   ....[0]....
.L_1900:
        /*0314*/ 	.word	0x00002420


	//   ....[1]....
        /*0318*/ 	.word	0x00002450


	//   ....[2]....
        /*031c*/ 	.word	0x00002480


	//   ....[3]....
        /*0320*/ 	.word	0x00002490


	//   ....[4]....
        /*0324*/ 	.word	0x00002a90


	//   ....[5]....
        /*0328*/ 	.word	0x00002ab0


	//   ....[6]....
        /*032c*/ 	.word	0x00002ad0


	//   ....[7]....
        /*0330*/ 	.word	0x00002af0


	//   ....[8]....
        /*0334*/ 	.word	0x00002b10


	//   ....[9]....
        /*0338*/ 	.word	0x00002b30


	//   ....[10]....
        /*033c*/ 	.word	0x00002b50


	//   ....[11]....
        /*0340*/ 	.word	0x00002b70


	//   ....[12]....
        /*0344*/ 	.word	0x00004210


	//   ....[13]....
        /*0348*/ 	.word	0x00004240


	//   ....[14]....
        /*034c*/ 	.word	0x00004270


	//   ....[15]....
        /*0350*/ 	.word	0x00004290


	//   ....[16]....
        /*0354*/ 	.word	0x000042c0


	//   ....[17]....
        /*0358*/ 	.word	0x000042d0


	//   ....[18]....
        /*035c*/ 	.word	0x00004300


	//   ....[19]....
        /*0360*/ 	.word	0x00004310


	//   ....[20]....
        /*0364*/ 	.word	0x000044f0


	//   ....[21]....
        /*0368*/ 	.word	0x00004520


	//   ....[22]....
        /*036c*/ 	.word	0x00004550


	//   ....[23]....
        /*0370*/ 	.word	0x00004570


	//   ....[24]....
        /*0374*/ 	.word	0x000045a0


	//   ....[25]....
        /*0378*/ 	.word	0x000045b0


	//   ....[26]....
        /*037c*/ 	.word	0x000045e0


	//   ....[27]....
        /*0380*/ 	.word	0x000045f0


	//   ....[28]....
        /*0384*/ 	.word	0x00004780


	//   ....[29]....
        /*0388*/ 	.word	0x000047b0


	//   ....[30]....
        /*038c*/ 	.word	0x000047e0


	//   ....[31]....
        /*0390*/ 	.word	0x00004800


	//   ....[32]....
        /*0394*/ 	.word	0x00004830


	//   ....[33]....
        /*0398*/ 	.word	0x00004840


	//   ....[34]....
        /*039c*/ 	.word	0x00004870


	//   ....[35]....
        /*03a0*/ 	.word	0x00004880


	//   ....[36]....
        /*03a4*/ 	.word	0x00004a80


	//   ....[37]....
        /*03a8*/ 	.word	0x00004b80


	//   ....[38]....
        /*03ac*/ 	.word	0x00004c10


	//   ....[39]....
        /*03b0*/ 	.word	0x00004cb0


	//   ....[40]....
        /*03b4*/ 	.word	0x00004ce0


	//   ....[41]....
        /*03b8*/ 	.word	0x00004d30


	//   ....[42]....
        /*03bc*/ 	.word	0x00004d50


	//   ....[43]....
        /*03c0*/ 	.word	0x00004d80


	//   ....[44]....
        /*03c4*/ 	.word	0x00004d90


	//   ....[45]....
        /*03c8*/ 	.word	0x00004db0


	//   ....[46]....
        /*03cc*/ 	.word	0x00004e30


	//   ....[47]....
        /*03d0*/ 	.word	0x00004e70


	//   ....[48]....
        /*03d4*/ 	.word	0x00004eb0


	//   ....[49]....
        /*03d8*/ 	.word	0x00004ee0


	//   ....[50]....
        /*03dc*/ 	.word	0x00004ef0


	//   ....[51]....
        /*03e0*/ 	.word	0x00004f00


	//   ....[52]....
        /*03e4*/ 	.word	0x00004f10


	//   ....[53]....
        /*03e8*/ 	.word	0x00004f50


	//   ....[54]....
        /*03ec*/ 	.word	0x00004f90


	//   ....[55]....
        /*03f0*/ 	.word	0x00004fc0


	//   ....[56]....
        /*03f4*/ 	.word	0x00005000


	//   ....[57]....
        /*03f8*/ 	.word	0x00005020


	//   ....[58]....
        /*03fc*/ 	.word	0x00005050


	//   ....[59]....
        /*0400*/ 	.word	0x00005070


	//   ....[60]....
        /*0404*/ 	.word	0x00005090


	//   ....[61]....
        /*0408*/ 	.word	0x000050d0


	//   ....[62]....
        /*040c*/ 	.word	0x00005120


	//   ....[63]....
        /*0410*/ 	.word	0x00005140


	//   ....[64]....
        /*0414*/ 	.word	0x00005170


	//   ....[65]....
        /*0418*/ 	.word	0x00005180


	//   ....[66]....
        /*041c*/ 	.word	0x000052a0


	//   ....[67]....
        /*0420*/ 	.word	0x000052f0


	//   ....[68]....
        /*0424*/ 	.word	0x000054d0


	//   ....[69]....
        /*0428*/ 	.word	0x00005520


	//   ....[70]....
        /*042c*/ 	.word	0x00005590


	//   ....[71]....
        /*0430*/ 	.word	0x000055f0


	//   ....[72]....
        /*0434*/ 	.word	0x00005660


	//   ....[73]....
        /*0438*/ 	.word	0x000056c0


	//   ....[74]....
        /*043c*/ 	.word	0x00005730


	//   ....[75]....
        /*0440*/ 	.word	0x00005790


	//   ....[76]....
        /*0444*/ 	.word	0x00005830


	//   ....[77]....
        /*0448*/ 	.word	0x000058c0


	//   ....[78]....
        /*044c*/ 	.word	0x00005930


	//   ....[79]....
        /*0450*/ 	.word	0x00005990


	//   ....[80]....
        /*0454*/ 	.word	0x00005a00


	//   ....[81]....
        /*0458*/ 	.word	0x00005a60


	//   ....[82]....
        /*045c*/ 	.word	0x00005ad0


	//   ....[83]....
        /*0460*/ 	.word	0x00005b30


	//   ....[84]....
        /*0464*/ 	.word	0x00005bd0


	//   ....[85]....
        /*0468*/ 	.word	0x00005c60


	//   ....[86]....
        /*046c*/ 	.word	0x00005cd0


	//   ....[87]....
        /*0470*/ 	.word	0x00005d30


	//   ....[88]....
        /*0474*/ 	.word	0x00005da0


	//   ....[89]....
        /*0478*/ 	.word	0x00005e00


	//   ....[90]....
        /*047c*/ 	.word	0x00005e70


	//   ....[91]....
        /*0480*/ 	.word	0x00005ed0


	//   ....[92]....
        /*0484*/ 	.word	0x00005f70


	//   ....[93]....
        /*0488*/ 	.word	0x00006030


	//   ....[94]....
        /*048c*/ 	.word	0x00006130


	//   ....[95]....
        /*0490*/ 	.word	0x00006180


	//   ....[96]....
        /*0494*/ 	.word	0x00006270


	//   ....[97]....
        /*0498*/ 	.word	0x000062c0


	//   ....[98]....
        /*049c*/ 	.word	0x00006350


	//   ....[99]....
        /*04a0*/ 	.word	0x000063a0


	//   ....[100]....
        /*04a4*/ 	.word	0x00006410


	//   ....[101]....
        /*04a8*/ 	.word	0x00006470


	//   ....[102]....
        /*04ac*/ 	.word	0x000064e0


	//   ....[103]....
        /*04b0*/ 	.word	0x00006540


	//   ....[104]....
        /*04b4*/ 	.word	0x000065b0


	//   ....[105]....
        /*04b8*/ 	.word	0x00006610


	//   ....[106]....
        /*04bc*/ 	.word	0x00006690


	//   ....[107]....
        /*04c0*/ 	.word	0x00006700


	//   ....[108]....
        /*04c4*/ 	.word	0x00006770


	//   ....[109]....
        /*04c8*/ 	.word	0x000067d0


	//   ....[110]....
        /*04cc*/ 	.word	0x00006850


	//   ....[111]....
        /*04d0*/ 	.word	0x000068d0


	//   ....[112]....
        /*04d4*/ 	.word	0x00006970


	//   ....[113]....
        /*04d8*/ 	.word	0x000069e0


	//   ....[114]....
        /*04dc*/ 	.word	0x00006a70


	//   ....[115]....
        /*04e0*/ 	.word	0x00006b00


	//   ....[116]....
        /*04e4*/ 	.word	0x00006b70


	//   ....[117]....
        /*04e8*/ 	.word	0x00006bd0


	//   ....[118]....
        /*04ec*/ 	.word	0x00006c40


	//   ....[119]....
        /*04f0*/ 	.word	0x00006cc0


	//   ....[120]....
        /*04f4*/ 	.word	0x00006d80


	//   ....[121]....
        /*04f8*/ 	.word	0x00006e50


	//   ....[122]....
        /*04fc*/ 	.word	0x00006f30


	//   ....[123]....
        /*0500*/ 	.word	0x00006fe0


	//----- nvinfo : EIATTR_EXIT_INSTR_OFFSETS
	.align		4
.L_1901:
        /*0504*/ 	.byte	0x04, 0x1c
        /*0506*/ 	.short	(.L_1903 - .L_1902)


	//   ....[0]....
.L_1902:
        /*0508*/ 	.word	0x00003230


	//   ....[1]....
        /*050c*/ 	.word	0x00005470


	//----- nvinfo : EIATTR_MAX_THREADS
	.align		4
.L_1903:
        /*0510*/ 	.byte	0x04, 0x05
        /*0512*/ 	.short	(.L_1905 - .L_1904)
.L_1904:
        /*0514*/ 	.word	0x00000140
        /*0518*/ 	.word	0x00000001
        /*051c*/ 	.word	0x00000001


	//----- nvinfo : EIATTR_CRS_STACK_SIZE
	.align		4
.L_1905:
        /*0520*/ 	.byte	0x04, 0x1e
        /*0522*/ 	.short	(.L_1907 - .L_1906)
.L_1906:
        /*0524*/ 	.word	0x00000000


	//----- nvinfo : EIATTR_CBANK_PARAM_SIZE
	.align		4
.L_1907:
        /*0528*/ 	.byte	0x03, 0x19
        /*052a*/ 	.short	0x0060


	//----- nvinfo : EIATTR_PARAM_CBANK
	.align		4
        /*052c*/ 	.byte	0x04, 0x0a
        /*052e*/ 	.short	(.L_1909 - .L_1908)
	.align		4
.L_1908:
        /*0530*/ 	.word	index@(.nv.constant0._ZN13group_norm_v218gn_bwd_cuda_kernelI6__halfLi320ELi3ELi32ELi80ELi256ELb0ELb1ELi16ELi320ELi320ELi4ELb1ELi16ELb0ELb0ELNS_15WgradSyncMethodE3ENS_16CompileConditionILi900EEEEEvPT_S6_S6_PKS5_S8_S8_S8_PKfflPfPj)
        /*0534*/ 	.short	0x0210
        /*0536*/ 	.short	0x0060


	//----- nvinfo : EIATTR_SW_WAR
	.align		4
.L_1909:
        /*0538*/ 	.byte	0x04, 0x36
        /*053a*/ 	.short	(.L_1911 - .L_1910)
.L_1910:
        /*053c*/ 	.word	0x00000008
.L_1911:


//--------------------- .nv.info._ZN13group_norm_v218gn_bwd_cuda_kernelI6__halfLi320ELi1ELi32ELi80ELi256ELb0ELb1ELi32ELi320ELi320ELi4ELb1ELi16ELb0ELb0ELNS_15WgradSyncMethodE3ENS_16CompileConditionILi900EEEEEvPT_S6_S6_PKS5_S8_S8_S8_PKfflPfPj --------------------------
	.section	.nv.info._ZN13group_norm_v218gn_bwd_cuda_kernelI6__halfLi320ELi1ELi32ELi80ELi256ELb0ELb1ELi32ELi320ELi320ELi4ELb1ELi16ELb0ELb0ELNS_15WgradSyncMethodE3ENS_16CompileConditionILi900EEEEEvPT_S6_S6_PKS5_S8_S8_S8_PKfflPfPj,"",@"SHT_CUDA_INFO"
	.sectionflags	@""
	.align	4


	//----- nvinfo : EIATTR_CUDA_API_VERSION
	.align		4
        /*0000*/ 	.byte	0x04, 0x37
        /*0002*/ 	.short	(.L_1913 - .L_1912)
.L_1912:
        /*0004*/ 	.word	0x00000082


	//----- nvinfo : EIATTR_KPARAM_INFO
	.align		4
.L_1913:
        /*0008*/ 	.byte	0x04, 0x17
        /*000a*/ 	.short	(.L_1915 - .L_1914)
.L_1914:
        /*000c*/ 	.word	0x00000000
        /*0010*/ 	.short	0x000b
        /*0012*/ 	.short	0x0058
        /*0014*/ 	.byte	0x00, 0xf0, 0x21, 0x00


	//----- nvinfo : EIATTR_KPARAM_INFO
	.align		4
.L_1915:
        /*0018*/ 	.byte	0x04, 0x17
        /*001a*/ 	.short	(.L_1917 - .L_1916)
.L_1916:
        /*001c*/ 	.word	0x00000000
        /*0020*/ 	.short	0x000a
        /*0022*/ 	.short	0x0050
        /*0024*/ 	.byte	0x00, 0xf0, 0x21, 0x00


	//----- nvinfo : EIATTR_KPARAM_INFO
	.align		4
.L_1917:
        /*0028*/ 	.byte	0x04, 0x17
        /*002a*/ 	.short	(.L_1919 - .L_1918)
.L_1918:
        /*002c*/ 	.word	0x00000000
        /*0030*/ 	.short	0x0009
        /*0032*/ 	.short	0x0048
        /*0034*/ 	.byte	0x00, 0xf0, 0x21, 0x00


	//----- nvinfo : EIATTR_KPARAM_INFO
	.align		4
.L_1919:
        /*0038*/ 	.byte	0x04, 0x17
        /*003a*/ 	.short	(.L_1921 - .L_1920)
.L_1920:
        /*003c*/ 	.word	0x00000000
        /*0040*/ 	.short	0x0008
        /*0042*/ 	.short	0x0040
        /*0044*/ 	.byte	0x00, 0xf0, 0x11, 0x00


	//----- nvinfo : EIATTR_KPARAM_INFO
	.align		4
.L_1921:
        /*0048*/ 	.byte	0x04, 0x17
        /*004a*/ 	.short	(.L_1923 - .L_1922)
.L_1922:
        /*004c*/ 	.word	0x00000000
        /*0050*/ 	.short	0x0007
        /*0052*/ 	.short	0x0038
        /*0054*/ 	.byte	0x00, 0xf0, 0x21, 0x00


	//----- nvinfo : EIATTR_KPARAM_INFO
	.align		4
.L_1923:
        /*0058*/ 	.byte	0x04, 0x17
        /*005a*/ 	.short	(.L_1925 - .L_1924)
.L_1924:
        /*005c*/ 	.word	0x00000000
        /*0060*/ 	.short	0x0006
        /*0062*/ 	.short	0x0030
        /*0064*/ 	.byte	0x00, 0xf0, 0x21, 0x00


	//----- nvinfo : EIATTR_KPARAM_INFO
	.align		4
.L_1925:
        /*0068*/ 	.byte	0x04, 0x17
        /*006a*/ 	.short	(.L_1927 - .L_1926)
.L_1926:
        /*006c*/ 	.word	0x00000000
        /*0070*/ 	.short	0x0005
        /*0072*/ 	.short	0x0028
        /*0074*/ 	.byte	0x00, 0xf0, 0x21, 0x00


	//----- nvinfo : EIATTR_KPARAM_INFO
	.align		4
.L_1927:
        /*0078*/ 	.byte	0x04, 0x17
        /*007a*/ 	.short	(.L_1929 - .L_1928)
.L_1928:
        /*007c*/ 	.word	0x00000000
        /*0080*/ 	.short	0x0004
        /*0082*/ 	.short	0x0020
        /*0084*/ 	.byte	0x00, 0xf0, 0x21, 0x00


	//----- nvinfo : EIATTR_KPARAM_INFO
	.align		4
.L_1929:
        /*0088*/ 	.byte	0x04, 0x17
        /*008a*/ 	.short	(.L_1931 - .L_1930)
.L_1930:
        /*008c*/ 	.word	0x00000000
        /*0090*/ 	.short	0x0003
        /*0092*/ 	.short	0x0018
        /*0094*/ 	.byte	0x00, 0xf0, 0x21, 0x00


	//----- nvinfo : EIATTR_KPARAM_INFO
	.align		4
.L_1931:
        /*0098*/ 	.byte	0x04, 0x17
        /*009a*/ 	.short	(.L_1933 - .L_1932)
.L_1932:
        /*009c*/ 	.word	0x00000000
        /*00a0*/ 	.short	0x0002
        /*00a2*/ 	.short	0x0010
        /*00a4*/ 	.byte	0x00, 0xf0, 0x21, 0x00


	//----- nvinfo : EIATTR_KPARAM_INFO
	.align		4
.L_1933:
        /*00a8*/ 	.byte	0x04, 0x17
        /*00aa*/ 	.short	(.L_1935 - .L_1934)
.L_1934:
        /*00ac*/ 	.word	0x00000000
        /*00b0*/ 	.short	0x0001
        /*00b2*/ 	.short	0x0008
        /*00b4*/ 	.byte	0x00, 0xf0, 0x21, 0x00


	//----- nvinfo : EIATTR_KPARAM_INFO
	.align		4
.L_1935:
        /*00b8*/ 	.byte	0x04, 0x17
        /*00ba*/ 	.short	(.L_1937 - .L_1936)
.L_1936:
        /*00bc*/ 	.word	0x00000000
        /*00c0*/ 	.short	0x0000
        /*00c2*/ 	.short	0x0000
        /*00c4*/ 	.byte	0x00, 0xf0, 0x21, 0x00


	//----- nvinfo : EIATTR_SPARSE_MMA_MASK
	.align		4
.L_1937:
        /*00c8*/ 	.byte	0x03, 0x50
        /*00ca*/ 	.short	0x0000


	//----- nvinfo : EIATTR_MAXREG_COUNT
	.align		4
        /*00cc*/ 	.byte	0x03, 0x1b
        /*00ce*/ 	.short	0x00a8


	//----- nvinfo : EIATTR_NUM_BARRIERS
	.align		4
        /*00d0*/ 	.byte	0x02, 0x4c
        /*00d2*/ 	.byte	0x01
	.zero		1


	//----- nvinfo : EIATTR_MERCURY_ISA_VERSION
	.align		4
        /*00d4*/ 	.byte	0x03, 0x5f
        /*00d6*/ 	.short	0x0101


	//----- nvinfo : EIATTR_COOP_GROUP_MASK_REGIDS
	.align		4
        /*00d8*/ 	.byte	0x04, 0x29
        /*00da*/ 	.short	(.L_1939 - .L_1938)


	//   ....[0]....
.L_1938:
        /*00dc*/ 	.word	0xffffffff


	//   ....[1]....
        /*00e0*/ 	.word	0xffffffff


	//   ....[2]....
        /*00e4*/ 	.word	0xffffffff


	//   ....[3]....
        /*00e8*/ 	.word	0xffffffff


	//   ....[4]....
        /*00ec*/ 	.word	0xffffffff


	//   ....[5]....
        /*00f0*/ 	.word	0xffffffff


	//   ....[6]....
        /*00f4*/ 	.word	0xffffffff


	//   ....[7]....
        /*00f8*/ 	.word	0xffffffff


	//   ....[8]....
        /*00fc*/ 	.word	0xffffffff


	//   ....[9]....
        /*0100*/ 	.word	0xffffffff


	//   ....[10]....
        /*0104*/ 	.word	0x05000021


	//   ....[11]....
        /*0108*/ 	.word	0x05000020


	//   ....[12]....
        /*010c*/ 	.word	0x05000022


	//   ....[13]....
        /*0110*/ 	.word	0x05000023


	//   ....[14]....
        /*0114*/ 	.word	0x05000025


	//   ....[15]....
        /*0118*/ 	.word	0x0500001a


	//   ....[16]....
        /*011c*/ 	.word	0x05000024


	//   ....[17]....
        /*0120*/ 	.word	0x0500001b


	//   ....[18]....
        /*0124*/ 	.word	0x05000025


	//   ....[19]....
        /*0128*/ 	.word	0x05000024


	//   ....[20]....
        /*012c*/ 	.word	0x0500002a


	//   ....[21]....
        /*0130*/ 	.word	0x05000029


	//   ....[22]....
        /*0134*/ 	.word	0x0500002b


	//   ....[23]....
        /*0138*/ 	.word	0x0500002c


	//   ....[24]....
        /*013c*/ 	.word	0x0500002e


	//   ....[25]....
        /*0140*/ 	.word	0x0500001f


	//   ....[26]....
        /*0144*/ 	.word	0x05000025


	//   ....[27]....
        /*0148*/ 	.word	0x05000024


	//   ....[28]....
        /*014c*/ 	.word	0x0500002a


	//   ....[29]....
        /*0150*/ 	.word	0x05000029


	//   ....[30]....
        /*0154*/ 	.word	0x0500002b


	//   ....[31]....
        /*0158*/ 	.word	0x0500002c


	//   ....[32]....
        /*015c*/ 	.word	0x0500002e


	//   ....[33]....
        /*0160*/ 	.word	0x0500001f


	//   ....[34]....
        /*0164*/ 	.word	0x05000020


	//   ....[35]....
        /*0168*/ 	.word	0x0500001f


	//   ....[36]....
        /*016c*/ 	.word	0x05000022


	//   ....[37]....
        /*0170*/ 	.word	0x05000021


	//   ....[38]....
        /*0174*/ 	.word	0x05000036


	//   ....[39]....
        /*0178*/ 	.word	0x05000034


	//   ....[40]....
        /*017c*/ 	.word	0x0500001f


	//   ....[41]....
        /*0180*/ 	.word	0x05000020


	//   ....[42]....
        /*0184*/ 	.word	0x05000034


	//   ....[43]....
        /*0188*/ 	.word	0x05000021


	//   ....[44]....
        /*018c*/ 	.word	0x05000022


	//   ....[45]....
        /*0190*/ 	.word	0x05000033


	//   ....[46]....
        /*0194*/ 	.word	0x05000031


	//   ....[47]....
        /*0198*/ 	.word	0x05000036


	//   ....[48]....
        /*019c*/ 	.word	0x0500001c


	//   ....[49]....
        /*01a0*/ 	.word	0x0500001d


	//   ....[50]....
        /*01a4*/ 	.word	0x0500002d


	//   ....[51]....
        /*01a8*/ 	.word	0x05000034


	//   ....[52]....
        /*01ac*/ 	.word	0x05000031


	//   ....[53]....
        /*01b0*/ 	.word	0x05000036


	//   ....[54]....
        /*01b4*/ 	.word	0x0500002e


	//   ....[55]....
        /*01b8*/ 	.word	0x0500002f


	//   ....[56]....
        /*01bc*/ 	.word	0x05000022


	//   ....[57]....
        /*01c0*/ 	.word	0x05000021


	//   ....[58]....
        /*01c4*/ 	.word	0x05000030


	//   ....[59]....
        /*01c8*/ 	.word	0x05000023


	//   ....[60]....
        /*01cc*/ 	.word	0x05000024


	//   ....[61]....
        /*01d0*/ 	.word	0x05000029


	//   ....[62]....
        /*01d4*/ 	.word	0x0500002e


	//   ....[63]....
        /*01d8*/ 	.word	0x05000032


	//   ....[64]....
        /*01dc*/ 	.word	0x05000022


	//   ....[65]....
        /*01e0*/ 	.word	0x0500001e


	//   ....[66]....
        /*01e4*/ 	.word	0x05000033


	//   ....[67]....
        /*01e8*/ 	.word	0x05000033


	//   ....[68]....
        /*01ec*/ 	.word	0x05000033


	//   ....[69]....
        /*01f0*/ 	.word	0x05000033


	//   ....[70]....
        /*01f4*/ 	.word	0x05000033


	//   ....[71]....
        /*01f8*/ 	.word	0x05000033


	//   ....[72]....
        /*01fc*/ 	.word	0x05000033


	//   ....[73]....
        /*0200*/ 	.word	0x05000033


	//   ....[74]....
        /*0204*/ 	.word	0x05000033


	//   ....[75]....
        /*0208*/ 	.word	0x05000033


	//   ....[76]....
        /*020c*/ 	.word	0x05000033


	//   ....[77]....
        /*0210*/ 	.word	0x05000033


	//   ....[78]....
        /*0214*/ 	.word	0x05000033


	//   ....[79]....
        /*0218*/ 	.word	0x05000033


	//   ....[80]....
        /*021c*/ 	.word	0x05000033


	//   ....[81]....
        /*0220*/ 	.word	0x05000033


	//   ....[82]....
        /*0224*/ 	.word	0x05000033


	//   ....[83]....
        /*0228*/ 	.word	0x05000033


	//   ....[84]....
        /*022c*/ 	.word	0x05000033


	//   ....[85]....
        /*0230*/ 	.word	0x05000033


	//   ....[86]....
        /*0234*/ 	.word	0x05000033


	//   ....[87]....
        /*0238*/ 	.word	0x05000033


	//   ....[88]....
        /*023c*/ 	.word	0x05000033


	//   ....[89]....
        /*0240*/ 	.word	0x05000033


	//   ....[90]....
        /*0244*/ 	.word	0x05000033


	//   ....[91]....
        /*0248*/ 	.word	0x05000033


	//   ....[92]....
        /*024c*/ 	.word	0x05000033


	//   ....[93]....
        /*0250*/ 	.word	0x05000033


	//   ....[94]....
        /*0254*/ 	.word	0x05000033


	//   ....[95]....
        /*0258*/ 	.word	0x05000033


	//   ....[96]....
        /*025c*/ 	.word	0x05000033


	//   ....[97]....
        /*0260*/ 	.word	0x05000033


	//   ....[98]....
        /*0264*/ 	.word	0x05000033


	//   ....[99]....
        /*0268*/ 	.word	0x05000033


	//   ....[100]....
        /*026c*/ 	.word	0x05000033


	//   ....[101]....
        /*0270*/ 	.word	0x05000033


	//   ....[102]....
        /*0274*/ 	.word	0x05000033


	//   ....[103]....
        /*0278*/ 	.word	0x05000033


	//   ....[104]....
        /*027c*/ 	.word	0x05000033


	//   ....[105]....
        /*0280*/ 	.word	0x05000033


	//   ....[106]....
        /*0284*/ 	.word	0x05000033


	//   ....[107]....
        /*0288*/ 	.word	0x05000033


	//   ....[108]....
        /*028c*/ 	.word	0x05000033


	//   ....[109]....
        /*0290*/ 	.word	0x05000033


	//   ....[110]....
        /*0294*/ 	.word	0x05000033


	//   ....[111]....
        /*0298*/ 	.word	0x05000033


	//   ....[112]....
        /*029c*/ 	.word	0x05000033


	//   ....[113]....
        /*02a0*/ 	.word	0x05000033


	//   ....[114]....
        /*02a4*/ 	.word	0x05000033


	//   ....[115]....
        /*02a8*/ 	.word	0x05000033


	//   ....[116]....
        /*02ac*/ 	.word	0x05000033


	//   ....[117]....
        /*02b0*/ 	.word	0x05000033


	//   ....[118]....
        /*02b4*/ 	.word	0x05000033


	//   ....[119]....
        /*02b8*/ 	.word	0x05000033


	//   ....[120]....
        /*02bc*/ 	.word	0x05000033


	//   ....[121]....
        /*02c0*/ 	.word	0x05000033


	//----- nvinfo : EIATTR_COOP_GROUP_INSTR_OFFSETS
	.align		4
.L_1939:
        /*02c4*/ 	.byte	0x04, 0x28
        /*02c6*/ 	.short	(.L_1941 - .L_1940)


	//   ....[0]....
.L_1940:
        /*02c8*/ 	.word	0x00002d50


	//   ....[1]....
        /*02cc*/ 	.word	0x00002d90


	//   ....[2]....
        /*02d0*/ 	.word	0x00002dd0


	//   ....[3]....
        /*02d4*/ 	.word	0x00002de0


	//   ....[4]....
        /*02d8*/ 	.word	0x00003310


	//   ....[5]....
        /*02dc*/ 	.word	0x00003320


	//   ....[6]....
        /*02e0*/ 	.word	0x00003360


	//   ....[7]....
        /*02e4*/ 	.word	0x00003390


	//   ....[8]....
        /*02e8*/ 	.word	0x000033d0


	//   ....[9]....
        /*02ec*/ 	.word	0x000033e0


	//   ....[10]....
        /*02f0*/ 	.word	0x00004fe0


	//   ....[11]....
        /*02f4*/ 	.word	0x00005010


	//   ....[12]....
        /*02f8*/ 	.word	0x00005060


	//   ....[13]....
        /*02fc*/ 	.word	0x00005080


	//   ....[14]....
        /*0300*/ 	.word	0x000050b0


	//   ....[15]....
        /*0304*/ 	.word	0x000050c0


	//   ....[16]....
        /*0308*/ 	.word	0x000050f0


	//   ....[17]....
        /*030c*/ 	.word	0x00005100


	//   ....[18]....
        /*0310*/ 	.word	0x000052a0


	//   ....[19]....
        /*0314*/ 	.word	0x000052d0


	//   ....[20]....
        /*0318*/ 	.word	0x00005310


	//   ....[21]....
        /*031c*/ 	.word	0x00005330


	//   ....[22]....
        /*0320*/ 	.word	0x00005360


	//   ....[23]....
        /*0324*/ 	.word	0x00005370


	//   ....[24]....
        /*0328*/ 	.word	0x000053a0


	//   ....[25]....
        /*032c*/ 	.word	0x000053b0


	//   ....[26]....
        /*0330*/ 	.word	0x000054f0


	//   ....[27]....
        /*0334*/ 	.word	0x00005520


	//   ....[28]....
        /*0338*/ 	.word	0x00005560


	//   ....[29]....
        /*033c*/ 	.word	0x00005580


	//   ....[30]....
        /*0340*/ 	.word	0x000055b0


	//   ....[31]....
        /*0344*/ 	.word	0x000055c0


	//   ....[32]....
        /*0348*/ 	.word	0x000055f0


	//   ....[33]....
        /*034c*/ 	.word	0x00005600


	//   ....[34]....
        /*0350*/ 	.word	0x00005920


	//   ....[35]....
        /*0354*/ 	.word	0x00005940


	//   ....[36]....
        /*0358*/ 	.word	0x000059b0


	//   ....[37]....
        /*035c*/ 	.word	0x000059d0


	//   ....[38]....
        /*0360*/ 	.word	0x00005a00


	//   ....[39]....
        /*0364*/ 	.word	0x00005a20


	//   ....[40]....
        /*0368*/ 	.word	0x00005a40


	//   ....[41]....
        /*036c*/ 	.word	0x00005a50


	//   ....[42]....
        /*0370*/ 	.word	0x00005a70


	//   ....[43]....
        /*0374*/ 	.word	0x00005a90


	//   ....[44]....
        /*0378*/ 	.word	0x00005ab0


	//   ....[45]....
        /*037c*/ 	.word	0x00005ad0


	//   ....[46]....
        /*0380*/ 	.word	0x00005af0


	//   ....[47]....
        /*0384*/ 	.word	0x00005b20


	//   ....[48]....
        /*0388*/ 	.word	0x00005b40


	//   ....[49]....
        /*038c*/ 	.word	0x00005b70


	//   ....[50]....
        /*0390*/ 	.word	0x00005ba0


	//   ....[51]....
        /*0394*/ 	.word	0x00005bc0


	//   ....[52]....
        /*0398*/ 	.word	0x00005bf0


	//   ....[53]....
        /*039c*/ 	.word	0x00005c20


	//   ....[54]....
        /*03a0*/ 	.word	0x00005c40


	//   ....[55]....
        /*03a4*/ 	.word	0x00005c60


	//   ....[56]....
        /*03a8*/ 	.word	0x00005c90


	//   ....[57]....
        /*03ac*/ 	.word	0x00005cd0


	//   ....[58]....
        /*03b0*/ 	.word	0x00005d10


	//   ....[59]....
        /*03b4*/ 	.word	0x00005d40


	//   ....[60]....
        /*03b8*/ 	.word	0x00005d70


	//   ....[61]....
        /*03bc*/ 	.word	0x00005da0


	//   ....[62]....
        /*03c0*/ 	.word	0x00005dd0


	//   ....[63]....
        /*03c4*/ 	.word	0x00005df0


	//   ....[64]....
        /*03c8*/ 	.word	0x00005ec0


	//   ....[65]....
        /*03cc*/ 	.word	0x00005f90


	//   ....[66]....
        /*03d0*/ 	.word	0x000060c0


	//   ....[67]....
        /*03d4*/ 	.word	0x00006110


	//   ....[68]....
        /*03d8*/ 	.word	0x00006180


	//   ....[69]....
        /*03dc*/ 	.word	0x000061e0


	//   ....[70]....
        /*03e0*/ 	.word	0x00006250


	//   ....[71]....
        /*03e4*/ 	.word	0x000062b0


	//   ....[72]....
        /*03e8*/ 	.word	0x00006320


	//   ....[73]....
        /*03ec*/ 	.word	0x00006380


	//   ....[74]....
        /*03f0*/ 	.word	0x00006430


	//   ....[75]....
        /*03f4*/ 	.word	0x000064c0


	//   ....[76]....
        /*03f8*/ 	.word	0x00006530


	//   ....[77]....
        /*03fc*/ 	.word	0x00006590


	//   ....[78]....
        /*0400*/ 	.word	0x00006600


	//   ....[79]....
        /*0404*/ 	.word	0x00006660


	//   ....[80]....
        /*0408*/ 	.word	0x000066d0


	//   ....[81]....
        /*040c*/ 	.word	0x00006730


	//   ....[82]....
        /*0410*/ 	.word	0x000067e0


	//   ....[83]....
        /*0414*/ 	.word	0x00006870


	//   ....[84]....
        /*0418*/ 	.word	0x000068e0


	//   ....[85]....
        /*041c*/ 	.word	0x00006940


	//   ....[86]....
        /*0420*/ 	.word	0x000069b0


	//   ....[87]....
        /*0424*/ 	.word	0x00006a10


	//   ....[88]....
        /*0428*/ 	.word	0x00006a80


	//   ....[89]....
        /*042c*/ 	.word	0x00006ae0


	//   ....[90]....
        /*0430*/ 	.word	0x00006b90


	//   ....[91]....
        /*0434*/ 	.word	0x00006c60


	//   ....[92]....
        /*0438*/ 	.word	0x00006da0


	//   ....[93]....
        /*043c*/ 	.word	0x00006e10


	//   ....[94]....
        /*0440*/ 	.word	0x00006ec0


	//   ....[95]....
        /*0444*/ 	.word	0x00006f20


	//   ....[96]....
        /*0448*/ 	.word	0x00006fa0


	//   ....[97]....
        /*044c*/ 	.word	0x00007060


	//   ....[98]....
        /*0450*/ 	.word	0x000070f0


	//   ....[99]....
        /*0454*/ 	.word	0x00007190


	//   ....[100]....
        /*0458*/ 	.word	0x00007270


	//   ....[101]....
        /*045c*/ 	.word	0x000072d0


	//   ....[102]....
        /*0460*/ 	.word	0x00007340


	//   ....[103]....
        /*0464*/ 	.word	0x000073a0


	//   ....[104]....
        /*0468*/ 	.word	0x00007410


	//   ....[105]....
        /*046c*/ 	.word	0x00007470


	//   ....[106]....
        /*0470*/ 	.word	0x00007510


	//   ....[107]....
        /*0474*/ 	.word	0x00007590


	//   ....[108]....
        /*0478*/ 	.word	0x00007600


	//   ....[109]....
        /*047c*/ 	.word	0x00007660


	//   ....[110]....
        /*0480*/ 	.word	0x000076d0


	//   ....[111]....
        /*0484*/ 	.word	0x00007730


	//   ....[112]....
        /*0488*/ 	.word	0x000077a0


	//   ....[113]....
        /*048c*/ 	.word	0x00007800


	//   ....[114]....
        /*0490*/ 	.word	0x00007890


	//   ....[115]....
        /*0494*/ 	.word	0x00007910


	//   ....[116]....
        /*0498*/ 	.word	0x00007980


	//   ....[117]....
        /*049c*/ 	.word	0x000079e0


	//   ....[118]....
        /*04a0*/ 	.word	0x00007a50


	//   ....[119]....
        /*04a4*/ 	.word	0x00007ab0


	//   ....[120]....
        /*04a8*/ 	.word	0x00007b20


	//   ....[121]....
        /*04ac*/ 	.word	0x00007b80


	//----- nvinfo : EIATTR_EXIT_INSTR_OFFSETS
	.align		4
.L_1941:
        /*04b0*/ 	.byte	0x04, 0x1c
        /*04b2*/ 	.short	(.L_1943 - .L_1942)


	//   ....[0]....
.L_1942:
        /*04b4*/ 	.word	0x00003ff0


	//   ....[1]....
        /*04b8*/ 	.word	0x00006060


	//----- nvinfo : EIATTR_MAX_THREADS
	.align		4
.L_1943:
        /*04bc*/ 	.byte	0x04, 0x05
        /*04be*/ 	.short	(.L_1945 - .L_1944)
.L_1944:
        /*04c0*/ 	.word	0x00000140
        /*04c4*/ 	.word	0x00000001
        /*04c8*/ 	.word	0x00000001


	//----- nvinfo : EIATTR_CRS_STACK_SIZE
	.align		4
.L_1945:
        /*04cc*/ 	.byte	0x04, 0x1e
        /*04ce*/ 	.short	(.L_1947 - .L_1946)
.L_1946:
        /*04d0*/ 	.word	0x00000000


	//----- nvinfo : EIATTR_CBANK_PARAM_SIZE
	.align		4
.L_1947:
        /*04d4*/ 	.byte	0x03, 0x19
        /*04d6*/ 	.short	0x0060


	//----- nvinfo : EIATTR_PARAM_CBANK
	.align		4
        /*04d8*/ 	.byte	0x04, 0x0a
        /*04da*/ 	.short	(.L_1949 - .L_1948)
	.align		4
.L_1948:
        /*04dc*/ 	.word	index@(.nv.constant0._ZN13group_norm_v218gn_bwd_cuda_kernelI6__halfLi320ELi1ELi32ELi80ELi256ELb0ELb1ELi32ELi320ELi320ELi4ELb1ELi16ELb0ELb0ELNS_15WgradSyncMethodE3ENS_16CompileConditionILi900EEEEEvPT_S6_S6_PKS5_S8_S8_S8_PKfflPfPj)
        /*04e0*/ 	.short	0x0210
        /*04e2*/ 	.short	0x0060


	//----- nvinfo : EIATTR_SW_WAR
	.align		4
.L_1949:
        /*04e4*/ 	.byte	0x04, 0x36
        /*04e6*/ 	.short	(.L_1951 - .L_1950)
.L_1950:
        /*04e8*/ 	.word	0x00000008
.L_1951:


//--------------------- .nv.info._ZN13group_norm_v218gn_bwd_cuda_kernelI6__halfLi320ELi1ELi32ELi80ELi256ELb0ELb1ELi64ELi320ELi320ELi4ELb1ELi32ELb0ELb0ELNS_15WgradSyncMethodE3ENS_16CompileConditionILi900EEEEEvPT_S6_S6_PKS5_S8_S8_S8_PKfflPfPj --------------------------
	.section	.nv.info._ZN13group_norm_v218gn_bwd_cuda_kernelI6__halfLi320ELi1ELi32ELi80ELi256ELb0ELb1ELi64ELi320ELi320ELi4ELb1ELi32ELb0ELb0ELNS_15WgradSyncMethodE3ENS_16CompileConditionILi900EEEEEvPT_S6_S6_PKS5_S8_S8_S8_PKfflPfPj,"",@"SHT_CUDA_INFO"
	.sectionflags	@""
	.align	4


	//----- nvinfo : EIATTR_CUDA_API_VERSION
	.align		4
        /*0000*/ 	.byte	0x04, 0x37
        /*0002*/ 	.short	(.L_1953 - .L_1952)
.L_1952:
        /*0004*/ 	.word	0x00000082


	//----- nvinfo : EIATTR_KPARAM_INFO
	.align		4
.L_1953:
        /*0008*/ 	.byte	0x04, 0x17
        /*000a*/ 	.short	(.L_1955 - .L_1954)
.L_1954:
        /*000c*/ 	.word	0x00000000
        /*0010*/ 	.short	0x000b
        /*0012*/ 	.short	0x0058
        /*0014*/ 	.byte	0x00, 0xf0, 0x21, 0x00


	//----- nvinfo : EIATTR_KPARAM_INFO
	.align		4
.L_1955:
        /*0018*/ 	.byte	0x04, 0x17
        /*001a*/ 	.short	(.L_1957 - .L_1956)
.L_1956:
        /*001c*/ 	.word	0x00000000
        /*0020*/ 	.short	0x000a
        /*0022*/ 	.short	0x0050
        /*0024*/ 	.byte	0x00, 0xf0, 0x21, 0x00


	//----- nvinfo : EIATTR_KPARAM_INFO
	.align		4
.L_1957:
        /*0028*/ 	.byte	0x04, 0x17
        /*002a*/ 	.short	(.L_1959 - .L_1958)
.L_1958:
        /*002c*/ 	.word	0x00000000
        /*0030*/ 	.short	0x0009
        /*0032*/ 	.short	0x0048
        /*0034*/ 	.byte	0x00, 0xf0, 0x21, 0x00


	//----- nvinfo : EIATTR_KPARAM_INFO
	.align		4
.L_1959:
        /*0038*/ 	.byte	0x04, 0x17
        /*003a*/ 	.short	(.L_1961 - .L_1960)
.L_1960:
        /*003c*/ 	.word	0x00000000
        /*0040*/ 	.short	0x0008
        /*0042*/ 	.short	0x0040
        /*0044*/ 	.byte	0x00, 0xf0, 0x11, 0x00


	//----- nvinfo : EIATTR_KPARAM_INFO
	.align		4
.L_1961:
        /*0048*/ 	.byte	0x04, 0x17
        /*004a*/ 	.short	(.L_1963 - .L_1962)
.L_1962:
        /*004c*/ 	.word	0x00000000
        /*0050*/ 	.short	0x0007
        /*0052*/ 	.short	0x0038
        /*0054*/ 	.byte	0x00, 0xf0, 0x21, 0x00


	//----- nvinfo : EIATTR_KPARAM_INFO
	.align		4
.L_1963:
        /*0058*/ 	.byte	0x04, 0x17
        /*005a*/ 	.short	(.L_1965 - .L_1964)
.L_1964:
        /*005c*/ 	.word	0x00000000
        /*0060*/ 	.short	0x0006
        /*0062*/ 	.short	0x0030
        /*0064*/ 	.byte	0x00, 0xf0, 0x21, 0x00


	//----- nvinfo : EIATTR_KPARAM_INFO
	.align		4
.L_1965:
        /*0068*/ 	.byte	0x04, 0x17
        /*006a*/ 	.short	(.L_1967 - .L_1966)
.L_1966:
        /*006c*/ 	.word	0x00000000
        /*0070*/ 	.short	0x0005
        /*0072*/ 	.short	0x0028
        /*0074*/ 	.byte	0x00, 0xf0, 0x21, 0x00


	//----- nvinfo : EIATTR_KPARAM_INFO
	.align		4
.L_1967:
        /*0078*/ 	.byte	0x04, 0x17
        /*007a*/ 	.short	(.L_1969 - .L_1968)
.L_1968:
        /*007c*/ 	.word	0x00000000
        /*0080*/ 	.short	0x0004
        /*0082*/ 	.short	0x0020
        /*0084*/ 	.byte	0x00, 0xf0, 0x21, 0x00


	//----- nvinfo : EIATTR_KPARAM_INFO
	.align		4
.L_1969:
        /*0088*/ 	.byte	0x04, 0x17
        /*008a*/ 	.short	(.L_1971 - .L_1970)
.L_1970:
        /*008c*/ 	.word	0x00000000
        /*0090*/ 	.short	0x0003
        /*0092*/ 	.short	0x0018
        /*0094*/ 	.byte	0x00, 0xf0, 0x21, 0x00


	//----- nvinfo : EIATTR_KPARAM_INFO
	.align		4
.L_1971:
        /*0098*/ 	.byte	0x04, 0x17
        /*009a*/ 	.short	(.L_1973 - .L_1972)
.L_1972:
        /*009c*/ 	.word	0x00000000
        /*00a0*/ 	.short	0x0002
        /*00a2*/ 	.short	0x0010
        /*00a4*/ 	.byte	0x00, 0xf0, 0x21, 0x00


	//----- nvinfo : EIATTR_KPARAM_INFO
	.align		4
.L_1973:
        /*00a8*/ 	.byte	0x04, 0x17
        /*00aa*/ 	.short	(.L_1975 - .L_1974)
.L_1974:
        /*00ac*/ 	.word	0x00000000
        /*00b0*/ 	.short	0x0001
        /*00b2*/ 	.short	0x0008
        /*00b4*/ 	.byte	0x00, 0xf0, 0x21, 0x00


	//----- nvinfo : EIATTR_KPARAM_INFO
	.align		4
.L_1975:
        /*00b8*/ 	.byte	0x04, 0x17
        /*00ba*/ 	.short	(.L_1977 - .L_1976)
.L_1976:
        /*00bc*/ 	.word	0x00000000
        /*00c0*/ 	.short	0x0000
        /*00c2*/ 	.short	0x0000
        /*00c4*/ 	.byte	0x00, 0xf0, 0x21, 0x00


	//----- nvinfo : EIATTR_SPARSE_MMA_MASK
	.align		4
.L_1977:
        /*00c8*/ 	.byte	0x03, 0x50
        /*00ca*/ 	.short	0x0000


	//----- nvinfo : EIATTR_MAXREG_COUNT
	.align		4
        /*00cc*/ 	.byte	0x03, 0x1b
        /*00ce*/ 	.short	0x00a8


	//----- nvinfo : EIATTR_NUM_BARRIERS
	.align		4
        /*00d0*/ 	.byte	0x02, 0x4c
        /*00d2*/ 	.byte	0x01
	.zero		1


	//----- nvinfo : EIATTR_ANNOTATIONS
	.align		4
        /*00d4*/ 	.byte	0x04, 0x55
        /*00d6*/ 	.short	(.L_1979 - .L_1978)


	//   ....[0]....
.L_1978:
        /* <DEDUP_REMOVED lines=27> */


	//----- nvinfo : EIATTR_MERCURY_ISA_VERSION
	.align		4
.L_1979:
        /*0278*/ 	.byte	0x03, 0x5f
        /*027a*/ 	.short	0x0101


	//----- nvinfo : EIATTR_INT_WARP_WIDE_INSTR_OFFSETS
	.align		4
        /*027c*/ 	.byte	0x04, 0x31
        /*027e*/ 	.short	(.L_1981 - .L_1980)


	//   ....[0]....
.L_1980:
        /*0280*/ 	.word	0x00005270


	//----- nvinfo : EIATTR_COOP_GROUP_MASK_REGIDS
	.align		4
.L_1981:
        /*0284*/ 	.byte	0x04, 0x29
        /*0286*/ 	.short	(.L_1983 - .L_1982)


	//   ....[0]....
.L_1982:
        /*0288*/ 	.word	0xffffffff


	//   ....[1]....
        /*028c*/ 	.word	0xffffffff


	//   ....[2]....
        /*0290*/ 	.word	0xffffffff


	//   ....[3]....
        /*0294*/ 	.word	0xffffffff


	//   ....[4]....
        /*0298*/ 	.word	0xffffffff


	//   ....[5]....
        /*029c*/ 	.word	0xffffffff


	//   ....[6]....
        /*02a0*/ 	.word	0xffffffff


	//   ....[7]....
        /*02a4*/ 	.word	0xffffffff


	//   ....[8]....
        /*02a8*/ 	.word	0x05000020


	//   ....[9]....
        /*02ac*/ 	.word	0x0500001f


	//   ....[10]....
        /*02b0*/ 	.word	0x05000021


	//   ....[11]....
        /*02b4*/ 	.word	0x05000022


	//   ....[12]....
        /*02b8*/ 	.word	0x05000024


	//   ....[13]....
        /*02bc*/ 	.word	0x05000023


	//   ....[14]....
        /*02c0*/ 	.word	0x05000025


	//   ....[15]....
        /*02c4*/ 	.word	0x0500001a


	//   ....[16]....
        /*02c8*/ 	.word	0x05000024


	//   ....[17]....
        /*02cc*/ 	.word	0x05000023


	//   ....[18]....
        /*02d0*/ 	.word	0x05000025


	//   ....[19]....
        /*02d4*/ 	.word	0x0500002a


	//   ....[20]....
        /*02d8*/ 	.word	0x0500002c


	//   ....[21]....
        /*02dc*/ 	.word	0x05000029


	//   ....[22]....
        /*02e0*/ 	.word	0x0500002b


	//   ....[23]....
        /*02e4*/ 	.word	0x0500001e


	//   ....[24]....
        /*02e8*/ 	.word	0x05000024


	//   ....[25]....
        /*02ec*/ 	.word	0x05000023


	//   ....[26]....
        /*02f0*/ 	.word	0x05000025


	//   ....[27]....
        /*02f4*/ 	.word	0x0500002a


	//   ....[28]....
        /*02f8*/ 	.word	0x0500002c


	//   ....[29]....
        /*02fc*/ 	.word	0x05000029


	//   ....[30]....
        /*0300*/ 	.word	0x0500002b


	//   ....[31]....
        /*0304*/ 	.word	0x0500001e


	//   ....[32]....
        /*0308*/ 	.word	0x0500001e


	//   ....[33]....
        /*030c*/ 	.word	0x0500001f


	//   ....[34]....
        /*0310*/ 	.word	0x05000032


	//   ....[35]....
        /*0314*/ 	.word	0x05000021


	//   ....[36]....
        /*0318*/ 	.word	0x05000020


	//   ....[37]....
        /*031c*/ 	.word	0x05000031


	//   ....[38]....
        /*0320*/ 	.word	0x0500001f


	//   ....[39]....
        /*0324*/ 	.word	0x05000034


	//   ....[40]....
        /*0328*/ 	.word	0x0500001e


	//   ....[41]....
        /*032c*/ 	.word	0x05000031


	//   ....[42]....
        /*0330*/ 	.word	0x05000020


	//   ....[43]....
        /*0334*/ 	.word	0x05000021


	//   ....[44]....
        /*0338*/ 	.word	0x05000030


	//   ....[45]....
        /*033c*/ 	.word	0x05000033


	//   ....[46]....
        /*0340*/ 	.word	0x0500001c


	//   ....[47]....
        /*0344*/ 	.word	0x0500002d


	//   ....[48]....
        /*0348*/ 	.word	0x0500001d


	//   ....[49]....
        /*034c*/ 	.word	0x05000031


	//   ....[50]....
        /*0350*/ 	.word	0x05000030


	//   ....[51]....
        /*0354*/ 	.word	0x05000034


	//   ....[52]....
        /*0358*/ 	.word	0x0500002b


	//   ....[53]....
        /*035c*/ 	.word	0x0500002e


	//   ....[54]....
        /*0360*/ 	.word	0x05000020


	//   ....[55]....
        /*0364*/ 	.word	0x05000021


	//   ....[56]....
        /*0368*/ 	.word	0x05000022


	//   ....[57]....
        /*036c*/ 	.word	0x05000023


	//   ....[58]....
        /*0370*/ 	.word	0x05000029


	//   ....[59]....
        /*0374*/ 	.word	0x0500002b


	//   ....[60]....
        /*0378*/ 	.word	0x05000030


	//   ....[61]....
        /*037c*/ 	.word	0x0500002f


	//   ....[62]....
        /*0380*/ 	.word	0x05000022


	//   ....[63]....
        /*0384*/ 	.word	0x05000019


	//   ....[64]....
        /*0388*/ 	.word	0x05000033


	//   ....[65]....
        /*038c*/ 	.word	0x05000033


	//   ....[66]....
        /*0390*/ 	.word	0x05000033


	//   ....[67]....
        /*0394*/ 	.word	0x05000033


	//   ....[68]....
        /*0398*/ 	.word	0x05000033


	//   ....[69]....
        /*039c*/ 	.word	0x05000033


	//   ....[70]....
        /*03a0*/ 	.word	0x05000033


	//   ....[71]....
        /*03a4*/ 	.word	0x05000033


	//   ....[72]....
        /*03a8*/ 	.word	0x05000033


	//   ....[73]....
        /*03ac*/ 	.word	0x05000033


	//   ....[74]....
        /*03b0*/ 	.word	0x05000033


	//   ....[75]....
        /*03b4*/ 	.word	0x05000033


	//   ....[76]....
        /*03b8*/ 	.word	0x05000033


	//   ....[77]....
        /*03bc*/ 	.word	0x05000033


	//   ....[78]....
        /*03c0*/ 	.word	0x05000033


	//   ....[79]....
        /*03c4*/ 	.word	0x05000033


	//   ....[80]....
        /*03c8*/ 	.word	0x05000033


	//   ....[81]....
        /*03cc*/ 	.word	0x05000033


	//   ....[82]....
        /*03d0*/ 	.word	0x05000033


	//   ....[83]....
        /*03d4*/ 	.word	0x05000033


	//   ....[84]....
        /*03d8*/ 	.word	0x05000033


	//   ....[85]....
        /*03dc*/ 	.word	0x05000033


	//   ....[86]....
        /*03e0*/ 	.word	0x05000033


	//   ....[87]....
        /*03e4*/ 	.word	0x05000033


	//   ....[88]....
        /*03e8*/ 	.word	0x05000033


	//   ....[89]....
        /*03ec*/ 	.word	0x05000033


	//   ....[90]....
        /*03f0*/ 	.word	0x05000033


	//   ....[91]....
        /*03f4*/ 	.word	0x05000033


	//   ....[92]....
        /*03f8*/ 	.word	0x05000033


	//   ....[93]....
        /*03fc*/ 	.word	0x05000033


	//   ....[94]....
        /*0400*/ 	.word	0x05000033


	//   ....[95]....
        /*0404*/ 	.word	0x05000033


	//   ....[96]....
        /*0408*/ 	.word	0x05000033


	//   ....[97]....
        /*040c*/ 	.word	0x05000033


	//   ....[98]....
        /*0410*/ 	.word	0x05000033


	//   ....[99]....
        /*0414*/ 	.word	0x05000033


	//   ....[100]....
        /*0418*/ 	.word	0x05000033


	//   ....[101]....
        /*041c*/ 	.word	0x05000033


	//   ....[102]....
        /*0420*/ 	.word	0x05000033


	//   ....[103]....
        /*0424*/ 	.word	0x05000033


	//   ....[104]....
        /*0428*/ 	.word	0x05000033


	//   ....[105]....
        /*042c*/ 	.word	0x05000033


	//   ....[106]....
        /*0430*/ 	.word	0x05000033


	//   ....[107]....
        /*0434*/ 	.word	0x05000033


	//   ....[108]....
        /*0438*/ 	.word	0x05000033


	//   ....[109]....
        /*043c*/ 	.word	0x05000033


	//   ....[110]....
        /*0440*/ 	.word	0x05000033


	//   ....[111]....
        /*0444*/ 	.word	0x05000033


	//   ....[112]....
        /*0448*/ 	.word	0x05000033


	//   ....[113]....
        /*044c*/ 	.word	0x05000033


	//   ....[114]....
        /*0450*/ 	.word	0x05000033


	//   ....[115]....
        /*0454*/ 	.word	0x05000033


	//   ....[116]....
        /*0458*/ 	.word	0x05000033


	//   ....[117]....
        /*045c*/ 	.word	0x05000033


	//   ....[118]....
        /*0460*/ 	.word	0x05000033


	//   ....[119]....
        /*0464*/ 	.word	0x05000033


	//----- nvinfo : EIATTR_COOP_GROUP_INSTR_OFFSETS
	.align		4
.L_1983:
        /*0468*/ 	.byte	0x04, 0x28
        /*046a*/ 	.short	(.L_1985 - .L_1984)


	//   ....[0]....
.L_1984:
        /*046c*/ 	.word	0x00004dc0


	//   ....[1]....
        /*0470*/ 	.word	0x00004e00


	//   ....[2]....
        /*0474*/ 	.word	0x00004e30


	//   ....[3]....
        /*0478*/ 	.word	0x00004e60


	//   ....[4]....
        /*047c*/ 	.word	0x00005420


	//   ....[5]....
        /*0480*/ 	.word	0x00005440


	//   ....[6]....
        /*0484*/ 	.word	0x00005460


	//   ....[7]....
        /*0488*/ 	.word	0x00005480


	//   ....[8]....
        /*048c*/ 	.word	0x00007d10


	//   ....[9]....
        /*0490*/ 	.word	0x00007d40


	//   ....[10]....
        /*0494*/ 	.word	0x00007d90


	//   ....[11]....
        /*0498*/ 	.word	0x00007db0


	//   ....[12]....
        /*049c*/ 	.word	0x00007de0


	//   ....[13]....
        /*04a0*/ 	.word	0x00007df0


	//   ....[14]....
        /*04a4*/ 	.word	0x00007e20


	//   ....[15]....
        /*04a8*/ 	.word	0x00007e30


	//   ....[16]....
        /*04ac*/ 	.word	0x00007fc0


	//   ....[17]....
        /*04b0*/ 	.word	0x00007ff0


	//   ....[18]....
        /*04b4*/ 	.word	0x00008040


	//   ....[19]....
        /*04b8*/ 	.word	0x00008060


	//   ....[20]....
        /*04bc*/ 	.word	0x00008090


	//   ....[21]....
        /*04c0*/ 	.word	0x000080a0


	//   ....[22]....
        /*04c4*/ 	.word	0x000080d0


	//   ....[23]....
        /*04c8*/ 	.word	0x000080e0


	//   ....[24]....
        /*04cc*/ 	.word	0x00008220


	//   ....[25]....
        /*04d0*/ 	.word	0x00008250


	//   ....[26]....
        /*04d4*/ 	.word	0x000082a0


	//   ....[27]....
        /*04d8*/ 	.word	0x000082c0


	//   ....[28]....
        /*04dc*/ 	.word	0x000082f0


	//   ....[29]....
        /*04e0*/ 	.word	0x00008300


	//   ....[30]....
        /*04e4*/ 	.word	0x00008330


	//   ....[31]....
        /*04e8*/ 	.word	0x00008340


	//   ....[32]....
        /*04ec*/ 	.word	0x00008660


	//   ....[33]....
        /*04f0*/ 	.word	0x00008690


	//   ....[34]....
        /*04f4*/ 	.word	0x000086c0


	//   ....[35]....
        /*04f8*/ 	.word	0x00008710


	//   ....[36]....
        /*04fc*/ 	.word	0x00008730


	//   ....[37]....
        /*0500*/ 	.word	0x00008760


	//   ....[38]....
        /*0504*/ 	.word	0x00008780


	//   ....[39]....
        /*0508*/ 	.word	0x000087a0


	//   ....[40]....
        /*050c*/ 	.word	0x000087c0


	//   ....[41]....
        /*0510*/ 	.word	0x000087e0


	//   ....[42]....
        /*0514*/ 	.word	0x00008800


	//   ....[43]....
        /*0518*/ 	.word	0x00008820


	//   ....[44]....
        /*051c*/ 	.word	0x00008840


	//   ....[45]....
        /*0520*/ 	.word	0x00008870


	//   ....[46]....
        /*0524*/ 	.word	0x000088b0


	//   ....[47]....
        /*0528*/ 	.word	0x000088d0


	//   ....[48]....
        /*052c*/ 	.word	0x000088f0


	//   ....[49]....
        /*0530*/ 	.word	0x00008910


	//   ....[50]....
        /*0534*/ 	.word	0x00008940


	//   ....[51]....
        /*0538*/ 	.word	0x00008970


	//   ....[52]....
        /*053c*/ 	.word	0x00008990


	//   ....[53]....
        /*0540*/ 	.word	0x000089b0


	//   ....[54]....
        /*0544*/ 	.word	0x000089d0


	//   ....[55]....
        /*0548*/ 	.word	0x00008a00


	//   ....[56]....
        /*054c*/ 	.word	0x00008a50


	//   ....[57]....
        /*0550*/ 	.word	0x00008a80


	//   ....[58]....
        /*0554*/ 	.word	0x00008ab0


	//   ....[59]....
        /*0558*/ 	.word	0x00008ae0


	//   ....[60]....
        /*055c*/ 	.word	0x00008b10


	//   ....[61]....
        /*0560*/ 	.word	0x00008b40


	//   ....[62]....
        /*0564*/ 	.word	0x00008c70


	//   ....[63]....
        /*0568*/ 	.word	0x00008cc0


	//   ....[64]....
        /*056c*/ 	.word	0x00008df0


	//   ....[65]....
        /*0570*/ 	.word	0x00008e40


	//   ....[66]....
        /*0574*/ 	.word	0x00008eb0


	//   ....[67]....
        /*0578*/ 	.word	0x00008f10


	//   ....[68]....
        /*057c*/ 	.word	0x00008f80


	//   ....[69]....
        /*0580*/ 	.word	0x00008fe0


	//   ....[70]....
        /*0584*/ 	.word	0x00009050


	//   ....[71]....
        /*0588*/ 	.word	0x000090b0


	//   ....[72]....
        /*058c*/ 	.word	0x00009160


	//   ....[73]....
        /*0590*/ 	.word	0x000091f0


	//   ....[74]....
        /*0594*/ 	.word	0x00009260


	//   ....[75]....
        /*0598*/ 	.word	0x000092c0


	//   ....[76]....
        /*059c*/ 	.word	0x00009330


	//   ....[77]....
        /*05a0*/ 	.word	0x00009390


	//   ....[78]....
        /*05a4*/ 	.word	0x00009400


	//   ....[79]....
        /*05a8*/ 	.word	0x00009460


	//   ....[80]....
        /*05ac*/ 	.word	0x00009510


	//   ....[81]....
        /*05b0*/ 	.word	0x000095a0


	//   ....[82]....
        /*05b4*/ 	.word	0x00009610


	//   ....[83]....
        /*05b8*/ 	.word	0x00009670


	//   ....[84]....
        /*05bc*/ 	.word	0x000096e0


	//   ....[85]....
        /*05c0*/ 	.word	0x00009740


	//   ....[86]....
        /*05c4*/ 	.word	0x000097b0


	//   ....[87]....
        /*05c8*/ 	.word	0x00009810


	//   ....[88]....
        /*05cc*/ 	.word	0x000098c0


	//   ....[89]....
        /*05d0*/ 	.word	0x00009980


	//   ....[90]....
        /*05d4*/ 	.word	0x00009ab0


	//   ....[91]....
        /*05d8*/ 	.word	0x00009b30


	//   ....[92]....
        /*05dc*/ 	.word	0x00009be0


	//   ....[93]....
        /*05e0*/ 	.word	0x00009c40


	//   ....[94]....
        /*05e4*/ 	.word	0x00009cc0


	//   ....[95]....
        /*05e8*/ 	.word	0x00009d90


	//   ....[96]....
        /*05ec*/ 	.word	0x00009e10


	//   ....[97]....
        /*05f0*/ 	.word	0x00009eb0


	//   ....[98]....
        /*05f4*/ 	.word	0x00009f70


	//   ....[99]....
        /*05f8*/ 	.word	0x00009fd0


	//   ....[100]....
        /*05fc*/ 	.word	0x0000a040


	//   ....[101]....
        /*0600*/ 	.word	0x0000a0a0


	//   ....[102]....
        /*0604*/ 	.word	0x0000a110


	//   ....[103]....
        /*0608*/ 	.word	0x0000a170


	//   ....[104]....
        /*060c*/ 	.word	0x0000a1f0


	//   ....[105]....
        /*0610*/ 	.word	0x0000a270


	//   ....[106]....
        /*0614*/ 	.word	0x0000a2e0


	//   ....[107]....
        /*0618*/ 	.word	0x0000a340


	//   ....[108]....
        /*061c*/ 	.word	0x0000a3b0


	//   ....[109]....
        /*0620*/ 	.word	0x0000a410


	//   ....[110]....
        /*0624*/ 	.word	0x0000a480


	//   ....[111]....
        /*0628*/ 	.word	0x0000a4e0


	//   ....[112]....
        /*062c*/ 	.word	0x0000a540


	//   ....[113]....
        /*0630*/ 	.word	0x0000a5b0


	//   ....[114]....
        /*0634*/ 	.word	0x0000a620


	//   ....[115]....
        /*0638*/ 	.word	0x0000a680


	//   ....[116]....
        /*063c*/ 	.word	0x0000a6f0


	//   ....[117]....
        /*0640*/ 	.word	0x0000a750


	//   ....[118]....
        /*0644*/ 	.word	0x0000a810


	//   ....[119]....
        /*0648*/ 	.word	0x0000a8a0


	//----- nvinfo : EIATTR_EXIT_INSTR_OFFSETS
	.align		4
.L_1985:
        /*064c*/ 	.byte	0x04, 0x1c
        /*064e*/ 	.short	(.L_1987 - .L_1986)


	//   ....[0]....
.L_1986:
        /*0650*/ 	.word	0x00006ce0


	//   ....[1]....
        /*0654*/ 	.word	0x00008d90


	//----- nvinfo : EIATTR_MAX_THREADS
	.align		4
.L_1987:
        /*0658*/ 	.byte	0x04, 0x05
        /*065a*/ 	.short	(.L_1989 - .L_1988)
.L_1988:
        /*065c*/ 	.word	0x00000140
        /*0660*/ 	.word	0x00000001
        /*0664*/ 	.word	0x00000001


	//----- nvinfo : EIATTR_CRS_STACK_SIZE
	.align		4
.L_1989:
        /*0668*/ 	.byte	0x04, 0x1e
        /*066a*/ 	.short	(.L_1991 - .L_1990)
.L_1990:
        /*066c*/ 	.word	0x00000000


	//----- nvinfo : EIATTR_CBANK_PARAM_SIZE
	.align		4
.L_1991:
        /*0670*/ 	.byte	0x03, 0x19
        /*0672*/ 	.short	0x0060


	//----- nvinfo : EIATTR_PARAM_CBANK
	.align		4
        /*0674*/ 	.byte	0x04, 0x0a
        /*0676*/ 	.short	(.L_1993 - .L_1992)
	.align		4
.L_1992:
        /*0678*/ 	.word	index@(.nv.constant0._ZN13group_norm_v218gn_bwd_cuda_kernelI6__halfLi320ELi1ELi32ELi80ELi256ELb0ELb1ELi64ELi320ELi320ELi4ELb1ELi32ELb0ELb0ELNS_15WgradSyncMethodE3ENS_16CompileConditionILi900EEEEEvPT_S6_S6_PKS5_S8_S8_S8_PKfflPfPj)
        /*067c*/ 	.short	0x0210
        /*067e*/ 	.short	0x0060


	//----- nvinfo : EIATTR_SW_WAR
	.align		4
.L_1993:
        /*0680*/ 	.byte	0x04, 0x36
        /*0682*/ 	.short	(.L_1995 - .L_1994)
.L_1994:
        /*0684*/ 	.word	0x00000008
.L_1995:


//--------------------- .nv.info._ZN13group_norm_v218gn_bwd_cuda_kernelI6__halfLi320ELi2ELi32ELi80ELi256ELb0ELb1ELi32ELi320ELi320ELi4ELb1ELi32ELb0ELb0ELNS_15WgradSyncMethodE3ENS_16CompileConditionILi900EEEEEvPT_S6_S6_PKS5_S8_S8_S8_PKfflPfPj --------------------------
	.section	.nv.info._ZN13group_norm_v218gn_bwd_cuda_kernelI6__halfLi320ELi2ELi32ELi80ELi256ELb0ELb1ELi32ELi320ELi320ELi4ELb1ELi32ELb0ELb0ELNS_15WgradSyncMethodE3ENS_16CompileConditionILi900EEEEEvPT_S6_S6_PKS5_S8_S8_S8_PKfflPfPj,"",@"SHT_CUDA_INFO"
	.sectionflags	@""
	.align	4


	//----- nvinfo : EIATTR_CUDA_API_VERSION
	.align		4
        /*0000*/ 	.byte	0x04, 0x37
        /*0002*/ 	.short	(.L_1997 - .L_1996)
.L_1996:
        /*0004*/ 	.word	0x00000082


	//----- nvinfo : EIATTR_KPARAM_INFO
	.align		4
.L_1997:
        /*0008*/ 	.byte	0x04, 0x17
        /*000a*/ 	.short	(.L_1999 - .L_1998)
.L_1998:
        /*000c*/ 	.word	0x00000000
        /*0010*/ 	.short	0x000b
        /*0012*/ 	.short	0x0058
        /*0014*/ 	.byte	0x00, 0xf0, 0x21, 0x00


	//----- nvinfo : EIATTR_KPARAM_INFO
	.align		4
.L_1999:
        /*0018*/ 	.byte	0x04, 0x17
        /*001a*/ 	.short	(.L_2001 - .L_2000)
.L_2000:
        /*001c*/ 	.word	0x00000000
        /*0020*/ 	.short	0x000a
        /*0022*/ 	.short	0x0050
        /*0024*/ 	.byte	0x00, 0xf0, 0x21, 0x00


	//----- nvinfo : EIATTR_KPARAM_INFO
	.align		4
.L_2001:
        /*0028*/ 	.byte	0x04, 0x17
        /*002a*/ 	.short	(.L_2003 - .L_2002)
.L_2002:
        /*002c*/ 	.word	0x00000000
        /*0030*/ 	.short	0x0009
        /*0032*/ 	.short	0x0048
        /*0034*/ 	.byte	0x00, 0xf0, 0x21, 0x00


	//----- nvinfo : EIATTR_KPARAM_INFO
	.align		4
.L_2003:
        /*0038*/ 	.byte	0x04, 0x17
        /*003a*/ 	.short	(.L_2005 - .L_2004)
.L_2004:
        /*003c*/ 	.word	0x00000000
        /*0040*/ 	.short	0x0008
        /*0042*/ 	.short	0x0040
        /*0044*/ 	.byte	0x00, 0xf0, 0x11, 0x00


	//----- nvinfo : EIATTR_KPARAM_INFO
	.align		4
.L_2005:
        /*0048*/ 	.byte	0x04, 0x17
        /*004a*/ 	.short	(.L_2007 - .L_2006)
.L_2006:
        /*004c*/ 	.word	0x00000000
        /*0050*/ 	.short	0x0007
        /*0052*/ 	.short	0x0038
        /*0054*/ 	.byte	0x00, 0xf0, 0x21, 0x00


	//----- nvinfo : EIATTR_KPARAM_INFO
	.align		4
.L_2007:
        /*0058*/ 	.byte	0x04, 0x17
        /*005a*/ 	.short	(.L_2009 - .L_2008)
.L_2008:
        /*005c*/ 	.word	0x00000000
        /*0060*/ 	.short	0x0006
        /*0062*/ 	.short	0x0030
        /*0064*/ 	.byte	0x00, 0xf0, 0x21, 0x00


	//----- nvinfo : EIATTR_KPARAM_INFO
	.align		4
.L_2009:
        /*0068*/ 	.byte	0x04, 0x17
        /*006a*/ 	.short	(.L_2011 - .L_2010)
.L_2010:
        /*006c*/ 	.word	0x00000000
        /*0070*/ 	.short	0x0005
        /*0072*/ 	.short	0x0028
        /*0074*/ 	.byte	0x00, 0xf0, 0x21, 0x00


	//----- nvinfo : EIATTR_KPARAM_INFO
	.align		4
.L_2011:
        /*0078*/ 	.byte	0x04, 0x17
        /*007a*/ 	.short	(.L_2013 - .L_2012)
.L_2012:
        /*007c*/ 	.word	0x00000000
        /*0080*/ 	.short	0x0004
        /*0082*/ 	.short	0x0020
        /*0084*/ 	.byte	0x00, 0xf0, 0x21, 0x00


	//----- nvinfo : EIATTR_KPARAM_INFO
	.align		4
.L_2013:
        /*0088*/ 	.byte	0x04, 0x17
        /*008a*/ 	.short	(.L_2015 - .L_2014)
.L_2014:
        /*008c*/ 	.word	0x00000000
        /*0090*/ 	.short	0x0003
        /*0092*/ 	.short	0x0018
        /*0094*/ 	.byte	0x00, 0xf0, 0x21, 0x00


	//----- nvinfo : EIATTR_KPARAM_INFO
	.align		4
.L_2015:
        /*0098*/ 	.byte	0x04, 0x17
        /*009a*/ 	.short	(.L_2017 - .L_2016)
.L_2016:
        /*009c*/ 	.word	0x00000000
        /*00a0*/ 	.short	0x0002
        /*00a2*/ 	.short	0x0010
        /*00a4*/ 	.byte	0x00, 0xf0, 0x21, 0x00


	//----- nvinfo : EIATTR_KPARAM_INFO
	.align		4
.L_2017:
        /*00a8*/ 	.byte	0x04, 0x17
        /*00aa*/ 	.short	(.L_2019 - .L_2018)
.L_2018:
        /*00ac*/ 	.word	0x00000000
        /*00b0*/ 	.short	0x0001
        /*00b2*/ 	.short	0x0008
        /*00b4*/ 	.byte	0x00, 0xf0, 0x21, 0x00


	//----- nvinfo : EIATTR_KPARAM_INFO
	.align		4
.L_2019:
        /*00b8*/ 	.byte	0x04, 0x17
        /*00ba*/ 	.short	(.L_2021 - .L_2020)
.L_2020:
        /*00bc*/ 	.word	0x00000000
        /*00c0*/ 	.short	0x0000
        /*00c2*/ 	.short	0x0000
        /*00c4*/ 	.byte	0x00, 0xf0, 0x21, 0x00


	//----- nvinfo : EIATTR_SPARSE_MMA_MASK
	.align		4
.L_2021:
        /*00c8*/ 	.byte	0x03, 0x50
        /*00ca*/ 	.short	0x0000


	//----- nvinfo : EIATTR_MAXREG_COUNT
	.align		4
        /*00cc*/ 	.byte	0x03, 0x1b
        /*00ce*/ 	.short	0x0060


	//----- nvinfo : EIATTR_NUM_BARRIERS
	.align		4
        /*00d0*/ 	.byte	0x02, 0x4c
        /*00d2*/ 	.byte	0x01
	.zero		1


	//----- nvinfo : EIATTR_ANNOTATIONS
	.align		4
        /*00d4*/ 	.byte	0x04, 0x55
        /*00d6*/ 	.short	(.L_2023 - .L_2022)


	//   ....[0]....
.L_2022:
        /* <DEDUP_REMOVED lines=13> */


	//----- nvinfo : EIATTR_MERCURY_ISA_VERSION
	.align		4
.L_2023:
        /*0198*/ 	.byte	0x03, 0x5f
        /*019a*/ 	.short	0x0101


	//----- nvinfo : EIATTR_COOP_GROUP_MASK_REGIDS
	.align		4
        /*019c*/ 	.byte	0x04, 0x29
        /*019e*/ 	.short	(.L_2025 - .L_2024)


	//   ....[0]....
.L_2024:
        /*01a0*/ 	.word	0xffffffff


	//   ....[1]....
        /*01a4*/ 	.word	0xffffffff


	//   ....[2]....
        /*01a8*/ 	.word	0xffffffff


	//   ....[3]....
        /*01ac*/ 	.word	0xffffffff


	//   ....[4]....
        /*01b0*/ 	.word	0xffffffff


	//   ....[5]....
        /*01b4*/ 	.word	0xffffffff


	//   ....[6]....
        /*01b8*/ 	.word	0xffffffff


	//   ....[7]....
        /*01bc*/ 	.word	0xffffffff


	//   ....[8]....
        /*01c0*/ 	.word	0xffffffff


	//   ....[9]....
        /*01c4*/ 	.word	0xffffffff


	//   ....[10]....
        /*01c8*/ 	.word	0x0500000f


	//   ....[11]....
        /*01cc*/ 	.word	0x05000016


	//   ....[12]....
        /*01d0*/ 	.word	0x05000018


	//   ....[13]....
        /*01d4*/ 	.word	0x05000011


	//   ....[14]....
        /*01d8*/ 	.word	0x0500001d


	//   ....[15]....
        /*01dc*/ 	.word	0x05000012


	//   ....[16]....
        /*01e0*/ 	.word	0x05000016


	//   ....[17]....
        /*01e4*/ 	.word	0x05000017


	//   ....[18]....
        /*01e8*/ 	.word	0x05000016


	//   ....[19]....
        /*01ec*/ 	.word	0x0500000f


	//   ....[20]....
        /*01f0*/ 	.word	0x05000011


	//   ....[21]....
        /*01f4*/ 	.word	0x05000018


	//   ....[22]....
        /*01f8*/ 	.word	0x05000022


	//   ....[23]....
        /*01fc*/ 	.word	0x05000021


	//   ....[24]....
        /*0200*/ 	.word	0x0500000f


	//   ....[25]....
        /*0204*/ 	.word	0x05000016


	//   ....[26]....
        /*0208*/ 	.word	0x05000016


	//   ....[27]....
        /*020c*/ 	.word	0x0500000f


	//   ....[28]....
        /*0210*/ 	.word	0x05000011


	//   ....[29]....
        /*0214*/ 	.word	0x05000018


	//   ....[30]....
        /*0218*/ 	.word	0x05000022


	//   ....[31]....
        /*021c*/ 	.word	0x05000021


	//   ....[32]....
        /*0220*/ 	.word	0x0500000f


	//   ....[33]....
        /*0224*/ 	.word	0x05000016


	//   ....[34]....
        /*0228*/ 	.word	0x0500000f


	//   ....[35]....
        /*022c*/ 	.word	0x05000016


	//   ....[36]....
        /*0230*/ 	.word	0x05000022


	//   ....[37]....
        /*0234*/ 	.word	0x05000018


	//   ....[38]....
        /*0238*/ 	.word	0x0500001c


	//   ....[39]....
        /*023c*/ 	.word	0x0500002e


	//   ....[40]....
        /*0240*/ 	.word	0x05000024


	//   ....[41]....
        /*0244*/ 	.word	0x05000017


	//   ....[42]....
        /*0248*/ 	.word	0x05000016


	//   ....[43]....
        /*024c*/ 	.word	0x0500001b


	//   ....[44]....
        /*0250*/ 	.word	0x0500000f


	//   ....[45]....
        /*0254*/ 	.word	0x05000011


	//   ....[46]....
        /*0258*/ 	.word	0x05000029


	//   ....[47]....
        /*025c*/ 	.word	0x05000023


	//   ....[48]....
        /*0260*/ 	.word	0x0500002c


	//   ....[49]....
        /*0264*/ 	.word	0x05000012


	//   ....[50]....
        /*0268*/ 	.word	0x05000022


	//   ....[51]....
        /*026c*/ 	.word	0x05000025


	//   ....[52]....
        /*0270*/ 	.word	0x05000014


	//   ....[53]....
        /*0274*/ 	.word	0x05000020


	//   ....[54]....
        /*0278*/ 	.word	0x0500001e


	//   ....[55]....
        /*027c*/ 	.word	0x0500001c


	//   ....[56]....
        /*0280*/ 	.word	0x05000027


	//   ....[57]....
        /*0284*/ 	.word	0x0500001b


	//   ....[58]....
        /*0288*/ 	.word	0x05000023


	//   ....[59]....
        /*028c*/ 	.word	0x05000024


	//   ....[60]....
        /*0290*/ 	.word	0x0500002a


	//   ....[61]....
        /*0294*/ 	.word	0x0500002b


	//   ....[62]....
        /*0298*/ 	.word	0x05000031


	//   ....[63]....
        /*029c*/ 	.word	0x05000033


	//   ....[64]....
        /*02a0*/ 	.word	0x05000021


	//   ....[65]....
        /*02a4*/ 	.word	0x05000011


	//   ....[66]....
        /*02a8*/ 	.word	0x0500000f


	//   ....[67]....
        /*02ac*/ 	.word	0x0500000f


	//   ....[68]....
        /*02b0*/ 	.word	0x0500000f


	//   ....[69]....
        /*02b4*/ 	.word	0x0500000f


	//   ....[70]....
        /*02b8*/ 	.word	0x0500000f


	//   ....[71]....
        /*02bc*/ 	.word	0x0500000f


	//   ....[72]....
        /*02c0*/ 	.word	0x0500000f


	//   ....[73]....
        /*02c4*/ 	.word	0x0500000f


	//   ....[74]....
        /*02c8*/ 	.word	0x0500000f


	//   ....[75]....
        /*02cc*/ 	.word	0x0500000f


	//   ....[76]....
        /*02d0*/ 	.word	0x0500000f


	//   ....[77]....
        /*02d4*/ 	.word	0x0500000f


	//   ....[78]....
        /*02d8*/ 	.word	0x0500000f


	//   ....[79]....
        /*02dc*/ 	.word	0x0500000f


	//   ....[80]....
        /*02e0*/ 	.word	0x0500000f


	//   ....[81]....
        /*02e4*/ 	.word	0x0500000f


	//   ....[82]....
        /*02e8*/ 	.word	0x0500000f


	//   ....[83]....
        /*02ec*/ 	.word	0x0500000f


	//   ....[84]....
        /*02f0*/ 	.word	0x0500000f


	//   ....[85]....
        /*02f4*/ 	.word	0x0500000f


	//   ....[86]....
        /*02f8*/ 	.word	0x0500000f


	//   ....[87]....
        /*02fc*/ 	.word	0x0500000f


	//   ....[88]....
        /*0300*/ 	.word	0x0500000f


	//   ....[89]....
        /*0304*/ 	.word	0x0500000f


	//   ....[90]....
        /*0308*/ 	.word	0x0500000f


	//   ....[91]....
        /*030c*/ 	.word	0x0500000f


	//   ....[92]....
        /*0310*/ 	.word	0x0500000f


	//   ....[93]....
        /*0314*/ 	.word	0x0500000f


	//   ....[94]....
        /*0318*/ 	.word	0x0500000f


	//   ....[95]....
        /*031c*/ 	.word	0x0500000f


	//   ....[96]....
        /*0320*/ 	.word	0x0500000f


	//   ....[97]....
        /*0324*/ 	.word	0x0500000f


	//   ....[98]....
        /*0328*/ 	.word	0x0500000f


	//   ....[99]....
        /*032c*/ 	.word	0x0500000f


	//   ....[100]....
        /*0330*/ 	.word	0x0500000f


	//   ....[101]....
        /*0334*/ 	.word	0x0500000f


	//   ....[102]....
        /*0338*/ 	.word	0x0500000f


	//   ....[103]....
        /*033c*/ 	.word	0x0500000f


	//   ....[104]....
        /*0340*/ 	.word	0x0500000f


	//   ....[105]....
        /*0344*/ 	.word	0x0500000f


	//   ....[106]....
        /*0348*/ 	.word	0x0500000f


	//   ....[107]....
        /*034c*/ 	.word	0x0500000f


	//   ....[108]....
        /*0350*/ 	.word	0x0500000f


	//   ....[109]....
        /*0354*/ 	.word	0x0500000f


	//   ....[110]....
        /*0358*/ 	.word	0x0500000f


	//   ....[111]....
        /*035c*/ 	.word	0x0500000f


	//   ....[112]....
        /*0360*/ 	.word	0x0500000f


	//   ....[113]....
        /*0364*/ 	.word	0x0500000f


	//   ....[114]....
        /*0368*/ 	.word	0x0500000f


	//   ....[115]....
        /*036c*/ 	.word	0x0500000f


	//   ....[116]....
        /*0370*/ 	.word	0x0500000f


	//   ....[117]....
        /*0374*/ 	.word	0x0500000f


	//   ....[118]....
        /*0378*/ 	.word	0x0500000f


	//   ....[119]....
        /*037c*/ 	.word	0x0500000f


	//   ....[120]....
        /*0380*/ 	.word	0x0500000f


	//   ....[121]....
        /*0384*/ 	.word	0x0500000f


	//----- nvinfo : EIATTR_COOP_GROUP_INSTR_OFFSETS
	.align		4
.L_2025:
        /*0388*/ 	.byte	0x04, 0x28
        /*038a*/ 	.short	(.L_2027 - .L_2026)


	//   ....[0]....
.L_2026:
        /*038c*/ 	.word	0x00003410


	//   ....[1]....
        /*0390*/ 	.word	0x00003430


	//   ....[2]....
        /*0394*/ 	.word	0x00003470


	//   ....[3]....
        /*0398*/ 	.word	0x00003480


	//   ....[4]....
        /*039c*/ 	.word	0x00003ab0


	//   ....[5]....
        /*03a0*/ 	.word	0x00003ad0


	//   ....[6]....
        /*03a4*/ 	.word	0x00003af0


	//   ....[7]....
        /*03a8*/ 	.word	0x00003b10


	//   ....[8]....
        /*03ac*/ 	.word	0x00003b30


	//   ....[9]....
        /*03b0*/ 	.word	0x00003b50


	//   ....[10]....
        /*03b4*/ 	.word	0x000057e0


	//   ....[11]....
        /*03b8*/ 	.word	0x00005810


	//   ....[12]....
        /*03bc*/ 	.word	0x00005850


	//   ....[13]....
        /*03c0*/ 	.word	0x00005860


	//   ....[14]....
        /*03c4*/ 	.word	0x00005890


	//   ....[15]....
        /*03c8*/ 	.word	0x000058a0


	//   ....[16]....
        /*03cc*/ 	.word	0x000058d0


	//   ....[17]....
        /*03d0*/ 	.word	0x000058e0


	//   ....[18]....
        /*03d4*/ 	.word	0x00005ac0


	//   ....[19]....
        /*03d8*/ 	.word	0x00005af0


	//   ....[20]....
        /*03dc*/ 	.word	0x00005b20


	//   ....[21]....
        /*03e0*/ 	.word	0x00005b30


	//   ....[22]....
        /*03e4*/ 	.word	0x00005b60


	//   ....[23]....
        /*03e8*/ 	.word	0x00005b70


	//   ....[24]....
        /*03ec*/ 	.word	0x00005ba0


	//   ....[25]....
        /*03f0*/ 	.word	0x00005bb0


	//   ....[26]....
        /*03f4*/ 	.word	0x00005d30


	//   ....[27]....
        /*03f8*/ 	.word	0x00005d60


	//   ....[28]....
        /*03fc*/ 	.word	0x00005d90


	//   ....[29]....
        /*0400*/ 	.word	0x00005da0


	//   ....[30]....
        /*0404*/ 	.word	0x00005dd0


	//   ....[31]....
        /*0408*/ 	.word	0x00005de0


	//   ....[32]....
        /*040c*/ 	.word	0x00005e10


	//   ....[33]....
        /*0410*/ 	.word	0x00005e20


	//   ....[34]....
        /*0414*/ 	.word	0x00006120


	//   ....[35]....
        /*0418*/ 	.word	0x00006150


	//   ....[36]....
        /*041c*/ 	.word	0x00006220


	//   ....[37]....
        /*0420*/ 	.word	0x00006260


	//   ....[38]....
        /*0424*/ 	.word	0x00006290


	//   ....[39]....
        /*0428*/ 	.word	0x000062c0


	//   ....[40]....
        /*042c*/ 	.word	0x000062d0


	//   ....[41]....
        /*0430*/ 	.word	0x000062f0


	//   ....[42]....
        /*0434*/ 	.word	0x00006330


	//   ....[43]....
        /*0438*/ 	.word	0x00006360


	//   ....[44]....
        /*043c*/ 	.word	0x00006390


	//   ....[45]....
        /*0440*/ 	.word	0x000063b0


	//   ....[46]....
        /*0444*/ 	.word	0x000063d0


	//   ....[47]....
        /*0448*/ 	.word	0x000063f0


	//   ....[48]....
        /*044c*/ 	.word	0x00006410


	//   ....[49]....
        /*0450*/ 	.word	0x00006440


	//   ....[50]....
        /*0454*/ 	.word	0x00006490


	//   ....[51]....
        /*0458*/ 	.word	0x000064c0


	//   ....[52]....
        /*045c*/ 	.word	0x000064e0


	//   ....[53]....
        /*0460*/ 	.word	0x00006500


	//   ....[54]....
        /*0464*/ 	.word	0x00006530


	//   ....[55]....
        /*0468*/ 	.word	0x00006550


	//   ....[56]....
        /*046c*/ 	.word	0x00006560


	//   ....[57]....
        /*0470*/ 	.word	0x00006580


	//   ....[58]....
        /*0474*/ 	.word	0x000065c0


	//   ....[59]....
        /*0478*/ 	.word	0x000065f0


	//   ....[60]....
        /*047c*/ 	.word	0x00006610


	//   ....[61]....
        /*0480*/ 	.word	0x00006640


	//   ....[62]....
        /*0484*/ 	.word	0x00006660


	//   ....[63]....
        /*0488*/ 	.word	0x000066a0


	//   ....[64]....
        /*048c*/ 	.word	0x00006840


	//   ....[65]....
        /*0490*/ 	.word	0x00006890


	//   ....[66]....
        /*0494*/ 	.word	0x00006a20


	//   ....[67]....
        /*0498*/ 	.word	0x00006a70


	//   ....[68]....
        /*049c*/ 	.word	0x00006ae0


	//   ....[69]....
        /*04a0*/ 	.word	0x00006b40


	//   ....[70]....
        /*04a4*/ 	.word	0x00006bb0


	//   ....[71]....
        /*04a8*/ 	.word	0x00006c10


	//   ....[72]....
        /*04ac*/ 	.word	0x00006c80


	//   ....[73]....
        /*04b0*/ 	.word	0x00006ce0


	//   ....[74]....
        /*04b4*/ 	.word	0x00006d80


	//   ....[75]....
        /*04b8*/ 	.word	0x00006e10


	//   ....[76]....
        /*04bc*/ 	.word	0x00006e80


	//   ....[77]....
        /*04c0*/ 	.word	0x00006ee0


	//   ....[78]....
        /*04c4*/ 	.word	0x00006f50


	//   ....[79]....
        /*04c8*/ 	.word	0x00006fb0


	//   ....[80]....
        /*04cc*/ 	.word	0x00007020


	//   ....[81]....
        /*04d0*/ 	.word	0x00007080


	//   ....[82]....
        /*04d4*/ 	.word	0x00007120


	//   ....[83]....
        /*04d8*/ 	.word	0x000071b0


	//   ....[84]....
        /*04dc*/ 	.word	0x00007220


	//   ....[85]....
        /*04e0*/ 	.word	0x00007280


	//   ....[86]....
        /*04e4*/ 	.word	0x000072f0


	//   ....[87]....
        /*04e8*/ 	.word	0x00007350


	//   ....[88]....
        /*04ec*/ 	.word	0x000073c0


	//   ....[89]....
        /*04f0*/ 	.word	0x00007420


	//   ....[90]....
        /*04f4*/ 	.word	0x000074c0


	//   ....[91]....
        /*04f8*/ 	.word	0x00007580


	//   ....[92]....
        /*04fc*/ 	.word	0x00007680


	//   ....[93]....
        /*0500*/ 	.word	0x000076e0


	//   ....[94]....
        /*0504*/ 	.word	0x00007770


	//   ....[95]....
        /*0508*/ 	.word	0x000077c0


	//   ....[96]....
        /*050c*/ 	.word	0x00007850


	//   ....[97]....
        /*0510*/ 	.word	0x000078e0


	//   ....[98]....
        /*0514*/ 	.word	0x00007960


	//   ....[99]....
        /*0518*/ 	.word	0x000079d0


	//   ....[100]....
        /*051c*/ 	.word	0x00007a40


	//   ....[101]....
        /*0520*/ 	.word	0x00007aa0


	//   ....[102]....
        /*0524*/ 	.word	0x00007b10


	//   ....[103]....
        /*0528*/ 	.word	0x00007b70


	//   ....[104]....
        /*052c*/ 	.word	0x00007bf0


	//   ....[105]....
        /*0530*/ 	.word	0x00007c50


	//   ....[106]....
        /*0534*/ 	.word	0x00007cc0


	//   ....[107]....
        /*0538*/ 	.word	0x00007d10


	//   ....[108]....
        /*053c*/ 	.word	0x00007d80


	//   ....[109]....
        /*0540*/ 	.word	0x00007de0


	//   ....[110]....
        /*0544*/ 	.word	0x00007e80


	//   ....[111]....
        /*0548*/ 	.word	0x00007f10


	//   ....[112]....
        /*054c*/ 	.word	0x00007f90


	//   ....[113]....
        /*0550*/ 	.word	0x00008030


	//   ....[114]....
        /*0554*/ 	.word	0x000080c0


	//   ....[115]....
        /*0558*/ 	.word	0x00008120


	//   ....[116]....
        /*055c*/ 	.word	0x00008190


	//   ....[117]....
        /*0560*/ 	.word	0x00008200


	//   ....[118]....
        /*0564*/ 	.word	0x000082d0


	//   ....[119]....
        /*0568*/ 	.word	0x00008390


	//   ....[120]....
        /*056c*/ 	.word	0x000084c0


	//   ....[121]....
        /*0570*/ 	.word	0x00008540


	//----- nvinfo : EIATTR_EXIT_INSTR_OFFSETS
	.align		4
.L_2027:
        /*0574*/ 	.byte	0x04, 0x1c
        /*0576*/ 	.short	(.L_2029 - .L_2028)


	//   ....[0]....
.L_2028:
        /*0578*/ 	.word	0x00004800


	//   ....[1]....
        /*057c*/ 	.word	0x000069c0


	//----- nvinfo : EIATTR_MAX_THREADS
	.align		4
.L_2029:
        /*0580*/ 	.byte	0x04, 0x05
        /*0582*/ 	.short	(.L_2031 - .L_2030)
.L_2030:
        /*0584*/ 	.word	0x00000140
        /*0588*/ 	.word	0x00000001
        /*058c*/ 	.word	0x00000001


	//----- nvinfo : EIATTR_CRS_STACK_SIZE
	.align		4
.L_2031:
        /*0590*/ 	.byte	0x04, 0x1e
        /*0592*/ 	.short	(.L_2033 - .L_2032)
.L_2032:
        /*0594*/ 	.word	0x00000000


	//----- nvinfo : EIATTR_CBANK_PARAM_SIZE
	.align		4
.L_2033:
        /*0598*/ 	.byte	0x03, 0x19
        /*059a*/ 	.short	0x0060


	//----- nvinfo : EIATTR_PARAM_CBANK
	.align		4
        /*059c*/ 	.byte	0x04, 0x0a
        /*059e*/ 	.short	(.L_2035 - .L_2034)
	.align		4
.L_2034:
        /*05a0*/ 	.word	index@(.nv.constant0._ZN13group_norm_v218gn_bwd_cuda_kernelI6__halfLi320ELi2ELi32ELi80ELi256ELb0ELb1ELi32ELi320ELi320ELi4ELb1ELi32ELb0ELb0ELNS_15WgradSyncMethodE3ENS_16CompileConditionILi900EEEEEvPT_S6_S6_PKS5_S8_S8_S8_PKfflPfPj)
        /*05a4*/ 	.short	0x0210
        /*05a6*/ 	.short	0x0060


	//----- nvinfo : EIATTR_SW_WAR
	.align		4
.L_2035:
        /*05a8*/ 	.byte	0x04, 0x36
        /*05aa*/ 	.short	(.L_2037 - .L_2036)
.L_2036:
        /*05ac*/ 	.word	0x00000008
.L_2037:


//--------------------- .nv.info._ZN13group_norm_v218gn_bwd_cuda_kernelI6__halfLi320ELi3ELi32ELi80ELi256ELb0ELb1ELi32ELi320ELi320ELi4ELb1ELi40ELb0ELb0ELNS_15WgradSyncMethodE3ENS_16CompileConditionILi900EEEEEvPT_S6_S6_PKS5_S8_S8_S8_PKfflPfPj --------------------------
	.section	.nv.info._ZN13group_norm_v218gn_bwd_cuda_kernelI6__halfLi320ELi3ELi32ELi80ELi256ELb0ELb1ELi32ELi320ELi320ELi4ELb1ELi40ELb0ELb0ELNS_15WgradSyncMethodE3ENS_16CompileConditionILi900EEEEEvPT_S6_S6_PKS5_S8_S8_S8_PKfflPfPj,"",@"SHT_CUDA_INFO"
	.sectionflags	@""
	.align	4


	//----- nvinfo : EIATTR_CUDA_API_VERSION
	.align		4
        /*0000*/ 	.byte	0x04, 0x37
        /*0002*/ 	.short	(.L_2039 - .L_2038)
.L_2038:
        /*0004*/ 	.word	0x00000082


	//----- nvinfo : EIATTR_KPARAM_INFO
	.align		4
.L_2039:
        /*0008*/ 	.byte	0x04, 0x17
        /*000a*/ 	.short	(.L_2041 - .L_2040)
.L_2040:
        /*000c*/ 	.word	0x00000000
        /*0010*/ 	.short	0x000b
        /*0012*/ 	.short	0x0058
        /*0014*/ 	.byte	0x00, 0xf0, 0x21, 0x00


	//----- nvinfo : EIATTR_KPARAM_INFO
	.align		4
.L_2041:
        /*0018*/ 	.byte	0x04, 0x17
        /*001a*/ 	.short	(.L_2043 - .L_2042)
.L_2042:
        /*001c*/ 	.word	0x00000000
        /*0020*/ 	.short	0x000a
        /*0022*/ 	.short	0x0050
        /*0024*/ 	.byte	0x00, 0xf0, 0x21, 0x00


	//----- nvinfo : EIATTR_KPARAM_INFO
	.align		4
.L_2043:
        /*0028*/ 	.byte	0x04, 0x17
        /*002a*/ 	.short	(.L_2045 - .L_2044)
.L_2044:
        /*002c*/ 	.word	0x00000000
        /*0030*/ 	.short	0x0009
        /*0032*/ 	.short	0x0048
        /*0034*/ 	.byte	0x00, 0xf0, 0x21, 0x00


	//----- nvinfo : EIATTR_KPARAM_INFO
	.align		4
.L_2045:
        /*0038*/ 	.byte	0x04, 0x17
        /*003a*/ 	.short	(.L_2047 - .L_2046)
.L_2046:
        /*003c*/ 	.word	0x00000000
        /*0040*/ 	.short	0x0008
        /*0042*/ 	.short	0x0040
        /*0044*/ 	.byte	0x00, 0xf0, 0x11, 0x00


	//----- nvinfo : EIATTR_KPARAM_INFO
	.align		4
.L_2047:
        /*0048*/ 	.byte	0x04, 0x17
        /*004a*/ 	.short	(.L_2049 - .L_2048)
.L_2048:
        /*004c*/ 	.word	0x00000000
        /*0050*/ 	.short	0x0007
        /*0052*/ 	.short	0x0038
        /*0054*/ 	.byte	0x00, 0xf0, 0x21, 0x00


	//----- nvinfo : EIATTR_KPARAM_INFO
	.align		4
.L_2049:
        /*0058*/ 	.byte	0x04, 0x17
        /*005a*/ 	.short	(.L_2051 - .L_2050)
.L_2050:
        /*005c*/ 	.word	0x00000000
        /*0060*/ 	.short	0x0006
        /*0062*/ 	.short	0x0030
        /*0064*/ 	.byte	0x00, 0xf0, 0x21, 0x00


	//----- nvinfo : EIATTR_KPARAM_INFO
	.align		4
.L_2051:
        /*0068*/ 	.byte	0x04, 0x17
        /*006a*/ 	.short	(.L_2053 - .L_2052)
.L_2052:
        /*006c*/ 	.word	0x00000000
        /*0070*/ 	.short	0x0005
        /*0072*/ 	.short	0x0028
        /*0074*/ 	.byte	0x00, 0xf0, 0x21, 0x00


	//----- nvinfo : EIATTR_KPARAM_INFO
	.align		4
.L_2053:
        /*0078*/ 	.byte	0x04, 0x17
        /*007a*/ 	.short	(.L_2055 - .L_2054)
.L_2054:
        /*007c*/ 	.word	0x00000000
        /*0080*/ 	.short	0x0004
        /*0082*/ 	.short	0x0020
        /*0084*/ 	.byte	0x00, 0xf0, 0x21, 0x00


	//----- nvinfo : EIATTR_KPARAM_INFO
	.align		4
.L_2055:
        /*0088*/ 	.byte	0x04, 0x17
        /*008a*/ 	.short	(.L_2057 - .L_2056)
.L_2056:
        /*008c*/ 	.word	0x00000000
        /*0090*/ 	.short	0x0003
        /*0092*/ 	.short	0x0018
        /*0094*/ 	.byte	0x00, 0xf0, 0x21, 0x00


	//----- nvinfo : EIATTR_KPARAM_INFO
	.align		4
.L_2057:
        /*0098*/ 	.byte	0x04, 0x17
        /*009a*/ 	.short	(.L_2059 - .L_2058)
.L_2058:
        /*009c*/ 	.word	0x00000000
        /*00a0*/ 	.short	0x0002
        /*00a2*/ 	.short	0x0010
        /*00a4*/ 	.byte	0x00, 0xf0, 0x21, 0x00


	//----- nvinfo : EIATTR_KPARAM_INFO
	.align		4
.L_2059:
        /*00a8*/ 	.byte	0x04, 0x17
        /*00aa*/ 	.short	(.L_2061 - .L_2060)
.L_2060:
        /*00ac*/ 	.word	0x00000000
        /*00b0*/ 	.short	0x0001
        /*00b2*/ 	.short	0x0008
        /*00b4*/ 	.byte	0x00, 0xf0, 0x21, 0x00


	//----- nvinfo : EIATTR_KPARAM_INFO
	.align		4
.L_2061:
        /*00b8*/ 	.byte	0x04, 0x17
        /*00ba*/ 	.short	(.L_2063 - .L_2062)
.L_2062:
        /*00bc*/ 	.word	0x00000000
        /*00c0*/ 	.short	0x0000
        /*00c2*/ 	.short	0x0000
        /*00c4*/ 	.byte	0x00, 0xf0, 0x21, 0x00


	//----- nvinfo : EIATTR_SPARSE_MMA_MASK
	.align		4
.L_2063:
        /*00c8*/ 	.byte	0x03, 0x50
        /*00ca*/ 	.short	0x0000


	//----- nvinfo : EIATTR_MAXREG_COUNT
	.align		4
        /*00cc*/ 	.byte	0x03, 0x1b
        /*00ce*/ 	.short	0x0040


	//----- nvinfo : EIATTR_NUM_BARRIERS
	.align		4
        /*00d0*/ 	.byte	0x02, 0x4c
        /*00d2*/ 	.byte	0x01
	.zero		1


	//----- nvinfo : EIATTR_ANNOTATIONS
	.align		4
        /*00d4*/ 	.byte	0x04, 0x55
        /*00d6*/ 	.short	(.L_2065 - .L_2064)


	//   ....[0]....
.L_2064:
        /* <DEDUP_REMOVED lines=76> */


	//----- nvinfo : EIATTR_MERCURY_ISA_VERSION
	.align		4
.L_2065:
        /*0580*/ 	.byte	0x03, 0x5f
        /*0582*/ 	.short	0x0101


	//----- nvinfo : EIATTR_COOP_GROUP_MASK_REGIDS
	.align		4
        /*0584*/ 	.byte	0x04, 0x29
        /*0586*/ 	.short	(.L_2067 - .L_2066)


	//   ....[0]....
.L_2066:
        /*0588*/ 	.word	0xffffffff


	//   ....[1]....
        /*058c*/ 	.word	0xffffffff


	//   ....[2]....
        /*0590*/ 	.word	0xffffffff


	//   ....[3]....
        /*0594*/ 	.word	0xffffffff


	//   ....[4]....
        /*0598*/ 	.word	0xffffffff


	//   ....[5]....
        /*059c*/ 	.word	0xffffffff


	//   ....[6]....
        /*05a0*/ 	.word	0xffffffff


	//   ....[7]....
        /*05a4*/ 	.word	0xffffffff


	//   ....[8]....
        /*05a8*/ 	.word	0xffffffff


	//   ....[9]....
        /*05ac*/ 	.word	0xffffffff


	//   ....[10]....
        /*05b0*/ 	.word	0x05000015


	//   ....[11]....
        /*05b4*/ 	.word	0x05000014


	//   ....[12]....
        /*05b8*/ 	.word	0x05000016


	//   ....[13]....
        /*05bc*/ 	.word	0x05000017


	//   ....[14]....
        /*05c0*/ 	.word	0x05000019


	//   ....[15]....
        /*05c4*/ 	.word	0x05000018


	//   ....[16]....
        /*05c8*/ 	.word	0x0500001a


	//   ....[17]....
        /*05cc*/ 	.word	0x0500000f


	//   ....[18]....
        /*05d0*/ 	.word	0x05000019


	//   ....[19]....
        /*05d4*/ 	.word	0x05000018


	//   ....[20]....
        /*05d8*/ 	.word	0x0500001a


	//   ....[21]....
        /*05dc*/ 	.word	0x0500001b


	//   ....[22]....
        /*05e0*/ 	.word	0x0500001d


	//   ....[23]....
        /*05e4*/ 	.word	0x0500001c


	//   ....[24]....
        /*05e8*/ 	.word	0x05000020


	//   ....[25]....
        /*05ec*/ 	.word	0x0500000f


	//   ....[26]....
        /*05f0*/ 	.word	0x05000019


	//   ....[27]....
        /*05f4*/ 	.word	0x05000018


	//   ....[28]....
        /*05f8*/ 	.word	0x0500001a


	//   ....[29]....
        /*05fc*/ 	.word	0x0500001b


	//   ....[30]....
        /*0600*/ 	.word	0x0500001d


	//   ....[31]....
        /*0604*/ 	.word	0x0500001c


	//   ....[32]....
        /*0608*/ 	.word	0x05000020


	//   ....[33]....
        /*060c*/ 	.word	0x0500000f


	//   ....[34]....
        /*0610*/ 	.word	0x05000011


	//   ....[35]....
        /*0614*/ 	.word	0x0500001b


	//   ....[36]....
        /*0618*/ 	.word	0x0500001d


	//   ....[37]....
        /*061c*/ 	.word	0x05000010


	//   ....[38]....
        /*0620*/ 	.word	0x05000023


	//   ....[39]....
        /*0624*/ 	.word	0x0500001e


	//   ....[40]....
        /*0628*/ 	.word	0x05000026


	//   ....[41]....
        /*062c*/ 	.word	0x05000025


	//   ....[42]....
        /*0630*/ 	.word	0x0500001c


	//   ....[43]....
        /*0634*/ 	.word	0x05000016


	//   ....[44]....
        /*0638*/ 	.word	0x05000014


	//   ....[45]....
        /*063c*/ 	.word	0x05000017


	//   ....[46]....
        /*0640*/ 	.word	0x05000018


	//   ....[47]....
        /*0644*/ 	.word	0x0500001a


	//   ....[48]....
        /*0648*/ 	.word	0x0500001b


	//   ....[49]....
        /*064c*/ 	.word	0x05000011


	//   ....[50]....
        /*0650*/ 	.word	0x05000029


	//   ....[51]....
        /*0654*/ 	.word	0x05000013


	//   ....[52]....
        /*0658*/ 	.word	0x05000012


	//   ....[53]....
        /*065c*/ 	.word	0x05000015


	//   ....[54]....
        /*0660*/ 	.word	0x05000017


	//   ....[55]....
        /*0664*/ 	.word	0x05000018


	//   ....[56]....
        /*0668*/ 	.word	0x05000014


	//   ....[57]....
        /*066c*/ 	.word	0x0500000e


	//   ....[58]....
        /*0670*/ 	.word	0x0500002b


	//   ....[59]....
        /*0674*/ 	.word	0x05000022


	//   ....[60]....
        /*0678*/ 	.word	0x05000021


	//   ....[61]....
        /*067c*/ 	.word	0x05000027


	//   ....[62]....
        /*0680*/ 	.word	0x05000028


	//   ....[63]....
        /*0684*/ 	.word	0x05000020


	//   ....[64]....
        /*0688*/ 	.word	0x05000023


	//   ....[65]....
        /*068c*/ 	.word	0x0500001e


	//   ....[66]....
        /*0690*/ 	.word	0x0500001a


	//   ....[67]....
        /*0694*/ 	.word	0x0500001a


	//   ....[68]....
        /*0698*/ 	.word	0x0500001a


	//   ....[69]....
        /*069c*/ 	.word	0x0500001a


	//   ....[70]....
        /*06a0*/ 	.word	0x0500001a


	//   ....[71]....
        /*06a4*/ 	.word	0x0500001a


	//   ....[72]....
        /*06a8*/ 	.word	0x0500001a


	//   ....[73]....
        /*06ac*/ 	.word	0x0500001a


	//   ....[74]....
        /*06b0*/ 	.word	0x0500001a


	//   ....[75]....
        /*06b4*/ 	.word	0x0500001a


	//   ....[76]....
        /*06b8*/ 	.word	0x0500001a


	//   ....[77]....
        /*06bc*/ 	.word	0x0500001a


	//   ....[78]....
        /*06c0*/ 	.word	0x0500001a


	//   ....[79]....
        /*06c4*/ 	.word	0x0500001a


	//   ....[80]....
        /*06c8*/ 	.word	0x0500001a


	//   ....[81]....
        /*06cc*/ 	.word	0x0500001a


	//   ....[82]....
        /*06d0*/ 	.word	0x0500001a


	//   ....[83]....
        /*06d4*/ 	.word	0x0500001a


	//   ....[84]....
        /*06d8*/ 	.word	0x0500001a


	//   ....[85]....
        /*06dc*/ 	.word	0x0500001a


	//   ....[86]....
        /*06e0*/ 	.word	0x0500001a


	//   ....[87]....
        /*06e4*/ 	.word	0x0500001a


	//   ....[88]....
        /*06e8*/ 	.word	0x0500001a


	//   ....[89]....
        /*06ec*/ 	.word	0x0500001a


	//   ....[90]....
        /*06f0*/ 	.word	0x0500001a


	//   ....[91]....
        /*06f4*/ 	.word	0x0500001a


	//   ....[92]....
        /*06f8*/ 	.word	0x0500001a


	//   ....[93]....
        /*06fc*/ 	.word	0x0500001a


	//   ....[94]....
        /*0700*/ 	.word	0x0500001a


	//   ....[95]....
        /*0704*/ 	.word	0x0500001a


	//   ....[96]....
        /*0708*/ 	.word	0x0500001a


	//   ....[97]....
        /*070c*/ 	.word	0x0500001a


	//   ....[98]....
        /*0710*/ 	.word	0x0500001a


	//   ....[99]....
        /*0714*/ 	.word	0x0500001a


	//   ....[100]....
        /*0718*/ 	.word	0x0500001a


	//   ....[101]....
        /*071c*/ 	.word	0x0500001a


	//   ....[102]....
        /*0720*/ 	.word	0x0500001a


	//   ....[103]....
        /*0724*/ 	.word	0x0500001a


	//   ....[104]....
        /*0728*/ 	.word	0x0500001a


	//   ....[105]....
        /*072c*/ 	.word	0x0500001a


	//   ....[106]....
        /*0730*/ 	.word	0x0500001a


	//   ....[107]....
        /*0734*/ 	.word	0x0500001a


	//   ....[108]....
        /*0738*/ 	.word	0x0500001a


	//   ....[109]....
        /*073c*/ 	.word	0x0500001a


	//   ....[110]....
        /*0740*/ 	.word	0x0500001a


	//   ....[111]....
        /*0744*/ 	.word	0x0500001a


	//   ....[112]....
        /*0748*/ 	.word	0x0500001a


	//   ....[113]....
        /*074c*/ 	.word	0x0500001a


	//   ....[114]....
        /*0750*/ 	.word	0x0500001a


	//   ....[115]....
        /*0754*/ 	.word	0x0500001a


	//   ....[116]....
        /*0758*/ 	.word	0x0500001a


	//   ....[117]....
        /*075c*/ 	.word	0x0500001a


	//   ....[118]....
        /*0760*/ 	.word	0x0500001a


	//   ....[119]....
        /*0764*/ 	.word	0x0500001a


	//   ....[120]....
        /*0768*/ 	.word	0x0500001a


	//   ....[121]....
        /*076c*/ 	.word	0x0500001a


	//----- nvinfo : EIATTR_COOP_GROUP_INSTR_OFFSETS
	.align		4
.L_2067:
        /*0770*/ 	.byte	0x04, 0x28
        /*0772*/ 	.short	(.L_2069 - .L_2068)


	//   ....[0]....
.L_2068:
        /*0774*/ 	.word	0x000038a0


	//   ....[1]....
        /*0778*/ 	.word	0x000038c0


	//   ....[2]....
        /*077c*/ 	.word	0x00003900


	//   ....[3]....
        /*0780*/ 	.word	0x00003910


	//   ....[4]....
        /*0784*/ 	.word	0x00004000


	//   ....[5]....
        /*0788*/ 	.word	0x00004020


	//   ....[6]....
        /*078c*/ 	.word	0x00004040


	//   ....[7]....
        /*0790*/ 	.word	0x00004060


	//   ....[8]....
        /*0794*/ 	.word	0x00004080


	//   ....[9]....
        /*0798*/ 	.word	0x000040a0


	//   ....[10]....
        /*079c*/ 	.word	0x00005f80


	//   ....[11]....
        /*07a0*/ 	.word	0x00005fb0


	//   ....[12]....
        /*07a4*/ 	.word	0x00005ff0


	//   ....[13]....
        /*07a8*/ 	.word	0x00006010


	//   ....[14]....
        /*07ac*/ 	.word	0x00006040


	//   ....[15]....
        /*07b0*/ 	.word	0x00006050


	//   ....[16]....
        /*07b4*/ 	.word	0x00006080


	//   ....[17]....
        /*07b8*/ 	.word	0x00006090


	//   ....[18]....
        /*07bc*/ 	.word	0x00006260


	//   ....[19]....
        /*07c0*/ 	.word	0x00006290


	//   ....[20]....
        /*07c4*/ 	.word	0x000062d0


	//   ....[21]....
        /*07c8*/ 	.word	0x000062f0


	//   ....[22]....
        /*07cc*/ 	.word	0x00006320


	//   ....[23]....
        /*07d0*/ 	.word	0x00006330


	//   ....[24]....
        /*07d4*/ 	.word	0x00006360


	//   ....[25]....
        /*07d8*/ 	.word	0x00006370


	//   ....[26]....
        /*07dc*/ 	.word	0x000064f0


	//   ....[27]....
        /*07e0*/ 	.word	0x00006520


	//   ....[28]....
        /*07e4*/ 	.word	0x00006560


	//   ....[29]....
        /*07e8*/ 	.word	0x00006580


	//   ....[30]....
        /*07ec*/ 	.word	0x000065b0


	//   ....[31]....
        /*07f0*/ 	.word	0x000065c0


	//   ....[32]....
        /*07f4*/ 	.word	0x000065f0


	//   ....[33]....
        /*07f8*/ 	.word	0x00006600


	//   ....[34]....
        /*07fc*/ 	.word	0x000068f0


	//   ....[35]....
        /*0800*/ 	.word	0x00006930


	//   ....[36]....
        /*0804*/ 	.word	0x000069f0


	//   ....[37]....
        /*0808*/ 	.word	0x00006a30


	//   ....[38]....
        /*080c*/ 	.word	0x00006a60


	//   ....[39]....
        /*0810*/ 	.word	0x00006a90


	//   ....[40]....
        /*0814*/ 	.word	0x00006ac0


	//   ....[41]....
        /*0818*/ 	.word	0x00006ad0


	//   ....[42]....
        /*081c*/ 	.word	0x00006b10


	//   ....[43]....
        /*0820*/ 	.word	0x00006b40


	//   ....[44]....
        /*0824*/ 	.word	0x00006be0


	//   ....[45]....
        /*0828*/ 	.word	0x00006c00


	//   ....[46]....
        /*082c*/ 	.word	0x00006c30


	//   ....[47]....
        /*0830*/ 	.word	0x00006c50


	//   ....[48]....
        /*0834*/ 	.word	0x00006c70


	//   ....[49]....
        /*0838*/ 	.word	0x00006c80


	//   ....[50]....
        /*083c*/ 	.word	0x00006cb0


	//   ....[51]....
        /*0840*/ 	.word	0x00006cf0


	//   ....[52]....
        /*0844*/ 	.word	0x00006d20


	//   ....[53]....
        /*0848*/ 	.word	0x00006d40


	//   ....[54]....
        /*084c*/ 	.word	0x00006d70


	//   ....[55]....
        /*0850*/ 	.word	0x00006da0


	//   ....[56]....
        /*0854*/ 	.word	0x00006dc0


	//   ....[57]....
        /*0858*/ 	.word	0x00006de0


	//   ....[58]....
        /*085c*/ 	.word	0x00006e10


	//   ....[59]....
        /*0860*/ 	.word	0x00006e50


	//   ....[60]....
        /*0864*/ 	.word	0x00006e70


	//   ....[61]....
        /*0868*/ 	.word	0x00006ea0


	//   ....[62]....
        /*086c*/ 	.word	0x00006ec0


	//   ....[63]....
        /*0870*/ 	.word	0x00006ef0


	//   ....[64]....
        /*0874*/ 	.word	0x00006fa0


	//   ....[65]....
        /*0878*/ 	.word	0x000070a0


	//   ....[66]....
        /*087c*/ 	.word	0x00007250


	//   ....[67]....
        /*0880*/ 	.word	0x000072a0


	//   ....[68]....
        /*0884*/ 	.word	0x00007310


	//   ....[69]....
        /*0888*/ 	.word	0x00007370


	//   ....[70]....
        /*088c*/ 	.word	0x000073e0


	//   ....[71]....
        /*0890*/ 	.word	0x00007440


	//   ....[72]....
        /*0894*/ 	.word	0x000074b0


	//   ....[73]....
        /*0898*/ 	.word	0x00007510


	//   ....[74]....
        /*089c*/ 	.word	0x000075b0


	//   ....[75]....
        /*08a0*/ 	.word	0x00007640


	//   ....[76]....
        /*08a4*/ 	.word	0x000076b0


	//   ....[77]....
        /*08a8*/ 	.word	0x00007710


	//   ....[78]....
        /*08ac*/ 	.word	0x00007780


	//   ....[79]....
        /*08b0*/ 	.word	0x000077e0


	//   ....[80]....
        /*08b4*/ 	.word	0x00007850


	//   ....[81]....
        /*08b8*/ 	.word	0x000078b0


	//   ....[82]....
        /*08bc*/ 	.word	0x00007950


	//   ....[83]....
        /*08c0*/ 	.word	0x000079e0


	//   ....[84]....
        /*08c4*/ 	.word	0x00007a50


	//   ....[85]....
        /*08c8*/ 	.word	0x00007ab0


	//   ....[86]....
        /*08cc*/ 	.word	0x00007b20


	//   ....[87]....
        /*08d0*/ 	.word	0x00007b80


	//   ....[88]....
        /*08d4*/ 	.word	0x00007bf0


	//   ....[89]....
        /*08d8*/ 	.word	0x00007c50


	//   ....[90]....
        /*08dc*/ 	.word	0x00007cf0


	//   ....[91]....
        /*08e0*/ 	.word	0x00007db0


	//   ....[92]....
        /*08e4*/ 	.word	0x00007eb0


	//   ....[93]....
        /*08e8*/ 	.word	0x00007f00


	//   ....[94]....
        /*08ec*/ 	.word	0x00007fd0


	//   ....[95]....
        /*08f0*/ 	.word	0x00008040


	//   ....[96]....
        /*08f4*/ 	.word	0x000080d0


	//   ....[97]....
        /*08f8*/ 	.word	0x00008120


	//   ....[98]....
        /*08fc*/ 	.word	0x00008190


	//   ....[99]....
        /*0900*/ 	.word	0x000081f0


	//   ....[100]....
        /*0904*/ 	.word	0x00008260


	//   ....[101]....
        /*0908*/ 	.word	0x000082c0


	//   ....[102]....
        /*090c*/ 	.word	0x00008330


	//   ....[103]....
        /*0910*/ 	.word	0x00008390


	//   ....[104]....
        /*0914*/ 	.word	0x00008410


	//   ....[105]....
        /*0918*/ 	.word	0x00008480


	//   ....[106]....
        /*091c*/ 	.word	0x000084f0


	//   ....[107]....
        /*0920*/ 	.word	0x00008550


	//   ....[108]....
        /*0924*/ 	.word	0x000085d0


	//   ....[109]....
        /*0928*/ 	.word	0x00008650


	//   ....[110]....
        /*092c*/ 	.word	0x000086f0


	//   ....[111]....
        /*0930*/ 	.word	0x00008760


	//   ....[112]....
        /*0934*/ 	.word	0x000087f0


	//   ....[113]....
        /*0938*/ 	.word	0x00008880


	//   ....[114]....
        /*093c*/ 	.word	0x000088f0


	//   ....[115]....
        /*0940*/ 	.word	0x00008950


	//   ....[116]....
        /*0944*/ 	.word	0x000089c0


	//   ....[117]....
        /*0948*/ 	.word	0x00008a40


	//   ....[118]....
        /*094c*/ 	.word	0x00008b00


	//   ....[119]....
        /*0950*/ 	.word	0x00008bd0


	//   ....[120]....
        /*0954*/ 	.word	0x00008cb0


	//   ....[121]....
        /*0958*/ 	.word	0x00008d60


	//----- nvinfo : EIATTR_EXIT_INSTR_OFFSETS
	.align		4
.L_2069:
        /*095c*/ 	.byte	0x04, 0x1c
        /*095e*/ 	.short	(.L_2071 - .L_2070)


	//   ....[0]....
.L_2070:
        /*0960*/ 	.word	0x00004fb0


	//   ....[1]....
        /*0964*/ 	.word	0x000071f0


	//----- nvinfo : EIATTR_MAX_THREADS
	.align		4
.L_2071:
        /*0968*/ 	.byte	0x04, 0x05
        /*096a*/ 	.short	(.L_2073 - .L_2072)
.L_2072:
        /*096c*/ 	.word	0x00000140
        /*0970*/ 	.word	0x00000001
        /*0974*/ 	.word	0x00000001


	//----- nvinfo : EIATTR_CRS_STACK_SIZE
	.align		4
.L_2073:
        /*0978*/ 	.byte	0x04, 0x1e
        /*097a*/ 	.short	(.L_2075 - .L_2074)
.L_2074:
        /*097c*/ 	.word	0x00000000


	//----- nvinfo : EIATTR_CBANK_PARAM_SIZE
	.align		4
.L_2075:
        /*0980*/ 	.byte	0x03, 0x19
        /*0982*/ 	.short	0x0060


	//----- nvinfo : EIATTR_PARAM_CBANK
	.align		4
        /*0984*/ 	.byte	0x04, 0x0a
        /*0986*/ 	.short	(.L_2077 - .L_2076)
	.align		4
.L_2076:
        /*0988*/ 	.word	index@(.nv.constant0._ZN13group_norm_v218gn_bwd_cuda_kernelI6__halfLi320ELi3ELi32ELi80ELi256ELb0ELb1ELi32ELi320ELi320ELi4ELb1ELi40ELb0ELb0ELNS_15WgradSyncMethodE3ENS_16CompileConditionILi900EEEEEvPT_S6_S6_PKS5_S8_S8_S8_PKfflPfPj)
        /*098c*/ 	.short	0x0210
        /*098e*/ 	.short	0x0060


	//----- nvinfo : EIATTR_SW_WAR
	.align		4
.L_2077:
        /*0990*/ 	.byte	0x04, 0x36
        /*0992*/ 	.short	(.L_2079 - .L_2078)
.L_2078:
        /*0994*/ 	.word	0x00000008
.L_2079:


//--------------------- .nv.info._ZN13group_norm_v218gn_bwd_cuda_kernelI6__halfLi320ELi3ELi32ELi80ELi256ELb0ELb1ELi32ELi320ELi320ELi4ELb1ELi48ELb0ELb0ELNS_15WgradSyncMethodE3ENS_16CompileConditionILi900EEEEEvPT_S6_S6_PKS5_S8_S8_S8_PKfflPfPj --------------------------
	.section	.nv.info._ZN13group_norm_v218gn_bwd_cuda_kernelI6__halfLi320ELi3ELi32ELi80ELi256ELb0ELb1ELi32ELi320ELi320ELi4ELb1ELi48ELb0ELb0ELNS_15WgradSyncMethodE3ENS_16CompileConditionILi900EEEEEvPT_S6_S6_PKS5_S8_S8_S8_PKfflPfPj,"",@"SHT_CUDA_INFO"
	.sectionflags	@""
	.align	4


	//----- nvinfo : EIATTR_CUDA_API_VERSION
	.align		4
        /*0000*/ 	.byte	0x04, 0x37
        /*0002*/ 	.short	(.L_2081 - .L_2080)
.L_2080:
        /*0004*/ 	.word	0x00000082


	//----- nvinfo : EIATTR_KPARAM_INFO
	.align		4
.L_2081:
        /*0008*/ 	.byte	0x04, 0x17
        /*000a*/ 	.short	(.L_2083 - .L_2082)
.L_2082:
        /*000c*/ 	.word	0x00000000
        /*0010*/ 	.short	0x000b
        /*0012*/ 	.short	0x0058
        /*0014*/ 	.byte	0x00, 0xf0, 0x21, 0x00


	//----- nvinfo : EIATTR_KPARAM_INFO
	.align		4
.L_2083:
        /*0018*/ 	.byte	0x04, 0x17
        /*001a*/ 	.short	(.L_2085 - .L_2084)
.L_2084:
        /*001c*/ 	.word	0x00000000
        /*0020*/ 	.short	0x000a
        /*0022*/ 	.short	0x0050
        /*0024*/ 	.byte	0x00, 0xf0, 0x21, 0x00


	//----- nvinfo : EIATTR_KPARAM_INFO
	.align		4
.L_2085:
        /*0028*/ 	.byte	0x04, 0x17
        /*002a*/ 	.short	(.L_2087 - .L_2086)
.L_2086:
        /*002c*/ 	.word	0x00000000
        /*0030*/ 	.short	0x0009
        /*0032*/ 	.short	0x0048
        /*0034*/ 	.byte	0x00, 0xf0, 0x21, 0x00


	//----- nvinfo : EIATTR_KPARAM_INFO
	.align		4
.L_2087:
        /*0038*/ 	.byte	0x04, 0x17
        /*003a*/ 	.short	(.L_2089 - .L_2088)
.L_2088:
        /*003c*/ 	.word	0x00000000
        /*0040*/ 	.short	0x0008
        /*0042*/ 	.short	0x0040
        /*0044*/ 	.byte	0x00, 0xf0, 0x11, 0x00


	//----- nvinfo : EIATTR_KPARAM_INFO
	.align		4
.L_2089:
        /*0048*/ 	.byte	0x04, 0x17
        /*004a*/ 	.short	(.L_2091 - .L_2090)
.L_2090:
        /*004c*/ 	.word	0x00000000
        /*0050*/ 	.short	0x0007
        /*0052*/ 	.short	0x0038
        /*0054*/ 	.byte	0x00, 0xf0, 0x21, 0x00


	//----- nvinfo : EIATTR_KPARAM_INFO
	.align		4
.L_2091:
        /*0058*/ 	.byte	0x04, 0x17
        /*005a*/ 	.short	(.L_2093 - .L_2092)
.L_2092:
        /*005c*/ 	.word	0x00000000
        /*0060*/ 	.short	0x0006
        /*0062*/ 	.short	0x0030
        /*0064*/ 	.byte	0x00, 0xf0, 0x21, 0x00


	//----- nvinfo : EIATTR_KPARAM_INFO
	.align		4
.L_2093:
        /*0068*/ 	.byte	0x04, 0x17
        /*006a*/ 	.short	(.L_2095 - .L_2094)
.L_2094:
        /*006c*/ 	.word	0x00000000
        /*0070*/ 	.short	0x0005
        /*0072*/ 	.short	0x0028
        /*0074*/ 	.byte	0x00, 0xf0, 0x21, 0x00


	//----- nvinfo : EIATTR_KPARAM_INFO
	.align		4
.L_2095:
        /*0078*/ 	.byte	0x04, 0x17
        /*007a*/ 	.short	(.L_2097 - .L_2096)
.L_2096:
        /*007c*/ 	.word	0x00000000
        /*0080*/ 	.short	0x0004
        /*0082*/ 	.short	0x0020
        /*0084*/ 	.byte	0x00, 0xf0, 0x21, 0x00


	//----- nvinfo : EIATTR_KPARAM_INFO
	.align		4
.L_2097:
        /*0088*/ 	.byte	0x04, 0x17
        /*008a*/ 	.short	(.L_2099 - .L_2098)
.L_2098:
        /*008c*/ 	.word	0x00000000
        /*0090*/ 	.short	0x0003
        /*0092*/ 	.short	0x0018
        /*0094*/ 	.byte	0x00, 0xf0, 0x21, 0x00


	//----- nvinfo : EIATTR_KPARAM_INFO
	.align		4
.L_2099:
        /*0098*/ 	.byte	0x04, 0x17
        /*009a*/ 	.short	(.L_2101 - .L_2100)
.L_2100:
        /*009c*/ 	.word	0x00000000
        /*00a0*/ 	.short	0x0002
        /*00a2*/ 	.short	0x0010
        /*00a4*/ 	.byte	0x00, 0xf0, 0x21, 0x00


	//----- nvinfo : EIATTR_KPARAM_INFO
	.align		4
.L_2101:
        /*00a8*/ 	.byte	0x04, 0x17
        /*00aa*/ 	.short	(.L_2103 - .L_2102)
.L_2102:
        /*00ac*/ 	.word	0x00000000
        /*00b0*/ 	.short	0x0001
        /*00b2*/ 	.short	0x0008
        /*00b4*/ 	.byte	0x00, 0xf0, 0x21, 0x00


	//----- nvinfo : EIATTR_KPARAM_INFO
	.align		4
.L_2103:
        /*00b8*/ 	.byte	0x04, 0x17
        /*00ba*/ 	.short	(.L_2105 - .L_2104)
.L_2104:
        /*00bc*/ 	.word	0x00000000
        /*00c0*/ 	.short	0x0000
        /*00c2*/ 	.short	0x0000
        /*00c4*/ 	.byte	0x00, 0xf0, 0x21, 0x00


	//----- nvinfo : EIATTR_SPARSE_MMA_MASK
	.align		4
.L_2105:
        /*00c8*/ 	.byte	0x03, 0x50
        /*00ca*/ 	.short	0x0000


	//----- nvinfo : EIATTR_MAXREG_COUNT
	.align		4
        /*00cc*/ 	.byte	0x03, 0x1b
        /*00ce*/ 	.short	0x0040


	//----- nvinfo : EIATTR_NUM_BARRIERS
	.align		4
        /*00d0*/ 	.byte	0x02, 0x4c
        /*00d2*/ 	.byte	0x01
	.zero		1


	//----- nvinfo : EIATTR_ANNOTATIONS
	.align		4
        /*00d4*/ 	.byte	0x04, 0x55
        /*00d6*/ 	.short	(.L_2107 - .L_2106)


	//   ....[0]....
.L_2106:
        /* <DEDUP_REMOVED lines=76> */


	//----- nvinfo : EIATTR_MERCURY_ISA_VERSION
	.align		4
.L_2107:
        /*0580*/ 	.byte	0x03, 0x5f
        /*0582*/ 	.short	0x0101


	//----- nvinfo : EIATTR_COOP_GROUP_MASK_REGIDS
	.align		4
        /*0584*/ 	.byte	0x04, 0x29
        /*0586*/ 	.short	(.L_2109 - .L_2108)


	//   ....[0]....
.L_2108:
        /*0588*/ 	.word	0xffffffff


	//   ....[1]....
        /*058c*/ 	.word	0xffffffff


	//   ....[2]....
        /*0590*/ 	.word	0xffffffff


	//   ....[3]....
        /*0594*/ 	.word	0xffffffff


	//   ....[4]....
        /*0598*/ 	.word	0xffffffff


	//   ....[5]....
        /*059c*/ 	.word	0xffffffff


	//   ....[6]....
        /*05a0*/ 	.word	0xffffffff


	//   ....[7]....
        /*05a4*/ 	.word	0xffffffff


	//   ....[8]....
        /*05a8*/ 	.word	0xffffffff


	//   ....[9]....
        /*05ac*/ 	.word	0xffffffff


	//   ....[10]....
        /*05b0*/ 	.word	0x05000015


	//   ....[11]....
        /*05b4*/ 	.word	0x05000014


	//   ....[12]....
        /*05b8*/ 	.word	0x05000016


	//   ....[13]....
        /*05bc*/ 	.word	0x05000017


	//   ....[14]....
        /*05c0*/ 	.word	0x05000019


	//   ....[15]....
        /*05c4*/ 	.word	0x05000018


	//   ....[16]....
        /*05c8*/ 	.word	0x0500001a


	//   ....[17]....
        /*05cc*/ 	.word	0x0500000f


	//   ....[18]....
        /*05d0*/ 	.word	0x05000019


	//   ....[19]....
        /*05d4*/ 	.word	0x05000018


	//   ....[20]....
        /*05d8*/ 	.word	0x0500001a


	//   ....[21]....
        /*05dc*/ 	.word	0x0500001b


	//   ....[22]....
        /*05e0*/ 	.word	0x0500001d


	//   ....[23]....
        /*05e4*/ 	.word	0x0500001c


	//   ....[24]....
        /*05e8*/ 	.word	0x05000020


	//   ....[25]....
        /*05ec*/ 	.word	0x0500000f


	//   ....[26]....
        /*05f0*/ 	.word	0x05000019


	//   ....[27]....
        /*05f4*/ 	.word	0x05000018


	//   ....[28]....
        /*05f8*/ 	.word	0x0500001a


	//   ....[29]....
        /*05fc*/ 	.word	0x0500001b


	//   ....[30]....
        /*0600*/ 	.word	0x0500001d


	//   ....[31]....
        /*0604*/ 	.word	0x0500001c


	//   ....[32]....
        /*0608*/ 	.word	0x05000020


	//   ....[33]....
        /*060c*/ 	.word	0x0500000f


	//   ....[34]....
        /*0610*/ 	.word	0x05000011


	//   ....[35]....
        /*0614*/ 	.word	0x0500001b


	//   ....[36]....
        /*0618*/ 	.word	0x0500001d


	//   ....[37]....
        /*061c*/ 	.word	0x05000010


	//   ....[38]....
        /*0620*/ 	.word	0x05000023


	//   ....[39]....
        /*0624*/ 	.word	0x0500001e


	//   ....[40]....
        /*0628*/ 	.word	0x05000026


	//   ....[41]....
        /*062c*/ 	.word	0x05000025


	//   ....[42]....
        /*0630*/ 	.word	0x0500001c


	//   ....[43]....
        /*0634*/ 	.word	0x05000016


	//   ....[44]....
        /*0638*/ 	.word	0x05000014


	//   ....[45]....
        /*063c*/ 	.word	0x05000017


	//   ....[46]....
        /*0640*/ 	.word	0x05000018


	//   ....[47]....
        /*0644*/ 	.word	0x0500001a


	//   ....[48]....
        /*0648*/ 	.word	0x0500001b


	//   ....[49]....
        /*064c*/ 	.word	0x05000011


	//   ....[50]....
        /*0650*/ 	.word	0x05000029


	//   ....[51]....
        /*0654*/ 	.word	0x05000013


	//   ....[52]....
        /*0658*/ 	.word	0x05000012


	//   ....[53]....
        /*065c*/ 	.word	0x05000015


	//   ....[54]....
        /*0660*/ 	.word	0x05000017


	//   ....[55]....
        /*0664*/ 	.word	0x05000018


	//   ....[56]....
        /*0668*/ 	.word	0x05000014


	//   ....[57]....
        /*066c*/ 	.word	0x0500000e


	//   ....[58]....
        /*0670*/ 	.word	0x0500002b


	//   ....[59]....
        /*0674*/ 	.word	0x05000022


	//   ....[60]....
        /*0678*/ 	.word	0x05000021


	//   ....[61]....
        /*067c*/ 	.word	0x05000027


	//   ....[62]....
        /*0680*/ 	.word	0x05000028


	//   ....[63]....
        /*0684*/ 	.word	0x05000020


	//   ....[64]....
        /*0688*/ 	.word	0x05000023


	//   ....[65]....
        /*068c*/ 	.word	0x0500001e


	//   ....[66]....
        /*0690*/ 	.word	0x0500001a


	//   ....[67]....
        /*0694*/ 	.word	0x0500001a


	//   ....[68]....
        /*0698*/ 	.word	0x0500001a


	//   ....[69]....
        /*069c*/ 	.word	0x0500001a


	//   ....[70]....
        /*06a0*/ 	.word	0x0500001a


	//   ....[71]....
        /*06a4*/ 	.word	0x0500001a


	//   ....[72]....
        /*06a8*/ 	.word	0x0500001a


	//   ....[73]....
        /*06ac*/ 	.word	0x0500001a


	//   ....[74]....
        /*06b0*/ 	.word	0x0500001a


	//   ....[75]....
        /*06b4*/ 	.word	0x0500001a


	//   ....[76]....
        /*06b8*/ 	.word	0x0500001a


	//   ....[77]....
        /*06bc*/ 	.word	0x0500001a


	//   ....[78]....
        /*06c0*/ 	.word	0x0500001a


	//   ....[79]....
        /*06c4*/ 	.word	0x0500001a


	//   ....[80]....
        /*06c8*/ 	.word	0x0500001a


	//   ....[81]....
        /*06cc*/ 	.word	0x0500001a


	//   ....[82]....
        /*06d0*/ 	.word	0x0500001a


	//   ....[83]....
        /*06d4*/ 	.word	0x0500001a


	//   ....[84]....
        /*06d8*/ 	.word	0x0500001a


	//   ....[85]....
        /*06dc*/ 	.word	0x0500001a


	//   ....[86]....
        /*06e0*/ 	.word	0x0500001a


	//   ....[87]....
        /*06e4*/ 	.word	0x0500001a


	//   ....[88]....
        /*06e8*/ 	.word	0x0500001a


	//   ....[89]....
        /*06ec*/ 	.word	0x0500001a


	//   ....[90]....
        /*06f0*/ 	.word	0x0500001a


	//   ....[91]....
        /*06f4*/ 	.word	0x0500001a


	//   ....[92]....
        /*06f8*/ 	.word	0x0500001a


	//   ....[93]....
        /*06fc*/ 	.word	0x0500001a


	//   ....[94]....
        /*0700*/ 	.word	0x0500001a


	//   ....[95]....
        /*0704*/ 	.word	0x0500001a


	//   ....[96]....
        /*0708*/ 	.word	0x0500001a


	//   ....[97]....
        /*070c*/ 	.word	0x0500001a


	//   ....[98]....
        /*0710*/ 	.word	0x0500001a


	//   ....[99]....
        /*0714*/ 	.word	0x0500001a


	//   ....[100]....
        /*0718*/ 	.word	0x0500001a


	//   ....[101]....
        /*071c*/ 	.word	0x0500001a


	//   ....[102]....
        /*0720*/ 	.word	0x0500001a


	//   ....[103]....
        /*0724*/ 	.word	0x0500001a


	//   ....[104]....
        /*0728*/ 	.word	0x0500001a


	//   ....[105]....
        /*072c*/ 	.word	0x0500001a


	//   ....[106]....
        /*0730*/ 	.word	0x0500001a


	//   ....[107]....
        /*0734*/ 	.word	0x0500001a


	//   ....[108]....
        /*0738*/ 	.word	0x0500001a


	//   ....[109]....
        /*073c*/ 	.word	0x0500001a


	//   ....[110]....
        /*0740*/ 	.word	0x0500001a


	//   ....[111]....
        /*0744*/ 	.word	0x0500001a


	//   ....[112]....
        /*0748*/ 	.word	0x0500001a


	//   ....[113]....
        /*074c*/ 	.word	0x0500001a


	//   ....[114]....
        /*0750*/ 	.word	0x0500001a


	//   ....[115]....
        /*0754*/ 	.word	0x0500001a


	//   ....[116]....
        /*0758*/ 	.word	0x0500001a


	//   ....[117]....
        /*075c*/ 	.word	0x0500001a


	//   ....[118]....
        /*0760*/ 	.word	0x0500001a


	//   ....[119]....
        /*0764*/ 	.word	0x0500001a


	//   ....[120]....
        /*0768*/ 	.word	0x0500001a


	//   ....[121]....
        /*076c*/ 	.word	0x0500001a


	//----- nvinfo : EIATTR_COOP_GROUP_INSTR_OFFSETS
	.align		4
.L_2109:
        /*0770*/ 	.byte	0x04, 0x28
        /*0772*/ 	.short	(.L_2111 - .L_2110)


	//   ....[0]....
.L_2110:
        /*0774*/ 	.word	0x000038a0


	//   ....[1]....
        /*0778*/ 	.word	0x000038c0


	//   ....[2]....
        /*077c*/ 	.word	0x00003900


	//   ....[3]....
        /*0780*/ 	.word	0x00003910


	//   ....[4]....
        /*0784*/ 	.word	0x00004000


	//   ....[5]....
        /*0788*/ 	.word	0x00004020


	//   ....[6]....
        /*078c*/ 	.word	0x00004040


	//   ....[7]....
        /*0790*/ 	.word	0x00004060


	//   ....[8]....
        /*0794*/ 	.word	0x00004080


	//   ....[9]....
        /*0798*/ 	.word	0x000040a0


	//   ....[10]....
        /*079c*/ 	.word	0x00005f80


	//   ....[11]....
        /*07a0*/ 	.word	0x00005fb0


	//   ....[12]....
        /*07a4*/ 	.word	0x00005ff0


	//   ....[13]....
        /*07a8*/ 	.word	0x00006010


	//   ....[14]....
        /*07ac*/ 	.word	0x00006040


	//   ....[15]....
        /*07b0*/ 	.word	0x00006050


	//   ....[16]....
        /*07b4*/ 	.word	0x00006080


	//   ....[17]....
        /*07b8*/ 	.word	0x00006090


	//   ....[18]....
        /*07bc*/ 	.word	0x00006260


	//   ....[19]....
        /*07c0*/ 	.word	0x00006290


	//   ....[20]....
        /*07c4*/ 	.word	0x000062d0


	//   ....[21]....
        /*07c8*/ 	.word	0x000062f0


	//   ....[22]....
        /*07cc*/ 	.word	0x00006320


	//   ....[23]....
        /*07d0*/ 	.word	0x00006330


	//   ....[24]....
        /*07d4*/ 	.word	0x00006360


	//   ....[25]....
        /*07d8*/ 	.word	0x00006370


	//   ....[26]....
        /*07dc*/ 	.word	0x000064f0


	//   ....[27]....
        /*07e0*/ 	.word	0x00006520


	//   ....[28]....
        /*07e4*/ 	.word	0x00006560


	//   ....[29]....
        /*07e8*/ 	.word	0x00006580


	//   ....[30]....
        /*07ec*/ 	.word	0x000065b0


	//   ....[31]....
        /*07f0*/ 	.word	0x000065c0


	//   ....[32]....
        /*07f4*/ 	.word	0x000065f0


	//   ....[33]....
        /*07f8*/ 	.word	0x00006600


	//   ....[34]....
        /*07fc*/ 	.word	0x000068f0


	//   ....[35]....
        /*0800*/ 	.word	0x00006930


	//   ....[36]....
        /*0804*/ 	.word	0x000069f0


	//   ....[37]....
        /*0808*/ 	.word	0x00006a30


	//   ....[38]....
        /*080c*/ 	.word	0x00006a60


	//   ....[39]....
        /*0810*/ 	.word	0x00006a90


	//   ....[40]....
        /*0814*/ 	.word	0x00006ac0


	//   ....[41]....
        /*0818*/ 	.word	0x00006ad0


	//   ....[42]....
        /*081c*/ 	.word	0x00006b10


	//   ....[43]....
        /*0820*/ 	.word	0x00006b40


	//   ....[44]....
        /*0824*/ 	.word	0x00006be0


	//   ....[45]....
        /*0828*/ 	.word	0x00006c00


	//   ....[46]....
        /*082c*/ 	.word	0x00006c30


	//   ....[47]....
        /*0830*/ 	.word	0x00006c50


	//   ....[48]....
        /*0834*/ 	.word	0x00006c70


	//   ....[49]....
        /*0838*/ 	.word	0x00006c80


	//   ....[50]....
        /*083c*/ 	.word	0x00006cb0


	//   ....[51]....
        /*0840*/ 	.word	0x00006cf0


	//   ....[52]....
        /*0844*/ 	.word	0x00006d20


	//   ....[53]....
        /*0848*/ 	.word	0x00006d40


	//   ....[54]....
        /*084c*/ 	.word	0x00006d70


	//   ....[55]....
        /*0850*/ 	.word	0x00006da0


	//   ....[56]....
        /*0854*/ 	.word	0x00006dc0


	//   ....[57]....
        /*0858*/ 	.word	0x00006de0


	//   ....[58]....
        /*085c*/ 	.word	0x00006e10


	//   ....[59]....
        /*0860*/ 	.word	0x00006e50


	//   ....[60]....
        /*0864*/ 	.word	0x00006e70


	//   ....[61]....
        /*0868*/ 	.word	0x00006ea0


	//   ....[62]....
        /*086c*/ 	.word	0x00006ec0


	//   ....[63]....
        /*0870*/ 	.word	0x00006ef0


	//   ....[64]....
        /*0874*/ 	.word	0x00006fa0


	//   ....[65]....
        /*0878*/ 	.word	0x000070a0


	//   ....[66]....
        /*087c*/ 	.word	0x00007250


	//   ....[67]....
        /*0880*/ 	.word	0x000072a0


	//   ....[68]....
        /*0884*/ 	.word	0x00007310


	//   ....[69]....
        /*0888*/ 	.word	0x00007370


	//   ....[70]....
        /*088c*/ 	.word	0x000073e0


	//   ....[71]....
        /*0890*/ 	.word	0x00007440


	//   ....[72]....
        /*0894*/ 	.word	0x000074b0


	//   ....[73]....
        /*0898*/ 	.word	0x00007510


	//   ....[74]....
        /*089c*/ 	.word	0x000075b0


	//   ....[75]....
        /*08a0*/ 	.word	0x00007640


	//   ....[76]....
        /*08a4*/ 	.word	0x000076b0


	//   ....[77]....
        /*08a8*/ 	.word	0x00007710


	//   ....[78]....
        /*08ac*/ 	.word	0x00007780


	//   ....[79]....
        /*08b0*/ 	.word	0x000077e0


	//   ....[80]....
        /*08b4*/ 	.word	0x00007850


	//   ....[81]....
        /*08b8*/ 	.word	0x000078b0


	//   ....[82]....
        /*08bc*/ 	.word	0x00007950


	//   ....[83]....
        /*08c0*/ 	.word	0x000079e0


	//   ....[84]....
        /*08c4*/ 	.word	0x00007a50


	//   ....[85]....
        /*08c8*/ 	.word	0x00007ab0


	//   ....[86]....
        /*08cc*/ 	.word	0x00007b20


	//   ....[87]....
        /*08d0*/ 	.word	0x00007b80


	//   ....[88]....
        /*08d4*/ 	.word	0x00007bf0


	//   ....[89]....
        /*08d8*/ 	.word	0x00007c50


	//   ....[90]....
        /*08dc*/ 	.word	0x00007cf0


	//   ....[91]....
        /*08e0*/ 	.word	0x00007db0


	//   ....[92]....
        /*08e4*/ 	.word	0x00007eb0


	//   ....[93]....
        /*08e8*/ 	.word	0x00007f00


	//   ....[94]....
        /*08ec*/ 	.word	0x00007fd0


	//   ....[95]....
        /*08f0*/ 	.word	0x00008040


	//   ....[96]....
        /*08f4*/ 	.word	0x000080d0


	//   ....[97]....
        /*08f8*/ 	.word	0x00008120


	//   ....[98]....
        /*08fc*/ 	.word	0x00008190


	//   ....[99]....
        /*0900*/ 	.word	0x000081f0


	//   ....[100]....
        /*0904*/ 	.word	0x00008260


	//   ....[101]....
        /*0908*/ 	.word	0x000082c0


	//   ....[102]....
        /*090c*/ 	.word	0x00008330


	//   ....[103]....
        /*0910*/ 	.word	0x00008390


	//   ....[104]....
        /*0914*/ 	.word	0x00008410


	//   ....[105]....
        /*0918*/ 	.word	0x00008480


	//   ....[106]....
        /*091c*/ 	.word	0x000084f0


	//   ....[107]....
        /*0920*/ 	.word	0x00008550


	//   ....[108]....
        /*0924*/ 	.word	0x000085d0


	//   ....[109]....
        /*0928*/ 	.word	0x00008650


	//   ....[110]....
        /*092c*/ 	.word	0x000086f0


	//   ....[111]....
        /*0930*/ 	.word	0x00008760


	//   ....[112]....
        /*0934*/ 	.word	0x000087f0


	//   ....[113]....
        /*0938*/ 	.word	0x00008880


	//   ....[114]....
        /*093c*/ 	.word	0x000088f0


	//   ....[115]....
        /*0940*/ 	.word	0x00008950


	//   ....[116]....
        /*0944*/ 	.word	0x000089c0


	//   ....[117]....
        /*0948*/ 	.word	0x00008a40


	//   ....[118]....
        /*094c*/ 	.word	0x00008b00


	//   ....[119]....
        /*0950*/ 	.word	0x00008bd0


	//   ....[120]....
        /*0954*/ 	.word	0x00008cb0


	//   ....[121]....
        /*0958*/ 	.word	0x00008d60


	//----- nvinfo : EIATTR_EXIT_INSTR_OFFSETS
	.align		4
.L_2111:
        /*095c*/ 	.byte	0x04, 0x1c
        /*095e*/ 	.short	(.L_2113 - .L_2112)


	//   ....[0]....
.L_2112:
        /*0960*/ 	.word	0x00004fb0


	//   ....[1]....
        /*0964*/ 	.word	0x000071f0


	//----- nvinfo : EIATTR_MAX_THREADS
	.align		4
.L_2113:
        /*0968*/ 	.byte	0x04, 0x05
        /*096a*/ 	.short	(.L_2115 - .L_2114)
.L_2114:
        /*096c*/ 	.word	0x00000140
        /*0970*/ 	.word	0x00000001
        /*0974*/ 	.word	0x00000001


	//----- nvinfo : EIATTR_CRS_STACK_SIZE
	.align		4
.L_2115:
        /*0978*/ 	.byte	0x04, 0x1e
        /*097a*/ 	.short	(.L_2117 - .L_2116)
.L_2116:
        /*097c*/ 	.word	0x00000000


	//----- nvinfo : EIATTR_CBANK_PARAM_SIZE
	.align		4
.L_2117:
        /*0980*/ 	.byte	0x03, 0x19
        /*0982*/ 	.short	0x0060


	//----- nvinfo : EIATTR_PARAM_CBANK
	.align		4
        /*0984*/ 	.byte	0x04, 0x0a
        /*0986*/ 	.short	(.L_2119 - .L_2118)
	.align		4
.L_2118:
        /*0988*/ 	.word	index@(.nv.constant0._ZN13group_norm_v218gn_bwd_cuda_kernelI6__halfLi320ELi3ELi32ELi80ELi256ELb0ELb1ELi32ELi320ELi320ELi4ELb1ELi48ELb0ELb0ELNS_15WgradSyncMethodE3ENS_16CompileConditionILi900EEEEEvPT_S6_S6_PKS5_S8_S8_S8_PKfflPfPj)
        /*098c*/ 	.short	0x0210
        /*098e*/ 	.short	0x0060


	//----- nvinfo : EIATTR_SW_WAR
	.align		4
.L_2119:
        /*0990*/ 	.byte	0x04, 0x36
        /*0992*/ 	.short	(.L_2121 - .L_2120)
.L_2120:
        /*0994*/ 	.word	0x00000008
.L_2121:


//--------------------- .nv.info._ZN13group_norm_v218gn_bwd_cuda_kernelI6__halfLi320ELi3ELi16ELi160ELi256ELb1ELb1ELi8ELi320ELi320ELi4ELb1ELi10ELb0ELb0ELNS_15WgradSyncMethodE2ENS_16CompileConditionILi900EEEEEvPT_S6_S6_PKS5_S8_S8_S8_PKfflPfPj --------------------------
	.section	.nv.info._ZN13group_norm_v218gn_bwd_cuda_kernelI6__halfLi320ELi3ELi16ELi160ELi256ELb1ELb1ELi8ELi320ELi320ELi4ELb1ELi10ELb0ELb0ELNS_15WgradSyncMethodE2ENS_16CompileConditionILi900EEEEEvPT_S6_S6_PKS5_S8_S8_S8_PKfflPfPj,"",@"SHT_CUDA_INFO"
	.sectionflags	@""
	.align	4


	//----- nvinfo : EIATTR_CUDA_API_VERSION
	.align		4
        /*0000*/ 	.byte	0x04, 0x37
        /*0002*/ 	.short	(.L_2123 - .L_2122)
.L_2122:
        /*0004*/ 	.word	0x00000082


	//----- nvinfo : EIATTR_KPARAM_INFO
	.align		4
.L_2123:
        /*0008*/ 	.byte	0x04, 0x17
        /*000a*/ 	.short	(.L_2125 - .L_2124)
.L_2124:
        /*000c*/ 	.word	0x00000000
        /*0010*/ 	.short	0x000b
        /*0012*/ 	.short	0x0058
        /*0014*/ 	.byte	0x00, 0xf0, 0x21, 0x00


	//----- nvinfo : EIATTR_KPARAM_INFO
	.align		4
.L_2125:
        /*0018*/ 	.byte	0x04, 0x17
        /*001a*/ 	.short	(.L_2127 - .L_2126)
.L_2126:
        /*001c*/ 	.word	0x00000000
        /*0020*/ 	.short	0x000a
        /*0022*/ 	.short	0x0050
        /*0024*/ 	.byte	0x00, 0xf0, 0x21, 0x00


	//----- nvinfo : EIATTR_KPARAM_INFO
	.align		4
.L_2127:
        /*0028*/ 	.byte	0x04, 0x17
        /*002a*/ 	.short	(.L_2129 - .L_2128)
.L_2128:
        /*002c*/ 	.word	0x00000000
        /*0030*/ 	.short	0x0009
        /*0032*/ 	.short	0x0048
        /*0034*/ 	.byte	0x00, 0xf0, 0x21, 0x00


	//----- nvinfo : EIATTR_KPARAM_INFO
	.align		4
.L_2129:
        /*0038*/ 	.byte	0x04, 0x17
        /*003a*/ 	.short	(.L_2131 - .L_2130)
.L_2130:
        /*003c*/ 	.word	0x00000000
        /*0040*/ 	.short	0x0008
        /*0042*/ 	.short	0x0040
        /*0044*/ 	.byte	0x00, 0xf0, 0x11, 0x00


	//----- nvinfo : EIATTR_KPARAM_INFO
	.align		4
.L_2131:
        /*0048*/ 	.byte	0x04, 0x17
        /*004a*/ 	.short	(.L_2133 - .L_2132)
.L_2132:
        /*004c*/ 	.word	0x00000000
        /*0050*/ 	.short	0x0007
        /*0052*/ 	.short	0x0038
        /*0054*/ 	.byte	0x00, 0xf0, 0x21, 0x00


	//----- nvinfo : EIATTR_KPARAM_INFO
	.align		4
.L_2133:
        /*0058*/ 	.byte	0x04, 0x17
        /*005a*/ 	.short	(.L_2135 - .L_2134)
.L_2134:
        /*005c*/ 	.word	0x00000000
        /*0060*/ 	.short	0x0006
        /*0062*/ 	.short	0x0030
        /*0064*/ 	.byte	0x00, 0xf0, 0x21, 0x00


	//----- nvinfo : EIATTR_KPARAM_INFO
	.align		4
.L_2135:
        /*0068*/ 	.byte	0x04, 0x17
        /*006a*/ 	.short	(.L_2137 - .L_2136)
.L_2136:
        /*006c*/ 	.word	0x00000000
        /*0070*/ 	.short	0x0005
        /*0072*/ 	.short	0x0028
        /*0074*/ 	.byte	0x00, 0xf0, 0x21, 0x00


	//----- nvinfo : EIATTR_KPARAM_INFO
	.align		4
.L_2137:
        /*0078*/ 	.byte	0x04, 0x17
        /*007a*/ 	.short	(.L_2139 - .L_2138)
.L_2138:
        /*007c*/ 	.word	0x00000000
        /*0080*/ 	.short	0x0004
        /*0082*/ 	.short	0x0020
        /*0084*/ 	.byte	0x00, 0xf0, 0x21, 0x00


	//----- nvinfo : EIATTR_KPARAM_INFO
	.align		4
.L_2139:
        /*0088*/ 	.byte	0x04, 0x17
        /*008a*/ 	.short	(.L_2141 - .L_2140)
.L_2140:
        /*008c*/ 	.word	0x00000000
        /*0090*/ 	.short	0x0003
        /*0092*/ 	.short	0x0018
        /*0094*/ 	.byte	0x00, 0xf0, 0x21, 0x00


	//----- nvinfo : EIATTR_KPARAM_INFO
	.align		4
.L_2141:
        /*0098*/ 	.byte	0x04, 0x17
        /*009a*/ 	.short	(.L_2143 - .L_2142)
.L_2142:
        /*009c*/ 	.word	0x00000000
        /*00a0*/ 	.short	0x0002
        /*00a2*/ 	.short	0x0010
        /*00a4*/ 	.byte	0x00, 0xf0, 0x21, 0x00


	//----- nvinfo : EIATTR_KPARAM_INFO
	.align		4
.L_2143:
        /*00a8*/ 	.byte	0x04, 0x17
        /*00aa*/ 	.short	(.L_2145 - .L_2144)
.L_2144:
        /*00ac*/ 	.word	0x00000000
        /*00b0*/ 	.short	0x0001
        /*00b2*/ 	.short	0x0008
        /*00b4*/ 	.byte	0x00, 0xf0, 0x21, 0x00


	//----- nvinfo : EIATTR_KPARAM_INFO
	.align		4
.L_2145:
        /*00b8*/ 	.byte	0x04, 0x17
        /*00ba*/ 	.short	(.L_2147 - .L_2146)
.L_2146:
        /*00bc*/ 	.word	0x00000000
        /*00c0*/ 	.short	0x0000
        /*00c2*/ 	.short	0x0000
        /*00c4*/ 	.byte	0x00, 0xf0, 0x21, 0x00


	//----- nvinfo : EIATTR_SPARSE_MMA_MASK
	.align		4
.L_2147:
        /*00c8*/ 	.byte	0x03, 0x50
        /*00ca*/ 	.short	0x0000


	//----- nvinfo : EIATTR_MAXREG_COUNT
	.align		4
        /*00cc*/ 	.byte	0x03, 0x1b
        /*00ce*/ 	.short	0x0040


	//----- nvinfo : EIATTR_NUM_BARRIERS
	.align		4
        /*00d0*/ 	.byte	0x02, 0x4c
        /*00d2*/ 	.byte	0x01
	.zero		1


	//----- nvinfo : EIATTR_MERCURY_ISA_VERSION
	.align		4
        /*00d4*/ 	.byte	0x03, 0x5f
        /*00d6*/ 	.short	0x0101


	//----- nvinfo : EIATTR_COOP_GROUP_MASK_REGIDS
	.align		4
        /*00d8*/ 	.byte	0x04, 0x29
        /*00da*/ 	.short	(.L_2149 - .L_2148)


	//   ....[0]....
.L_2148:
        /*00dc*/ 	.word	0xffffffff


	//   ....[1]....
        /*00e0*/ 	.word	0xffffffff


	//   ....[2]....
        /*00e4*/ 	.word	0xffffffff


	//   ....[3]....
        /*00e8*/ 	.word	0xffffffff


	//   ....[4]....
        /*00ec*/ 	.word	0xffffffff


	//   ....[5]....
        /*00f0*/ 	.word	0xffffffff


	//   ....[6]....
        /*00f4*/ 	.word	0xffffffff


	//   ....[7]....
        /*00f8*/ 	.word	0xffffffff


	//   ....[8]....
        /*00fc*/ 	.word	0xffffffff


	//   ....[9]....
        /*0100*/ 	.word	0xffffffff


	//   ....[10]....
        /*0104*/ 	.word	0xffffffff


	//   ....[11]....
        /*0108*/ 	.word	0xffffffff


	//   ....[12]....
        /*010c*/ 	.word	0xffffffff


	//   ....[13]....
        /*0110*/ 	.word	0xffffffff


	//   ....[14]....
        /*0114*/ 	.word	0x05000009


	//   ....[15]....
        /*0118*/ 	.word	0x05000008


	//   ....[16]....
        /*011c*/ 	.word	0x0500000a


	//   ....[17]....
        /*0120*/ 	.word	0x0500000b


	//   ....[18]....
        /*0124*/ 	.word	0x0500000d


	//   ....[19]....
        /*0128*/ 	.word	0x0500000c


	//   ....[20]....
        /*012c*/ 	.word	0x0500000e


	//   ....[21]....
        /*0130*/ 	.word	0x05000003


	//   ....[22]....
        /*0134*/ 	.word	0x0500000d


	//   ....[23]....
        /*0138*/ 	.word	0x0500000c


	//   ....[24]....
        /*013c*/ 	.word	0x0500000e


	//   ....[25]....
        /*0140*/ 	.word	0x0500000f


	//   ....[26]....
        /*0144*/ 	.word	0x05000011


	//   ....[27]....
        /*0148*/ 	.word	0x05000010


	//   ....[28]....
        /*014c*/ 	.word	0x05000014


	//   ....[29]....
        /*0150*/ 	.word	0x05000003


	//   ....[30]....
        /*0154*/ 	.word	0x0500000d


	//   ....[31]....
        /*0158*/ 	.word	0x0500000c


	//   ....[32]....
        /*015c*/ 	.word	0x0500000e


	//   ....[33]....
        /*0160*/ 	.word	0x0500000f


	//   ....[34]....
        /*0164*/ 	.word	0x05000011


	//   ....[35]....
        /*0168*/ 	.word	0x05000010


	//   ....[36]....
        /*016c*/ 	.word	0x05000014


	//   ....[37]....
        /*0170*/ 	.word	0x05000003


	//   ....[38]....
        /*0174*/ 	.word	0x0500000f


	//   ....[39]....
        /*0178*/ 	.word	0x05000012


	//   ....[40]....
        /*017c*/ 	.word	0x0500000f


	//   ....[41]....
        /*0180*/ 	.word	0x0500001a


	//   ....[42]....
        /*0184*/ 	.word	0x05000017


	//   ....[43]....
        /*0188*/ 	.word	0x05000011


	//   ....[44]....
        /*018c*/ 	.word	0x0500000e


	//   ....[45]....
        /*0190*/ 	.word	0x05000010


	//   ....[46]....
        /*0194*/ 	.word	0x0500000b


	//   ....[47]....
        /*0198*/ 	.word	0x0500000e


	//   ....[48]....
        /*019c*/ 	.word	0x05000008


	//   ....[49]....
        /*01a0*/ 	.word	0x0500000a


	//   ....[50]....
        /*01a4*/ 	.word	0x0500000c


	//   ....[51]....
        /*01a8*/ 	.word	0x05000011


	//   ....[52]....
        /*01ac*/ 	.word	0x0500000f


	//   ....[53]....
        /*01b0*/ 	.word	0x05000009


	//   ....[54]....
        /*01b4*/ 	.word	0x05000012


	//   ....[55]....
        /*01b8*/ 	.word	0x0500000b


	//   ....[56]....
        /*01bc*/ 	.word	0x05000008


	//   ....[57]....
        /*01c0*/ 	.word	0x05000007


	//   ....[58]....
        /*01c4*/ 	.word	0x0500000c


	//   ....[59]....
        /*01c8*/ 	.word	0x05000014


	//   ....[60]....
        /*01cc*/ 	.word	0x05000006


	//   ....[61]....
        /*01d0*/ 	.word	0x0500001f


	//   ....[62]....
        /*01d4*/ 	.word	0x05000003


	//   ....[63]....
        /*01d8*/ 	.word	0x05000016


	//   ....[64]....
        /*01dc*/ 	.word	0x05000015


	//   ....[65]....
        /*01e0*/ 	.word	0x0500001b


	//   ....[66]....
        /*01e4*/ 	.word	0x0500001c


	//   ....[67]....
        /*01e8*/ 	.word	0x05000014


	//   ....[68]....
        /*01ec*/ 	.word	0x05000017


	//   ....[69]....
        /*01f0*/ 	.word	0x05000012


	//   ....[70]....
        /*01f4*/ 	.word	0x0500000e


	//   ....[71]....
        /*01f8*/ 	.word	0x0500000e


	//   ....[72]....
        /*01fc*/ 	.word	0x0500000e


	//   ....[73]....
        /*0200*/ 	.word	0x0500000e


	//   ....[74]....
        /*0204*/ 	.word	0x0500000e


	//   ....[75]....
        /*0208*/ 	.word	0x0500000e


	//   ....[76]....
        /*020c*/ 	.word	0x0500000e


	//   ....[77]....
        /*0210*/ 	.word	0x0500000e


	//   ....[78]....
        /*0214*/ 	.word	0x0500000e


	//   ....[79]....
        /*0218*/ 	.word	0x0500000e


	//   ....[80]....
        /*021c*/ 	.word	0x0500000e


	//   ....[81]....
        /*0220*/ 	.word	0x0500000e


	//   ....[82]....
        /*0224*/ 	.word	0x0500000e


	//   ....[83]....
        /*0228*/ 	.word	0x0500000e


	//   ....[84]....
        /*022c*/ 	.word	0x0500000e


	//   ....[85]....
        /*0230*/ 	.word	0x0500000e


	//   ....[86]....
        /*0234*/ 	.word	0x0500000e


	//   ....[87]....
        /*0238*/ 	.word	0x0500000e


	//   ....[88]....
        /*023c*/ 	.word	0x0500000e


	//   ....[89]....
        /*0240*/ 	.word	0x0500000e


	//   ....[90]....
        /*0244*/ 	.word	0x0500000e


	//   ....[91]....
        /*0248*/ 	.word	0x0500000e


	//   ....[92]....
        /*024c*/ 	.word	0x0500000e


	//   ....[93]....
        /*0250*/ 	.word	0x0500000e


	//   ....[94]....
        /*0254*/ 	.word	0x0500000e


	//   ....[95]....
        /*0258*/ 	.word	0x0500000e


	//   ....[96]....
        /*025c*/ 	.word	0x0500000e


	//   ....[97]....
        /*0260*/ 	.word	0x0500000e


	//   ....[98]....
        /*0264*/ 	.word	0x0500000e


	//   ....[99]....
        /*0268*/ 	.word	0x0500000e


	//   ....[100]....
        /*026c*/ 	.word	0x0500000e


	//   ....[101]....
        /*0270*/ 	.word	0x0500000e


	//   ....[102]....
        /*0274*/ 	.word	0x0500000e


	//   ....[103]....
        /*0278*/ 	.word	0x0500000e


	//   ....[104]....
        /*027c*/ 	.word	0x0500000e


	//   ....[105]....
        /*0280*/ 	.word	0x0500000e


	//   ....[106]....
        /*0284*/ 	.word	0x0500000e


	//   ....[107]....
        /*0288*/ 	.word	0x0500000e


	//   ....[108]....
        /*028c*/ 	.word	0x0500000e


	//   ....[109]....
        /*0290*/ 	.word	0x0500000e


	//   ....[110]....
        /*0294*/ 	.word	0x0500000e


	//   ....[111]....
        /*0298*/ 	.word	0x0500000e


	//   ....[112]....
        /*029c*/ 	.word	0x0500000e


	//   ....[113]....
        /*02a0*/ 	.word	0x0500000e


	//   ....[114]....
        /*02a4*/ 	.word	0x0500000e


	//   ....[115]....
        /*02a8*/ 	.word	0x0500000e


	//   ....[116]....
        /*02ac*/ 	.word	0x0500000e


	//   ....[117]....
        /*02b0*/ 	.word	0x0500000e


	//   ....[118]....
        /*02b4*/ 	.word	0x0500000e


	//   ....[119]....
        /*02b8*/ 	.word	0x0500000e


	//   ....[120]....
        /*02bc*/ 	.word	0x0500000e


	//   ....[121]....
        /*02c0*/ 	.word	0x0500000e


	//   ....[122]....
        /*02c4*/ 	.word	0x0500000e


	//   ....[123]....
        /*02c8*/ 	.word	0x0500000e


	//   ....[124]....
        /*02cc*/ 	.word	0x0500000e


	//   ....[125]....
        /*02d0*/ 	.word	0x0500000e


	//----- nvinfo : EIATTR_COOP_GROUP_INSTR_OFFSETS
	.align		4
.L_2149:
        /*02d4*/ 	.byte	0x04, 0x28
        /*02d6*/ 	.short	(.L_2151 - .L_2150)


	//   ....[0]....
.L_2150:
        /*02d8*/ 	.word	0x000019f0


	//   ....[1]....
        /*02dc*/ 	.word	0x00001a00


	//   ....[2]....
        /*02e0*/ 	.word	0x00001a70


	//   ....[3]....
        /*02e4*/ 	.word	0x00001aa0


	//   ....[4]....
        /*02e8*/ 	.word	0x000021e0


	//   ....[5]....
        /*02ec*/ 	.word	0x00002210


	//   ....[6]....
        /*02f0*/ 	.word	0x00002240


	//   ....[7]....
        /*02f4*/ 	.word	0x00002280


	//   ....[8]....
        /*02f8*/ 	.word	0x00002370


	//   ....[9]....
        /*02fc*/ 	.word	0x000023b0


	//   ....[10]....
        /*0300*/ 	.word	0x000024a0


	//   ....[11]....
        /*0304*/ 	.word	0x000024e0


	//   ....[12]....
        /*0308*/ 	.word	0x000025b0


	//   ....[13]....
        /*030c*/ 	.word	0x000025f0


	//   ....[14]....
        /*0310*/ 	.word	0x00003bf0


	//   ....[15]....
        /*0314*/ 	.word	0x00003c20


	//   ....[16]....
        /*0318*/ 	.word	0x00003c60


	//   ....[17]....
        /*031c*/ 	.word	0x00003c80


	//   ....[18]....
        /*0320*/ 	.word	0x00003cb0


	//   ....[19]....
        /*0324*/ 	.word	0x00003cc0


	//   ....[20]....
        /*0328*/ 	.word	0x00003cf0


	//   ....[21]....
        /*032c*/ 	.word	0x00003d00


	//   ....[22]....
        /*0330*/ 	.word	0x00003ed0


	//   ....[23]....
        /*0334*/ 	.word	0x00003f00


	//   ....[24]....
        /*0338*/ 	.word	0x00003f50


	//   ....[25]....
        /*033c*/ 	.word	0x00003f70


	//   ....[26]....
        /*0340*/ 	.word	0x00003fa0


	//   ....[27]....
        /*0344*/ 	.word	0x00003fb0


	//   ....[28]....
        /*0348*/ 	.word	0x00003fe0


	//   ....[29]....
        /*034c*/ 	.word	0x00003ff0


	//   ....[30]....
        /*0350*/ 	.word	0x00004170


	//   ....[31]....
        /*0354*/ 	.word	0x000041a0


	//   ....[32]....
        /*0358*/ 	.word	0x000041e0


	//   ....[33]....
        /*035c*/ 	.word	0x00004200


	//   ....[34]....
        /*0360*/ 	.word	0x00004230


	//   ....[35]....
        /*0364*/ 	.word	0x00004240


	//   ....[36]....
        /*0368*/ 	.word	0x00004270


	//   ....[37]....
        /*036c*/ 	.word	0x00004280


	//   ....[38]....
        /*0370*/ 	.word	0x00004580


	//   ....[39]....
        /*0374*/ 	.word	0x000045b0


	//   ....[40]....
        /*0378*/ 	.word	0x00004660


	//   ....[41]....
        /*037c*/ 	.word	0x00004680


	//   ....[42]....
        /*0380*/ 	.word	0x000046b0


	//   ....[43]....
        /*0384*/ 	.word	0x000046d0


	//   ....[44]....
        /*0388*/ 	.word	0x000046e0


	//   ....[45]....
        /*038c*/ 	.word	0x00004710


	//   ....[46]....
        /*0390*/ 	.word	0x00004770


	//   ....[47]....
        /*0394*/ 	.word	0x000047b0


	//   ....[48]....
        /*0398*/ 	.word	0x000047e0


	//   ....[49]....
        /*039c*/ 	.word	0x00004800


	//   ....[50]....
        /*03a0*/ 	.word	0x00004830


	//   ....[51]....
        /*03a4*/ 	.word	0x00004840


	//   ....[52]....
        /*03a8*/ 	.word	0x00004870


	//   ....[53]....
        /*03ac*/ 	.word	0x00004890


	//   ....[54]....
        /*03b0*/ 	.word	0x000048b0


	//   ....[55]....
        /*03b4*/ 	.word	0x000048f0


	//   ....[56]....
        /*03b8*/ 	.word	0x00004920


	//   ....[57]....
        /*03bc*/ 	.word	0x00004950


	//   ....[58]....
        /*03c0*/ 	.word	0x00004980


	//   ....[59]....
        /*03c4*/ 	.word	0x000049a0


	//   ....[60]....
        /*03c8*/ 	.word	0x000049d0


	//   ....[61]....
        /*03cc*/ 	.word	0x000049f0


	//   ....[62]....
        /*03d0*/ 	.word	0x00004a20


	//   ....[63]....
        /*03d4*/ 	.word	0x00004a40


	//   ....[64]....
        /*03d8*/ 	.word	0x00004a70


	//   ....[65]....
        /*03dc*/ 	.word	0x00004ab0


	//   ....[66]....
        /*03e0*/ 	.word	0x00004ad0


	//   ....[67]....
        /*03e4*/ 	.word	0x00004b10


	//   ....[68]....
        /*03e8*/ 	.word	0x00004bd0


	//   ....[69]....
        /*03ec*/ 	.word	0x00004ca0


	//   ....[70]....
        /*03f0*/ 	.word	0x00004e40


	//   ....[71]....
        /*03f4*/ 	.word	0x00004e90


	//   ....[72]....
        /*03f8*/ 	.word	0x00004f00


	//   ....[73]....
        /*03fc*/ 	.word	0x00004f60


	//   ....[74]....
        /*0400*/ 	.word	0x00004fd0


	//   ....[75]....
        /*0404*/ 	.word	0x00005030


	//   ....[76]....
        /*0408*/ 	.word	0x000050a0


	//   ....[77]....
        /*040c*/ 	.word	0x00005100


	//   ....[78]....
        /*0410*/ 	.word	0x000051a0


	//   ....[79]....
        /*0414*/ 	.word	0x00005240


	//   ....[80]....
        /*0418*/ 	.word	0x000052a0


	//   ....[81]....
        /*041c*/ 	.word	0x00005300


	//   ....[82]....
        /*0420*/ 	.word	0x00005370


	//   ....[83]....
        /*0424*/ 	.word	0x000053d0


	//   ....[84]....
        /*0428*/ 	.word	0x00005440


	//   ....[85]....
        /*042c*/ 	.word	0x000054a0


	//   ....[86]....
        /*0430*/ 	.word	0x00005540


	//   ....[87]....
        /*0434*/ 	.word	0x000055e0


	//   ....[88]....
        /*0438*/ 	.word	0x00005640


	//   ....[89]....
        /*043c*/ 	.word	0x000056a0


	//   ....[90]....
        /*0440*/ 	.word	0x00005710


	//   ....[91]....
        /*0444*/ 	.word	0x00005770


	//   ....[92]....
        /*0448*/ 	.word	0x000057e0


	//   ....[93]....
        /*044c*/ 	.word	0x00005840


	//   ....[94]....
        /*0450*/ 	.word	0x000058e0


	//   ....[95]....
        /*0454*/ 	.word	0x000059c0


	//   ....[96]....
        /*0458*/ 	.word	0x00005aa0


	//   ....[97]....
        /*045c*/ 	.word	0x00005af0


	//   ....[98]....
        /*0460*/ 	.word	0x00005bb0


	//   ....[99]....
        /*0464*/ 	.word	0x00005c00


	//   ....[100]....
        /*0468*/ 	.word	0x00005c70


	//   ....[101]....
        /*046c*/ 	.word	0x00005cc0


	//   ....[102]....
        /*0470*/ 	.word	0x00005d30


	//   ....[103]....
        /*0474*/ 	.word	0x00005d90


	//   ....[104]....
        /*0478*/ 	.word	0x00005e00


	//   ....[105]....
        /*047c*/ 	.word	0x00005e60


	//   ....[106]....
        /*0480*/ 	.word	0x00005f10


	//   ....[107]....
        /*0484*/ 	.word	0x00005f80


	//   ....[108]....
        /*0488*/ 	.word	0x00006010


	//   ....[109]....
        /*048c*/ 	.word	0x00006080


	//   ....[110]....
        /*0490*/ 	.word	0x000060f0


	//   ....[111]....
        /*0494*/ 	.word	0x00006150


	//   ....[112]....
        /*0498*/ 	.word	0x000061d0


	//   ....[113]....
        /*049c*/ 	.word	0x00006250


	//   ....[114]....
        /*04a0*/ 	.word	0x000062f0


	//   ....[115]....
        /*04a4*/ 	.word	0x00006360


	//   ....[116]....
        /*04a8*/ 	.word	0x000063f0


	//   ....[117]....
        /*04ac*/ 	.word	0x00006490


	//   ....[118]....
        /*04b0*/ 	.word	0x00006520


	//   ....[119]....
        /*04b4*/ 	.word	0x00006580


	//   ....[120]....
        /*04b8*/ 	.word	0x000065f0


	//   ....[121]....
        /*04bc*/ 	.word	0x00006670


	//   ....[122]....
        /*04c0*/ 	.word	0x00006710


	//   ....[123]....
        /*04c4*/ 	.word	0x000067c0


	//   ....[124]....
        /*04c8*/ 	.word	0x000068a0


	//   ....[125]....
        /*04cc*/ 	.word	0x00006950


	//----- nvinfo : EIATTR_EXIT_INSTR_OFFSETS
	.align		4
.L_2151:
        /*04d0*/ 	.byte	0x04, 0x1c
        /*04d2*/ 	.short	(.L_2153 - .L_2152)


	//   ....[0]....
.L_2152:
        /*04d4*/ 	.word	0x00002d00


	//   ....[1]....
        /*04d8*/ 	.word	0x00004de0


	//----- nvinfo : EIATTR_MAX_THREADS
	.align		4
.L_2153:
        /*04dc*/ 	.byte	0x04, 0x05
        /*04de*/ 	.short	(.L_2155 - .L_2154)
.L_2154:
        /*04e0*/ 	.word	0x00000140
        /*04e4*/ 	.word	0x00000001
        /*04e8*/ 	.word	0x00000001


	//----- nvinfo : EIATTR_CRS_STACK_SIZE
	.align		4
.L_2155:
        /*04ec*/ 	.byte	0x04, 0x1e
        /*04ee*/ 	.short	(.L_2157 - .L_2156)
.L_2156:
        /*04f0*/ 	.word	0x00000000


	//----- nvinfo : EIATTR_CBANK_PARAM_SIZE
	.align		4
.L_2157:
        /*04f4*/ 	.byte	0x03, 0x19
        /*04f6*/ 	.short	0x0060


	//----- nvinfo : EIATTR_PARAM_CBANK
	.align		4
        /*04f8*/ 	.byte	0x04, 0x0a
        /*04fa*/ 	.short	(.L_2159 - .L_2158)
	.align		4
.L_2158:
        /*04fc*/ 	.word	index@(.nv.constant0._ZN13group_norm_v218gn_bwd_cuda_kernelI6__halfLi320ELi3ELi16ELi160ELi256ELb1ELb1ELi8ELi320ELi320ELi4ELb1ELi10ELb0ELb0ELNS_15WgradSyncMethodE2ENS_16CompileConditionILi900EEEEEvPT_S6_S6_PKS5_S8_S8_S8_PKfflPfPj)
        /*0500*/ 	.short	0x0210
        /*0502*/ 	.short	0x0060


	//----- nvinfo : EIATTR_SW_WAR
	.align		4
.L_2159:
        /*0504*/ 	.byte	0x04, 0x36
        /*0506*/ 	.short	(.L_2161 - .L_2160)
.L_2160:
        /*0508*/ 	.word	0x00000008
.L_2161:


//--------------------- .nv.info._ZN13group_norm_v218gn_bwd_cuda_kernelI6__halfLi320ELi1ELi16ELi160ELi256ELb1ELb1ELi16ELi320ELi320ELi4ELb1ELi9ELb0ELb0ELNS_15WgradSyncMethodE2ENS_16CompileConditionILi900EEEEEvPT_S6_S6_PKS5_S8_S8_S8_PKfflPfPj --------------------------
	.section	.nv.info._ZN13group_norm_v218gn_bwd_cuda_kernelI6__halfLi320ELi1ELi16ELi160ELi256ELb1ELb1ELi16ELi320ELi320ELi4ELb1ELi9ELb0ELb0ELNS_15WgradSyncMethodE2ENS_16CompileConditionILi900EEEEEvPT_S6_S6_PKS5_S8_S8_S8_PKfflPfPj,"",@"SHT_CUDA_INFO"
	.sectionflags	@""
	.align	4


	//----- nvinfo : EIATTR_CUDA_API_VERSION
	.align		4
        /*0000*/ 	.byte	0x04, 0x37
        /*0002*/ 	.short	(.L_2163 - .L_2162)
.L_2162:
        /*0004*/ 	.word	0x00000082


	//----- nvinfo : EIATTR_KPARAM_INFO
	.align		4
.L_2163:
        /*0008*/ 	.byte	0x04, 0x17
        /*000a*/ 	.short	(.L_2165 - .L_2164)
.L_2164:
        /*000c*/ 	.word	0x00000000
        /*0010*/ 	.short	0x000b
        /*0012*/ 	.short	0x0058
        /*0014*/ 	.byte	0x00, 0xf0, 0x21, 0x00


	//----- nvinfo : EIATTR_KPARAM_INFO
	.align		4
.L_2165:
        /*0018*/ 	.byte	0x04, 0x17
        /*001a*/ 	.short	(.L_2167 - .L_2166)
.L_2166:
        /*001c*/ 	.word	0x00000000
        /*0020*/ 	.short	0x000a
        /*0022*/ 	.short	0x0050
        /*0024*/ 	.byte	0x00, 0xf0, 0x21, 0x00


	//----- nvinfo : EIATTR_KPARAM_INFO
	.align		4
.L_2167:
        /*0028*/ 	.byte	0x04, 0x17
        /*002a*/ 	.short	(.L_2169 - .L_2168)
.L_2168:
        /*002c*/ 	.word	0x00000000
        /*0030*/ 	.short	0x0009
        /*0032*/ 	.short	0x0048
        /*0034*/ 	.byte	0x00, 0xf0, 0x21, 0x00


	//----- nvinfo : EIATTR_KPARAM_INFO
	.align		4
.L_2169:
        /*0038*/ 	.byte	0x04, 0x17
        /*003a*/ 	.short	(.L_2171 - .L_2170)
.L_2170:
        /*003c*/ 	.word	0x00000000
        /*0040*/ 	.short	0x0008
        /*0042*/ 	.short	0x0040
        /*0044*/ 	.byte	0x00, 0xf0, 0x11, 0x00


	//----- nvinfo : EIATTR_KPARAM_INFO
	.align		4
.L_2171:
        /*0048*/ 	.byte	0x04, 0x17
        /*004a*/ 	.short	(.L_2173 - .L_2172)
.L_2172:
        /*004c*/ 	.word	0x00000000
        /*0050*/ 	.short	0x0007
        /*0052*/ 	.short	0x0038
        /*0054*/ 	.byte	0x00, 0xf0, 0x21, 0x00


	//----- nvinfo : EIATTR_KPARAM_INFO
	.align		4
.L_2173:
        /*0058*/ 	.byte	0x04, 0x17
        /*005a*/ 	.short	(.L_2175 - .L_2174)
.L_2174:
        /*005c*/ 	.word	0x00000000
        /*0060*/ 	.short	0x0006
        /*0062*/ 	.short	0x0030
        /*0064*/ 	.byte	0x00, 0xf0, 0x21, 0x00


	//----- nvinfo : EIATTR_KPARAM_INFO
	.align		4
.L_2175:
        /*0068*/ 	.byte	0x04, 0x17
        /*006a*/ 	.short	(.L_2177 - .L_2176)
.L_2176:
        /*006c*/ 	.word	0x00000000
        /*0070*/ 	.short	0x0005
        /*0072*/ 	.short	0x0028
        /*0074*/ 	.byte	0x00, 0xf0, 0x21, 0x00


	//----- nvinfo : EIATTR_KPARAM_INFO
	.align		4
.L_2177:
        /*0078*/ 	.byte	0x04, 0x17
        /*007a*/ 	.short	(.L_2179 - .L_2178)
.L_2178:
        /*007c*/ 	.word	0x00000000
        /*0080*/ 	.short	0x0004
        /*0082*/ 	.short	0x0020
        /*0084*/ 	.byte	0x00, 0xf0, 0x21, 0x00


	//----- nvinfo : EIATTR_KPARAM_INFO
	.align		4
.L_2179:
        /*0088*/ 	.byte	0x04, 0x17
        /*008a*/ 	.short	(.L_2181 - .L_2180)
.L_2180:
        /*008c*/ 	.word	0x00000000
        /*0090*/ 	.short	0x0003
        /*0092*/ 	.short	0x0018
        /*0094*/ 	.byte	0x00, 0xf0, 0x21, 0x00


	//----- nvinfo : EIATTR_KPARAM_INFO
	.align		4
.L_2181:
        /*0098*/ 	.byte	0x04, 0x17
        /*009a*/ 	.short	(.L_2183 - .L_2182)
.L_2182:
        /*009c*/ 	.word	0x00000000
        /*00a0*/ 	.short	0x0002
        /*00a2*/ 	.short	0x0010
        /*00a4*/ 	.byte	0x00, 0xf0, 0x21, 0x00


	//----- nvinfo : EIATTR_KPARAM_INFO
	.align		4
.L_2183:
        /*00a8*/ 	.byte	0x04, 0x17
        /*00aa*/ 	.short	(.L_2185 - .L_2184)
.L_2184:
        /*00ac*/ 	.word	0x00000000
        /*00b0*/ 	.short	0x0001
        /*00b2*/ 	.short	0x0008
        /*00b4*/ 	.byte	0x00, 0xf0, 0x21, 0x00


	//----- nvinfo : EIATTR_KPARAM_INFO
	.align		4
.L_2185:
        /*00b8*/ 	.byte	0x04, 0x17
        /*00ba*/ 	.short	(.L_2187 - .L_2186)
.L_2186:
        /*00bc*/ 	.word	0x00000000
        /*00c0*/ 	.short	0x0000
        /*00c2*/ 	.short	0x0000
        /*00c4*/ 	.byte	0x00, 0xf0, 0x21, 0x00


	//----- nvinfo : EIATTR_SPARSE_MMA_MASK
	.align		4
.L_2187:
        /*00c8*/ 	.byte	0x03, 0x50
        /*00ca*/ 	.short	0x0000


	//----- nvinfo : EIATTR_MAXREG_COUNT
	.align		4
        /*00cc*/ 	.byte	0x03, 0x1b
        /*00ce*/ 	.short	0x00a8


	//----- nvinfo : EIATTR_NUM_BARRIERS
	.align		4
        /*00d0*/ 	.byte	0x02, 0x4c
        /*00d2*/ 	.byte	0x01
	.zero		1


	//----- nvinfo : EIATTR_MERCURY_ISA_VERSION
	.align		4
        /*00d4*/ 	.byte	0x03, 0x5f
        /*00d6*/ 	.short	0x0101


	//----- nvinfo : EIATTR_COOP_GROUP_MASK_REGIDS
	.align		4
        /*00d8*/ 	.byte	0x04, 0x29
        /*00da*/ 	.short	(.L_2189 - .L_2188)


	//   ....[0]....
.L_2188:
        /*00dc*/ 	.word	0xffffffff


	//   ....[1]....
        /*00e0*/ 	.word	0xffffffff


	//   ....[2]....
        /*00e4*/ 	.word	0xffffffff


	//   ....[3]....
        /*00e8*/ 	.word	0xffffffff


	//   ....[4]....
        /*00ec*/ 	.word	0xffffffff


	//   ....[5]....
        /*00f0*/ 	.word	0xffffffff


	//   ....[6]....
        /*00f4*/ 	.word	0xffffffff


	//   ....[7]....
        /*00f8*/ 	.word	0xffffffff


	//   ....[8]....
        /*00fc*/ 	.word	0xffffffff


	//   ....[9]....
        /*0100*/ 	.word	0xffffffff


	//   ....[10]....
        /*0104*/ 	.word	0xffffffff


	//   ....[11]....
        /*0108*/ 	.word	0xffffffff


	//   ....[12]....
        /*010c*/ 	.word	0x05000015


	//   ....[13]....
        /*0110*/ 	.word	0x05000014


	//   ....[14]....
        /*0114*/ 	.word	0x05000016


	//   ....[15]....
        /*0118*/ 	.word	0x05000017


	//   ....[16]....
        /*011c*/ 	.word	0x05000019


	//   ....[17]....
        /*0120*/ 	.word	0x05000010


	//   ....[18]....
        /*0124*/ 	.word	0x05000014


	//   ....[19]....
        /*0128*/ 	.word	0x05000011


	//   ....[20]....
        /*012c*/ 	.word	0x05000015


	//   ....[21]....
        /*0130*/ 	.word	0x05000017


	//   ....[22]....
        /*0134*/ 	.word	0x05000014


	//   ....[23]....
        /*0138*/ 	.word	0x05000016


	//   ....[24]....
        /*013c*/ 	.word	0x05000019


	//   ....[25]....
        /*0140*/ 	.word	0x05000015


	//   ....[26]....
        /*0144*/ 	.word	0x0500001a


	//   ....[27]....
        /*0148*/ 	.word	0x05000014


	//   ....[28]....
        /*014c*/ 	.word	0x05000015


	//   ....[29]....
        /*0150*/ 	.word	0x05000017


	//   ....[30]....
        /*0154*/ 	.word	0x05000014


	//   ....[31]....
        /*0158*/ 	.word	0x05000016


	//   ....[32]....
        /*015c*/ 	.word	0x05000019


	//   ....[33]....
        /*0160*/ 	.word	0x05000015


	//   ....[34]....
        /*0164*/ 	.word	0x0500001a


	//   ....[35]....
        /*0168*/ 	.word	0x05000014


	//   ....[36]....
        /*016c*/ 	.word	0x05000015


	//   ....[37]....
        /*0170*/ 	.word	0x05000014


	//   ....[38]....
        /*0174*/ 	.word	0x05000016


	//   ....[39]....
        /*0178*/ 	.word	0x0500001a


	//   ....[40]....
        /*017c*/ 	.word	0x05000015


	//   ....[41]....
        /*0180*/ 	.word	0x05000019


	//   ....[42]....
        /*0184*/ 	.word	0x05000026


	//   ....[43]....
        /*0188*/ 	.word	0x05000017


	//   ....[44]....
        /*018c*/ 	.word	0x05000026


	//   ....[45]....
        /*0190*/ 	.word	0x05000013


	//   ....[46]....
        /*0194*/ 	.word	0x05000015


	//   ....[47]....
        /*0198*/ 	.word	0x05000014


	//   ....[48]....
        /*019c*/ 	.word	0x05000016


	//   ....[49]....
        /*01a0*/ 	.word	0x05000019


	//   ....[50]....
        /*01a4*/ 	.word	0x0500001b


	//   ....[51]....
        /*01a8*/ 	.word	0x05000010


	//   ....[52]....
        /*01ac*/ 	.word	0x0500002d


	//   ....[53]....
        /*01b0*/ 	.word	0x05000012


	//   ....[54]....
        /*01b4*/ 	.word	0x05000013


	//   ....[55]....
        /*01b8*/ 	.word	0x0500001f


	//   ....[56]....
        /*01bc*/ 	.word	0x0500001e


	//   ....[57]....
        /*01c0*/ 	.word	0x0500001b


	//   ....[58]....
        /*01c4*/ 	.word	0x0500002e


	//   ....[59]....
        /*01c8*/ 	.word	0x05000010


	//   ....[60]....
        /*01cc*/ 	.word	0x05000030


	//   ....[61]....
        /*01d0*/ 	.word	0x05000027


	//   ....[62]....
        /*01d4*/ 	.word	0x05000028


	//   ....[63]....
        /*01d8*/ 	.word	0x0500002c


	//   ....[64]....
        /*01dc*/ 	.word	0x0500002b


	//   ....[65]....
        /*01e0*/ 	.word	0x0500002f


	//   ....[66]....
        /*01e4*/ 	.word	0x05000012


	//   ....[67]....
        /*01e8*/ 	.word	0x05000015


	//   ....[68]....
        /*01ec*/ 	.word	0x05000014


	//   ....[69]....
        /*01f0*/ 	.word	0x05000014


	//   ....[70]....
        /*01f4*/ 	.word	0x05000014


	//   ....[71]....
        /*01f8*/ 	.word	0x05000014


	//   ....[72]....
        /*01fc*/ 	.word	0x05000014


	//   ....[73]....
        /*0200*/ 	.word	0x05000014


	//   ....[74]....
        /*0204*/ 	.word	0x05000014


	//   ....[75]....
        /*0208*/ 	.word	0x05000014


	//   ....[76]....
        /*020c*/ 	.word	0x05000014


	//   ....[77]....
        /*0210*/ 	.word	0x05000014


	//   ....[78]....
        /*0214*/ 	.word	0x05000014


	//   ....[79]....
        /*0218*/ 	.word	0x05000014


	//   ....[80]....
        /*021c*/ 	.word	0x05000014


	//   ....[81]....
        /*0220*/ 	.word	0x05000014


	//   ....[82]....
        /*0224*/ 	.word	0x05000014


	//   ....[83]....
        /*0228*/ 	.word	0x05000014


	//   ....[84]....
        /*022c*/ 	.word	0x05000014


	//   ....[85]....
        /*0230*/ 	.word	0x05000014


	//   ....[86]....
        /*0234*/ 	.word	0x05000014


	//   ....[87]....
        /*0238*/ 	.word	0x05000014


	//   ....[88]....
        /*023c*/ 	.word	0x05000014


	//   ....[89]....
        /*0240*/ 	.word	0x05000014


	//   ....[90]....
        /*0244*/ 	.word	0x05000014


	//   ....[91]....
        /*0248*/ 	.word	0x05000014


	//   ....[92]....
        /*024c*/ 	.word	0x05000014


	//   ....[93]....
        /*0250*/ 	.word	0x05000014


	//   ....[94]....
        /*0254*/ 	.word	0x05000014


	//   ....[95]....
        /*0258*/ 	.word	0x05000014


	//   ....[96]....
        /*025c*/ 	.word	0x05000014


	//   ....[97]....
        /*0260*/ 	.word	0x05000014


	//   ....[98]....
        /*0264*/ 	.word	0x05000014


	//   ....[99]....
        /*0268*/ 	.word	0x05000014


	//   ....[100]....
        /*026c*/ 	.word	0x05000014


	//   ....[101]....
        /*0270*/ 	.word	0x05000014


	//   ....[102]....
        /*0274*/ 	.word	0x05000014


	//   ....[103]....
        /*0278*/ 	.word	0x05000014


	//   ....[104]....
        /*027c*/ 	.word	0x05000014


	//   ....[105]....
        /*0280*/ 	.word	0x05000014


	//   ....[106]....
        /*0284*/ 	.word	0x05000014


	//   ....[107]....
        /*0288*/ 	.word	0x05000014


	//   ....[108]....
        /*028c*/ 	.word	0x05000014


	//   ....[109]....
        /*0290*/ 	.word	0x05000014


	//   ....[110]....
        /*0294*/ 	.word	0x05000014


	//   ....[111]....
        /*0298*/ 	.word	0x05000014


	//   ....[112]....
        /*029c*/ 	.word	0x05000014


	//   ....[113]....
        /*02a0*/ 	.word	0x05000014


	//   ....[114]....
        /*02a4*/ 	.word	0x05000014


	//   ....[115]....
        /*02a8*/ 	.word	0x05000014


	//   ....[116]....
        /*02ac*/ 	.word	0x05000014


	//   ....[117]....
        /*02b0*/ 	.word	0x05000014


	//   ....[118]....
        /*02b4*/ 	.word	0x05000014


	//   ....[119]....
        /*02b8*/ 	.word	0x05000014


	//   ....[120]....
        /*02bc*/ 	.word	0x05000014


	//   ....[121]....
        /*02c0*/ 	.word	0x05000014


	//   ....[122]....
        /*02c4*/ 	.word	0x05000014


	//   ....[123]....
        /*02c8*/ 	.word	0x05000014


	//----- nvinfo : EIATTR_COOP_GROUP_INSTR_OFFSETS
	.align		4
.L_2189:
        /*02cc*/ 	.byte	0x04, 0x28
        /*02ce*/ 	.short	(.L_2191 - .L_2190)


	//   ....[0]....
.L_2190:
        /*02d0*/ 	.word	0x000023a0


	//   ....[1]....
        /*02d4*/ 	.word	0x000023d0


	//   ....[2]....
        /*02d8*/ 	.word	0x00002430


	//   ....[3]....
        /*02dc*/ 	.word	0x00002460


	//   ....[4]....
        /*02e0*/ 	.word	0x00003310


	//   ....[5]....
        /*02e4*/ 	.word	0x00003320


	//   ....[6]....
        /*02e8*/ 	.word	0x00003370


	//   ....[7]....
        /*02ec*/ 	.word	0x00003380


	//   ....[8]....
        /*02f0*/ 	.word	0x000033b0


	//   ....[9]....
        /*02f4*/ 	.word	0x000033f0


	//   ....[10]....
        /*02f8*/ 	.word	0x00003560


	//   ....[11]....
        /*02fc*/ 	.word	0x000035a0


	//   ....[12]....
        /*0300*/ 	.word	0x00004e20


	//   ....[13]....
        /*0304*/ 	.word	0x00004e50


	//   ....[14]....
        /*0308*/ 	.word	0x00004e90


	//   ....[15]....
        /*030c*/ 	.word	0x00004eb0


	//   ....[16]....
        /*0310*/ 	.word	0x00004ee0


	//   ....[17]....
        /*0314*/ 	.word	0x00004ef0


	//   ....[18]....
        /*0318*/ 	.word	0x00004f20


	//   ....[19]....
        /*031c*/ 	.word	0x00004f30


	//   ....[20]....
        /*0320*/ 	.word	0x00005100


	//   ....[21]....
        /*0324*/ 	.word	0x00005130


	//   ....[22]....
        /*0328*/ 	.word	0x00005160


	//   ....[23]....
        /*032c*/ 	.word	0x00005180


	//   ....[24]....
        /*0330*/ 	.word	0x000051b0


	//   ....[25]....
        /*0334*/ 	.word	0x000051c0


	//   ....[26]....
        /*0338*/ 	.word	0x000051f0


	//   ....[27]....
        /*033c*/ 	.word	0x00005200


	//   ....[28]....
        /*0340*/ 	.word	0x00005370


	//   ....[29]....
        /*0344*/ 	.word	0x000053a0


	//   ....[30]....
        /*0348*/ 	.word	0x000053d0


	//   ....[31]....
        /*034c*/ 	.word	0x000053f0


	//   ....[32]....
        /*0350*/ 	.word	0x00005420


	//   ....[33]....
        /*0354*/ 	.word	0x00005430


	//   ....[34]....
        /*0358*/ 	.word	0x00005460


	//   ....[35]....
        /*035c*/ 	.word	0x00005470


	//   ....[36]....
        /*0360*/ 	.word	0x00005760


	//   ....[37]....
        /*0364*/ 	.word	0x00005790


	//   ....[38]....
        /*0368*/ 	.word	0x00005820


	//   ....[39]....
        /*036c*/ 	.word	0x00005860


	//   ....[40]....
        /*0370*/ 	.word	0x00005890


	//   ....[41]....
        /*0374*/ 	.word	0x000058c0


	//   ....[42]....
        /*0378*/ 	.word	0x000058d0


	//   ....[43]....
        /*037c*/ 	.word	0x000058f0


	//   ....[44]....
        /*0380*/ 	.word	0x00005930


	//   ....[45]....
        /*0384*/ 	.word	0x00005970


	//   ....[46]....
        /*0388*/ 	.word	0x00005990


	//   ....[47]....
        /*038c*/ 	.word	0x000059b0


	//   ....[48]....
        /*0390*/ 	.word	0x000059d0


	//   ....[49]....
        /*0394*/ 	.word	0x00005a00


	//   ....[50]....
        /*0398*/ 	.word	0x00005a20


	//   ....[51]....
        /*039c*/ 	.word	0x00005a40


	//   ....[52]....
        /*03a0*/ 	.word	0x00005a90


	//   ....[53]....
        /*03a4*/ 	.word	0x00005ad0


	//   ....[54]....
        /*03a8*/ 	.word	0x00005af0


	//   ....[55]....
        /*03ac*/ 	.word	0x00005b10


	//   ....[56]....
        /*03b0*/ 	.word	0x00005b40


	//   ....[57]....
        /*03b4*/ 	.word	0x00005b60


	//   ....[58]....
        /*03b8*/ 	.word	0x00005b70


	//   ....[59]....
        /*03bc*/ 	.word	0x00005ba0


	//   ....[60]....
        /*03c0*/ 	.word	0x00005bd0


	//   ....[61]....
        /*03c4*/ 	.word	0x00005c00


	//   ....[62]....
        /*03c8*/ 	.word	0x00005c20


	//   ....[63]....
        /*03cc*/ 	.word	0x00005c50


	//   ....[64]....
        /*03d0*/ 	.word	0x00005c80


	//   ....[65]....
        /*03d4*/ 	.word	0x00005cc0


	//   ....[66]....
        /*03d8*/ 	.word	0x00005e70


	//   ....[67]....
        /*03dc*/ 	.word	0x00005ec0


	//   ....[68]....
        /*03e0*/ 	.word	0x00006030


	//   ....[69]....
        /*03e4*/ 	.word	0x00006080


	//   ....[70]....
        /*03e8*/ 	.word	0x000060f0


	//   ....[71]....
        /*03ec*/ 	.word	0x00006150


	//   ....[72]....
        /*03f0*/ 	.word	0x000061c0


	//   ....[73]....
        /*03f4*/ 	.word	0x00006220


	//   ....[74]....
        /*03f8*/ 	.word	0x00006290


	//   ....[75]....
        /*03fc*/ 	.word	0x000062f0


	//   ....[76]....
        /*0400*/ 	.word	0x00006390


	//   ....[77]....
        /*0404*/ 	.word	0x00006420


	//   ....[78]....
        /*0408*/ 	.word	0x00006490


	//   ....[79]....
        /*040c*/ 	.word	0x000064f0


	//   ....[80]....
        /*0410*/ 	.word	0x00006560


	//   ....[81]....
        /*0414*/ 	.word	0x000065c0


	//   ....[82]....
        /*0418*/ 	.word	0x00006630


	//   ....[83]....
        /*041c*/ 	.word	0x00006690


	//   ....[84]....
        /*0420*/ 	.word	0x00006730


	//   ....[85]....
        /*0424*/ 	.word	0x000067c0


	//   ....[86]....
        /*0428*/ 	.word	0x00006830


	//   ....[87]....
        /*042c*/ 	.word	0x00006890


	//   ....[88]....
        /*0430*/ 	.word	0x00006900


	//   ....[89]....
        /*0434*/ 	.word	0x00006960


	//   ....[90]....
        /*0438*/ 	.word	0x000069d0


	//   ....[91]....
        /*043c*/ 	.word	0x00006a30


	//   ....[92]....
        /*0440*/ 	.word	0x00006ad0


	//   ....[93]....
        /*0444*/ 	.word	0x00006ba0


	//   ....[94]....
        /*0448*/ 	.word	0x00006ca0


	//   ....[95]....
        /*044c*/ 	.word	0x00006cf0


	//   ....[96]....
        /*0450*/ 	.word	0x00006d80


	//   ....[97]....
        /*0454*/ 	.word	0x00006dd0


	//   ....[98]....
        /*0458*/ 	.word	0x00006e70


	//   ....[99]....
        /*045c*/ 	.word	0x00006ec0


	//   ....[100]....
        /*0460*/ 	.word	0x00006f30


	//   ....[101]....
        /*0464*/ 	.word	0x00006f90


	//   ....[102]....
        /*0468*/ 	.word	0x00007000


	//   ....[103]....
        /*046c*/ 	.word	0x00007060


	//   ....[104]....
        /*0470*/ 	.word	0x00007100


	//   ....[105]....
        /*0474*/ 	.word	0x00007170


	//   ....[106]....
        /*0478*/ 	.word	0x00007210


	//   ....[107]....
        /*047c*/ 	.word	0x00007270


	//   ....[108]....
        /*0480*/ 	.word	0x000072e0


	//   ....[109]....
        /*0484*/ 	.word	0x00007330


	//   ....[110]....
        /*0488*/ 	.word	0x000073a0


	//   ....[111]....
        /*048c*/ 	.word	0x00007400


	//   ....[112]....
        /*0490*/ 	.word	0x000074a0


	//   ....[113]....
        /*0494*/ 	.word	0x00007520


	//   ....[114]....
        /*0498*/ 	.word	0x000075a0


	//   ....[115]....
        /*049c*/ 	.word	0x00007650


	//   ....[116]....
        /*04a0*/ 	.word	0x00007710


	//   ....[117]....
        /*04a4*/ 	.word	0x000077c0


	//   ....[118]....
        /*04a8*/ 	.word	0x00007830


	//   ....[119]....
        /*04ac*/ 	.word	0x00007890


	//   ....[120]....
        /*04b0*/ 	.word	0x00007900


	//   ....[121]....
        /*04b4*/ 	.word	0x000079a0


	//   ....[122]....
        /*04b8*/ 	.word	0x00007ac0


	//   ....[123]....
        /*04bc*/ 	.word	0x00007b40


	//----- nvinfo : EIATTR_EXIT_INSTR_OFFSETS
	.align		4
.L_2191:
        /*04c0*/ 	.byte	0x04, 0x1c
        /*04c2*/ 	.short	(.L_2193 - .L_2192)


	//   ....[0]....
.L_2192:
        /*04c4*/ 	.word	0x00003f60


	//   ....[1]....
        /*04c8*/ 	.word	0x00005fd0


	//----- nvinfo : EIATTR_MAX_THREADS
	.align		4
.L_2193:
        /*04cc*/ 	.byte	0x04, 0x05
        /*04ce*/ 	.short	(.L_2195 - .L_2194)
.L_2194:
        /*04d0*/ 	.word	0x00000140
        /*04d4*/ 	.word	0x00000001
        /*04d8*/ 	.word	0x00000001


	//----- nvinfo : EIATTR_CRS_STACK_SIZE
	.align		4
.L_2195:
        /*04dc*/ 	.byte	0x04, 0x1e
        /*04de*/ 	.short	(.L_2197 - .L_2196)
.L_2196:
        /*04e0*/ 	.word	0x00000000


	//----- nvinfo : EIATTR_CBANK_PARAM_SIZE
	.align		4
.L_2197:
        /*04e4*/ 	.byte	0x03, 0x19
        /*04e6*/ 	.short	0x0060


	//----- nvinfo : EIATTR_PARAM_CBANK
	.align		4
        /*04e8*/ 	.byte	0x04, 0x0a
        /*04ea*/ 	.short	(.L_2199 - .L_2198)
	.align		4
.L_2198:
        /*04ec*/ 	.word	index@(.nv.constant0._ZN13group_norm_v218gn_bwd_cuda_kernelI6__halfLi320ELi1ELi16ELi160ELi256ELb1ELb1ELi16ELi320ELi320ELi4ELb1ELi9ELb0ELb0ELNS_15WgradSyncMethodE2ENS_16CompileConditionILi900EEEEEvPT_S6_S6_PKS5_S8_S8_S8_PKfflPfPj)
        /*04f0*/ 	.short	0x0210
        /*04f2*/ 	.short	0x0060


	//----- nvinfo : EIATTR_SW_WAR
	.align		4
.L_2199:
        /*04f4*/ 	.byte	0x04, 0x36
        /*04f6*/ 	.short	(.L_2201 - .L_2200)
.L_2200:
        /*04f8*/ 	.word	0x00000008
.L_2201:


//--------------------- .nv.info._ZN13group_norm_v218gn_bwd_cuda_kernelI6__halfLi320ELi3ELi16ELi160ELi256ELb1ELb1ELi16ELi320ELi320ELi4ELb1ELi16ELb0ELb0ELNS_15WgradSyncMethodE3ENS_16CompileConditionILi900EEEEEvPT_S6_S6_PKS5_S8_S8_S8_PKfflPfPj --------------------------
	.section	.nv.info._ZN13group_norm_v218gn_bwd_cuda_kernelI6__halfLi320ELi3ELi16ELi160ELi256ELb1ELb1ELi16ELi320ELi320ELi4ELb1ELi16ELb0ELb0ELNS_15WgradSyncMethodE3ENS_16CompileConditionILi900EEEEEvPT_S6_S6_PKS5_S8_S8_S8_PKfflPfPj,"",@"SHT_CUDA_INFO"
	.sectionflags	@""
	.align	4


	//----- nvinfo : EIATTR_CUDA_API_VERSION
	.align		4
        /*0000*/ 	.byte	0x04, 0x37
        /*0002*/ 	.short	(.L_2203 - .L_2202)
.L_2202:
        /*0004*/ 	.word	0x00000082


	//----- nvinfo : EIATTR_KPARAM_INFO
	.align		4
.L_2203:
        /*0008*/ 	.byte	0x04, 0x17
        /*000a*/ 	.short	(.L_2205 - .L_2204)
.L_2204:
        /*000c*/ 	.word	0x00000000
        /*0010*/ 	.short	0x000b
        /*0012*/ 	.short	0x0058
        /*0014*/ 	.byte	0x00, 0xf0, 0x21, 0x00


	//----- nvinfo : EIATTR_KPARAM_INFO
	.align		4
.L_2205:
        /*0018*/ 	.byte	0x04, 0x17
        /*001a*/ 	.short	(.L_2207 - .L_2206)
.L_2206:
        /*001c*/ 	.word	0x00000000
        /*0020*/ 	.short	0x000a
        /*0022*/ 	.short	0x0050
        /*0024*/ 	.byte	0x00, 0xf0, 0x21, 0x00


	//----- nvinfo : EIATTR_KPARAM_INFO
	.align		4
.L_2207:
        /*0028*/ 	.byte	0x04, 0x17
        /*002a*/ 	.short	(.L_2209 - .L_2208)
.L_2208:
        /*002c*/ 	.word	0x00000000
        /*0030*/ 	.short	0x0009
        /*0032*/ 	.short	0x0048
        /*0034*/ 	.byte	0x00, 0xf0, 0x21, 0x00


	//----- nvinfo : EIATTR_KPARAM_INFO
	.align		4
.L_2209:
        /*0038*/ 	.byte	0x04, 0x17
        /*003a*/ 	.short	(.L_2211 - .L_2210)
.L_2210:
        /*003c*/ 	.word	0x00000000
        /*0040*/ 	.short	0x0008
        /*0042*/ 	.short	0x0040
        /*0044*/ 	.byte	0x00, 0xf0, 0x11, 0x00


	//----- nvinfo : EIATTR_KPARAM_INFO
	.align		4
.L_2211:
        /*0048*/ 	.byte	0x04, 0x17
        /*004a*/ 	.short	(.L_2213 - .L_2212)
.L_2212:
        /*004c*/ 	.word	0x00000000
        /*0050*/ 	.short	0x0007
        /*0052*/ 	.short	0x0038
        /*0054*/ 	.byte	0x00, 0xf0, 0x21, 0x00


	//----- nvinfo : EIATTR_KPARAM_INFO
	.align		4
.L_2213:
        /*0058*/ 	.byte	0x04, 0x17
        /*005a*/ 	.short	(.L_2215 - .L_2214)
.L_2214:
        /*005c*/ 	.word	0x00000000
        /*0060*/ 	.short	0x0006
        /*0062*/ 	.short	0x0030
        /*0064*/ 	.byte	0x00, 0xf0, 0x21, 0x00


	//----- nvinfo : EIATTR_KPARAM_INFO
	.align		4
.L_2215:
        /*0068*/ 	.byte	0x04, 0x17
        /*006a*/ 	.short	(.L_2217 - .L_2216)
.L_2216:
        /*006c*/ 	.word	0x00000000
        /*0070*/ 	.short	0x0005
        /*0072*/ 	.short	0x0028
        /*0074*/ 	.byte	0x00, 0xf0, 0x21, 0x00


	//----- nvinfo : EIATTR_KPARAM_INFO
	.align		4
.L_2217:
        /*0078*/ 	.byte	0x04, 0x17
        /*007a*/ 	.short	(.L_2219 - .L_2218)
.L_2218:
        /*007c*/ 	.word	0x00000000
        /*0080*/ 	.short	0x0004
        /*0082*/ 	.short	0x0020
        /*0084*/ 	.byte	0x00, 0xf0, 0x21, 0x00


	//----- nvinfo : EIATTR_KPARAM_INFO
	.align		4
.L_2219:
        /*0088*/ 	.byte	0x04, 0x17
        /*008a*/ 	.short	(.L_2221 - .L_2220)
.L_2220:
        /*008c*/ 	.word	0x00000000
        /*0090*/ 	.short	0x0003
        /*0092*/ 	.short	0x0018
        /*0094*/ 	.byte	0x00, 0xf0, 0x21, 0x00


	//----- nvinfo : EIATTR_KPARAM_INFO
	.align		4
.L_2221:
        /*0098*/ 	.byte	0x04, 0x17
        /*009a*/ 	.short	(.L_2223 - .L_2222)
.L_2222:
        /*009c*/ 	.word	0x00000000
        /*00a0*/ 	.short	0x0002
        /*00a2*/ 	.short	0x0010
        /*00a4*/ 	.byte	0x00, 0xf0, 0x21, 0x00


	//----- nvinfo : EIATTR_KPARAM_INFO
	.align		4
.L_2223:
        /*00a8*/ 	.byte	0x04, 0x17
        /*00aa*/ 	.short	(.L_2225 - .L_2224)
.L_2224:
        /*00ac*/ 	.word	0x00000000
        /*00b0*/ 	.short	0x0001
        /*00b2*/ 	.short	0x0008
        /*00b4*/ 	.byte	0x00, 0xf0, 0x21, 0x00


	//----- nvinfo : EIATTR_KPARAM_INFO
	.align		4
.L_2225:
        /*00b8*/ 	.byte	0x04, 0x17
        /*00ba*/ 	.short	(.L_2227 - .L_2226)
.L_2226:
        /*00bc*/ 	.word	0x00000000
        /*00c0*/ 	.short	0x0000
        /*00c2*/ 	.short	0x0000
        /*00c4*/ 	.byte	0x00, 0xf0, 0x21, 0x00


	//----- nvinfo : EIATTR_SPARSE_MMA_MASK
	.align		4
.L_2227:
        /*00c8*/ 	.byte	0x03, 0x50
        /*00ca*/ 	.short	0x0000


	//----- nvinfo : EIATTR_MAXREG_COUNT
	.align		4
        /*00cc*/ 	.byte	0x03, 0x1b
        /*00ce*/ 	.short	0x0040


	//----- nvinfo : EIATTR_NUM_BARRIERS
	.align		4
        /*00d0*/ 	.byte	0x02, 0x4c
        /*00d2*/ 	.byte	0x01
	.zero		1


	//----- nvinfo : EIATTR_MERCURY_ISA_VERSION
	.align		4
        /*00d4*/ 	.byte	0x03, 0x5f
        /*00d6*/ 	.short	0x0101


	//----- nvinfo : EIATTR_COOP_GROUP_MASK_REGIDS
	.align		4
        /*00d8*/ 	.byte	0x04, 0x29
        /*00da*/ 	.short	(.L_2229 - .L_2228)


	//   ....[0]....
.L_2228:
        /*00dc*/ 	.word	0xffffffff


	//   ....[1]....
        /*00e0*/ 	.word	0xffffffff


	//   ....[2]....
        /*00e4*/ 	.word	0xffffffff


	//   ....[3]....
        /*00e8*/ 	.word	0xffffffff


	//   ....[4]....
        /*00ec*/ 	.word	0xffffffff


	//   ....[5]....
        /*00f0*/ 	.word	0xffffffff


	//   ....[6]....
        /*00f4*/ 	.word	0xffffffff


	//   ....[7]....
        /*00f8*/ 	.word	0xffffffff


	//   ....[8]....
        /*00fc*/ 	.word	0xffffffff


	//   ....[9]....
        /*0100*/ 	.word	0xffffffff


	//   ....[10]....
        /*0104*/ 	.word	0xffffffff


	//   ....[11]....
        /*0108*/ 	.word	0xffffffff


	//   ....[12]....
        /*010c*/ 	.word	0x05000017


	//   ....[13]....
        /*0110*/ 	.word	0x05000016


	//   ....[14]....
        /*0114*/ 	.word	0x05000018


	//   ....[15]....
        /*0118*/ 	.word	0x05000019


	//   ....[16]....
        /*011c*/ 	.word	0x0500001b


	//   ....[17]....
        /*0120*/ 	.word	0x0500001a


	//   ....[18]....
        /*0124*/ 	.word	0x0500001c


	//   ....[19]....
        /*0128*/ 	.word	0x05000011


	//   ....[20]....
        /*012c*/ 	.word	0x0500001b


	//   ....[21]....
        /*0130*/ 	.word	0x0500001a


	//   ....[22]....
        /*0134*/ 	.word	0x0500001c


	//   ....[23]....
        /*0138*/ 	.word	0x0500001d


	//   ....[24]....
        /*013c*/ 	.word	0x0500001f


	//   ....[25]....
        /*0140*/ 	.word	0x0500001e


	//   ....[26]....
        /*0144*/ 	.word	0x05000022


	//   ....[27]....
        /*0148*/ 	.word	0x05000011


	//   ....[28]....
        /*014c*/ 	.word	0x0500001b


	//   ....[29]....
        /*0150*/ 	.word	0x0500001a


	//   ....[30]....
        /*0154*/ 	.word	0x0500001c


	//   ....[31]....
        /*0158*/ 	.word	0x0500001d


	//   ....[32]....
        /*015c*/ 	.word	0x0500001f


	//   ....[33]....
        /*0160*/ 	.word	0x0500001e


	//   ....[34]....
        /*0164*/ 	.word	0x05000022


	//   ....[35]....
        /*0168*/ 	.word	0x05000011


	//   ....[36]....
        /*016c*/ 	.word	0x0500001d


	//   ....[37]....
        /*0170*/ 	.word	0x05000020


	//   ....[38]....
        /*0174*/ 	.word	0x0500001d


	//   ....[39]....
        /*0178*/ 	.word	0x05000028


	//   ....[40]....
        /*017c*/ 	.word	0x05000025


	//   ....[41]....
        /*0180*/ 	.word	0x0500001f


	//   ....[42]....
        /*0184*/ 	.word	0x0500001c


	//   ....[43]....
        /*0188*/ 	.word	0x0500001e


	//   ....[44]....
        /*018c*/ 	.word	0x05000019


	//   ....[45]....
        /*0190*/ 	.word	0x0500001c


	//   ....[46]....
        /*0194*/ 	.word	0x05000018


	//   ....[47]....
        /*0198*/ 	.word	0x05000016


	//   ....[48]....
        /*019c*/ 	.word	0x0500001a


	//   ....[49]....
        /*01a0*/ 	.word	0x0500001f


	//   ....[50]....
        /*01a4*/ 	.word	0x0500001d


	//   ....[51]....
        /*01a8*/ 	.word	0x05000017


	//   ....[52]....
        /*01ac*/ 	.word	0x05000020


	//   ....[53]....
        /*01b0*/ 	.word	0x05000019


	//   ....[54]....
        /*01b4*/ 	.word	0x05000016


	//   ....[55]....
        /*01b8*/ 	.word	0x05000015


	//   ....[56]....
        /*01bc*/ 	.word	0x0500001a


	//   ....[57]....
        /*01c0*/ 	.word	0x05000014


	//   ....[58]....
        /*01c4*/ 	.word	0x05000022


	//   ....[59]....
        /*01c8*/ 	.word	0x05000011


	//   ....[60]....
        /*01cc*/ 	.word	0x05000029


	//   ....[61]....
        /*01d0*/ 	.word	0x05000024


	//   ....[62]....
        /*01d4*/ 	.word	0x05000023


	//   ....[63]....
        /*01d8*/ 	.word	0x0500002a


	//   ....[64]....
        /*01dc*/ 	.word	0x0500002d


	//   ....[65]....
        /*01e0*/ 	.word	0x05000022


	//   ....[66]....
        /*01e4*/ 	.word	0x05000025


	//   ....[67]....
        /*01e8*/ 	.word	0x05000020


	//   ....[68]....
        /*01ec*/ 	.word	0x0500001c


	//   ....[69]....
        /*01f0*/ 	.word	0x0500001c


	//   ....[70]....
        /*01f4*/ 	.word	0x0500001c


	//   ....[71]....
        /*01f8*/ 	.word	0x0500001c


	//   ....[72]....
        /*01fc*/ 	.word	0x0500001c


	//   ....[73]....
        /*0200*/ 	.word	0x0500001c


	//   ....[74]....
        /*0204*/ 	.word	0x0500001c


	//   ....[75]....
        /*0208*/ 	.word	0x0500001c


	//   ....[76]....
        /*020c*/ 	.word	0x0500001c


	//   ....[77]....
        /*0210*/ 	.word	0x0500001c


	//   ....[78]....
        /*0214*/ 	.word	0x0500001c


	//   ....[79]....
        /*0218*/ 	.word	0x0500001c


	//   ....[80]....
        /*021c*/ 	.word	0x0500001c


	//   ....[81]....
        /*0220*/ 	.word	0x0500001c


	//   ....[82]....
        /*0224*/ 	.word	0x0500001c


	//   ....[83]....
        /*0228*/ 	.word	0x0500001c


	//   ....[84]....
        /*022c*/ 	.word	0x0500001c


	//   ....[85]....
        /*0230*/ 	.word	0x0500001c


	//   ....[86]....
        /*0234*/ 	.word	0x0500001c


	//   ....[87]....
        /*0238*/ 	.word	0x0500001c


	//   ....[88]....
        /*023c*/ 	.word	0x0500001c


	//   ....[89]....
        /*0240*/ 	.word	0x0500001c


	//   ....[90]....
        /*0244*/ 	.word	0x0500001c


	//   ....[91]....
        /*0248*/ 	.word	0x0500001c


	//   ....[92]....
        /*024c*/ 	.word	0x0500001c


	//   ....[93]....
        /*0250*/ 	.word	0x0500001c


	//   ....[94]....
        /*0254*/ 	.word	0x0500001c


	//   ....[95]....
        /*0258*/ 	.word	0x0500001c


	//   ....[96]....
        /*025c*/ 	.word	0x0500001c


	//   ....[97]....
        /*0260*/ 	.word	0x0500001c


	//   ....[98]....
        /*0264*/ 	.word	0x0500001c


	//   ....[99]....
        /*0268*/ 	.word	0x0500001c


	//   ....[100]....
        /*026c*/ 	.word	0x0500001c


	//   ....[101]....
        /*0270*/ 	.word	0x0500001c


	//   ....[102]....
        /*0274*/ 	.word	0x0500001c


	//   ....[103]....
        /*0278*/ 	.word	0x0500001c


	//   ....[104]....
        /*027c*/ 	.word	0x0500001c


	//   ....[105]....
        /*0280*/ 	.word	0x0500001c


	//   ....[106]....
        /*0284*/ 	.word	0x0500001c


	//   ....[107]....
        /*0288*/ 	.word	0x0500001c


	//   ....[108]....
        /*028c*/ 	.word	0x0500001c


	//   ....[109]....
        /*0290*/ 	.word	0x0500001c


	//   ....[110]....
        /*0294*/ 	.word	0x0500001c


	//   ....[111]....
        /*0298*/ 	.word	0x0500001c


	//   ....[112]....
        /*029c*/ 	.word	0x0500001c


	//   ....[113]....
        /*02a0*/ 	.word	0x0500001c


	//   ....[114]....
        /*02a4*/ 	.word	0x0500001c


	//   ....[115]....
        /*02a8*/ 	.word	0x0500001c


	//   ....[116]....
        /*02ac*/ 	.word	0x0500001c


	//   ....[117]....
        /*02b0*/ 	.word	0x0500001c


	//   ....[118]....
        /*02b4*/ 	.word	0x0500001c


	//   ....[119]....
        /*02b8*/ 	.word	0x0500001c


	//   ....[120]....
        /*02bc*/ 	.word	0x0500001c


	//   ....[121]....
        /*02c0*/ 	.word	0x0500001c


	//   ....[122]....
        /*02c4*/ 	.word	0x0500001c


	//   ....[123]....
        /*02c8*/ 	.word	0x0500001c


	//----- nvinfo : EIATTR_COOP_GROUP_INSTR_OFFSETS
	.align		4
.L_2229:
        /*02cc*/ 	.byte	0x04, 0x28
        /*02ce*/ 	.short	(.L_2231 - .L_2230)


	//   ....[0]....
.L_2230:
        /*02d0*/ 	.word	0x00002580


	//   ....[1]....
        /*02d4*/ 	.word	0x000025b0


	//   ....[2]....
        /*02d8*/ 	.word	0x000025e0


	//   ....[3]....
        /*02dc*/ 	.word	0x000025f0


	//   ....[4]....
        /*02e0*/ 	.word	0x00002c10


	//   ....[5]....
        /*02e4*/ 	.word	0x00002c20


	//   ....[6]....
        /*02e8*/ 	.word	0x00002c90


	//   ....[7]....
        /*02ec*/ 	.word	0x00002ca0


	//   ....[8]....
        /*02f0*/ 	.word	0x00002cf0


	//   ....[9]....
        /*02f4*/ 	.word	0x00002d20


	//   ....[10]....
        /*02f8*/ 	.word	0x00002d80


	//   ....[11]....
        /*02fc*/ 	.word	0x00002d90


	//   ....[12]....
        /*0300*/ 	.word	0x00005180


	//   ....[13]....
        /*0304*/ 	.word	0x000051b0


	//   ....[14]....
        /*0308*/ 	.word	0x00005200


	//   ....[15]....
        /*030c*/ 	.word	0x00005220


	//   ....[16]....
        /*0310*/ 	.word	0x00005250


	//   ....[17]....
        /*0314*/ 	.word	0x00005260


	//   ....[18]....
        /*0318*/ 	.word	0x00005290


	//   ....[19]....
        /*031c*/ 	.word	0x000052a0


	//   ....[20]....
        /*0320*/ 	.word	0x00005470


	//   ....[21]....
        /*0324*/ 	.word	0x000054a0


	//   ....[22]....
        /*0328*/ 	.word	0x000054f0


	//   ....[23]....
        /*032c*/ 	.word	0x00005510


	//   ....[24]....
        /*0330*/ 	.word	0x00005540


	//   ....[25]....
        /*0334*/ 	.word	0x00005550


	//   ....[26]....
        /*0338*/ 	.word	0x00005580


	//   ....[27]....
        /*033c*/ 	.word	0x00005590


	//   ....[28]....
        /*0340*/ 	.word	0x00005700


	//   ....[29]....
        /*0344*/ 	.word	0x00005730


	//   ....[30]....
        /*0348*/ 	.word	0x00005780


	//   ....[31]....
        /*034c*/ 	.word	0x000057a0


	//   ....[32]....
        /*0350*/ 	.word	0x000057d0


	//   ....[33]....
        /*0354*/ 	.word	0x000057e0


	//   ....[34]....
        /*0358*/ 	.word	0x00005810


	//   ....[35]....
        /*035c*/ 	.word	0x00005820


	//   ....[36]....
        /*0360*/ 	.word	0x00005b00


	//   ....[37]....
        /*0364*/ 	.word	0x00005b30


	//   ....[38]....
        /*0368*/ 	.word	0x00005c10


	//   ....[39]....
        /*036c*/ 	.word	0x00005c30


	//   ....[40]....
        /*0370*/ 	.word	0x00005c60


	//   ....[41]....
        /*0374*/ 	.word	0x00005c80


	//   ....[42]....
        /*0378*/ 	.word	0x00005c90


	//   ....[43]....
        /*037c*/ 	.word	0x00005cc0


	//   ....[44]....
        /*0380*/ 	.word	0x00005d20


	//   ....[45]....
        /*0384*/ 	.word	0x00005d60


	//   ....[46]....
        /*0388*/ 	.word	0x00005d90


	//   ....[47]....
        /*038c*/ 	.word	0x00005db0


	//   ....[48]....
        /*0390*/ 	.word	0x00005de0


	//   ....[49]....
        /*0394*/ 	.word	0x00005df0


	//   ....[50]....
        /*0398*/ 	.word	0x00005e20


	//   ....[51]....
        /*039c*/ 	.word	0x00005e40


	//   ....[52]....
        /*03a0*/ 	.word	0x00005e50


	//   ....[53]....
        /*03a4*/ 	.word	0x00005e90


	//   ....[54]....
        /*03a8*/ 	.word	0x00005ef0


	//   ....[55]....
        /*03ac*/ 	.word	0x00005f20


	//   ....[56]....
        /*03b0*/ 	.word	0x00005f40


	//   ....[57]....
        /*03b4*/ 	.word	0x00005f70


	//   ....[58]....
        /*03b8*/ 	.word	0x00005f80


	//   ....[59]....
        /*03bc*/ 	.word	0x00005fb0


	//   ....[60]....
        /*03c0*/ 	.word	0x00005fd0


	//   ....[61]....
        /*03c4*/ 	.word	0x00006000


	//   ....[62]....
        /*03c8*/ 	.word	0x00006020


	//   ....[63]....
        /*03cc*/ 	.word	0x00006050


	//   ....[64]....
        /*03d0*/ 	.word	0x00006080


	//   ....[65]....
        /*03d4*/ 	.word	0x000060d0


	//   ....[66]....
        /*03d8*/ 	.word	0x000061e0


	//   ....[67]....
        /*03dc*/ 	.word	0x00006240


	//   ....[68]....
        /*03e0*/ 	.word	0x00006410


	//   ....[69]....
        /*03e4*/ 	.word	0x00006460


	//   ....[70]....
        /*03e8*/ 	.word	0x000064d0


	//   ....[71]....
        /*03ec*/ 	.word	0x00006530


	//   ....[72]....
        /*03f0*/ 	.word	0x000065a0


	//   ....[73]....
        /*03f4*/ 	.word	0x00006600


	//   ....[74]....
        /*03f8*/ 	.word	0x00006670


	//   ....[75]....
        /*03fc*/ 	.word	0x000066d0


	//   ....[76]....
        /*0400*/ 	.word	0x00006770


	//   ....[77]....
        /*0404*/ 	.word	0x00006800


	//   ....[78]....
        /*0408*/ 	.word	0x00006870


	//   ....[79]....
        /*040c*/ 	.word	0x000068d0


	//   ....[80]....
        /*0410*/ 	.word	0x00006940


	//   ....[81]....
        /*0414*/ 	.word	0x000069a0


	//   ....[82]....
        /*0418*/ 	.word	0x00006a10


	//   ....[83]....
        /*041c*/ 	.word	0x00006a70


	//   ....[84]....
        /*0420*/ 	.word	0x00006b10


	//   ....[85]....
        /*0424*/ 	.word	0x00006ba0


	//   ....[86]....
        /*0428*/ 	.word	0x00006c10


	//   ....[87]....
        /*042c*/ 	.word	0x00006c70


	//   ....[88]....
        /*0430*/ 	.word	0x00006ce0


	//   ....[89]....
        /*0434*/ 	.word	0x00006d40


	//   ....[90]....
        /*0438*/ 	.word	0x00006db0


	//   ....[91]....
        /*043c*/ 	.word	0x00006e10


	//   ....[92]....
        /*0440*/ 	.word	0x00006eb0


	//   ....[93]....
        /*0444*/ 	.word	0x00006f60


	//   ....[94]....
        /*0448*/ 	.word	0x00007070


	//   ....[95]....
        /*044c*/ 	.word	0x000070c0


	//   ....[96]....
        /*0450*/ 	.word	0x00007180


	//   ....[97]....
        /*0454*/ 	.word	0x000071d0


	//   ....[98]....
        /*0458*/ 	.word	0x00007240


	//   ....[99]....
        /*045c*/ 	.word	0x00007290


	//   ....[100]....
        /*0460*/ 	.word	0x00007300


	//   ....[101]....
        /*0464*/ 	.word	0x00007360


	//   ....[102]....
        /*0468*/ 	.word	0x000073d0


	//   ....[103]....
        /*046c*/ 	.word	0x00007430


	//   ....[104]....
        /*0470*/ 	.word	0x000074e0


	//   ....[105]....
        /*0474*/ 	.word	0x00007550


	//   ....[106]....
        /*0478*/ 	.word	0x000075e0


	//   ....[107]....
        /*047c*/ 	.word	0x00007650


	//   ....[108]....
        /*0480*/ 	.word	0x000076c0


	//   ....[109]....
        /*0484*/ 	.word	0x00007720


	//   ....[110]....
        /*0488*/ 	.word	0x000077a0


	//   ....[111]....
        /*048c*/ 	.word	0x00007820


	//   ....[112]....
        /*0490*/ 	.word	0x000078c0


	//   ....[113]....
        /*0494*/ 	.word	0x00007930


	//   ....[114]....
        /*0498*/ 	.word	0x000079c0


	//   ....[115]....
        /*049c*/ 	.word	0x00007a60


	//   ....[116]....
        /*04a0*/ 	.word	0x00007af0


	//   ....[117]....
        /*04a4*/ 	.word	0x00007b50


	//   ....[118]....
        /*04a8*/ 	.word	0x00007bc0


	//   ....[119]....
        /*04ac*/ 	.word	0x00007c40


	//   ....[120]....
        /*04b0*/ 	.word	0x00007ce0


	//   ....[121]....
        /*04b4*/ 	.word	0x00007d90


	//   ....[122]....
        /*04b8*/ 	.word	0x00007e70


	//   ....[123]....
        /*04bc*/ 	.word	0x00007f20


	//----- nvinfo : EIATTR_EXIT_INSTR_OFFSETS
	.align		4
.L_2231:
        /*04c0*/ 	.byte	0x04, 0x1c
        /*04c2*/ 	.short	(.L_2233 - .L_2232)


	//   ....[0]....
.L_2232:
        /*04c4*/ 	.word	0x000041b0


	//   ....[1]....
        /*04c8*/ 	.word	0x000063b0


	//----- nvinfo : EIATTR_MAX_THREADS
	.align		4
.L_2233:
        /*04cc*/ 	.byte	0x04, 0x05
        /*04ce*/ 	.short	(.L_2235 - .L_2234)
.L_2234:
        /*04d0*/ 	.word	0x00000140
        /*04d4*/ 	.word	0x00000001
        /*04d8*/ 	.word	0x00000001


	//----- nvinfo : EIATTR_CRS_STACK_SIZE
	.align		4
.L_2235:
        /*04dc*/ 	.byte	0x04, 0x1e
        /*04de*/ 	.short	(.L_2237 - .L_2236)
.L_2236:
        /*04e0*/ 	.word	0x00000000


	//----- nvinfo : EIATTR_CBANK_PARAM_SIZE
	.align		4
.L_2237:
        /*04e4*/ 	.byte	0x03, 0x19
        /*04e6*/ 	.short	0x0060


	//----- nvinfo : EIATTR_PARAM_CBANK
	.align		4
        /*04e8*/ 	.byte	0x04, 0x0a
        /*04ea*/ 	.short	(.L_2239 - .L_2238)
	.align		4
.L_2238:
        /*04ec*/ 	.word	index@(.nv.constant0._ZN13group_norm_v218gn_bwd_cuda_kernelI6__halfLi320ELi3ELi16ELi160ELi256ELb1ELb1ELi16ELi320ELi320ELi4ELb1ELi16ELb0ELb0ELNS_15WgradSyncMethodE3ENS_16CompileConditionILi900EEEEEvPT_S6_S6_PKS5_S8_S8_S8_PKfflPfPj)
        /*04f0*/ 	.short	0x0210
        /*04f2*/ 	.short	0x0060


	//----- nvinfo : EIATTR_SW_WAR
	.align		4
.L_2239:
        /*04f4*/ 	.byte	0x04, 0x36
        /*04f6*/ 	.short	(.L_2241 - .L_2240)
.L_2240:
        /*04f8*/ 	.word	0x00000008
.L_2241:


//--------------------- .nv.info._ZN13group_norm_v218gn_bwd_cuda_kernelI6__halfLi320ELi1ELi16ELi160ELi256ELb1ELb1ELi32ELi320ELi320ELi4ELb1ELi16ELb0ELb0ELNS_15WgradSyncMethodE3ENS_16CompileConditionILi900EEEEEvPT_S6_S6_PKS5_S8_S8_S8_PKfflPfPj --------------------------
	.section	.nv.info._ZN13group_norm_v218gn_bwd_cuda_kernelI6__halfLi320ELi1ELi16ELi160ELi256ELb1ELb1ELi32ELi320ELi320ELi4ELb1ELi16ELb0ELb0ELNS_15WgradSyncMethodE3ENS_16CompileConditionILi900EEEEEvPT_S6_S6_PKS5_S8_S8_S8_PKfflPfPj,"",@"SHT_CUDA_INFO"
	.sectionflags	@""
	.align	4


	//----- nvinfo : EIATTR_CUDA_API_VERSION
	.align		4
        /*0000*/ 	.byte	0x04, 0x37
        /*0002*/ 	.short	(.L_2243 - .L_2242)
.L_2242:
        /*0004*/ 	.word	0x00000082


	//----- nvinfo : EIATTR_KPARAM_INFO
	.align		4
.L_2243:
        /*0008*/ 	.byte	0x04, 0x17
        /*000a*/ 	.short	(.L_2245 - .L_2244)
.L_2244:
        /*000c*/ 	.word	0x00000000
        /*0010*/ 	.short	0x000b
        /*0012*/ 	.short	0x0058
        /*0014*/ 	.byte	0x00, 0xf0, 0x21, 0x00


	//----- nvinfo : EIATTR_KPARAM_INFO
	.align		4
.L_2245:
        /*0018*/ 	.byte	0x04, 0x17
        /*001a*/ 	.short	(.L_2247 - .L_2246)
.L_2246:
        /*001c*/ 	.word	0x00000000
        /*0020*/ 	.short	0x000a
        /*0022*/ 	.short	0x0050
        /*0024*/ 	.byte	0x00, 0xf0, 0x21, 0x00


	//----- nvinfo : EIATTR_KPARAM_INFO
	.align		4
.L_2247:
        /*0028*/ 	.byte	0x04, 0x17
        /*002a*/ 	.short	(.L_2249 - .L_2248)
.L_2248:
        /*002c*/ 	.word	0x00000000
        /*0030*/ 	.short	0x0009
        /*0032*/ 	.short	0x0048
        /*0034*/ 	.byte	0x00, 0xf0, 0x21, 0x00


	//----- nvinfo : EIATTR_KPARAM_INFO
	.align		4
.L_2249:
        /*0038*/ 	.byte	0x04, 0x17
        /*003a*/ 	.short	(.L_2251 - .L_2250)
.L_2250:
        /*003c*/ 	.word	0x00000000
        /*0040*/ 	.short	0x0008
        /*0042*/ 	.short	0x0040
        /*0044*/ 	.byte	0x00, 0xf0, 0x11, 0x00


	//----- nvinfo : EIATTR_KPARAM_INFO
	.align		4
.L_2251:
        /*0048*/ 	.byte	0x04, 0x17
        /*004a*/ 	.short	(.L_2253 - .L_2252)
.L_2252:
        /*004c*/ 	.word	0x00000000
        /*0050*/ 	.short	0x0007
        /*0052*/ 	.short	0x0038
        /*0054*/ 	.byte	0x00, 0xf0, 0x21, 0x00


	//----- nvinfo : EIATTR_KPARAM_INFO
	.align		4
.L_2253:
        /*0058*/ 	.byte	0x04, 0x17
        /*005a*/ 	.short	(.L_2255 - .L_2254)
.L_2254:
        /*005c*/ 	.word	0x00000000
        /*0060*/ 	.short	0x0006
        /*0062*/ 	.short	0x0030
        /*0064*/ 	.byte	0x00, 0xf0, 0x21, 0x00


	//----- nvinfo : EIATTR_KPARAM_INFO
	.align		4
.L_2255:
        /*0068*/ 	.byte	0x04, 0x17
        /*006a*/ 	.short	(.L_2257 - .L_2256)
.L_2256:
        /*006c*/ 	.word	0x00000000
        /*0070*/ 	.short	0x0005
        /*0072*/ 	.short	0x0028
        /*0074*/ 	.byte	0x00, 0xf0, 0x21, 0x00


	//----- nvinfo : EIATTR_KPARAM_INFO
	.align		4
.L_2257:
        /*0078*/ 	.byte	0x04, 0x17
        /*007a*/ 	.short	(.L_2259 - .L_2258)
.L_2258:
        /*007c*/ 	.word	0x00000000
        /*0080*/ 	.short	0x0004
        /*0082*/ 	.short	0x0020
        /*0084*/ 	.byte	0x00, 0xf0, 0x21, 0x00


	//----- nvinfo : EIATTR_KPARAM_INFO
	.align		4
.L_2259:
        /*0088*/ 	.byte	0x04, 0x17
        /*008a*/ 	.short	(.L_2261 - .L_2260)
.L_2260:
        /*008c*/ 	.word	0x00000000
        /*0090*/ 	.short	0x0003
        /*0092*/ 	.short	0x0018
        /*0094*/ 	.byte	0x00, 0xf0, 0x21, 0x00


	//----- nvinfo : EIATTR_KPARAM_INFO
	.align		4
.L_2261:
        /*0098*/ 	.byte	0x04, 0x17
        /*009a*/ 	.short	(.L_2263 - .L_2262)
.L_2262:
        /*009c*/ 	.word	0x00000000
        /*00a0*/ 	.short	0x0002
        /*00a2*/ 	.short	0x0010
        /*00a4*/ 	.byte	0x00, 0xf0, 0x21, 0x00


	//----- nvinfo : EIATTR_KPARAM_INFO
	.align		4
.L_2263:
        /*00a8*/ 	.byte	0x04, 0x17
        /*00aa*/ 	.short	(.L_2265 - .L_2264)
.L_2264:
        /*00ac*/ 	.word	0x00000000
        /*00b0*/ 	.short	0x0001
        /*00b2*/ 	.short	0x0008
        /*00b4*/ 	.byte	0x00, 0xf0, 0x21, 0x00


	//----- nvinfo : EIATTR_KPARAM_INFO
	.align		4
.L_2265:
        /*00b8*/ 	.byte	0x04, 0x17
        /*00ba*/ 	.short	(.L_2267 - .L_2266)
.L_2266:
        /*00bc*/ 	.word	0x00000000
        /*00c0*/ 	.short	0x0000
        /*00c2*/ 	.short	0x0000
        /*00c4*/ 	.byte	0x00, 0xf0, 0x21, 0x00


	//----- nvinfo : EIATTR_SPARSE_MMA_MASK
	.align		4
.L_2267:
        /*00c8*/ 	.byte	0x03, 0x50
        /*00ca*/ 	.short	0x0000


	//----- nvinfo : EIATTR_MAXREG_COUNT
	.align		4
        /*00cc*/ 	.byte	0x03, 0x1b
        /*00ce*/ 	.short	0x00a8


	//----- nvinfo : EIATTR_NUM_BARRIERS
	.align		4
        /*00d0*/ 	.byte	0x02, 0x4c
        /*00d2*/ 	.byte	0x01
	.zero		1


	//----- nvinfo : EIATTR_MERCURY_ISA_VERSION
	.align		4
        /*00d4*/ 	.byte	0x03, 0x5f
        /*00d6*/ 	.short	0x0101


	//----- nvinfo : EIATTR_COOP_GROUP_MASK_REGIDS
	.align		4
        /*00d8*/ 	.byte	0x04, 0x29
        /*00da*/ 	.short	(.L_2269 - .L_2268)


	//   ....[0]....
.L_2268:
        /*00dc*/ 	.word	0xffffffff


	//   ....[1]....
        /*00e0*/ 	.word	0xffffffff


	//   ....[2]....
        /*00e4*/ 	.word	0xffffffff


	//   ....[3]....
        /*00e8*/ 	.word	0xffffffff


	//   ....[4]....
        /*00ec*/ 	.word	0xffffffff


	//   ....[5]....
        /*00f0*/ 	.word	0xffffffff


	//   ....[6]....
        /*00f4*/ 	.word	0xffffffff


	//   ....[7]....
        /*00f8*/ 	.word	0xffffffff


	//   ....[8]....
        /*00fc*/ 	.word	0xffffffff


	//   ....[9]....
        /*0100*/ 	.word	0xffffffff


	//   ....[10]....
        /*0104*/ 	.word	0x0500001c


	//   ....[11]....
        /*0108*/ 	.word	0x0500001b


	//   ....[12]....
        /*010c*/ 	.word	0x0500001d


	//   ....[13]....
        /*0110*/ 	.word	0x0500001e


	//   ....[14]....
        /*0114*/ 	.word	0x05000020


	//   ....[15]....
        /*0118*/ 	.word	0x0500001f


	//   ....[16]....
        /*011c*/ 	.word	0x05000021


	//   ....[17]....
        /*0120*/ 	.word	0x05000016


	//   ....[18]....
        /*0124*/ 	.word	0x05000020


	//   ....[19]....
        /*0128*/ 	.word	0x0500001f


	//   ....[20]....
        /*012c*/ 	.word	0x05000021


	//   ....[21]....
        /*0130*/ 	.word	0x05000026


	//   ....[22]....
        /*0134*/ 	.word	0x05000028


	//   ....[23]....
        /*0138*/ 	.word	0x05000025


	//   ....[24]....
        /*013c*/ 	.word	0x05000027


	//   ....[25]....
        /*0140*/ 	.word	0x0500001a


	//   ....[26]....
        /*0144*/ 	.word	0x05000020


	//   ....[27]....
        /*0148*/ 	.word	0x0500001f


	//   ....[28]....
        /*014c*/ 	.word	0x05000021


	//   ....[29]....
        /*0150*/ 	.word	0x05000026


	//   ....[30]....
        /*0154*/ 	.word	0x05000028


	//   ....[31]....
        /*0158*/ 	.word	0x05000025


	//   ....[32]....
        /*015c*/ 	.word	0x05000027


	//   ....[33]....
        /*0160*/ 	.word	0x0500001a


	//   ....[34]....
        /*0164*/ 	.word	0x0500001a


	//   ....[35]....
        /*0168*/ 	.word	0x0500001b


	//   ....[36]....
        /*016c*/ 	.word	0x0500002e


	//   ....[37]....
        /*0170*/ 	.word	0x0500001d


	//   ....[38]....
        /*0174*/ 	.word	0x0500001c


	//   ....[39]....
        /*0178*/ 	.word	0x0500002d


	//   ....[40]....
        /*017c*/ 	.word	0x0500001b


	//   ....[41]....
        /*0180*/ 	.word	0x05000030


	//   ....[42]....
        /*0184*/ 	.word	0x0500001a


	//   ....[43]....
        /*0188*/ 	.word	0x0500002d


	//   ....[44]....
        /*018c*/ 	.word	0x0500001c


	//   ....[45]....
        /*0190*/ 	.word	0x0500001d


	//   ....[46]....
        /*0194*/ 	.word	0x0500002c


	//   ....[47]....
        /*0198*/ 	.word	0x0500002f


	//   ....[48]....
        /*019c*/ 	.word	0x05000018


	//   ....[49]....
        /*01a0*/ 	.word	0x05000029


	//   ....[50]....
        /*01a4*/ 	.word	0x05000019


	//   ....[51]....
        /*01a8*/ 	.word	0x0500002d


	//   ....[52]....
        /*01ac*/ 	.word	0x0500002c


	//   ....[53]....
        /*01b0*/ 	.word	0x05000030


	//   ....[54]....
        /*01b4*/ 	.word	0x05000027


	//   ....[55]....
        /*01b8*/ 	.word	0x0500002a


	//   ....[56]....
        /*01bc*/ 	.word	0x0500001c


	//   ....[57]....
        /*01c0*/ 	.word	0x0500001d


	//   ....[58]....
        /*01c4*/ 	.word	0x0500001e


	//   ....[59]....
        /*01c8*/ 	.word	0x0500001f


	//   ....[60]....
        /*01cc*/ 	.word	0x05000025


	//   ....[61]....
        /*01d0*/ 	.word	0x05000027


	//   ....[62]....
        /*01d4*/ 	.word	0x0500002c


	//   ....[63]....
        /*01d8*/ 	.word	0x0500002b


	//   ....[64]....
        /*01dc*/ 	.word	0x0500001e


	//   ....[65]....
        /*01e0*/ 	.word	0x05000015


	//   ....[66]....
        /*01e4*/ 	.word	0x0500002f


	//   ....[67]....
        /*01e8*/ 	.word	0x0500002f


	//   ....[68]....
        /*01ec*/ 	.word	0x0500002f


	//   ....[69]....
        /*01f0*/ 	.word	0x0500002f


	//   ....[70]....
        /*01f4*/ 	.word	0x0500002f


	//   ....[71]....
        /*01f8*/ 	.word	0x0500002f


	//   ....[72]....
        /*01fc*/ 	.word	0x0500002f


	//   ....[73]....
        /*0200*/ 	.word	0x0500002f


	//   ....[74]....
        /*0204*/ 	.word	0x0500002f


	//   ....[75]....
        /*0208*/ 	.word	0x0500002f


	//   ....[76]....
        /*020c*/ 	.word	0x0500002f


	//   ....[77]....
        /*0210*/ 	.word	0x0500002f


	//   ....[78]....
        /*0214*/ 	.word	0x0500002f


	//   ....[79]....
        /*0218*/ 	.word	0x0500002f


	//   ....[80]....
        /*021c*/ 	.word	0x0500002f


	//   ....[81]....
        /*0220*/ 	.word	0x0500002f


	//   ....[82]....
        /*0224*/ 	.word	0x0500002f


	//   ....[83]....
        /*0228*/ 	.word	0x0500002f


	//   ....[84]....
        /*022c*/ 	.word	0x0500002f


	//   ....[85]....
        /*0230*/ 	.word	0x0500002f


	//   ....[86]....
        /*0234*/ 	.word	0x0500002f


	//   ....[87]....
        /*0238*/ 	.word	0x0500002f


	//   ....[88]....
        /*023c*/ 	.word	0x0500002f


	//   ....[89]....
        /*0240*/ 	.word	0x0500002f


	//   ....[90]....
        /*0244*/ 	.word	0x0500002f


	//   ....[91]....
        /*0248*/ 	.word	0x0500002f


	//   ....[92]....
        /*024c*/ 	.word	0x0500002f


	//   ....[93]....
        /*0250*/ 	.word	0x0500002f


	//   ....[94]....
        /*0254*/ 	.word	0x0500002f


	//   ....[95]....
        /*0258*/ 	.word	0x0500002f


	//   ....[96]....
        /*025c*/ 	.word	0x0500002f


	//   ....[97]....
        /*0260*/ 	.word	0x0500002f


	//   ....[98]....
        /*0264*/ 	.word	0x0500002f


	//   ....[99]....
        /*0268*/ 	.word	0x0500002f


	//   ....[100]....
        /*026c*/ 	.word	0x0500002f


	//   ....[101]....
        /*0270*/ 	.word	0x0500002f


	//   ....[102]....
        /*0274*/ 	.word	0x0500002f


	//   ....[103]....
        /*0278*/ 	.word	0x0500002f


	//   ....[104]....
        /*027c*/ 	.word	0x0500002f


	//   ....[105]....
        /*0280*/ 	.word	0x0500002f


	//   ....[106]....
        /*0284*/ 	.word	0x0500002f


	//   ....[107]....
        /*0288*/ 	.word	0x0500002f


	//   ....[108]....
        /*028c*/ 	.word	0x0500002f


	//   ....[109]....
        /*0290*/ 	.word	0x0500002f


	//   ....[110]....
        /*0294*/ 	.word	0x0500002f


	//   ....[111]....
        /*0298*/ 	.word	0x0500002f


	//   ....[112]....
        /*029c*/ 	.word	0x0500002f


	//   ....[113]....
        /*02a0*/ 	.word	0x0500002f


	//   ....[114]....
        /*02a4*/ 	.word	0x0500002f


	//   ....[115]....
        /*02a8*/ 	.word	0x0500002f


	//   ....[116]....
        /*02ac*/ 	.word	0x0500002f


	//   ....[117]....
        /*02b0*/ 	.word	0x0500002f


	//   ....[118]....
        /*02b4*/ 	.word	0x0500002f


	//   ....[119]....
        /*02b8*/ 	.word	0x0500002f


	//   ....[120]....
        /*02bc*/ 	.word	0x0500002f


	//   ....[121]....
        /*02c0*/ 	.word	0x0500002f


	//----- nvinfo : EIATTR_COOP_GROUP_INSTR_OFFSETS
	.align		4
.L_2269:
        /*02c4*/ 	.byte	0x04, 0x28
        /*02c6*/ 	.short	(.L_2271 - .L_2270)


	//   ....[0]....
.L_2270:
        /*02c8*/ 	.word	0x00003960


	//   ....[1]....
        /*02cc*/ 	.word	0x00003990


	//   ....[2]....
        /*02d0*/ 	.word	0x000039d0


	//   ....[3]....
        /*02d4*/ 	.word	0x00003a00


	//   ....[4]....
        /*02d8*/ 	.word	0x00004c50


	//   ....[5]....
        /*02dc*/ 	.word	0x00004c90


	//   ....[6]....
        /*02e0*/ 	.word	0x00004f00


	//   ....[7]....
        /*02e4*/ 	.word	0x00004f20


	//   ....[8]....
        /*02e8*/ 	.word	0x00005240


	//   ....[9]....
        /*02ec*/ 	.word	0x00005260


	//   ....[10]....
        /*02f0*/ 	.word	0x000076e0


	//   ....[11]....
        /*02f4*/ 	.word	0x00007710


	//   ....[12]....
        /*02f8*/ 	.word	0x00007760


	//   ....[13]....
        /*02fc*/ 	.word	0x00007780


	//   ....[14]....
        /*0300*/ 	.word	0x000077b0


	//   ....[15]....
        /*0304*/ 	.word	0x000077c0


	//   ....[16]....
        /*0308*/ 	.word	0x000077f0


	//   ....[17]....
        /*030c*/ 	.word	0x00007800


	//   ....[18]....
        /*0310*/ 	.word	0x00007990


	//   ....[19]....
        /*0314*/ 	.word	0x000079c0


	//   ....[20]....
        /*0318*/ 	.word	0x00007a10


	//   ....[21]....
        /*031c*/ 	.word	0x00007a30


	//   ....[22]....
        /*0320*/ 	.word	0x00007a60


	//   ....[23]....
        /*0324*/ 	.word	0x00007a70


	//   ....[24]....
        /*0328*/ 	.word	0x00007aa0


	//   ....[25]....
        /*032c*/ 	.word	0x00007ab0


	//   ....[26]....
        /*0330*/ 	.word	0x00007c30


	//   ....[27]....
        /*0334*/ 	.word	0x00007c60


	//   ....[28]....
        /*0338*/ 	.word	0x00007cb0


	//   ....[29]....
        /*033c*/ 	.word	0x00007cd0


	//   ....[30]....
        /*0340*/ 	.word	0x00007d00


	//   ....[31]....
        /*0344*/ 	.word	0x00007d10


	//   ....[32]....
        /*0348*/ 	.word	0x00007d40


	//   ....[33]....
        /*034c*/ 	.word	0x00007d50


	//   ....[34]....
        /*0350*/ 	.word	0x000080a0


	//   ....[35]....
        /*0354*/ 	.word	0x000080e0


	//   ....[36]....
        /*0358*/ 	.word	0x00008110


	//   ....[37]....
        /*035c*/ 	.word	0x00008160


	//   ....[38]....
        /*0360*/ 	.word	0x00008180


	//   ....[39]....
        /*0364*/ 	.word	0x000081b0


	//   ....[40]....
        /*0368*/ 	.word	0x000081d0


	//   ....[41]....
        /*036c*/ 	.word	0x000081f0


	//   ....[42]....
        /*0370*/ 	.word	0x00008210


	//   ....[43]....
        /*0374*/ 	.word	0x00008230


	//   ....[44]....
        /*0378*/ 	.word	0x00008250


	//   ....[45]....
        /*037c*/ 	.word	0x00008270


	//   ....[46]....
        /*0380*/ 	.word	0x00008290


	//   ....[47]....
        /*0384*/ 	.word	0x000082c0


	//   ....[48]....
        /*0388*/ 	.word	0x00008300


	//   ....[49]....
        /*038c*/ 	.word	0x00008320


	//   ....[50]....
        /*0390*/ 	.word	0x00008340


	//   ....[51]....
        /*0394*/ 	.word	0x00008360


	//   ....[52]....
        /*0398*/ 	.word	0x00008390


	//   ....[53]....
        /*039c*/ 	.word	0x000083c0


	//   ....[54]....
        /*03a0*/ 	.word	0x000083e0


	//   ....[55]....
        /*03a4*/ 	.word	0x00008400


	//   ....[56]....
        /*03a8*/ 	.word	0x00008420


	//   ....[57]....
        /*03ac*/ 	.word	0x00008450


	//   ....[58]....
        /*03b0*/ 	.word	0x000084a0


	//   ....[59]....
        /*03b4*/ 	.word	0x000084d0


	//   ....[60]....
        /*03b8*/ 	.word	0x00008500


	//   ....[61]....
        /*03bc*/ 	.word	0x00008530


	//   ....[62]....
        /*03c0*/ 	.word	0x00008560


	//   ....[63]....
        /*03c4*/ 	.word	0x00008590


	//   ....[64]....
        /*03c8*/ 	.word	0x000086c0


	//   ....[65]....
        /*03cc*/ 	.word	0x00008710


	//   ....[66]....
        /*03d0*/ 	.word	0x00008840


	//   ....[67]....
        /*03d4*/ 	.word	0x00008890


	//   ....[68]....
        /*03d8*/ 	.word	0x00008900


	//   ....[69]....
        /*03dc*/ 	.word	0x00008960


	//   ....[70]....
        /*03e0*/ 	.word	0x000089d0


	//   ....[71]....
        /*03e4*/ 	.word	0x00008a30


	//   ....[72]....
        /*03e8*/ 	.word	0x00008aa0


	//   ....[73]....
        /*03ec*/ 	.word	0x00008b00


	//   ....[74]....
        /*03f0*/ 	.word	0x00008bb0


	//   ....[75]....
        /*03f4*/ 	.word	0x00008c40


	//   ....[76]....
        /*03f8*/ 	.word	0x00008cb0


	//   ....[77]....
        /*03fc*/ 	.word	0x00008d10


	//   ....[78]....
        /*0400*/ 	.word	0x00008d80


	//   ....[79]....
        /*0404*/ 	.word	0x00008de0


	//   ....[80]....
        /*0408*/ 	.word	0x00008e50


	//   ....[81]....
        /*040c*/ 	.word	0x00008eb0


	//   ....[82]....
        /*0410*/ 	.word	0x00008f60


	//   ....[83]....
        /*0414*/ 	.word	0x00008ff0


	//   ....[84]....
        /*0418*/ 	.word	0x00009060


	//   ....[85]....
        /*041c*/ 	.word	0x000090c0


	//   ....[86]....
        /*0420*/ 	.word	0x00009130


	//   ....[87]....
        /*0424*/ 	.word	0x00009190


	//   ....[88]....
        /*0428*/ 	.word	0x00009200


	//   ....[89]....
        /*042c*/ 	.word	0x00009260


	//   ....[90]....
        /*0430*/ 	.word	0x00009310


	//   ....[91]....
        /*0434*/ 	.word	0x000093c0


	//   ....[92]....
        /*0438*/ 	.word	0x00009500


	//   ....[93]....
        /*043c*/ 	.word	0x000095a0


	//   ....[94]....
        /*0440*/ 	.word	0x00009640


	//   ....[95]....
        /*0444*/ 	.word	0x000096b0


	//   ....[96]....
        /*0448*/ 	.word	0x00009730


	//   ....[97]....
        /*044c*/ 	.word	0x00009810


	//   ....[98]....
        /*0450*/ 	.word	0x00009890


	//   ....[99]....
        /*0454*/ 	.word	0x00009930


	//   ....[100]....
        /*0458*/ 	.word	0x000099f0


	//   ....[101]....
        /*045c*/ 	.word	0x00009a50


	//   ....[102]....
        /*0460*/ 	.word	0x00009ac0


	//   ....[103]....
        /*0464*/ 	.word	0x00009b20


	//   ....[104]....
        /*0468*/ 	.word	0x00009b90


	//   ....[105]....
        /*046c*/ 	.word	0x00009bf0


	//   ....[106]....
        /*0470*/ 	.word	0x00009c70


	//   ....[107]....
        /*0474*/ 	.word	0x00009cf0


	//   ....[108]....
        /*0478*/ 	.word	0x00009d60


	//   ....[109]....
        /*047c*/ 	.word	0x00009dc0


	//   ....[110]....
        /*0480*/ 	.word	0x00009e30


	//   ....[111]....
        /*0484*/ 	.word	0x00009e90


	//   ....[112]....
        /*0488*/ 	.word	0x00009f00


	//   ....[113]....
        /*048c*/ 	.word	0x00009f60


	//   ....[114]....
        /*0490*/ 	.word	0x00009fc0


	//   ....[115]....
        /*0494*/ 	.word	0x0000a030


	//   ....[116]....
        /*0498*/ 	.word	0x0000a0a0


	//   ....[117]....
        /*049c*/ 	.word	0x0000a100


	//   ....[118]....
        /*04a0*/ 	.word	0x0000a170


	//   ....[119]....
        /*04a4*/ 	.word	0x0000a1d0


	//   ....[120]....
        /*04a8*/ 	.word	0x0000a290


	//   ....[121]....
        /*04ac*/ 	.word	0x0000a320


	//----- nvinfo : EIATTR_EXIT_INSTR_OFFSETS
	.align		4
.L_2271:
        /*04b0*/ 	.byte	0x04, 0x1c
        /*04b2*/ 	.short	(.L_2273 - .L_2272)


	//   ....[0]....
.L_2272:
        /*04b4*/ 	.word	0x000066d0


	//   ....[1]....
        /*04b8*/ 	.word	0x000087e0


	//----- nvinfo : EIATTR_MAX_THREADS
	.align		4
.L_2273:
        /*04bc*/ 	.byte	0x04, 0x05
        /*04be*/ 	.short	(.L_2275 - .L_2274)
.L_2274:
        /*04c0*/ 	.word	0x00000140
        /*04c4*/ 	.word	0x00000001
        /*04c8*/ 	.word	0x00000001


	//----- nvinfo : EIATTR_CRS_STACK_SIZE
	.align		4
.L_2275:
        /*04cc*/ 	.byte	0x04, 0x1e
        /*04ce*/ 	.short	(.L_2277 - .L_2276)
.L_2276:
        /*04d0*/ 	.word	0x00000000


	//----- nvinfo : EIATTR_CBANK_PARAM_SIZE
	.align		4
.L_2277:
        /*04d4*/ 	.byte	0x03, 0x19
        /*04d6*/ 	.short	0x0060


	//----- nvinfo : EIATTR_PARAM_CBANK
	.align		4
        /*04d8*/ 	.byte	0x04, 0x0a
        /*04da*/ 	.short	(.L_2279 - .L_2278)
	.align		4
.L_2278:
        /*04dc*/ 	.word	index@(.nv.constant0._ZN13group_norm_v218gn_bwd_cuda_kernelI6__halfLi320ELi1ELi16ELi160ELi256ELb1ELb1ELi32ELi320ELi320ELi4ELb1ELi16ELb0ELb0ELNS_15WgradSyncMethodE3ENS_16CompileConditionILi900EEEEEvPT_S6_S6_PKS5_S8_S8_S8_PKfflPfPj)
        /*04e0*/ 	.short	0x0210
        /*04e2*/ 	.short	0x0060


	//----- nvinfo : EIATTR_SW_WAR
	.align		4
.L_2279:
        /*04e4*/ 	.byte	0x04, 0x36
        /*04e6*/ 	.short	(.L_2281 - .L_2280)
.L_2280:
        /*04e8*/ 	.word	0x00000008
.L_2281:


//--------------------- .nv.info._ZN13group_norm_v218gn_bwd_cuda_kernelI6__halfLi320ELi1ELi16ELi160ELi256ELb1ELb1ELi64ELi320ELi320ELi4ELb1ELi32ELb0ELb0ELNS_15WgradSyncMethodE3ENS_16CompileConditionILi900EEEEEvPT_S6_S6_PKS5_S8_S8_S8_PKfflPfPj --------------------------
	.section	.nv.info._ZN13group_norm_v218gn_bwd_cuda_kernelI6__halfLi320ELi1ELi16ELi160ELi256ELb1ELb1ELi64ELi320ELi320ELi4ELb1ELi32ELb0ELb0ELNS_15WgradSyncMethodE3ENS_16CompileConditionILi900EEEEEvPT_S6_S6_PKS5_S8_S8_S8_PKfflPfPj,"",@"SHT_CUDA_INFO"
	.sectionflags	@""
	.align	4


	//----- nvinfo : EIATTR_CUDA_API_VERSION
	.align		4
        /*0000*/ 	.byte	0x04, 0x37
        /*0002*/ 	.short	(.L_2283 - .L_2282)
.L_2282:
        /*0004*/ 	.word	0x00000082


	//----- nvinfo : EIATTR_KPARAM_INFO
	.align		4
.L_2283:
        /*0008*/ 	.byte	0x04, 0x17
        /*000a*/ 	.short	(.L_2285 - .L_2284)
.L_2284:
        /*000c*/ 	.word	0x00000000
        /*0010*/ 	.short	0x000b
        /*0012*/ 	.short	0x0058
        /*0014*/ 	.byte	0x00, 0xf0, 0x21, 0x00


	//----- nvinfo : EIATTR_KPARAM_INFO
	.align		4
.L_2285:
        /*0018*/ 	.byte	0x04, 0x17
        /*001a*/ 	.short	(.L_2287 - .L_2286)
.L_2286:
        /*001c*/ 	.word	0x00000000
        /*0020*/ 	.short	0x000a
        /*0022*/ 	.short	0x0050
        /*0024*/ 	.byte	0x00, 0xf0, 0x21, 0x00


	//----- nvinfo : EIATTR_KPARAM_INFO
	.align		4
.L_2287:
        /*0028*/ 	.byte	0x04, 0x17
        /*002a*/ 	.short	(.L_2289 - .L_2288)
.L_2288:
        /*002c*/ 	.word	0x00000000
        /*0030*/ 	.short	0x0009
        /*0032*/ 	.short	0x0048
        /*0034*/ 	.byte	0x00, 0xf0, 0x21, 0x00


	//----- nvinfo : EIATTR_KPARAM_INFO
	.align		4
.L_2289:
        /*0038*/ 	.byte	0x04, 0x17
        /*003a*/ 	.short	(.L_2291 - .L_2290)
.L_2290:
        /*003c*/ 	.word	0x00000000
        /*0040*/ 	.short	0x0008
        /*0042*/ 	.short	0x0040
        /*0044*/ 	.byte	0x00, 0xf0, 0x11, 0x00


	//----- nvinfo : EIATTR_KPARAM_INFO
	.align		4
.L_2291:
        /*0048*/ 	.byte	0x04, 0x17
        /*004a*/ 	.short	(.L_2293 - .L_2292)
.L_2292:
        /*004c*/ 	.word	0x00000000
        /*0050*/ 	.short	0x0007
        /*0052*/ 	.short	0x0038
        /*0054*/ 	.byte	0x00, 0xf0, 0x21, 0x00


	//----- nvinfo : EIATTR_KPARAM_INFO
	.align		4
.L_2293:
        /*0058*/ 	.byte	0x04, 0x17
        /*005a*/ 	.short	(.L_2295 - .L_2294)
.L_2294:
        /*005c*/ 	.word	0x00000000
        /*0060*/ 	.short	0x0006
        /*0062*/ 	.short	0x0030
        /*0064*/ 	.byte	0x00, 0xf0, 0x21, 0x00


	//----- nvinfo : EIATTR_KPARAM_INFO
	.align		4
.L_2295:
        /*0068*/ 	.byte	0x04, 0x17
        /*006a*/ 	.short	(.L_2297 - .L_2296)
.L_2296:
        /*006c*/ 	.word	0x00000000
        /*0070*/ 	.short	0x0005
        /*0072*/ 	.short	0x0028
        /*0074*/ 	.byte	0x00, 0xf0, 0x21, 0x00


	//----- nvinfo : EIATTR_KPARAM_INFO
	.align		4
.L_2297:
        /*0078*/ 	.byte	0x04, 0x17
        /*007a*/ 	.short	(.L_2299 - .L_2298)
.L_2298:
        /*007c*/ 	.word	0x00000000
        /*0080*/ 	.short	0x0004
        /*0082*/ 	.short	0x0020
        /*0084*/ 	.byte	0x00, 0xf0, 0x21, 0x00


	//----- nvinfo : EIATTR_KPARAM_INFO
	.align		4
.L_2299:
        /*0088*/ 	.byte	0x04, 0x17
        /*008a*/ 	.short	(.L_2301 - .L_2300)
.L_2300:
        /*008c*/ 	.word	0x00000000
        /*0090*/ 	.short	0x0003
        /*0092*/ 	.short	0x0018
        /*0094*/ 	.byte	0x00, 0xf0, 0x21, 0x00


	//----- nvinfo : EIATTR_KPARAM_INFO
	.align		4
.L_2301:
        /*0098*/ 	.byte	0x04, 0x17
        /*009a*/ 	.short	(.L_2303 - .L_2302)
.L_2302:
        /*009c*/ 	.word	0x00000000
        /*00a0*/ 	.short	0x0002
        /*00a2*/ 	.short	0x0010
        /*00a4*/ 	.byte	0x00, 0xf0, 0x21, 0x00


	//----- nvinfo : EIATTR_KPARAM_INFO
	.align		4
.L_2303:
        /*00a8*/ 	.byte	0x04, 0x17
        /*00aa*/ 	.short	(.L_2305 - .L_2304)
.L_2304:
        /*00ac*/ 	.word	0x00000000
        /*00b0*/ 	.short	0x0001
        /*00b2*/ 	.short	0x0008
        /*00b4*/ 	.byte	0x00, 0xf0, 0x21, 0x00


	//----- nvinfo : EIATTR_KPARAM_INFO
	.align		4
.L_2305:
        /*00b8*/ 	.byte	0x04, 0x17
        /*00ba*/ 	.short	(.L_2307 - .L_2306)
.L_2306:
        /*00bc*/ 	.word	0x00000000
        /*00c0*/ 	.short	0x0000
        /*00c2*/ 	.short	0x0000
        /*00c4*/ 	.byte	0x00, 0xf0, 0x21, 0x00


	//----- nvinfo : EIATTR_SPARSE_MMA_MASK
	.align		4
.L_2307:
        /*00c8*/ 	.byte	0x03, 0x50
        /*00ca*/ 	.short	0x0000


	//----- nvinfo : EIATTR_MAXREG_COUNT
	.align		4
        /*00cc*/ 	.byte	0x03, 0x1b
        /*00ce*/ 	.short	0x00a8


	//----- nvinfo : EIATTR_NUM_BARRIERS
	.align		4
        /*00d0*/ 	.byte	0x02, 0x4c
        /*00d2*/ 	.byte	0x01
	.zero		1


	//----- nvinfo : EIATTR_MERCURY_ISA_VERSION
	.align		4
        /*00d4*/ 	.byte	0x03, 0x5f
        /*00d6*/ 	.short	0x0101


	//----- nvinfo : EIATTR_INT_WARP_WIDE_INSTR_OFFSETS
	.align		4
        /*00d8*/ 	.byte	0x04, 0x31
        /*00da*/ 	.short	(.L_2309 - .L_2308)


	//   ....[0]....
.L_2308:
        /*00dc*/ 	.word	0x00006810


	//----- nvinfo : EIATTR_COOP_GROUP_MASK_REGIDS
	.align		4
.L_2309:
        /*00e0*/ 	.byte	0x04, 0x29
        /*00e2*/ 	.short	(.L_2311 - .L_2310)


	//   ....[0]....
.L_2310:
        /*00e4*/ 	.word	0xffffffff


	//   ....[1]....
        /*00e8*/ 	.word	0xffffffff


	//   ....[2]....
        /*00ec*/ 	.word	0xffffffff


	//   ....[3]....
        /*00f0*/ 	.word	0xffffffff


	//   ....[4]....
        /*00f4*/ 	.word	0xffffffff


	//   ....[5]....
        /*00f8*/ 	.word	0xffffffff


	//   ....[6]....
        /*00fc*/ 	.word	0xffffffff


	//   ....[7]....
        /*0100*/ 	.word	0xffffffff


	//   ....[8]....
        /*0104*/ 	.word	0x05000020


	//   ....[9]....
        /*0108*/ 	.word	0x0500001f


	//   ....[10]....
        /*010c*/ 	.word	0x05000021


	//   ....[11]....
        /*0110*/ 	.word	0x05000022


	//   ....[12]....
        /*0114*/ 	.word	0x05000024


	//   ....[13]....
        /*0118*/ 	.word	0x05000023


	//   ....[14]....
        /*011c*/ 	.word	0x05000025


	//   ....[15]....
        /*0120*/ 	.word	0x0500001a


	//   ....[16]....
        /*0124*/ 	.word	0x05000024


	//   ....[17]....
        /*0128*/ 	.word	0x05000023


	//   ....[18]....
        /*012c*/ 	.word	0x05000025


	//   ....[19]....
        /*0130*/ 	.word	0x0500002a


	//   ....[20]....
        /*0134*/ 	.word	0x0500002c


	//   ....[21]....
        /*0138*/ 	.word	0x05000029


	//   ....[22]....
        /*013c*/ 	.word	0x0500002b


	//   ....[23]....
        /*0140*/ 	.word	0x0500001e


	//   ....[24]....
        /*0144*/ 	.word	0x05000024


	//   ....[25]....
        /*0148*/ 	.word	0x05000023


	//   ....[26]....
        /*014c*/ 	.word	0x05000025


	//   ....[27]....
        /*0150*/ 	.word	0x0500002a


	//   ....[28]....
        /*0154*/ 	.word	0x0500002c


	//   ....[29]....
        /*0158*/ 	.word	0x05000029


	//   ....[30]....
        /*015c*/ 	.word	0x0500002b


	//   ....[31]....
        /*0160*/ 	.word	0x0500001e


	//   ....[32]....
        /*0164*/ 	.word	0x0500001e


	//   ....[33]....
        /*0168*/ 	.word	0x0500001f


	//   ....[34]....
        /*016c*/ 	.word	0x05000032


	//   ....[35]....
        /*0170*/ 	.word	0x05000021


	//   ....[36]....
        /*0174*/ 	.word	0x05000020


	//   ....[37]....
        /*0178*/ 	.word	0x05000031


	//   ....[38]....
        /*017c*/ 	.word	0x0500001f


	//   ....[39]....
        /*0180*/ 	.word	0x05000034


	//   ....[40]....
        /*0184*/ 	.word	0x0500001e


	//   ....[41]....
        /*0188*/ 	.word	0x05000031


	//   ....[42]....
        /*018c*/ 	.word	0x05000020


	//   ....[43]....
        /*0190*/ 	.word	0x05000021


	//   ....[44]....
        /*0194*/ 	.word	0x05000030


	//   ....[45]....
        /*0198*/ 	.word	0x05000033


	//   ....[46]....
        /*019c*/ 	.word	0x0500001c


	//   ....[47]....
        /*01a0*/ 	.word	0x0500002d


	//   ....[48]....
        /*01a4*/ 	.word	0x0500001d


	//   ....[49]....
        /*01a8*/ 	.word	0x05000031


	//   ....[50]....
        /*01ac*/ 	.word	0x05000030


	//   ....[51]....
        /*01b0*/ 	.word	0x05000034


	//   ....[52]....
        /*01b4*/ 	.word	0x0500002b


	//   ....[53]....
        /*01b8*/ 	.word	0x0500002e


	//   ....[54]....
        /*01bc*/ 	.word	0x05000020


	//   ....[55]....
        /*01c0*/ 	.word	0x05000021


	//   ....[56]....
        /*01c4*/ 	.word	0x05000022


	//   ....[57]....
        /*01c8*/ 	.word	0x05000023


	//   ....[58]....
        /*01cc*/ 	.word	0x05000029


	//   ....[59]....
        /*01d0*/ 	.word	0x0500002b


	//   ....[60]....
        /*01d4*/ 	.word	0x05000030


	//   ....[61]....
        /*01d8*/ 	.word	0x0500002f


	//   ....[62]....
        /*01dc*/ 	.word	0x05000022


	//   ....[63]....
        /*01e0*/ 	.word	0x05000019


	//   ....[64]....
        /*01e4*/ 	.word	0x05000033


	//   ....[65]....
        /*01e8*/ 	.word	0x05000033


	//   ....[66]....
        /*01ec*/ 	.word	0x05000033


	//   ....[67]....
        /*01f0*/ 	.word	0x05000033


	//   ....[68]....
        /*01f4*/ 	.word	0x05000033


	//   ....[69]....
        /*01f8*/ 	.word	0x05000033


	//   ....[70]....
        /*01fc*/ 	.word	0x05000033


	//   ....[71]....
        /*0200*/ 	.word	0x05000033


	//   ....[72]....
        /*0204*/ 	.word	0x05000033


	//   ....[73]....
        /*0208*/ 	.word	0x05000033


	//   ....[74]....
        /*020c*/ 	.word	0x05000033


	//   ....[75]....
        /*0210*/ 	.word	0x05000033


	//   ....[76]....
        /*0214*/ 	.word	0x05000033


	//   ....[77]....
        /*0218*/ 	.word	0x05000033


	//   ....[78]....
        /*021c*/ 	.word	0x05000033


	//   ....[79]....
        /*0220*/ 	.word	0x05000033


	//   ....[80]....
        /*0224*/ 	.word	0x05000033


	//   ....[81]....
        /*0228*/ 	.word	0x05000033


	//   ....[82]....
        /*022c*/ 	.word	0x05000033


	//   ....[83]....
        /*0230*/ 	.word	0x05000033


	//   ....[84]....
        /*0234*/ 	.word	0x05000033


	//   ....[85]....
        /*0238*/ 	.word	0x05000033


	//   ....[86]....
        /*023c*/ 	.word	0x05000033


	//   ....[87]....
        /*0240*/ 	.word	0x05000033


	//   ....[88]....
        /*0244*/ 	.word	0x05000033


	//   ....[89]....
        /*0248*/ 	.word	0x05000033


	//   ....[90]....
        /*024c*/ 	.word	0x05000033


	//   ....[91]....
        /*0250*/ 	.word	0x05000033


	//   ....[92]....
        /*0254*/ 	.word	0x05000033


	//   ....[93]....
        /*0258*/ 	.word	0x05000033


	//   ....[94]....
        /*025c*/ 	.word	0x05000033


	//   ....[95]....
        /*0260*/ 	.word	0x05000033


	//   ....[96]....
        /*0264*/ 	.word	0x05000033


	//   ....[97]....
        /*0268*/ 	.word	0x05000033


	//   ....[98]....
        /*026c*/ 	.word	0x05000033


	//   ....[99]....
        /*0270*/ 	.word	0x05000033


	//   ....[100]....
        /*0274*/ 	.word	0x05000033


	//   ....[101]....
        /*0278*/ 	.word	0x05000033


	//   ....[102]....
        /*027c*/ 	.word	0x05000033


	//   ....[103]....
        /*0280*/ 	.word	0x05000033


	//   ....[104]....
        /*0284*/ 	.word	0x05000033


	//   ....[105]....
        /*0288*/ 	.word	0x05000033


	//   ....[106]....
        /*028c*/ 	.word	0x05000033


	//   ....[107]....
        /*0290*/ 	.word	0x05000033


	//   ....[108]....
        /*0294*/ 	.word	0x05000033


	//   ....[109]....
        /*0298*/ 	.word	0x05000033


	//   ....[110]....
        /*029c*/ 	.word	0x05000033


	//   ....[111]....
        /*02a0*/ 	.word	0x05000033


	//   ....[112]....
        /*02a4*/ 	.word	0x05000033


	//   ....[113]....
        /*02a8*/ 	.word	0x05000033


	//   ....[114]....
        /*02ac*/ 	.word	0x05000033


	//   ....[115]....
        /*02b0*/ 	.word	0x05000033


	//   ....[116]....
        /*02b4*/ 	.word	0x05000033


	//   ....[117]....
        /*02b8*/ 	.word	0x05000033


	//   ....[118]....
        /*02bc*/ 	.word	0x05000033


	//   ....[119]....
        /*02c0*/ 	.word	0x05000033


	//----- nvinfo : EIATTR_COOP_GROUP_INSTR_OFFSETS
	.align		4
.L_2311:
        /*02c4*/ 	.byte	0x04, 0x28
        /*02c6*/ 	.short	(.L_2313 - .L_2312)


	//   ....[0]....
.L_2312:
        /*02c8*/ 	.word	0x00006440


	//   ....[1]....
        /*02cc*/ 	.word	0x00006470


	//   ....[2]....
        /*02d0*/ 	.word	0x00006500


	//   ....[3]....
        /*02d4*/ 	.word	0x00006520


	//   ....[4]....
        /*02d8*/ 	.word	0x00006a30


	//   ....[5]....
        /*02dc*/ 	.word	0x00006a60


	//   ....[6]....
        /*02e0*/ 	.word	0x00006ad0


	//   ....[7]....
        /*02e4*/ 	.word	0x00006af0


	//   ....[8]....
        /*02e8*/ 	.word	0x0000c610


	//   ....[9]....
        /*02ec*/ 	.word	0x0000c640


	//   ....[10]....
        /*02f0*/ 	.word	0x0000c690


	//   ....[11]....
        /*02f4*/ 	.word	0x0000c6b0


	//   ....[12]....
        /*02f8*/ 	.word	0x0000c6e0


	//   ....[13]....
        /*02fc*/ 	.word	0x0000c6f0


	//   ....[14]....
        /*0300*/ 	.word	0x0000c720


	//   ....[15]....
        /*0304*/ 	.word	0x0000c730


	//   ....[16]....
        /*0308*/ 	.word	0x0000c8c0


	//   ....[17]....
        /*030c*/ 	.word	0x0000c8f0


	//   ....[18]....
        /*0310*/ 	.word	0x0000c940


	//   ....[19]....
        /*0314*/ 	.word	0x0000c960


	//   ....[20]....
        /*0318*/ 	.word	0x0000c990


	//   ....[21]....
        /*031c*/ 	.word	0x0000c9a0


	//   ....[22]....
        /*0320*/ 	.word	0x0000c9d0


	//   ....[23]....
        /*0324*/ 	.word	0x0000c9e0


	//   ....[24]....
        /*0328*/ 	.word	0x0000cb20


	//   ....[25]....
        /*032c*/ 	.word	0x0000cb50


	//   ....[26]....
        /*0330*/ 	.word	0x0000cba0


	//   ....[27]....
        /*0334*/ 	.word	0x0000cbc0


	//   ....[28]....
        /*0338*/ 	.word	0x0000cbf0


	//   ....[29]....
        /*033c*/ 	.word	0x0000cc00


	//   ....[30]....
        /*0340*/ 	.word	0x0000cc30


	//   ....[31]....
        /*0344*/ 	.word	0x0000cc40


	//   ....[32]....
        /*0348*/ 	.word	0x0000cf60


	//   ....[33]....
        /*034c*/ 	.word	0x0000cf90


	//   ....[34]....
        /*0350*/ 	.word	0x0000cfc0


	//   ....[35]....
        /*0354*/ 	.word	0x0000d010


	//   ....[36]....
        /*0358*/ 	.word	0x0000d030


	//   ....[37]....
        /*035c*/ 	.word	0x0000d060


	//   ....[38]....
        /*0360*/ 	.word	0x0000d080


	//   ....[39]....
        /*0364*/ 	.word	0x0000d0a0


	//   ....[40]....
        /*0368*/ 	.word	0x0000d0c0


	//   ....[41]....
        /*036c*/ 	.word	0x0000d0e0


	//   ....[42]....
        /*0370*/ 	.word	0x0000d100


	//   ....[43]....
        /*0374*/ 	.word	0x0000d120


	//   ....[44]....
        /*0378*/ 	.word	0x0000d140


	//   ....[45]....
        /*037c*/ 	.word	0x0000d170


	//   ....[46]....
        /*0380*/ 	.word	0x0000d1b0


	//   ....[47]....
        /*0384*/ 	.word	0x0000d1d0


	//   ....[48]....
        /*0388*/ 	.word	0x0000d1f0


	//   ....[49]....
        /*038c*/ 	.word	0x0000d210


	//   ....[50]....
        /*0390*/ 	.word	0x0000d240


	//   ....[51]....
        /*0394*/ 	.word	0x0000d270


	//   ....[52]....
        /*0398*/ 	.word	0x0000d290


	//   ....[53]....
        /*039c*/ 	.word	0x0000d2b0


	//   ....[54]....
        /*03a0*/ 	.word	0x0000d2d0


	//   ....[55]....
        /*03a4*/ 	.word	0x0000d300


	//   ....[56]....
        /*03a8*/ 	.word	0x0000d350


	//   ....[57]....
        /*03ac*/ 	.word	0x0000d380


	//   ....[58]....
        /*03b0*/ 	.word	0x0000d3b0


	//   ....[59]....
        /*03b4*/ 	.word	0x0000d3e0


	//   ....[60]....
        /*03b8*/ 	.word	0x0000d410


	//   ....[61]....
        /*03bc*/ 	.word	0x0000d440


	//   ....[62]....
        /*03c0*/ 	.word	0x0000d570


	//   ....[63]....
        /*03c4*/ 	.word	0x0000d5c0


	//   ....[64]....
        /*03c8*/ 	.word	0x0000d6f0


	//   ....[65]....
        /*03cc*/ 	.word	0x0000d740


	//   ....[66]....
        /*03d0*/ 	.word	0x0000d7b0


	//   ....[67]....
        /*03d4*/ 	.word	0x0000d810


	//   ....[68]....
        /*03d8*/ 	.word	0x0000d880


	//   ....[69]....
        /*03dc*/ 	.word	0x0000d8e0


	//   ....[70]....
        /*03e0*/ 	.word	0x0000d950


	//   ....[71]....
        /*03e4*/ 	.word	0x0000d9b0


	//   ....[72]....
        /*03e8*/ 	.word	0x0000da60


	//   ....[73]....
        /*03ec*/ 	.word	0x0000daf0


	//   ....[74]....
        /*03f0*/ 	.word	0x0000db60


	//   ....[75]....
        /*03f4*/ 	.word	0x0000dbc0


	//   ....[76]....
        /*03f8*/ 	.word	0x0000dc30


	//   ....[77]....
        /*03fc*/ 	.word	0x0000dc90


	//   ....[78]....
        /*0400*/ 	.word	0x0000dd00


	//   ....[79]....
        /*0404*/ 	.word	0x0000dd60


	//   ....[80]....
        /*0408*/ 	.word	0x0000de10


	//   ....[81]....
        /*040c*/ 	.word	0x0000dea0


	//   ....[82]....
        /*0410*/ 	.word	0x0000df10


	//   ....[83]....
        /*0414*/ 	.word	0x0000df70


	//   ....[84]....
        /*0418*/ 	.word	0x0000dfe0


	//   ....[85]....
        /*041c*/ 	.word	0x0000e040


	//   ....[86]....
        /*0420*/ 	.word	0x0000e0b0


	//   ....[87]....
        /*0424*/ 	.word	0x0000e110


	//   ....[88]....
        /*0428*/ 	.word	0x0000e1c0


	//   ....[89]....
        /*042c*/ 	.word	0x0000e280


	//   ....[90]....
        /*0430*/ 	.word	0x0000e3b0


	//   ....[91]....
        /*0434*/ 	.word	0x0000e430


	//   ....[92]....
        /*0438*/ 	.word	0x0000e4e0


	//   ....[93]....
        /*043c*/ 	.word	0x0000e540


	//   ....[94]....
        /*0440*/ 	.word	0x0000e5c0


	//   ....[95]....
        /*0444*/ 	.word	0x0000e690


	//   ....[96]....
        /*0448*/ 	.word	0x0000e710


	//   ....[97]....
        /*044c*/ 	.word	0x0000e7b0


	//   ....[98]....
        /*0450*/ 	.word	0x0000e870


	//   ....[99]....
        /*0454*/ 	.word	0x0000e8d0


	//   ....[100]....
        /*0458*/ 	.word	0x0000e940


	//   ....[101]....
        /*045c*/ 	.word	0x0000e9a0


	//   ....[102]....
        /*0460*/ 	.word	0x0000ea10


	//   ....[103]....
        /*0464*/ 	.word	0x0000ea70


	//   ....[104]....
        /*0468*/ 	.word	0x0000eaf0


	//   ....[105]....
        /*046c*/ 	.word	0x0000eb70


	//   ....[106]....
        /*0470*/ 	.word	0x0000ebe0


	//   ....[107]....
        /*0474*/ 	.word	0x0000ec40


	//   ....[108]....
        /*0478*/ 	.word	0x0000ecb0


	//   ....[109]....
        /*047c*/ 	.word	0x0000ed10


	//   ....[110]....
        /*0480*/ 	.word	0x0000ed80


	//   ....[111]....
        /*0484*/ 	.word	0x0000ede0


	//   ....[112]....
        /*0488*/ 	.word	0x0000ee40


	//   ....[113]....
        /*048c*/ 	.word	0x0000eeb0


	//   ....[114]....
        /*0490*/ 	.word	0x0000ef20


	//   ....[115]....
        /*0494*/ 	.word	0x0000ef80


	//   ....[116]....
        /*0498*/ 	.word	0x0000eff0


	//   ....[117]....
        /*049c*/ 	.word	0x0000f050


	//   ....[118]....
        /*04a0*/ 	.word	0x0000f110


	//   ....[119]....
        /*04a4*/ 	.word	0x0000f1a0


	//----- nvinfo : EIATTR_EXIT_INSTR_OFFSETS
	.align		4
.L_2313:
        /*04a8*/ 	.byte	0x04, 0x1c
        /*04aa*/ 	.short	(.L_2315 - .L_2314)


	//   ....[0]....
.L_2314:
        /*04ac*/ 	.word	0x0000b5e0


	//   ....[1]....
        /*04b0*/ 	.word	0x0000d690


	//----- nvinfo : EIATTR_MAX_THREADS
	.align		4
.L_2315:
        /*04b4*/ 	.byte	0x04, 0x05
        /*04b6*/ 	.short	(.L_2317 - .L_2316)
.L_2316:
        /*04b8*/ 	.word	0x00000140
        /*04bc*/ 	.word	0x00000001
        /*04c0*/ 	.word	0x00000001


	//----- nvinfo : EIATTR_CRS_STACK_SIZE
	.align		4
.L_2317:
        /*04c4*/ 	.byte	0x04, 0x1e
        /*04c6*/ 	.short	(.L_2319 - .L_2318)
.L_2318:
        /*04c8*/ 	.word	0x00000000


	//----- nvinfo : EIATTR_CBANK_PARAM_SIZE
	.align		4
.L_2319:
        /*04cc*/ 	.byte	0x03, 0x19
        /*04ce*/ 	.short	0x0060


	//----- nvinfo : EIATTR_PARAM_CBANK
	.align		4
        /*04d0*/ 	.byte	0x04, 0x0a
        /*04d2*/ 	.short	(.L_2321 - .L_2320)
	.align		4
.L_2320:
        /*04d4*/ 	.word	index@(.nv.constant0._ZN13group_norm_v218gn_bwd_cuda_kernelI6__halfLi320ELi1ELi16ELi160ELi256ELb1ELb1ELi64ELi320ELi320ELi4ELb1ELi32ELb0ELb0ELNS_15WgradSyncMethodE3ENS_16CompileConditionILi900EEEEEvPT_S6_S6_PKS5_S8_S8_S8_PKfflPfPj)
        /*04d8*/ 	.short	0x0210
        /*04da*/ 	.short	0x0060


	//----- nvinfo : EIATTR_SW_WAR
	.align		4
.L_2321:
        /*04dc*/ 	.byte	0x04, 0x36
        /*04de*/ 	.short	(.L_2323 - .L_2322)
.L_2322:
        /*04e0*/ 	.word	0x00000008
.L_2323:


//--------------------- .nv.info._ZN13group_norm_v218gn_bwd_cuda_kernelI6__halfLi320ELi2ELi16ELi160ELi256ELb1ELb1ELi32ELi320ELi320ELi4ELb1ELi32ELb0ELb0ELNS_15WgradSyncMethodE3ENS_16CompileConditionILi900EEEEEvPT_S6_S6_PKS5_S8_S8_S8_PKfflPfPj --------------------------
	.section	.nv.info._ZN13group_norm_v218gn_bwd_cuda_kernelI6__halfLi320ELi2ELi16ELi160ELi256ELb1ELb1ELi32ELi320ELi320ELi4ELb1ELi32ELb0ELb0ELNS_15WgradSyncMethodE3ENS_16CompileConditionILi900EEEEEvPT_S6_S6_PKS5_S8_S8_S8_PKfflPfPj,"",@"SHT_CUDA_INFO"
	.sectionflags	@""
	.align	4


	//----- nvinfo : EIATTR_CUDA_API_VERSION
	.align		4
        /*0000*/ 	.byte	0x04, 0x37
        /*0002*/ 	.short	(.L_2325 - .L_2324)
.L_2324:
        /*0004*/ 	.word	0x00000082


	//----- nvinfo : EIATTR_KPARAM_INFO
	.align		4
.L_2325:
        /*0008*/ 	.byte	0x04, 0x17
        /*000a*/ 	.short	(.L_2327 - .L_2326)
.L_2326:
        /*000c*/ 	.word	0x00000000
        /*0010*/ 	.short	0x000b
        /*0012*/ 	.short	0x0058
        /*0014*/ 	.byte	0x00, 0xf0, 0x21, 0x00


	//----- nvinfo : EIATTR_KPARAM_INFO
	.align		4
.L_2327:
        /*0018*/ 	.byte	0x04, 0x17
        /*001a*/ 	.short	(.L_2329 - .L_2328)
.L_2328:
        /*001c*/ 	.word	0x00000000
        /*0020*/ 	.short	0x000a
        /*0022*/ 	.short	0x0050
        /*0024*/ 	.byte	0x00, 0xf0, 0x21, 0x00


	//----- nvinfo : EIATTR_KPARAM_INFO
	.align		4
.L_2329:
        /*0028*/ 	.byte	0x04, 0x17
        /*002a*/ 	.short	(.L_2331 - .L_2330)
.L_2330:
        /*002c*/ 	.word	0x00000000
        /*0030*/ 	.short	0x0009
        /*0032*/ 	.short	0x0048
        /*0034*/ 	.byte	0x00, 0xf0, 0x21, 0x00


	//----- nvinfo : EIATTR_KPARAM_INFO
	.align		4
.L_2331:
        /*0038*/ 	.byte	0x04, 0x17
        /*003a*/ 	.short	(.L_2333 - .L_2332)
.L_2332:
        /*003c*/ 	.word	0x00000000
        /*0040*/ 	.short	0x0008
        /*0042*/ 	.short	0x0040
        /*0044*/ 	.byte	0x00, 0xf0, 0x11, 0x00


	//----- nvinfo : EIATTR_KPARAM_INFO
	.align		4
.L_2333:
        /*0048*/ 	.byte	0x04, 0x17
        /*004a*/ 	.short	(.L_2335 - .L_2334)
.L_2334:
        /*004c*/ 	.word	0x00000000
        /*0050*/ 	.short	0x0007
        /*0052*/ 	.short	0x0038
        /*0054*/ 	.byte	0x00, 0xf0, 0x21, 0x00


	//----- nvinfo : EIATTR_KPARAM_INFO
	.align		4
.L_2335:
        /*0058*/ 	.byte	0x04, 0x17
        /*005a*/ 	.short	(.L_2337 - .L_2336)
.L_2336:
        /*005c*/ 	.word	0x00000000
        /*0060*/ 	.short	0x0006
        /*0062*/ 	.short	0x0030
        /*0064*/ 	.byte	0x00, 0xf0, 0x21, 0x00


	//----- nvinfo : EIATTR_KPARAM_INFO
	.align		4
.L_2337:
        /*0068*/ 	.byte	0x04, 0x17
        /*006a*/ 	.short	(.L_2339 - .L_2338)
.L_2338:
        /*006c*/ 	.word	0x00000000
        /*0070*/ 	.short	0x0005
        /*0072*/ 	.short	0x0028
        /*0074*/ 	.byte	0x00, 0xf0, 0x21, 0x00


	//----- nvinfo : EIATTR_KPARAM_INFO
	.align		4
.L_2339:
        /*0078*/ 	.byte	0x04, 0x17
        /*007a*/ 	.short	(.L_2341 - .L_2340)
.L_2340:
        /*007c*/ 	.word	0x00000000
        /*0080*/ 	.short	0x0004
        /*0082*/ 	.short	0x0020
        /*0084*/ 	.byte	0x00, 0xf0, 0x21, 0x00


	//----- nvinfo : EIATTR_KPARAM_INFO
	.align		4
.L_2341:
        /*0088*/ 	.byte	0x04, 0x17
        /*008a*/ 	.short	(.L_2343 - .L_2342)
.L_2342:
        /*008c*/ 	.word	0x00000000
        /*0090*/ 	.short	0x0003
        /*0092*/ 	.short	0x0018
        /*0094*/ 	.byte	0x00, 0xf0, 0x21, 0x00


	//----- nvinfo : EIATTR_KPARAM_INFO
	.align		4
.L_2343:
        /*0098*/ 	.byte	0x04, 0x17
        /*009a*/ 	.short	(.L_2345 - .L_2344)
.L_2344:
        /*009c*/ 	.word	0x00000000
        /*00a0*/ 	.short	0x0002
        /*00a2*/ 	.short	0x0010
        /*00a4*/ 	.byte	0x00, 0xf0, 0x21, 0x00


	//----- nvinfo : EIATTR_KPARAM_INFO
	.align		4
.L_2345:
        /*00a8*/ 	.byte	0x04, 0x17
        /*00aa*/ 	.short	(.L_2347 - .L_2346)
.L_2346:
        /*00ac*/ 	.word	0x00000000
        /*00b0*/ 	.short	0x0001
        /*00b2*/ 	.short	0x0008
        /*00b4*/ 	.byte	0x00, 0xf0, 0x21, 0x00


	//----- nvinfo : EIATTR_KPARAM_INFO
	.align		4
.L_2347:
        /*00b8*/ 	.byte	0x04, 0x17
        /*00ba*/ 	.short	(.L_2349 - .L_2348)
.L_2348:
        /*00bc*/ 	.word	0x00000000
        /*00c0*/ 	.short	0x0000
        /*00c2*/ 	.short	0x0000
        /*00c4*/ 	.byte	0x00, 0xf0, 0x21, 0x00


	//----- nvinfo : EIATTR_SPARSE_MMA_MASK
	.align		4
.L_2349:
        /*00c8*/ 	.byte	0x03, 0x50
        /*00ca*/ 	.short	0x0000


	//----- nvinfo : EIATTR_MAXREG_COUNT
	.align		4
        /*00cc*/ 	.byte	0x03, 0x1b
        /*00ce*/ 	.short	0x0060


	//----- nvinfo : EIATTR_NUM_BARRIERS
	.align		4
        /*00d0*/ 	.byte	0x02, 0x4c
        /*00d2*/ 	.byte	0x01
	.zero		1


	//----- nvinfo : EIATTR_MERCURY_ISA_VERSION
	.align		4
        /*00d4*/ 	.byte	0x03, 0x5f
        /*00d6*/ 	.short	0x0101


	//----- nvinfo : EIATTR_COOP_GROUP_MASK_REGIDS
	.align		4
        /*00d8*/ 	.byte	0x04, 0x29
        /*00da*/ 	.short	(.L_2351 - .L_2350)


	//   ....[0]....
.L_2350:
        /*00dc*/ 	.word	0xffffffff


	//   ....[1]....
        /*00e0*/ 	.word	0xffffffff


	//   ....[2]....
        /*00e4*/ 	.word	0xffffffff


	//   ....[3]....
        /*00e8*/ 	.word	0xffffffff


	//   ....[4]....
        /*00ec*/ 	.word	0xffffffff


	//   ....[5]....
        /*00f0*/ 	.word	0xffffffff


	//   ....[6]....
        /*00f4*/ 	.word	0xffffffff


	//   ....[7]....
        /*00f8*/ 	.word	0xffffffff


	//   ....[8]....
        /*00fc*/ 	.word	0xffffffff


	//   ....[9]....
        /*0100*/ 	.word	0xffffffff


	//   ....[10]....
        /*0104*/ 	.word	0x0500000f


	//   ....[11]....
        /*0108*/ 	.word	0x05000016


	//   ....[12]....
        /*010c*/ 	.word	0x05000018


	//   ....[13]....
        /*0110*/ 	.word	0x05000011


	//   ....[14]....
        /*0114*/ 	.word	0x0500001d


	//   ....[15]....
        /*0118*/ 	.word	0x05000012


	//   ....[16]....
        /*011c*/ 	.word	0x05000016


	//   ....[17]....
        /*0120*/ 	.word	0x05000017


	//   ....[18]....
        /*0124*/ 	.word	0x05000016


	//   ....[19]....
        /*0128*/ 	.word	0x0500000f


	//   ....[20]....
        /*012c*/ 	.word	0x05000011


	//   ....[21]....
        /*0130*/ 	.word	0x05000018


	//   ....[22]....
        /*0134*/ 	.word	0x05000022


	//   ....[23]....
        /*0138*/ 	.word	0x05000021


	//   ....[24]....
        /*013c*/ 	.word	0x0500000f


	//   ....[25]....
        /*0140*/ 	.word	0x05000016


	//   ....[26]....
        /*0144*/ 	.word	0x05000016


	//   ....[27]....
        /*0148*/ 	.word	0x0500000f


	//   ....[28]....
        /*014c*/ 	.word	0x05000011


	//   ....[29]....
        /*0150*/ 	.word	0x05000018


	//   ....[30]....
        /*0154*/ 	.word	0x05000022


	//   ....[31]....
        /*0158*/ 	.word	0x05000021


	//   ....[32]....
        /*015c*/ 	.word	0x0500000f


	//   ....[33]....
        /*0160*/ 	.word	0x05000016


	//   ....[34]....
        /*0164*/ 	.word	0x0500000f


	//   ....[35]....
        /*0168*/ 	.word	0x05000016


	//   ....[36]....
        /*016c*/ 	.word	0x05000022


	//   ....[37]....
        /*0170*/ 	.word	0x05000018


	//   ....[38]....
        /*0174*/ 	.word	0x0500001c


	//   ....[39]....
        /*0178*/ 	.word	0x0500002e


	//   ....[40]....
        /*017c*/ 	.word	0x05000024


	//   ....[41]....
        /*0180*/ 	.word	0x05000017


	//   ....[42]....
        /*0184*/ 	.word	0x05000016


	//   ....[43]....
        /*0188*/ 	.word	0x0500001b


	//   ....[44]....
        /*018c*/ 	.word	0x0500000f


	//   ....[45]....
        /*0190*/ 	.word	0x05000011


	//   ....[46]....
        /*0194*/ 	.word	0x05000029


	//   ....[47]....
        /*0198*/ 	.word	0x05000023


	//   ....[48]....
        /*019c*/ 	.word	0x0500002c


	//   ....[49]....
        /*01a0*/ 	.word	0x05000012


	//   ....[50]....
        /*01a4*/ 	.word	0x05000022


	//   ....[51]....
        /*01a8*/ 	.word	0x05000025


	//   ....[52]....
        /*01ac*/ 	.word	0x05000014


	//   ....[53]....
        /*01b0*/ 	.word	0x05000020


	//   ....[54]....
        /*01b4*/ 	.word	0x0500001e


	//   ....[55]....
        /*01b8*/ 	.word	0x0500001c


	//   ....[56]....
        /*01bc*/ 	.word	0x05000027


	//   ....[57]....
        /*01c0*/ 	.word	0x0500001b


	//   ....[58]....
        /*01c4*/ 	.word	0x05000023


	//   ....[59]....
        /*01c8*/ 	.word	0x05000024


	//   ....[60]....
        /*01cc*/ 	.word	0x0500002a


	//   ....[61]....
        /*01d0*/ 	.word	0x0500002b


	//   ....[62]....
        /*01d4*/ 	.word	0x05000031


	//   ....[63]....
        /*01d8*/ 	.word	0x05000033


	//   ....[64]....
        /*01dc*/ 	.word	0x05000021


	//   ....[65]....
        /*01e0*/ 	.word	0x05000011


	//   ....[66]....
        /*01e4*/ 	.word	0x0500000f


	//   ....[67]....
        /*01e8*/ 	.word	0x0500000f


	//   ....[68]....
        /*01ec*/ 	.word	0x0500000f


	//   ....[69]....
        /*01f0*/ 	.word	0x0500000f


	//   ....[70]....
        /*01f4*/ 	.word	0x0500000f


	//   ....[71]....
        /*01f8*/ 	.word	0x0500000f


	//   ....[72]....
        /*01fc*/ 	.word	0x0500000f


	//   ....[73]....
        /*0200*/ 	.word	0x0500000f


	//   ....[74]....
        /*0204*/ 	.word	0x0500000f


	//   ....[75]....
        /*0208*/ 	.word	0x0500000f


	//   ....[76]....
        /*020c*/ 	.word	0x0500000f


	//   ....[77]....
        /*0210*/ 	.word	0x0500000f


	//   ....[78]....
        /*0214*/ 	.word	0x0500000f


	//   ....[79]....
        /*0218*/ 	.word	0x0500000f


	//   ....[80]....
        /*021c*/ 	.word	0x0500000f


	//   ....[81]....
        /*0220*/ 	.word	0x0500000f


	//   ....[82]....
        /*0224*/ 	.word	0x0500000f


	//   ....[83]....
        /*0228*/ 	.word	0x0500000f


	//   ....[84]....
        /*022c*/ 	.word	0x0500000f


	//   ....[85]....
        /*0230*/ 	.word	0x0500000f


	//   ....[86]....
        /*0234*/ 	.word	0x0500000f


	//   ....[87]....
        /*0238*/ 	.word	0x0500000f


	//   ....[88]....
        /*023c*/ 	.word	0x0500000f


	//   ....[89]....
        /*0240*/ 	.word	0x0500000f


	//   ....[90]....
        /*0244*/ 	.word	0x0500000f


	//   ....[91]....
        /*0248*/ 	.word	0x0500000f


	//   ....[92]....
        /*024c*/ 	.word	0x0500000f


	//   ....[93]....
        /*0250*/ 	.word	0x0500000f


	//   ....[94]....
        /*0254*/ 	.word	0x0500000f


	//   ....[95]....
        /*0258*/ 	.word	0x0500000f


	//   ....[96]....
        /*025c*/ 	.word	0x0500000f


	//   ....[97]....
        /*0260*/ 	.word	0x0500000f


	//   ....[98]....
        /*0264*/ 	.word	0x0500000f


	//   ....[99]....
        /*0268*/ 	.word	0x0500000f


	//   ....[100]....
        /*026c*/ 	.word	0x0500000f


	//   ....[101]....
        /*0270*/ 	.word	0x0500000f


	//   ....[102]....
        /*0274*/ 	.word	0x0500000f


	//   ....[103]....
        /*0278*/ 	.word	0x0500000f


	//   ....[104]....
        /*027c*/ 	.word	0x0500000f


	//   ....[105]....
        /*0280*/ 	.word	0x0500000f


	//   ....[106]....
        /*0284*/ 	.word	0x0500000f


	//   ....[107]....
        /*0288*/ 	.word	0x0500000f


	//   ....[108]....
        /*028c*/ 	.word	0x0500000f


	//   ....[109]....
        /*0290*/ 	.word	0x0500000f


	//   ....[110]....
        /*0294*/ 	.word	0x0500000f


	//   ....[111]....
        /*0298*/ 	.word	0x0500000f


	//   ....[112]....
        /*029c*/ 	.word	0x0500000f


	//   ....[113]....
        /*02a0*/ 	.word	0x0500000f


	//   ....[114]....
        /*02a4*/ 	.word	0x0500000f


	//   ....[115]....
        /*02a8*/ 	.word	0x0500000f


	//   ....[116]....
        /*02ac*/ 	.word	0x0500000f


	//   ....[117]....
        /*02b0*/ 	.word	0x0500000f


	//   ....[118]....
        /*02b4*/ 	.word	0x0500000f


	//   ....[119]....
        /*02b8*/ 	.word	0x0500000f


	//   ....[120]....
        /*02bc*/ 	.word	0x0500000f


	//   ....[121]....
        /*02c0*/ 	.word	0x0500000f


	//----- nvinfo : EIATTR_COOP_GROUP_INSTR_OFFSETS
	.align		4
.L_2351:
        /*02c4*/ 	.byte	0x04, 0x28
        /*02c6*/ 	.short	(.L_2353 - .L_2352)


	//   ....[0]....
.L_2352:
        /*02c8*/ 	.word	0x00003f10


	//   ....[1]....
        /*02cc*/ 	.word	0x00003f40


	//   ....[2]....
        /*02d0*/ 	.word	0x00003f70


	//   ....[3]....
        /*02d4*/ 	.word	0x00003f80


	//   ....[4]....
        /*02d8*/ 	.word	0x000045c0


	//   ....[5]....
        /*02dc*/ 	.word	0x000045d0


	//   ....[6]....
        /*02e0*/ 	.word	0x00004610


	//   ....[7]....
        /*02e4*/ 	.word	0x00004630


	//   ....[8]....
        /*02e8*/ 	.word	0x00004670


	//   ....[9]....
        /*02ec*/ 	.word	0x00004690


	//   ....[10]....
        /*02f0*/ 	.word	0x00007cd0


	//   ....[11]....
        /*02f4*/ 	.word	0x00007d00


	//   ....[12]....
        /*02f8*/ 	.word	0x00007d50


	//   ....[13]....
        /*02fc*/ 	.word	0x00007d60


	//   ....[14]....
        /*0300*/ 	.word	0x00007d90


	//   ....[15]....
        /*0304*/ 	.word	0x00007da0


	//   ....[16]....
        /*0308*/ 	.word	0x00007dd0


	//   ....[17]....
        /*030c*/ 	.word	0x00007de0


	//   ....[18]....
        /*0310*/ 	.word	0x00007fb0


	//   ....[19]....
        /*0314*/ 	.word	0x00007fe0


	//   ....[20]....
        /*0318*/ 	.word	0x00008020


	//   ....[21]....
        /*031c*/ 	.word	0x00008030


	//   ....[22]....
        /*0320*/ 	.word	0x00008060


	//   ....[23]....
        /*0324*/ 	.word	0x00008070


	//   ....[24]....
        /*0328*/ 	.word	0x000080a0


	//   ....[25]....
        /*032c*/ 	.word	0x000080b0


	//   ....[26]....
        /*0330*/ 	.word	0x00008220


	//   ....[27]....
        /*0334*/ 	.word	0x00008250


	//   ....[28]....
        /*0338*/ 	.word	0x00008290


	//   ....[29]....
        /*033c*/ 	.word	0x000082a0


	//   ....[30]....
        /*0340*/ 	.word	0x000082d0


	//   ....[31]....
        /*0344*/ 	.word	0x000082e0


	//   ....[32]....
        /*0348*/ 	.word	0x00008310


	//   ....[33]....
        /*034c*/ 	.word	0x00008320


	//   ....[34]....
        /*0350*/ 	.word	0x000085f0


	//   ....[35]....
        /*0354*/ 	.word	0x00008620


	//   ....[36]....
        /*0358*/ 	.word	0x00008720


	//   ....[37]....
        /*035c*/ 	.word	0x00008760


	//   ....[38]....
        /*0360*/ 	.word	0x00008790


	//   ....[39]....
        /*0364*/ 	.word	0x000087c0


	//   ....[40]....
        /*0368*/ 	.word	0x000087d0


	//   ....[41]....
        /*036c*/ 	.word	0x000087f0


	//   ....[42]....
        /*0370*/ 	.word	0x00008830


	//   ....[43]....
        /*0374*/ 	.word	0x00008860


	//   ....[44]....
        /*0378*/ 	.word	0x00008890


	//   ....[45]....
        /*037c*/ 	.word	0x000088b0


	//   ....[46]....
        /*0380*/ 	.word	0x000088d0


	//   ....[47]....
        /*0384*/ 	.word	0x000088f0


	//   ....[48]....
        /*0388*/ 	.word	0x00008910


	//   ....[49]....
        /*038c*/ 	.word	0x00008940


	//   ....[50]....
        /*0390*/ 	.word	0x00008990


	//   ....[51]....
        /*0394*/ 	.word	0x000089c0


	//   ....[52]....
        /*0398*/ 	.word	0x000089e0


	//   ....[53]....
        /*039c*/ 	.word	0x00008a00


	//   ....[54]....
        /*03a0*/ 	.word	0x00008a30


	//   ....[55]....
        /*03a4*/ 	.word	0x00008a50


	//   ....[56]....
        /*03a8*/ 	.word	0x00008a60


	//   ....[57]....
        /*03ac*/ 	.word	0x00008a80


	//   ....[58]....
        /*03b0*/ 	.word	0x00008ac0


	//   ....[59]....
        /*03b4*/ 	.word	0x00008af0


	//   ....[60]....
        /*03b8*/ 	.word	0x00008b10


	//   ....[61]....
        /*03bc*/ 	.word	0x00008b40


	//   ....[62]....
        /*03c0*/ 	.word	0x00008b60


	//   ....[63]....
        /*03c4*/ 	.word	0x00008ba0


	//   ....[64]....
        /*03c8*/ 	.word	0x00008d40


	//   ....[65]....
        /*03cc*/ 	.word	0x00008d90


	//   ....[66]....
        /*03d0*/ 	.word	0x00008f20


	//   ....[67]....
        /*03d4*/ 	.word	0x00008f70


	//   ....[68]....
        /*03d8*/ 	.word	0x00008fe0


	//   ....[69]....
        /*03dc*/ 	.word	0x00009040


	//   ....[70]....
        /*03e0*/ 	.word	0x000090b0


	//   ....[71]....
        /*03e4*/ 	.word	0x00009110


	//   ....[72]....
        /*03e8*/ 	.word	0x00009180


	//   ....[73]....
        /*03ec*/ 	.word	0x000091e0


	//   ....[74]....
        /*03f0*/ 	.word	0x00009280


	//   ....[75]....
        /*03f4*/ 	.word	0x00009310


	//   ....[76]....
        /*03f8*/ 	.word	0x00009380


	//   ....[77]....
        /*03fc*/ 	.word	0x000093e0


	//   ....[78]....
        /*0400*/ 	.word	0x00009450


	//   ....[79]....
        /*0404*/ 	.word	0x000094b0


	//   ....[80]....
        /*0408*/ 	.word	0x00009520


	//   ....[81]....
        /*040c*/ 	.word	0x00009580


	//   ....[82]....
        /*0410*/ 	.word	0x00009620


	//   ....[83]....
        /*0414*/ 	.word	0x000096b0


	//   ....[84]....
        /*0418*/ 	.word	0x00009720


	//   ....[85]....
        /*041c*/ 	.word	0x00009780


	//   ....[86]....
        /*0420*/ 	.word	0x000097f0


	//   ....[87]....
        /*0424*/ 	.word	0x00009850


	//   ....[88]....
        /*0428*/ 	.word	0x000098c0


	//   ....[89]....
        /*042c*/ 	.word	0x00009920


	//   ....[90]....
        /*0430*/ 	.word	0x000099c0


	//   ....[91]....
        /*0434*/ 	.word	0x00009a70


	//   ....[92]....
        /*0438*/ 	.word	0x00009b80


	//   ....[93]....
        /*043c*/ 	.word	0x00009be0


	//   ....[94]....
        /*0440*/ 	.word	0x00009c70


	//   ....[95]....
        /*0444*/ 	.word	0x00009cc0


	//   ....[96]....
        /*0448*/ 	.word	0x00009d50


	//   ....[97]....
        /*044c*/ 	.word	0x00009df0


	//   ....[98]....
        /*0450*/ 	.word	0x00009e60


	//   ....[99]....
        /*0454*/ 	.word	0x00009ed0


	//   ....[100]....
        /*0458*/ 	.word	0x00009f40


	//   ....[101]....
        /*045c*/ 	.word	0x00009fa0


	//   ....[102]....
        /*0460*/ 	.word	0x0000a010


	//   ....[103]....
        /*0464*/ 	.word	0x0000a070


	//   ....[104]....
        /*0468*/ 	.word	0x0000a0f0


	//   ....[105]....
        /*046c*/ 	.word	0x0000a150


	//   ....[106]....
        /*0470*/ 	.word	0x0000a1c0


	//   ....[107]....
        /*0474*/ 	.word	0x0000a210


	//   ....[108]....
        /*0478*/ 	.word	0x0000a280


	//   ....[109]....
        /*047c*/ 	.word	0x0000a2e0


	//   ....[110]....
        /*0480*/ 	.word	0x0000a380


	//   ....[111]....
        /*0484*/ 	.word	0x0000a410


	//   ....[112]....
        /*0488*/ 	.word	0x0000a490


	//   ....[113]....
        /*048c*/ 	.word	0x0000a530


	//   ....[114]....
        /*0490*/ 	.word	0x0000a5c0


	//   ....[115]....
        /*0494*/ 	.word	0x0000a620


	//   ....[116]....
        /*0498*/ 	.word	0x0000a690


	//   ....[117]....
        /*049c*/ 	.word	0x0000a700


	//   ....[118]....
        /*04a0*/ 	.word	0x0000a7d0


	//   ....[119]....
        /*04a4*/ 	.word	0x0000a890


	//   ....[120]....
        /*04a8*/ 	.word	0x0000a9c0


	//   ....[121]....
        /*04ac*/ 	.word	0x0000aa40


	//----- nvinfo : EIATTR_EXIT_INSTR_OFFSETS
	.align		4
.L_2353:
        /*04b0*/ 	.byte	0x04, 0x1c
        /*04b2*/ 	.short	(.L_2355 - .L_2354)


	//   ....[0]....
.L_2354:
        /*04b4*/ 	.word	0x00006d00


	//   ....[1]....
        /*04b8*/ 	.word	0x00008ec0


	//----- nvinfo : EIATTR_MAX_THREADS
	.align		4
.L_2355:
        /*04bc*/ 	.byte	0x04, 0x05
        /*04be*/ 	.short	(.L_2357 - .L_2356)
.L_2356:
        /*04c0*/ 	.word	0x00000140
        /*04c4*/ 	.word	0x00000001
        /*04c8*/ 	.word	0x00000001


	//----- nvinfo : EIATTR_CRS_STACK_SIZE
	.align		4
.L_2357:
        /*04cc*/ 	.byte	0x04, 0x1e
        /*04ce*/ 	.short	(.L_2359 - .L_2358)
.L_2358:
        /*04d0*/ 	.word	0x00000000


	//----- nvinfo : EIATTR_CBANK_PARAM_SIZE
	.align		4
.L_2359:
        /*04d4*/ 	.byte	0x03, 0x19
        /*04d6*/ 	.short	0x0060


	//----- nvinfo : EIATTR_PARAM_CBANK
	.align		4
        /*04d8*/ 	.byte	0x04, 0x0a
        /*04da*/ 	.short	(.L_2361 - .L_2360)
	.align		4
.L_2360:
        /*04dc*/ 	.word	index@(.nv.constant0._ZN13group_norm_v218gn_bwd_cuda_kernelI6__halfLi320ELi2ELi16ELi160ELi256ELb1ELb1ELi32ELi320ELi320ELi4ELb1ELi32ELb0ELb0ELNS_15WgradSyncMethodE3ENS_16CompileConditionILi900EEEEEvPT_S6_S6_PKS5_S8_S8_S8_PKfflPfPj)
        /*04e0*/ 	.short	0x0210
        /*04e2*/ 	.short	0x0060


	//----- nvinfo : EIATTR_SW_WAR
	.align		4
.L_2361:
        /*04e4*/ 	.byte	0x04, 0x36
        /*04e6*/ 	.short	(.L_2363 - .L_2362)
.L_2362:
        /*04e8*/ 	.word	0x00000008
.L_2363:


//--------------------- .nv.info._ZN13group_norm_v218gn_bwd_cuda_kernelI6__halfLi320ELi3ELi16ELi160ELi256ELb1ELb1ELi32ELi320ELi320ELi4ELb1ELi40ELb0ELb0ELNS_15WgradSyncMethodE3ENS_16CompileConditionILi900EEEEEvPT_S6_S6_PKS5_S8_S8_S8_PKfflPfPj --------------------------
	.section	.nv.info._ZN13group_norm_v218gn_bwd_cuda_kernelI6__halfLi320ELi3ELi16ELi160ELi256ELb1ELb1ELi32ELi320ELi320ELi4ELb1ELi40ELb0ELb0ELNS_15WgradSyncMethodE3ENS_16CompileConditionILi900EEEEEvPT_S6_S6_PKS5_S8_S8_S8_PKfflPfPj,"",@"SHT_CUDA_INFO"
	.sectionflags	@""
	.align	4


	//----- nvinfo : EIATTR_CUDA_API_VERSION
	.align		4
        /*0000*/ 	.byte	0x04, 0x37
        /*0002*/ 	.short	(.L_2365 - .L_2364)
.L_2364:
        /*0004*/ 	.word	0x00000082


	//----- nvinfo : EIATTR_KPARAM_INFO
	.align		4
.L_2365:
        /*0008*/ 	.byte	0x04, 0x17
        /*000a*/ 	.short	(.L_2367 - .L_2366)
.L_2366:
        /*000c*/ 	.word	0x00000000
        /*0010*/ 	.short	0x000b
        /*0012*/ 	.short	0x0058
        /*0014*/ 	.byte	0x00, 0xf0, 0x21, 0x00


	//----- nvinfo : EIATTR_KPARAM_INFO
	.align		4
.L_2367:
        /*0018*/ 	.byte	0x04, 0x17
        /*001a*/ 	.short	(.L_2369 - .L_2368)
.L_2368:
        /*001c*/ 	.word	0x00000000
        /*0020*/ 	.short	0x000a
        /*0022*/ 	.short	0x0050
        /*0024*/ 	.byte	0x00, 0xf0, 0x21, 0x00


	//----- nvinfo : EIATTR_KPARAM_INFO
	.align		4
.L_2369:
        /*0028*/ 	.byte	0x04, 0x17
        /*002a*/ 	.short	(.L_2371 - .L_2370)
.L_2370:
        /*002c*/ 	.word	0x00000000
        /*0030*/ 	.short	0x0009
        /*0032*/ 	.short	0x0048
        /*0034*/ 	.byte	0x00, 0xf0, 0x21, 0x00


	//----- nvinfo : EIATTR_KPARAM_INFO
	.align		4
.L_2371:
        /*0038*/ 	.byte	0x04, 0x17
        /*003a*/ 	.short	(.L_2373 - .L_2372)
.L_2372:
        /*003c*/ 	.word	0x00000000
        /*0040*/ 	.short	0x0008
        /*0042*/ 	.short	0x0040
        /*0044*/ 	.byte	0x00, 0xf0, 0x11, 0x00


	//----- nvinfo : EIATTR_KPARAM_INFO
	.align		4
.L_2373:
        /*0048*/ 	.byte	0x04, 0x17
        /*004a*/ 	.short	(.L_2375 - .L_2374)
.L_2374:
        /*004c*/ 	.word	0x00000000
        /*0050*/ 	.short	0x0007
        /*0052*/ 	.short	0x0038
        /*0054*/ 	.byte	0x00, 0xf0, 0x21, 0x00


	//----- nvinfo : EIATTR_KPARAM_INFO
	.align		4
.L_2375:
        /*0058*/ 	.byte	0x04, 0x17
        /*005a*/ 	.short	(.L_2377 - .L_2376)
.L_2376:
        /*005c*/ 	.word	0x00000000
        /*0060*/ 	.short	0x0006
        /*0062*/ 	.short	0x0030
        /*0064*/ 	.byte	0x00, 0xf0, 0x21, 0x00


	//----- nvinfo : EIATTR_KPARAM_INFO
	.align		4
.L_2377:
        /*0068*/ 	.byte	0x04, 0x17
        /*006a*/ 	.short	(.L_2379 - .L_2378)
.L_2378:
        /*006c*/ 	.word	0x00000000
        /*0070*/ 	.short	0x0005
        /*0072*/ 	.short	0x0028
        /*0074*/ 	.byte	0x00, 0xf0, 0x21, 0x00


	//----- nvinfo : EIATTR_KPARAM_INFO
	.align		4
.L_2379:
        /*0078*/ 	.byte	0x04, 0x17
        /*007a*/ 	.short	(.L_2381 - .L_2380)
.L_2380:
        /*007c*/ 	.word	0x00000000
        /*0080*/ 	.short	0x0004
        /*0082*/ 	.short	0x0020
        /*0084*/ 	.byte	0x00, 0xf0, 0x21, 0x00


	//----- nvinfo : EIATTR_KPARAM_INFO
	.align		4
.L_2381:
        /*0088*/ 	.byte	0x04, 0x17
        /*008a*/ 	.short	(.L_2383 - .L_2382)
.L_2382:
        /*008c*/ 	.word	0x00000000
        /*0090*/ 	.short	0x0003
        /*0092*/ 	.short	0x0018
        /*0094*/ 	.byte	0x00, 0xf0, 0x21, 0x00


	//----- nvinfo : EIATTR_KPARAM_INFO
	.align		4
.L_2383:
        /*0098*/ 	.byte	0x04, 0x17
        /*009a*/ 	.short	(.L_2385 - .L_2384)
.L_2384:
        /*009c*/ 	.word	0x00000000
        /*00a0*/ 	.short	0x0002
        /*00a2*/ 	.short	0x0010
        /*00a4*/ 	.byte	0x00, 0xf0, 0x21, 0x00


	//----- nvinfo : EIATTR_KPARAM_INFO
	.align		4
.L_2385:
        /*00a8*/ 	.byte	0x04, 0x17
        /*00aa*/ 	.short	(.L_2387 - .L_2386)
.L_2386:
        /*00ac*/ 	.word	0x00000000
        /*00b0*/ 	.short	0x0001
        /*00b2*/ 	.short	0x0008
        /*00b4*/ 	.byte	0x00, 0xf0, 0x21, 0x00


	//----- nvinfo : EIATTR_KPARAM_INFO
	.align		4
.L_2387:
        /*00b8*/ 	.byte	0x04, 0x17
        /*00ba*/ 	.short	(.L_2389 - .L_2388)
.L_2388:
        /*00bc*/ 	.word	0x00000000
        /*00c0*/ 	.short	0x0000
        /*00c2*/ 	.short	0x0000
        /*00c4*/ 	.byte	0x00, 0xf0, 0x21, 0x00


	//----- nvinfo : EIATTR_SPARSE_MMA_MASK
	.align		4
.L_2389:
        /*00c8*/ 	.byte	0x03, 0x50
        /*00ca*/ 	.short	0x0000


	//----- nvinfo : EIATTR_MAXREG_COUNT
	.align		4
        /*00cc*/ 	.byte	0x03, 0x1b
        /*00ce*/ 	.short	0x0040


	//----- nvinfo : EIATTR_NUM_BARRIERS
	.align		4
        /*00d0*/ 	.byte	0x02, 0x4c
        /*00d2*/ 	.byte	0x01
	.zero		1


	//----- nvinfo : EIATTR_ANNOTATIONS
	.align		4
        /*00d4*/ 	.byte	0x04, 0x55
        /*00d6*/ 	.short	(.L_2391 - .L_2390)


	//   ....[0]....
.L_2390:
        /* <DEDUP_REMOVED lines=36> */


	//----- nvinfo : EIATTR_MERCURY_ISA_VERSION
	.align		4
.L_2391:
        /*0308*/ 	.byte	0x03, 0x5f
        /*030a*/ 	.short	0x0101


	//----- nvinfo : EIATTR_COOP_GROUP_MASK_REGIDS
	.align		4
        /*030c*/ 	.byte	0x04, 0x29
        /*030e*/ 	.short	(.L_2393 - .L_2392)


	//   ....[0]....
.L_2392:
        /*0310*/ 	.word	0xffffffff


	//   ....[1]....
        /*0314*/ 	.word	0xffffffff


	//   ....[2]....
        /*0318*/ 	.word	0xffffffff


	//   ....[3]....
        /*031c*/ 	.word	0xffffffff


	//   ....[4]....
        /*0320*/ 	.word	0xffffffff


	//   ....[5]....
        /*0324*/ 	.word	0xffffffff


	//   ....[6]....
        /*0328*/ 	.word	0xffffffff


	//   ....[7]....
        /*032c*/ 	.word	0xffffffff


	//   ....[8]....
        /*0330*/ 	.word	0xffffffff


	//   ....[9]....
        /*0334*/ 	.word	0xffffffff


	//   ....[10]....
        /*0338*/ 	.word	0x05000015


	//   ....[11]....
        /*033c*/ 	.word	0x05000014


	//   ....[12]....
        /*0340*/ 	.word	0x05000016


	//   ....[13]....
        /*0344*/ 	.word	0x05000017


	//   ....[14]....
        /*0348*/ 	.word	0x05000019


	//   ....[15]....
        /*034c*/ 	.word	0x05000018


	//   ....[16]....
        /*0350*/ 	.word	0x0500001a


	//   ....[17]....
        /*0354*/ 	.word	0x0500000f


	//   ....[18]....
        /*0358*/ 	.word	0x05000019


	//   ....[19]....
        /*035c*/ 	.word	0x05000018


	//   ....[20]....
        /*0360*/ 	.word	0x0500001a


	//   ....[21]....
        /*0364*/ 	.word	0x0500001b


	//   ....[22]....
        /*0368*/ 	.word	0x0500001d


	//   ....[23]....
        /*036c*/ 	.word	0x0500001c


	//   ....[24]....
        /*0370*/ 	.word	0x05000020


	//   ....[25]....
        /*0374*/ 	.word	0x0500000f


	//   ....[26]....
        /*0378*/ 	.word	0x05000019


	//   ....[27]....
        /*037c*/ 	.word	0x05000018


	//   ....[28]....
        /*0380*/ 	.word	0x0500001a


	//   ....[29]....
        /*0384*/ 	.word	0x0500001b


	//   ....[30]....
        /*0388*/ 	.word	0x0500001d


	//   ....[31]....
        /*038c*/ 	.word	0x0500001c


	//   ....[32]....
        /*0390*/ 	.word	0x05000020


	//   ....[33]....
        /*0394*/ 	.word	0x0500000f


	//   ....[34]....
        /*0398*/ 	.word	0x05000011


	//   ....[35]....
        /*039c*/ 	.word	0x0500001b


	//   ....[36]....
        /*03a0*/ 	.word	0x0500001d


	//   ....[37]....
        /*03a4*/ 	.word	0x05000010


	//   ....[38]....
        /*03a8*/ 	.word	0x05000023


	//   ....[39]....
        /*03ac*/ 	.word	0x0500001e


	//   ....[40]....
        /*03b0*/ 	.word	0x05000026


	//   ....[41]....
        /*03b4*/ 	.word	0x05000025


	//   ....[42]....
        /*03b8*/ 	.word	0x0500001c


	//   ....[43]....
        /*03bc*/ 	.word	0x05000016


	//   ....[44]....
        /*03c0*/ 	.word	0x05000014


	//   ....[45]....
        /*03c4*/ 	.word	0x05000017


	//   ....[46]....
        /*03c8*/ 	.word	0x05000018


	//   ....[47]....
        /*03cc*/ 	.word	0x0500001a


	//   ....[48]....
        /*03d0*/ 	.word	0x0500001b


	//   ....[49]....
        /*03d4*/ 	.word	0x05000011


	//   ....[50]....
        /*03d8*/ 	.word	0x05000029


	//   ....[51]....
        /*03dc*/ 	.word	0x05000013


	//   ....[52]....
        /*03e0*/ 	.word	0x05000014


	//   ....[53]....
        /*03e4*/ 	.word	0x05000012


	//   ....[54]....
        /*03e8*/ 	.word	0x05000015


	//   ....[55]....
        /*03ec*/ 	.word	0x05000017


	//   ....[56]....
        /*03f0*/ 	.word	0x05000018


	//   ....[57]....
        /*03f4*/ 	.word	0x0500000e


	//   ....[58]....
        /*03f8*/ 	.word	0x0500002b


	//   ....[59]....
        /*03fc*/ 	.word	0x05000020


	//   ....[60]....
        /*0400*/ 	.word	0x05000022


	//   ....[61]....
        /*0404*/ 	.word	0x05000021


	//   ....[62]....
        /*0408*/ 	.word	0x05000027


	//   ....[63]....
        /*040c*/ 	.word	0x05000028


	//   ....[64]....
        /*0410*/ 	.word	0x05000023


	//   ....[65]....
        /*0414*/ 	.word	0x0500001e


	//   ....[66]....
        /*0418*/ 	.word	0x0500001a


	//   ....[67]....
        /*041c*/ 	.word	0x0500001a


	//   ....[68]....
        /*0420*/ 	.word	0x0500001a


	//   ....[69]....
        /*0424*/ 	.word	0x0500001a


	//   ....[70]....
        /*0428*/ 	.word	0x0500001a


	//   ....[71]....
        /*042c*/ 	.word	0x0500001a


	//   ....[72]....
        /*0430*/ 	.word	0x0500001a


	//   ....[73]....
        /*0434*/ 	.word	0x0500001a


	//   ....[74]....
        /*0438*/ 	.word	0x0500001a


	//   ....[75]....
        /*043c*/ 	.word	0x0500001a


	//   ....[76]....
        /*0440*/ 	.word	0x0500001a


	//   ....[77]....
        /*0444*/ 	.word	0x0500001a


	//   ....[78]....
        /*0448*/ 	.word	0x0500001a


	//   ....[79]....
        /*044c*/ 	.word	0x0500001a


	//   ....[80]....
        /*0450*/ 	.word	0x0500001a


	//   ....[81]....
        /*0454*/ 	.word	0x0500001a


	//   ....[82]....
        /*0458*/ 	.word	0x0500001a


	//   ....[83]....
        /*045c*/ 	.word	0x0500001a


	//   ....[84]....
        /*0460*/ 	.word	0x0500001a


	//   ....[85]....
        /*0464*/ 	.word	0x0500001a


	//   ....[86]....
        /*0468*/ 	.word	0x0500001a


	//   ....[87]....
        /*046c*/ 	.word	0x0500001a


	//   ....[88]....
        /*0470*/ 	.word	0x0500001a


	//   ....[89]....
        /*0474*/ 	.word	0x0500001a


	//   ....[90]....
        /*0478*/ 	.word	0x0500001a


	//   ....[91]....
        /*047c*/ 	.word	0x0500001a


	//   ....[92]....
        /*0480*/ 	.word	0x0500001a


	//   ....[93]....
        /*0484*/ 	.word	0x0500001a


	//   ....[94]....
        /*0488*/ 	.word	0x0500001a


	//   ....[95]....
        /*048c*/ 	.word	0x0500001a


	//   ....[96]....
        /*0490*/ 	.word	0x0500001a


	//   ....[97]....
        /*0494*/ 	.word	0x0500001a


	//   ....[98]....
        /*0498*/ 	.word	0x0500001a


	//   ....[99]....
        /*049c*/ 	.word	0x0500001a


	//   ....[100]....
        /*04a0*/ 	.word	0x0500001a


	//   ....[101]....
        /*04a4*/ 	.word	0x0500001a


	//   ....[102]....
        /*04a8*/ 	.word	0x0500001a


	//   ....[103]....
        /*04ac*/ 	.word	0x0500001a


	//   ....[104]....
        /*04b0*/ 	.word	0x0500001a


	//   ....[105]....
        /*04b4*/ 	.word	0x0500001a


	//   ....[106]....
        /*04b8*/ 	.word	0x0500001a


	//   ....[107]....
        /*04bc*/ 	.word	0x0500001a


	//   ....[108]....
        /*04c0*/ 	.word	0x0500001a


	//   ....[109]....
        /*04c4*/ 	.word	0x0500001a


	//   ....[110]....
        /*04c8*/ 	.word	0x0500001a


	//   ....[111]....
        /*04cc*/ 	.word	0x0500001a


	//   ....[112]....
        /*04d0*/ 	.word	0x0500001a


	//   ....[113]....
        /*04d4*/ 	.word	0x0500001a


	//   ....[114]....
        /*04d8*/ 	.word	0x0500001a


	//   ....[115]....
        /*04dc*/ 	.word	0x0500001a


	//   ....[116]....
        /*04e0*/ 	.word	0x0500001a


	//   ....[117]....
        /*04e4*/ 	.word	0x0500001a


	//   ....[118]....
        /*04e8*/ 	.word	0x0500001a


	//   ....[119]....
        /*04ec*/ 	.word	0x0500001a


	//   ....[120]....
        /*04f0*/ 	.word	0x0500001a


	//   ....[121]....
        /*04f4*/ 	.word	0x0500001a


	//----- nvinfo : EIATTR_COOP_GROUP_INSTR_OFFSETS
	.align		4
.L_2393:
        /*04f8*/ 	.byte	0x04, 0x28
        /*04fa*/ 	.short	(.L_2395 - .L_2394)


	//   ....[0]....
.L_2394:
        /*04fc*/ 	.word	0x00003e50


	//   ....[1]....
        /*0500*/ 	.word	0x00003e70


	//   ....[2]....
        /*0504*/ 	.word	0x00003eb0


	//   ....[3]....
        /*0508*/ 	.word	0x00003ec0


	//   ....[4]....
        /*050c*/ 	.word	0x00004500


	//   ....[5]....
        /*0510*/ 	.word	0x00004510


	//   ....[6]....
        /*0514*/ 	.word	0x00004540


	//   ....[7]....
        /*0518*/ 	.word	0x00004550


	//   ....[8]....
        /*051c*/ 	.word	0x00004580


	//   ....[9]....
        /*0520*/ 	.word	0x00004590


	//   ....[10]....
        /*0524*/ 	.word	0x00007d20


	//   ....[11]....
        /*0528*/ 	.word	0x00007d50


	//   ....[12]....
        /*052c*/ 	.word	0x00007da0


	//   ....[13]....
        /*0530*/ 	.word	0x00007dc0


	//   ....[14]....
        /*0534*/ 	.word	0x00007df0


	//   ....[15]....
        /*0538*/ 	.word	0x00007e00


	//   ....[16]....
        /*053c*/ 	.word	0x00007e30


	//   ....[17]....
        /*0540*/ 	.word	0x00007e40


	//   ....[18]....
        /*0544*/ 	.word	0x00008000


	//   ....[19]....
        /*0548*/ 	.word	0x00008030


	//   ....[20]....
        /*054c*/ 	.word	0x00008080


	//   ....[21]....
        /*0550*/ 	.word	0x000080a0


	//   ....[22]....
        /*0554*/ 	.word	0x000080d0


	//   ....[23]....
        /*0558*/ 	.word	0x000080e0


	//   ....[24]....
        /*055c*/ 	.word	0x00008110


	//   ....[25]....
        /*0560*/ 	.word	0x00008120


	//   ....[26]....
        /*0564*/ 	.word	0x00008290


	//   ....[27]....
        /*0568*/ 	.word	0x000082c0


	//   ....[28]....
        /*056c*/ 	.word	0x00008310


	//   ....[29]....
        /*0570*/ 	.word	0x00008330


	//   ....[30]....
        /*0574*/ 	.word	0x00008360


	//   ....[31]....
        /*0578*/ 	.word	0x00008370


	//   ....[32]....
        /*057c*/ 	.word	0x000083a0


	//   ....[33]....
        /*0580*/ 	.word	0x000083b0


	//   ....[34]....
        /*0584*/ 	.word	0x00008670


	//   ....[35]....
        /*0588*/ 	.word	0x000086a0


	//   ....[36]....
        /*058c*/ 	.word	0x00008780


	//   ....[37]....
        /*0590*/ 	.word	0x000087c0


	//   ....[38]....
        /*0594*/ 	.word	0x000087f0


	//   ....[39]....
        /*0598*/ 	.word	0x00008820


	//   ....[40]....
        /*059c*/ 	.word	0x00008850


	//   ....[41]....
        /*05a0*/ 	.word	0x00008880


	//   ....[42]....
        /*05a4*/ 	.word	0x000088c0


	//   ....[43]....
        /*05a8*/ 	.word	0x000088f0


	//   ....[44]....
        /*05ac*/ 	.word	0x00008990


	//   ....[45]....
        /*05b0*/ 	.word	0x000089b0


	//   ....[46]....
        /*05b4*/ 	.word	0x000089e0


	//   ....[47]....
        /*05b8*/ 	.word	0x00008a00


	//   ....[48]....
        /*05bc*/ 	.word	0x00008a20


	//   ....[49]....
        /*05c0*/ 	.word	0x00008a30


	//   ....[50]....
        /*05c4*/ 	.word	0x00008a60


	//   ....[51]....
        /*05c8*/ 	.word	0x00008a90


	//   ....[52]....
        /*05cc*/ 	.word	0x00008ad0


	//   ....[53]....
        /*05d0*/ 	.word	0x00008af0


	//   ....[54]....
        /*05d4*/ 	.word	0x00008b20


	//   ....[55]....
        /*05d8*/ 	.word	0x00008b50


	//   ....[56]....
        /*05dc*/ 	.word	0x00008b60


	//   ....[57]....
        /*05e0*/ 	.word	0x00008b90


	//   ....[58]....
        /*05e4*/ 	.word	0x00008bc0


	//   ....[59]....
        /*05e8*/ 	.word	0x00008bf0


	//   ....[60]....
        /*05ec*/ 	.word	0x00008c20


	//   ....[61]....
        /*05f0*/ 	.word	0x00008c40


	//   ....[62]....
        /*05f4*/ 	.word	0x00008c70


	//   ....[63]....
        /*05f8*/ 	.word	0x00008c90


	//   ....[64]....
        /*05fc*/ 	.word	0x00008d50


	//   ....[65]....
        /*0600*/ 	.word	0x00008e50


	//   ....[66]....
        /*0604*/ 	.word	0x00009000


	//   ....[67]....
        /*0608*/ 	.word	0x00009050


	//   ....[68]....
        /*060c*/ 	.word	0x000090c0


	//   ....[69]....
        /*0610*/ 	.word	0x00009120


	//   ....[70]....
        /*0614*/ 	.word	0x00009190


	//   ....[71]....
        /*0618*/ 	.word	0x000091f0


	//   ....[72]....
        /*061c*/ 	.word	0x00009260


	//   ....[73]....
        /*0620*/ 	.word	0x000092c0


	//   ....[74]....
        /*0624*/ 	.word	0x00009360


	//   ....[75]....
        /*0628*/ 	.word	0x000093f0


	//   ....[76]....
        /*062c*/ 	.word	0x00009460


	//   ....[77]....
        /*0630*/ 	.word	0x000094c0


	//   ....[78]....
        /*0634*/ 	.word	0x00009530


	//   ....[79]....
        /*0638*/ 	.word	0x00009590


	//   ....[80]....
        /*063c*/ 	.word	0x00009600


	//   ....[81]....
        /*0640*/ 	.word	0x00009660


	//   ....[82]....
        /*0644*/ 	.word	0x00009700


	//   ....[83]....
        /*0648*/ 	.word	0x00009790


	//   ....[84]....
        /*064c*/ 	.word	0x00009800


	//   ....[85]....
        /*0650*/ 	.word	0x00009860


	//   ....[86]....
        /*0654*/ 	.word	0x000098d0


	//   ....[87]....
        /*0658*/ 	.word	0x00009930


	//   ....[88]....
        /*065c*/ 	.word	0x000099a0


	//   ....[89]....
        /*0660*/ 	.word	0x00009a00


	//   ....[90]....
        /*0664*/ 	.word	0x00009aa0


	//   ....[91]....
        /*0668*/ 	.word	0x00009b50


	//   ....[92]....
        /*066c*/ 	.word	0x00009c60


	//   ....[93]....
        /*0670*/ 	.word	0x00009cb0


	//   ....[94]....
        /*0674*/ 	.word	0x00009d80


	//   ....[95]....
        /*0678*/ 	.word	0x00009df0


	//   ....[96]....
        /*067c*/ 	.word	0x00009e80


	//   ....[97]....
        /*0680*/ 	.word	0x00009ed0


	//   ....[98]....
        /*0684*/ 	.word	0x00009f40


	//   ....[99]....
        /*0688*/ 	.word	0x00009fa0


	//   ....[100]....
        /*068c*/ 	.word	0x0000a010


	//   ....[101]....
        /*0690*/ 	.word	0x0000a070


	//   ....[102]....
        /*0694*/ 	.word	0x0000a0e0


	//   ....[103]....
        /*0698*/ 	.word	0x0000a140


	//   ....[104]....
        /*069c*/ 	.word	0x0000a1c0


	//   ....[105]....
        /*06a0*/ 	.word	0x0000a230


	//   ....[106]....
        /*06a4*/ 	.word	0x0000a2a0


	//   ....[107]....
        /*06a8*/ 	.word	0x0000a300


	//   ....[108]....
        /*06ac*/ 	.word	0x0000a380


	//   ....[109]....
        /*06b0*/ 	.word	0x0000a400


	//   ....[110]....
        /*06b4*/ 	.word	0x0000a4a0


	//   ....[111]....
        /*06b8*/ 	.word	0x0000a510


	//   ....[112]....
        /*06bc*/ 	.word	0x0000a5a0


	//   ....[113]....
        /*06c0*/ 	.word	0x0000a630


	//   ....[114]....
        /*06c4*/ 	.word	0x0000a6a0


	//   ....[115]....
        /*06c8*/ 	.word	0x0000a700


	//   ....[116]....
        /*06cc*/ 	.word	0x0000a770


	//   ....[117]....
        /*06d0*/ 	.word	0x0000a7f0


	//   ....[118]....
        /*06d4*/ 	.word	0x0000a8b0


	//   ....[119]....
        /*06d8*/ 	.word	0x0000a980


	//   ....[120]....
        /*06dc*/ 	.word	0x0000aa60


	//   ....[121]....
        /*06e0*/ 	.word	0x0000ab10


	//----- nvinfo : EIATTR_EXIT_INSTR_OFFSETS
	.align		4
.L_2395:
        /*06e4*/ 	.byte	0x04, 0x1c
        /*06e6*/ 	.short	(.L_2397 - .L_2396)


	//   ....[0]....
.L_2396:
        /*06e8*/ 	.word	0x00006d60


	//   ....[1]....
        /*06ec*/ 	.word	0x00008fa0


	//----- nvinfo : EIATTR_MAX_THREADS
	.align		4
.L_2397:
        /*06f0*/ 	.byte	0x04, 0x05
        /*06f2*/ 	.short	(.L_2399 - .L_2398)
.L_2398:
        /*06f4*/ 	.word	0x00000140
        /*06f8*/ 	.word	0x00000001
        /*06fc*/ 	.word	0x00000001


	//----- nvinfo : EIATTR_CRS_STACK_SIZE
	.align		4
.L_2399:
        /*0700*/ 	.byte	0x04, 0x1e
        /*0702*/ 	.short	(.L_2401 - .L_2400)
.L_2400:
        /*0704*/ 	.word	0x00000000


	//----- nvinfo : EIATTR_CBANK_PARAM_SIZE
	.align		4
.L_2401:
        /*0708*/ 	.byte	0x03, 0x19
        /*070a*/ 	.short	0x0060


	//----- nvinfo : EIATTR_PARAM_CBANK
	.align		4
        /*070c*/ 	.byte	0x04, 0x0a
        /*070e*/ 	.short	(.L_2403 - .L_2402)
	.align		4
.L_2402:
        /*0710*/ 	.word	index@(.nv.constant0._ZN13group_norm_v218gn_bwd_cuda_kernelI6__halfLi320ELi3ELi16ELi160ELi256ELb1ELb1ELi32ELi320ELi320ELi4ELb1ELi40ELb0ELb0ELNS_15WgradSyncMethodE3ENS_16CompileConditionILi900EEEEEvPT_S6_S6_PKS5_S8_S8_S8_PKfflPfPj)
        /*0714*/ 	.short	0x0210
        /*0716*/ 	.short	0x0060


	//----- nvinfo : EIATTR_SW_WAR
	.align		4
.L_2403:
        /*0718*/ 	.byte	0x04, 0x36
        /*071a*/ 	.short	(.L_2405 - .L_2404)
.L_2404:
        /*071c*/ 	.word	0x00000008
.L_2405:


//--------------------- .nv.info._ZN13group_norm_v218gn_bwd_cuda_kernelI6__halfLi320ELi3ELi16ELi160ELi256ELb1ELb1ELi32ELi320ELi320ELi4ELb1ELi48ELb0ELb0ELNS_15WgradSyncMethodE3ENS_16CompileConditionILi900EEEEEvPT_S6_S6_PKS5_S8_S8_S8_PKfflPfPj --------------------------
	.section	.nv.info._ZN13group_norm_v218gn_bwd_cuda_kernelI6__halfLi320ELi3ELi16ELi160ELi256ELb1ELb1ELi32ELi320ELi320ELi4ELb1ELi48ELb0ELb0ELNS_15WgradSyncMethodE3ENS_16CompileConditionILi900EEEEEvPT_S6_S6_PKS5_S8_S8_S8_PKfflPfPj,"",@"SHT_CUDA_INFO"
	.sectionflags	@""
	.align	4


	//----- nvinfo : EIATTR_CUDA_API_VERSION
	.align		4
        /*0000*/ 	.byte	0x04, 0x37
        /*0002*/ 	.short	(.L_2407 - .L_2406)
.L_2406:
        /*0004*/ 	.word	0x00000082


	//----- nvinfo : EIATTR_KPARAM_INFO
	.align		4
.L_2407:
        /*0008*/ 	.byte	0x04, 0x17
        /*000a*/ 	.short	(.L_2409 - .L_2408)
.L_2408:
        /*000c*/ 	.word	0x00000000
        /*0010*/ 	.short	0x000b
        /*0012*/ 	.short	0x0058
        /*0014*/ 	.byte	0x00, 0xf0, 0x21, 0x00


	//----- nvinfo : EIATTR_KPARAM_INFO
	.align		4
.L_2409:
        /*0018*/ 	.byte	0x04, 0x17
        /*001a*/ 	.short	(.L_2411 - .L_2410)
.L_2410:
        /*001c*/ 	.word	0x00000000
        /*0020*/ 	.short	0x000a
        /*0022*/ 	.short	0x0050
        /*0024*/ 	.byte	0x00, 0xf0, 0x21, 0x00


	//----- nvinfo : EIATTR_KPARAM_INFO
	.align		4
.L_2411:
        /*0028*/ 	.byte	0x04, 0x17
        /*002a*/ 	.short	(.L_2413 - .L_2412)
.L_2412:
        /*002c*/ 	.word	0x00000000
        /*0030*/ 	.short	0x0009
        /*0032*/ 	.short	0x0048
        /*0034*/ 	.byte	0x00, 0xf0, 0x21, 0x00


	//----- nvinfo : EIATTR_KPARAM_INFO
	.align		4
.L_2413:
        /*0038*/ 	.byte	0x04, 0x17
        /*003a*/ 	.short	(.L_2415 - .L_2414)
.L_2414:
        /*003c*/ 	.word	0x00000000
        /*0040*/ 	.short	0x0008
        /*0042*/ 	.short	0x0040
        /*0044*/ 	.byte	0x00, 0xf0, 0x11, 0x00


	//----- nvinfo : EIATTR_KPARAM_INFO
	.align		4
.L_2415:
        /*0048*/ 	.byte	0x04, 0x17
        /*004a*/ 	.short	(.L_2417 - .L_2416)
.L_2416:
        /*004c*/ 	.word	0x00000000
        /*0050*/ 	.short	0x0007
        /*0052*/ 	.short	0x0038
        /*0054*/ 	.byte	0x00, 0xf0, 0x21, 0x00


	//----- nvinfo : EIATTR_KPARAM_INFO
	.align		4
.L_2417:
        /*0058*/ 	.byte	0x04, 0x17
        /*005a*/ 	.short	(.L_2419 - .L_2418)
.L_2418:
        /*005c*/ 	.word	0x00000000
        /*0060*/ 	.short	0x0006
        /*0062*/ 	.short	0x0030
        /*0064*/ 	.byte	0x00, 0xf0, 0x21, 0x00


	//----- nvinfo : EIATTR_KPARAM_INFO
	.align		4
.L_2419:
        /*0068*/ 	.byte	0x04, 0x17
        /*006a*/ 	.short	(.L_2421 - .L_2420)
.L_2420:
        /*006c*/ 	.word	0x00000000
        /*0070*/ 	.short	0x0005
        /*0072*/ 	.short	0x0028
        /*0074*/ 	.byte	0x00, 0xf0, 0x21, 0x00


	//----- nvinfo : EIATTR_KPARAM_INFO
	.align		4
.L_2421:
        /*0078*/ 	.byte	0x04, 0x17
        /*007a*/ 	.short	(.L_2423 - .L_2422)
.L_2422:
        /*007c*/ 	.word	0x00000000
        /*0080*/ 	.short	0x0004
        /*0082*/ 	.short	0x0020
        /*0084*/ 	.byte	0x00, 0xf0, 0x21, 0x00


	//----- nvinfo : EIATTR_KPARAM_INFO
	.align		4
.L_2423:
        /*0088*/ 	.byte	0x04, 0x17
        /*008a*/ 	.short	(.L_2425 - .L_2424)
.L_2424:
        /*008c*/ 	.word	0x00000000
        /*0090*/ 	.short	0x0003
        /*0092*/ 	.short	0x0018
        /*0094*/ 	.byte	0x00, 0xf0, 0x21, 0x00


	//----- nvinfo : EIATTR_KPARAM_INFO
	.align		4
.L_2425:
        /*0098*/ 	.byte	0x04, 0x17
        /*009a*/ 	.short	(.L_2427 - .L_2426)
.L_2426:
        /*009c*/ 	.word	0x00000000
        /*00a0*/ 	.short	0x0002
        /*00a2*/ 	.short	0x0010
        /*00a4*/ 	.byte	0x00, 0xf0, 0x21, 0x00


	//----- nvinfo : EIATTR_KPARAM_INFO
	.align		4
.L_2427:
        /*00a8*/ 	.byte	0x04, 0x17
        /*00aa*/ 	.short	(.L_2429 - .L_2428)
.L_2428:
        /*00ac*/ 	.word	0x00000000
        /*00b0*/ 	.short	0x0001
        /*00b2*/ 	.short	0x0008
        /*00b4*/ 	.byte	0x00, 0xf0, 0x21, 0x00


	//----- nvinfo : EIATTR_KPARAM_INFO
	.align		4
.L_2429:
        /*00b8*/ 	.byte	0x04, 0x17
        /*00ba*/ 	.short	(.L_2431 - .L_2430)
.L_2430:
        /*00bc*/ 	.word	0x00000000
        /*00c0*/ 	.short	0x0000
        /*00c2*/ 	.short	0x0000
        /*00c4*/ 	.byte	0x00, 0xf0, 0x21, 0x00


	//----- nvinfo : EIATTR_SPARSE_MMA_MASK
	.align		4
.L_2431:
        /*00c8*/ 	.byte	0x03, 0x50
        /*00ca*/ 	.short	0x0000


	//----- nvinfo : EIATTR_MAXREG_COUNT
	.align		4
        /*00cc*/ 	.byte	0x03, 0x1b
        /*00ce*/ 	.short	0x0040


	//----- nvinfo : EIATTR_NUM_BARRIERS
	.align		4
        /*00d0*/ 	.byte	0x02, 0x4c
        /*00d2*/ 	.byte	0x01
	.zero		1


	//----- nvinfo : EIATTR_ANNOTATIONS
	.align		4
        /*00d4*/ 	.byte	0x04, 0x55
        /*00d6*/ 	.short	(.L_2433 - .L_2432)


	//   ....[0]....
.L_2432:
        /* <DEDUP_REMOVED lines=36> */


	//----- nvinfo : EIATTR_MERCURY_ISA_VERSION
	.align		4
.L_2433:
        /*0308*/ 	.byte	0x03, 0x5f
        /*030a*/ 	.short	0x0101


	//----- nvinfo : EIATTR_COOP_GROUP_MASK_REGIDS
	.align		4
        /*030c*/ 	.byte	0x04, 0x29
        /*030e*/ 	.short	(.L_2435 - .L_2434)


	//   ....[0]....
.L_2434:
        /*0310*/ 	.word	0xffffffff


	//   ....[1]....
        /*0314*/ 	.word	0xffffffff


	//   ....[2]....
        /*0318*/ 	.word	0xffffffff


	//   ....[3]....
        /*031c*/ 	.word	0xffffffff


	//   ....[4]....
        /*0320*/ 	.word	0xffffffff


	//   ....[5]....
        /*0324*/ 	.word	0xffffffff


	//   ....[6]....
        /*0328*/ 	.word	0xffffffff


	//   ....[7]....
        /*032c*/ 	.word	0xffffffff


	//   ....[8]....
        /*0330*/ 	.word	0xffffffff


	//   ....[9]....
        /*0334*/ 	.word	0xffffffff


	//   ....[10]....
        /*0338*/ 	.word	0x05000015


	//   ....[11]....
        /*033c*/ 	.word	0x05000014


	//   ....[12]....
        /*0340*/ 	.word	0x05000016


	//   ....[13]....
        /*0344*/ 	.word	0x05000017


	//   ....[14]....
        /*0348*/ 	.word	0x05000019


	//   ....[15]....
        /*034c*/ 	.word	0x05000018


	//   ....[16]....
        /*0350*/ 	.word	0x0500001a


	//   ....[17]....
        /*0354*/ 	.word	0x0500000f


	//   ....[18]....
        /*0358*/ 	.word	0x05000019


	//   ....[19]....
        /*035c*/ 	.word	0x05000018


	//   ....[20]....
        /*0360*/ 	.word	0x0500001a


	//   ....[21]....
        /*0364*/ 	.word	0x0500001b


	//   ....[22]....
        /*0368*/ 	.word	0x0500001d


	//   ....[23]....
        /*036c*/ 	.word	0x0500001c


	//   ....[24]....
        /*0370*/ 	.word	0x05000020


	//   ....[25]....
        /*0374*/ 	.word	0x0500000f


	//   ....[26]....
        /*0378*/ 	.word	0x05000019


	//   ....[27]....
        /*037c*/ 	.word	0x05000018


	//   ....[28]....
        /*0380*/ 	.word	0x0500001a


	//   ....[29]....
        /*0384*/ 	.word	0x0500001b


	//   ....[30]....
        /*0388*/ 	.word	0x0500001d


	//   ....[31]....
        /*038c*/ 	.word	0x0500001c


	//   ....[32]....
        /*0390*/ 	.word	0x05000020


	//   ....[33]....
        /*0394*/ 	.word	0x0500000f


	//   ....[34]....
        /*0398*/ 	.word	0x05000011


	//   ....[35]....
        /*039c*/ 	.word	0x0500001b


	//   ....[36]....
        /*03a0*/ 	.word	0x0500001d


	//   ....[37]....
        /*03a4*/ 	.word	0x05000010


	//   ....[38]....
        /*03a8*/ 	.word	0x05000023


	//   ....[39]....
        /*03ac*/ 	.word	0x0500001e


	//   ....[40]....
        /*03b0*/ 	.word	0x05000026


	//   ....[41]....
        /*03b4*/ 	.word	0x05000025


	//   ....[42]....
        /*03b8*/ 	.word	0x0500001c


	//   ....[43]....
        /*03bc*/ 	.word	0x05000016


	//   ....[44]....
        /*03c0*/ 	.word	0x05000014


	//   ....[45]....
        /*03c4*/ 	.word	0x05000017


	//   ....[46]....
        /*03c8*/ 	.word	0x05000018


	//   ....[47]....
        /*03cc*/ 	.word	0x0500001a


	//   ....[48]....
        /*03d0*/ 	.word	0x0500001b


	//   ....[49]....
        /*03d4*/ 	.word	0x05000011


	//   ....[50]....
        /*03d8*/ 	.word	0x05000029


	//   ....[51]....
        /*03dc*/ 	.word	0x05000013


	//   ....[52]....
        /*03e0*/ 	.word	0x05000014


	//   ....[53]....
        /*03e4*/ 	.word	0x05000012


	//   ....[54]....
        /*03e8*/ 	.word	0x05000015


	//   ....[55]....
        /*03ec*/ 	.word	0x05000017


	//   ....[56]....
        /*03f0*/ 	.word	0x05000018


	//   ....[57]....
        /*03f4*/ 	.word	0x0500000e


	//   ....[58]....
        /*03f8*/ 	.word	0x0500002b


	//   ....[59]....
        /*03fc*/ 	.word	0x05000020


	//   ....[60]....
        /*0400*/ 	.word	0x05000022


	//   ....[61]....
        /*0404*/ 	.word	0x05000021


	//   ....[62]....
        /*0408*/ 	.word	0x05000027


	//   ....[63]....
        /*040c*/ 	.word	0x05000028


	//   ....[64]....
        /*0410*/ 	.word	0x05000023


	//   ....[65]....
        /*0414*/ 	.word	0x0500001e


	//   ....[66]....
        /*0418*/ 	.word	0x0500001a


	//   ....[67]....
        /*041c*/ 	.word	0x0500001a


	//   ....[68]....
        /*0420*/ 	.word	0x0500001a


	//   ....[69]....
        /*0424*/ 	.word	0x0500001a


	//   ....[70]....
        /*0428*/ 	.word	0x0500001a


	//   ....[71]....
        /*042c*/ 	.word	0x0500001a


	//   ....[72]....
        /*0430*/ 	.word	0x0500001a


	//   ....[73]....
        /*0434*/ 	.word	0x0500001a


	//   ....[74]....
        /*0438*/ 	.word	0x0500001a


	//   ....[75]....
        /*043c*/ 	.word	0x0500001a


	//   ....[76]....
        /*0440*/ 	.word	0x0500001a


	//   ....[77]....
        /*0444*/ 	.word	0x0500001a


	//   ....[78]....
        /*0448*/ 	.word	0x0500001a


	//   ....[79]....
        /*044c*/ 	.word	0x0500001a


	//   ....[80]....
        /*0450*/ 	.word	0x0500001a


	//   ....[81]....
        /*0454*/ 	.word	0x0500001a


	//   ....[82]....
        /*0458*/ 	.word	0x0500001a


	//   ....[83]....
        /*045c*/ 	.word	0x0500001a


	//   ....[84]....
        /*0460*/ 	.word	0x0500001a


	//   ....[85]....
        /*0464*/ 	.word	0x0500001a


	//   ....[86]....
        /*0468*/ 	.word	0x0500001a


	//   ....[87]....
        /*046c*/ 	.word	0x0500001a


	//   ....[88]....
        /*0470*/ 	.word	0x0500001a


	//   ....[89]....
        /*0474*/ 	.word	0x0500001a


	//   ....[90]....
        /*0478*/ 	.word	0x0500001a


	//   ....[91]....
        /*047c*/ 	.word	0x0500001a


	//   ....[92]....
        /*0480*/ 	.word	0x0500001a


	//   ....[93]....
        /*0484*/ 	.word	0x0500001a


	//   ....[94]....
        /*0488*/ 	.word	0x0500001a


	//   ....[95]....
        /*048c*/ 	.word	0x0500001a


	//   ....[96]....
        /*0490*/ 	.word	0x0500001a


	//   ....[97]....
        /*0494*/ 	.word	0x0500001a


	//   ....[98]....
        /*0498*/ 	.word	0x0500001a


	//   ....[99]....
        /*049c*/ 	.word	0x0500001a


	//   ....[100]....
        /*04a0*/ 	.word	0x0500001a


	//   ....[101]....
        /*04a4*/ 	.word	0x0500001a


	//   ....[102]....
        /*04a8*/ 	.word	0x0500001a


	//   ....[103]....
        /*04ac*/ 	.word	0x0500001a


	//   ....[104]....
        /*04b0*/ 	.word	0x0500001a


	//   ....[105]....
        /*04b4*/ 	.word	0x0500001a


	//   ....[106]....
        /*04b8*/ 	.word	0x0500001a


	//   ....[107]....
        /*04bc*/ 	.word	0x0500001a


	//   ....[108]....
        /*04c0*/ 	.word	0x0500001a


	//   ....[109]....
        /*04c4*/ 	.word	0x0500001a


	//   ....[110]....
        /*04c8*/ 	.word	0x0500001a


	//   ....[111]....
        /*04cc*/ 	.word	0x0500001a


	//   ....[112]....
        /*04d0*/ 	.word	0x0500001a


	//   ....[113]....
        /*04d4*/ 	.word	0x0500001a


	//   ....[114]....
        /*04d8*/ 	.word	0x0500001a


	//   ....[115]....
        /*04dc*/ 	.word	0x0500001a


	//   ....[116]....
        /*04e0*/ 	.word	0x0500001a


	//   ....[117]....
        /*04e4*/ 	.word	0x0500001a


	//   ....[118]....
        /*04e8*/ 	.word	0x0500001a


	//   ....[119]....
        /*04ec*/ 	.word	0x0500001a


	//   ....[120]....
        /*04f0*/ 	.word	0x0500001a


	//   ....[121]....
        /*04f4*/ 	.word	0x0500001a


	//----- nvinfo : EIATTR_COOP_GROUP_INSTR_OFFSETS
	.align		4
.L_2435:
        /*04f8*/ 	.byte	0x04, 0x28
        /*04fa*/ 	.short	(.L_2437 - .L_2436)


	//   ....[0]....
.L_2436:
        /*04fc*/ 	.word	0x00003e50


	//   ....[1]....
        /*0500*/ 	.word	0x00003e70


	//   ....[2]....
        /*0504*/ 	.word	0x00003eb0


	//   ....[3]....
        /*0508*/ 	.word	0x00003ec0


	//   ....[4]....
        /*050c*/ 	.word	0x00004500


	//   ....[5]....
        /*0510*/ 	.word	0x00004510


	//   ....[6]....
        /*0514*/ 	.word	0x00004540


	//   ....[7]....
        /*0518*/ 	.word	0x00004550


	//   ....[8]....
        /*051c*/ 	.word	0x00004580


	//   ....[9]....
        /*0520*/ 	.word	0x00004590


	//   ....[10]....
        /*0524*/ 	.word	0x00007d20


	//   ....[11]....
        /*0528*/ 	.word	0x00007d50


	//   ....[12]....
        /*052c*/ 	.word	0x00007da0


	//   ....[13]....
        /*0530*/ 	.word	0x00007dc0


	//   ....[14]....
        /*0534*/ 	.word	0x00007df0


	//   ....[15]....
        /*0538*/ 	.word	0x00007e00


	//   ....[16]....
        /*053c*/ 	.word	0x00007e30


	//   ....[17]....
        /*0540*/ 	.word	0x00007e40


	//   ....[18]....
        /*0544*/ 	.word	0x00008000


	//   ....[19]....
        /*0548*/ 	.word	0x00008030


	//   ....[20]....
        /*054c*/ 	.word	0x00008080


	//   ....[21]....
        /*0550*/ 	.word	0x000080a0


	//   ....[22]....
        /*0554*/ 	.word	0x000080d0


	//   ....[23]....
        /*0558*/ 	.word	0x000080e0


	//   ....[24]....
        /*055c*/ 	.word	0x00008110


	//   ....[25]....
        /*0560*/ 	.word	0x00008120


	//   ....[26]....
        /*0564*/ 	.word	0x00008290


	//   ....[27]....
        /*0568*/ 	.word	0x000082c0


	//   ....[28]....
        /*056c*/ 	.word	0x00008310


	//   ....[29]....
        /*0570*/ 	.word	0x00008330


	//   ....[30]....
        /*0574*/ 	.word	0x00008360


	//   ....[31]....
        /*0578*/ 	.word	0x00008370


	//   ....[32]....
        /*057c*/ 	.word	0x000083a0


	//   ....[33]....
        /*0580*/ 	.word	0x000083b0


	//   ....[34]....
        /*0584*/ 	.word	0x00008670


	//   ....[35]....
        /*0588*/ 	.word	0x000086a0


	//   ....[36]....
        /*058c*/ 	.word	0x00008780


	//   ....[37]....
        /*0590*/ 	.word	0x000087c0


	//   ....[38]....
        /*0594*/ 	.word	0x000087f0


	//   ....[39]....
        /*0598*/ 	.word	0x00008820


	//   ....[40]....
        /*059c*/ 	.word	0x00008850


	//   ....[41]....
        /*05a0*/ 	.word	0x00008880


	//   ....[42]....
        /*05a4*/ 	.word	0x000088c0


	//   ....[43]....
        /*05a8*/ 	.word	0x000088f0


	//   ....[44]....
        /*05ac*/ 	.word	0x00008990


	//   ....[45]....
        /*05b0*/ 	.word	0x000089b0


	//   ....[46]....
        /*05b4*/ 	.word	0x000089e0


	//   ....[47]....
        /*05b8*/ 	.word	0x00008a00


	//   ....[48]....
        /*05bc*/ 	.word	0x00008a20


	//   ....[49]....
        /*05c0*/ 	.word	0x00008a30


	//   ....[50]....
        /*05c4*/ 	.word	0x00008a60


	//   ....[51]....
        /*05c8*/ 	.word	0x00008a90


	//   ....[52]....
        /*05cc*/ 	.word	0x00008ad0


	//   ....[53]....
        /*05d0*/ 	.word	0x00008af0


	//   ....[54]....
        /*05d4*/ 	.word	0x00008b20


	//   ....[55]....
        /*05d8*/ 	.word	0x00008b50


	//   ....[56]....
        /*05dc*/ 	.word	0x00008b60


	//   ....[57]....
        /*05e0*/ 	.word	0x00008b90


	//   ....[58]....
        /*05e4*/ 	.word	0x00008bc0


	//   ....[59]....
        /*05e8*/ 	.word	0x00008bf0


	//   ....[60]....
        /*05ec*/ 	.word	0x00008c20


	//   ....[61]....
        /*05f0*/ 	.word	0x00008c40


	//   ....[62]....
        /*05f4*/ 	.word	0x00008c70


	//   ....[63]....
        /*05f8*/ 	.word	0x00008c90


	//   ....[64]....
        /*05fc*/ 	.word	0x00008d50


	//   ....[65]....
        /*0600*/ 	.word	0x00008e50


	//   ....[66]....
        /*0604*/ 	.word	0x00009000


	//   ....[67]....
        /*0608*/ 	.word	0x00009050


	//   ....[68]....
        /*060c*/ 	.word	0x000090c0


	//   ....[69]....
        /*0610*/ 	.word	0x00009120


	//   ....[70]....
        /*0614*/ 	.word	0x00009190


	//   ....[71]....
        /*0618*/ 	.word	0x000091f0


	//   ....[72]....
        /*061c*/ 	.word	0x00009260


	//   ....[73]....
        /*0620*/ 	.word	0x000092c0


	//   ....[74]....
        /*0624*/ 	.word	0x00009360


	//   ....[75]....
        /*0628*/ 	.word	0x000093f0


	//   ....[76]....
        /*062c*/ 	.word	0x00009460


	//   ....[77]....
        /*0630*/ 	.word	0x000094c0


	//   ....[78]....
        /*0634*/ 	.word	0x00009530


	//   ....[79]....
        /*0638*/ 	.word	0x00009590


	//   ....[80]....
        /*063c*/ 	.word	0x00009600


	//   ....[81]....
        /*0640*/ 	.word	0x00009660


	//   ....[82]....
        /*0644*/ 	.word	0x00009700


	//   ....[83]....
        /*0648*/ 	.word	0x00009790


	//   ....[84]....
        /*064c*/ 	.word	0x00009800


	//   ....[85]....
        /*0650*/ 	.word	0x00009860


	//   ....[86]....
        /*0654*/ 	.word	0x000098d0


	//   ....[87]....
        /*0658*/ 	.word	0x00009930


	//   ....[88]....
        /*065c*/ 	.word	0x000099a0


	//   ....[89]....
        /*0660*/ 	.word	0x00009a00


	//   ....[90]....
        /*0664*/ 	.word	0x00009aa0


	//   ....[91]....
        /*0668*/ 	.word	0x00009b50


	//   ....[92]....
        /*066c*/ 	.word	0x00009c60


	//   ....[93]....
        /*0670*/ 	.word	0x00009cb0


	//   ....[94]....
        /*0674*/ 	.word	0x00009d80


	//   ....[95]....
        /*0678*/ 	.word	0x00009df0


	//   ....[96]....
        /*067c*/ 	.word	0x00009e80


	//   ....[97]....
        /*0680*/ 	.word	0x00009ed0


	//   ....[98]....
        /*0684*/ 	.word	0x00009f40


	//   ....[99]....
        /*0688*/ 	.word	0x00009fa0


	//   ....[100]....
        /*068c*/ 	.word	0x0000a010


	//   ....[101]....
        /*0690*/ 	.word	0x0000a070


	//   ....[102]....
        /*0694*/ 	.word	0x0000a0e0


	//   ....[103]....
        /*0698*/ 	.word	0x0000a140


	//   ....[104]....
        /*069c*/ 	.word	0x0000a1c0


	//   ....[105]....
        /*06a0*/ 	.word	0x0000a230


	//   ....[106]....
        /*06a4*/ 	.word	0x0000a2a0


	//   ....[107]....
        /*06a8*/ 	.word	0x0000a300


	//   ....[108]....
        /*06ac*/ 	.word	0x0000a380


	//   ....[109]....
        /*06b0*/ 	.word	0x0000a400


	//   ....[110]....
        /*06b4*/ 	.word	0x0000a4a0


	//   ....[111]....
        /*06b8*/ 	.word	0x0000a510


	//   ....[112]....
        /*06bc*/ 	.word	0x0000a5a0


	//   ....[113]....
        /*06c0*/ 	.word	0x0000a630


	//   ....[114]....
        /*06c4*/ 	.word	0x0000a6a0


	//   ....[115]....
        /*06c8*/ 	.word	0x0000a700


	//   ....[116]....
        /*06cc*/ 	.word	0x0000a770


	//   ....[117]....
        /*06d0*/ 	.word	0x0000a7f0


	//   ....[118]....
        /*06d4*/ 	.word	0x0000a8b0


	//   ....[119]....
        /*06d8*/ 	.word	0x0000a980


	//   ....[120]....
        /*06dc*/ 	.word	0x0000aa60


	//   ....[121]....
        /*06e0*/ 	.word	0x0000ab10


	//----- nvinfo : EIATTR_EXIT_INSTR_OFFSETS
	.align		4
.L_2437:
        /*06e4*/ 	.byte	0x04, 0x1c
        /*06e6*/ 	.short	(.L_2439 - .L_2438)


	//   ....[0]....
.L_2438:
        /*06e8*/ 	.word	0x00006d60


	//   ....[1]....
        /*06ec*/ 	.word	0x00008fa0


	//----- nvinfo : EIATTR_MAX_THREADS
	.align		4
.L_2439:
        /*06f0*/ 	.byte	0x04, 0x05
        /*06f2*/ 	.short	(.L_2441 - .L_2440)
.L_2440:
        /*06f4*/ 	.word	0x00000140
        /*06f8*/ 	.word	0x00000001
        /*06fc*/ 	.word	0x00000001


	//----- nvinfo : EIATTR_CRS_STACK_SIZE
	.align		4
.L_2441:
        /*0700*/ 	.byte	0x04, 0x1e
        /*0702*/ 	.short	(.L_2443 - .L_2442)
.L_2442:
        /*0704*/ 	.word	0x00000000


	//----- nvinfo : EIATTR_CBANK_PARAM_SIZE
	.align		4
.L_2443:
        /*0708*/ 	.byte	0x03, 0x19
        /*070a*/ 	.short	0x0060


	//----- nvinfo : EIATTR_PARAM_CBANK
	.align		4
        /*070c*/ 	.byte	0x04, 0x0a
        /*070e*/ 	.short	(.L_2445 - .L_2444)
	.align		4
.L_2444:
        /*0710*/ 	.word	index@(.nv.constant0._ZN13group_norm_v218gn_bwd_cuda_kernelI6__halfLi320ELi3ELi16ELi160ELi256ELb1ELb1ELi32ELi320ELi320ELi4ELb1ELi48ELb0ELb0ELNS_15WgradSyncMethodE3ENS_16CompileConditionILi900EEEEEvPT_S6_S6_PKS5_S8_S8_S8_PKfflPfPj)
        /*0714*/ 	.short	0x0210
        /*0716*/ 	.short	0x0060


	//----- nvinfo : EIATTR_SW_WAR
	.align		4
.L_2445:
        /*0718*/ 	.byte	0x04, 0x36
        /*071a*/ 	.short	(.L_2447 - .L_2446)
.L_2446:
        /*071c*/ 	.word	0x00000008
.L_2447:


//--------------------- .nv.info._ZN13group_norm_v214gn_cuda_kernelI6__halfLi320ELi3ELi32ELi80ELi256ELb0ELi8ELi320ELi320ELi4ELb1ELi10ELb0ELb0ENS_16CompileConditionILi900EEEEEvPT_PKS4_S7_S7_flPfS8_Pj --------------------------
	.section	.nv.info._ZN13group_norm_v214gn_cuda_kernelI6__halfLi320ELi3ELi32ELi80ELi256ELb0ELi8ELi320ELi320ELi4ELb1ELi10ELb0ELb0ENS_16CompileConditionILi900EEEEEvPT_PKS4_S7_S7_flPfS8_Pj,"",@"SHT_CUDA_INFO"
	.sectionflags	@""
	.align	4


	//----- nvinfo : EIATTR_CUDA_API_VERSION
	.align		4
        /*0000*/ 	.byte	0x04, 0x37
        /*0002*/ 	.short	(.L_2449 - .L_2448)
.L_2448:
        /*0004*/ 	.word	0x00000082


	//----- nvinfo : EIATTR_KPARAM_INFO
	.align		4
.L_2449:
        /*0008*/ 	.byte	0x04, 0x17
        /*000a*/ 	.short	(.L_2451 - .L_2450)
.L_2450:
        /*000c*/ 	.word	0x00000000
        /*0010*/ 	.short	0x0008
        /*0012*/ 	.short	0x0040
        /*0014*/ 	.byte	0x00, 0xf0, 0x21, 0x00


	//----- nvinfo : EIATTR_KPARAM_INFO
	.align		4
.L_2451:
        /*0018*/ 	.byte	0x04, 0x17
        /*001a*/ 	.short	(.L_2453 - .L_2452)
.L_2452:
        /*001c*/ 	.word	0x00000000
        /*0020*/ 	.short	0x0007
        /*0022*/ 	.short	0x0038
        /*0024*/ 	.byte	0x00, 0xf0, 0x21, 0x00


	//----- nvinfo : EIATTR_KPARAM_INFO
	.align		4
.L_2453:
        /*0028*/ 	.byte	0x04, 0x17
        /*002a*/ 	.short	(.L_2455 - .L_2454)
.L_2454:
        /*002c*/ 	.word	0x00000000
        /*0030*/ 	.short	0x0006
        /*0032*/ 	.short	0x0030
        /*0034*/ 	.byte	0x00, 0xf0, 0x21, 0x00


	//----- nvinfo : EIATTR_KPARAM_INFO
	.align		4
.L_2455:
        /*0038*/ 	.byte	0x04, 0x17
        /*003a*/ 	.short	(.L_2457 - .L_2456)
.L_2456:
        /*003c*/ 	.word	0x00000000
        /*0040*/ 	.short	0x0005
        /*0042*/ 	.short	0x0028
        /*0044*/ 	.byte	0x00, 0xf0, 0x21, 0x00


	//----- nvinfo : EIATTR_KPARAM_INFO
	.align		4
.L_2457:
        /*0048*/ 	.byte	0x04, 0x17
        /*004a*/ 	.short	(.L_2459 - .L_2458)
.L_2458:
        /*004c*/ 	.word	0x00000000
        /*0050*/ 	.short	0x0004
        /*0052*/ 	.short	0x0020
        /*0054*/ 	.byte	0x00, 0xf0, 0x11, 0x00


	//----- nvinfo : EIATTR_KPARAM_INFO
	.align		4
.L_2459:
        /*0058*/ 	.byte	0x04, 0x17
        /*005a*/ 	.short	(.L_2461 - .L_2460)
.L_2460:
        /*005c*/ 	.word	0x00000000
        /*0060*/ 	.short	0x0003
        /*0062*/ 	.short	0x0018
        /*0064*/ 	.byte	0x00, 0xf0, 0x21, 0x00


	//----- nvinfo : EIATTR_KPARAM_INFO
	.align		4
.L_2461:
        /*0068*/ 	.byte	0x04, 0x17
        /*006a*/ 	.short	(.L_2463 - .L_2462)
.L_2462:
        /*006c*/ 	.word	0x00000000
        /*0070*/ 	.short	0x0002
        /*0072*/ 	.short	0x0010
        /*0074*/ 	.byte	0x00, 0xf0, 0x21, 0x00


	//----- nvinfo : EIATTR_KPARAM_INFO
	.align		4
.L_2463:
        /*0078*/ 	.byte	0x04, 0x17
        /*007a*/ 	.short	(.L_2465 - .L_2464)
.L_2464:
        /*007c*/ 	.word	0x00000000
        /*0080*/ 	.short	0x0001
        /*0082*/ 	.short	0x0008
        /*0084*/ 	.byte	0x00, 0xf0, 0x21, 0x00


	//----- nvinfo : EIATTR_KPARAM_INFO
	.align		4
.L_2465:
        /*0088*/ 	.byte	0x04, 0x17
        /*008a*/ 	.short	(.L_2467 - .L_2466)
.L_2466:
        /*008c*/ 	.word	0x00000000
        /*0090*/ 	.short	0x0000
        /*0092*/ 	.short	0x0000
        /*0094*/ 	.byte	0x00, 0xf0, 0x21, 0x00


	//----- nvinfo : EIATTR_SPARSE_MMA_MASK
	.align		4
.L_2467:
        /*0098*/ 	.byte	0x03, 0x50
        /*009a*/ 	.short	0x0000


	//----- nvinfo : EIATTR_MAXREG_COUNT
	.align		4
        /*009c*/ 	.byte	0x03, 0x1b
        /*009e*/ 	.short	0x0040


	//----- nvinfo : EIATTR_NUM_BARRIERS
	.align		4
        /*00a0*/ 	.byte	0x02, 0x4c
        /*00a2*/ 	.byte	0x01
	.zero		1


	//----- nvinfo : EIATTR_MERCURY_ISA_VERSION
	.align		4
        /*00a4*/ 	.byte	0x03, 0x5f
        /*00a6*/ 	.short	0x0101


	//----- nvinfo : EIATTR_COOP_GROUP_MASK_REGIDS
	.align		4
        /*00a8*/ 	.byte	0x04, 0x29
        /*00aa*/ 	.short	(.L_2469 - .L_2468)


	//   ....[0]....
.L_2468:
        /*00ac*/ 	.word	0xffffffff


	//   ....[1]....
        /*00b0*/ 	.word	0xffffffff


	//   ....[2]....
        /*00b4*/ 	.word	0xffffffff


	//   ....[3]....
        /*00b8*/ 	.word	0xffffffff


	//   ....[4]....
        /*00bc*/ 	.word	0xffffffff


	//   ....[5]....
        /*00c0*/ 	.word	0xffffffff


	//   ....[6]....
        /*00c4*/ 	.word	0xffffffff


	//   ....[7]....
        /*00c8*/ 	.word	0xffffffff


	//   ....[8]....
        /*00cc*/ 	.word	0xffffffff


	//   ....[9]....
        /*00d0*/ 	.word	0xffffffff


	//   ....[10]....
        /*00d4*/ 	.word	0xffffffff


	//   ....[11]....
        /*00d8*/ 	.word	0xffffffff


	//   ....[12]....
        /*00dc*/ 	.word	0xffffffff


	//   ....[13]....
        /*00e0*/ 	.word	0xffffffff


	//----- nvinfo : EIATTR_COOP_GROUP_INSTR_OFFSETS
	.align		4
.L_2469:
        /*00e4*/ 	.byte	0x04, 0x28
        /*00e6*/ 	.short	(.L_2471 - .L_2470)


	//   ....[0]....
.L_2470:
        /*00e8*/ 	.word	0x00001140


	//   ....[1]....
        /*00ec*/ 	.word	0x00001170


	//   ....[2]....
        /*00f0*/ 	.word	0x000011a0


	//   ....[3]....
        /*00f4*/ 	.word	0x000011b0


	//   ....[4]....
        /*00f8*/ 	.word	0x00001510


	//   ....[5]....
        /*00fc*/ 	.word	0x00001520


	//   ....[6]....
        /*0100*/ 	.word	0x00001570


	//   ....[7]....
        /*0104*/ 	.word	0x00001580


	//   ....[8]....
        /*0108*/ 	.word	0x000015b0


	//   ....[9]....
        /*010c*/ 	.word	0x000015c0


	//   ....[10]....
        /*0110*/ 	.word	0x000015f0


	//   ....[11]....
        /*0114*/ 	.word	0x00001610


	//   ....[12]....
        /*0118*/ 	.word	0x00001660


	//   ....[13]....
        /*011c*/ 	.word	0x00001670


	//----- nvinfo : EIATTR_EXIT_INSTR_OFFSETS
	.align		4
.L_2471:
        /*0120*/ 	.byte	0x04, 0x1c
        /*0122*/ 	.short	(.L_2473 - .L_2472)


	//   ....[0]....
.L_2472:
        /*0124*/ 	.word	0x00000080


	//   ....[1]....
        /*0128*/ 	.word	0x00001db0


	//----- nvinfo : EIATTR_MAX_THREADS
	.align		4
.L_2473:
        /*012c*/ 	.byte	0x04, 0x05
        /*012e*/ 	.short	(.L_2475 - .L_2474)
.L_2474:
        /*0130*/ 	.word	0x00000140
        /*0134*/ 	.word	0x00000001
        /*0138*/ 	.word	0x00000001


	//----- nvinfo : EIATTR_CRS_STACK_SIZE
	.align		4
.L_2475:
        /*013c*/ 	.byte	0x04, 0x1e
        /*013e*/ 	.short	(.L_2477 - .L_2476)
.L_2476:
        /*0140*/ 	.word	0x00000000


	//----- nvinfo : EIATTR_CBANK_PARAM_SIZE
	.align		4
.L_2477:
        /*0144*/ 	.byte	0x03, 0x19
        /*0146*/ 	.short	0x0048


	//----- nvinfo : EIATTR_PARAM_CBANK
	.align		4
        /*0148*/ 	.byte	0x04, 0x0a
        /*014a*/ 	.short	(.L_2479 - .L_2478)
	.align		4
.L_2478:
        /*014c*/ 	.word	index@(.nv.constant0._ZN13group_norm_v214gn_cuda_kernelI6__halfLi320ELi3ELi32ELi80ELi256ELb0ELi8ELi320ELi320ELi4ELb1ELi10ELb0ELb0ENS_16CompileConditionILi900EEEEEvPT_PKS4_S7_S7_flPfS8_Pj)
        /*0150*/ 	.short	0x0210
        /*0152*/ 	.short	0x0048


	//----- nvinfo : EIATTR_SW_WAR
	.align		4
.L_2479:
        /*0154*/ 	.byte	0x04, 0x36
        /*0156*/ 	.short	(.L_2481 - .L_2480)
.L_2480:
        /*0158*/ 	.word	0x00000008
.L_2481:


//--------------------- .nv.info._ZN13group_norm_v214gn_cuda_kernelI6__halfLi320ELi1ELi32ELi80ELi256ELb0ELi16ELi320ELi320ELi4ELb1ELi9ELb0ELb0ENS_16CompileConditionILi900EEEEEvPT_PKS4_S7_S7_flPfS8_Pj --------------------------
	.section	.nv.info._ZN13group_norm_v214gn_cuda_kernelI6__halfLi320ELi1ELi32ELi80ELi256ELb0ELi16ELi320ELi320ELi4ELb1ELi9ELb0ELb0ENS_16CompileConditionILi900EEEEEvPT_PKS4_S7_S7_flPfS8_Pj,"",@"SHT_CUDA_INFO"
	.sectionflags	@""
	.align	4


	//----- nvinfo : EIATTR_CUDA_API_VERSION
	.align		4
        /*0000*/ 	.byte	0x04, 0x37
        /*0002*/ 	.short	(.L_2483 - .L_2482)
.L_2482:
        /*0004*/ 	.word	0x00000082


	//----- nvinfo : EIATTR_KPARAM_INFO
	.align		4
.L_2483:
        /*0008*/ 	.byte	0x04, 0x17
        /*000a*/ 	.short	(.L_2485 - .L_2484)
.L_2484:
        /*000c*/ 	.word	0x00000000
        /*0010*/ 	.short	0x0008
        /*0012*/ 	.short	0x0040
        /*0014*/ 	.byte	0x00, 0xf0, 0x21, 0x00


	//----- nvinfo : EIATTR_KPARAM_INFO
	.align		4
.L_2485:
        /*0018*/ 	.byte	0x04, 0x17
        /*001a*/ 	.short	(.L_2487 - .L_2486)
.L_2486:
        /*001c*/ 	.word	0x00000000
        /*0020*/ 	.short	0x0007
        /*0022*/ 	.short	0x0038
        /*0024*/ 	.byte	0x00, 0xf0, 0x21, 0x00


	//----- nvinfo : EIATTR_KPARAM_INFO
	.align		4
.L_2487:
        /*0028*/ 	.byte	0x04, 0x17
        /*002a*/ 	.short	(.L_2489 - .L_2488)
.L_2488:
        /*002c*/ 	.word	0x00000000
        /*0030*/ 	.short	0x0006
        /*0032*/ 	.short	0x0030
        /*0034*/ 	.byte	0x00, 0xf0, 0x21, 0x00


	//----- nvinfo : EIATTR_KPARAM_INFO
	.align		4
.L_2489:
        /*0038*/ 	.byte	0x04, 0x17
        /*003a*/ 	.short	(.L_2491 - .L_2490)
.L_2490:
        /*003c*/ 	.word	0x00000000
        /*0040*/ 	.short	0x0005
        /*0042*/ 	.short	0x0028
        /*0044*/ 	.byte	0x00, 0xf0, 0x21, 0x00


	//----- nvinfo : EIATTR_KPARAM_INFO
	.align		4
.L_2491:
        /*0048*/ 	.byte	0x04, 0x17
        /*004a*/ 	.short	(.L_2493 - .L_2492)
.L_2492:
        /*004c*/ 	.word	0x00000000
        /*0050*/ 	.short	0x0004
        /*0052*/ 	.short	0x0020
        /*0054*/ 	.byte	0x00, 0xf0, 0x11, 0x00


	//----- nvinfo : EIATTR_KPARAM_INFO
	.align		4
.L_2493:
        /*0058*/ 	.byte	0x04, 0x17
        /*005a*/ 	.short	(.L_2495 - .L_2494)
.L_2494:
        /*005c*/ 	.word	0x00000000
        /*0060*/ 	.short	0x0003
        /*0062*/ 	.short	0x0018
        /*0064*/ 	.byte	0x00, 0xf0, 0x21, 0x00


	//----- nvinfo : EIATTR_KPARAM_INFO
	.align		4
.L_2495:
        /*0068*/ 	.byte	0x04, 0x17
        /*006a*/ 	.short	(.L_2497 - .L_2496)
.L_2496:
        /*006c*/ 	.word	0x00000000
        /*0070*/ 	.short	0x0002
        /*0072*/ 	.short	0x0010
        /*0074*/ 	.byte	0x00, 0xf0, 0x21, 0x00


	//----- nvinfo : EIATTR_KPARAM_INFO
	.align		4
.L_2497:
        /*0078*/ 	.byte	0x04, 0x17
        /*007a*/ 	.short	(.L_2499 - .L_2498)
.L_2498:
        /*007c*/ 	.word	0x00000000
        /*0080*/ 	.short	0x0001
        /*0082*/ 	.short	0x0008
        /*0084*/ 	.byte	0x00, 0xf0, 0x21, 0x00


	//----- nvinfo : EIATTR_KPARAM_INFO
	.align		4
.L_2499:
        /*0088*/ 	.byte	0x04, 0x17
        /*008a*/ 	.short	(.L_2501 - .L_2500)
.L_2500:
        /*008c*/ 	.word	0x00000000
        /*0090*/ 	.short	0x0000
        /*0092*/ 	.short	0x0000
        /*0094*/ 	.byte	0x00, 0xf0, 0x21, 0x00


	//----- nvinfo : EIATTR_SPARSE_MMA_MASK
	.align		4
.L_2501:
        /*0098*/ 	.byte	0x03, 0x50
        /*009a*/ 	.short	0x0000


	//----- nvinfo : EIATTR_MAXREG_COUNT
	.align		4
        /*009c*/ 	.byte	0x03, 0x1b
        /*009e*/ 	.short	0x00a8


	//----- nvinfo : EIATTR_NUM_BARRIERS
	.align		4
        /*00a0*/ 	.byte	0x02, 0x4c
        /*00a2*/ 	.byte	0x01
	.zero		1


	//----- nvinfo : EIATTR_MERCURY_ISA_VERSION
	.align		4
        /*00a4*/ 	.byte	0x03, 0x5f
        /*00a6*/ 	.short	0x0101


	//----- nvinfo : EIATTR_COOP_GROUP_MASK_REGIDS
	.align		4
        /*00a8*/ 	.byte	0x04, 0x29
        /*00aa*/ 	.short	(.L_2503 - .L_2502)


	//   ....[0]....
.L_2502:
        /*00ac*/ 	.word	0xffffffff


	//   ....[1]....
        /*00b0*/ 	.word	0xffffffff


	//   ....[2]....
        /*00b4*/ 	.word	0xffffffff


	//   ....[3]....
        /*00b8*/ 	.word	0xffffffff


	//   ....[4]....
        /*00bc*/ 	.word	0xffffffff


	//   ....[5]....
        /*00c0*/ 	.word	0xffffffff


	//   ....[6]....
        /*00c4*/ 	.word	0xffffffff


	//   ....[7]....
        /*00c8*/ 	.word	0xffffffff


	//   ....[8]....
        /*00cc*/ 	.word	0xffffffff


	//   ....[9]....
        /*00d0*/ 	.word	0xffffffff


	//   ....[10]....
        /*00d4*/ 	.word	0xffffffff


	//   ....[11]....
        /*00d8*/ 	.word	0xffffffff


	//----- nvinfo : EIATTR_COOP_GROUP_INSTR_OFFSETS
	.align		4
.L_2503:
        /*00dc*/ 	.byte	0x04, 0x28
        /*00de*/ 	.short	(.L_2505 - .L_2504)


	//   ....[0]....
.L_2504:
        /*00e0*/ 	.word	0x00001570


	//   ....[1]....
        /*00e4*/ 	.word	0x000015a0


	//   ....[2]....
        /*00e8*/ 	.word	0x000015f0


	//   ....[3]....
        /*00ec*/ 	.word	0x00001610


	//   ....[4]....
        /*00f0*/ 	.word	0x00001860


	//   ....[5]....
        /*00f4*/ 	.word	0x00001890


	//   ....[6]....
        /*00f8*/ 	.word	0x000018c0


	//   ....[7]....
        /*00fc*/ 	.word	0x000018d0


	//   ....[8]....
        /*0100*/ 	.word	0x00001900


	//   ....[9]....
        /*0104*/ 	.word	0x00001910


	//   ....[10]....
        /*0108*/ 	.word	0x00001940


	//   ....[11]....
        /*010c*/ 	.word	0x00001950


	//----- nvinfo : EIATTR_EXIT_INSTR_OFFSETS
	.align		4
.L_2505:
        /*0110*/ 	.byte	0x04, 0x1c
        /*0112*/ 	.short	(.L_2507 - .L_2506)


	//   ....[0]....
.L_2506:
        /*0114*/ 	.word	0x00000070


	//   ....[1]....
        /*0118*/ 	.word	0x000021f0


	//----- nvinfo : EIATTR_MAX_THREADS
	.align		4
.L_2507:
        /*011c*/ 	.byte	0x04, 0x05
        /*011e*/ 	.short	(.L_2509 - .L_2508)
.L_2508:
        /*0120*/ 	.word	0x00000140
        /*0124*/ 	.word	0x00000001
        /*0128*/ 	.word	0x00000001


	//----- nvinfo : EIATTR_CRS_STACK_SIZE
	.align		4
.L_2509:
        /*012c*/ 	.byte	0x04, 0x1e
        /*012e*/ 	.short	(.L_2511 - .L_2510)
.L_2510:
        /*0130*/ 	.word	0x00000000


	//----- nvinfo : EIATTR_CBANK_PARAM_SIZE
	.align		4
.L_2511:
        /*0134*/ 	.byte	0x03, 0x19
        /*0136*/ 	.short	0x0048


	//----- nvinfo : EIATTR_PARAM_CBANK
	.align		4
        /*0138*/ 	.byte	0x04, 0x0a
        /*013a*/ 	.short	(.L_2513 - .L_2512)
	.align		4
.L_2512:
        /*013c*/ 	.word	index@(.nv.constant0._ZN13group_norm_v214gn_cuda_kernelI6__halfLi320ELi1ELi32ELi80ELi256ELb0ELi16ELi320ELi320ELi4ELb1ELi9ELb0ELb0ENS_16CompileConditionILi900EEEEEvPT_PKS4_S7_S7_flPfS8_Pj)
        /*0140*/ 	.short	0x0210
        /*0142*/ 	.short	0x0048


	//----- nvinfo : EIATTR_SW_WAR
	.align		4
.L_2513:
        /*0144*/ 	.byte	0x04, 0x36
        /*0146*/ 	.short	(.L_2515 - .L_2514)
.L_2514:
        /*0148*/ 	.word	0x00000008
.L_2515:


//--------------------- .nv.info._ZN13group_norm_v214gn_cuda_kernelI6__halfLi320ELi3ELi32ELi80ELi256ELb0ELi16ELi320ELi320ELi4ELb1ELi21ELb0ELb0ENS_16CompileConditionILi900EEEEEvPT_PKS4_S7_S7_flPfS8_Pj --------------------------
	.section	.nv.info._ZN13group_norm_v214gn_cuda_kernelI6__halfLi320ELi3ELi32ELi80ELi256ELb0ELi16ELi320ELi320ELi4ELb1ELi21ELb0ELb0ENS_16CompileConditionILi900EEEEEvPT_PKS4_S7_S7_flPfS8_Pj,"",@"SHT_CUDA_INFO"
	.sectionflags	@""
	.align	4


	//----- nvinfo : EIATTR_CUDA_API_VERSION
	.align		4
        /*0000*/ 	.byte	0x04, 0x37
        /*0002*/ 	.short	(.L_2517 - .L_2516)
.L_2516:
        /*0004*/ 	.word	0x00000082


	//----- nvinfo : EIATTR_KPARAM_INFO
	.align		4
.L_2517:
        /*0008*/ 	.byte	0x04, 0x17
        /*000a*/ 	.short	(.L_2519 - .L_2518)
.L_2518:
        /*000c*/ 	.word	0x00000000
        /*0010*/ 	.short	0x0008
        /*0012*/ 	.short	0x0040
        /*0014*/ 	.byte	0x00, 0xf0, 0x21, 0x00


	//----- nvinfo : EIATTR_KPARAM_INFO
	.align		4
.L_2519:
        /*0018*/ 	.byte	0x04, 0x17
        /*001a*/ 	.short	(.L_2521 - .L_2520)
.L_2520:
        /*001c*/ 	.word	0x00000000
        /*0020*/ 	.short	0x0007
        /*0022*/ 	.short	0x0038
        /*0024*/ 	.byte	0x00, 0xf0, 0x21, 0x00


	//----- nvinfo : EIATTR_KPARAM_INFO
	.align		4
.L_2521:
        /*0028*/ 	.byte	0x04, 0x17
        /*002a*/ 	.short	(.L_2523 - .L_2522)
.L_2522:
        /*002c*/ 	.word	0x00000000
        /*0030*/ 	.short	0x0006
        /*0032*/ 	.short	0x0030
        /*0034*/ 	.byte	0x00, 0xf0, 0x21, 0x00


	//----- nvinfo : EIATTR_KPARAM_INFO
	.align		4
.L_2523:
        /*0038*/ 	.byte	0x04, 0x17
        /*003a*/ 	.short	(.L_2525 - .L_2524)
.L_2524:
        /*003c*/ 	.word	0x00000000
        /*0040*/ 	.short	0x0005
        /*0042*/ 	.short	0x0028
        /*0044*/ 	.byte	0x00, 0xf0, 0x21, 0x00


	//----- nvinfo : EIATTR_KPARAM_INFO
	.align		4
.L_2525:
        /*0048*/ 	.byte	0x04, 0x17
        /*004a*/ 	.short	(.L_2527 - .L_2526)
.L_2526:
        /*004c*/ 	.word	0x00000000
        /*0050*/ 	.short	0x0004
        /*0052*/ 	.short	0x0020
        /*0054*/ 	.byte	0x00, 0xf0, 0x11, 0x00


	//----- nvinfo : EIATTR_KPARAM_INFO
	.align		4
.L_2527:
        /*0058*/ 	.byte	0x04, 0x17
        /*005a*/ 	.short	(.L_2529 - .L_2528)
.L_2528:
        /*005c*/ 	.word	0x00000000
        /*0060*/ 	.short	0x0003
        /*0062*/ 	.short	0x0018
        /*0064*/ 	.byte	0x00, 0xf0, 0x21, 0x00


	//----- nvinfo : EIATTR_KPARAM_INFO
	.align		4
.L_2529:
        /*0068*/ 	.byte	0x04, 0x17
        /*006a*/ 	.short	(.L_2531 - .L_2530)
.L_2530:
        /*006c*/ 	.word	0x00000000
        /*0070*/ 	.short	0x0002
        /*0072*/ 	.short	0x0010
        /*0074*/ 	.byte	0x00, 0xf0, 0x21, 0x00


	//----- nvinfo : EIATTR_KPARAM_INFO
	.align		4
.L_2531:
        /*0078*/ 	.byte	0x04, 0x17
        /*007a*/ 	.short	(.L_2533 - .L_2532)
.L_2532:
        /*007c*/ 	.word	0x00000000
        /*0080*/ 	.short	0x0001
        /*0082*/ 	.short	0x0008
        /*0084*/ 	.byte	0x00, 0xf0, 0x21, 0x00


	//----- nvinfo : EIATTR_KPARAM_INFO
	.align		4
.L_2533:
        /*0088*/ 	.byte	0x04, 0x17
        /*008a*/ 	.short	(.L_2535 - .L_2534)
.L_2534:
        /*008c*/ 	.word	0x00000000
        /*0090*/ 	.short	0x0000
        /*0092*/ 	.short	0x0000
        /*0094*/ 	.byte	0x00, 0xf0, 0x21, 0x00


	//----- nvinfo : EIATTR_SPARSE_MMA_MASK
	.align		4
.L_2535:
        /*0098*/ 	.byte	0x03, 0x50
        /*009a*/ 	.short	0x0000


	//----- nvinfo : EIATTR_MAXREG_COUNT
	.align		4
        /*009c*/ 	.byte	0x03, 0x1b
        /*009e*/ 	.short	0x0040


	//----- nvinfo : EIATTR_NUM_BARRIERS
	.align		4
        /*00a0*/ 	.byte	0x02, 0x4c
        /*00a2*/ 	.byte	0x01
	.zero		1


	//----- nvinfo : EIATTR_MERCURY_ISA_VERSION
	.align		4
        /*00a4*/ 	.byte	0x03, 0x5f
        /*00a6*/ 	.short	0x0101


	//----- nvinfo : EIATTR_COOP_GROUP_MASK_REGIDS
	.align		4
        /*00a8*/ 	.byte	0x04, 0x29
        /*00aa*/ 	.short	(.L_2537 - .L_2536)


	//   ....[0]....
.L_2536:
        /*00ac*/ 	.word	0xffffffff


	//   ....[1]....
        /*00b0*/ 	.word	0xffffffff


	//   ....[2]....
        /*00b4*/ 	.word	0xffffffff


	//   ....[3]....
        /*00b8*/ 	.word	0xffffffff


	//   ....[4]....
        /*00bc*/ 	.word	0xffffffff


	//   ....[5]....
        /*00c0*/ 	.word	0xffffffff


	//   ....[6]....
        /*00c4*/ 	.word	0xffffffff


	//   ....[7]....
        /*00c8*/ 	.word	0xffffffff


	//   ....[8]....
        /*00cc*/ 	.word	0xffffffff


	//   ....[9]....
        /*00d0*/ 	.word	0xffffffff


	//   ....[10]....
        /*00d4*/ 	.word	0xffffffff


	//   ....[11]....
        /*00d8*/ 	.word	0xffffffff


	//----- nvinfo : EIATTR_COOP_GROUP_INSTR_OFFSETS
	.align		4
.L_2537:
        /*00dc*/ 	.byte	0x04, 0x28
        /*00de*/ 	.short	(.L_2539 - .L_2538)


	//   ....[0]....
.L_2538:
        /*00e0*/ 	.word	0x00001380


	//   ....[1]....
        /*00e4*/ 	.word	0x000013b0


	//   ....[2]....
        /*00e8*/ 	.word	0x000013e0


	//   ....[3]....
        /*00ec*/ 	.word	0x000013f0


	//   ....[4]....
        /*00f0*/ 	.word	0x00001760


	//   ....[5]....
        /*00f4*/ 	.word	0x00001770


	//   ....[6]....
        /*00f8*/ 	.word	0x000017a0


	//   ....[7]....
        /*00fc*/ 	.word	0x000017b0


	//   ....[8]....
        /*0100*/ 	.word	0x000017f0


	//   ....[9]....
        /*0104*/ 	.word	0x00001810


	//   ....[10]....
        /*0108*/ 	.word	0x00001850


	//   ....[11]....
        /*010c*/ 	.word	0x00001860


	//----- nvinfo : EIATTR_EXIT_INSTR_OFFSETS
	.align		4
.L_2539:
        /*0110*/ 	.byte	0x04, 0x1c
        /*0112*/ 	.short	(.L_2541 - .L_2540)


	//   ....[0]....
.L_2540:
        /*0114*/ 	.word	0x00000080


	//   ....[1]....
        /*0118*/ 	.word	0x000022b0


	//----- nvinfo : EIATTR_MAX_THREADS
	.align		4
.L_2541:
        /*011c*/ 	.byte	0x04, 0x05
        /*011e*/ 	.short	(.L_2543 - .L_2542)
.L_2542:
        /*0120*/ 	.word	0x00000140
        /*0124*/ 	.word	0x00000001
        /*0128*/ 	.word	0x00000001


	//----- nvinfo : EIATTR_CRS_STACK_SIZE
	.align		4
.L_2543:
        /*012c*/ 	.byte	0x04, 0x1e
        /*012e*/ 	.short	(.L_2545 - .L_2544)
.L_2544:
        /*0130*/ 	.word	0x00000000


	//----- nvinfo : EIATTR_CBANK_PARAM_SIZE
	.align		4
.L_2545:
        /*0134*/ 	.byte	0x03, 0x19
        /*0136*/ 	.short	0x0048


	//----- nvinfo : EIATTR_PARAM_CBANK
	.align		4
        /*0138*/ 	.byte	0x04, 0x0a
        /*013a*/ 	.short	(.L_2547 - .L_2546)
	.align		4
.L_2546:
        /*013c*/ 	.word	index@(.nv.constant0._ZN13group_norm_v214gn_cuda_kernelI6__halfLi320ELi3ELi32ELi80ELi256ELb0ELi16ELi320ELi320ELi4ELb1ELi21ELb0ELb0ENS_16CompileConditionILi900EEEEEvPT_PKS4_S7_S7_flPfS8_Pj)
        /*0140*/ 	.short	0x0210
        /*0142*/ 	.short	0x0048


	//----- nvinfo : EIATTR_SW_WAR
	.align		4
.L_2547:
        /*0144*/ 	.byte	0x04, 0x36
        /*0146*/ 	.short	(.L_2549 - .L_2548)
.L_2548:
        /*0148*/ 	.word	0x00000008
.L_2549:


//--------------------- .nv.info._ZN13group_norm_v214gn_cuda_kernelI6__halfLi320ELi1ELi32ELi80ELi256ELb0ELi32ELi320ELi320ELi4ELb1ELi18ELb0ELb0ENS_16CompileConditionILi900EEEEEvPT_PKS4_S7_S7_flPfS8_Pj --------------------------
	.section	.nv.info._ZN13group_norm_v214gn_cuda_kernelI6__halfLi320ELi1ELi32ELi80ELi256ELb0ELi32ELi320ELi320ELi4ELb1ELi18ELb0ELb0ENS_16CompileConditionILi900EEEEEvPT_PKS4_S7_S7_flPfS8_Pj,"",@"SHT_CUDA_INFO"
	.sectionflags	@""
	.align	4


	//----- nvinfo : EIATTR_CUDA_API_VERSION
	.align		4
        /*0000*/ 	.byte	0x04, 0x37
        /*0002*/ 	.short	(.L_2551 - .L_2550)
.L_2550:
        /*0004*/ 	.word	0x00000082


	//----- nvinfo : EIATTR_KPARAM_INFO
	.align		4
.L_2551:
        /*0008*/ 	.byte	0x04, 0x17
        /*000a*/ 	.short	(.L_2553 - .L_2552)
.L_2552:
        /*000c*/ 	.word	0x00000000
        /*0010*/ 	.short	0x0008
        /*0012*/ 	.short	0x0040
        /*0014*/ 	.byte	0x00, 0xf0, 0x21, 0x00


	//----- nvinfo : EIATTR_KPARAM_INFO
	.align		4
.L_2553:
        /*0018*/ 	.byte	0x04, 0x17
        /*001a*/ 	.short	(.L_2555 - .L_2554)
.L_2554:
        /*001c*/ 	.word	0x00000000
        /*0020*/ 	.short	0x0007
        /*0022*/ 	.short	0x0038
        /*0024*/ 	.byte	0x00, 0xf0, 0x21, 0x00


	//----- nvinfo : EIATTR_KPARAM_INFO
	.align		4
.L_2555:
        /*0028*/ 	.byte	0x04, 0x17
        /*002a*/ 	.short	(.L_2557 - .L_2556)
.L_2556:
        /*002c*/ 	.word	0x00000000
        /*0030*/ 	.short	0x0006
        /*0032*/ 	.short	0x0030
        /*0034*/ 	.byte	0x00, 0xf0, 0x21, 0x00


	//----- nvinfo : EIATTR_KPARAM_INFO
	.align		4
.L_2557:
        /*0038*/ 	.byte	0x04, 0x17
        /*003a*/ 	.short	(.L_2559 - .L_2558)
.L_2558:
        /*003c*/ 	.word	0x00000000
        /*0040*/ 	.short	0x0005
        /*0042*/ 	.short	0x0028
        /*0044*/ 	.byte	0x00, 0xf0, 0x21, 0x00


	//----- nvinfo : EIATTR_KPARAM_INFO
	.align		4
.L_2559:
        /*0048*/ 	.byte	0x04, 0x17
        /*004a*/ 	.short	(.L_2561 - .L_2560)
.L_2560:
        /*004c*/ 	.word	0x00000000
        /*0050*/ 	.short	0x0004
        /*0052*/ 	.short	0x0020
        /*0054*/ 	.byte	0x00, 0xf0, 0x11, 0x00


	//----- nvinfo : EIATTR_KPARAM_INFO
	.align		4
.L_2561:
        /*0058*/ 	.byte	0x04, 0x17
        /*005a*/ 	.short	(.L_2563 - .L_2562)
.L_2562:
        /*005c*/ 	.word	0x00000000
        /*0060*/ 	.short	0x0003
        /*0062*/ 	.short	0x0018
        /*0064*/ 	.byte	0x00, 0xf0, 0x21, 0x00


	//----- nvinfo : EIATTR_KPARAM_INFO
	.align		4
.L_2563:
        /*0068*/ 	.byte	0x04, 0x17
        /*006a*/ 	.short	(.L_2565 - .L_2564)
.L_2564:
        /*006c*/ 	.word	0x00000000
        /*0070*/ 	.short	0x0002
        /*0072*/ 	.short	0x0010
        /*0074*/ 	.byte	0x00, 0xf0, 0x21, 0x00


	//----- nvinfo : EIATTR_KPARAM_INFO
	.align		4
.L_2565:
        /*0078*/ 	.byte	0x04, 0x17
        /*007a*/ 	.short	(.L_2567 - .L_2566)
.L_2566:
        /*007c*/ 	.word	0x00000000
        /*0080*/ 	.short	0x0001
        /*0082*/ 	.short	0x0008
        /*0084*/ 	.byte	0x00, 0xf0, 0x21, 0x00


	//----- nvinfo : EIATTR_KPARAM_INFO
	.align		4
.L_2567:
        /*0088*/ 	.byte	0x04, 0x17
        /*008a*/ 	.short	(.L_2569 - .L_2568)
.L_2568:
        /*008c*/ 	.word	0x00000000
        /*0090*/ 	.short	0x0000
        /*0092*/ 	.short	0x0000
        /*0094*/ 	.byte	0x00, 0xf0, 0x21, 0x00


	//----- nvinfo : EIATTR_SPARSE_MMA_MASK
	.align		4
.L_2569:
        /*0098*/ 	.byte	0x03, 0x50
        /*009a*/ 	.short	0x0000


	//----- nvinfo : EIATTR_MAXREG_COUNT
	.align		4
        /*009c*/ 	.byte	0x03, 0x1b
        /*009e*/ 	.short	0x00a8


	//----- nvinfo : EIATTR_NUM_BARRIERS
	.align		4
        /*00a0*/ 	.byte	0x02, 0x4c
        /*00a2*/ 	.byte	0x01
	.zero		1


	//----- nvinfo : EIATTR_MERCURY_ISA_VERSION
	.align		4
        /*00a4*/ 	.byte	0x03, 0x5f
        /*00a6*/ 	.short	0x0101


	//----- nvinfo : EIATTR_COOP_GROUP_MASK_REGIDS
	.align		4
        /*00a8*/ 	.byte	0x04, 0x29
        /*00aa*/ 	.short	(.L_2571 - .L_2570)


	//   ....[0]....
.L_2570:
        /*00ac*/ 	.word	0xffffffff


	//   ....[1]....
        /*00b0*/ 	.word	0xffffffff


	//   ....[2]....
        /*00b4*/ 	.word	0xffffffff


	//   ....[3]....
        /*00b8*/ 	.word	0xffffffff


	//   ....[4]....
        /*00bc*/ 	.word	0xffffffff


	//   ....[5]....
        /*00c0*/ 	.word	0xffffffff


	//   ....[6]....
        /*00c4*/ 	.word	0xffffffff


	//   ....[7]....
        /*00c8*/ 	.word	0xffffffff


	//   ....[8]....
        /*00cc*/ 	.word	0xffffffff


	//   ....[9]....
        /*00d0*/ 	.word	0xffffffff


	//----- nvinfo : EIATTR_COOP_GROUP_INSTR_OFFSETS
	.align		4
.L_2571:
        /*00d4*/ 	.byte	0x04, 0x28
        /*00d6*/ 	.short	(.L_2573 - .L_2572)


	//   ....[0]....
.L_2572:
        /*00d8*/ 	.word	0x00001800


	//   ....[1]....
        /*00dc*/ 	.word	0x00001830


	//   ....[2]....
        /*00e0*/ 	.word	0x00001860


	//   ....[3]....
        /*00e4*/ 	.word	0x00001870


	//   ....[4]....
        /*00e8*/ 	.word	0x00001be0


	//   ....[5]....
        /*00ec*/ 	.word	0x00001bf0


	//   ....[6]....
        /*00f0*/ 	.word	0x00001c30


	//   ....[7]....
        /*00f4*/ 	.word	0x00001c50


	//   ....[8]....
        /*00f8*/ 	.word	0x00001c80


	//   ....[9]....
        /*00fc*/ 	.word	0x00001c90


	//----- nvinfo : EIATTR_EXIT_INSTR_OFFSETS
	.align		4
.L_2573:
        /*0100*/ 	.byte	0x04, 0x1c
        /*0102*/ 	.short	(.L_2575 - .L_2574)


	//   ....[0]....
.L_2574:
        /*0104*/ 	.word	0x00000080


	//   ....[1]....
        /*0108*/ 	.word	0x00002ce0


	//----- nvinfo : EIATTR_MAX_THREADS
	.align		4
.L_2575:
        /*010c*/ 	.byte	0x04, 0x05
        /*010e*/ 	.short	(.L_2577 - .L_2576)
.L_2576:
        /*0110*/ 	.word	0x00000140
        /*0114*/ 	.word	0x00000001
        /*0118*/ 	.word	0x00000001


	//----- nvinfo : EIATTR_CRS_STACK_SIZE
	.align		4
.L_2577:
        /*011c*/ 	.byte	0x04, 0x1e
        /*011e*/ 	.short	(.L_2579 - .L_2578)
.L_2578:
        /*0120*/ 	.word	0x00000000


	//----- nvinfo : EIATTR_CBANK_PARAM_SIZE
	.align		4
.L_2579:
        /*0124*/ 	.byte	0x03, 0x19
        /*0126*/ 	.short	0x0048


	//----- nvinfo : EIATTR_PARAM_CBANK
	.align		4
        /*0128*/ 	.byte	0x04, 0x0a
        /*012a*/ 	.short	(.L_2581 - .L_2580)
	.align		4
.L_2580:
        /*012c*/ 	.word	index@(.nv.constant0._ZN13group_norm_v214gn_cuda_kernelI6__halfLi320ELi1ELi32ELi80ELi256ELb0ELi32ELi320ELi320ELi4ELb1ELi18ELb0ELb0ENS_16CompileConditionILi900EEEEEvPT_PKS4_S7_S7_flPfS8_Pj)
        /*0130*/ 	.short	0x0210
        /*0132*/ 	.short	0x0048


	//----- nvinfo : EIATTR_SW_WAR
	.align		4
.L_2581:
        /*0134*/ 	.byte	0x04, 0x36
        /*0136*/ 	.short	(.L_2583 - .L_2582)
.L_2582:
        /*0138*/ 	.word	0x00000008
.L_2583:


//--------------------- .nv.info._ZN13group_norm_v214gn_cuda_kernelI6__halfLi320ELi3ELi32ELi80ELi256ELb0ELi32ELi320ELi320ELi4ELb1ELi43ELb0ELb0ENS_16CompileConditionILi900EEEEEvPT_PKS4_S7_S7_flPfS8_Pj --------------------------
	.section	.nv.info._ZN13group_norm_v214gn_cuda_kernelI6__halfLi320ELi3ELi32ELi80ELi256ELb0ELi32ELi320ELi320ELi4ELb1ELi43ELb0ELb0ENS_16CompileConditionILi900EEEEEvPT_PKS4_S7_S7_flPfS8_Pj,"",@"SHT_CUDA_INFO"
	.sectionflags	@""
	.align	4


	//----- nvinfo : EIATTR_CUDA_API_VERSION
	.align		4
        /*0000*/ 	.byte	0x04, 0x37
        /*0002*/ 	.short	(.L_2585 - .L_2584)
.L_2584:
        /*0004*/ 	.word	0x00000082


	//----- nvinfo : EIATTR_KPARAM_INFO
	.align		4
.L_2585:
        /*0008*/ 	.byte	0x04, 0x17
        /*000a*/ 	.short	(.L_2587 - .L_2586)
.L_2586:
        /*000c*/ 	.word	0x00000000
        /*0010*/ 	.short	0x0008
        /*0012*/ 	.short	0x0040
        /*0014*/ 	.byte	0x00, 0xf0, 0x21, 0x00


	//----- nvinfo : EIATTR_KPARAM_INFO
	.align		4
.L_2587:
        /*0018*/ 	.byte	0x04, 0x17
        /*001a*/ 	.short	(.L_2589 - .L_2588)
.L_2588:
        /*001c*/ 	.word	0x00000000
        /*0020*/ 	.short	0x0007
        /*0022*/ 	.short	0x0038
        /*0024*/ 	.byte	0x00, 0xf0, 0x21, 0x00


	//----- nvinfo : EIATTR_KPARAM_INFO
	.align		4
.L_2589:
        /*0028*/ 	.byte	0x04, 0x17
        /*002a*/ 	.short	(.L_2591 - .L_2590)
.L_2590:
        /*002c*/ 	.word	0x00000000
        /*0030*/ 	.short	0x0006
        /*0032*/ 	.short	0x0030
        /*0034*/ 	.byte	0x00, 0xf0, 0x21, 0x00


	//----- nvinfo : EIATTR_KPARAM_INFO
	.align		4
.L_2591:
        /*0038*/ 	.byte	0x04, 0x17
        /*003a*/ 	.short	(.L_2593 - .L_2592)
.L_2592:
        /*003c*/ 	.word	0x00000000
        /*0040*/ 	.short	0x0005
        /*0042*/ 	.short	0x0028
        /*0044*/ 	.byte	0x00, 0xf0, 0x21, 0x00


	//----- nvinfo : EIATTR_KPARAM_INFO
	.align		4
.L_2593:
        /*0048*/ 	.byte	0x04, 0x17
        /*004a*/ 	.short	(.L_2595 - .L_2594)
.L_2594:
        /*004c*/ 	.word	0x00000000
        /*0050*/ 	.short	0x0004
        /*0052*/ 	.short	0x0020
        /*0054*/ 	.byte	0x00, 0xf0, 0x11, 0x00


	//----- nvinfo : EIATTR_KPARAM_INFO
	.align		4
.L_2595:
        /*0058*/ 	.byte	0x04, 0x17
        /*005a*/ 	.short	(.L_2597 - .L_2596)
.L_2596:
        /*005c*/ 	.word	0x00000000
        /*0060*/ 	.short	0x0003
        /*0062*/ 	.short	0x0018
        /*0064*/ 	.byte	0x00, 0xf0, 0x21, 0x00


	//----- nvinfo : EIATTR_KPARAM_INFO
	.align		4
.L_2597:
        /*0068*/ 	.byte	0x04, 0x17
        /*006a*/ 	.short	(.L_2599 - .L_2598)
.L_2598:
        /*006c*/ 	.word	0x00000000
        /*0070*/ 	.short	0x0002
        /*0072*/ 	.short	0x0010
        /*0074*/ 	.byte	0x00, 0xf0, 0x21, 0x00


	//----- nvinfo : EIATTR_KPARAM_INFO
	.align		4
.L_2599:
        /*0078*/ 	.byte	0x04, 0x17
        /*007a*/ 	.short	(.L_2601 - .L_2600)
.L_2600:
        /*007c*/ 	.word	0x00000000
        /*0080*/ 	.short	0x0001
        /*0082*/ 	.short	0x0008
        /*0084*/ 	.byte	0x00, 0xf0, 0x21, 0x00


	//----- nvinfo : EIATTR_KPARAM_INFO
	.align		4
.L_2601:
        /*0088*/ 	.byte	0x04, 0x17
        /*008a*/ 	.short	(.L_2603 - .L_2602)
.L_2602:
        /*008c*/ 	.word	0x00000000
        /*0090*/ 	.short	0x0000
        /*0092*/ 	.short	0x0000
        /*0094*/ 	.byte	0x00, 0xf0, 0x21, 0x00


	//----- nvinfo : EIATTR_SPARSE_MMA_MASK
	.align		4
.L_2603:
        /*0098*/ 	.byte	0x03, 0x50
        /*009a*/ 	.short	0x0000


	//----- nvinfo : EIATTR_MAXREG_COUNT
	.align		4
        /*009c*/ 	.byte	0x03, 0x1b
        /*009e*/ 	.short	0x0040


	//----- nvinfo : EIATTR_NUM_BARRIERS
	.align		4
        /*00a0*/ 	.byte	0x02, 0x4c
        /*00a2*/ 	.byte	0x01
	.zero		1


	//----- nvinfo : EIATTR_MERCURY_ISA_VERSION
	.align		4
        /*00a4*/ 	.byte	0x03, 0x5f
        /*00a6*/ 	.short	0x0101


	//----- nvinfo : EIATTR_COOP_GROUP_MASK_REGIDS
	.align		4
        /*00a8*/ 	.byte	0x04, 0x29
        /*00aa*/ 	.short	(.L_2605 - .L_2604)


	//   ....[0]....
.L_2604:
        /*00ac*/ 	.word	0xffffffff


	//   ....[1]....
        /*00b0*/ 	.word	0xffffffff


	//   ....[2]....
        /*00b4*/ 	.word	0xffffffff


	//   ....[3]....
        /*00b8*/ 	.word	0xffffffff


	//   ....[4]....
        /*00bc*/ 	.word	0xffffffff


	//   ....[5]....
        /*00c0*/ 	.word	0xffffffff


	//   ....[6]....
        /*00c4*/ 	.word	0xffffffff


	//   ....[7]....
        /*00c8*/ 	.word	0xffffffff


	//   ....[8]....
        /*00cc*/ 	.word	0xffffffff


	//   ....[9]....
        /*00d0*/ 	.word	0xffffffff


	//----- nvinfo : EIATTR_COOP_GROUP_INSTR_OFFSETS
	.align		4
.L_2605:
        /*00d4*/ 	.byte	0x04, 0x28
        /*00d6*/ 	.short	(.L_2607 - .L_2606)


	//   ....[0]....
.L_2606:
        /*00d8*/ 	.word	0x00001830


	//   ....[1]....
        /*00dc*/ 	.word	0x00001860


	//   ....[2]....
        /*00e0*/ 	.word	0x00001890


	//   ....[3]....
        /*00e4*/ 	.word	0x000018a0


	//   ....[4]....
        /*00e8*/ 	.word	0x00001c30


	//   ....[5]....
        /*00ec*/ 	.word	0x00001c40


	//   ....[6]....
        /*00f0*/ 	.word	0x00001c70


	//   ....[7]....
        /*00f4*/ 	.word	0x00001c90


	//   ....[8]....
        /*00f8*/ 	.word	0x00001d00


	//   ....[9]....
        /*00fc*/ 	.word	0x00001d10


	//----- nvinfo : EIATTR_EXIT_INSTR_OFFSETS
	.align		4
.L_2607:
        /*0100*/ 	.byte	0x04, 0x1c
        /*0102*/ 	.short	(.L_2609 - .L_2608)


	//   ....[0]....
.L_2608:
        /*0104*/ 	.word	0x00000080


	//   ....[1]....
        /*0108*/ 	.word	0x00002d80


	//----- nvinfo : EIATTR_MAX_THREADS
	.align		4
.L_2609:
        /*010c*/ 	.byte	0x04, 0x05
        /*010e*/ 	.short	(.L_2611 - .L_2610)
.L_2610:
        /*0110*/ 	.word	0x00000140
        /*0114*/ 	.word	0x00000001
        /*0118*/ 	.word	0x00000001


	//----- nvinfo : EIATTR_CRS_STACK_SIZE
	.align		4
.L_2611:
        /*011c*/ 	.byte	0x04, 0x1e
        /*011e*/ 	.short	(.L_2613 - .L_2612)
.L_2612:
        /*0120*/ 	.word	0x00000000


	//----- nvinfo : EIATTR_CBANK_PARAM_SIZE
	.align		4
.L_2613:
        /*0124*/ 	.byte	0x03, 0x19
        /*0126*/ 	.short	0x0048


	//----- nvinfo : EIATTR_PARAM_CBANK
	.align		4
        /*0128*/ 	.byte	0x04, 0x0a
        /*012a*/ 	.short	(.L_2615 - .L_2614)
	.align		4
.L_2614:
        /*012c*/ 	.word	index@(.nv.constant0._ZN13group_norm_v214gn_cuda_kernelI6__halfLi320ELi3ELi32ELi80ELi256ELb0ELi32ELi320ELi320ELi4ELb1ELi43ELb0ELb0ENS_16CompileConditionILi900EEEEEvPT_PKS4_S7_S7_flPfS8_Pj)
        /*0130*/ 	.short	0x0210
        /*0132*/ 	.short	0x0048


	//----- nvinfo : EIATTR_SW_WAR
	.align		4
.L_2615:
        /*0134*/ 	.byte	0x04, 0x36
        /*0136*/ 	.short	(.L_2617 - .L_2616)
.L_2616:
        /*0138*/ 	.word	0x00000008
.L_2617:


//--------------------- .nv.info._ZN13group_norm_v214gn_cuda_kernelI6__halfLi320ELi1ELi32ELi80ELi256ELb0ELi64ELi320ELi320ELi4ELb1ELi37ELb0ELb0ENS_16CompileConditionILi900EEEEEvPT_PKS4_S7_S7_flPfS8_Pj --------------------------
	.section	.nv.info._ZN13group_norm_v214gn_cuda_kernelI6__halfLi320ELi1ELi32ELi80ELi256ELb0ELi64ELi320ELi320ELi4ELb1ELi37ELb0ELb0ENS_16CompileConditionILi900EEEEEvPT_PKS4_S7_S7_flPfS8_Pj,"",@"SHT_CUDA_INFO"
	.sectionflags	@""
	.align	4


	//----- nvinfo : EIATTR_CUDA_API_VERSION
	.align		4
        /*0000*/ 	.byte	0x04, 0x37
        /*0002*/ 	.short	(.L_2619 - .L_2618)
.L_2618:
        /*0004*/ 	.word	0x00000082


	//----- nvinfo : EIATTR_KPARAM_INFO
	.align		4
.L_2619:
        /*0008*/ 	.byte	0x04, 0x17
        /*000a*/ 	.short	(.L_2621 - .L_2620)
.L_2620:
        /*000c*/ 	.word	0x00000000
        /*0010*/ 	.short	0x0008
        /*0012*/ 	.short	0x0040
        /*0014*/ 	.byte	0x00, 0xf0, 0x21, 0x00


	//----- nvinfo : EIATTR_KPARAM_INFO
	.align		4
.L_2621:
        /*0018*/ 	.byte	0x04, 0x17
        /*001a*/ 	.short	(.L_2623 - .L_2622)
.L_2622:
        /*001c*/ 	.word	0x00000000
        /*0020*/ 	.short	0x0007
        /*0022*/ 	.short	0x0038
        /*0024*/ 	.byte	0x00, 0xf0, 0x21, 0x00


	//----- nvinfo : EIATTR_KPARAM_INFO
	.align		4
.L_2623:
        /*0028*/ 	.byte	0x04, 0x17
        /*002a*/ 	.short	(.L_2625 - .L_2624)
.L_2624:
        /*002c*/ 	.word	0x00000000
        /*0030*/ 	.short	0x0006
        /*0032*/ 	.short	0x0030
        /*0034*/ 	.byte	0x00, 0xf0, 0x21, 0x00


	//----- nvinfo : EIATTR_KPARAM_INFO
	.align		4
.L_2625:
        /*0038*/ 	.byte	0x04, 0x17
        /*003a*/ 	.short	(.L_2627 - .L_2626)
.L_2626:
        /*003c*/ 	.word	0x00000000
        /*0040*/ 	.short	0x0005
        /*0042*/ 	.short	0x0028
        /*0044*/ 	.byte	0x00, 0xf0, 0x21, 0x00


	//----- nvinfo : EIATTR_KPARAM_INFO
	.align		4
.L_2627:
        /*0048*/ 	.byte	0x04, 0x17
        /*004a*/ 	.short	(.L_2629 - .L_2628)
.L_2628:
        /*004c*/ 	.word	0x00000000
        /*0050*/ 	.short	0x0004
        /*0052*/ 	.short	0x0020
        /*0054*/ 	.byte	0x00, 0xf0, 0x11, 0x00


	//----- nvinfo : EIATTR_KPARAM_INFO
	.align		4
.L_2629:
        /*0058*/ 	.byte	0x04, 0x17
        /*005a*/ 	.short	(.L_2631 - .L_2630)
.L_2630:
        /*005c*/ 	.word	0x00000000
        /*0060*/ 	.short	0x0003
        /*0062*/ 	.short	0x0018
        /*0064*/ 	.byte	0x00, 0xf0, 0x21, 0x00


	//----- nvinfo : EIATTR_KPARAM_INFO
	.align		4
.L_2631:
        /*0068*/ 	.byte	0x04, 0x17
        /*006a*/ 	.short	(.L_2633 - .L_2632)
.L_2632:
        /*006c*/ 	.word	0x00000000
        /*0070*/ 	.short	0x0002
        /*0072*/ 	.short	0x0010
        /*0074*/ 	.byte	0x00, 0xf0, 0x21, 0x00


	//----- nvinfo : EIATTR_KPARAM_INFO
	.align		4
.L_2633:
        /*0078*/ 	.byte	0x04, 0x17
        /*007a*/ 	.short	(.L_2635 - .L_2634)
.L_2634:
        /*007c*/ 	.word	0x00000000
        /*0080*/ 	.short	0x0001
        /*0082*/ 	.short	0x0008
        /*0084*/ 	.byte	0x00, 0xf0, 0x21, 0x00


	//----- nvinfo : EIATTR_KPARAM_INFO
	.align		4
.L_2635:
        /*0088*/ 	.byte	0x04, 0x17
        /*008a*/ 	.short	(.L_2637 - .L_2636)
.L_2636:
        /*008c*/ 	.word	0x00000000
        /*0090*/ 	.short	0x0000
        /*0092*/ 	.short	0x0000
        /*0094*/ 	.byte	0x00, 0xf0, 0x21, 0x00


	//----- nvinfo : EIATTR_SPARSE_MMA_MASK
	.align		4
.L_2637:
        /*0098*/ 	.byte	0x03, 0x50
        /*009a*/ 	.short	0x0000


	//----- nvinfo : EIATTR_MAXREG_COUNT
	.align		4
        /*009c*/ 	.byte	0x03, 0x1b
        /*009e*/ 	.short	0x00a8


	//----- nvinfo : EIATTR_NUM_BARRIERS
	.align		4
        /*00a0*/ 	.byte	0x02, 0x4c
        /*00a2*/ 	.byte	0x01
	.zero		1


	//----- nvinfo : EIATTR_MERCURY_ISA_VERSION
	.align		4
        /*00a4*/ 	.byte	0x03, 0x5f
        /*00a6*/ 	.short	0x0101


	//----- nvinfo : EIATTR_COOP_GROUP_MASK_REGIDS
	.align		4
        /*00a8*/ 	.byte	0x04, 0x29
        /*00aa*/ 	.short	(.L_2639 - .L_2638)


	//   ....[0]....
.L_2638:
        /*00ac*/ 	.word	0xffffffff


	//   ....[1]....
        /*00b0*/ 	.word	0xffffffff


	//   ....[2]....
        /*00b4*/ 	.word	0xffffffff


	//   ....[3]....
        /*00b8*/ 	.word	0xffffffff


	//   ....[4]....
        /*00bc*/ 	.word	0xffffffff


	//   ....[5]....
        /*00c0*/ 	.word	0xffffffff


	//   ....[6]....
        /*00c4*/ 	.word	0xffffffff


	//   ....[7]....
        /*00c8*/ 	.word	0xffffffff


	//----- nvinfo : EIATTR_COOP_GROUP_INSTR_OFFSETS
	.align		4
.L_2639:
        /*00cc*/ 	.byte	0x04, 0x28
        /*00ce*/ 	.short	(.L_2641 - .L_2640)


	//   ....[0]....
.L_2640:
        /*00d0*/ 	.word	0x00002100


	//   ....[1]....
        /*00d4*/ 	.word	0x00002130


	//   ....[2]....
        /*00d8*/ 	.word	0x00002160


	//   ....[3]....
        /*00dc*/ 	.word	0x00002170


	//   ....[4]....
        /*00e0*/ 	.word	0x000024b0


	//   ....[5]....
        /*00e4*/ 	.word	0x000024c0


	//   ....[6]....
        /*00e8*/ 	.word	0x00002500


	//   ....[7]....
        /*00ec*/ 	.word	0x00002530


	//----- nvinfo : EIATTR_EXIT_INSTR_OFFSETS
	.align		4
.L_2641:
        /*00f0*/ 	.byte	0x04, 0x1c
        /*00f2*/ 	.short	(.L_2643 - .L_2642)


	//   ....[0]....
.L_2642:
        /*00f4*/ 	.word	0x00000080


	//   ....[1]....
        /*00f8*/ 	.word	0x00004160


	//----- nvinfo : EIATTR_MAX_THREADS
	.align		4
.L_2643:
        /*00fc*/ 	.byte	0x04, 0x05
        /*00fe*/ 	.short	(.L_2645 - .L_2644)
.L_2644:
        /*0100*/ 	.word	0x00000140
        /*0104*/ 	.word	0x00000001
        /*0108*/ 	.word	0x00000001


	//----- nvinfo : EIATTR_CRS_STACK_SIZE
	.align		4
.L_2645:
        /*010c*/ 	.byte	0x04, 0x1e
        /*010e*/ 	.short	(.L_2647 - .L_2646)
.L_2646:
        /*0110*/ 	.word	0x00000000


	//----- nvinfo : EIATTR_CBANK_PARAM_SIZE
	.align		4
.L_2647:
        /*0114*/ 	.byte	0x03, 0x19
        /*0116*/ 	.short	0x0048


	//----- nvinfo : EIATTR_PARAM_CBANK
	.align		4
        /*0118*/ 	.byte	0x04, 0x0a
        /*011a*/ 	.short	(.L_2649 - .L_2648)
	.align		4
.L_2648:
        /*011c*/ 	.word	index@(.nv.constant0._ZN13group_norm_v214gn_cuda_kernelI6__halfLi320ELi1ELi32ELi80ELi256ELb0ELi64ELi320ELi320ELi4ELb1ELi37ELb0ELb0ENS_16CompileConditionILi900EEEEEvPT_PKS4_S7_S7_flPfS8_Pj)
        /*0120*/ 	.short	0x0210
        /*0122*/ 	.short	0x0048


	//----- nvinfo : EIATTR_SW_WAR
	.align		4
.L_2649:
        /*0124*/ 	.byte	0x04, 0x36
        /*0126*/ 	.short	(.L_2651 - .L_2650)
.L_2650:
        /*0128*/ 	.word	0x00000008
.L_2651:


//--------------------- .nv.info._ZN13group_norm_v214gn_cuda_kernelI6__halfLi320ELi1ELi32ELi80ELi256ELb0ELi128ELi320ELi320ELi4ELb1ELi74ELb0ELb0ENS_16CompileConditionILi900EEEEEvPT_PKS4_S7_S7_flPfS8_Pj --------------------------
	.section	.nv.info._ZN13group_norm_v214gn_cuda_kernelI6__halfLi320ELi1ELi32ELi80ELi256ELb0ELi128ELi320ELi320ELi4ELb1ELi74ELb0ELb0ENS_16CompileConditionILi900EEEEEvPT_PKS4_S7_S7_flPfS8_Pj,"",@"SHT_CUDA_INFO"
	.sectionflags	@""
	.align	4


	//----- nvinfo : EIATTR_CUDA_API_VERSION
	.align		4
        /*0000*/ 	.byte	0x04, 0x37
        /*0002*/ 	.short	(.L_2653 - .L_2652)
.L_2652:
        /*0004*/ 	.word	0x00000082


	//----- nvinfo : EIATTR_KPARAM_INFO
	.align		4
.L_2653:
        /*0008*/ 	.byte	0x04, 0x17
        /*000a*/ 	.short	(.L_2655 - .L_2654)
.L_2654:
        /*000c*/ 	.word	0x00000000
        /*0010*/ 	.short	0x0008
        /*0012*/ 	.short	0x0040
        /*0014*/ 	.byte	0x00, 0xf0, 0x21, 0x00


	//----- nvinfo : EIATTR_KPARAM_INFO
	.align		4
.L_2655:
        /*0018*/ 	.byte	0x04, 0x17
        /*001a*/ 	.short	(.L_2657 - .L_2656)
.L_2656:
        /*001c*/ 	.word	0x00000000
        /*0020*/ 	.short	0x0007
        /*0022*/ 	.short	0x0038
        /*0024*/ 	.byte	0x00, 0xf0, 0x21, 0x00


	//----- nvinfo : EIATTR_KPARAM_INFO
	.align		4
.L_2657:
        /*0028*/ 	.byte	0x04, 0x17
        /*002a*/ 	.short	(.L_2659 - .L_2658)
.L_2658:
        /*002c*/ 	.word	0x00000000
        /*0030*/ 	.short	0x0006
        /*0032*/ 	.short	0x0030
        /*0034*/ 	.byte	0x00, 0xf0, 0x21, 0x00


	//----- nvinfo : EIATTR_KPARAM_INFO
	.align		4
.L_2659:
        /*0038*/ 	.byte	0x04, 0x17
        /*003a*/ 	.short	(.L_2661 - .L_2660)
.L_2660:
        /*003c*/ 	.word	0x00000000
        /*0040*/ 	.short	0x0005
        /*0042*/ 	.short	0x0028
        /*0044*/ 	.byte	0x00, 0xf0, 0x21, 0x00


	//----- nvinfo : EIATTR_KPARAM_INFO
	.align		4
.L_2661:
        /*0048*/ 	.byte	0x04, 0x17
        /*004a*/ 	.short	(.L_2663 - .L_2662)
.L_2662:
        /*004c*/ 	.word	0x00000000
        /*0050*/ 	.short	0x0004
        /*0052*/ 	.short	0x0020
        /*0054*/ 	.byte	0x00, 0xf0, 0x11, 0x00


	//----- nvinfo : EIATTR_KPARAM_INFO
	.align		4
.L_2663:
        /*0058*/ 	.byte	0x04, 0x17
        /*005a*/ 	.short	(.L_2665 - .L_2664)
.L_2664:
        /*005c*/ 	.word	0x00000000
        /*0060*/ 	.short	0x0003
        /*0062*/ 	.short	0x0018
        /*0064*/ 	.byte	0x00, 0xf0, 0x21, 0x00


	//----- nvinfo : EIATTR_KPARAM_INFO
	.align		4
.L_2665:
        /*0068*/ 	.byte	0x04, 0x17
        /*006a*/ 	.short	(.L_2667 - .L_2666)
.L_2666:
        /*006c*/ 	.word	0x00000000
        /*0070*/ 	.short	0x0002
        /*0072*/ 	.short	0x0010
        /*0074*/ 	.byte	0x00, 0xf0, 0x21, 0x00


	//----- nvinfo : EIATTR_KPARAM_INFO
	.align		4
.L_2667:
        /*0078*/ 	.byte	0x04, 0x17
        /*007a*/ 	.short	(.L_2669 - .L_2668)
.L_2668:
        /*007c*/ 	.word	0x00000000
        /*0080*/ 	.short	0x0001
        /*0082*/ 	.short	0x0008
        /*0084*/ 	.byte	0x00, 0xf0, 0x21, 0x00


	//----- nvinfo : EIATTR_KPARAM_INFO
	.align		4
.L_2669:
        /*0088*/ 	.byte	0x04, 0x17
        /*008a*/ 	.short	(.L_2671 - .L_2670)
.L_2670:
        /*008c*/ 	.word	0x00000000
        /*0090*/ 	.short	0x0000
        /*0092*/ 	.short	0x0000
        /*0094*/ 	.byte	0x00, 0xf0, 0x21, 0x00


	//----- nvinfo : EIATTR_SPARSE_MMA_MASK
	.align		4
.L_2671:
        /*0098*/ 	.byte	0x03, 0x50
        /*009a*/ 	.short	0x0000


	//----- nvinfo : EIATTR_MAXREG_COUNT
	.align		4
        /*009c*/ 	.byte	0x03, 0x1b
        /*009e*/ 	.short	0x00a8


	//----- nvinfo : EIATTR_NUM_BARRIERS
	.align		4
        /*00a0*/ 	.byte	0x02, 0x4c
        /*00a2*/ 	.byte	0x01
	.zero		1


	//----- nvinfo : EIATTR_ANNOTATIONS
	.align		4
        /*00a4*/ 	.byte	0x04, 0x55
        /*00a6*/ 	.short	(.L_2673 - .L_2672)


	//   ....[0]....
.L_2672:
        /* <DEDUP_REMOVED lines=76> */


	//----- nvinfo : EIATTR_MERCURY_ISA_VERSION
	.align		4
.L_2673:
        /*0558*/ 	.byte	0x03, 0x5f
        /*055a*/ 	.short	0x0101


	//----- nvinfo : EIATTR_COOP_GROUP_MASK_REGIDS
	.align		4
        /*055c*/ 	.byte	0x04, 0x29
        /*055e*/ 	.short	(.L_2675 - .L_2674)


	//   ....[0]....
.L_2674:
        /*0560*/ 	.word	0xffffffff


	//   ....[1]....
        /*0564*/ 	.word	0xffffffff


	//   ....[2]....
        /*0568*/ 	.word	0xffffffff


	//   ....[3]....
        /*056c*/ 	.word	0xffffffff


	//   ....[4]....
        /*0570*/ 	.word	0xffffffff


	//   ....[5]....
        /*0574*/ 	.word	0xffffffff


	//----- nvinfo : EIATTR_COOP_GROUP_INSTR_OFFSETS
	.align		4
.L_2675:
        /*0578*/ 	.byte	0x04, 0x28
        /*057a*/ 	.short	(.L_2677 - .L_2676)


	//   ....[0]....
.L_2676:
        /*057c*/ 	.word	0x000034f0


	//   ....[1]....
        /*0580*/ 	.word	0x00003500


	//   ....[2]....
        /*0584*/ 	.word	0x00003570


	//   ....[3]....
        /*0588*/ 	.word	0x00003590


	//   ....[4]....
        /*058c*/ 	.word	0x00003920


	//   ....[5]....
        /*0590*/ 	.word	0x00003930


	//----- nvinfo : EIATTR_EXIT_INSTR_OFFSETS
	.align		4
.L_2677:
        /*0594*/ 	.byte	0x04, 0x1c
        /*0596*/ 	.short	(.L_2679 - .L_2678)


	//   ....[0]....
.L_2678:
        /*0598*/ 	.word	0x00000090


	//   ....[1]....
        /*059c*/ 	.word	0x00007770


	//----- nvinfo : EIATTR_MAX_THREADS
	.align		4
.L_2679:
        /*05a0*/ 	.byte	0x04, 0x05
        /*05a2*/ 	.short	(.L_2681 - .L_2680)
.L_2680:
        /*05a4*/ 	.word	0x00000140
        /*05a8*/ 	.word	0x00000001
        /*05ac*/ 	.word	0x00000001


	//----- nvinfo : EIATTR_CRS_STACK_SIZE
	.align		4
.L_2681:
        /*05b0*/ 	.byte	0x04, 0x1e
        /*05b2*/ 	.short	(.L_2683 - .L_2682)
.L_2682:
        /*05b4*/ 	.word	0x00000000


	//----- nvinfo : EIATTR_CBANK_PARAM_SIZE
	.align		4
.L_2683:
        /*05b8*/ 	.byte	0x03, 0x19
        /*05ba*/ 	.short	0x0048


	//----- nvinfo : EIATTR_PARAM_CBANK
	.align		4
        /*05bc*/ 	.byte	0x04, 0x0a
        /*05be*/ 	.short	(.L_2685 - .L_2684)
	.align		4
.L_2684:
        /*05c0*/ 	.word	index@(.nv.constant0._ZN13group_norm_v214gn_cuda_kernelI6__halfLi320ELi1ELi32ELi80ELi256ELb0ELi128ELi320ELi320ELi4ELb1ELi74ELb0ELb0ENS_16CompileConditionILi900EEEEEvPT_PKS4_S7_S7_flPfS8_Pj)
        /*05c4*/ 	.short	0x0210
        /*05c6*/ 	.short	0x0048


	//----- nvinfo : EIATTR_SW_WAR
	.align		4
.L_2685:
        /*05c8*/ 	.byte	0x04, 0x36
        /*05ca*/ 	.short	(.L_2687 - .L_2686)
.L_2686:
        /*05cc*/ 	.word	0x00000008
.L_2687:


//--------------------- .nv.info._ZN13group_norm_v214gn_cuda_kernelI6__halfLi320ELi1ELi32ELi80ELi256ELb0ELi128ELi320ELi320ELi4ELb0ELi74ELb0ELb1ENS_16CompileConditionILi900EEEEEvPT_PKS4_S7_S7_flPfS8_Pj --------------------------
	.section	.nv.info._ZN13group_norm_v214gn_cuda_kernelI6__halfLi320ELi1ELi32ELi80ELi256ELb0ELi128ELi320ELi320ELi4ELb0ELi74ELb0ELb1ENS_16CompileConditionILi900EEEEEvPT_PKS4_S7_S7_flPfS8_Pj,"",@"SHT_CUDA_INFO"
	.sectionflags	@""
	.align	4


	//----- nvinfo : EIATTR_CUDA_API_VERSION
	.align		4
        /*0000*/ 	.byte	0x04, 0x37
        /*0002*/ 	.short	(.L_2689 - .L_2688)
.L_2688:
        /*0004*/ 	.word	0x00000082


	//----- nvinfo : EIATTR_KPARAM_INFO
	.align		4
.L_2689:
        /*0008*/ 	.byte	0x04, 0x17
        /*000a*/ 	.short	(.L_2691 - .L_2690)
.L_2690:
        /*000c*/ 	.word	0x00000000
        /*0010*/ 	.short	0x0008
        /*0012*/ 	.short	0x0040
        /*0014*/ 	.byte	0x00, 0xf0, 0x21, 0x00


	//----- nvinfo : EIATTR_KPARAM_INFO
	.align		4
.L_2691:
        /*0018*/ 	.byte	0x04, 0x17
        /*001a*/ 	.short	(.L_2693 - .L_2692)
.L_2692:
        /*001c*/ 	.word	0x00000000
        /*0020*/ 	.short	0x0007
        /*0022*/ 	.short	0x0038
        /*0024*/ 	.byte	0x00, 0xf0, 0x21, 0x00


	//----- nvinfo : EIATTR_KPARAM_INFO
	.align		4
.L_2693:
        /*0028*/ 	.byte	0x04, 0x17
        /*002a*/ 	.short	(.L_2695 - .L_2694)
.L_2694:
        /*002c*/ 	.word	0x00000000
        /*0030*/ 	.short	0x0006
        /*0032*/ 	.short	0x0030
        /*0034*/ 	.byte	0x00, 0xf0, 0x21, 0x00


	//----- nvinfo : EIATTR_KPARAM_INFO
	.align		4
.L_2695:
        /*0038*/ 	.byte	0x04, 0x17
        /*003a*/ 	.short	(.L_2697 - .L_2696)
.L_2696:
        /*003c*/ 	.word	0x00000000
        /*0040*/ 	.short	0x0005
        /*0042*/ 	.short	0x0028
        /*0044*/ 	.byte	0x00, 0xf0, 0x21, 0x00


	//----- nvinfo : EIATTR_KPARAM_INFO
	.align		4
.L_2697:
        /*0048*/ 	.byte	0x04, 0x17
        /*004a*/ 	.short	(.L_2699 - .L_2698)
.L_2698:
        /*004c*/ 	.word	0x00000000
        /*0050*/ 	.short	0x0004
        /*0052*/ 	.short	0x0020
        /*0054*/ 	.byte	0x00, 0xf0, 0x11, 0x00


	//----- nvinfo : EIATTR_KPARAM_INFO
	.align		4
.L_2699:
        /*0058*/ 	.byte	0x04, 0x17
        /*005a*/ 	.short	(.L_2701 - .L_2700)
.L_2700:
        /*005c*/ 	.word	0x00000000
        /*0060*/ 	.short	0x0003
        /*0062*/ 	.short	0x0018
        /*0064*/ 	.byte	0x00, 0xf0, 0x21, 0x00


	//----- nvinfo : EIATTR_KPARAM_INFO
	.align		4
.L_2701:
        /*0068*/ 	.byte	0x04, 0x17
        /*006a*/ 	.short	(.L_2703 - .L_2702)
.L_2702:
        /*006c*/ 	.word	0x00000000
        /*0070*/ 	.short	0x0002
        /*0072*/ 	.short	0x0010
        /*0074*/ 	.byte	0x00, 0xf0, 0x21, 0x00


	//----- nvinfo : EIATTR_KPARAM_INFO
	.align		4
.L_2703:
        /*0078*/ 	.byte	0x04, 0x17
        /*007a*/ 	.short	(.L_2705 - .L_2704)
.L_2704:
        /*007c*/ 	.word	0x00000000
        /*0080*/ 	.short	0x0001
        /*0082*/ 	.short	0x0008
        /*0084*/ 	.byte	0x00, 0xf0, 0x21, 0x00


	//----- nvinfo : EIATTR_KPARAM_INFO
	.align		4
.L_2705:
        /*0088*/ 	.byte	0x04, 0x17
        /*008a*/ 	.short	(.L_2707 - .L_2706)
.L_2706:
        /*008c*/ 	.word	0x00000000
        /*0090*/ 	.short	0x0000
        /*0092*/ 	.short	0x0000
        /*0094*/ 	.byte	0x00, 0xf0, 0x21, 0x00


	//----- nvinfo : EIATTR_SPARSE_MMA_MASK
	.align		4
.L_2707:
        /*0098*/ 	.byte	0x03, 0x50
        /*009a*/ 	.short	0x0000


	//----- nvinfo : EIATTR_MAXREG_COUNT
	.align		4
        /*009c*/ 	.byte	0x03, 0x1b
        /*009e*/ 	.short	0x00a8


	//----- nvinfo : EIATTR_NUM_BARRIERS
	.align		4
        /*00a0*/ 	.byte	0x02, 0x4c
        /*00a2*/ 	.byte	0x01
	.zero		1


	//----- nvinfo : EIATTR_MERCURY_ISA_VERSION
	.align		4
        /*00a4*/ 	.byte	0x03, 0x5f
        /*00a6*/ 	.short	0x0101


	//----- nvinfo : EIATTR_COOP_GROUP_MASK_REGIDS
	.align		4
        /*00a8*/ 	.byte	0x04, 0x29
        /*00aa*/ 	.short	(.L_2709 - .L_2708)


	//   ....[0]....
.L_2708:
        /*00ac*/ 	.word	0xffffffff


	//   ....[1]....
        /*00b0*/ 	.word	0xffffffff


	//   ....[2]....
        /*00b4*/ 	.word	0xffffffff


	//   ....[3]....
        /*00b8*/ 	.word	0xffffffff


	//   ....[4]....
        /*00bc*/ 	.word	0xffffffff


	//   ....[5]....
        /*00c0*/ 	.word	0xffffffff


	//   ....[6]....
        /*00c4*/ 	.word	0xffffffff


	//   ....[7]....
        /*00c8*/ 	.word	0xffffffff


	//----- nvinfo : EIATTR_COOP_GROUP_INSTR_OFFSETS
	.align		4
.L_2709:
        /*00cc*/ 	.byte	0x04, 0x28
        /*00ce*/ 	.short	(.L_2711 - .L_2710)


	//   ....[0]....
.L_2710:
        /*00d0*/ 	.word	0x000031e0


	//   ....[1]....
        /*00d4*/ 	.word	0x00003210


	//   ....[2]....
        /*00d8*/ 	.word	0x00003290


	//   ....[3]....
        /*00dc*/ 	.word	0x000032b0


	//   ....[4]....
        /*00e0*/ 	.word	0x00003350


	//   ....[5]....
        /*00e4*/ 	.word	0x00003530


	//   ....[6]....
        /*00e8*/ 	.word	0x00003540


	//   ....[7]....
        /*00ec*/ 	.word	0x00003580


	//----- nvinfo : EIATTR_EXIT_INSTR_OFFSETS
	.align		4
.L_2711:
        /*00f0*/ 	.byte	0x04, 0x1c
        /*00f2*/ 	.short	(.L_2713 - .L_2712)


	//   ....[0]....
.L_2712:
        /*00f4*/ 	.word	0x000073d0


	//   ....[1]....
        /*00f8*/ 	.word	0x000073f0


	//----- nvinfo : EIATTR_MAX_THREADS
	.align		4
.L_2713:
        /*00fc*/ 	.byte	0x04, 0x05
        /*00fe*/ 	.short	(.L_2715 - .L_2714)
.L_2714:
        /*0100*/ 	.word	0x00000140
        /*0104*/ 	.word	0x00000001
        /*0108*/ 	.word	0x00000001


	//----- nvinfo : EIATTR_CRS_STACK_SIZE
	.align		4
.L_2715:
        /*010c*/ 	.byte	0x04, 0x1e
        /*010e*/ 	.short	(.L_2717 - .L_2716)
.L_2716:
        /*0110*/ 	.word	0x00000000


	//----- nvinfo : EIATTR_CBANK_PARAM_SIZE
	.align		4
.L_2717:
        /*0114*/ 	.byte	0x03, 0x19
        /*0116*/ 	.short	0x0048


	//----- nvinfo : EIATTR_PARAM_CBANK
	.align		4
        /*0118*/ 	.byte	0x04, 0x0a
        /*011a*/ 	.short	(.L_2719 - .L_2718)
	.align		4
.L_2718:
        /*011c*/ 	.word	index@(.nv.constant0._ZN13group_norm_v214gn_cuda_kernelI6__halfLi320ELi1ELi32ELi80ELi256ELb0ELi128ELi320ELi320ELi4ELb0ELi74ELb0ELb1ENS_16CompileConditionILi900EEEEEvPT_PKS4_S7_S7_flPfS8_Pj)
        /*0120*/ 	.short	0x0210
        /*0122*/ 	.short	0x0048


	//----- nvinfo : EIATTR_SW_WAR
	.align		4
.L_2719:
        /*0124*/ 	.byte	0x04, 0x36
        /*0126*/ 	.short	(.L_2721 - .L_2720)
.L_2720:
        /*0128*/ 	.word	0x00000008
.L_2721:


//--------------------- .nv.info._ZN13group_norm_v214gn_cuda_kernelI6__halfLi320ELi3ELi32ELi80ELi256ELb0ELi64ELi320ELi320ELi4ELb1ELi87ELb0ELb0ENS_16CompileConditionILi900EEEEEvPT_PKS4_S7_S7_flPfS8_Pj --------------------------
	.section	.nv.info._ZN13group_norm_v214gn_cuda_kernelI6__halfLi320ELi3ELi32ELi80ELi256ELb0ELi64ELi320ELi320ELi4ELb1ELi87ELb0ELb0ENS_16CompileConditionILi900EEEEEvPT_PKS4_S7_S7_flPfS8_Pj,"",@"SHT_CUDA_INFO"
	.sectionflags	@""
	.align	4


	//----- nvinfo : EIATTR_CUDA_API_VERSION
	.align		4
        /*0000*/ 	.byte	0x04, 0x37
        /*0002*/ 	.short	(.L_2723 - .L_2722)
.L_2722:
        /*0004*/ 	.word	0x00000082


	//----- nvinfo : EIATTR_KPARAM_INFO
	.align		4
.L_2723:
        /*0008*/ 	.byte	0x04, 0x17
        /*000a*/ 	.short	(.L_2725 - .L_2724)
.L_2724:
        /*000c*/ 	.word	0x00000000
        /*0010*/ 	.short	0x0008
        /*0012*/ 	.short	0x0040
        /*0014*/ 	.byte	0x00, 0xf0, 0x21, 0x00


	//----- nvinfo : EIATTR_KPARAM_INFO
	.align		4
.L_2725:
        /*0018*/ 	.byte	0x04, 0x17
        /*001a*/ 	.short	(.L_2727 - .L_2726)
.L_2726:
        /*001c*/ 	.word	0x00000000
        /*0020*/ 	.short	0x0007
        /*0022*/ 	.short	0x0038
        /*0024*/ 	.byte	0x00, 0xf0, 0x21, 0x00


	//----- nvinfo : EIATTR_KPARAM_INFO
	.align		4
.L_2727:
        /*0028*/ 	.byte	0x04, 0x17
        /*002a*/ 	.short	(.L_2729 - .L_2728)
.L_2728:
        /*002c*/ 	.word	0x00000000
        /*0030*/ 	.short	0x0006
        /*0032*/ 	.short	0x0030
        /*0034*/ 	.byte	0x00, 0xf0, 0x21, 0x00


	//----- nvinfo : EIATTR_KPARAM_INFO
	.align		4
.L_2729:
        /*0038*/ 	.byte	0x04, 0x17
        /*003a*/ 	.short	(.L_2731 - .L_2730)
.L_2730:
        /*003c*/ 	.word	0x00000000
        /*0040*/ 	.short	0x0005
        /*0042*/ 	.short	0x0028
        /*0044*/ 	.byte	0x00, 0xf0, 0x21, 0x00


	//----- nvinfo : EIATTR_KPARAM_INFO
	.align		4
.L_2731:
        /*0048*/ 	.byte	0x04, 0x17
        /*004a*/ 	.short	(.L_2733 - .L_2732)
.L_2732:
        /*004c*/ 	.word	0x00000000
        /*0050*/ 	.short	0x0004
        /*0052*/ 	.short	0x0020
        /*0054*/ 	.byte	0x00, 0xf0, 0x11, 0x00


	//----- nvinfo : EIATTR_KPARAM_INFO
	.align		4
.L_2733:
        /*0058*/ 	.byte	0x04, 0x17
        /*005a*/ 	.short	(.L_2735 - .L_2734)
.L_2734:
        /*005c*/ 	.word	0x00000000
        /*0060*/ 	.short	0x0003
        /*0062*/ 	.short	0x0018
        /*0064*/ 	.byte	0x00, 0xf0, 0x21, 0x00


	//----- nvinfo : EIATTR_KPARAM_INFO
	.align		4
.L_2735:
        /*0068*/ 	.byte	0x04, 0x17
        /*006a*/ 	.short	(.L_2737 - .L_2736)
.L_2736:
        /*006c*/ 	.word	0x00000000
        /*0070*/ 	.short	0x0002
        /*0072*/ 	.short	0x0010
        /*0074*/ 	.byte	0x00, 0xf0, 0x21, 0x00


	//----- nvinfo : EIATTR_KPARAM_INFO
	.align		4
.L_2737:
        /*0078*/ 	.byte	0x04, 0x17
        /*007a*/ 	.short	(.L_2739 - .L_2738)
.L_2738:
        /*007c*/ 	.word	0x00000000
        /*0080*/ 	.short	0x0001
        /*0082*/ 	.short	0x0008
        /*0084*/ 	.byte	0x00, 0xf0, 0x21, 0x00


	//----- nvinfo : EIATTR_KPARAM_INFO
	.align		4
.L_2739:
        /*0088*/ 	.byte	0x04, 0x17
        /*008a*/ 	.short	(.L_2741 - .L_2740)
.L_2740:
        /*008c*/ 	.word	0x00000000
        /*0090*/ 	.short	0x0000
        /*0092*/ 	.short	0x0000
        /*0094*/ 	.byte	0x00, 0xf0, 0x21, 0x00


	//----- nvinfo : EIATTR_SPARSE_MMA_MASK
	.align		4
.L_2741:
        /*0098*/ 	.byte	0x03, 0x50
        /*009a*/ 	.short	0x0000


	//----- nvinfo : EIATTR_MAXREG_COUNT
	.align		4
        /*009c*/ 	.byte	0x03, 0x1b
        /*009e*/ 	.short	0x0040


	//----- nvinfo : EIATTR_NUM_BARRIERS
	.align		4
        /*00a0*/ 	.byte	0x02, 0x4c
        /*00a2*/ 	.byte	0x01
	.zero		1


	//----- nvinfo : EIATTR_ANNOTATIONS
	.align		4
        /*00a4*/ 	.byte	0x04, 0x55
        /*00a6*/ 	.short	(.L_2743 - .L_2742)


	//   ....[0]....
.L_2742:
        /* <DEDUP_REMOVED lines=87> */


	//----- nvinfo : EIATTR_MERCURY_ISA_VERSION
	.align		4
.L_2743:
        /*0600*/ 	.byte	0x03, 0x5f
        /*0602*/ 	.short	0x0101


	//----- nvinfo : EIATTR_COOP_GROUP_MASK_REGIDS
	.align		4
        /*0604*/ 	.byte	0x04, 0x29
        /*0606*/ 	.short	(.L_2745 - .L_2744)


	//   ....[0]....
.L_2744:
        /*0608*/ 	.word	0xffffffff


	//   ....[1]....
        /*060c*/ 	.word	0xffffffff


	//   ....[2]....
        /*0610*/ 	.word	0xffffffff


	//   ....[3]....
        /*0614*/ 	.word	0xffffffff


	//   ....[4]....
        /*0618*/ 	.word	0xffffffff


	//   ....[5]....
        /*061c*/ 	.word	0xffffffff


	//   ....[6]....
        /*0620*/ 	.word	0xffffffff


	//   ....[7]....
        /*0624*/ 	.word	0xffffffff


	//----- nvinfo : EIATTR_COOP_GROUP_INSTR_OFFSETS
	.align		4
.L_2745:
        /*0628*/ 	.byte	0x04, 0x28
        /*062a*/ 	.short	(.L_2747 - .L_2746)


	//   ....[0]....
.L_2746:
        /*062c*/ 	.word	0x00002400


	//   ....[1]....
        /*0630*/ 	.word	0x00002430


	//   ....[2]....
        /*0634*/ 	.word	0x00002460


	//   ....[3]....
        /*0638*/ 	.word	0x00002470


	//   ....[4]....
        /*063c*/ 	.word	0x00002810


	//   ....[5]....
        /*0640*/ 	.word	0x00002830


	//   ....[6]....
        /*0644*/ 	.word	0x00002850


	//   ....[7]....
        /*0648*/ 	.word	0x00002870


	//----- nvinfo : EIATTR_EXIT_INSTR_OFFSETS
	.align		4
.L_2747:
        /*064c*/ 	.byte	0x04, 0x1c
        /*064e*/ 	.short	(.L_2749 - .L_2748)


	//   ....[0]....
.L_2748:
        /*0650*/ 	.word	0x00000090


	//   ....[1]....
        /*0654*/ 	.word	0x00004da0


	//----- nvinfo : EIATTR_MAX_THREADS
	.align		4
.L_2749:
        /*0658*/ 	.byte	0x04, 0x05
        /*065a*/ 	.short	(.L_2751 - .L_2750)
.L_2750:
        /*065c*/ 	.word	0x00000140
        /*0660*/ 	.word	0x00000001
        /*0664*/ 	.word	0x00000001


	//----- nvinfo : EIATTR_CRS_STACK_SIZE
	.align		4
.L_2751:
        /*0668*/ 	.byte	0x04, 0x1e
        /*066a*/ 	.short	(.L_2753 - .L_2752)
.L_2752:
        /*066c*/ 	.word	0x00000000


	//----- nvinfo : EIATTR_CBANK_PARAM_SIZE
	.align		4
.L_2753:
        /*0670*/ 	.byte	0x03, 0x19
        /*0672*/ 	.short	0x0048


	//----- nvinfo : EIATTR_PARAM_CBANK
	.align		4
        /*0674*/ 	.byte	0x04, 0x0a
        /*0676*/ 	.short	(.L_2755 - .L_2754)
	.align		4
.L_2754:
        /*0678*/ 	.word	index@(.nv.constant0._ZN13group_norm_v214gn_cuda_kernelI6__halfLi320ELi3ELi32ELi80ELi256ELb0ELi64ELi320ELi320ELi4ELb1ELi87ELb0ELb0ENS_16CompileConditionILi900EEEEEvPT_PKS4_S7_S7_flPfS8_Pj)
        /*067c*/ 	.short	0x0210
        /*067e*/ 	.short	0x0048


	//----- nvinfo : EIATTR_SW_WAR
	.align		4
.L_2755:
        /*0680*/ 	.byte	0x04, 0x36
        /*0682*/ 	.short	(.L_2757 - .L_2756)
.L_2756:
        /*0684*/ 	.word	0x00000008
.L_2757:


//--------------------- .nv.info._ZN13group_norm_v214gn_cuda_kernelI6__halfLi320ELi2ELi32ELi80ELi256ELb0ELi64ELi320ELi320ELi4ELb1ELi74ELb0ELb0ENS_16CompileConditionILi900EEEEEvPT_PKS4_S7_S7_flPfS8_Pj --------------------------
	.section	.nv.info._ZN13group_norm_v214gn_cuda_kernelI6__halfLi320ELi2ELi32ELi80ELi256ELb0ELi64ELi320ELi320ELi4ELb1ELi74ELb0ELb0ENS_16CompileConditionILi900EEEEEvPT_PKS4_S7_S7_flPfS8_Pj,"",@"SHT_CUDA_INFO"
	.sectionflags	@""
	.align	4


	//----- nvinfo : EIATTR_CUDA_API_VERSION
	.align		4
        /*0000*/ 	.byte	0x04, 0x37
        /*0002*/ 	.short	(.L_2759 - .L_2758)
.L_2758:
        /*0004*/ 	.word	0x00000082


	//----- nvinfo : EIATTR_KPARAM_INFO
	.align		4
.L_2759:
        /*0008*/ 	.byte	0x04, 0x17
        /*000a*/ 	.short	(.L_2761 - .L_2760)
.L_2760:
        /*000c*/ 	.word	0x00000000
        /*0010*/ 	.short	0x0008
        /*0012*/ 	.short	0x0040
        /*0014*/ 	.byte	0x00, 0xf0, 0x21, 0x00


	//----- nvinfo : EIATTR_KPARAM_INFO
	.align		4
.L_2761:
        /*0018*/ 	.byte	0x04, 0x17
        /*001a*/ 	.short	(.L_2763 - .L_2762)
.L_2762:
        /*001c*/ 	.word	0x00000000
        /*0020*/ 	.short	0x0007
        /*0022*/ 	.short	0x0038
        /*0024*/ 	.byte	0x00, 0xf0, 0x21, 0x00


	//----- nvinfo : EIATTR_KPARAM_INFO
	.align		4
.L_2763:
        /*0028*/ 	.byte	0x04, 0x17
        /*002a*/ 	.short	(.L_2765 - .L_2764)
.L_2764:
        /*002c*/ 	.word	0x00000000
        /*0030*/ 	.short	0x0006
        /*0032*/ 	.short	0x0030
        /*0034*/ 	.byte	0x00, 0xf0, 0x21, 0x00


	//----- nvinfo : EIATTR_KPARAM_INFO
	.align		4
.L_2765:
        /*0038*/ 	.byte	0x04, 0x17
        /*003a*/ 	.short	(.L_2767 - .L_2766)
.L_2766:
        /*003c*/ 	.word	0x00000000
        /*0040*/ 	.short	0x0005
        /*0042*/ 	.short	0x0028
        /*0044*/ 	.byte	0x00, 0xf0, 0x21, 0x00


	//----- nvinfo : EIATTR_KPARAM_INFO
	.align		4
.L_2767:
        /*0048*/ 	.byte	0x04, 0x17
        /*004a*/ 	.short	(.L_2769 - .L_2768)
.L_2768:
        /*004c*/ 	.word	0x00000000
        /*0050*/ 	.short	0x0004
        /*0052*/ 	.short	0x0020
        /*0054*/ 	.byte	0x00, 0xf0, 0x11, 0x00


	//----- nvinfo : EIATTR_KPARAM_INFO
	.align		4
.L_2769:
        /*0058*/ 	.byte	0x04, 0x17
        /*005a*/ 	.short	(.L_2771 - .L_2770)
.L_2770:
        /*005c*/ 	.word	0x00000000
        /*0060*/ 	.short	0x0003
        /*0062*/ 	.short	0x0018
        /*0064*/ 	.byte	0x00, 0xf0, 0x21, 0x00


	//----- nvinfo : EIATTR_KPARAM_INFO
	.align		4
.L_2771:
        /*0068*/ 	.byte	0x04, 0x17
        /*006a*/ 	.short	(.L_2773 - .L_2772)
.L_2772:
        /*006c*/ 	.word	0x00000000
        /*0070*/ 	.short	0x0002
        /*0072*/ 	.short	0x0010
        /*0074*/ 	.byte	0x00, 0xf0, 0x21, 0x00


	//----- nvinfo : EIATTR_KPARAM_INFO
	.align		4
.L_2773:
        /*0078*/ 	.byte	0x04, 0x17
        /*007a*/ 	.short	(.L_2775 - .L_2774)
.L_2774:
        /*007c*/ 	.word	0x00000000
        /*0080*/ 	.short	0x0001
        /*0082*/ 	.short	0x0008
        /*0084*/ 	.byte	0x00, 0xf0, 0x21, 0x00


	//----- nvinfo : EIATTR_KPARAM_INFO
	.align		4
.L_2775:
        /*0088*/ 	.byte	0x04, 0x17
        /*008a*/ 	.short	(.L_2777 - .L_2776)
.L_2776:
        /*008c*/ 	.word	0x00000000
        /*0090*/ 	.short	0x0000
        /*0092*/ 	.short	0x0000
        /*0094*/ 	.byte	0x00, 0xf0, 0x21, 0x00


	//----- nvinfo : EIATTR_SPARSE_MMA_MASK
	.align		4
.L_2777:
        /*0098*/ 	.byte	0x03, 0x50
        /*009a*/ 	.short	0x0000


	//----- nvinfo : EIATTR_MAXREG_COUNT
	.align		4
        /*009c*/ 	.byte	0x03, 0x1b
        /*009e*/ 	.short	0x0060


	//----- nvinfo : EIATTR_NUM_BARRIERS
	.align		4
        /*00a0*/ 	.byte	0x02, 0x4c
        /*00a2*/ 	.byte	0x01
	.zero		1


	//----- nvinfo : EIATTR_ANNOTATIONS
	.align		4
        /*00a4*/ 	.byte	0x04, 0x55
        /*00a6*/ 	.short	(.L_2779 - .L_2778)


	//   ....[0]....
.L_2778:
        /* <DEDUP_REMOVED lines=15> */


	//----- nvinfo : EIATTR_MERCURY_ISA_VERSION
	.align		4
.L_2779:
        /*0188*/ 	.byte	0x03, 0x5f
        /*018a*/ 	.short	0x0101


	//----- nvinfo : EIATTR_COOP_GROUP_MASK_REGIDS
	.align		4
        /*018c*/ 	.byte	0x04, 0x29
        /*018e*/ 	.short	(.L_2781 - .L_2780)


	//   ....[0]....
.L_2780:
        /*0190*/ 	.word	0xffffffff


	//   ....[1]....
        /*0194*/ 	.word	0xffffffff


	//   ....[2]....
        /*0198*/ 	.word	0xffffffff


	//   ....[3]....
        /*019c*/ 	.word	0xffffffff


	//   ....[4]....
        /*01a0*/ 	.word	0xffffffff


	//   ....[5]....
        /*01a4*/ 	.word	0xffffffff


	//   ....[6]....
        /*01a8*/ 	.word	0xffffffff


	//   ....[7]....
        /*01ac*/ 	.word	0xffffffff


	//----- nvinfo : EIATTR_COOP_GROUP_INSTR_OFFSETS
	.align		4
.L_2781:
        /*01b0*/ 	.byte	0x04, 0x28
        /*01b2*/ 	.short	(.L_2783 - .L_2782)


	//   ....[0]....
.L_2782:
        /*01b4*/ 	.word	0x000021a0


	//   ....[1]....
        /*01b8*/ 	.word	0x000021c0


	//   ....[2]....
        /*01bc*/ 	.word	0x00002200


	//   ....[3]....
        /*01c0*/ 	.word	0x00002210


	//   ....[4]....
        /*01c4*/ 	.word	0x000025a0


	//   ....[5]....
        /*01c8*/ 	.word	0x000025d0


	//   ....[6]....
        /*01cc*/ 	.word	0x000025e0


	//   ....[7]....
        /*01d0*/ 	.word	0x00002620


	//----- nvinfo : EIATTR_EXIT_INSTR_OFFSETS
	.align		4
.L_2783:
        /*01d4*/ 	.byte	0x04, 0x1c
        /*01d6*/ 	.short	(.L_2785 - .L_2784)


	//   ....[0]....
.L_2784:
        /*01d8*/ 	.word	0x00000090


	//   ....[1]....
        /*01dc*/ 	.word	0x00004410


	//----- nvinfo : EIATTR_MAX_THREADS
	.align		4
.L_2785:
        /*01e0*/ 	.byte	0x04, 0x05
        /*01e2*/ 	.short	(.L_2787 - .L_2786)
.L_2786:
        /*01e4*/ 	.word	0x00000140
        /*01e8*/ 	.word	0x00000001
        /*01ec*/ 	.word	0x00000001


	//----- nvinfo : EIATTR_CRS_STACK_SIZE
	.align		4
.L_2787:
        /*01f0*/ 	.byte	0x04, 0x1e
        /*01f2*/ 	.short	(.L_2789 - .L_2788)
.L_2788:
        /*01f4*/ 	.word	0x00000000


	//----- nvinfo : EIATTR_CBANK_PARAM_SIZE
	.align		4
.L_2789:
        /*01f8*/ 	.byte	0x03, 0x19
        /*01fa*/ 	.short	0x0048


	//----- nvinfo : EIATTR_PARAM_CBANK
	.align		4
        /*01fc*/ 	.byte	0x04, 0x0a
        /*01fe*/ 	.short	(.L_2791 - .L_2790)
	.align		4
.L_2790:
        /*0200*/ 	.word	index@(.nv.constant0._ZN13group_norm_v214gn_cuda_kernelI6__halfLi320ELi2ELi32ELi80ELi256ELb0ELi64ELi320ELi320ELi4ELb1ELi74ELb0ELb0ENS_16CompileConditionILi900EEEEEvPT_PKS4_S7_S7_flPfS8_Pj)
        /*0204*/ 	.short	0x0210
        /*0206*/ 	.short	0x0048


	//----- nvinfo : EIATTR_SW_WAR
	.align		4
.L_2791:
        /*0208*/ 	.byte	0x04, 0x36
        /*020a*/ 	.short	(.L_2793 - .L_2792)
.L_2792:
        /*020c*/ 	.word	0x00000008
.L_2793:


//--------------------- .nv.info._ZN13group_norm_v214gn_cuda_kernelI6__halfLi320ELi3ELi16ELi160ELi256ELb1ELi8ELi320ELi320ELi4ELb1ELi10ELb0ELb0ENS_16CompileConditionILi900EEEEEvPT_PKS4_S7_S7_flPfS8_Pj --------------------------
	.section	.nv.info._ZN13group_norm_v214gn_cuda_kernelI6__halfLi320ELi3ELi16ELi160ELi256ELb1ELi8ELi320ELi320ELi4ELb1ELi10ELb0ELb0ENS_16CompileConditionILi900EEEEEvPT_PKS4_S7_S7_flPfS8_Pj,"",@"SHT_CUDA_INFO"
	.sectionflags	@""
	.align	4


	//----- nvinfo : EIATTR_CUDA_API_VERSION
	.align		4
        /*0000*/ 	.byte	0x04, 0x37
        /*0002*/ 	.short	(.L_2795 - .L_2794)
.L_2794:
        /*0004*/ 	.word	0x00000082


	//----- nvinfo : EIATTR_KPARAM_INFO
	.align		4
.L_2795:
        /*0008*/ 	.byte	0x04, 0x17
        /*000a*/ 	.short	(.L_2797 - .L_2796)
.L_2796:
        /*000c*/ 	.word	0x00000000
        /*0010*/ 	.short	0x0008
        /*0012*/ 	.short	0x0040
        /*0014*/ 	.byte	0x00, 0xf0, 0x21, 0x00


	//----- nvinfo : EIATTR_KPARAM_INFO
	.align		4
.L_2797:
        /*0018*/ 	.byte	0x04, 0x17
        /*001a*/ 	.short	(.L_2799 - .L_2798)
.L_2798:
        /*001c*/ 	.word	0x00000000
        /*0020*/ 	.short	0x0007
        /*0022*/ 	.short	0x0038
        /*0024*/ 	.byte	0x00, 0xf0, 0x21, 0x00


	//----- nvinfo : EIATTR_KPARAM_INFO
	.align		4
.L_2799:
        /*0028*/ 	.byte	0x04, 0x17
        /*002a*/ 	.short	(.L_2801 - .L_2800)
.L_2800:
        /*002c*/ 	.word	0x00000000
        /*0030*/ 	.short	0x0006
        /*0032*/ 	.short	0x0030
        /*0034*/ 	.byte	0x00, 0xf0, 0x21, 0x00


	//----- nvinfo : EIATTR_KPARAM_INFO
	.align		4
.L_2801:
        /*0038*/ 	.byte	0x04, 0x17
        /*003a*/ 	.short	(.L_2803 - .L_2802)
.L_2802:
        /*003c*/ 	.word	0x00000000
        /*0040*/ 	.short	0x0005
        /*0042*/ 	.short	0x0028
        /*0044*/ 	.byte	0x00, 0xf0, 0x21, 0x00


	//----- nvinfo : EIATTR_KPARAM_INFO
	.align		4
.L_2803:
        /*0048*/ 	.byte	0x04, 0x17
        /*004a*/ 	.short	(.L_2805 - .L_2804)
.L_2804:
        /*004c*/ 	.word	0x00000000
        /*0050*/ 	.short	0x0004
        /*0052*/ 	.short	0x0020
        /*0054*/ 	.byte	0x00, 0xf0, 0x11, 0x00


	//----- nvinfo : EIATTR_KPARAM_INFO
	.align		4
.L_2805:
        /*0058*/ 	.byte	0x04, 0x17
        /*005a*/ 	.short	(.L_2807 - .L_2806)
.L_2806:
        /*005c*/ 	.word	0x00000000
        /*0060*/ 	.short	0x0003
        /*0062*/ 	.short	0x0018
        /*0064*/ 	.byte	0x00, 0xf0, 0x21, 0x00


	//----- nvinfo : EIATTR_KPARAM_INFO
	.align		4
.L_2807:
        /*0068*/ 	.byte	0x04, 0x17
        /*006a*/ 	.short	(.L_2809 - .L_2808)
.L_2808:
        /*006c*/ 	.word	0x00000000
        /*0070*/ 	.short	0x0002
        /*0072*/ 	.short	0x0010
        /*0074*/ 	.byte	0x00, 0xf0, 0x21, 0x00


	//----- nvinfo : EIATTR_KPARAM_INFO
	.align		4
.L_2809:
        /*0078*/ 	.byte	0x04, 0x17
        /*007a*/ 	.short	(.L_2811 - .L_2810)
.L_2810:
        /*007c*/ 	.word	0x00000000
        /*0080*/ 	.short	0x0001
        /*0082*/ 	.short	0x0008
        /*0084*/ 	.byte	0x00, 0xf0, 0x21, 0x00


	//----- nvinfo : EIATTR_KPARAM_INFO
	.align		4
.L_2811:
        /*0088*/ 	.byte	0x04, 0x17
        /*008a*/ 	.short	(.L_2813 - .L_2812)
.L_2812:
        /*008c*/ 	.word	0x00000000
        /*0090*/ 	.short	0x0000
        /*0092*/ 	.short	0x0000
        /*0094*/ 	.byte	0x00, 0xf0, 0x21, 0x00


	//----- nvinfo : EIATTR_SPARSE_MMA_MASK
	.align		4
.L_2813:
        /*0098*/ 	.byte	0x03, 0x50
        /*009a*/ 	.short	0x0000


	//----- nvinfo : EIATTR_MAXREG_COUNT
	.align		4
        /*009c*/ 	.byte	0x03, 0x1b
        /*009e*/ 	.short	0x0040


	//----- nvinfo : EIATTR_NUM_BARRIERS
	.align		4
        /*00a0*/ 	.byte	0x02, 0x4c
        /*00a2*/ 	.byte	0x01
	.zero		1


	//----- nvinfo : EIATTR_MERCURY_ISA_VERSION
	.align		4
        /*00a4*/ 	.byte	0x03, 0x5f
        /*00a6*/ 	.short	0x0101


	//----- nvinfo : EIATTR_COOP_GROUP_MASK_REGIDS
	.align		4
        /*00a8*/ 	.byte	0x04, 0x29
        /*00aa*/ 	.short	(.L_2815 - .L_2814)


	//   ....[0]....
.L_2814:
        /*00ac*/ 	.word	0xffffffff


	//   ....[1]....
        /*00b0*/ 	.word	0xffffffff


	//   ....[2]....
        /*00b4*/ 	.word	0xffffffff


	//   ....[3]....
        /*00b8*/ 	.word	0xffffffff


	//   ....[4]....
        /*00bc*/ 	.word	0xffffffff


	//   ....[5]....
        /*00c0*/ 	.word	0xffffffff


	//   ....[6]....
        /*00c4*/ 	.word	0xffffffff


	//   ....[7]....
        /*00c8*/ 	.word	0xffffffff


	//   ....[8]....
        /*00cc*/ 	.word	0xffffffff


	//   ....[9]....
        /*00d0*/ 	.word	0xffffffff


	//   ....[10]....
        /*00d4*/ 	.word	0xffffffff


	//   ....[11]....
        /*00d8*/ 	.word	0xffffffff


	//   ....[12]....
        /*00dc*/ 	.word	0xffffffff


	//   ....[13]....
        /*00e0*/ 	.word	0xffffffff


	//----- nvinfo : EIATTR_COOP_GROUP_INSTR_OFFSETS
	.align		4
.L_2815:
        /*00e4*/ 	.byte	0x04, 0x28
        /*00e6*/ 	.short	(.L_2817 - .L_2816)


	//   ....[0]....
.L_2816:
        /*00e8*/ 	.word	0x00000ad0


	//   ....[1]....
        /*00ec*/ 	.word	0x00000b00


	//   ....[2]....
        /*00f0*/ 	.word	0x00000b30


	//   ....[3]....
        /*00f4*/ 	.word	0x00000b40


	//   ....[4]....
        /*00f8*/ 	.word	0x00000ea0


	//   ....[5]....
        /*00fc*/ 	.word	0x00000eb0


	//   ....[6]....
        /*0100*/ 	.word	0x00000ef0


	//   ....[7]....
        /*0104*/ 	.word	0x00000f00


	//   ....[8]....
        /*0108*/ 	.word	0x00000f30


	//   ....[9]....
        /*010c*/ 	.word	0x00000f40


	//   ....[10]....
        /*0110*/ 	.word	0x00000f70


	//   ....[11]....
        /*0114*/ 	.word	0x00000f80


	//   ....[12]....
        /*0118*/ 	.word	0x00000fb0


	//   ....[13]....
        /*011c*/ 	.word	0x00000fc0


	//----- nvinfo : EIATTR_EXIT_INSTR_OFFSETS
	.align		4
.L_2817:
        /*0120*/ 	.byte	0x04, 0x1c
        /*0122*/ 	.short	(.L_2819 - .L_2818)


	//   ....[0]....
.L_2818:
        /*0124*/ 	.word	0x00000080


	//   ....[1]....
        /*0128*/ 	.word	0x00001a80


	//----- nvinfo : EIATTR_MAX_THREADS
	.align		4
.L_2819:
        /*012c*/ 	.byte	0x04, 0x05
        /*012e*/ 	.short	(.L_2821 - .L_2820)
.L_2820:
        /*0130*/ 	.word	0x00000140
        /*0134*/ 	.word	0x00000001
        /*0138*/ 	.word	0x00000001


	//----- nvinfo : EIATTR_CRS_STACK_SIZE
	.align		4
.L_2821:
        /*013c*/ 	.byte	0x04, 0x1e
        /*013e*/ 	.short	(.L_2823 - .L_2822)
.L_2822:
        /*0140*/ 	.word	0x00000000


	//----- nvinfo : EIATTR_CBANK_PARAM_SIZE
	.align		4
.L_2823:
        /*0144*/ 	.byte	0x03, 0x19
        /*0146*/ 	.short	0x0048


	//----- nvinfo : EIATTR_PARAM_CBANK
	.align		4
        /*0148*/ 	.byte	0x04, 0x0a
        /*014a*/ 	.short	(.L_2825 - .L_2824)
	.align		4
.L_2824:
        /*014c*/ 	.word	index@(.nv.constant0._ZN13group_norm_v214gn_cuda_kernelI6__halfLi320ELi3ELi16ELi160ELi256ELb1ELi8ELi320ELi320ELi4ELb1ELi10ELb0ELb0ENS_16CompileConditionILi900EEEEEvPT_PKS4_S7_S7_flPfS8_Pj)
        /*0150*/ 	.short	0x0210
        /*0152*/ 	.short	0x0048


	//----- nvinfo : EIATTR_SW_WAR
	.align		4
.L_2825:
        /*0154*/ 	.byte	0x04, 0x36
        /*0156*/ 	.short	(.L_2827 - .L_2826)
.L_2826:
        /*0158*/ 	.word	0x00000008
.L_2827:


//--------------------- .nv.info._ZN13group_norm_v214gn_cuda_kernelI6__halfLi320ELi1ELi16ELi160ELi256ELb1ELi16ELi320ELi320ELi4ELb1ELi9ELb0ELb0ENS_16CompileConditionILi900EEEEEvPT_PKS4_S7_S7_flPfS8_Pj --------------------------
	.section	.nv.info._ZN13group_norm_v214gn_cuda_kernelI6__halfLi320ELi1ELi16ELi160ELi256ELb1ELi16ELi320ELi320ELi4ELb1ELi9ELb0ELb0ENS_16CompileConditionILi900EEEEEvPT_PKS4_S7_S7_flPfS8_Pj,"",@"SHT_CUDA_INFO"
	.sectionflags	@""
	.align	4


	//----- nvinfo : EIATTR_CUDA_API_VERSION
	.align		4
        /*0000*/ 	.byte	0x04, 0x37
        /*0002*/ 	.short	(.L_2829 - .L_2828)
.L_2828:
        /*0004*/ 	.word	0x00000082


	//----- nvinfo : EIATTR_KPARAM_INFO
	.align		4
.L_2829:
        /*0008*/ 	.byte	0x04, 0x17
        /*000a*/ 	.short	(.L_2831 - .L_2830)
.L_2830:
        /*000c*/ 	.word	0x00000000
        /*0010*/ 	.short	0x0008
        /*0012*/ 	.short	0x0040
        /*0014*/ 	.byte	0x00, 0xf0, 0x21, 0x00


	//----- nvinfo : EIATTR_KPARAM_INFO
	.align		4
.L_2831:
        /*0018*/ 	.byte	0x04, 0x17
        /*001a*/ 	.short	(.L_2833 - .L_2832)
.L_2832:
        /*001c*/ 	.word	0x00000000
        /*0020*/ 	.short	0x0007
        /*0022*/ 	.short	0x0038
        /*0024*/ 	.byte	0x00, 0xf0, 0x21, 0x00


	//----- nvinfo : EIATTR_KPARAM_INFO
	.align		4
.L_2833:
        /*0028*/ 	.byte	0x04, 0x17
        /*002a*/ 	.short	(.L_2835 - .L_2834)
.L_2834:
        /*002c*/ 	.word	0x00000000
        /*0030*/ 	.short	0x0006
        /*0032*/ 	.short	0x0030
        /*0034*/ 	.byte	0x00, 0xf0, 0x21, 0x00


	//----- nvinfo : EIATTR_KPARAM_INFO
	.align		4
.L_2835:
        /*0038*/ 	.byte	0x04, 0x17
        /*003a*/ 	.short	(.L_2837 - .L_2836)
.L_2836:
        /*003c*/ 	.word	0x00000000
        /*0040*/ 	.short	0x0005
        /*0042*/ 	.short	0x0028
        /*0044*/ 	.byte	0x00, 0xf0, 0x21, 0x00


	//----- nvinfo : EIATTR_KPARAM_INFO
	.align		4
.L_2837:
        /*0048*/ 	.byte	0x04, 0x17
        /*004a*/ 	.short	(.L_2839 - .L_2838)
.L_2838:
        /*004c*/ 	.word	0x00000000
        /*0050*/ 	.short	0x0004
        /*0052*/ 	.short	0x0020
        /*0054*/ 	.byte	0x00, 0xf0, 0x11, 0x00


	//----- nvinfo : EIATTR_KPARAM_INFO
	.align		4
.L_2839:
        /*0058*/ 	.byte	0x04, 0x17
        /*005a*/ 	.short	(.L_2841 - .L_2840)
.L_2840:
        /*005c*/ 	.word	0x00000000
        /*0060*/ 	.short	0x0003
        /*0062*/ 	.short	0x0018
        /*0064*/ 	.byte	0x00, 0xf0, 0x21, 0x00


	//----- nvinfo : EIATTR_KPARAM_INFO
	.align		4
.L_2841:
        /*0068*/ 	.byte	0x04, 0x17
        /*006a*/ 	.short	(.L_2843 - .L_2842)
.L_2842:
        /*006c*/ 	.word	0x00000000
        /*0070*/ 	.short	0x0002
        /*0072*/ 	.short	0x0010
        /*0074*/ 	.byte	0x00, 0xf0, 0x21, 0x00


	//----- nvinfo : EIATTR_KPARAM_INFO
	.align		4
.L_2843:
        /*0078*/ 	.byte	0x04, 0x17
        /*007a*/ 	.short	(.L_2845 - .L_2844)
.L_2844:
        /*007c*/ 	.word	0x00000000
        /*0080*/ 	.short	0x0001
        /*0082*/ 	.short	0x0008
        /*0084*/ 	.byte	0x00, 0xf0, 0x21, 0x00


	//----- nvinfo : EIATTR_KPARAM_INFO
	.align		4
.L_2845:
        /*0088*/ 	.byte	0x04, 0x17
        /*008a*/ 	.short	(.L_2847 - .L_2846)
.L_2846:
        /*008c*/ 	.word	0x00000000
        /*0090*/ 	.short	0x0000
        /*0092*/ 	.short	0x0000
        /*0094*/ 	.byte	0x00, 0xf0, 0x21, 0x00


	//----- nvinfo : EIATTR_SPARSE_MMA_MASK
	.align		4
.L_2847:
        /*0098*/ 	.byte	0x03, 0x50
        /*009a*/ 	.short	0x0000


	//----- nvinfo : EIATTR_MAXREG_COUNT
	.align		4
        /*009c*/ 	.byte	0x03, 0x1b
        /*009e*/ 	.short	0x00a8


	//----- nvinfo : EIATTR_NUM_BARRIERS
	.align		4
        /*00a0*/ 	.byte	0x02, 0x4c
        /*00a2*/ 	.byte	0x01
	.zero		1


	//----- nvinfo : EIATTR_MERCURY_ISA_VERSION
	.align		4
        /*00a4*/ 	.byte	0x03, 0x5f
        /*00a6*/ 	.short	0x0101


	//----- nvinfo : EIATTR_COOP_GROUP_MASK_REGIDS
	.align		4
        /*00a8*/ 	.byte	0x04, 0x29
        /*00aa*/ 	.short	(.L_2849 - .L_2848)


	//   ....[0]....
.L_2848:
        /*00ac*/ 	.word	0xffffffff


	//   ....[1]....
        /*00b0*/ 	.word	0xffffffff


	//   ....[2]....
        /*00b4*/ 	.word	0xffffffff


	//   ....[3]....
        /*00b8*/ 	.word	0xffffffff


	//   ....[4]....
        /*00bc*/ 	.word	0xffffffff


	//   ....[5]....
        /*00c0*/ 	.word	0xffffffff


	//   ....[6]....
        /*00c4*/ 	.word	0xffffffff


	//   ....[7]....
        /*00c8*/ 	.word	0xffffffff


	//   ....[8]....
        /*00cc*/ 	.word	0xffffffff


	//   ....[9]....
        /*00d0*/ 	.word	0xffffffff


	//   ....[10]....
        /*00d4*/ 	.word	0xffffffff


	//   ....[11]....
        /*00d8*/ 	.word	0xffffffff


	//----- nvinfo : EIATTR_COOP_GROUP_INSTR_OFFSETS
	.align		4
.L_2849:
        /*00dc*/ 	.byte	0x04, 0x28
        /*00de*/ 	.short	(.L_2851 - .L_2850)


	//   ....[0]....
.L_2850:
        /*00e0*/ 	.word	0x00000f30


	//   ....[1]....
        /*00e4*/ 	.word	0x00000f70


	//   ....[2]....
        /*00e8*/ 	.word	0x00000fb0


	//   ....[3]....
        /*00ec*/ 	.word	0x00000fc0


	//   ....[4]....
        /*00f0*/ 	.word	0x00001260


	//   ....[5]....
        /*00f4*/ 	.word	0x00001290


	//   ....[6]....
        /*00f8*/ 	.word	0x000012c0


	//   ....[7]....
        /*00fc*/ 	.word	0x000012d0


	//   ....[8]....
        /*0100*/ 	.word	0x00001300


	//   ....[9]....
        /*0104*/ 	.word	0x00001310


	//   ....[10]....
        /*0108*/ 	.word	0x00001340


	//   ....[11]....
        /*010c*/ 	.word	0x00001350


	//----- nvinfo : EIATTR_EXIT_INSTR_OFFSETS
	.align		4
.L_2851:
        /*0110*/ 	.byte	0x04, 0x1c
        /*0112*/ 	.short	(.L_2853 - .L_2852)


	//   ....[0]....
.L_2852:
        /*0114*/ 	.word	0x00000070


	//   ....[1]....
        /*0118*/ 	.word	0x00002260


	//----- nvinfo : EIATTR_MAX_THREADS
	.align		4
.L_2853:
        /*011c*/ 	.byte	0x04, 0x05
        /*011e*/ 	.short	(.L_2855 - .L_2854)
.L_2854:
        /*0120*/ 	.word	0x00000140
        /*0124*/ 	.word	0x00000001
        /*0128*/ 	.word	0x00000001


	//----- nvinfo : EIATTR_CRS_STACK_SIZE
	.align		4
.L_2855:
        /*012c*/ 	.byte	0x04, 0x1e
        /*012e*/ 	.short	(.L_2857 - .L_2856)
.L_2856:
        /*0130*/ 	.word	0x00000000


	//----- nvinfo : EIATTR_CBANK_PARAM_SIZE
	.align		4
.L_2857:
        /*0134*/ 	.byte	0x03, 0x19
        /*0136*/ 	.short	0x0048


	//----- nvinfo : EIATTR_PARAM_CBANK
	.align		4
        /*0138*/ 	.byte	0x04, 0x0a
        /*013a*/ 	.short	(.L_2859 - .L_2858)
	.align		4
.L_2858:
        /*013c*/ 	.word	index@(.nv.constant0._ZN13group_norm_v214gn_cuda_kernelI6__halfLi320ELi1ELi16ELi160ELi256ELb1ELi16ELi320ELi320ELi4ELb1ELi9ELb0ELb0ENS_16CompileConditionILi900EEEEEvPT_PKS4_S7_S7_flPfS8_Pj)
        /*0140*/ 	.short	0x0210
        /*0142*/ 	.short	0x0048


	//----- nvinfo : EIATTR_SW_WAR
	.align		4
.L_2859:
        /*0144*/ 	.byte	0x04, 0x36
        /*0146*/ 	.short	(.L_2861 - .L_2860)
.L_2860:
        /*0148*/ 	.word	0x00000008
.L_2861:


//--------------------- .nv.info._ZN13group_norm_v214gn_cuda_kernelI6__halfLi320ELi3ELi16ELi160ELi256ELb1ELi16ELi320ELi320ELi4ELb1ELi21ELb0ELb0ENS_16CompileConditionILi900EEEEEvPT_PKS4_S7_S7_flPfS8_Pj --------------------------
	.section	.nv.info._ZN13group_norm_v214gn_cuda_kernelI6__halfLi320ELi3ELi16ELi160ELi256ELb1ELi16ELi320ELi320ELi4ELb1ELi21ELb0ELb0ENS_16CompileConditionILi900EEEEEvPT_PKS4_S7_S7_flPfS8_Pj,"",@"SHT_CUDA_INFO"
	.sectionflags	@""
	.align	4


	//----- nvinfo : EIATTR_CUDA_API_VERSION
	.align		4
        /*0000*/ 	.byte	0x04, 0x37
        /*0002*/ 	.short	(.L_2863 - .L_2862)
.L_2862:
        /*0004*/ 	.word	0x00000082


	//----- nvinfo : EIATTR_KPARAM_INFO
	.align		4
.L_2863:
        /*0008*/ 	.byte	0x04, 0x17
        /*000a*/ 	.short	(.L_2865 - .L_2864)
.L_2864:
        /*000c*/ 	.word	0x00000000
        /*0010*/ 	.short	0x0008
        /*0012*/ 	.short	0x0040
        /*0014*/ 	.byte	0x00, 0xf0, 0x21, 0x00


	//----- nvinfo : EIATTR_KPARAM_INFO
	.align		4
.L_2865:
        /*0018*/ 	.byte	0x04, 0x17
        /*001a*/ 	.short	(.L_2867 - .L_2866)
.L_2866:
        /*001c*/ 	.word	0x00000000
        /*0020*/ 	.short	0x0007
        /*0022*/ 	.short	0x0038
        /*0024*/ 	.byte	0x00, 0xf0, 0x21, 0x00


	//----- nvinfo : EIATTR_KPARAM_INFO
	.align		4
.L_2867:
        /*0028*/ 	.byte	0x04, 0x17
        /*002a*/ 	.short	(.L_2869 - .L_2868)
.L_2868:
        /*002c*/ 	.word	0x00000000
        /*0030*/ 	.short	0x0006
        /*0032*/ 	.short	0x0030
        /*0034*/ 	.byte	0x00, 0xf0, 0x21, 0x00


	//----- nvinfo : EIATTR_KPARAM_INFO
	.align		4
.L_2869:
        /*0038*/ 	.byte	0x04, 0x17
        /*003a*/ 	.short	(.L_2871 - .L_2870)
.L_2870:
        /*003c*/ 	.word	0x00000000
        /*0040*/ 	.short	0x0005
        /*0042*/ 	.short	0x0028
        /*0044*/ 	.byte	0x00, 0xf0, 0x21, 0x00


	//----- nvinfo : EIATTR_KPARAM_INFO
	.align		4
.L_2871:
        /*0048*/ 	.byte	0x04, 0x17
        /*004a*/ 	.short	(.L_2873 - .L_2872)
.L_2872:
        /*004c*/ 	.word	0x00000000
        /*0050*/ 	.short	0x0004
        /*0052*/ 	.short	0x0020
        /*0054*/ 	.byte	0x00, 0xf0, 0x11, 0x00


	//----- nvinfo : EIATTR_KPARAM_INFO
	.align		4
.L_2873:
        /*0058*/ 	.byte	0x04, 0x17
        /*005a*/ 	.short	(.L_2875 - .L_2874)
.L_2874:
        /*005c*/ 	.word	0x00000000
        /*0060*/ 	.short	0x0003
        /*0062*/ 	.short	0x0018
        /*0064*/ 	.byte	0x00, 0xf0, 0x21, 0x00


	//----- nvinfo : EIATTR_KPARAM_INFO
	.align		4
.L_2875:
        /*0068*/ 	.byte	0x04, 0x17
        /*006a*/ 	.short	(.L_2877 - .L_2876)
.L_2876:
        /*006c*/ 	.word	0x00000000
        /*0070*/ 	.short	0x0002
        /*0072*/ 	.short	0x0010
        /*0074*/ 	.byte	0x00, 0xf0, 0x21, 0x00


	//----- nvinfo : EIATTR_KPARAM_INFO
	.align		4
.L_2877:
        /*0078*/ 	.byte	0x04, 0x17
        /*007a*/ 	.short	(.L_2879 - .L_2878)
.L_2878:
        /*007c*/ 	.word	0x00000000
        /*0080*/ 	.short	0x0001
        /*0082*/ 	.short	0x0008
        /*0084*/ 	.byte	0x00, 0xf0, 0x21, 0x00


	//----- nvinfo : EIATTR_KPARAM_INFO
	.align		4
.L_2879:
        /*0088*/ 	.byte	0x04, 0x17
        /*008a*/ 	.short	(.L_2881 - .L_2880)
.L_2880:
        /*008c*/ 	.word	0x00000000
        /*0090*/ 	.short	0x0000
        /*0092*/ 	.short	0x0000
        /*0094*/ 	.byte	0x00, 0xf0, 0x21, 0x00


	//----- nvinfo : EIATTR_SPARSE_MMA_MASK
	.align		4
.L_2881:
        /*0098*/ 	.byte	0x03, 0x50
        /*009a*/ 	.short	0x0000


	//----- nvinfo : EIATTR_MAXREG_COUNT
	.align		4
        /*009c*/ 	.byte	0x03, 0x1b
        /*009e*/ 	.short	0x0040


	//----- nvinfo : EIATTR_NUM_BARRIERS
	.align		4
        /*00a0*/ 	.byte	0x02, 0x4c
        /*00a2*/ 	.byte	0x01
	.zero		1


	//----- nvinfo : EIATTR_MERCURY_ISA_VERSION
	.align		4
        /*00a4*/ 	.byte	0x03, 0x5f
        /*00a6*/ 	.short	0x0101


	//----- nvinfo : EIATTR_COOP_GROUP_MASK_REGIDS
	.align		4
        /*00a8*/ 	.byte	0x04, 0x29
        /*00aa*/ 	.short	(.L_2883 - .L_2882)


	//   ....[0]....
.L_2882:
        /*00ac*/ 	.word	0xffffffff


	//   ....[1]....
        /*00b0*/ 	.word	0xffffffff


	//   ....[2]....
        /*00b4*/ 	.word	0xffffffff


	//   ....[3]....
        /*00b8*/ 	.word	0xffffffff


	//   ....[4]....
        /*00bc*/ 	.word	0xffffffff


	//   ....[5]....
        /*00c0*/ 	.word	0xffffffff


	//   ....[6]....
        /*00c4*/ 	.word	0xffffffff


	//   ....[7]....
        /*00c8*/ 	.word	0xffffffff


	//   ....[8]....
        /*00cc*/ 	.word	0xffffffff


	//   ....[9]....
        /*00d0*/ 	.word	0xffffffff


	//   ....[10]....
        /*00d4*/ 	.word	0xffffffff


	//   ....[11]....
        /*00d8*/ 	.word	0xffffffff


	//----- nvinfo : EIATTR_COOP_GROUP_INSTR_OFFSETS
	.align		4
.L_2883:
        /*00dc*/ 	.byte	0x04, 0x28
        /*00de*/ 	.short	(.L_2885 - .L_2884)


	//   ....[0]....
.L_2884:
        /*00e0*/ 	.word	0x00000d10


	//   ....[1]....
        /*00e4*/ 	.word	0x00000d40


	//   ....[2]....
        /*00e8*/ 	.word	0x00000d70


	//   ....[3]....
        /*00ec*/ 	.word	0x00000d80


	//   ....[4]....
        /*00f0*/ 	.word	0x000010f0


	//   ....[5]....
        /*00f4*/ 	.word	0x00001100


	//   ....[6]....
        /*00f8*/ 	.word	0x00001130


	//   ....[7]....
        /*00fc*/ 	.word	0x00001140


	//   ....[8]....
        /*0100*/ 	.word	0x00001180


	//   ....[9]....
        /*0104*/ 	.word	0x000011a0


	//   ....[10]....
        /*0108*/ 	.word	0x000011e0


	//   ....[11]....
        /*010c*/ 	.word	0x000011f0


	//----- nvinfo : EIATTR_EXIT_INSTR_OFFSETS
	.align		4
.L_2885:
        /*0110*/ 	.byte	0x04, 0x1c
        /*0112*/ 	.short	(.L_2887 - .L_2886)


	//   ....[0]....
.L_2886:
        /*0114*/ 	.word	0x00000080


	//   ....[1]....
        /*0118*/ 	.word	0x00002280


	//----- nvinfo : EIATTR_MAX_THREADS
	.align		4
.L_2887:
        /*011c*/ 	.byte	0x04, 0x05
        /*011e*/ 	.short	(.L_2889 - .L_2888)
.L_2888:
        /*0120*/ 	.word	0x00000140
        /*0124*/ 	.word	0x00000001
        /*0128*/ 	.word	0x00000001


	//----- nvinfo : EIATTR_CRS_STACK_SIZE
	.align		4
.L_2889:
        /*012c*/ 	.byte	0x04, 0x1e
        /*012e*/ 	.short	(.L_2891 - .L_2890)
.L_2890:
        /*0130*/ 	.word	0x00000000


	//----- nvinfo : EIATTR_CBANK_PARAM_SIZE
	.align		4
.L_2891:
        /*0134*/ 	.byte	0x03, 0x19
        /*0136*/ 	.short	0x0048


	//----- nvinfo : EIATTR_PARAM_CBANK
	.align		4
        /*0138*/ 	.byte	0x04, 0x0a
        /*013a*/ 	.short	(.L_2893 - .L_2892)
	.align		4
.L_2892:
        /*013c*/ 	.word	index@(.nv.constant0._ZN13group_norm_v214gn_cuda_kernelI6__halfLi320ELi3ELi16ELi160ELi256ELb1ELi16ELi320ELi320ELi4ELb1ELi21ELb0ELb0ENS_16CompileConditionILi900EEEEEvPT_PKS4_S7_S7_flPfS8_Pj)
        /*0140*/ 	.short	0x0210
        /*0142*/ 	.short	0x0048


	//----- nvinfo : EIATTR_SW_WAR
	.align		4
.L_2893:
        /*0144*/ 	.byte	0x04, 0x36
        /*0146*/ 	.short	(.L_2895 - .L_2894)
.L_2894:
        /*0148*/ 	.word	0x00000008
.L_2895:


//--------------------- .nv.info._ZN13group_norm_v214gn_cuda_kernelI6__halfLi320ELi1ELi16ELi160ELi256ELb1ELi32ELi320ELi320ELi4ELb1ELi18ELb0ELb0ENS_16CompileConditionILi900EEEEEvPT_PKS4_S7_S7_flPfS8_Pj --------------------------
	.section	.nv.info._ZN13group_norm_v214gn_cuda_kernelI6__halfLi320ELi1ELi16ELi160ELi256ELb1ELi32ELi320ELi320ELi4ELb1ELi18ELb0ELb0ENS_16CompileConditionILi900EEEEEvPT_PKS4_S7_S7_flPfS8_Pj,"",@"SHT_CUDA_INFO"
	.sectionflags	@""
	.align	4


	//----- nvinfo : EIATTR_CUDA_API_VERSION
	.align		4
        /*0000*/ 	.byte	0x04, 0x37
        /*0002*/ 	.short	(.L_2897 - .L_2896)
.L_2896:
        /*0004*/ 	.word	0x00000082


	//----- nvinfo : EIATTR_KPARAM_INFO
	.align		4
.L_2897:
        /*0008*/ 	.byte	0x04, 0x17
        /*000a*/ 	.short	(.L_2899 - .L_2898)
.L_2898:
        /*000c*/ 	.word	0x00000000
        /*0010*/ 	.short	0x0008
        /*0012*/ 	.short	0x0040
        /*0014*/ 	.byte	0x00, 0xf0, 0x21, 0x00


	//----- nvinfo : EIATTR_KPARAM_INFO
	.align		4
.L_2899:
        /*0018*/ 	.byte	0x04, 0x17
        /*001a*/ 	.short	(.L_2901 - .L_2900)
.L_2900:
        /*001c*/ 	.word	0x00000000
        /*0020*/ 	.short	0x0007
        /*0022*/ 	.short	0x0038
        /*0024*/ 	.byte	0x00, 0xf0, 0x21, 0x00


	//----- nvinfo : EIATTR_KPARAM_INFO
	.align		4
.L_2901:
        /*0028*/ 	.byte	0x04, 0x17
        /*002a*/ 	.short	(.L_2903 - .L_2902)
.L_2902:
        /*002c*/ 	.word	0x00000000
        /*0030*/ 	.short	0x0006
        /*0032*/ 	.short	0x0030
        /*0034*/ 	.byte	0x00, 0xf0, 0x21, 0x00


	//----- nvinfo : EIATTR_KPARAM_INFO
	.align		4
.L_2903:
        /*0038*/ 	.byte	0x04, 0x17
        /*003a*/ 	.short	(.L_2905 - .L_2904)
.L_2904:
        /*003c*/ 	.word	0x00000000
        /*0040*/ 	.short	0x0005
        /*0042*/ 	.short	0x0028
        /*0044*/ 	.byte	0x00, 0xf0, 0x21, 0x00


	//----- nvinfo : EIATTR_KPARAM_INFO
	.align		4
.L_2905:
        /*0048*/ 	.byte	0x04, 0x17
        /*004a*/ 	.short	(.L_2907 - .L_2906)
.L_2906:
        /*004c*/ 	.word	0x00000000
        /*0050*/ 	.short	0x0004
        /*0052*/ 	.short	0x0020
        /*0054*/ 	.byte	0x00, 0xf0, 0x11, 0x00


	//----- nvinfo : EIATTR_KPARAM_INFO
	.align		4
.L_2907:
        /*0058*/ 	.byte	0x04, 0x17
        /*005a*/ 	.short	(.L_2909 - .L_2908)
.L_2908:
        /*005c*/ 	.word	0x00000000
        /*0060*/ 	.short	0x0003
        /*0062*/ 	.short	0x0018
        /*0064*/ 	.byte	0x00, 0xf0, 0x21, 0x00


	//----- nvinfo : EIATTR_KPARAM_INFO
	.align		4
.L_2909:
        /*0068*/ 	.byte	0x04, 0x17
        /*006a*/ 	.short	(.L_2911 - .L_2910)
.L_2910:
        /*006c*/ 	.word	0x00000000
        /*0070*/ 	.short	0x0002
        /*0072*/ 	.short	0x0010
        /*0074*/ 	.byte	0x00, 0xf0, 0x21, 0x00


	//----- nvinfo : EIATTR_KPARAM_INFO
	.align		4
.L_2911:
        /*0078*/ 	.byte	0x04, 0x17
        /*007a*/ 	.short	(.L_2913 - .L_2912)
.L_2912:
        /*007c*/ 	.word	0x00000000
        /*0080*/ 	.short	0x0001
        /*0082*/ 	.short	0x0008
        /*0084*/ 	.byte	0x00, 0xf0, 0x21, 0x00


	//----- nvinfo : EIATTR_KPARAM_INFO
	.align		4
.L_2913:
        /*0088*/ 	.byte	0x04, 0x17
        /*008a*/ 	.short	(.L_2915 - .L_2914)
.L_2914:
        /*008c*/ 	.word	0x00000000
        /*0090*/ 	.short	0x0000
        /*0092*/ 	.short	0x0000
        /*0094*/ 	.byte	0x00, 0xf0, 0x21, 0x00


	//----- nvinfo : EIATTR_SPARSE_MMA_MASK
	.align		4
.L_2915:
        /*0098*/ 	.byte	0x03, 0x50
        /*009a*/ 	.short	0x0000


	//----- nvinfo : EIATTR_MAXREG_COUNT
	.align		4
        /*009c*/ 	.byte	0x03, 0x1b
        /*009e*/ 	.short	0x00a8


	//----- nvinfo : EIATTR_NUM_BARRIERS
	.align		4
        /*00a0*/ 	.byte	0x02, 0x4c
        /*00a2*/ 	.byte	0x01
	.zero		1


	//----- nvinfo : EIATTR_MERCURY_ISA_VERSION
	.align		4
        /*00a4*/ 	.byte	0x03, 0x5f
        /*00a6*/ 	.short	0x0101


	//----- nvinfo : EIATTR_COOP_GROUP_MASK_REGIDS
	.align		4
        /*00a8*/ 	.byte	0x04, 0x29
        /*00aa*/ 	.short	(.L_2917 - .L_2916)


	//   ....[0]....
.L_2916:
        /*00ac*/ 	.word	0xffffffff


	//   ....[1]....
        /*00b0*/ 	.word	0xffffffff


	//   ....[2]....
        /*00b4*/ 	.word	0xffffffff


	//   ....[3]....
        /*00b8*/ 	.word	0xffffffff


	//   ....[4]....
        /*00bc*/ 	.word	0xffffffff


	//   ....[5]....
        /*00c0*/ 	.word	0xffffffff


	//   ....[6]....
        /*00c4*/ 	.word	0xffffffff


	//   ....[7]....
        /*00c8*/ 	.word	0xffffffff


	//   ....[8]....
        /*00cc*/ 	.word	0xffffffff


	//   ....[9]....
        /*00d0*/ 	.word	0xffffffff


	//----- nvinfo : EIATTR_COOP_GROUP_INSTR_OFFSETS
	.align		4
.L_2917:
        /*00d4*/ 	.byte	0x04, 0x28
        /*00d6*/ 	.short	(.L_2919 - .L_2918)


	//   ....[0]....
.L_2918:
        /*00d8*/ 	.word	0x00001210


	//   ....[1]....
        /*00dc*/ 	.word	0x00001240


	//   ....[2]....
        /*00e0*/ 	.word	0x000012b0


	//   ....[3]....
        /*00e4*/ 	.word	0x000012d0


	//   ....[4]....
        /*00e8*/ 	.word	0x000015b0


	//   ....[5]....
        /*00ec*/ 	.word	0x000015c0


	//   ....[6]....
        /*00f0*/ 	.word	0x000015e0


	//   ....[7]....
        /*00f4*/ 	.word	0x00001600


	//   ....[8]....
        /*00f8*/ 	.word	0x00001620


	//   ....[9]....
        /*00fc*/ 	.word	0x00001640


	//----- nvinfo : EIATTR_EXIT_INSTR_OFFSETS
	.align		4
.L_2919:
        /*0100*/ 	.byte	0x04, 0x1c
        /*0102*/ 	.short	(.L_2921 - .L_2920)


	//   ....[0]....
.L_2920:
        /*0104*/ 	.word	0x00000070


	//   ....[1]....
        /*0108*/ 	.word	0x000032d0


	//----- nvinfo : EIATTR_MAX_THREADS
	.align		4
.L_2921:
        /*010c*/ 	.byte	0x04, 0x05
        /*010e*/ 	.short	(.L_2923 - .L_2922)
.L_2922:
        /*0110*/ 	.word	0x00000140
        /*0114*/ 	.word	0x00000001
        /*0118*/ 	.word	0x00000001


	//----- nvinfo : EIATTR_CRS_STACK_SIZE
	.align		4
.L_2923:
        /*011c*/ 	.byte	0x04, 0x1e
        /*011e*/ 	.short	(.L_2925 - .L_2924)
.L_2924:
        /*0120*/ 	.word	0x00000000


	//----- nvinfo : EIATTR_CBANK_PARAM_SIZE
	.align		4
.L_2925:
        /*0124*/ 	.byte	0x03, 0x19
        /*0126*/ 	.short	0x0048


	//----- nvinfo : EIATTR_PARAM_CBANK
	.align		4
        /*0128*/ 	.byte	0x04, 0x0a
        /*012a*/ 	.short	(.L_2927 - .L_2926)
	.align		4
.L_2926:
        /*012c*/ 	.word	index@(.nv.constant0._ZN13group_norm_v214gn_cuda_kernelI6__halfLi320ELi1ELi16ELi160ELi256ELb1ELi32ELi320ELi320ELi4ELb1ELi18ELb0ELb0ENS_16CompileConditionILi900EEEEEvPT_PKS4_S7_S7_flPfS8_Pj)
        /*0130*/ 	.short	0x0210
        /*0132*/ 	.short	0x0048


	//----- nvinfo : EIATTR_SW_WAR
	.align		4
.L_2927:
        /*0134*/ 	.byte	0x04, 0x36
        /*0136*/ 	.short	(.L_2929 - .L_2928)
.L_2928:
        /*0138*/ 	.word	0x00000008
.L_2929:


//--------------------- .nv.info._ZN13group_norm_v214gn_cuda_kernelI6__halfLi320ELi3ELi16ELi160ELi256ELb1ELi32ELi320ELi320ELi4ELb1ELi43ELb0ELb0ENS_16CompileConditionILi900EEEEEvPT_PKS4_S7_S7_flPfS8_Pj --------------------------
	.section	.nv.info._ZN13group_norm_v214gn_cuda_kernelI6__halfLi320ELi3ELi16ELi160ELi256ELb1ELi32ELi320ELi320ELi4ELb1ELi43ELb0ELb0ENS_16CompileConditionILi900EEEEEvPT_PKS4_S7_S7_flPfS8_Pj,"",@"SHT_CUDA_INFO"
	.sectionflags	@""
	.align	4


	//----- nvinfo : EIATTR_CUDA_API_VERSION
	.align		4
        /*0000*/ 	.byte	0x04, 0x37
        /*0002*/ 	.short	(.L_2931 - .L_2930)
.L_2930:
        /*0004*/ 	.word	0x00000082


	//----- nvinfo : EIATTR_KPARAM_INFO
	.align		4
.L_2931:
        /*0008*/ 	.byte	0x04, 0x17
        /*000a*/ 	.short	(.L_2933 - .L_2932)
.L_2932:
        /*000c*/ 	.word	0x00000000
        /*0010*/ 	.short	0x0008
        /*0012*/ 	.short	0x0040
        /*0014*/ 	.byte	0x00, 0xf0, 0x21, 0x00


	//----- nvinfo : EIATTR_KPARAM_INFO
	.align		4
.L_2933:
        /*0018*/ 	.byte	0x04, 0x17
        /*001a*/ 	.short	(.L_2935 - .L_2934)
.L_2934:
        /*001c*/ 	.word	0x00000000
        /*0020*/ 	.short	0x0007
        /*0022*/ 	.short	0x0038
        /*0024*/ 	.byte	0x00, 0xf0, 0x21, 0x00


	//----- nvinfo : EIATTR_KPARAM_INFO
	.align		4
.L_2935:
        /*0028*/ 	.byte	0x04, 0x17
        /*002a*/ 	.short	(.L_2937 - .L_2936)
.L_2936:
        /*002c*/ 	.word	0x00000000
        /*0030*/ 	.short	0x0006
        /*0032*/ 	.short	0x0030
        /*0034*/ 	.byte	0x00, 0xf0, 0x21, 0x00


	//----- nvinfo : EIATTR_KPARAM_INFO
	.align		4
.L_2937:
        /*0038*/ 	.byte	0x04, 0x17
        /*003a*/ 	.short	(.L_2939 - .L_2938)
.L_2938:
        /*003c*/ 	.word	0x00000000
        /*0040*/ 	.short	0x0005
        /*0042*/ 	.short	0x0028
        /*0044*/ 	.byte	0x00, 0xf0, 0x21, 0x00


	//----- nvinfo : EIATTR_KPARAM_INFO
	.align		4
.L_2939:
        /*0048*/ 	.byte	0x04, 0x17
        /*004a*/ 	.short	(.L_2941 - .L_2940)
.L_2940:
        /*004c*/ 	.word	0x00000000
        /*0050*/ 	.short	0x0004
        /*0052*/ 	.short	0x0020
        /*0054*/ 	.byte	0x00, 0xf0, 0x11, 0x00


	//----- nvinfo : EIATTR_KPARAM_INFO
	.align		4
.L_2941:
        /*0058*/ 	.byte	0x04, 0x17
        /*005a*/ 	.short	(.L_2943 - .L_2942)
.L_2942:
        /*005c*/ 	.word	0x00000000
        /*0060*/ 	.short	0x0003
        /*0062*/ 	.short	0x0018
        /*0064*/ 	.byte	0x00, 0xf0, 0x21, 0x00


	//----- nvinfo : EIATTR_KPARAM_INFO
	.align		4
.L_2943:
        /*0068*/ 	.byte	0x04, 0x17
        /*006a*/ 	.short	(.L_2945 - .L_2944)
.L_2944:
        /*006c*/ 	.word	0x00000000
        /*0070*/ 	.short	0x0002
        /*0072*/ 	.short	0x0010
        /*0074*/ 	.byte	0x00, 0xf0, 0x21, 0x00


	//----- nvinfo : EIATTR_KPARAM_INFO
	.align		4
.L_2945:
        /*0078*/ 	.byte	0x04, 0x17
        /*007a*/ 	.short	(.L_2947 - .L_2946)
.L_2946:
        /*007c*/ 	.word	0x00000000
        /*0080*/ 	.short	0x0001
        /*0082*/ 	.short	0x0008
        /*0084*/ 	.byte	0x00, 0xf0, 0x21, 0x00


	//----- nvinfo : EIATTR_KPARAM_INFO
	.align		4
.L_2947:
        /*0088*/ 	.byte	0x04, 0x17
        /*008a*/ 	.short	(.L_2949 - .L_2948)
.L_2948:
        /*008c*/ 	.word	0x00000000
        /*0090*/ 	.short	0x0000
        /*0092*/ 	.short	0x0000
        /*0094*/ 	.byte	0x00, 0xf0, 0x21, 0x00


	//----- nvinfo : EIATTR_SPARSE_MMA_MASK
	.align		4
.L_2949:
        /*0098*/ 	.byte	0x03, 0x50
        /*009a*/ 	.short	0x0000


	//----- nvinfo : EIATTR_MAXREG_COUNT
	.align		4
        /*009c*/ 	.byte	0x03, 0x1b
        /*009e*/ 	.short	0x0040


	//----- nvinfo : EIATTR_NUM_BARRIERS
	.align		4
        /*00a0*/ 	.byte	0x02, 0x4c
        /*00a2*/ 	.byte	0x01
	.zero		1


	//----- nvinfo : EIATTR_MERCURY_ISA_VERSION
	.align		4
        /*00a4*/ 	.byte	0x03, 0x5f
        /*00a6*/ 	.short	0x0101


	//----- nvinfo : EIATTR_COOP_GROUP_MASK_REGIDS
	.align		4
        /*00a8*/ 	.byte	0x04, 0x29
        /*00aa*/ 	.short	(.L_2951 - .L_2950)


	//   ....[0]....
.L_2950:
        /*00ac*/ 	.word	0xffffffff


	//   ....[1]....
        /*00b0*/ 	.word	0xffffffff


	//   ....[2]....
        /*00b4*/ 	.word	0xffffffff


	//   ....[3]....
        /*00b8*/ 	.word	0xffffffff


	//   ....[4]....
        /*00bc*/ 	.word	0xffffffff


	//   ....[5]....
        /*00c0*/ 	.word	0xffffffff


	//   ....[6]....
        /*00c4*/ 	.word	0xffffffff


	//   ....[7]....
        /*00c8*/ 	.word	0xffffffff


	//   ....[8]....
        /*00cc*/ 	.word	0xffffffff


	//   ....[9]....
        /*00d0*/ 	.word	0xffffffff


	//----- nvinfo : EIATTR_COOP_GROUP_INSTR_OFFSETS
	.align		4
.L_2951:
        /*00d4*/ 	.byte	0x04, 0x28
        /*00d6*/ 	.short	(.L_2953 - .L_2952)


	//   ....[0]....
.L_2952:
        /*00d8*/ 	.word	0x000011b0


	//   ....[1]....
        /*00dc*/ 	.word	0x000011e0


	//   ....[2]....
        /*00e0*/ 	.word	0x00001210


	//   ....[3]....
        /*00e4*/ 	.word	0x00001220


	//   ....[4]....
        /*00e8*/ 	.word	0x00001580


	//   ....[5]....
        /*00ec*/ 	.word	0x00001590


	//   ....[6]....
        /*00f0*/ 	.word	0x000015c0


	//   ....[7]....
        /*00f4*/ 	.word	0x000015e0


	//   ....[8]....
        /*00f8*/ 	.word	0x00001650


	//   ....[9]....
        /*00fc*/ 	.word	0x00001660


	//----- nvinfo : EIATTR_EXIT_INSTR_OFFSETS
	.align		4
.L_2953:
        /*0100*/ 	.byte	0x04, 0x1c
        /*0102*/ 	.short	(.L_2955 - .L_2954)


	//   ....[0]....
.L_2954:
        /*0104*/ 	.word	0x00000080


	//   ....[1]....
        /*0108*/ 	.word	0x000032d0


	//----- nvinfo : EIATTR_MAX_THREADS
	.align		4
.L_2955:
        /*010c*/ 	.byte	0x04, 0x05
        /*010e*/ 	.short	(.L_2957 - .L_2956)
.L_2956:
        /*0110*/ 	.word	0x00000140
        /*0114*/ 	.word	0x00000001
        /*0118*/ 	.word	0x00000001


	//----- nvinfo : EIATTR_CRS_STACK_SIZE
	.align		4
.L_2957:
        /*011c*/ 	.byte	0x04, 0x1e
        /*011e*/ 	.short	(.L_2959 - .L_2958)
.L_2958:
        /*0120*/ 	.word	0x00000000


	//----- nvinfo : EIATTR_CBANK_PARAM_SIZE
	.align		4
.L_2959:
        /*0124*/ 	.byte	0x03, 0x19
        /*0126*/ 	.short	0x0048


	//----- nvinfo : EIATTR_PARAM_CBANK
	.align		4
        /*0128*/ 	.byte	0x04, 0x0a
        /*012a*/ 	.short	(.L_2961 - .L_2960)
	.align		4
.L_2960:
        /*012c*/ 	.word	index@(.nv.constant0._ZN13group_norm_v214gn_cuda_kernelI6__halfLi320ELi3ELi16ELi160ELi256ELb1ELi32ELi320ELi320ELi4ELb1ELi43ELb0ELb0ENS_16CompileConditionILi900EEEEEvPT_PKS4_S7_S7_flPfS8_Pj)
        /*0130*/ 	.short	0x0210
        /*0132*/ 	.short	0x0048


	//----- nvinfo : EIATTR_SW_WAR
	.align		4
.L_2961:
        /*0134*/ 	.byte	0x04, 0x36
        /*0136*/ 	.short	(.L_2963 - .L_2962)
.L_2962:
        /*0138*/ 	.word	0x00000008
.L_2963:


//--------------------- .nv.info._ZN13group_norm_v214gn_cuda_kernelI6__halfLi320ELi1ELi16ELi160ELi256ELb1ELi64ELi320ELi320ELi4ELb1ELi37ELb0ELb0ENS_16CompileConditionILi900EEEEEvPT_PKS4_S7_S7_flPfS8_Pj --------------------------
	.section	.nv.info._ZN13group_norm_v214gn_cuda_kernelI6__halfLi320ELi1ELi16ELi160ELi256ELb1ELi64ELi320ELi320ELi4ELb1ELi37ELb0ELb0ENS_16CompileConditionILi900EEEEEvPT_PKS4_S7_S7_flPfS8_Pj,"",@"SHT_CUDA_INFO"
	.sectionflags	@""
	.align	4


	//----- nvinfo : EIATTR_CUDA_API_VERSION
	.align		4
        /*0000*/ 	.byte	0x04, 0x37
        /*0002*/ 	.short	(.L_2965 - .L_2964)
.L_2964:
        /*0004*/ 	.word	0x00000082


	//----- nvinfo : EIATTR_KPARAM_INFO
	.align		4
.L_2965:
        /*0008*/ 	.byte	0x04, 0x17
        /*000a*/ 	.short	(.L_2967 - .L_2966)
.L_2966:
        /*000c*/ 	.word	0x00000000
        /*0010*/ 	.short	0x0008
        /*0012*/ 	.short	0x0040
        /*0014*/ 	.byte	0x00, 0xf0, 0x21, 0x00


	//----- nvinfo : EIATTR_KPARAM_INFO
	.align		4
.L_2967:
        /*0018*/ 	.byte	0x04, 0x17
        /*001a*/ 	.short	(.L_2969 - .L_2968)
.L_2968:
        /*001c*/ 	.word	0x00000000
        /*0020*/ 	.short	0x0007
        /*0022*/ 	.short	0x0038
        /*0024*/ 	.byte	0x00, 0xf0, 0x21, 0x00


	//----- nvinfo : EIATTR_KPARAM_INFO
	.align		4
.L_2969:
        /*0028*/ 	.byte	0x04, 0x17
        /*002a*/ 	.short	(.L_2971 - .L_2970)
.L_2970:
        /*002c*/ 	.word	0x00000000
        /*0030*/ 	.short	0x0006
        /*0032*/ 	.short	0x0030
        /*0034*/ 	.byte	0x00, 0xf0, 0x21, 0x00


	//----- nvinfo : EIATTR_KPARAM_INFO
	.align		4
.L_2971:
        /*0038*/ 	.byte	0x04, 0x17
        /*003a*/ 	.short	(.L_2973 - .L_2972)
.L_2972:
        /*003c*/ 	.word	0x00000000
        /*0040*/ 	.short	0x0005
        /*0042*/ 	.short	0x0028
        /*0044*/ 	.byte	0x00, 0xf0, 0x21, 0x00


	//----- nvinfo : EIATTR_KPARAM_INFO
	.align		4
.L_2973:
        /*0048*/ 	.byte	0x04, 0x17
        /*004a*/ 	.short	(.L_2975 - .L_2974)
.L_2974:
        /*004c*/ 	.word	0x00000000
        /*0050*/ 	.short	0x0004
        /*0052*/ 	.short	0x0020
        /*0054*/ 	.byte	0x00, 0xf0, 0x11, 0x00


	//----- nvinfo : EIATTR_KPARAM_INFO
	.align		4
.L_2975:
        /*0058*/ 	.byte	0x04, 0x17
        /*005a*/ 	.short	(.L_2977 - .L_2976)
.L_2976:
        /*005c*/ 	.word	0x00000000
        /*0060*/ 	.short	0x0003
        /*0062*/ 	.short	0x0018
        /*0064*/ 	.byte	0x00, 0xf0, 0x21, 0x00


	//----- nvinfo : EIATTR_KPARAM_INFO
	.align		4
.L_2977:
        /*0068*/ 	.byte	0x04, 0x17
        /*006a*/ 	.short	(.L_2979 - .L_2978)
.L_2978:
        /*006c*/ 	.word	0x00000000
        /*0070*/ 	.short	0x0002
        /*0072*/ 	.short	0x0010
        /*0074*/ 	.byte	0x00, 0xf0, 0x21, 0x00


	//----- nvinfo : EIATTR_KPARAM_INFO
	.align		4
.L_2979:
        /*0078*/ 	.byte	0x04, 0x17
        /*007a*/ 	.short	(.L_2981 - .L_2980)
.L_2980:
        /*007c*/ 	.word	0x00000000
        /*0080*/ 	.short	0x0001
        /*0082*/ 	.short	0x0008
        /*0084*/ 	.byte	0x00, 0xf0, 0x21, 0x00


	//----- nvinfo : EIATTR_KPARAM_INFO
	.align		4
.L_2981:
        /*0088*/ 	.byte	0x04, 0x17
        /*008a*/ 	.short	(.L_2983 - .L_2982)
.L_2982:
        /*008c*/ 	.word	0x00000000
        /*0090*/ 	.short	0x0000
        /*0092*/ 	.short	0x0000
        /*0094*/ 	.byte	0x00, 0xf0, 0x21, 0x00


	//----- nvinfo : EIATTR_SPARSE_MMA_MASK
	.align		4
.L_2983:
        /*0098*/ 	.byte	0x03, 0x50
        /*009a*/ 	.short	0x0000


	//----- nvinfo : EIATTR_MAXREG_COUNT
	.align		4
        /*009c*/ 	.byte	0x03, 0x1b
        /*009e*/ 	.short	0x00a8


	//----- nvinfo : EIATTR_NUM_BARRIERS
	.align		4
        /*00a0*/ 	.byte	0x02, 0x4c
        /*00a2*/ 	.byte	0x01
	.zero		1


	//----- nvinfo : EIATTR_MERCURY_ISA_VERSION
	.align		4
        /*00a4*/ 	.byte	0x03, 0x5f
        /*00a6*/ 	.short	0x0101


	//----- nvinfo : EIATTR_COOP_GROUP_MASK_REGIDS
	.align		4
        /*00a8*/ 	.byte	0x04, 0x29
        /*00aa*/ 	.short	(.L_2985 - .L_2984)


	//   ....[0]....
.L_2984:
        /*00ac*/ 	.word	0xffffffff


	//   ....[1]....
        /*00b0*/ 	.word	0xffffffff


	//   ....[2]....
        /*00b4*/ 	.word	0xffffffff


	//   ....[3]....
        /*00b8*/ 	.word	0xffffffff


	//   ....[4]....
        /*00bc*/ 	.word	0xffffffff


	//   ....[5]....
        /*00c0*/ 	.word	0xffffffff


	//   ....[6]....
        /*00c4*/ 	.word	0xffffffff


	//   ....[7]....
        /*00c8*/ 	.word	0xffffffff


	//----- nvinfo : EIATTR_COOP_GROUP_INSTR_OFFSETS
	.align		4
.L_2985:
        /*00cc*/ 	.byte	0x04, 0x28
        /*00ce*/ 	.short	(.L_2987 - .L_2986)


	//   ....[0]....
.L_2986:
        /*00d0*/ 	.word	0x00001ab0


	//   ....[1]....
        /*00d4*/ 	.word	0x00001ae0


	//   ....[2]....
        /*00d8*/ 	.word	0x00001b10


	//   ....[3]....
        /*00dc*/ 	.word	0x00001b20


	//   ....[4]....
        /*00e0*/ 	.word	0x00001e70


	//   ....[5]....
        /*00e4*/ 	.word	0x00001e90


	//   ....[6]....
        /*00e8*/ 	.word	0x00001ed0


	//   ....[7]....
        /*00ec*/ 	.word	0x00001ee0


	//----- nvinfo : EIATTR_EXIT_INSTR_OFFSETS
	.align		4
.L_2987:
        /*00f0*/ 	.byte	0x04, 0x1c
        /*00f2*/ 	.short	(.L_2989 - .L_2988)


	//   ....[0]....
.L_2988:
        /*00f4*/ 	.word	0x00000080


	//   ....[1]....
        /*00f8*/ 	.word	0x00005370


	//----- nvinfo : EIATTR_MAX_THREADS
	.align		4
.L_2989:
        /*00fc*/ 	.byte	0x04, 0x05
        /*00fe*/ 	.short	(.L_2991 - .L_2990)
.L_2990:
        /*0100*/ 	.word	0x00000140
        /*0104*/ 	.word	0x00000001
        /*0108*/ 	.word	0x00000001


	//----- nvinfo : EIATTR_CRS_STACK_SIZE
	.align		4
.L_2991:
        /*010c*/ 	.byte	0x04, 0x1e
        /*010e*/ 	.short	(.L_2993 - .L_2992)
.L_2992:
        /*0110*/ 	.word	0x00000000


	//----- nvinfo : EIATTR_CBANK_PARAM_SIZE
	.align		4
.L_2993:
        /*0114*/ 	.byte	0x03, 0x19
        /*0116*/ 	.short	0x0048


	//----- nvinfo : EIATTR_PARAM_CBANK
	.align		4
        /*0118*/ 	.byte	0x04, 0x0a
        /*011a*/ 	.short	(.L_2995 - .L_2994)
	.align		4
.L_2994:
        /*011c*/ 	.word	index@(.nv.constant0._ZN13group_norm_v214gn_cuda_kernelI6__halfLi320ELi1ELi16ELi160ELi256ELb1ELi64ELi320ELi320ELi4ELb1ELi37ELb0ELb0ENS_16CompileConditionILi900EEEEEvPT_PKS4_S7_S7_flPfS8_Pj)
        /*0120*/ 	.short	0x0210
        /*0122*/ 	.short	0x0048


	//----- nvinfo : EIATTR_SW_WAR
	.align		4
.L_2995:
        /*0124*/ 	.byte	0x04, 0x36
        /*0126*/ 	.short	(.L_2997 - .L_2996)
.L_2996:
        /*0128*/ 	.word	0x00000008
.L_2997:


//--------------------- .nv.info._ZN13group_norm_v214gn_cuda_kernelI6__halfLi320ELi1ELi16ELi160ELi256ELb1ELi128ELi320ELi320ELi4ELb1ELi74ELb0ELb0ENS_16CompileConditionILi900EEEEEvPT_PKS4_S7_S7_flPfS8_Pj --------------------------
	.section	.nv.info._ZN13group_norm_v214gn_cuda_kernelI6__halfLi320ELi1ELi16ELi160ELi256ELb1ELi128ELi320ELi320ELi4ELb1ELi74ELb0ELb0ENS_16CompileConditionILi900EEEEEvPT_PKS4_S7_S7_flPfS8_Pj,"",@"SHT_CUDA_INFO"
	.sectionflags	@""
	.align	4


	//----- nvinfo : EIATTR_CUDA_API_VERSION
	.align		4
        /*0000*/ 	.byte	0x04, 0x37
        /*0002*/ 	.short	(.L_2999 - .L_2998)
.L_2998:
        /*0004*/ 	.word	0x00000082


	//----- nvinfo : EIATTR_KPARAM_INFO
	.align		4
.L_2999:
        /*0008*/ 	.byte	0x04, 0x17
        /*000a*/ 	.short	(.L_3001 - .L_3000)
.L_3000:
        /*000c*/ 	.word	0x00000000
        /*0010*/ 	.short	0x0008
        /*0012*/ 	.short	0x0040
        /*0014*/ 	.byte	0x00, 0xf0, 0x21, 0x00


	//----- nvinfo : EIATTR_KPARAM_INFO
	.align		4
.L_3001:
        /*0018*/ 	.byte	0x04, 0x17
        /*001a*/ 	.short	(.L_3003 - .L_3002)
.L_3002:
        /*001c*/ 	.word	0x00000000
        /*0020*/ 	.short	0x0007
        /*0022*/ 	.short	0x0038
        /*0024*/ 	.byte	0x00, 0xf0, 0x21, 0x00


	//----- nvinfo : EIATTR_KPARAM_INFO
	.align		4
.L_3003:
        /*0028*/ 	.byte	0x04, 0x17
        /*002a*/ 	.short	(.L_3005 - .L_3004)
.L_3004:
        /*002c*/ 	.word	0x00000000
        /*0030*/ 	.short	0x0006
        /*0032*/ 	.short	0x0030
        /*0034*/ 	.byte	0x00, 0xf0, 0x21, 0x00


	//----- nvinfo : EIATTR_KPARAM_INFO
	.align		4
.L_3005:
        /*0038*/ 	.byte	0x04, 0x17
        /*003a*/ 	.short	(.L_3007 - .L_3006)
.L_3006:
        /*003c*/ 	.word	0x00000000
        /*0040*/ 	.short	0x0005
        /*0042*/ 	.short	0x0028
        /*0044*/ 	.byte	0x00, 0xf0, 0x21, 0x00


	//----- nvinfo : EIATTR_KPARAM_INFO
	.align		4
.L_3007:
        /*0048*/ 	.byte	0x04, 0x17
        /*004a*/ 	.short	(.L_3009 - .L_3008)
.L_3008:
        /*004c*/ 	.word	0x00000000
        /*0050*/ 	.short	0x0004
        /*0052*/ 	.short	0x0020
        /*0054*/ 	.byte	0x00, 0xf0, 0x11, 0x00


	//----- nvinfo : EIATTR_KPARAM_INFO
	.align		4
.L_3009:
        /*0058*/ 	.byte	0x04, 0x17
        /*005a*/ 	.short	(.L_3011 - .L_3010)
.L_3010:
        /*005c*/ 	.word	0x00000000
        /*0060*/ 	.short	0x0003
        /*0062*/ 	.short	0x0018
        /*0064*/ 	.byte	0x00, 0xf0, 0x21, 0x00


	//----- nvinfo : EIATTR_KPARAM_INFO
	.align		4
.L_3011:
        /*0068*/ 	.byte	0x04, 0x17
        /*006a*/ 	.short	(.L_3013 - .L_3012)
.L_3012:
        /*006c*/ 	.word	0x00000000
        /*0070*/ 	.short	0x0002
        /*0072*/ 	.short	0x0010
        /*0074*/ 	.byte	0x00, 0xf0, 0x21, 0x00


	//----- nvinfo : EIATTR_KPARAM_INFO
	.align		4
.L_3013:
        /*0078*/ 	.byte	0x04, 0x17
        /*007a*/ 	.short	(.L_3015 - .L_3014)
.L_3014:
        /*007c*/ 	.word	0x00000000
        /*0080*/ 	.short	0x0001
        /*0082*/ 	.short	0x0008
        /*0084*/ 	.byte	0x00, 0xf0, 0x21, 0x00


	//----- nvinfo : EIATTR_KPARAM_INFO
	.align		4
.L_3015:
        /*0088*/ 	.byte	0x04, 0x17
        /*008a*/ 	.short	(.L_3017 - .L_3016)
.L_3016:
        /*008c*/ 	.word	0x00000000
        /*0090*/ 	.short	0x0000
        /*0092*/ 	.short	0x0000
        /*0094*/ 	.byte	0x00, 0xf0, 0x21, 0x00


	//----- nvinfo : EIATTR_SPARSE_MMA_MASK
	.align		4
.L_3017:
        /*0098*/ 	.byte	0x03, 0x50
        /*009a*/ 	.short	0x0000


	//----- nvinfo : EIATTR_MAXREG_COUNT
	.align		4
        /*009c*/ 	.byte	0x03, 0x1b
        /*009e*/ 	.short	0x00a8


	//----- nvinfo : EIATTR_NUM_BARRIERS
	.align		4
        /*00a0*/ 	.byte	0x02, 0x4c
        /*00a2*/ 	.byte	0x01
	.zero		1


	//----- nvinfo : EIATTR_MERCURY_ISA_VERSION
	.align		4
        /*00a4*/ 	.byte	0x03, 0x5f
        /*00a6*/ 	.short	0x0101


	//----- nvinfo : EIATTR_COOP_GROUP_MASK_REGIDS
	.align		4
        /*00a8*/ 	.byte	0x04, 0x29
        /*00aa*/ 	.short	(.L_3019 - .L_3018)


	//   ....[0]....
.L_3018:
        /*00ac*/ 	.word	0xffffffff


	//   ....[1]....
        /*00b0*/ 	.word	0xffffffff


	//   ....[2]....
        /*00b4*/ 	.word	0xffffffff


	//   ....[3]....
        /*00b8*/ 	.word	0xffffffff


	//   ....[4]....
        /*00bc*/ 	.word	0xffffffff


	//   ....[5]....
        /*00c0*/ 	.word	0xffffffff


	//----- nvinfo : EIATTR_COOP_GROUP_INSTR_OFFSETS
	.align		4
.L_3019:
        /*00c4*/ 	.byte	0x04, 0x28
        /*00c6*/ 	.short	(.L_3021 - .L_3020)


	//   ....[0]....
.L_3020:
        /*00c8*/ 	.word	0x00002d10


	//   ....[1]....
        /*00cc*/ 	.word	0x00002d40


	//   ....[2]....
        /*00d0*/ 	.word	0x00002db0


	//   ....[3]....
        /*00d4*/ 	.word	0x00002dd0


	//   ....[4]....
        /*00d8*/ 	.word	0x00003100


	//   ....[5]....
        /*00dc*/ 	.word	0x00003110


	//----- nvinfo : EIATTR_EXIT_INSTR_OFFSETS
	.align		4
.L_3021:
        /*00e0*/ 	.byte	0x04, 0x1c
        /*00e2*/ 	.short	(.L_3023 - .L_3022)


	//   ....[0]....
.L_3022:
        /*00e4*/ 	.word	0x00000070


	//   ....[1]....
        /*00e8*/ 	.word	0x00009520


	//----- nvinfo : EIATTR_MAX_THREADS
	.align		4
.L_3023:
        /*00ec*/ 	.byte	0x04, 0x05
        /*00ee*/ 	.short	(.L_3025 - .L_3024)
.L_3024:
        /*00f0*/ 	.word	0x00000140
        /*00f4*/ 	.word	0x00000001
        /*00f8*/ 	.word	0x00000001


	//----- nvinfo : EIATTR_CRS_STACK_SIZE
	.align		4
.L_3025:
        /*00fc*/ 	.byte	0x04, 0x1e
        /*00fe*/ 	.short	(.L_3027 - .L_3026)
.L_3026:
        /*0100*/ 	.word	0x00000000


	//----- nvinfo : EIATTR_CBANK_PARAM_SIZE
	.align		4
.L_3027:
        /*0104*/ 	.byte	0x03, 0x19
        /*0106*/ 	.short	0x0048


	//----- nvinfo : EIATTR_PARAM_CBANK
	.align		4
        /*0108*/ 	.byte	0x04, 0x0a
        /*010a*/ 	.short	(.L_3029 - .L_3028)
	.align		4
.L_3028:
        /*010c*/ 	.word	index@(.nv.constant0._ZN13group_norm_v214gn_cuda_kernelI6__halfLi320ELi1ELi16ELi160ELi256ELb1ELi128ELi320ELi320ELi4ELb1ELi74ELb0ELb0ENS_16CompileConditionILi900EEEEEvPT_PKS4_S7_S7_flPfS8_Pj)
        /*0110*/ 	.short	0x0210
        /*0112*/ 	.short	0x0048


	//----- nvinfo : EIATTR_SW_WAR
	.align		4
.L_3029:
        /*0114*/ 	.byte	0x04, 0x36
        /*0116*/ 	.short	(.L_3031 - .L_3030)
.L_3030:
        /*0118*/ 	.word	0x00000008
.L_3031:


//--------------------- .nv.info._ZN13group_norm_v214gn_cuda_kernelI6__halfLi320ELi1ELi16ELi160ELi256ELb1ELi128ELi320ELi320ELi4ELb0ELi74ELb0ELb1ENS_16CompileConditionILi900EEEEEvPT_PKS4_S7_S7_flPfS8_Pj --------------------------
	.section	.nv.info._ZN13group_norm_v214gn_cuda_kernelI6__halfLi320ELi1ELi16ELi160ELi256ELb1ELi128ELi320ELi320ELi4ELb0ELi74ELb0ELb1ENS_16CompileConditionILi900EEEEEvPT_PKS4_S7_S7_flPfS8_Pj,"",@"SHT_CUDA_INFO"
	.sectionflags	@""
	.align	4


	//----- nvinfo : EIATTR_CUDA_API_VERSION
	.align		4
        /*0000*/ 	.byte	0x04, 0x37
        /*0002*/ 	.short	(.L_3033 - .L_3032)
.L_3032:
        /*0004*/ 	.word	0x00000082


	//----- nvinfo : EIATTR_KPARAM_INFO
	.align		4
.L_3033:
        /*0008*/ 	.byte	0x04, 0x17
        /*000a*/ 	.short	(.L_3035 - .L_3034)
.L_3034:
        /*000c*/ 	.word	0x00000000
        /*0010*/ 	.short	0x0008
        /*0012*/ 	.short	0x0040
        /*0014*/ 	.byte	0x00, 0xf0, 0x21, 0x00


	//----- nvinfo : EIATTR_KPARAM_INFO
	.align		4
.L_3035:
        /*0018*/ 	.byte	0x04, 0x17
        /*001a*/ 	.short	(.L_3037 - .L_3036)
.L_3036:
        /*001c*/ 	.word	0x00000000
        /*0020*/ 	.short	0x0007
        /*0022*/ 	.short	0x0038
        /*0024*/ 	.byte	0x00, 0xf0, 0x21, 0x00


	//----- nvinfo : EIATTR_KPARAM_INFO
	.align		4
.L_3037:
        /*0028*/ 	.byte	0x04, 0x17
        /*002a*/ 	.short	(.L_3039 - .L_3038)
.L_3038:
        /*002c*/ 	.word	0x00000000
        /*0030*/ 	.short	0x0006
        /*0032*/ 	.short	0x0030
        /*0034*/ 	.byte	0x00, 0xf0, 0x21, 0x00


	//----- nvinfo : EIATTR_KPARAM_INFO
	.align		4
.L_3039:
        /*0038*/ 	.byte	0x04, 0x17
        /*003a*/ 	.short	(.L_3041 - .L_3040)
.L_3040:
        /*003c*/ 	.word	0x00000000
        /*0040*/ 	.short	0x0005
        /*0042*/ 	.short	0x0028
        /*0044*/ 	.byte	0x00, 0xf0, 0x21, 0x00


	//----- nvinfo : EIATTR_KPARAM_INFO
	.align		4
.L_3041:
        /*0048*/ 	.byte	0x04, 0x17
        /*004a*/ 	.short	(.L_3043 - .L_3042)
.L_3042:
        /*004c*/ 	.word	0x00000000
        /*0050*/ 	.short	0x0004
        /*0052*/ 	.short	0x0020
        /*0054*/ 	.byte	0x00, 0xf0, 0x11, 0x00


	//----- nvinfo : EIATTR_KPARAM_INFO
	.align		4
.L_3043:
        /*0058*/ 	.byte	0x04, 0x17
        /*005a*/ 	.short	(.L_3045 - .L_3044)
.L_3044:
        /*005c*/ 	.word	0x00000000
        /*0060*/ 	.short	0x0003
        /*0062*/ 	.short	0x0018
        /*0064*/ 	.byte	0x00, 0xf0, 0x21, 0x00


	//----- nvinfo : EIATTR_KPARAM_INFO
	.align		4
.L_3045:
        /*0068*/ 	.byte	0x04, 0x17
        /*006a*/ 	.short	(.L_3047 - .L_3046)
.L_3046:
        /*006c*/ 	.word	0x00000000
        /*0070*/ 	.short	0x0002
        /*0072*/ 	.short	0x0010
        /*0074*/ 	.byte	0x00, 0xf0, 0x21, 0x00


	//----- nvinfo : EIATTR_KPARAM_INFO
	.align		4
.L_3047:
        /*0078*/ 	.byte	0x04, 0x17
        /*007a*/ 	.short	(.L_3049 - .L_3048)
.L_3048:
        /*007c*/ 	.word	0x00000000
        /*0080*/ 	.short	0x0001
        /*0082*/ 	.short	0x0008
        /*0084*/ 	.byte	0x00, 0xf0, 0x21, 0x00


	//----- nvinfo : EIATTR_KPARAM_INFO
	.align		4
.L_3049:
        /*0088*/ 	.byte	0x04, 0x17
        /*008a*/ 	.short	(.L_3051 - .L_3050)
.L_3050:
        /*008c*/ 	.word	0x00000000
        /*0090*/ 	.short	0x0000
        /*0092*/ 	.short	0x0000
        /*0094*/ 	.byte	0x00, 0xf0, 0x21, 0x00


	//----- nvinfo : EIATTR_SPARSE_MMA_MASK
	.align		4
.L_3051:
        /*0098*/ 	.byte	0x03, 0x50
        /*009a*/ 	.short	0x0000


	//----- nvinfo : EIATTR_MAXREG_COUNT
	.align		4
        /*009c*/ 	.byte	0x03, 0x1b
        /*009e*/ 	.short	0x00a8


	//----- nvinfo : EIATTR_NUM_BARRIERS
	.align		4
        /*00a0*/ 	.byte	0x02, 0x4c
        /*00a2*/ 	.byte	0x01
	.zero		1


	//----- nvinfo : EIATTR_ANNOTATIONS
	.align		4
        /*00a4*/ 	.byte	0x04, 0x55
        /*00a6*/ 	.short	(.L_3053 - .L_3052)


	//   ....[0]....
.L_3052:
        /*00a8*/ 	.word	0x00000001
        /*00ac*/ 	.byte	0x20, 0x4f, 0x00, 0x00, 0x01, 0x00, 0x00, 0x00, 0xb0, 0x52, 0x00, 0x00, 0x01, 0x00, 0x00, 0x00
        /*00bc*/ 	.byte	0x60, 0x64, 0x00, 0x00, 0x01, 0x00, 0x00, 0x00, 0x60, 0x75, 0x00, 0x00


	//----- nvinfo : EIATTR_MERCURY_ISA_VERSION
	.align		4
.L_3053:
        /*00c8*/ 	.byte	0x03, 0x5f
        /*00ca*/ 	.short	0x0101


	//----- nvinfo : EIATTR_COOP_GROUP_MASK_REGIDS
	.align		4
        /*00cc*/ 	.byte	0x04, 0x29
        /*00ce*/ 	.short	(.L_3055 - .L_3054)


	//   ....[0]....
.L_3054:
        /*00d0*/ 	.word	0xffffffff


	//   ....[1]....
        /*00d4*/ 	.word	0xffffffff


	//   ....[2]....
        /*00d8*/ 	.word	0xffffffff


	//   ....[3]....
        /*00dc*/ 	.word	0xffffffff


	//   ....[4]....
        /*00e0*/ 	.word	0xffffffff


	//   ....[5]....
        /*00e4*/ 	.word	0xffffffff


	//   ....[6]....
        /*00e8*/ 	.word	0xffffffff


	//   ....[7]....
        /*00ec*/ 	.word	0xffffffff


	//----- nvinfo : EIATTR_COOP_GROUP_INSTR_OFFSETS
	.align		4
.L_3055:
        /*00f0*/ 	.byte	0x04, 0x28
        /*00f2*/ 	.short	(.L_3057 - .L_3056)


	//   ....[0]....
.L_3056:
        /*00f4*/ 	.word	0x00002b70


	//   ....[1]....
        /*00f8*/ 	.word	0x00002ba0


	//   ....[2]....
        /*00fc*/ 	.word	0x00002c30


	//   ....[3]....
        /*0100*/ 	.word	0x00002c40


	//   ....[4]....
        /*0104*/ 	.word	0x00002ce0


	//   ....[5]....
        /*0108*/ 	.word	0x00002ec0


	//   ....[6]....
        /*010c*/ 	.word	0x00002ed0


	//   ....[7]....
        /*0110*/ 	.word	0x00002f10


	//----- nvinfo : EIATTR_EXIT_INSTR_OFFSETS
	.align		4
.L_3057:
        /*0114*/ 	.byte	0x04, 0x1c
        /*0116*/ 	.short	(.L_3059 - .L_3058)


	//   ....[0]....
.L_3058:
        /*0118*/ 	.word	0x000095b0


	//   ....[1]....
        /*011c*/ 	.word	0x000095d0


	//----- nvinfo : EIATTR_MAX_THREADS
	.align		4
.L_3059:
        /*0120*/ 	.byte	0x04, 0x05
        /*0122*/ 	.short	(.L_3061 - .L_3060)
.L_3060:
        /*0124*/ 	.word	0x00000140
        /*0128*/ 	.word	0x00000001
        /*012c*/ 	.word	0x00000001


	//----- nvinfo : EIATTR_CRS_STACK_SIZE
	.align		4
.L_3061:
        /*0130*/ 	.byte	0x04, 0x1e
        /*0132*/ 	.short	(.L_3063 - .L_3062)
.L_3062:
        /*0134*/ 	.word	0x00000000


	//----- nvinfo : EIATTR_CBANK_PARAM_SIZE
	.align		4
.L_3063:
        /*0138*/ 	.byte	0x03, 0x19
        /*013a*/ 	.short	0x0048


	//----- nvinfo : EIATTR_PARAM_CBANK
	.align		4
        /*013c*/ 	.byte	0x04, 0x0a
        /*013e*/ 	.short	(.L_3065 - .L_3064)
	.align		4
.L_3064:
        /*0140*/ 	.word	index@(.nv.constant0._ZN13group_norm_v214gn_cuda_kernelI6__halfLi320ELi1ELi16ELi160ELi256ELb1ELi128ELi320ELi320ELi4ELb0ELi74ELb0ELb1ENS_16CompileConditionILi900EEEEEvPT_PKS4_S7_S7_flPfS8_Pj)
        /*0144*/ 	.short	0x0210
        /*0146*/ 	.short	0x0048


	//----- nvinfo : EIATTR_SW_WAR
	.align		4
.L_3065:
        /*0148*/ 	.byte	0x04, 0x36
        /*014a*/ 	.short	(.L_3067 - .L_3066)
.L_3066:
        /*014c*/ 	.word	0x00000008
.L_3067:


//--------------------- .nv.info._ZN13group_norm_v214gn_cuda_kernelI6__halfLi320ELi3ELi16ELi160ELi256ELb1ELi64ELi320ELi320ELi4ELb1ELi87ELb0ELb0ENS_16CompileConditionILi900EEEEEvPT_PKS4_S7_S7_flPfS8_Pj --------------------------
	.section	.nv.info._ZN13group_norm_v214gn_cuda_kernelI6__halfLi320ELi3ELi16ELi160ELi256ELb1ELi64ELi320ELi320ELi4ELb1ELi87ELb0ELb0ENS_16CompileConditionILi900EEEEEvPT_PKS4_S7_S7_flPfS8_Pj,"",@"SHT_CUDA_INFO"
	.sectionflags	@""
	.align	4


	//----- nvinfo : EIATTR_CUDA_API_VERSION
	.align		4
        /*0000*/ 	.byte	0x04, 0x37
        /*0002*/ 	.short	(.L_3069 - .L_3068)
.L_3068:
        /*0004*/ 	.word	0x00000082


	//----- nvinfo : EIATTR_KPARAM_INFO
	.align		4
.L_3069:
        /*0008*/ 	.byte	0x04, 0x17
        /*000a*/ 	.short	(.L_3071 - .L_3070)
.L_3070:
        /*000c*/ 	.word	0x00000000
        /*0010*/ 	.short	0x0008
        /*0012*/ 	.short	0x0040
        /*0014*/ 	.byte	0x00, 0xf0, 0x21, 0x00


	//----- nvinfo : EIATTR_KPARAM_INFO
	.align		4
.L_3071:
        /*0018*/ 	.byte	0x04, 0x17
        /*001a*/ 	.short	(.L_3073 - .L_3072)
.L_3072:
        /*001c*/ 	.word	0x00000000
        /*0020*/ 	.short	0x0007
        /*0022*/ 	.short	0x0038
        /*0024*/ 	.byte	0x00, 0xf0, 0x21, 0x00


	//----- nvinfo : EIATTR_KPARAM_INFO
	.align		4
.L_3073:
        /*0028*/ 	.byte	0x04, 0x17
        /*002a*/ 	.short	(.L_3075 - .L_3074)
.L_3074:
        /*002c*/ 	.word	0x00000000
        /*0030*/ 	.short	0x0006
        /*0032*/ 	.short	0x0030
        /*0034*/ 	.byte	0x00, 0xf0, 0x21, 0x00


	//----- nvinfo : EIATTR_KPARAM_INFO
	.align		4
.L_3075:
        /*0038*/ 	.byte	0x04, 0x17
        /*003a*/ 	.short	(.L_3077 - .L_3076)
.L_3076:
        /*003c*/ 	.word	0x00000000
        /*0040*/ 	.short	0x0005
        /*0042*/ 	.short	0x0028
        /*0044*/ 	.byte	0x00, 0xf0, 0x21, 0x00


	//----- nvinfo : EIATTR_KPARAM_INFO
	.align		4
.L_3077:
        /*0048*/ 	.byte	0x04, 0x17
        /*004a*/ 	.short	(.L_3079 - .L_3078)
.L_3078:
        /*004c*/ 	.word	0x00000000
        /*0050*/ 	.short	0x0004
        /*0052*/ 	.short	0x0020
        /*0054*/ 	.byte	0x00, 0xf0, 0x11, 0x00


	//----- nvinfo : EIATTR_KPARAM_INFO
	.align		4
.L_3079:
        /*0058*/ 	.byte	0x04, 0x17
        /*005a*/ 	.short	(.L_3081 - .L_3080)
.L_3080:
        /*005c*/ 	.word	0x00000000
        /*0060*/ 	.short	0x0003
        /*0062*/ 	.short	0x0018
        /*0064*/ 	.byte	0x00, 0xf0, 0x21, 0x00


	//----- nvinfo : EIATTR_KPARAM_INFO
	.align		4
.L_3081:
        /*0068*/ 	.byte	0x04, 0x17
        /*006a*/ 	.short	(.L_3083 - .L_3082)
.L_3082:
        /*006c*/ 	.word	0x00000000
        /*0070*/ 	.short	0x0002
        /*0072*/ 	.short	0x0010
        /*0074*/ 	.byte	0x00, 0xf0, 0x21, 0x00


	//----- nvinfo : EIATTR_KPARAM_INFO
	.align		4
.L_3083:
        /*0078*/ 	.byte	0x04, 0x17
        /*007a*/ 	.short	(.L_3085 - .L_3084)
.L_3084:
        /*007c*/ 	.word	0x00000000
        /*0080*/ 	.short	0x0001
        /*0082*/ 	.short	0x0008
        /*0084*/ 	.byte	0x00, 0xf0, 0x21, 0x00


	//----- nvinfo : EIATTR_KPARAM_INFO
	.align		4
.L_3085:
        /*0088*/ 	.byte	0x04, 0x17
        /*008a*/ 	.short	(.L_3087 - .L_3086)
.L_3086:
        /*008c*/ 	.word	0x00000000
        /*0090*/ 	.short	0x0000
        /*0092*/ 	.short	0x0000
        /*0094*/ 	.byte	0x00, 0xf0, 0x21, 0x00


	//----- nvinfo : EIATTR_SPARSE_MMA_MASK
	.align		4
.L_3087:
        /*0098*/ 	.byte	0x03, 0x50
        /*009a*/ 	.short	0x0000


	//----- nvinfo : EIATTR_MAXREG_COUNT
	.align		4
        /*009c*/ 	.byte	0x03, 0x1b
        /*009e*/ 	.short	0x0040


	//----- nvinfo : EIATTR_NUM_BARRIERS
	.align		4
        /*00a0*/ 	.byte	0x02, 0x4c
        /*00a2*/ 	.byte	0x01
	.zero		1


	//----- nvinfo : EIATTR_ANNOTATIONS
	.align		4
        /*00a4*/ 	.byte	0x04, 0x55
        /*00a6*/ 	.short	(.L_3089 - .L_3088)


	//   ....[0]....
.L_3088:
        /* <DEDUP_REMOVED lines=35> */


	//----- nvinfo : EIATTR_MERCURY_ISA_VERSION
	.align		4
.L_3089:
        /*02c8*/ 	.byte	0x03, 0x5f
        /*02ca*/ 	.short	0x0101


	//----- nvinfo : EIATTR_COOP_GROUP_MASK_REGIDS
	.align		4
        /*02cc*/ 	.byte	0x04, 0x29
        /*02ce*/ 	.short	(.L_3091 - .L_3090)


	//   ....[0]....
.L_3090:
        /*02d0*/ 	.word	0xffffffff


	//   ....[1]....
        /*02d4*/ 	.word	0xffffffff


	//   ....[2]....
        /*02d8*/ 	.word	0xffffffff


	//   ....[3]....
        /*02dc*/ 	.word	0xffffffff


	//   ....[4]....
        /*02e0*/ 	.word	0xffffffff


	//   ....[5]....
        /*02e4*/ 	.word	0xffffffff


	//   ....[6]....
        /*02e8*/ 	.word	0xffffffff


	//   ....[7]....
        /*02ec*/ 	.word	0xffffffff


	//----- nvinfo : EIATTR_COOP_GROUP_INSTR_OFFSETS
	.align		4
.L_3091:
        /*02f0*/ 	.byte	0x04, 0x28
        /*02f2*/ 	.short	(.L_3093 - .L_3092)


	//   ....[0]....
.L_3092:
        /*02f4*/ 	.word	0x00001ba0


	//   ....[1]....
        /*02f8*/ 	.word	0x00001bc0


	//   ....[2]....
        /*02fc*/ 	.word	0x00001c10


	//   ....[3]....
        /*0300*/ 	.word	0x00001c20


	//   ....[4]....
        /*0304*/ 	.word	0x00001fb0


	//   ....[5]....
        /*0308*/ 	.word	0x00001fe0


	//   ....[6]....
        /*030c*/ 	.word	0x00001ff0


	//   ....[7]....
        /*0310*/ 	.word	0x00002030


	//----- nvinfo : EIATTR_EXIT_INSTR_OFFSETS
	.align		4
.L_3093:
        /*0314*/ 	.byte	0x04, 0x1c
        /*0316*/ 	.short	(.L_3095 - .L_3094)


	//   ....[0]....
.L_3094:
        /*0318*/ 	.word	0x00000090


	//   ....[1]....
        /*031c*/ 	.word	0x000058c0


	//----- nvinfo : EIATTR_MAX_THREADS
	.align		4
.L_3095:
        /*0320*/ 	.byte	0x04, 0x05
        /*0322*/ 	.short	(.L_3097 - .L_3096)
.L_3096:
        /*0324*/ 	.word	0x00000140
        /*0328*/ 	.word	0x00000001
        /*032c*/ 	.word	0x00000001


	//----- nvinfo : EIATTR_CRS_STACK_SIZE
	.align		4
.L_3097:
        /*0330*/ 	.byte	0x04, 0x1e
        /*0332*/ 	.short	(.L_3099 - .L_3098)
.L_3098:
        /*0334*/ 	.word	0x00000000


	//----- nvinfo : EIATTR_CBANK_PARAM_SIZE
	.align		4
.L_3099:
        /*0338*/ 	.byte	0x03, 0x19
        /*033a*/ 	.short	0x0048


	//----- nvinfo : EIATTR_PARAM_CBANK
	.align		4
        /*033c*/ 	.byte	0x04, 0x0a
        /*033e*/ 	.short	(.L_3101 - .L_3100)
	.align		4
.L_3100:
        /*0340*/ 	.word	index@(.nv.constant0._ZN13group_norm_v214gn_cuda_kernelI6__halfLi320ELi3ELi16ELi160ELi256ELb1ELi64ELi320ELi320ELi4ELb1ELi87ELb0ELb0ENS_16CompileConditionILi900EEEEEvPT_PKS4_S7_S7_flPfS8_Pj)
        /*0344*/ 	.short	0x0210
        /*0346*/ 	.short	0x0048


	//----- nvinfo : EIATTR_SW_WAR
	.align		4
.L_3101:
        /*0348*/ 	.byte	0x04, 0x36
        /*034a*/ 	.short	(.L_3103 - .L_3102)
.L_3102:
        /*034c*/ 	.word	0x00000008
.L_3103:


//--------------------- .nv.info._ZN13group_norm_v214gn_cuda_kernelI6__halfLi320ELi2ELi16ELi160ELi256ELb1ELi64ELi320ELi320ELi4ELb1ELi74ELb0ELb0ENS_16CompileConditionILi900EEEEEvPT_PKS4_S7_S7_flPfS8_Pj --------------------------
	.section	.nv.info._ZN13group_norm_v214gn_cuda_kernelI6__halfLi320ELi2ELi16ELi160ELi256ELb1ELi64ELi320ELi320ELi4ELb1ELi74ELb0ELb0ENS_16CompileConditionILi900EEEEEvPT_PKS4_S7_S7_flPfS8_Pj,"",@"SHT_CUDA_INFO"
	.sectionflags	@""
	.align	4


	//----- nvinfo : EIATTR_CUDA_API_VERSION
	.align		4
        /*0000*/ 	.byte	0x04, 0x37
        /*0002*/ 	.short	(.L_3105 - .L_3104)
.L_3104:
        /*0004*/ 	.word	0x00000082


	//----- nvinfo : EIATTR_KPARAM_INFO
	.align		4
.L_3105:
        /*0008*/ 	.byte	0x04, 0x17
        /*000a*/ 	.short	(.L_3107 - .L_3106)
.L_3106:
        /*000c*/ 	.word	0x00000000
        /*0010*/ 	.short	0x0008
        /*0012*/ 	.short	0x0040
        /*0014*/ 	.byte	0x00, 0xf0, 0x21, 0x00


	//----- nvinfo : EIATTR_KPARAM_INFO
	.align		4
.L_3107:
        /*0018*/ 	.byte	0x04, 0x17
        /*001a*/ 	.short	(.L_3109 - .L_3108)
.L_3108:
        /*001c*/ 	.word	0x00000000
        /*0020*/ 	.short	0x0007
        /*0022*/ 	.short	0x0038
        /*0024*/ 	.byte	0x00, 0xf0, 0x21, 0x00


	//----- nvinfo : EIATTR_KPARAM_INFO
	.align		4
.L_3109:
        /*0028*/ 	.byte	0x04, 0x17
        /*002a*/ 	.short	(.L_3111 - .L_3110)
.L_3110:
        /*002c*/ 	.word	0x00000000
        /*0030*/ 	.short	0x0006
        /*0032*/ 	.short	0x0030
        /*0034*/ 	.byte	0x00, 0xf0, 0x21, 0x00


	//----- nvinfo : EIATTR_KPARAM_INFO
	.align		4
.L_3111:
        /*0038*/ 	.byte	0x04, 0x17
        /*003a*/ 	.short	(.L_3113 - .L_3112)
.L_3112:
        /*003c*/ 	.word	0x00000000
        /*0040*/ 	.short	0x0005
        /*0042*/ 	.short	0x0028
        /*0044*/ 	.byte	0x00, 0xf0, 0x21, 0x00


	//----- nvinfo : EIATTR_KPARAM_INFO
	.align		4
.L_3113:
        /*0048*/ 	.byte	0x04, 0x17
        /*004a*/ 	.short	(.L_3115 - .L_3114)
.L_3114:
        /*004c*/ 	.word	0x00000000
        /*0050*/ 	.short	0x0004
        /*0052*/ 	.short	0x0020
        /*0054*/ 	.byte	0x00, 0xf0, 0x11, 0x00


	//----- nvinfo : EIATTR_KPARAM_INFO
	.align		4
.L_3115:
        /*0058*/ 	.byte	0x04, 0x17
        /*005a*/ 	.short	(.L_3117 - .L_3116)
.L_3116:
        /*005c*/ 	.word	0x00000000
        /*0060*/ 	.short	0x0003
        /*0062*/ 	.short	0x0018
        /*0064*/ 	.byte	0x00, 0xf0, 0x21, 0x00


	//----- nvinfo : EIATTR_KPARAM_INFO
	.align		4
.L_3117:
        /*0068*/ 	.byte	0x04, 0x17
        /*006a*/ 	.short	(.L_3119 - .L_3118)
.L_3118:
        /*006c*/ 	.word	0x00000000
        /*0070*/ 	.short	0x0002
        /*0072*/ 	.short	0x0010
        /*0074*/ 	.byte	0x00, 0xf0, 0x21, 0x00


	//----- nvinfo : EIATTR_KPARAM_INFO
	.align		4
.L_3119:
        /*0078*/ 	.byte	0x04, 0x17
        /*007a*/ 	.short	(.L_3121 - .L_3120)
.L_3120:
        /*007c*/ 	.word	0x00000000
        /*0080*/ 	.short	0x0001
        /*0082*/ 	.short	0x0008
        /*0084*/ 	.byte	0x00, 0xf0, 0x21, 0x00


	//----- nvinfo : EIATTR_KPARAM_INFO
	.align		4
.L_3121:
        /*0088*/ 	.byte	0x04, 0x17
        /*008a*/ 	.short	(.L_3123 - .L_3122)
.L_3122:
        /*008c*/ 	.word	0x00000000
        /*0090*/ 	.short	0x0000
        /*0092*/ 	.short	0x0000
        /*0094*/ 	.byte	0x00, 0xf0, 0x21, 0x00


	//----- nvinfo : EIATTR_SPARSE_MMA_MASK
	.align		4
.L_3123:
        /*0098*/ 	.byte	0x03, 0x50
        /*009a*/ 	.short	0x0000


	//----- nvinfo : EIATTR_MAXREG_COUNT
	.align		4
        /*009c*/ 	.byte	0x03, 0x1b
        /*009e*/ 	.short	0x0060


	//----- nvinfo : EIATTR_NUM_BARRIERS
	.align		4
        /*00a0*/ 	.byte	0x02, 0x4c
        /*00a2*/ 	.byte	0x01
	.zero		1


	//----- nvinfo : EIATTR_MERCURY_ISA_VERSION
	.align		4
        /*00a4*/ 	.byte	0x03, 0x5f
        /*00a6*/ 	.short	0x0101


	//----- nvinfo : EIATTR_COOP_GROUP_MASK_REGIDS
	.align		4
        /*00a8*/ 	.byte	0x04, 0x29
        /*00aa*/ 	.short	(.L_3125 - .L_3124)


	//   ....[0]....
.L_3124:
        /*00ac*/ 	.word	0xffffffff


	//   ....[1]....
        /*00b0*/ 	.word	0xffffffff


	//   ....[2]....
        /*00b4*/ 	.word	0xffffffff


	//   ....[3]....
        /*00b8*/ 	.word	0xffffffff


	//   ....[4]....
        /*00bc*/ 	.word	0xffffffff


	//   ....[5]....
        /*00c0*/ 	.word	0xffffffff


	//   ....[6]....
        /*00c4*/ 	.word	0xffffffff


	//   ....[7]....
        /*00c8*/ 	.word	0xffffffff


	//----- nvinfo : EIATTR_COOP_GROUP_INSTR_OFFSETS
	.align		4
.L_3125:
        /*00cc*/ 	.byte	0x04, 0x28
        /*00ce*/ 	.short	(.L_3127 - .L_3126)


	//   ....[0]....
.L_3126:
        /*00d0*/ 	.word	0x00001ab0


	//   ....[1]....
        /*00d4*/ 	.word	0x00001ae0


	//   ....[2]....
        /*00d8*/ 	.word	0x00001b10


	//   ....[3]....
        /*00dc*/ 	.word	0x00001b20


	//   ....[4]....
        /*00e0*/ 	.word	0x00001e60


	//   ....[5]....
        /*00e4*/ 	.word	0x00001e70


	//   ....[6]....
        /*00e8*/ 	.word	0x00001eb0


	//   ....[7]....
        /*00ec*/ 	.word	0x00001ee0


	//----- nvinfo : EIATTR_EXIT_INSTR_OFFSETS
	.align		4
.L_3127:
        /*00f0*/ 	.byte	0x04, 0x1c
        /*00f2*/ 	.short	(.L_3129 - .L_3128)


	//   ....[0]....
.L_3128:
        /*00f4*/ 	.word	0x00000080


	//   ....[1]....
        /*00f8*/ 	.word	0x00005360


	//----- nvinfo : EIATTR_MAX_THREADS
	.align		4
.L_3129:
        /*00fc*/ 	.byte	0x04, 0x05
        /*00fe*/ 	.short	(.L_3131 - .L_3130)
.L_3130:
        /*0100*/ 	.word	0x00000140
        /*0104*/ 	.word	0x00000001
        /*0108*/ 	.word	0x00000001


	//----- nvinfo : EIATTR_CRS_STACK_SIZE
	.align		4
.L_3131:
        /*010c*/ 	.byte	0x04, 0x1e
        /*010e*/ 	.short	(.L_3133 - .L_3132)
.L_3132:
        /*0110*/ 	.word	0x00000000


	//----- nvinfo : EIATTR_CBANK_PARAM_SIZE
	.align		4
.L_3133:
        /*0114*/ 	.byte	0x03, 0x19
        /*0116*/ 	.short	0x0048


	//----- nvinfo : EIATTR_PARAM_CBANK
	.align		4
        /*0118*/ 	.byte	0x04, 0x0a
        /*011a*/ 	.short	(.L_3135 - .L_3134)
	.align		4
.L_3134:
        /*011c*/ 	.word	index@(.nv.constant0._ZN13group_norm_v214gn_cuda_kernelI6__halfLi320ELi2ELi16ELi160ELi256ELb1ELi64ELi320ELi320ELi4ELb1ELi74ELb0ELb0ENS_16CompileConditionILi900EEEEEvPT_PKS4_S7_S7_flPfS8_Pj)
        /*0120*/ 	.short	0x0210
        /*0122*/ 	.short	0x0048


	//----- nvinfo : EIATTR_SW_WAR
	.align		4
.L_3135:
        /*0124*/ 	.byte	0x04, 0x36
        /*0126*/ 	.short	(.L_3137 - .L_3136)
.L_3136:
        /*0128*/ 	.word	0x00000008
.L_3137:


//--------------------- .nv.callgraph             --------------------------
	.section	.nv.callgraph,"",@"SHT_CUDA_CALLGRAPH"
	.align	4
	.sectionentsize	8
	.align		4
        /*0000*/ 	.word	0x00000000
	.align		4
        /*0004*/ 	.word	0xffffffff
	.align		4
        /*0008*/ 	.word	0x00000000
	.align		4
        /*000c*/ 	.word	0xfffffffe
	.align		4
        /*0010*/ 	.word	0x00000000
	.align		4
        /*0014*/ 	.word	0xfffffffd
	.align		4
        /*0018*/ 	.word	0x00000000
	.align		4
        /*001c*/ 	.word	0xfffffffc


//--------------------- .text._ZN13group_norm_v218gn_bwd_cuda_kernelI13__nv_bfloat16Li320ELi3ELi32ELi80ELi256ELb0ELb1ELi8ELi320ELi320ELi4ELb1ELi10ELb0ELb0ELNS_15WgradSyncMethodE2ENS_16CompileConditionILi900EEEEEvPT_S6_S6_PKS5_S8_S8_S8_PKfflPfPj --------------------------
	.section	.text._ZN13group_norm_v218gn_bwd_cuda_kernelI13__nv_bfloat16Li320ELi3ELi32ELi80ELi256ELb0ELb1ELi8ELi320ELi320ELi4ELb1ELi10ELb0ELb0ELNS_15WgradSyncMethodE2ENS_16CompileConditionILi900EEEEEvPT_S6_S6_PKS5_S8_S8_S8_PKfflPfPj,"ax",@progbits
	.align	128
        .global         _ZN13group_norm_v218gn_bwd_cuda_kernelI13__nv_bfloat16Li320ELi3ELi32ELi80ELi256ELb0ELb1ELi8ELi320ELi320ELi4ELb1ELi10ELb0ELb0ELNS_15WgradSyncMethodE2ENS_16CompileConditionILi900EEEEEvPT_S6_S6_PKS5_S8_S8_S8_PKfflPfPj
        .type           _ZN13group_norm_v218gn_bwd_cuda_kernelI13__nv_bfloat16Li320ELi3ELi32ELi80ELi256ELb0ELb1ELi8ELi320ELi320ELi4ELb1ELi10ELb0ELb0ELNS_15WgradSyncMethodE2ENS_16CompileConditionILi900EEEEEvPT_S6_S6_PKS5_S8_S8_S8_PKfflPfPj,@function
        .size           _ZN13group_norm_v218gn_bwd_cuda_kernelI13__nv_bfloat16Li320ELi3ELi32ELi80ELi256ELb0ELb1ELi8ELi320ELi320ELi4ELb1ELi10ELb0ELb0ELNS_15WgradSyncMethodE2ENS_16CompileConditionILi900EEEEEvPT_S6_S6_PKS5_S8_S8_S8_PKfflPfPj,(.L_x_3540 - _ZN13group_norm_v218gn_bwd_cuda_kernelI13__nv_bfloat16Li320ELi3ELi32ELi80ELi256ELb0ELb1ELi8ELi320ELi320ELi4ELb1ELi10ELb0ELb0ELNS_15WgradSyncMethodE2ENS_16CompileConditionILi900EEEEEvPT_S6_S6_PKS5_S8_S8_S8_PKfflPfPj)
        .other          _ZN13group_norm_v218gn_bwd_cuda_kernelI13__nv_bfloat16Li320ELi3ELi32ELi80ELi256ELb0ELb1ELi8ELi320ELi320ELi4ELb1ELi10ELb0ELb0ELNS_15WgradSyncMethodE2ENS_16CompileConditionILi900EEEEEvPT_S6_S6_PKS5_S8_S8_S8_PKfflPfPj,@"STO_CUDA_ENTRY STV_DEFAULT"
_ZN13group_norm_v218gn_bwd_cuda_kernelI13__nv_bfloat16Li320ELi3ELi32ELi80ELi256ELb0ELb1ELi8ELi320ELi320ELi4ELb1ELi10ELb0ELb0ELNS_15WgradSyncMethodE2ENS_16CompileConditionILi900EEEEEvPT_S6_S6_PKS5_S8_S8_S8_PKfflPfPj:
.text._ZN13group_norm_v218gn_bwd_cuda_kernelI13__nv_bfloat16Li320ELi3ELi32ELi80ELi256ELb0ELb1ELi8ELi320ELi320ELi4ELb1ELi10ELb0ELb0ELNS_15WgradSyncMethodE2ENS_16CompileConditionILi900EEEEEvPT_S6_S6_PKS5_S8_S8_S8_PKfflPfPj:
[----:B------:R-:W-:Y:S08]  /*0000*/  LDC R1, c[0x0][0x28] ;  /* 0x00000a00ff017b82 */ /* 0x000ff00000000800 */
[----:B------:R-:W0:Y:S01]  /*0010*/  S2UR UR7, SR_CTAID.Y ;  /* 0x00000000000779c3 */ /* 0x000e220000002600 */
[----:B------:R-:W-:Y:S01]  /*0020*/  ULDC.64 UR10, c[0x0][0x258] ;  /* 0x00009600000a7ab9 */ /* 0x000fe20000000a00 */
[----:B------:R-:W-:Y:S01]  /*0030*/  ULDC.64 UR14, c[0x0][0x208] ;  /* 0x00008200000e7ab9 */ /* 0x000fe20000000a00 */
[----:B------:R-:W-:-:S02]  /*0040*/  USHF.L.U32 UR19, UR10, 0x3, URZ ;  /* 0x000000030a137899 */ /* 0x000fc4000800063f */
[----:B------:R-:W-:Y:S01]  /*0050*/  USHF.L.U64.HI UR11, UR10, 0x3, UR11 ;  /* 0x000000030a0b7899 */ /* 0x000fe2000801020b */
[----:B------:R-:W-:Y:S02]  /*0060*/  UMOV UR5, URZ ;  /* 0x0000003f00057c82 */ /* 0x000fe40008000000 */
[----:B------:R-:W1:Y:S01]  /*0070*/  S2UR UR18, SR_CTAID.X ;  /* 0x00000000001279c3 */ /* 0x000e620000002500 */
[----:B0-----:R-:W-:Y:S02]  /*0080*/  UISETP.GT.U32.AND UP0, UPT, UR19, UR7, UPT ;  /* 0x000000071300728c */ /* 0x001fe4000bf04070 */
[----:B------:R-:W-:Y:S02]  /*0090*/  UMOV UR10, UR7 ;  /* 0x00000007000a7c82 */ /* 0x000fe40008000000 */
[----:B------:R-:W-:-:S06]  /*00a0*/  UISETP.GT.AND.EX UP0, UPT, UR11, URZ, UPT, UP0 ;  /* 0x0000003f0b00728c */ /* 0x000fcc000bf04300 */
[----:B------:R-:W-:-:S13]  /*00b0*/  PLOP3.LUT P0, PT, PT, PT, UP0, 0x80, 0x0 ;  /* 0x000000000000781c */ /* 0x000fda0003f0f008 */
[----:B-1----:R-:W-:Y:S05]  /*00c0*/  @P0 BRA `(.L_x_0) ;  /* 0x0000000000680947 */ /* 0x002fea0003800000 */
[----:B------:R-:W0:Y:S01]  /*00d0*/  S2R R0, SR_TID.X ;  /* 0x0000000000007919 */ /* 0x000e220000002100 */
[----:B------:R-:W-:Y:S01]  /*00e0*/  BAR.SYNC.DEFER_BLOCKING 0x0 ;  /* 0x0000000000007b1d */ /* 0x000fe20000010000 */
[----:B0-----:R-:W-:-:S13]  /*00f0*/  ISETP.NE.AND P0, PT, R0, RZ, PT ;  /* 0x000000ff0000720c */ /* 0x001fda0003f05270 */
[----:B------:R-:W-:Y:S05]  /*0100*/  @P0 BRA `(.L_x_1) ;  /* 0x00000000004c0947 */ /* 0x000fea0003800000 */
[----:B------:R-:W-:Y:S01]  /*0110*/  ULDC.64 UR8, c[0x0][0x268] ;  /* 0x00009a0000087ab9 */ /* 0x000fe20000000a00 */
[----:B------:R-:W-:Y:S01]  /*0120*/  IADD3 R0, RZ, -UR10, RZ ;  /* 0x8000000aff007c10 */ /* 0x000fe2000fffe0ff */
[----:B------:R-:W-:Y:S01]  /*0130*/  UIADD3 UR4, UP0, UR8, 0x28, URZ ;  /* 0x0000002808047890 */ /* 0x000fe2000ff1e03f */
[----:B------:R-:W-:Y:S02]  /*0140*/  IMAD.MOV.U32 R5, RZ, RZ, 0x7ffffec1 ;  /* 0x7ffffec1ff057424 */ /* 0x000fe400078e00ff */
[----:B------:R-:W-:Y:S01]  /*0150*/  ISETP.NE.AND P0, PT, R0, UR18, PT ;  /* 0x0000001200007c0c */ /* 0x000fe2000bf05270 */
[----:B------:R-:W-:Y:S02]  /*0160*/  UIADD3.X UR6, URZ, UR9, URZ, UP0, !UPT ;  /* 0x000000093f067290 */ /* 0x000fe400087fe43f */
[----:B------:R-:W-:Y:S02]  /*0170*/  MOV R2, UR4 ;  /* 0x0000000400027c02 */ /* 0x000fe40008000f00 */
[----:B------:R-:W-:-:S02]  /*0180*/  SEL R5, R5, 0x1, !P0 ;  /* 0x0000000105057807 */ /* 0x000fc40004000000 */
[----:B------:R-:W-:Y:S01]  /*0190*/  IMAD.U32 R3, RZ, RZ, UR6 ;  /* 0x00000006ff037e24 */ /* 0x000fe2000f8e00ff */
[----:B------:R-:W-:Y:S06]  /*01a0*/  MEMBAR.ALL.GPU ;  /* 0x0000000000007992 */ /* 0x000fec000000a000 */
[----:B------:R-:W-:-:S00]  /*01b0*/  ERRBAR ;  /* 0x00000000000079ab */ /* 0x000fc00000000000 */
[----:B------:R-:W-:Y:S06]  /*01c0*/  CGAERRBAR ;  /* 0x00000000000075ab */ /* 0x000fec0000000000 */
[----:B------:R0:W5:Y:S02]  /*01d0*/  ATOM.E.ADD.STRONG.GPU PT, R5, desc[UR14][R2.64], R5 ;  /* 0x000000050205798a */ /* 0x00016400081ee1ce */
.L_x_2:
[----:B------:R-:W2:Y:S04]  /*01e0*/  LD.E.STRONG.GPU R0, desc[UR14][R2.64] ;  /* 0x0000000e02007980 */ /* 0x000ea8000c10f900 */
[----:B--2---:R-:W-:Y:S01]  /*01f0*/  CCTL.IVALL ;  /* 0x00000000ff00798f */ /* 0x004fe20002000000 */
[----:B------:R-:W-:Y:S05]  /*0200*/  YIELD ;  /* 0x0000000000007946 */ /* 0x000fea0003800000 */
[----:B-----5:R-:W-:-:S04]  /*0210*/  LOP3.LUT R0, R0, R5, RZ, 0x3c, !PT ;  /* 0x0000000500007212 */ /* 0x020fc800078e3cff */
[----:B------:R-:W-:-:S13]  /*0220*/  ISETP.GT.AND P0, PT, R0, -0x1, PT ;  /* 0xffffffff0000780c */ /* 0x000fda0003f04270 */
[----:B------:R-:W-:Y:S05]  /*0230*/  @P0 BRA `(.L_x_2) ;  /* 0xfffffffc00e80947 */ /* 0x000fea000383ffff */
.L_x_1:
[----:B------:R-:W-:Y:S05]  /*0240*/  WARPSYNC.ALL ;  /* 0x0000000000007948 */ /* 0x000fea0003800000 */
[----:B------:R-:W-:Y:S06]  /*0250*/  BAR.SYNC.DEFER_BLOCKING 0x0 ;  /* 0x0000000000007b1d */ /* 0x000fec0000010000 */
[----:B------:R-:W-:Y:S05]  /*0260*/  BRA `(.L_x_3) ;  /* 0x0000002400ac7947 */ /* 0x000fea0003800000 */
.L_x_0:
[----:B------:R-:W0:Y:S01]  /*0270*/  S2R R0, SR_TID.X ;  /* 0x0000000000007919 */ /* 0x000e220000002100 */
[----:B------:R-:W-:Y:S01]  /*0280*/  MOV R3, 0x400 ;  /* 0x0000040000037802 */ /* 0x000fe20000000f00 */
[----:B------:R-:W-:Y:S01]  /*0290*/  USHF.L.U32 UR4, UR18, 0x3, URZ ;  /* 0x0000000312047899 */ /* 0x000fe2000800063f */
[----:B------:R-:W1:Y:S02]  /*02a0*/  S2R R10, SR_CgaCtaId ;  /* 0x00000000000a7919 */ /* 0x000e640000008800 */
[----:B------:R-:W-:Y:S01]  /*02b0*/  IADD3 R3, R3, 0x2800, RZ ;  /* 0x0000280003037810 */ /* 0x000fe20007ffe0ff */
[----:B------:R-:W-:Y:S01]  /*02c0*/  ULOP3.LUT UR4, UR4, 0xf8, URZ, 0xc0, !UPT ;  /* 0x000000f804047892 */ /* 0x000fe2000f8ec03f */
[----:B0-----:R-:W-:Y:S01]  /*02d0*/  SHF.R.S32.HI R7, RZ, 0x1f, R0 ;  /* 0x0000001fff077819 */ /* 0x001fe20000011400 */
[----:B------:R-:W-:-:S03]  /*02e0*/  IMAD.WIDE.U32 R4, R0, -0x33333333, RZ ;  /* 0xcccccccd00047825 */ /* 0x000fc600078e00ff */
[----:B------:R-:W-:Y:S02]  /*02f0*/  LEA.HI R6, R7, R0, RZ, 0x2 ;  /* 0x0000000007067211 */ /* 0x000fe400078f10ff */
[----:B-1----:R-:W-:Y:S02]  /*0300*/  LEA R3, R10, R3, 0x18 ;  /* 0x000000030a037211 */ /* 0x002fe400078ec0ff */
[----:B------:R-:W-:Y:S02]  /*0310*/  SHF.R.S32.HI R2, RZ, 0x2, R6 ;  /* 0x00000002ff027819 */ /* 0x000fe40000011406 */
[----:B------:R-:W-:-:S03]  /*0320*/  SHF.R.U32.HI R15, RZ, 0x6, R5 ;  /* 0x00000006ff0f7819 */ /* 0x000fc60000011605 */
[C---:B------:R-:W-:Y:S02]  /*0330*/  VIADD R8, R2.reuse, 0x50 ;  /* 0x0000005002087836 */ /* 0x040fe40000000000 */
[----:B------:R-:W-:Y:S02]  /*0340*/  VIADD R13, R2, 0xf0 ;  /* 0x000000f0020d7836 */ /* 0x000fe40000000000 */
[----:B------:R-:W-:Y:S01]  /*0350*/  IMAD R4, R15, -0x50, R0 ;  /* 0xffffffb00f047824 */ /* 0x000fe200078e0200 */
[----:B------:R-:W-:Y:S02]  /*0360*/  SHF.R.S32.HI R9, RZ, 0x1f, R8 ;  /* 0x0000001fff097819 */ /* 0x000fe40000011408 */
[----:B------:R-:W-:Y:S01]  /*0370*/  SHF.R.S32.HI R14, RZ, 0x1f, R13 ;  /* 0x0000001fff0e7819 */ /* 0x000fe2000001140d */
[----:B------:R-:W-:Y:S01]  /*0380*/  IMAD R5, R4, 0x28, R3 ;  /* 0x0000002804057824 */ /* 0x000fe200078e0203 */
[----:B------:R-:W-:Y:S02]  /*0390*/  LEA.HI R11, R9, R8, RZ, 0x2 ;  /* 0x00000008090b7211 */ /* 0x000fe400078f10ff */
[----:B------:R-:W-:-:S02]  /*03a0*/  IADD3 R9, R2, 0xa0, RZ ;  /* 0x000000a002097810 */ /* 0x000fc40007ffe0ff */
[-C--:B------:R-:W-:Y:S02]  /*03b0*/  LEA.HI R8, R7, R0.reuse, RZ, 0x4 ;  /* 0x0000000007087211 */ /* 0x080fe400078f20ff */
[----:B------:R-:W-:Y:S02]  /*03c0*/  SHF.R.S32.HI R10, RZ, 0x1f, R9 ;  /* 0x0000001fff0a7819 */ /* 0x000fe40000011409 */
[----:B------:R-:W-:Y:S02]  /*03d0*/  LOP3.LUT R7, R6, 0xfffffffc, RZ, 0xc0, !PT ;  /* 0xfffffffc06077812 */ /* 0x000fe400078ec0ff */
[----:B------:R-:W-:Y:S01]  /*03e0*/  LEA.HI R12, R10, R9, RZ, 0x2 ;  /* 0x000000090a0c7211 */ /* 0x000fe200078f10ff */
[----:B------:R-:W-:Y:S01]  /*03f0*/  VIADD R10, R15, UR4 ;  /* 0x000000040f0a7c36 */ /* 0x000fe20008000000 */
[----:B------:R-:W-:Y:S01]  /*0400*/  LEA.HI R14, R14, R13, RZ, 0x2 ;  /* 0x0000000d0e0e7211 */ /* 0x000fe200078f10ff */
[----:B------:R-:W-:Y:S01]  /*0410*/  UMOV UR4, URZ ;  /* 0x0000003f00047c82 */ /* 0x000fe20008000000 */
[----:B------:R-:W-:Y:S01]  /*0420*/  SHF.R.U32.HI R6, RZ, 0x4, R8 ;  /* 0x00000004ff067819 */ /* 0x000fe20000011608 */
[----:B------:R-:W-:Y:S01]  /*0430*/  IMAD R10, R10, 0xa00, RZ ;  /* 0x00000a000a0a7824 */ /* 0x000fe200078e02ff */
[----:B------:R-:W-:-:S02]  /*0440*/  IADD3 R9, -R7, R0, RZ ;  /* 0x0000000007097210 */ /* 0x000fc40007ffe1ff */
[----:B------:R-:W-:Y:S02]  /*0450*/  SHF.R.U32.HI R8, RZ, 0x2, R11 ;  /* 0x00000002ff087819 */ /* 0x000fe4000001160b */
[----:B------:R-:W-:Y:S02]  /*0460*/  SHF.R.U32.HI R12, RZ, 0x2, R12 ;  /* 0x00000002ff0c7819 */ /* 0x000fe4000001160c */
[----:B------:R-:W-:Y:S02]  /*0470*/  SHF.R.U32.HI R14, RZ, 0x2, R14 ;  /* 0x00000002ff0e7819 */ /* 0x000fe4000001160e */
[C---:B------:R-:W-:Y:S02]  /*0480*/  LOP3.LUT R7, R9.reuse, 0x3, R8, 0x78, !PT ;  /* 0x0000000309077812 */ /* 0x040fe400078e7808 */
[C---:B------:R-:W-:Y:S02]  /*0490*/  LOP3.LUT R6, R9.reuse, 0x3, R6, 0x78, !PT ;  /* 0x0000000309067812 */ /* 0x040fe400078e7806 */
[----:B------:R-:W-:-:S02]  /*04a0*/  LOP3.LUT R8, R9, 0x3, R12, 0x78, !PT ;  /* 0x0000000309087812 */ /* 0x000fc400078e780c */
[----:B------:R-:W-:Y:S02]  /*04b0*/  LEA R5, R15, R5, 0x3 ;  /* 0x000000050f057211 */ /* 0x000fe400078e18ff */
[----:B------:R-:W-:-:S07]  /*04c0*/  LOP3.LUT R9, R9, 0x3, R14, 0x78, !PT ;  /* 0x0000000309097812 */ /* 0x000fce00078e780e */
.L_x_14:
[----:B------:R-:W-:Y:S01]  /*04d0*/  ULOP3.LUT UR6, UR10, 0x7, URZ, 0xc0, !UPT ;  /* 0x000000070a067892 */ /* 0x000fe2000f8ec03f */
[----:B-1----:R-:W0:Y:S01]  /*04e0*/  LDC.64 R16, c[0x0][0x238] ;  /* 0x00008e00ff107b82 */ /* 0x002e220000000a00 */
[----:B------:R-:W-:Y:S02]  /*04f0*/  USHF.R.U64 UR8, UR10, 0x3, UR5 ;  /* 0x000000030a087899 */ /* 0x000fe40008001205 */
[----:B------:R-:W-:Y:S02]  /*0500*/  UIMAD UR12, UR6, 0x140, URZ ;  /* 0x00000140060c78a4 */ /* 0x000fe4000f8e023f */
[----:B------:R-:W-:Y:S02]  /*0510*/  USHF.L.U32 UR6, UR8, 0x5, URZ ;  /* 0x0000000508067899 */ /* 0x000fe4000800063f */
[----:B------:R-:W-:Y:S01]  /*0520*/  USHF.R.U32.HI UR9, URZ, 0x3, UR5 ;  /* 0x000000033f097899 */ /* 0x000fe20008011605 */
[----:B------:R-:W-:Y:S01]  /*0530*/  IMAD.U32 R15, RZ, RZ, UR8 ;  /* 0x00000008ff0f7e24 */ /* 0x000fe2000f8e00ff */
[----:B------:R-:W-:Y:S01]  /*0540*/  LEA R26, R4, UR12, 0x2 ;  /* 0x0000000c041a7c11 */ /* 0x000fe2000f8e10ff */
[----:B------:R-:W-:Y:S01]  /*0550*/  ULDC.64 UR16, c[0x0][0x248] ;  /* 0x0000920000107ab9 */ /* 0x000fe20000000a00 */
[----:B------:R-:W-:-:S02]  /*0560*/  USHF.L.U64.HI UR8, UR8, 0x5, UR9 ;  /* 0x0000000508087899 */ /* 0x000fc40008010209 */
[--C-:B------:R-:W-:Y:S01]  /*0570*/  SHF.R.S32.HI R27, RZ, 0x1f, R26.reuse ;  /* 0x0000001fff1b7819 */ /* 0x100fe2000001141a */
[----:B------:R-:W-:Y:S01]  /*0580*/  IMAD.WIDE.U32 R12, R26, -0x33333333, RZ ;  /* 0xcccccccd1a0c7825 */ /* 0x000fe200078e00ff */
[----:B------:R-:W-:Y:S01]  /*0590*/  UIMAD UR13, UR9, 0xa0000, URZ ;  /* 0x000a0000090d78a4 */ /* 0x000fe2000f8e023f */
[----:B------:R-:W-:Y:S02]  /*05a0*/  ULDC.64 UR20, c[0x0][0x228] ;  /* 0x00008a0000147ab9 */ /* 0x000fe40000000a00 */
[----:B------:R-:W-:Y:S01]  /*05b0*/  IMAD.WIDE.U32 R14, R15, 0xa0000, R26 ;  /* 0x000a00000f0e7825 */ /* 0x000fe200078e001a */
[----:B------:R-:W-:Y:S01]  /*05c0*/  SHF.R.U32.HI R11, RZ, 0x6, R13 ;  /* 0x00000006ff0b7819 */ /* 0x000fe2000001160d */
[----:B------:R-:W-:-:S03]  /*05d0*/  ULDC UR9, c[0x0][0x250] ;  /* 0x0000940000097ab9 */ /* 0x000fc60000000800 */
[----:B------:R-:W-:Y:S02]  /*05e0*/  IADD3 R19, P0, R11, UR6, RZ ;  /* 0x000000060b137c10 */ /* 0x000fe4000ff1e0ff */
[----:B------:R-:W-:Y:S02]  /*05f0*/  IADD3 R18, R15, UR13, RZ ;  /* 0x0000000d0f127c10 */ /* 0x000fe4000fffe0ff */
[----:B------:R-:W-:Y:S01]  /*0600*/  IADD3 R13, P1, R10, R14, RZ ;  /* 0x0000000e0a0d7210 */ /* 0x000fe20007f3e0ff */
[----:B------:R-:W-:Y:S01]  /*0610*/  IMAD.X R20, RZ, RZ, UR8, P0 ;  /* 0x00000008ff147e24 */ /* 0x000fe200080e06ff */
[C---:B------:R-:W-:Y:S02]  /*0620*/  LEA R28, P0, R19.reuse, UR16, 0x3 ;  /* 0x00000010131c7c11 */ /* 0x040fe4000f8018ff */
[----:B------:R-:W-:Y:S02]  /*0630*/  IADD3.X R12, RZ, R18, RZ, P1, !PT ;  /* 0x00000012ff0c7210 */ /* 0x000fe40000ffe4ff */
[----:B------:R-:W-:Y:S01]  /*0640*/  LEA.HI.X R29, R19, UR17, R20, 0x3, P0 ;  /* 0x00000011131d7c11 */ /* 0x000fe200080f1c14 */
[----:B------:R-:W-:Y:S01]  /*0650*/  ULDC.64 UR16, c[0x0][0x230] ;  /* 0x00008c0000107ab9 */ /* 0x000fe20000000a00 */
[C---:B------:R-:W-:Y:S01]  /*0660*/  SHF.L.U64.HI R12, R13.reuse, 0x1, R12 ;  /* 0x000000010d0c7819 */ /* 0x040fe2000001020c */
[----:B------:R-:W-:-:S03]  /*0670*/  IMAD.SHL.U32 R13, R13, 0x2, RZ ;  /* 0x000000020d0d7824 */ /* 0x000fc600078e00ff */
[----:B------:R-:W2:Y:S01]  /*0680*/  LDG.E.64.CONSTANT R28, desc[UR14][R28.64] ;  /* 0x0000000e1c1c7981 */ /* 0x000ea2000c1e9b00 */
[----:B0-----:R-:W-:Y:S01]  /*0690*/  IMAD.WIDE R26, R26, 0x2, R16 ;  /* 0x000000021a1a7825 */ /* 0x001fe200078e0210 */
[C---:B------:R-:W-:Y:S02]  /*06a0*/  IADD3 R24, P0, R13.reuse, UR16, RZ ;  /* 0x000000100d187c10 */ /* 0x040fe4000ff1e0ff */
[----:B------:R-:W-:Y:S02]  /*06b0*/  IADD3 R22, P1, R13, UR20, RZ ;  /* 0x000000140d167c10 */ /* 0x000fe4000ff3e0ff */
[C---:B------:R-:W-:Y:S01]  /*06c0*/  IADD3.X R25, R12.reuse, UR17, RZ, P0, !PT ;  /* 0x000000110c197c10 */ /* 0x040fe200087fe4ff */
[----:B------:R-:W3:Y:S01]  /*06d0*/  LDG.E.64.CONSTANT R26, desc[UR14][R26.64] ;  /* 0x0000000e1a1a7981 */ /* 0x000ee2000c1e9b00 */
[----:B------:R-:W-:-:S04]  /*06e0*/  IADD3.X R23, R12, UR21, RZ, P1, !PT ;  /* 0x000000150c177c10 */ /* 0x000fc80008ffe4ff */
[----:B------:R-:W4:Y:S04]  /*06f0*/  LDG.E.64.CONSTANT R24, desc[UR14][R24.64] ;  /* 0x0000000e18187981 */ /* 0x000f28000c1e9b00 */
[----:B------:R-:W5:Y:S01]  /*0700*/  LDG.E.64.CONSTANT R22, desc[UR14][R22.64] ;  /* 0x0000000e16167981 */ /* 0x000f62000c1e9b00 */
[----:B------:R-:W-:-:S04]  /*0710*/  IADD3 R15, R10, 0x2800, RZ ;  /* 0x000028000a0f7810 */ /* 0x000fc80007ffe0ff */
[----:B------:R-:W-:-:S04]  /*0720*/  IADD3 R15, P0, R15, R14, RZ ;  /* 0x0000000e0f0f7210 */ /* 0x000fc80007f1e0ff */
[----:B------:R-:W-:Y:S01]  /*0730*/  SHF.L.U32 R14, R15, 0x1, RZ ;  /* 0x000000010f0e7819 */ /* 0x000fe200000006ff */
[----:B------:R-:W-:-:S03]  /*0740*/  IMAD.X R16, RZ, RZ, R18, P0 ;  /* 0x000000ffff107224 */ /* 0x000fc600000e0612 */
[C---:B------:R-:W-:Y:S02]  /*0750*/  IADD3 R20, P0, R14.reuse, UR16, RZ ;  /* 0x000000100e147c10 */ /* 0x040fe4000ff1e0ff */
[----:B------:R-:W-:Y:S02]  /*0760*/  SHF.L.U64.HI R15, R15, 0x1, R16 ;  /* 0x000000010f0f7819 */ /* 0x000fe40000010210 */
[----:B------:R-:W-:Y:S02]  /*0770*/  IADD3 R18, P1, R14, UR20, RZ ;  /* 0x000000140e127c10 */ /* 0x000fe4000ff3e0ff */
[C---:B------:R-:W-:Y:S02]  /*0780*/  IADD3.X R21, R15.reuse, UR17, RZ, P0, !PT ;  /* 0x000000110f157c10 */ /* 0x040fe400087fe4ff */
[----:B------:R-:W-:-:S04]  /*0790*/  IADD3.X R19, R15, UR21, RZ, P1, !PT ;  /* 0x000000150f137c10 */ /* 0x000fc80008ffe4ff */
[----:B------:R-:W5:Y:S04]  /*07a0*/  LDG.E.64.CONSTANT R20, desc[UR14][R20.64] ;  /* 0x0000000e14147981 */ /* 0x000f68000c1e9b00 */
[----:B------:R-:W5:Y:S01]  /*07b0*/  LDG.E.64.CONSTANT R18, desc[UR14][R18.64] ;  /* 0x0000000e12127981 */ /* 0x000f62000c1e9b00 */
[----:B------:R-:W0:Y:S01]  /*07c0*/  S2UR UR13, SR_CgaCtaId ;  /* 0x00000000000d79c3 */ /* 0x000e220000008800 */
[----:B------:R-:W-:-:S05]  /*07d0*/  IMAD.SHL.U32 R43, R0, 0x2, RZ ;  /* 0x00000002002b7824 */ /* 0x000fca00078e00ff */
[----:B------:R-:W-:-:S04]  /*07e0*/  LOP3.LUT R43, R43, 0x18, RZ, 0xc0, !PT ;  /* 0x000000182b2b7812 */ /* 0x000fc800078ec0ff */
[C---:B------:R-:W-:Y:S02]  /*07f0*/  LOP3.LUT R53, R43.reuse, 0x10, RZ, 0x3c, !PT ;  /* 0x000000102b357812 */ /* 0x040fe400078e3cff */
[----:B------:R-:W-:Y:S01]  /*0800*/  LOP3.LUT R57, R43, 0x18, RZ, 0x3c, !PT ;  /* 0x000000182b397812 */ /* 0x000fe200078e3cff */
[----:B------:R-:W-:Y:S02]  /*0810*/  ULOP3.LUT UR6, UR6, 0x1f, UR18, 0xf8, !UPT ;  /* 0x0000001f06067892 */ /* 0x000fe4000f8ef812 */
[----:B------:R-:W-:Y:S01]  /*0820*/  UIMAD UR8, UR8, 0xa00, URZ ;  /* 0x00000a00080878a4 */ /* 0x000fe2000f8e023f */
[----:B------:R-:W-:Y:S01]  /*0830*/  BSSY B0, `(.L_x_4) ;  /* 0x0000139000007945 */ /* 0x000fe20003800000 */
[----:B--2---:R-:W-:-:S06]  /*0840*/  FADD.FTZ R16, R29, UR9 ;  /* 0x000000091d107e21 */ /* 0x004fcc0008010000 */
[----:B------:R-:W1:Y:S01]  /*0850*/  MUFU.RSQ R16, R16 ;  /* 0x0000001000107308 */ /* 0x000e620000001400 */
[----:B---3--:R-:W-:Y:S02]  /*0860*/  PRMT R30, R26, 0x7632, R30 ;  /* 0x000076321a1e7816 */ /* 0x008fe4000000001e */
[C---:B----4-:R-:W-:Y:S01]  /*0870*/  PRMT R17, R24.reuse, 0x7632, R17 ;  /* 0x0000763218117816 */ /* 0x050fe20000000011 */
[----:B------:R-:W-:Y:S02]  /*0880*/  IMAD.U32 R29, R24, 0x10000, RZ ;  /* 0x00010000181d7824 */ /* 0x000fe400078e00ff */
[----:B------:R-:W-:Y:S01]  /*0890*/  IMAD.U32 R36, R26, 0x10000, RZ ;  /* 0x000100001a247824 */ /* 0x000fe200078e00ff */
[C---:B-----5:R-:W-:Y:S01]  /*08a0*/  SHF.L.U32 R31, R22.reuse, 0x10, RZ ;  /* 0x00000010161f7819 */ /* 0x060fe200000006ff */
[----:B------:R-:W-:Y:S01]  /*08b0*/  IMAD.U32 R35, R17, 0x10000, RZ ;  /* 0x0001000011237824 */ /* 0x000fe200078e00ff */
[----:B------:R-:W-:Y:S01]  /*08c0*/  PRMT R33, R22, 0x7632, R33 ;  /* 0x0000763216217816 */ /* 0x000fe20000000021 */
[----:B------:R-:W-:Y:S01]  /*08d0*/  FADD.FTZ R29, -R28, R29 ;  /* 0x0000001d1c1d7221 */ /* 0x000fe20000010100 */
[----:B------:R-:W-:Y:S01]  /*08e0*/  SHF.L.U32 R30, R30, 0x10, RZ ;  /* 0x000000101e1e7819 */ /* 0x000fe200000006ff */
[----:B------:R-:W-:Y:S01]  /*08f0*/  FMUL.FTZ R17, R31, R36 ;  /* 0x000000241f117220 */ /* 0x000fe20000410000 */
[----:B------:R-:W-:Y:S01]  /*0900*/  FADD.FTZ R35, -R28, R35 ;  /* 0x000000231c237221 */ /* 0x000fe20000010100 */
[----:B------:R-:W-:-:S02]  /*0910*/  IMAD.U32 R33, R33, 0x10000, RZ ;  /* 0x0001000021217824 */ /* 0x000fc400078e00ff */
[C---:B-1----:R-:W-:Y:S01]  /*0920*/  FMUL.FTZ R52, R16.reuse, R29 ;  /* 0x0000001d10347220 */ /* 0x042fe20000410000 */
[----:B------:R-:W-:Y:S01]  /*0930*/  FMUL.FTZ R32, R16, R35 ;  /* 0x0000002310207220 */ /* 0x000fe20000410000 */
[----:B------:R-:W-:Y:S02]  /*0940*/  FMUL.FTZ R29, R33, R30 ;  /* 0x0000001e211d7220 */ /* 0x000fe40000410000 */
[----:B------:R-:W-:Y:S01]  /*0950*/  FFMA.FTZ R17, R52, R17, RZ ;  /* 0x0000001134117223 */ /* 0x000fe200000100ff */
[----:B------:R-:W-:-:S03]  /*0960*/  SHF.L.U32 R37, R25, 0x10, RZ ;  /* 0x0000001019257819 */ /* 0x000fc600000006ff */
[--C-:B------:R-:W-:Y:S01]  /*0970*/  FFMA.FTZ R29, R32, R29, R17.reuse ;  /* 0x0000001d201d7223 */ /* 0x100fe20000010011 */
[----:B------:R-:W-:Y:S01]  /*0980*/  PRMT R17, R25, 0x7632, R17 ;  /* 0x0000763219117816 */ /* 0x000fe20000000011 */
[----:B------:R-:W-:Y:S01]  /*0990*/  IMAD.U32 R49, R23, 0x10000, RZ ;  /* 0x0001000017317824 */ /* 0x000fe200078e00ff */
[C---:B------:R-:W-:Y:S01]  /*09a0*/  SHF.L.U32 R47, R27.reuse, 0x10, RZ ;  /* 0x000000101b2f7819 */ /* 0x040fe200000006ff */
[----:B------:R-:W-:Y:S01]  /*09b0*/  FADD.FTZ R37, -R28, R37 ;  /* 0x000000251c257221 */ /* 0x000fe20000010100 */
[----:B------:R-:W-:Y:S02]  /*09c0*/  PRMT R38, R27, 0x7632, R38 ;  /* 0x000076321b267816 */ /* 0x000fe40000000026 */
[----:B------:R-:W-:Y:S02]  /*09d0*/  PRMT R35, R23, 0x7632, R35 ;  /* 0x0000763217237816 */ /* 0x000fe40000000023 */
[----:B------:R-:W-:Y:S01]  /*09e0*/  SHF.L.U32 R17, R17, 0x10, RZ ;  /* 0x0000001011117819 */ /* 0x000fe200000006ff */
[----:B------:R-:W-:Y:S01]  /*09f0*/  FMUL.FTZ R34, R49, R47 ;  /* 0x0000002f31227220 */ /* 0x000fe20000410000 */
[----:B------:R-:W-:Y:S01]  /*0a00*/  FMUL.FTZ R50, R16, R37 ;  /* 0x0000002510327220 */ /* 0x000fe20000410000 */
[----:B------:R-:W-:Y:S01]  /*0a10*/  SHF.L.U32 R35, R35, 0x10, RZ ;  /* 0x0000001023237819 */ /* 0x000fe200000006ff */
[----:B------:R-:W-:-:S02]  /*0a20*/  IMAD.U32 R38, R38, 0x10000, RZ ;  /* 0x0001000026267824 */ /* 0x000fc400078e00ff */
[----:B------:R-:W-:Y:S01]  /*0a30*/  FADD.FTZ R37, -R28, R17 ;  /* 0x000000111c257221 */ /* 0x000fe20000010100 */
[----:B------:R-:W-:Y:S01]  /*0a40*/  FFMA.FTZ R29, R50, R34, R29 ;  /* 0x00000022321d7223 */ /* 0x000fe2000001001d */
[----:B------:R-:W-:Y:S02]  /*0a50*/  IMAD.U32 R41, R20, 0x10000, RZ ;  /* 0x0001000014297824 */ /* 0x000fe400078e00ff */
[----:B------:R-:W-:Y:S01]  /*0a60*/  FMUL.FTZ R39, R35, R38 ;  /* 0x0000002623277220 */ /* 0x000fe20000410000 */
[----:B------:R-:W-:Y:S01]  /*0a70*/  FMUL.FTZ R34, R16, R37 ;  /* 0x0000002510227220 */ /* 0x000fe20000410000 */
[----:B------:R-:W-:Y:S01]  /*0a80*/  FFMA.FTZ R40, R31, R36, RZ ;  /* 0x000000241f287223 */ /* 0x000fe200000100ff */
[----:B------:R-:W-:Y:S02]  /*0a90*/  FADD.FTZ R41, -R28, R41 ;  /* 0x000000291c297221 */ /* 0x000fe40000010100 */
[--C-:B------:R-:W-:Y:S01]  /*0aa0*/  FFMA.FTZ R39, R34, R39, R29.reuse ;  /* 0x0000002722277223 */ /* 0x100fe2000001001d */
[----:B------:R-:W-:-:S02]  /*0ab0*/  PRMT R29, R20, 0x7632, R29 ;  /* 0x00007632141d7816 */ /* 0x000fc4000000001d */
[----:B------:R-:W-:Y:S01]  /*0ac0*/  SHF.L.U32 R17, R18, 0x10, RZ ;  /* 0x0000001012117819 */ /* 0x000fe200000006ff */
[----:B------:R-:W-:Y:S01]  /*0ad0*/  FFMA.FTZ R40, R33, R30, R40 ;  /* 0x0000001e21287223 */ /* 0x000fe20000010028 */
[----:B------:R-:W-:Y:S01]  /*0ae0*/  FMUL.FTZ R48, R16, R41 ;  /* 0x0000002910307220 */ /* 0x000fe20000410000 */
[----:B------:R-:W-:Y:S01]  /*0af0*/  PRMT R41, R18, 0x7632, R41 ;  /* 0x0000763212297816 */ /* 0x000fe20000000029 */
[----:B------:R-:W-:Y:S02]  /*0b00*/  IMAD.U32 R29, R29, 0x10000, RZ ;  /* 0x000100001d1d7824 */ /* 0x000fe400078e00ff */
[----:B------:R-:W-:Y:S01]  /*0b10*/  FMUL.FTZ R37, R36, R17 ;  /* 0x0000001124257220 */ /* 0x000fe20000410000 */
[----:B------:R-:W-:Y:S01]  /*0b20*/  UMOV UR9, 0x400 ;  /* 0x0000040000097882 */ /* 0x000fe20000000000 */
[----:B------:R-:W-:Y:S01]  /*0b30*/  FFMA.FTZ R40, R49, R47, R40 ;  /* 0x0000002f31287223 */ /* 0x000fe20000010028 */
[----:B0-----:R-:W-:Y:S01]  /*0b40*/  ULEA UR16, UR13, UR9, 0x18 ;  /* 0x000000090d107291 */ /* 0x001fe2000f8ec03f */
[----:B------:R-:W-:Y:S01]  /*0b50*/  SHF.L.U32 R41, R41, 0x10, RZ ;  /* 0x0000001029297819 */ /* 0x000fe200000006ff */
[----:B------:R-:W-:Y:S01]  /*0b60*/  FADD.FTZ R29, -R28, R29 ;  /* 0x0000001d1c1d7221 */ /* 0x000fe20000010100 */
[----:B------:R-:W-:Y:S01]  /*0b70*/  FFMA.FTZ R42, R48, R37, R39 ;  /* 0x00000025302a7223 */ /* 0x000fe20000010027 */
[----:B------:R-:W-:-:S02]  /*0b80*/  FFMA.FTZ R39, R35, R38, R40 ;  /* 0x0000002623277223 */ /* 0x000fc40000010028 */
[----:B------:R-:W-:Y:S01]  /*0b90*/  FMUL.FTZ R37, R16, R29 ;  /* 0x0000001d10257220 */ /* 0x000fe20000410000 */
[----:B------:R-:W-:Y:S01]  /*0ba0*/  FMUL.FTZ R45, R30, R41 ;  /* 0x000000291e2d7220 */ /* 0x000fe20000410000 */
[----:B------:R-:W-:Y:S01]  /*0bb0*/  LEA R54, R0, UR16, 0x5 ;  /* 0x0000001000367c11 */ /* 0x000fe2000f8e28ff */
[----:B------:R-:W-:Y:S01]  /*0bc0*/  FFMA.FTZ R39, R36, R17, R39 ;  /* 0x0000001124277223 */ /* 0x000fe20000010027 */
[----:B------:R-:W-:Y:S02]  /*0bd0*/  LOP3.LUT R29, R43, 0x8, RZ, 0x3c, !PT ;  /* 0x000000082b1d7812 */ /* 0x000fe400078e3cff */
[C---:B------:R-:W-:Y:S02]  /*0be0*/  SHF.L.U32 R51, R21.reuse, 0x10, RZ ;  /* 0x0000001015337819 */ /* 0x040fe400000006ff */
[----:B------:R-:W-:Y:S01]  /*0bf0*/  PRMT R36, R21, 0x7632, R36 ;  /* 0x0000763215247816 */ /* 0x000fe20000000024 */
[----:B------:R-:W-:Y:S01]  /*0c00*/  FFMA.FTZ R45, R37, R45, R42 ;  /* 0x0000002d252d7223 */ /* 0x000fe2000001002a */
[----:B------:R-:W-:Y:S01]  /*0c10*/  IMAD.IADD R42, R54, 0x1, R29 ;  /* 0x00000001362a7824 */ /* 0x000fe200078e021d */
[C---:B------:R-:W-:Y:S01]  /*0c20*/  PRMT R44, R19.reuse, 0x7632, R44 ;  /* 0x00007632132c7816 */ /* 0x040fe2000000002c */
[----:B------:R-:W-:-:S02]  /*0c30*/  IMAD.U32 R29, R19, 0x10000, RZ ;  /* 0x00010000131d7824 */ /* 0x000fc400078e00ff */
[----:B------:R-:W-:Y:S01]  /*0c40*/  FADD.FTZ R51, -R28, R51 ;  /* 0x000000331c337221 */ /* 0x000fe20000010100 */
[----:B------:R-:W-:Y:S01]  /*0c50*/  IMAD.U32 R55, R36, 0x10000, RZ ;  /* 0x0001000024377824 */ /* 0x000fe200078e00ff */
[C---:B------:R-:W-:Y:S02]  /*0c60*/  IADD3 R40, R54.reuse, R43, RZ ;  /* 0x0000002b36287210 */ /* 0x040fe40007ffe0ff */
[----:B------:R-:W-:Y:S01]  /*0c70*/  IADD3 R43, R54, R53, RZ ;  /* 0x00000035362b7210 */ /* 0x000fe20007ffe0ff */
[C---:B------:R-:W-:Y:S01]  /*0c80*/  FMUL.FTZ R53, R47.reuse, R29 ;  /* 0x0000001d2f357220 */ /* 0x040fe20000410000 */
[----:B------:R-:W-:Y:S01]  /*0c90*/  SHF.L.U32 R36, R44, 0x10, RZ ;  /* 0x000000102c247819 */ /* 0x000fe200000006ff */
[----:B------:R-:W-:Y:S01]  /*0ca0*/  FMUL.FTZ R46, R16, R51 ;  /* 0x00000033102e7220 */ /* 0x000fe20000410000 */
[----:B------:R-:W-:Y:S01]  /*0cb0*/  FFMA.FTZ R30, R30, R41, R39 ;  /* 0x000000291e1e7223 */ /* 0x000fe20000010027 */
[----:B------:R-:W-:Y:S02]  /*0cc0*/  FADD.FTZ R55, -R28, R55 ;  /* 0x000000371c377221 */ /* 0x000fe40000010100 */
[----:B------:R-:W-:Y:S01]  /*0cd0*/  FFMA.FTZ R56, R46, R53, R45 ;  /* 0x000000352e387223 */ /* 0x000fe2000001002d */
[----:B------:R-:W-:Y:S01]  /*0ce0*/  FMUL.FTZ R53, R38, R36 ;  /* 0x0000002426357220 */ /* 0x000fe20000410000 */
[----:B------:R-:W-:Y:S01]  /*0cf0*/  FFMA.FTZ R39, R47, R29, R30 ;  /* 0x0000001d2f277223 */ /* 0x000fe2000001001e */
[----:B------:R-:W-:Y:S01]  /*0d00*/  FMUL.FTZ R45, R16, R55 ;  /* 0x00000037102d7220 */ /* 0x000fe20000410000 */
[----:B------:R-:W-:-:S02]  /*0d10*/  IMAD.IADD R44, R54, 0x1, R57 ;  /* 0x00000001362c7824 */ /* 0x000fc400078e0239 */
[----:B------:R-:W-:Y:S01]  /*0d20*/  FADD.FTZ R54, RZ, R31 ;  /* 0x0000001fff367221 */ /* 0x000fe20000010000 */
[----:B------:R-:W-:Y:S01]  /*0d30*/  FFMA.FTZ R51, R52, R31, RZ ;  /* 0x0000001f34337223 */ /* 0x000fe200000100ff */
[----:B------:R-:W-:Y:S01]  /*0d40*/  FFMA.FTZ R30, R38, R36, R39 ;  /* 0x00000024261e7223 */ /* 0x000fe20000010027 */
[----:B------:R-:W-:-:S05]  /*0d50*/  FFMA.FTZ R31, R45, R53, R56 ;  /* 0x000000352d1f7223 */ /* 0x000fca0000010038 */
[----:B------:R-:W-:Y:S01]  /*0d60*/  STS.64 [R5], R30 ;  /* 0x0000001e05007388 */ /* 0x000fe20000000a00 */
[----:B------:R-:W-:Y:S01]  /*0d70*/  FADD.FTZ R39, R54, R17 ;  /* 0x0000001136277221 */ /* 0x000fe20000010000 */
[----:B------:R-:W-:Y:S01]  /*0d80*/  FFMA.FTZ R32, R32, R33, RZ ;  /* 0x0000002120207223 */ /* 0x000fe200000100ff */
[----:B------:R-:W-:Y:S01]  /*0d90*/  FADD.FTZ R54, RZ, R33 ;  /* 0x00000021ff367221 */ /* 0x000fe20000010000 */
[----:B------:R-:W-:Y:S02]  /*0da0*/  FADD.FTZ R56, RZ, R49 ;  /* 0x00000031ff387221 */ /* 0x000fe40000010000 */
[----:B------:R-:W-:Y:S01]  /*0db0*/  FFMA.FTZ R32, R37, R41, R32 ;  /* 0x0000002925207223 */ /* 0x000fe20000010020 */
[----:B------:R-:W-:Y:S01]  /*0dc0*/  FADD.FTZ R33, R54, R41 ;  /* 0x0000002936217221 */ /* 0x000fe20000010000 */
[----:B------:R-:W-:Y:S01]  /*0dd0*/  FFMA.FTZ R41, R50, R49, RZ ;  /* 0x0000003132297223 */ /* 0x000fe200000100ff */
[----:B------:R-:W-:Y:S01]  /*0de0*/  FADD.FTZ R37, RZ, R35 ;  /* 0x00000023ff257221 */ /* 0x000fe20000010000 */
[----:B------:R-:W-:Y:S01]  /*0df0*/  FFMA.FTZ R54, R34, R35, RZ ;  /* 0x0000002322367223 */ /* 0x000fe200000100ff */
[----:B------:R-:W-:Y:S01]  /*0e00*/  FFMA.FTZ R38, R48, R17, R51 ;  /* 0x0000001130267223 */ /* 0x000fe20000010033 */
[----:B------:R-:W-:Y:S01]  /*0e10*/  BAR.SYNC.DEFER_BLOCKING 0x0 ;  /* 0x0000000000007b1d */ /* 0x000fe20000010000 */
[----:B------:R-:W-:Y:S01]  /*0e20*/  FADD.FTZ R35, R56, R29 ;  /* 0x0000001d38237221 */ /* 0x000fe20000010000 */
[----:B------:R-:W-:Y:S01]  /*0e30*/  FFMA.FTZ R34, R46, R29, R41 ;  /* 0x0000001d2e227223 */ /* 0x000fe20000010029 */
[----:B------:R-:W-:Y:S01]  /*0e40*/  FADD.FTZ R37, R37, R36 ;  /* 0x0000002425257221 */ /* 0x000fe20000010000 */
[----:B------:R-:W-:Y:S01]  /*0e50*/  FFMA.FTZ R36, R45, R36, R54 ;  /* 0x000000242d247223 */ /* 0x000fe20000010036 */
[----:B------:R-:W-:Y:S01]  /*0e60*/  LEA R53, R2, UR16, 0x5 ;  /* 0x0000001002357c11 */ /* 0x000fe2000f8e28ff */
[----:B------:R-:W-:Y:S01]  /*0e70*/  ULDC.64 UR16, c[0x0][0x260] ;  /* 0x0000980000107ab9 */ /* 0x000fe20000000a00 */
[----:B------:R0:W-:Y:S04]  /*0e80*/  STS.64 [R40], R38 ;  /* 0x0000002628007388 */ /* 0x0001e80000000a00 */
[----:B------:R1:W-:Y:S04]  /*0e90*/  STS.64 [R42], R32 ;  /* 0x000000202a007388 */ /* 0x0003e80000000a00 */
[----:B------:R2:W-:Y:S04]  /*0ea0*/  STS.64 [R43], R34 ;  /* 0x000000222b007388 */ /* 0x0005e80000000a00 */
[----:B------:R3:W-:Y:S01]  /*0eb0*/  STS.64 [R44], R36 ;  /* 0x000000242c007388 */ /* 0x0007e20000000a00 */
[-C--:B0-----:R-:W-:Y:S01]  /*0ec0*/  LEA R38, R6, R53.reuse, 0x3 ;  /* 0x0000003506267211 */ /* 0x081fe200078e18ff */
[----:B------:R-:W-:Y:S01]  /*0ed0*/  BAR.SYNC.DEFER_BLOCKING 0x0 ;  /* 0x0000000000007b1d */ /* 0x000fe20000010000 */
[----:B------:R-:W-:Y:S01]  /*0ee0*/  IMAD R40, R7, 0x8, R53 ;  /* 0x0000000807287824 */ /* 0x000fe200078e0235 */
[----:B------:R-:W-:-:S04]  /*0ef0*/  LEA R30, R8, R53, 0x3 ;  /* 0x00000035081e7211 */ /* 0x000fc800078e18ff */
[----:B------:R-:W0:Y:S04]  /*0f00*/  LDS.64 R38, [R38] ;  /* 0x0000000026267984 */ /* 0x000e280000000a00 */
[----:B------:R-:W4:Y:S04]  /*0f10*/  LDS.64 R40, [R40+0xa00] ;  /* 0x000a000028287984 */ /* 0x000f280000000a00 */
[----:B------:R-:W4:Y:S01]  /*0f20*/  LDS.64 R30, [R30+0x1400] ;  /* 0x001400001e1e7984 */ /* 0x000f220000000a00 */
[----:B-1----:R-:W-:Y:S01]  /*0f30*/  IADD3 R32, P0, R0, UR12, RZ ;  /* 0x0000000c00207c10 */ /* 0x002fe2000ff1e0ff */
[----:B--2---:R-:W-:-:S03]  /*0f40*/  IMAD.U32 R35, RZ, RZ, UR6 ;  /* 0x00000006ff237e24 */ /* 0x004fc6000f8e00ff */
[C---:B------:R-:W-:Y:S02]  /*0f50*/  LEA.HI.X.SX32 R33, R0.reuse, RZ, 0x1, P0 ;  /* 0x000000ff00217211 */ /* 0x040fe400000f0eff */
[----:B------:R-:W-:Y:S01]  /*0f60*/  ISETP.GT.U32.AND P0, PT, R0, 0xf, PT ;  /* 0x0000000f0000780c */ /* 0x000fe20003f04070 */
[----:B------:R-:W-:-:S05]  /*0f70*/  IMAD.WIDE.U32 R32, R35, 0xa00, R32 ;  /* 0x00000a0023207825 */ /* 0x000fca00078e0020 */
[----:B------:R-:W-:Y:S02]  /*0f80*/  IADD3 R33, R33, UR8, RZ ;  /* 0x0000000821217c10 */ /* 0x000fe4000fffe0ff */
[C---:B------:R-:W-:Y:S02]  /*0f90*/  LEA R56, P1, R32.reuse, UR16, 0x3 ;  /* 0x0000001020387c11 */ /* 0x040fe4000f8218ff */
[----:B---3--:R-:W-:Y:S02]  /*0fa0*/  CS2R R44, SRZ ;  /* 0x00000000002c7805 */ /* 0x008fe4000001ff00 */
[----:B------:R-:W-:Y:S01]  /*0fb0*/  LEA.HI.X R57, R32, UR17, R33, 0x3, P1 ;  /* 0x0000001120397c11 */ /* 0x000fe200088f1c21 */
[----:B------:R-:W-:Y:S02]  /*0fc0*/  IMAD R53, R9, 0x8, R53 ;  /* 0x0000000809357824 */ /* 0x000fe400078e0235 */
[----:B0-----:R-:W-:Y:S01]  /*0fd0*/  FADD.FTZ R51, RZ, R38 ;  /* 0x00000026ff337221 */ /* 0x001fe20000010000 */
[----:B------:R-:W-:-:S03]  /*0fe0*/  FADD.FTZ R54, RZ, R39 ;  /* 0x00000027ff367221 */ /* 0x000fc60000010000 */
[----:B----4-:R-:W-:Y:S01]  /*0ff0*/  FADD.FTZ R51, R51, R40 ;  /* 0x0000002833337221 */ /* 0x010fe20000010000 */
[----:B------:R-:W-:Y:S01]  /*1000*/  FADD.FTZ R54, R54, R41 ;  /* 0x0000002936367221 */ /* 0x000fe20000010000 */
[----:B------:R-:W-:Y:S06]  /*1010*/  @P0 BRA `(.L_x_5) ;  /* 0x0000000800e80947 */ /* 0x000fec0003800000 */
[----:B------:R-:W-:Y:S01]  /*1020*/  USHF.L.U32 UR6, UR10, 0x2, URZ ;  /* 0x000000020a067899 */ /* 0x000fe2000800063f */
[----:B------:R-:W-:Y:S01]  /*1030*/  HFMA2.MMA R32, -RZ, RZ, 0, 4.76837158203125e-06 ;  /* 0x00000050ff207435 */ /* 0x000fe200000001ff */
[----:B------:R-:W-:Y:S02]  /*1040*/  IMAD.SHL.U32 R42, R0, 0x8, RZ ;  /* 0x00000008002a7824 */ /* 0x000fe400078e00ff */
[----:B------:R-:W-:-:S03]  /*1050*/  ULOP3.LUT UR6, UR6, 0x1c, URZ, 0xc0, !UPT ;  /* 0x0000001c06067892 */ /* 0x000fc6000f8ec03f */
[----:B------:R-:W-:-:S03]  /*1060*/  LOP3.LUT R42, R42, 0x18, RZ, 0xc0, !PT ;  /* 0x000000182a2a7812 */ /* 0x000fc600078ec0ff */
[----:B------:R-:W-:-:S05]  /*1070*/  LEA.HI R43, R0, UR6, RZ, 0x1e ;  /* 0x00000006002b7c11 */ /* 0x000fca000f8ff0ff */
[----:B------:R-:W-:-:S04]  /*1080*/  IMAD R43, R43, R32, -UR12 ;  /* 0x8000000c2b2b7e24 */ /* 0x000fc8000f8e0220 */
[C---:B------:R-:W-:Y:S01]  /*1090*/  VIADD R33, R43.reuse, 0x4 ;  /* 0x000000042b217836 */ /* 0x040fe20000000000 */
[----:B------:R-:W-:Y:S01]  /*10a0*/  SHF.R.S32.HI R32, RZ, 0x1f, R43 ;  /* 0x0000001fff207819 */ /* 0x000fe2000001142b */
[C---:B------:R-:W-:Y:S01]  /*10b0*/  VIADD R60, R43.reuse, 0x3c ;  /* 0x0000003c2b3c7836 */ /* 0x040fe20000000000 */
[----:B------:R-:W-:Y:S02]  /*10c0*/  IADD3 R35, R43, 0x8, RZ ;  /* 0x000000082b237810 */ /* 0x000fe40007ffe0ff */
[----:B------:R-:W-:Y:S02]  /*10d0*/  SHF.R.S32.HI R34, RZ, 0x1f, R33 ;  /* 0x0000001fff227819 */ /* 0x000fe40000011421 */
[----:B------:R-:W-:Y:S02]  /*10e0*/  LEA.HI R32, R32, R43, RZ, 0x2 ;  /* 0x0000002b20207211 */ /* 0x000fe400078f10ff */
[----:B------:R-:W-:Y:S02]  /*10f0*/  LEA.HI R34, R34, R33, RZ, 0x2 ;  /* 0x0000002122227211 */ /* 0x000fe400078f10ff */
[----:B------:R-:W-:-:S02]  /*1100*/  SHF.R.S32.HI R32, RZ, 0x2, R32 ;  /* 0x00000002ff207819 */ /* 0x000fc40000011420 */
[----:B------:R-:W-:Y:S02]  /*1110*/  SHF.R.S32.HI R36, RZ, 0x1f, R35 ;  /* 0x0000001fff247819 */ /* 0x000fe40000011423 */
[----:B------:R-:W-:Y:S01]  /*1120*/  SHF.R.S32.HI R34, RZ, 0x2, R34 ;  /* 0x00000002ff227819 */ /* 0x000fe20000011422 */
[--C-:B------:R-:W-:Y:S01]  /*1130*/  IMAD R33, R32, 0x28, R3.reuse ;  /* 0x0000002820217824 */ /* 0x100fe200078e0203 */
[----:B------:R-:W-:Y:S02]  /*1140*/  LEA.HI R36, R36, R35, RZ, 0x2 ;  /* 0x0000002324247211 */ /* 0x000fe400078f10ff */
[----:B------:R-:W-:Y:S01]  /*1150*/  IADD3 R40, R43, 0x10, RZ ;  /* 0x000000102b287810 */ /* 0x000fe20007ffe0ff */
[----:B------:R-:W-:Y:S01]  /*1160*/  IMAD R35, R34, 0x28, R3 ;  /* 0x0000002822237824 */ /* 0x000fe200078e0203 */
[----:B------:R-:W-:Y:S02]  /*1170*/  SHF.R.S32.HI R32, RZ, 0x2, R36 ;  /* 0x00000002ff207819 */ /* 0x000fe40000011424 */
[----:B------:R-:W-:Y:S01]  /*1180*/  IADD3 R33, R33, R42, RZ ;  /* 0x0000002a21217210 */ /* 0x000fe20007ffe0ff */
[----:B------:R-:W-:Y:S01]  /*1190*/  IMAD.IADD R38, R42, 0x1, R35 ;  /* 0x000000012a267824 */ /* 0x000fe200078e0223 */
[C---:B------:R-:W-:Y:S01]  /*11a0*/  IADD3 R34, R43.reuse, 0xc, RZ ;  /* 0x0000000c2b227810 */ /* 0x040fe20007ffe0ff */
[----:B------:R-:W-:Y:S01]  /*11b0*/  IMAD R35, R32, 0x28, R3 ;  /* 0x0000002820237824 */ /* 0x000fe200078e0203 */
[----:B------:R-:W-:Y:S01]  /*11c0*/  IADD3 R44, R43, 0x14, RZ ;  /* 0x000000142b2c7810 */ /* 0x000fe20007ffe0ff */
[----:B------:R0:W1:Y:S01]  /*11d0*/  LDS.64 R36, [R33] ;  /* 0x0000000021247984 */ /* 0x0000620000000a00 */
[----:B------:R-:W-:Y:S01]  /*11e0*/  SHF.R.S32.HI R41, RZ, 0x1f, R34 ;  /* 0x0000001fff297819 */ /* 0x000fe20000011422 */
[----:B------:R-:W-:Y:S01]  /*11f0*/  IMAD.IADD R35, R42, 0x1, R35 ;  /* 0x000000012a237824 */ /* 0x000fe200078e0223 */
[----:B------:R-:W-:Y:S01]  /*1200*/  SHF.R.S32.HI R45, RZ, 0x1f, R44 ;  /* 0x0000001fff2d7819 */ /* 0x000fe2000001142c */
[----:B------:R-:W2:Y:S01]  /*1210*/  LDS.64 R38, [R38] ;  /* 0x0000000026267984 */ /* 0x000ea20000000a00 */
[----:B------:R-:W-:-:S02]  /*1220*/  LEA.HI R41, R41, R34, RZ, 0x2 ;  /* 0x0000002229297211 */ /* 0x000fc400078f10ff */
[----:B------:R-:W-:Y:S01]  /*1230*/  LEA.HI R44, R45, R44, RZ, 0x2 ;  /* 0x0000002c2d2c7211 */ /* 0x000fe200078f10ff */
[----:B------:R-:W3:Y:S01]  /*1240*/  LDS.64 R34, [R35] ;  /* 0x0000000023227984 */ /* 0x000ee20000000a00 */
[----:B------:R-:W-:Y:S02]  /*1250*/  SHF.R.S32.HI R32, RZ, 0x2, R41 ;  /* 0x00000002ff207819 */ /* 0x000fe40000011429 */
[----:B0-----:R-:W-:Y:S02]  /*1260*/  SHF.R.S32.HI R33, RZ, 0x1f, R40 ;  /* 0x0000001fff217819 */ /* 0x001fe40000011428 */
[----:B------:R-:W-:Y:S01]  /*1270*/  IADD3 R45, R43, 0x18, RZ ;  /* 0x000000182b2d7810 */ /* 0x000fe20007ffe0ff */
[----:B------:R-:W-:Y:S01]  /*1280*/  IMAD R41, R32, 0x28, R3 ;  /* 0x0000002820297824 */ /* 0x000fe200078e0203 */
[----:B------:R-:W-:Y:S02]  /*1290*/  LEA.HI R40, R33, R40, RZ, 0x2 ;  /* 0x0000002821287211 */ /* 0x000fe400078f10ff */
[----:B------:R-:W-:Y:S01]  /*12a0*/  SHF.R.S32.HI R44, RZ, 0x2, R44 ;  /* 0x00000002ff2c7819 */ /* 0x000fe2000001142c */
[----:B------:R-:W-:Y:S01]  /*12b0*/  IMAD.IADD R32, R42, 0x1, R41 ;  /* 0x000000012a207824 */ /* 0x000fe200078e0229 */
[----:B------:R-:W-:-:S02]  /*12c0*/  SHF.R.S32.HI R40, RZ, 0x2, R40 ;  /* 0x00000002ff287819 */ /* 0x000fc40000011428 */
[----:B------:R-:W-:-:S03]  /*12d0*/  IADD3 R58, R43, 0x28, RZ ;  /* 0x000000282b3a7810 */ /* 0x000fc60007ffe0ff */
[----:B------:R-:W0:Y:S01]  /*12e0*/  LDS.64 R32, [R32] ;  /* 0x0000000020207984 */ /* 0x000e220000000a00 */
[----:B------:R-:W-:Y:S01]  /*12f0*/  IMAD R41, R40, 0x28, R3 ;  /* 0x0000002828297824 */ /* 0x000fe200078e0203 */
[----:B------:R-:W-:-:S03]  /*1300*/  SHF.R.S32.HI R59, RZ, 0x1f, R58 ;  /* 0x0000001fff3b7819 */ /* 0x000fc6000001143a */
[----:B------:R-:W-:Y:S01]  /*1310*/  IMAD.IADD R41, R42, 0x1, R41 ;  /* 0x000000012a297824 */ /* 0x000fe200078e0229 */
[----:B------:R-:W-:-:S04]  /*1320*/  LEA.HI R59, R59, R58, RZ, 0x2 ;  /* 0x0000003a3b3b7211 */ /* 0x000fc800078f10ff */
[----:B------:R-:W-:Y:S01]  /*1330*/  SHF.R.S32.HI R58, RZ, 0x2, R59 ;  /* 0x00000002ff3a7819 */ /* 0x000fe2000001143b */
[----:B-1----:R-:W-:Y:S01]  /*1340*/  FADD.FTZ R40, RZ, R37 ;  /* 0x00000025ff287221 */ /* 0x002fe20000010000 */
[----:B------:R-:W-:-:S03]  /*1350*/  FADD.FTZ R37, RZ, R36 ;  /* 0x00000024ff257221 */ /* 0x000fc60000010000 */
[----:B--2---:R-:W-:Y:S01]  /*1360*/  FADD.FTZ R36, R40, R39 ;  /* 0x0000002728247221 */ /* 0x004fe20000010000 */
[----:B------:R-:W-:Y:S01]  /*1370*/  FADD.FTZ R37, R37, R38 ;  /* 0x0000002625257221 */ /* 0x000fe20000010000 */
[----:B------:R-:W1:Y:S01]  /*1380*/  LDS.64 R40, [R41] ;  /* 0x0000000029287984 */ /* 0x000e620000000a00 */
[----:B------:R-:W-:Y:S01]  /*1390*/  SHF.R.S32.HI R38, RZ, 0x1f, R45 ;  /* 0x0000001fff267819 */ /* 0x000fe2000001142d */
[----:B---3--:R-:W-:Y:S01]  /*13a0*/  FADD.FTZ R36, R36, R35 ;  /* 0x0000002324247221 */ /* 0x008fe20000010000 */
[----:B------:R-:W-:Y:S01]  /*13b0*/  FADD.FTZ R37, R37, R34 ;  /* 0x0000002225257221 */ /* 0x000fe20000010000 */
[C---:B------:R-:W-:Y:S01]  /*13c0*/  VIADD R34, R43.reuse, 0x1c ;  /* 0x0000001c2b227836 */ /* 0x040fe20000000000 */
[----:B------:R-:W-:Y:S01]  /*13d0*/  LEA.HI R38, R38, R45, RZ, 0x2 ;  /* 0x0000002d26267211 */ /* 0x000fe200078f10ff */
[----:B------:R-:W-:Y:S01]  /*13e0*/  IMAD R35, R44, 0x28, R3 ;  /* 0x000000282c237824 */ /* 0x000fe200078e0203 */
[----:B------:R-:W-:Y:S02]  /*13f0*/  IADD3 R45, R43, 0x20, RZ ;  /* 0x000000202b2d7810 */ /* 0x000fe40007ffe0ff */
[----:B------:R-:W-:Y:S01]  /*1400*/  SHF.R.S32.HI R39, RZ, 0x1f, R34 ;  /* 0x0000001fff277819 */ /* 0x000fe20000011422 */
[----:B------:R-:W-:Y:S01]  /*1410*/  IMAD.IADD R35, R42, 0x1, R35 ;  /* 0x000000012a237824 */ /* 0x000fe200078e0223 */
[----:B------:R-:W-:-:S02]  /*1420*/  SHF.R.S32.HI R38, RZ, 0x2, R38 ;  /* 0x00000002ff267819 */ /* 0x000fc40000011426 */
[----:B------:R-:W-:Y:S02]  /*1430*/  LEA.HI R34, R39, R34, RZ, 0x2 ;  /* 0x0000002227227211 */ /* 0x000fe400078f10ff */
[----:B------:R-:W-:Y:S01]  /*1440*/  SHF.R.S32.HI R44, RZ, 0x1f, R45 ;  /* 0x0000001fff2c7819 */ /* 0x000fe2000001142d */
[--C-:B------:R-:W-:Y:S01]  /*1450*/  IMAD R39, R38, 0x28, R3.reuse ;  /* 0x0000002826277824 */ /* 0x100fe200078e0203 */
[----:B------:R-:W-:Y:S02]  /*1460*/  SHF.R.S32.HI R38, RZ, 0x2, R34 ;  /* 0x00000002ff267819 */ /* 0x000fe40000011422 */
[----:B------:R-:W2:Y:S01]  /*1470*/  LDS.64 R34, [R35] ;  /* 0x0000000023227984 */ /* 0x000ea20000000a00 */
[----:B------:R-:W-:Y:S01]  /*1480*/  LEA.HI R44, R44, R45, RZ, 0x2 ;  /* 0x0000002d2c2c7211 */ /* 0x000fe200078f10ff */
[----:B0-----:R-:W-:Y:S01]  /*1490*/  FADD.FTZ R45, R37, R32 ;  /* 0x00000020252d7221 */ /* 0x001fe20000010000 */
[----:B------:R-:W-:Y:S01]  /*14a0*/  IADD3 R37, R42, R39, RZ ;  /* 0x000000272a257210 */ /* 0x000fe20007ffe0ff */
[----:B------:R-:W-:Y:S01]  /*14b0*/  IMAD R39, R38, 0x28, R3 ;  /* 0x0000002826277824 */ /* 0x000fe200078e0203 */
[----:B------:R-:W-:Y:S01]  /*14c0*/  SHF.R.S32.HI R32, RZ, 0x2, R44 ;  /* 0x00000002ff207819 */ /* 0x000fe2000001142c */
[----:B------:R-:W-:-:S02]  /*14d0*/  VIADD R38, R43, 0x24 ;  /* 0x000000242b267836 */ /* 0x000fc40000000000 */
[----:B------:R-:W-:Y:S01]  /*14e0*/  FADD.FTZ R44, R36, R33 ;  /* 0x00000021242c7221 */ /* 0x000fe20000010000 */
[----:B------:R-:W-:Y:S01]  /*14f0*/  IADD3 R39, R42, R39, RZ ;  /* 0x000000272a277210 */ /* 0x000fe20007ffe0ff */
[----:B------:R-:W-:Y:S01]  /*1500*/  IMAD R33, R32, 0x28, R3 ;  /* 0x0000002820217824 */ /* 0x000fe200078e0203 */
[----:B------:R-:W-:Y:S01]  /*1510*/  SHF.R.S32.HI R55, RZ, 0x1f, R38 ;  /* 0x0000001fff377819 */ /* 0x000fe20000011426 */
[----:B------:R-:W0:Y:S02]  /*1520*/  LDS.64 R36, [R37] ;  /* 0x0000000025247984 */ /* 0x000e240000000a00 */
[----:B------:R-:W-:Y:S01]  /*1530*/  IMAD.IADD R33, R42, 0x1, R33 ;  /* 0x000000012a217824 */ /* 0x000fe200078e0221 */
[----:B------:R-:W-:Y:S02]  /*1540*/  LEA.HI R55, R55, R38, RZ, 0x2 ;  /* 0x0000002637377211 */ /* 0x000fe400078f10ff */
[----:B------:R-:W3:Y:S01]  /*1550*/  LDS.64 R38, [R39] ;  /* 0x0000000027267984 */ /* 0x000ee20000000a00 */
[----:B-1----:R-:W-:Y:S01]  /*1560*/  FADD.FTZ R45, R45, R40 ;  /* 0x000000282d2d7221 */ /* 0x002fe20000010000 */
[----:B------:R-:W-:-:S02]  /*1570*/  SHF.R.S32.HI R40, RZ, 0x2, R55 ;  /* 0x00000002ff287819 */ /* 0x000fc40000011437 */
[----:B------:R-:W1:Y:S01]  /*1580*/  LDS.64 R32, [R33] ;  /* 0x0000000021207984 */ /* 0x000e620000000a00 */
[----:B------:R-:W-:Y:S02]  /*1590*/  FADD.FTZ R44, R44, R41 ;  /* 0x000000292c2c7221 */ /* 0x000fe40000010000 */
[----:B------:R-:W-:-:S04]  /*15a0*/  IMAD R55, R40, 0x28, R3 ;  /* 0x0000002828377824 */ /* 0x000fc800078e0203 */
[----:B------:R-:W-:Y:S02]  /*15b0*/  IMAD.IADD R40, R42, 0x1, R55 ;  /* 0x000000012a287824 */ /* 0x000fe400078e0237 */
[----:B------:R-:W-:-:S04]  /*15c0*/  IMAD R55, R58, 0x28, R3 ;  /* 0x000000283a377824 */ /* 0x000fc800078e0203 */
[----:B------:R-:W4:Y:S01]  /*15d0*/  LDS.64 R40, [R40] ;  /* 0x0000000028287984 */ /* 0x000f220000000a00 */
[----:B--2---:R-:W-:Y:S01]  /*15e0*/  FADD.FTZ R45, R45, R34 ;  /* 0x000000222d2d7221 */ /* 0x004fe20000010000 */
[----:B------:R-:W-:Y:S01]  /*15f0*/  IADD3 R34, R42, R55, RZ ;  /* 0x000000372a227210 */ /* 0x000fe20007ffe0ff */
[----:B------:R-:W-:-:S05]  /*1600*/  FADD.FTZ R44, R44, R35 ;  /* 0x000000232c2c7221 */ /* 0x000fca0000010000 */
[----:B------:R-:W2:Y:S01]  /*1610*/  LDS.64 R34, [R34] ;  /* 0x0000000022227984 */ /* 0x000ea20000000a00 */
[----:B0-----:R-:W-:Y:S01]  /*1620*/  FADD.FTZ R45, R45, R36 ;  /* 0x000000242d2d7221 */ /* 0x001fe20000010000 */
[----:B------:R-:W-:Y:S01]  /*1630*/  FADD.FTZ R44, R44, R37 ;  /* 0x000000252c2c7221 */ /* 0x000fe20000010000 */
[----:B------:R-:W-:Y:S02]  /*1640*/  VIADD R37, R43, 0x2c ;  /* 0x0000002c2b257836 */ /* 0x000fe40000000000 */
[----:B---3--:R-:W-:Y:S01]  /*1650*/  FADD.FTZ R45, R45, R38 ;  /* 0x000000262d2d7221 */ /* 0x008fe20000010000 */
[----:B------:R-:W-:Y:S02]  /*1660*/  FADD.FTZ R38, R44, R39 ;  /* 0x000000272c267221 */ /* 0x000fe40000010000 */
[----:B------:R-:W-:Y:S02]  /*1670*/  SHF.R.S32.HI R36, RZ, 0x1f, R37 ;  /* 0x0000001fff247819 */ /* 0x000fe40000011425 */
[----:B------:R-:W-:Y:S01]  /*1680*/  IADD3 R44, R43, 0x30, RZ ;  /* 0x000000302b2c7810 */ /* 0x000fe20007ffe0ff */
[----:B-1----:R-:W-:Y:S01]  /*1690*/  FADD.FTZ R39, R45, R32 ;  /* 0x000000202d277221 */ /* 0x002fe20000010000 */
[----:B------:R-:W-:-:S02]  /*16a0*/  VIADD R32, R43, 0x34 ;  /* 0x000000342b207836 */ /* 0x000fc40000000000 */
[----:B------:R-:W-:Y:S01]  /*16b0*/  FADD.FTZ R38, R38, R33 ;  /* 0x0000002126267221 */ /* 0x000fe20000010000 */
[----:B------:R-:W-:Y:S02]  /*16c0*/  LEA.HI R37, R36, R37, RZ, 0x2 ;  /* 0x0000002524257211 */ /* 0x000fe400078f10ff */
[----:B------:R-:W-:Y:S02]  /*16d0*/  SHF.R.S32.HI R33, RZ, 0x1f, R44 ;  /* 0x0000001fff217819 */ /* 0x000fe4000001142c */
[----:B------:R-:W-:Y:S02]  /*16e0*/  SHF.R.S32.HI R45, RZ, 0x1f, R32 ;  /* 0x0000001fff2d7819 */ /* 0x000fe40000011420 */
[----:B------:R-:W-:Y:S02]  /*16f0*/  LEA.HI R33, R33, R44, RZ, 0x2 ;  /* 0x0000002c21217211 */ /* 0x000fe400078f10ff */
[----:B------:R-:W-:Y:S02]  /*1700*/  LEA.HI R32, R45, R32, RZ, 0x2 ;  /* 0x000000202d207211 */ /* 0x000fe400078f10ff */
[----:B------:R-:W-:Y:S01]  /*1710*/  IADD3 R45, R43, 0x40, RZ ;  /* 0x000000402b2d7810 */ /* 0x000fe20007ffe0ff */
[----:B----4-:R-:W-:Y:S01]  /*1720*/  FADD.FTZ R39, R39, R40 ;  /* 0x0000002827277221 */ /* 0x010fe20000010000 */
[----:B------:R-:W-:Y:S01]  /*1730*/  SHF.R.S32.HI R40, RZ, 0x2, R37 ;  /* 0x00000002ff287819 */ /* 0x000fe20000011425 */
[----:B------:R-:W-:Y:S01]  /*1740*/  FADD.FTZ R38, R38, R41 ;  /* 0x0000002926267221 */ /* 0x000fe20000010000 */
[----:B------:R-:W-:-:S02]  /*1750*/  SHF.R.S32.HI R44, RZ, 0x2, R33 ;  /* 0x00000002ff2c7819 */ /* 0x000fc40000011421 */
[----:B------:R-:W-:Y:S01]  /*1760*/  SHF.R.S32.HI R58, RZ, 0x1f, R45 ;  /* 0x0000001fff3a7819 */ /* 0x000fe2000001142d */
[--C-:B------:R-:W-:Y:S01]  /*1770*/  IMAD R33, R40, 0x28, R3.reuse ;  /* 0x0000002828217824 */ /* 0x100fe200078e0203 */
[----:B------:R-:W-:Y:S02]  /*1780*/  IADD3 R36, R43, 0x38, RZ ;  /* 0x000000382b247810 */ /* 0x000fe40007ffe0ff */
[----:B------:R-:W-:Y:S01]  /*1790*/  LEA.HI R40, R58, R45, RZ, 0x2 ;  /* 0x0000002d3a287211 */ /* 0x000fe200078f10ff */
[----:B--2---:R-:W-:Y:S01]  /*17a0*/  FADD.FTZ R37, R39, R34 ;  /* 0x0000002227257221 */ /* 0x004fe20000010000 */
[----:B------:R-:W-:Y:S01]  /*17b0*/  VIADD R45, R43, 0x44 ;  /* 0x000000442b2d7836 */ /* 0x000fe20000000000 */
[----:B------:R-:W-:Y:S01]  /*17c0*/  IADD3 R34, R42, R33, RZ ;  /* 0x000000212a227210 */ /* 0x000fe20007ffe0ff */
[----:B------:R-:W-:Y:S02]  /*17d0*/  IMAD R39, R44, 0x28, R3 ;  /* 0x000000282c277824 */ /* 0x000fe400078e0203 */
[----:B------:R-:W-:Y:S01]  /*17e0*/  FADD.FTZ R58, R38, R35 ;  /* 0x00000023263a7221 */ /* 0x000fe20000010000 */
[----:B------:R-:W-:-:S02]  /*17f0*/  SHF.R.S32.HI R32, RZ, 0x2, R32 ;  /* 0x00000002ff207819 */ /* 0x000fc40000011420 */
[----:B------:R-:W-:Y:S01]  /*1800*/  SHF.R.S32.HI R38, RZ, 0x1f, R45 ;  /* 0x0000001fff267819 */ /* 0x000fe2000001142d */
[----:B------:R-:W-:Y:S01]  /*1810*/  IMAD.IADD R39, R42, 0x1, R39 ;  /* 0x000000012a277824 */ /* 0x000fe200078e0227 */
[----:B------:R-:W0:Y:S01]  /*1820*/  LDS.64 R34, [R34] ;  /* 0x0000000022227984 */ /* 0x000e220000000a00 */
[----:B------:R-:W-:Y:S01]  /*1830*/  SHF.R.S32.HI R55, RZ, 0x1f, R36 ;  /* 0x0000001fff377819 */ /* 0x000fe20000011424 */
[----:B------:R-:W-:Y:S01]  /*1840*/  IMAD R33, R32, 0x28, R3 ;  /* 0x0000002820217824 */ /* 0x000fe200078e0203 */
[----:B------:R-:W-:Y:S02]  /*1850*/  LEA.HI R45, R38, R45, RZ, 0x2 ;  /* 0x0000002d262d7211 */ /* 0x000fe400078f10ff */
[----:B------:R-:W1:Y:S01]  /*1860*/  LDS.64 R38, [R39] ;  /* 0x0000000027267984 */ /* 0x000e620000000a00 */
[----:B------:R-:W-:Y:S02]  /*1870*/  LEA.HI R36, R55, R36, RZ, 0x2 ;  /* 0x0000002437247211 */ /* 0x000fe400078f10ff */
[----:B------:R-:W-:-:S02]  /*1880*/  IADD3 R55, R43, 0x48, RZ ;  /* 0x000000482b377810 */ /* 0x000fc40007ffe0ff */
[----:B------:R-:W-:Y:S02]  /*1890*/  SHF.R.S32.HI R41, RZ, 0x1f, R60 ;  /* 0x0000001fff297819 */ /* 0x000fe4000001143c */
[----:B------:R-:W-:Y:S02]  /*18a0*/  IADD3 R33, R42, R33, RZ ;  /* 0x000000212a217210 */ /* 0x000fe40007ffe0ff */
[----:B------:R-:W-:Y:S02]  /*18b0*/  SHF.R.S32.HI R32, RZ, 0x1f, R55 ;  /* 0x0000001fff207819 */ /* 0x000fe40000011437 */
[----:B------:R-:W-:Y:S01]  /*18c0*/  LEA.HI R60, R41, R60, RZ, 0x2 ;  /* 0x0000003c293c7211 */ /* 0x000fe200078f10ff */
[----:B------:R-:W-:Y:S01]  /*18d0*/  VIADD R41, R43, 0x4c ;  /* 0x0000004c2b297836 */ /* 0x000fe20000000000 */
[----:B------:R-:W-:Y:S02]  /*18e0*/  LEA.HI R55, R32, R55, RZ, 0x2 ;  /* 0x0000003720377211 */ /* 0x000fe400078f10ff */
[----:B------:R-:W2:Y:S01]  /*18f0*/  LDS.64 R32, [R33] ;  /* 0x0000000021207984 */ /* 0x000ea20000000a00 */
[----:B------:R-:W-:-:S02]  /*1900*/  SHF.R.S32.HI R60, RZ, 0x2, R60 ;  /* 0x00000002ff3c7819 */ /* 0x000fc4000001143c */
[----:B------:R-:W-:Y:S02]  /*1910*/  SHF.R.S32.HI R44, RZ, 0x1f, R41 ;  /* 0x0000001fff2c7819 */ /* 0x000fe40000011429 */
[----:B------:R-:W-:Y:S02]  /*1920*/  SHF.R.S32.HI R61, RZ, 0x2, R40 ;  /* 0x00000002ff3d7819 */ /* 0x000fe40000011428 */
[----:B------:R-:W-:Y:S02]  /*1930*/  LEA.HI R41, R44, R41, RZ, 0x2 ;  /* 0x000000292c297211 */ /* 0x000fe400078f10ff */
[----:B------:R-:W-:Y:S01]  /*1940*/  SHF.R.S32.HI R44, RZ, 0x2, R36 ;  /* 0x00000002ff2c7819 */ /* 0x000fe20000011424 */
[----:B------:R-:W-:Y:S01]  /*1950*/  IMAD R61, R61, 0x28, R3 ;  /* 0x000000283d3d7824 */ /* 0x000fe200078e0203 */
[----:B------:R-:W-:Y:S02]  /*1960*/  SHF.R.S32.HI R43, RZ, 0x2, R45 ;  /* 0x00000002ff2b7819 */ /* 0x000fe4000001142d */
[----:B------:R-:W-:Y:S01]  /*1970*/  SHF.R.S32.HI R36, RZ, 0x2, R55 ;  /* 0x00000002ff247819 */ /* 0x000fe20000011437 */
[----:B------:R-:W-:Y:S01]  /*1980*/  IMAD R59, R44, 0x28, R3 ;  /* 0x000000282c3b7824 */ /* 0x000fe200078e0203 */
[----:B------:R-:W-:Y:S01]  /*1990*/  SHF.R.S32.HI R40, RZ, 0x2, R41 ;  /* 0x00000002ff287819 */ /* 0x000fe20000011429 */
[----:B------:R-:W-:-:S02]  /*19a0*/  IMAD R55, R60, 0x28, R3 ;  /* 0x000000283c377824 */ /* 0x000fc400078e0203 */
[----:B------:R-:W-:Y:S02]  /*19b0*/  IMAD.IADD R59, R42, 0x1, R59 ;  /* 0x000000012a3b7824 */ /* 0x000fe400078e023b */
[--C-:B------:R-:W-:Y:S02]  /*19c0*/  IMAD R41, R43, 0x28, R3.reuse ;  /* 0x000000282b297824 */ /* 0x100fe400078e0203 */
[----:B0-----:R-:W-:Y:S01]  /*19d0*/  FADD.FTZ R37, R37, R34 ;  /* 0x0000002225257221 */ /* 0x001fe20000010000 */
[--C-:B------:R-:W-:Y:S01]  /*19e0*/  IMAD R43, R36, 0x28, R3.reuse ;  /* 0x00000028242b7824 */ /* 0x100fe200078e0203 */
[----:B------:R-:W-:Y:S01]  /*19f0*/  IADD3 R36, R42, R55, RZ ;  /* 0x000000372a247210 */ /* 0x000fe20007ffe0ff */
[----:B------:R-:W-:Y:S02]  /*1a00*/  IMAD R45, R40, 0x28, R3 ;  /* 0x00000028282d7824 */ /* 0x000fe400078e0203 */
[----:B------:R-:W-:Y:S01]  /*1a10*/  FADD.FTZ R58, R58, R35 ;  /* 0x000000233a3a7221 */ /* 0x000fe20000010000 */
[C---:B------:R-:W-:Y:S01]  /*1a20*/  IMAD.IADD R55, R42.reuse, 0x1, R61 ;  /* 0x000000012a377824 */ /* 0x040fe200078e023d */
[----:B------:R-:W0:Y:S01]  /*1a30*/  LDS.64 R34, [R59] ;  /* 0x000000003b227984 */ /* 0x000e220000000a00 */
[----:B------:R-:W-:Y:S01]  /*1a40*/  IADD3 R40, R42, R41, RZ ;  /* 0x000000292a287210 */ /* 0x000fe20007ffe0ff */
[----:B-1----:R-:W-:Y:S01]  /*1a50*/  FADD.FTZ R58, R58, R39 ;  /* 0x000000273a3a7221 */ /* 0x002fe20000010000 */
[C---:B------:R-:W-:Y:S01]  /*1a60*/  IADD3 R44, R42.reuse, R45, RZ ;  /* 0x0000002d2a2c7210 */ /* 0x040fe20007ffe0ff */
[----:B------:R-:W-:Y:S01]  /*1a70*/  FADD.FTZ R45, R37, R38 ;  /* 0x00000026252d7221 */ /* 0x000fe20000010000 */
[----:B------:R-:W-:Y:S01]  /*1a80*/  IMAD.IADD R43, R42, 0x1, R43 ;  /* 0x000000012a2b7824 */ /* 0x000fe200078e022b */
[----:B------:R-:W1:Y:S04]  /*1a90*/  LDS.64 R36, [R36] ;  /* 0x0000000024247984 */ /* 0x000e680000000a00 */
[----:B------:R-:W3:Y:S01]  /*1aa0*/  LDS.64 R38, [R55] ;  /* 0x0000000037267984 */ /* 0x000ee20000000a00 */
[----:B--2---:R-:W-:-:S03]  /*1ab0*/  FADD.FTZ R61, R45, R32 ;  /* 0x000000202d3d7221 */ /* 0x004fc60000010000 */
[----:B------:R-:W2:Y:S01]  /*1ac0*/  LDS.64 R40, [R40] ;  /* 0x0000000028287984 */ /* 0x000ea20000000a00 */
[----:B------:R-:W-:-:S03]  /*1ad0*/  FADD.FTZ R58, R58, R33 ;  /* 0x000000213a3a7221 */ /* 0x000fc60000010000 */
[----:B------:R-:W4:Y:S04]  /*1ae0*/  LDS.64 R42, [R43] ;  /* 0x000000002b2a7984 */ /* 0x000f280000000a00 */
[----:B------:R-:W5:Y:S01]  /*1af0*/  LDS.64 R44, [R44] ;  /* 0x000000002c2c7984 */ /* 0x000f620000000a00 */
[----:B0-----:R-:W-:Y:S01]  /*1b00*/  FADD.FTZ R61, R61, R34 ;  /* 0x000000223d3d7221 */ /* 0x001fe20000010000 */
[----:B------:R-:W-:-:S03]  /*1b10*/  FADD.FTZ R58, R58, R35 ;  /* 0x000000233a3a7221 */ /* 0x000fc60000010000 */
[----:B-1----:R-:W-:Y:S01]  /*1b20*/  FADD.FTZ R61, R61, R36 ;  /* 0x000000243d3d7221 */ /* 0x002fe20000010000 */
[----:B------:R-:W-:-:S03]  /*1b30*/  FADD.FTZ R58, R58, R37 ;  /* 0x000000253a3a7221 */ /* 0x000fc60000010000 */
[----:B---3--:R-:W-:Y:S01]  /*1b40*/  FADD.FTZ R61, R61, R38 ;  /* 0x000000263d3d7221 */ /* 0x008fe20000010000 */
[----:B------:R-:W-:-:S03]  /*1b50*/  FADD.FTZ R58, R58, R39 ;  /* 0x000000273a3a7221 */ /* 0x000fc60000010000 */
[----:B--2---:R-:W-:Y:S01]  /*1b60*/  FADD.FTZ R61, R61, R40 ;  /* 0x000000283d3d7221 */ /* 0x004fe20000010000 */
[----:B------:R-:W-:-:S03]  /*1b70*/  FADD.FTZ R58, R58, R41 ;  /* 0x000000293a3a7221 */ /* 0x000fc60000010000 */
[----:B----4-:R-:W-:Y:S01]  /*1b80*/  FADD.FTZ R61, R61, R42 ;  /* 0x0000002a3d3d7221 */ /* 0x010fe20000010000 */
[----:B------:R-:W-:-:S03]  /*1b90*/  FADD.FTZ R58, R58, R43 ;  /* 0x0000002b3a3a7221 */ /* 0x000fc60000010000 */
[----:B-----5:R-:W-:Y:S01]  /*1ba0*/  FADD.FTZ R44, R61, R44 ;  /* 0x0000002c3d2c7221 */ /* 0x020fe20000010000 */
[----:B------:R-:W-:-:S07]  /*1bb0*/  FADD.FTZ R45, R58, R45 ;  /* 0x0000002d3a2d7221 */ /* 0x000fce0000010000 */
.L_x_5:
[----:B------:R-:W-:Y:S05]  /*1bc0*/  BSYNC B0 ;  /* 0x0000000000007941 */ /* 0x000fea0003800000 */
.L_x_4:
[----:B------:R-:W-:Y:S01]  /*1bd0*/  LDS.64 R32, [R53+0x1e00] ;  /* 0x001e000035207984 */ /* 0x000fe20000000a00 */
[----:B------:R-:W-:Y:S01]  /*1be0*/  FADD.FTZ R54, R54, R31 ;  /* 0x0000001f36367221 */ /* 0x000fe20000010000 */
[----:B------:R-:W-:Y:S01]  /*1bf0*/  FADD.FTZ R51, R51, R30 ;  /* 0x0000001e33337221 */ /* 0x000fe20000010000 */
[----:B------:R-:W-:Y:S01]  /*1c00*/  LOP3.LUT P0, RZ, R0, 0xfffffff3, RZ, 0xc0, !PT ;  /* 0xfffffff300ff7812 */ /* 0x000fe2000780c0ff */
[----:B------:R-:W0:Y:S01]  /*1c10*/  SHFL.BFLY PT, R35, R44, 0x2, 0x1f ;  /* 0x0c401f002c237f89 */ /* 0x000e2200000e0000 */
[----:B------:R-:W-:Y:S03]  /*1c20*/  BSSY B0, `(.L_x_6) ;  /* 0x0000018000007945 */ /* 0x000fe60003800000 */
[----:B------:R-:W1:Y:S01]  /*1c30*/  SHFL.BFLY PT, R34, R45, 0x2, 0x1f ;  /* 0x0c401f002d227f89 */ /* 0x000e6200000e0000 */
[----:B0-----:R-:W-:Y:S01]  /*1c40*/  FADD.FTZ R35, R35, R44 ;  /* 0x0000002c23237221 */ /* 0x001fe20000010000 */
[----:B-1----:R-:W-:-:S04]  /*1c50*/  FADD.FTZ R34, R34, R45 ;  /* 0x0000002d22227221 */ /* 0x002fc80000010000 */
[----:B------:R-:W0:Y:S04]  /*1c60*/  SHFL.BFLY PT, R36, R35, 0x1, 0x1f ;  /* 0x0c201f0023247f89 */ /* 0x000e2800000e0000 */
[----:B------:R-:W1:Y:S01]  /*1c70*/  SHFL.BFLY PT, R37, R34, 0x1, 0x1f ;  /* 0x0c201f0022257f89 */ /* 0x000e6200000e0000 */
[----:B------:R-:W-:Y:S01]  /*1c80*/  FADD.FTZ R33, R54, R33 ;  /* 0x0000002136217221 */ /* 0x000fe20000010000 */
[----:B------:R-:W-:-:S05]  /*1c90*/  FADD.FTZ R32, R51, R32 ;  /* 0x0000002033207221 */ /* 0x000fca0000010000 */
[----:B------:R2:W-:Y:S01]  /*1ca0*/  STG.E.64 desc[UR14][R56.64+0x5000], R32 ;  /* 0x0050002038007986 */ /* 0x0005e2000c101b0e */
[----:B0-----:R-:W-:Y:S01]  /*1cb0*/  FADD.FTZ R30, R35, R36 ;  /* 0x00000024231e7221 */ /* 0x001fe20000010000 */
[----:B-1----:R-:W-:Y:S01]  /*1cc0*/  FADD.FTZ R31, R34, R37 ;  /* 0x00000025221f7221 */ /* 0x002fe20000010000 */
[----:B--2---:R-:W-:Y:S06]  /*1cd0*/  @P0 BRA `(.L_x_7) ;  /* 0x0000000000300947 */ /* 0x004fec0003800000 */
[----:B------:R-:W0:Y:S01]  /*1ce0*/  LDC.64 R32, c[0x0][0x260] ;  /* 0x00009800ff207b82 */ /* 0x000e220000000a00 */
[----:B------:R-:W-:Y:S01]  /*1cf0*/  SHF.R.U32.HI R34, RZ, 0x2, R0 ;  /* 0x00000002ff227819 */ /* 0x000fe20000011600 */
[----:B------:R-:W-:Y:S01]  /*1d00*/  ULDC UR6, c[0x0][0x10] ;  /* 0x0000040000067ab9 */ /* 0x000fe20000000800 */
[----:B------:R-:W-:Y:S01]  /*1d10*/  IMAD.U32 R35, RZ, RZ, UR18 ;  /* 0x00000012ff237e24 */ /* 0x000fe2000f8e00ff */
[----:B------:R-:W-:Y:S01]  /*1d20*/  UIMAD UR6, UR6, UR4, UR7 ;  /* 0x00000004060672a4 */ /* 0x000fe2000f8e0207 */
[----:B------:R-:W-:-:S04]  /*1d30*/  SHF.L.U32 R34, R34, 0x5, RZ ;  /* 0x0000000522227819 */ /* 0x000fc800000006ff */
[----:B------:R-:W-:Y:S01]  /*1d40*/  LOP3.LUT R34, R34, 0xffffffe0, R35, 0xe2, !PT ;  /* 0xffffffe022227812 */ /* 0x000fe200078ee223 */
[----:B------:R-:W-:-:S05]  /*1d50*/  IMAD.U32 R35, RZ, RZ, UR6 ;  /* 0x00000006ff237e24 */ /* 0x000fca000f8e00ff */
[----:B------:R-:W-:-:S05]  /*1d60*/  LEA R34, R35, R34, 0x7 ;  /* 0x0000002223227211 */ /* 0x000fca00078e38ff */
[----:B------:R-:W-:-:S04]  /*1d70*/  IMAD.SHL.U32 R35, R34, 0x2, RZ ;  /* 0x0000000222237824 */ /* 0x000fc800078e00ff */
[----:B0-----:R-:W-:-:S05]  /*1d80*/  IMAD.WIDE.U32 R32, R35, 0x4, R32 ;  /* 0x0000000423207825 */ /* 0x001fca00078e0020 */
[----:B------:R0:W-:Y:S02]  /*1d90*/  STG.E.64 desc[UR14][R32.64], R30 ;  /* 0x0000001e20007986 */ /* 0x0001e4000c101b0e */
.L_x_7:
[----:B------:R-:W-:Y:S05]  /*1da0*/  BSYNC B0 ;  /* 0x0000000000007941 */ /* 0x000fea0003800000 */
.L_x_6:
[----:B------:R-:W-:Y:S01]  /*1db0*/  UIADD3 UR6, UP0, UR10, 0xa, URZ ;  /* 0x0000000a0a067890 */ /* 0x000fe2000ff1e03f */
[----:B------:R-:W-:Y:S02]  /*1dc0*/  PRMT R25, R24, 0x7632, R25 ;  /* 0x0000763218197816 */ /* 0x000fe40000000019 */
[----:B------:R-:W-:Y:S01]  /*1dd0*/  PRMT R23, R20, 0x7632, R23 ;  /* 0x0000763214177816 */ /* 0x000fe20000000017 */
[----:B------:R-:W-:Y:S01]  /*1de0*/  UIADD3.X UR8, URZ, UR5, URZ, UP0, !UPT ;  /* 0x000000053f087290 */ /* 0x000fe200087fe43f */
[----:B0-----:R-:W-:Y:S01]  /*1df0*/  PRMT R33, R27, 0x7632, R33 ;  /* 0x000076321b217816 */ /* 0x001fe20000000021 */
[----:B------:R-:W-:Y:S01]  /*1e00*/  UISETP.GE.U32.AND UP0, UPT, UR6, UR19, UPT ;  /* 0x000000130600728c */ /* 0x000fe2000bf06070 */
[----:B------:R-:W-:Y:S02]  /*1e10*/  PRMT R35, R25, 0x7632, R35 ;  /* 0x0000763219237816 */ /* 0x000fe40000000023 */
[----:B------:R-:W-:Y:S01]  /*1e20*/  PRMT R31, R21, 0x7632, R31 ;  /* 0x00007632151f7816 */ /* 0x000fe2000000001f */
[----:B------:R-:W-:Y:S01]  /*1e30*/  UISETP.GE.AND.EX UP0, UPT, UR8, UR11, UPT, UP0 ;  /* 0x0000000b0800728c */ /* 0x000fe2000bf06300 */
[----:B------:R-:W-:-:S02]  /*1e40*/  PRMT R30, R18, 0x7632, R30 ;  /* 0x00007632121e7816 */ /* 0x000fc4000000001e */
[----:B------:R-:W-:Y:S02]  /*1e50*/  PRMT R34, R19, 0x7632, R34 ;  /* 0x0000763213227816 */ /* 0x000fe40000000022 */
[----:B------:R-:W-:Y:S02]  /*1e60*/  PRMT R24, R26, 0x7632, R24 ;  /* 0x000076321a187816 */ /* 0x000fe40000000018 */
[----:B------:R-:W-:Y:S02]  /*1e70*/  PLOP3.LUT P0, PT, PT, PT, UP0, 0x80, 0x0 ;  /* 0x000000000000781c */ /* 0x000fe40003f0f008 */
[----:B------:R-:W-:Y:S02]  /*1e80*/  PRMT R27, R23, 0x7632, R27 ;  /* 0x00007632171b7816 */ /* 0x000fe4000000001b */
[----:B------:R-:W-:-:S09]  /*1e90*/  PRMT R32, R22, 0x7632, R32 ;  /* 0x0000763216207816 */ /* 0x000fd20000000020 */
[----:B------:R-:W-:Y:S05]  /*1ea0*/  @P0 BRA `(.L_x_8) ;  /* 0x0000000000580947 */ /* 0x000fea0003800000 */
[----:B------:R-:W-:Y:S01]  /*1eb0*/  BAR.SYNC.DEFER_BLOCKING 0x0 ;  /* 0x0000000000007b1d */ /* 0x000fe20000010000 */
[----:B------:R-:W-:-:S13]  /*1ec0*/  ISETP.NE.AND P0, PT, R0, RZ, PT ;  /* 0x000000ff0000720c */ /* 0x000fda0003f05270 */
[----:B------:R-:W-:Y:S05]  /*1ed0*/  @P0 BRA `(.L_x_9) ;  /* 0x0000000000400947 */ /* 0x000fea0003800000 */
[----:B------:R-:W0:Y:S01]  /*1ee0*/  LDC.64 R18, c[0x0][0x268] ;  /* 0x00009a00ff127b82 */ /* 0x000e220000000a00 */
[----:B------:R-:W-:Y:S01]  /*1ef0*/  IMAD.MOV.U32 R21, RZ, RZ, 0x7fffffe1 ;  /* 0x7fffffe1ff157424 */ /* 0x000fe200078e00ff */
[----:B------:R-:W-:Y:S02]  /*1f00*/  MOV R37, UR7 ;  /* 0x0000000700257c02 */ /* 0x000fe40008000f00 */
[----:B------:R-:W-:-:S04]  /*1f10*/  ISETP.NE.AND P0, PT, RZ, UR18, PT ;  /* 0x00000012ff007c0c */ /* 0x000fc8000bf05270 */
[----:B------:R-:W-:Y:S01]  /*1f20*/  SEL R21, R21, 0x1, !P0 ;  /* 0x0000000115157807 */ /* 0x000fe20004000000 */
[----:B0-----:R-:W-:Y:S01]  /*1f30*/  IMAD.WIDE.U32 R18, R37, 0x4, R18 ;  /* 0x0000000425127825 */ /* 0x001fe200078e0012 */
[----:B------:R-:W-:Y:S06]  /*1f40*/  MEMBAR.ALL.GPU ;  /* 0x0000000000007992 */ /* 0x000fec000000a000 */
[----:B------:R-:W-:-:S00]  /*1f50*/  ERRBAR ;  /* 0x00000000000079ab */ /* 0x000fc00000000000 */
[----:B------:R-:W-:Y:S06]  /*1f60*/  CGAERRBAR ;  /* 0x00000000000075ab */ /* 0x000fec0000000000 */
[----:B------:R0:W5:Y:S02]  /*1f70*/  ATOM.E.ADD.STRONG.GPU PT, R21, desc[UR14][R18.64], R21 ;  /* 0x000000151215798a */ /* 0x00016400081ee1ce */
.L_x_10:
[----:B------:R-:W2:Y:S04]  /*1f80*/  LD.E.STRONG.GPU R20, desc[UR14][R18.64] ;  /* 0x0000000e12147980 */ /* 0x000ea8000c10f900 */
[----:B--2---:R-:W-:Y:S01]  /*1f90*/  CCTL.IVALL ;  /* 0x00000000ff00798f */ /* 0x004fe20002000000 */
[----:B------:R-:W-:Y:S05]  /*1fa0*/  YIELD ;  /* 0x0000000000007946 */ /* 0x000fea0003800000 */
[----:B-----5:R-:W-:-:S04]  /*1fb0*/  LOP3.LUT R20, R20, R21, RZ, 0x3c, !PT ;  /* 0x0000001514147212 */ /* 0x020fc800078e3cff */
[----:B------:R-:W-:-:S13]  /*1fc0*/  ISETP.GT.AND P0, PT, R20, -0x1, PT ;  /* 0xffffffff1400780c */ /* 0x000fda0003f04270 */
[----:B------:R-:W-:Y:S05]  /*1fd0*/  @P0 BRA `(.L_x_10) ;  /* 0xfffffffc00e80947 */ /* 0x000fea000383ffff */
.L_x_9:
[----:B------:R-:W-:Y:S05]  /*1fe0*/  WARPSYNC.ALL ;  /* 0x0000000000007948 */ /* 0x000fea0003800000 */
[----:B------:R-:W-:Y:S06]  /*1ff0*/  BAR.SYNC.DEFER_BLOCKING 0x0 ;  /* 0x0000000000007b1d */ /* 0x000fec0000010000 */
[----:B------:R-:W-:Y:S05]  /*2000*/  BRA `(.L_x_11) ;  /* 0x0000000000607947 */ /* 0x000fea0003800000 */
.L_x_8:
[----:B------:R-:W-:Y:S01]  /*2010*/  BAR.SYNC.DEFER_BLOCKING 0x0 ;  /* 0x0000000000007b1d */ /* 0x000fe20000010000 */
[----:B------:R-:W-:-:S13]  /*2020*/  ISETP.NE.AND P0, PT, R0, RZ, PT ;  /* 0x000000ff0000720c */ /* 0x000fda0003f05270 */
        /* <DEDUP_REMOVED lines=14> */
.L_x_13:
[----:B------:R-:W2:Y:S04]  /*2110*/  LD.E.STRONG.GPU R20, desc[UR14][R18.64] ;  /* 0x0000000e12147980 */ /* 0x000ea8000c10f900 */
[----:B--2---:R-:W-:Y:S01]  /*2120*/  CCTL.IVALL ;  /* 0x00000000ff00798f */ /* 0x004fe20002000000 */
[----:B------:R-:W-:Y:S05]  /*2130*/  YIELD ;  /* 0x0000000000007946 */ /* 0x000fea0003800000 */
[----:B-----5:R-:W-:-:S04]  /*2140*/  LOP3.LUT R20, R20, R21, RZ, 0x3c, !PT ;  /* 0x0000001514147212 */ /* 0x020fc800078e3cff */
[----:B------:R-:W-:-:S13]  /*2150*/  ISETP.GT.AND P0, PT, R20, -0x1, PT ;  /* 0xffffffff1400780c */ /* 0x000fda0003f04270 */
[----:B------:R-:W-:Y:S05]  /*2160*/  @P0 BRA `(.L_x_13) ;  /* 0xfffffffc00e80947 */ /* 0x000fea000383ffff */
.L_x_12:
[----:B------:R-:W-:Y:S05]  /*2170*/  WARPSYNC.ALL ;  /* 0x0000000000007948 */ /* 0x000fea0003800000 */
[----:B------:R-:W-:Y:S06]  /*2180*/  BAR.SYNC.DEFER_BLOCKING 0x0 ;  /* 0x0000000000007b1d */ /* 0x000fec0000010000 */
.L_x_11:
[----:B------:R-:W-:Y:S02]  /*2190*/  ISETP.GT.U32.AND P0, PT, R0, 0x7f, PT ;  /* 0x0000007f0000780c */ /* 0x000fe40003f04070 */
[----:B------:R-:W-:-:S11]  /*21a0*/  MOV R21, UR4 ;  /* 0x0000000400157c02 */ /* 0x000fd60008000f00 */
[----:B------:R-:W1:Y:S01]  /*21b0*/  @!P0 LDC R20, c[0x0][0x10] ;  /* 0x00000400ff148b82 */ /* 0x000e620000000800 */
[----:B------:R-:W-:-:S07]  /*21c0*/  @!P0 LOP3.LUT R37, R0, 0x1f, RZ, 0xc0, !PT ;  /* 0x0000001f00258812 */ /* 0x000fce00078ec0ff */
[----:B0-----:R-:W0:Y:S01]  /*21d0*/  @!P0 LDC.64 R18, c[0x0][0x260] ;  /* 0x00009800ff128b82 */ /* 0x001e220000000a00 */
[----:B-1----:R-:W-:Y:S01]  /*21e0*/  @!P0 IMAD R20, R20, R21, UR7 ;  /* 0x0000000714148e24 */ /* 0x002fe2000f8e0215 */
[----:B------:R-:W-:-:S05]  /*21f0*/  @!P0 LOP3.LUT R21, R0, 0x7fffffe0, RZ, 0xc0, !PT ;  /* 0x7fffffe000158812 */ /* 0x000fca00078ec0ff */
[----:B------:R-:W-:-:S05]  /*2200*/  @!P0 IMAD R20, R20, 0x80, R21 ;  /* 0x0000008014148824 */ /* 0x000fca00078e0215 */
[----:B------:R-:W-:-:S05]  /*2210*/  @!P0 IADD3 R20, R20, R37, RZ ;  /* 0x0000002514148210 */ /* 0x000fca0007ffe0ff */
[----:B------:R-:W-:-:S04]  /*2220*/  @!P0 IMAD.SHL.U32 R21, R20, 0x2, RZ ;  /* 0x0000000214158824 */ /* 0x000fc800078e00ff */
[----:B0-----:R-:W-:-:S06]  /*2230*/  @!P0 IMAD.WIDE.U32 R18, R21, 0x4, R18 ;  /* 0x0000000415128825 */ /* 0x001fcc00078e0012 */
[----:B------:R-:W2:Y:S01]  /*2240*/  @!P0 LDG.E.64 R18, desc[UR14][R18.64] ;  /* 0x0000000e12128981 */ /* 0x000ea2000c1e1b00 */
[----:B------:R-:W-:Y:S01]  /*2250*/  CS2R R20, SRZ ;  /* 0x0000000000147805 */ /* 0x000fe2000001ff00 */
[----:B------:R-:W-:Y:S01]  /*2260*/  UIADD3 UR5, UR9, 0x3480, URZ ;  /* 0x0000348009057890 */ /* 0x000fe2000fffe03f */
[----:B------:R-:W-:Y:S01]  /*2270*/  IMAD.U32 R25, R25, 0x10000, RZ ;  /* 0x0001000019197824 */ /* 0x000fe200078e00ff */
[----:B------:R-:W-:Y:S01]  /*2280*/  USHF.L.U32 UR10, UR10, 0x2, URZ ;  /* 0x000000020a0a7899 */ /* 0x000fe2000800063f */
[----:B------:R-:W-:Y:S01]  /*2290*/  IMAD.U32 R23, R23, 0x10000, RZ ;  /* 0x0001000017177824 */ /* 0x000fe200078e00ff */
[----:B------:R-:W-:Y:S01]  /*22a0*/  ULEA UR5, UR13, UR5, 0x18 ;  /* 0x000000050d057291 */ /* 0x000fe2000f8ec03f */
[----:B------:R-:W-:Y:S01]  /*22b0*/  FADD.FTZ R25, -R28, R25 ;  /* 0x000000191c197221 */ /* 0x000fe20000010100 */
[----:B------:R-:W-:Y:S01]  /*22c0*/  ULOP3.LUT UR10, UR10, 0x1c, URZ, 0xc0, !UPT ;  /* 0x0000001c0a0a7892 */ /* 0x000fe2000f8ec03f */
[----:B------:R-:W-:Y:S01]  /*22d0*/  SHF.L.U32 R35, R35, 0x10, RZ ;  /* 0x0000001023237819 */ /* 0x000fe200000006ff */
[----:B------:R-:W-:Y:S01]  /*22e0*/  IMAD.U32 R41, R26, 0x10000, RZ ;  /* 0x000100001a297824 */ /* 0x000fe200078e00ff */
[----:B------:R-:W-:Y:S01]  /*22f0*/  SHF.L.U32 R43, R22, 0x10, RZ ;  /* 0x00000010162b7819 */ /* 0x000fe200000006ff */
[----:B------:R-:W-:Y:S01]  /*2300*/  IMAD.U32 R30, R30, 0x10000, RZ ;  /* 0x000100001e1e7824 */ /* 0x000fe200078e00ff */
[----:B------:R-:W-:Y:S01]  /*2310*/  SHF.L.U32 R31, R31, 0x10, RZ ;  /* 0x000000101f1f7819 */ /* 0x000fe200000006ff */
[C---:B------:R-:W-:Y:S01]  /*2320*/  FADD.FTZ R23, -R28.reuse, R23 ;  /* 0x000000171c177221 */ /* 0x040fe20000010100 */
[----:B------:R-:W-:Y:S01]  /*2330*/  IADD3 R11, R11, -UR10, RZ ;  /* 0x8000000a0b0b7c10 */ /* 0x000fe2000fffe0ff */
[----:B------:R-:W-:Y:S01]  /*2340*/  IMAD.U32 R33, R33, 0x10000, RZ ;  /* 0x0001000021217824 */ /* 0x000fe200078e00ff */
[----:B------:R-:W-:Y:S01]  /*2350*/  SHF.L.U32 R27, R27, 0x10, RZ ;  /* 0x000000101b1b7819 */ /* 0x000fe200000006ff */
[C---:B------:R-:W-:Y:S01]  /*2360*/  FADD.FTZ R35, -R28.reuse, R35 ;  /* 0x000000231c237221 */ /* 0x040fe20000010100 */
[----:B------:R-:W-:Y:S01]  /*2370*/  LEA R11, R11, UR5, 0x3 ;  /* 0x000000050b0b7c11 */ /* 0x000fe2000f8e18ff */
[----:B------:R-:W-:Y:S01]  /*2380*/  FADD.FTZ R31, -R28, R31 ;  /* 0x0000001f1c1f7221 */ /* 0x000fe20000010100 */
[----:B------:R-:W-:Y:S01]  /*2390*/  SHF.L.U32 R34, R34, 0x10, RZ ;  /* 0x0000001022227819 */ /* 0x000fe200000006ff */
[----:B------:R-:W-:Y:S01]  /*23a0*/  ULDC.64 UR12, c[0x0][0x210] ;  /* 0x00008400000c7ab9 */ /* 0x000fe20000000a00 */
[----:B------:R-:W-:-:S02]  /*23b0*/  UISETP.GE.U32.AND UP0, UPT, UR6, UR19, UPT ;  /* 0x000000130600728c */ /* 0x000fc4000bf06070 */
[----:B------:R-:W-:Y:S02]  /*23c0*/  ULOP3.LUT UR4, UR4, 0x1, URZ, 0x3c, !UPT ;  /* 0x0000000104047892 */ /* 0x000fe4000f8e3c3f */
[----:B------:R-:W-:Y:S01]  /*23d0*/  UISETP.GE.AND.EX UP0, UPT, UR8, UR11, UPT, UP0 ;  /* 0x0000000b0800728c */ /* 0x000fe2000bf06300 */
[----:B------:R-:W-:Y:S01]  /*23e0*/  UMOV UR10, UR6 ;  /* 0x00000006000a7c82 */ /* 0x000fe20008000000 */
[----:B--2---:R-:W-:Y:S01]  /*23f0*/  @!P0 FADD.FTZ R21, RZ, R18 ;  /* 0x00000012ff158221 */ /* 0x004fe20000010000 */
[----:B------:R-:W-:Y:S01]  /*2400*/  @!P0 FADD.FTZ R20, RZ, R19 ;  /* 0x00000013ff148221 */ /* 0x000fe20000010000 */
[----:B------:R-:W-:-:S03]  /*2410*/  LOP3.LUT P0, RZ, R0, 0xffffff9f, RZ, 0xc0, !PT ;  /* 0xffffff9f00ff7812 */ /* 0x000fc6000780c0ff */
[----:B------:R-:W0:Y:S04]  /*2420*/  SHFL.BFLY PT, R36, R21, 0x10, 0x1f ;  /* 0x0e001f0015247f89 */ /* 0x000e2800000e0000 */
[----:B------:R-:W1:Y:S01]  /*2430*/  SHFL.BFLY PT, R37, R20, 0x10, 0x1f ;  /* 0x0e001f0014257f89 */ /* 0x000e6200000e0000 */
[----:B0-----:R-:W-:Y:S01]  /*2440*/  FADD.FTZ R36, R36, R21 ;  /* 0x0000001524247221 */ /* 0x001fe20000010000 */
[----:B-1----:R-:W-:-:S04]  /*2450*/  FADD.FTZ R37, R37, R20 ;  /* 0x0000001425257221 */ /* 0x002fc80000010000 */
[----:B------:R-:W0:Y:S04]  /*2460*/  SHFL.BFLY PT, R39, R36, 0x8, 0x1f ;  /* 0x0d001f0024277f89 */ /* 0x000e2800000e0000 */
[----:B------:R-:W1:Y:S01]  /*2470*/  SHFL.BFLY PT, R38, R37, 0x8, 0x1f ;  /* 0x0d001f0025267f89 */ /* 0x000e6200000e0000 */
[----:B0-----:R-:W-:Y:S01]  /*2480*/  FADD.FTZ R39, R36, R39 ;  /* 0x0000002724277221 */ /* 0x001fe20000010000 */
[----:B-1----:R-:W-:-:S04]  /*2490*/  FADD.FTZ R38, R37, R38 ;  /* 0x0000002625267221 */ /* 0x002fc80000010000 */
[----:B------:R-:W0:Y:S04]  /*24a0*/  SHFL.BFLY PT, R18, R39, 0x4, 0x1f ;  /* 0x0c801f0027127f89 */ /* 0x000e2800000e0000 */
[----:B------:R-:W1:Y:S01]  /*24b0*/  SHFL.BFLY PT, R19, R38, 0x4, 0x1f ;  /* 0x0c801f0026137f89 */ /* 0x000e6200000e0000 */
[----:B0-----:R-:W-:Y:S01]  /*24c0*/  FADD.FTZ R18, R39, R18 ;  /* 0x0000001227127221 */ /* 0x001fe20000010000 */
[----:B------:R-:W-:Y:S02]  /*24d0*/  IMAD.U32 R39, R24, 0x10000, RZ ;  /* 0x0001000018277824 */ /* 0x000fe400078e00ff */
[----:B------:R-:W-:Y:S01]  /*24e0*/  FMUL.FTZ R24, R16, R31 ;  /* 0x0000001f10187220 */ /* 0x000fe20000410000 */
[----:B-1----:R-:W-:Y:S01]  /*24f0*/  FADD.FTZ R19, R38, R19 ;  /* 0x0000001326137221 */ /* 0x002fe20000010000 */
[----:B------:R-:W0:Y:S01]  /*2500*/  SHFL.BFLY PT, R21, R18, 0x2, 0x1f ;  /* 0x0c401f0012157f89 */ /* 0x000e2200000e0000 */
[----:B------:R-:W-:-:S03]  /*2510*/  @!P0 SHF.R.U32.HI R38, RZ, 0x2, R0 ;  /* 0x00000002ff268819 */ /* 0x000fc60000011600 */
[----:B------:R-:W1:Y:S01]  /*2520*/  SHFL.BFLY PT, R20, R19, 0x2, 0x1f ;  /* 0x0c401f0013147f89 */ /* 0x000e6200000e0000 */
[----:B0-----:R-:W-:Y:S01]  /*2530*/  FADD.FTZ R21, R18, R21 ;  /* 0x0000001512157221 */ /* 0x001fe20000010000 */
[----:B-1----:R-:W-:-:S04]  /*2540*/  FADD.FTZ R20, R19, R20 ;  /* 0x0000001413147221 */ /* 0x002fc80000010000 */
[----:B------:R-:W0:Y:S04]  /*2550*/  SHFL.BFLY PT, R36, R21, 0x1, 0x1f ;  /* 0x0c201f0015247f89 */ /* 0x000e2800000e0000 */
[----:B------:R-:W1:Y:S01]  /*2560*/  SHFL.BFLY PT, R37, R20, 0x1, 0x1f ;  /* 0x0c201f0014257f89 */ /* 0x000e6200000e0000 */
[----:B0-----:R-:W-:Y:S01]  /*2570*/  FADD.FTZ R18, R21, R36 ;  /* 0x0000002415127221 */ /* 0x001fe20000010000 */
[----:B------:R-:W-:Y:S01]  /*2580*/  @!P0 LOP3.LUT R36, R38, 0x3ffffff8, RZ, 0xc0, !PT ;  /* 0x3ffffff826248812 */ /* 0x000fe200078ec0ff */
[----:B-1----:R-:W-:Y:S02]  /*2590*/  FADD.FTZ R19, R20, R37 ;  /* 0x0000002514137221 */ /* 0x002fe40000010000 */
[----:B------:R-:W-:Y:S01]  /*25a0*/  @!P0 FMUL.FTZ R18, R18, 4.8828125727595761418e-05 ;  /* 0x384ccccd12128820 */ /* 0x000fe20000410000 */
[----:B------:R-:W-:Y:S01]  /*25b0*/  SHF.L.U32 R37, R32, 0x10, RZ ;  /* 0x0000001020257819 */ /* 0x000fe200000006ff */
[----:B------:R-:W-:-:S05]  /*25c0*/  @!P0 FMUL.FTZ R19, R19, 4.8828125727595761418e-05 ;  /* 0x384ccccd13138820 */ /* 0x000fca0000410000 */
[----:B------:R0:W-:Y:S01]  /*25d0*/  @!P0 STS.64 [R36+UR5], R18 ;  /* 0x0000001224008988 */ /* 0x0001e20008000a05 */
[----:B------:R-:W-:Y:S01]  /*25e0*/  UMOV UR5, UR8 ;  /* 0x0000000800057c82 */ /* 0x000fe20008000000 */
[----:B------:R-:W-:Y:S01]  /*25f0*/  BAR.SYNC.DEFER_BLOCKING 0x0 ;  /* 0x0000000000007b1d */ /* 0x000fe20000010000 */
[----:B0-----:R-:W-:-:S05]  /*2600*/  FMUL.FTZ R18, R16, R25 ;  /* 0x0000001910127220 */ /* 0x001fca0000410000 */
[----:B------:R-:W0:Y:S02]  /*2610*/  LDS.64 R20, [R11] ;  /* 0x000000000b147984 */ /* 0x000e240000000a00 */
[--C-:B0-----:R-:W-:Y:S01]  /*2620*/  FFMA.FTZ R22, R37, R39, -R20.reuse ;  /* 0x0000002725167223 */ /* 0x101fe20000010814 */
[--C-:B------:R-:W-:Y:S01]  /*2630*/  FFMA.FTZ R19, R41, R17, -R20.reuse ;  /* 0x0000001129137223 */ /* 0x100fe20000010814 */
[--C-:B------:R-:W-:Y:S01]  /*2640*/  FFMA.FTZ R39, R39, R30, -R20.reuse ;  /* 0x0000001e27277223 */ /* 0x100fe20000010814 */
[----:B------:R-:W-:Y:S01]  /*2650*/  FFMA.FTZ R11, R43, R41, -R20 ;  /* 0x000000292b0b7223 */ /* 0x000fe20000010814 */
[----:B------:R-:W-:Y:S01]  /*2660*/  FFMA.FTZ R17, -R21, R18, R22 ;  /* 0x0000001215117223 */ /* 0x000fe20000010116 */
[C---:B------:R-:W-:Y:S01]  /*2670*/  FMUL.FTZ R18, R16.reuse, R23 ;  /* 0x0000001710127220 */ /* 0x040fe20000410000 */
[--C-:B------:R-:W-:Y:S01]  /*2680*/  FFMA.FTZ R49, R49, R47, -R20.reuse ;  /* 0x0000002f31317223 */ /* 0x100fe20000010814 */
[--C-:B------:R-:W-:Y:S01]  /*2690*/  FFMA.FTZ R29, R47, R29, -R20.reuse ;  /* 0x0000001d2f1d7223 */ /* 0x100fe20000010814 */
[--C-:B------:R-:W-:Y:S01]  /*26a0*/  FFMA.FTZ R27, R27, R33, -R20.reuse ;  /* 0x000000211b1b7223 */ /* 0x100fe20000010814 */
[----:B------:R-:W-:Y:S01]  /*26b0*/  FFMA.FTZ R34, R33, R34, -R20 ;  /* 0x0000002221227223 */ /* 0x000fe20000010814 */
[----:B------:R-:W-:Y:S01]  /*26c0*/  FMUL.FTZ R20, R16, R35 ;  /* 0x0000002310147220 */ /* 0x000fe20000410000 */
[----:B------:R-:W-:Y:S01]  /*26d0*/  FFMA.FTZ R39, -R21, R18, R39 ;  /* 0x0000001215277223 */ /* 0x000fe20000010127 */
[-C--:B------:R-:W-:Y:S01]  /*26e0*/  FFMA.FTZ R11, R52, -R21.reuse, R11 ;  /* 0x80000015340b7223 */ /* 0x080fe2000001000b */
[----:B------:R-:W-:Y:S01]  /*26f0*/  IADD3 R18, P0, R13, UR12, RZ ;  /* 0x0000000c0d127c10 */ /* 0x000fe2000ff1e0ff */
[-C--:B------:R-:W-:Y:S01]  /*2700*/  FFMA.FTZ R49, R50, -R21.reuse, R49 ;  /* 0x8000001532317223 */ /* 0x080fe20000010031 */
[C---:B------:R-:W-:Y:S01]  /*2710*/  FFMA.FTZ R27, -R21.reuse, R20, R27 ;  /* 0x00000014151b7223 */ /* 0x040fe2000001011b */
[-C--:B------:R-:W-:Y:S01]  /*2720*/  FFMA.FTZ R23, R48, -R21.reuse, R19 ;  /* 0x8000001530177223 */ /* 0x080fe20000010013 */
[----:B------:R-:W-:Y:S01]  /*2730*/  FFMA.FTZ R29, R46, -R21, R29 ;  /* 0x800000152e1d7223 */ /* 0x000fe2000001001d */
[----:B------:R-:W-:Y:S01]  /*2740*/  FFMA.FTZ R21, -R21, R24, R34 ;  /* 0x0000001815157223 */ /* 0x000fe20000010122 */
[C---:B------:R-:W-:Y:S01]  /*2750*/  FMUL.FTZ R11, R16.reuse, R11 ;  /* 0x0000000b100b7220 */ /* 0x040fe20000410000 */
[----:B------:R-:W-:Y:S01]  /*2760*/  FMUL.FTZ R20, R16, R17 ;  /* 0x0000001110147220 */ /* 0x000fe20000410000 */
[----:B------:R-:W-:Y:S01]  /*2770*/  IADD3.X R19, R12, UR13, RZ, P0, !PT ;  /* 0x0000000d0c137c10 */ /* 0x000fe200087fe4ff */
[C---:B------:R-:W-:Y:S01]  /*2780*/  FMUL.FTZ R49, R16.reuse, R49 ;  /* 0x0000003110317220 */ /* 0x040fe20000410000 */
[C---:B------:R-:W-:Y:S01]  /*2790*/  FMUL.FTZ R22, R16.reuse, R27 ;  /* 0x0000001b10167220 */ /* 0x040fe20000410000 */
[C---:B------:R-:W-:Y:S01]  /*27a0*/  FMUL.FTZ R23, R16.reuse, R23 ;  /* 0x0000001710177220 */ /* 0x040fe20000410000 */
[C---:B------:R-:W-:Y:S01]  /*27b0*/  FMUL.FTZ R12, R16.reuse, R39 ;  /* 0x00000027100c7220 */ /* 0x040fe20000410000 */
[C---:B------:R-:W-:Y:S01]  /*27c0*/  FMUL.FTZ R29, R16.reuse, R29 ;  /* 0x0000001d101d7220 */ /* 0x040fe20000410000 */
[----:B------:R-:W-:Y:S01]  /*27d0*/  FMUL.FTZ R16, R16, R21 ;  /* 0x0000001510107220 */ /* 0x000fe20000410000 */
[----:B------:R-:W-:-:S02]  /*27e0*/  F2FP.BF16.F32.PACK_AB R11, R20, R11 ;  /* 0x0000000b140b723e */ /* 0x000fc400000010ff */
[----:B------:R-:W-:Y:S02]  /*27f0*/  F2FP.BF16.F32.PACK_AB R49, R22, R49 ;  /* 0x000000311631723e */ /* 0x000fe400000010ff */
[----:B------:R-:W-:Y:S01]  /*2800*/  IADD3 R14, P0, R14, UR12, RZ ;  /* 0x0000000c0e0e7c10 */ /* 0x000fe2000ff1e0ff */
[----:B------:R0:W-:Y:S01]  /*2810*/  STG.E.U16 desc[UR14][R18.64], R11 ;  /* 0x0000000b12007986 */ /* 0x0001e2000c10150e */
[----:B------:R-:W-:Y:S02]  /*2820*/  F2FP.BF16.F32.PACK_AB R23, R12, R23 ;  /* 0x000000170c17723e */ /* 0x000fe400000010ff */
[----:B------:R-:W-:Y:S01]  /*2830*/  F2FP.BF16.F32.PACK_AB R29, R16, R29 ;  /* 0x0000001d101d723e */ /* 0x000fe200000010ff */
[----:B------:R1:W-:Y:S01]  /*2840*/  STG.E.U16 desc[UR14][R18.64+0x4], R49 ;  /* 0x0000043112007986 */ /* 0x0003e2000c10150e */
[----:B------:R-:W-:Y:S02]  /*2850*/  PRMT R13, R11, 0x7632, R13 ;  /* 0x000076320b0d7816 */ /* 0x000fe4000000000d */
[----:B------:R-:W-:-:S02]  /*2860*/  PRMT R17, R49, 0x7632, R17 ;  /* 0x0000763231117816 */ /* 0x000fc40000000011 */
[----:B------:R-:W-:Y:S01]  /*2870*/  IADD3.X R15, R15, UR13, RZ, P0, !PT ;  /* 0x0000000d0f0f7c10 */ /* 0x000fe200087fe4ff */
[----:B------:R1:W-:Y:S01]  /*2880*/  STG.E.U16 desc[UR14][R18.64+0x2], R13 ;  /* 0x0000020d12007986 */ /* 0x0003e2000c10150e */
[----:B------:R-:W-:Y:S02]  /*2890*/  PRMT R12, R23, 0x7632, R12 ;  /* 0x00007632170c7816 */ /* 0x000fe4000000000c */
[----:B0-----:R-:W-:Y:S01]  /*28a0*/  PRMT R11, R29, 0x7632, R11 ;  /* 0x000076321d0b7816 */ /* 0x001fe2000000000b */
[----:B------:R1:W-:Y:S01]  /*28b0*/  STG.E.U16 desc[UR14][R18.64+0x6], R17 ;  /* 0x0000061112007986 */ /* 0x0003e2000c10150e */
[----:B------:R-:W-:-:S03]  /*28c0*/  PLOP3.LUT P0, PT, PT, PT, UP0, 0x80, 0x0 ;  /* 0x000000000000781c */ /* 0x000fc60003f0f008 */
[----:B------:R1:W-:Y:S04]  /*28d0*/  STG.E.U16 desc[UR14][R14.64], R23 ;  /* 0x000000170e007986 */ /* 0x0003e8000c10150e */
[----:B------:R1:W-:Y:S04]  /*28e0*/  STG.E.U16 desc[UR14][R14.64+0x2], R12 ;  /* 0x0000020c0e007986 */ /* 0x0003e8000c10150e */
[----:B------:R1:W-:Y:S04]  /*28f0*/  STG.E.U16 desc[UR14][R14.64+0x4], R29 ;  /* 0x0000041d0e007986 */ /* 0x0003e8000c10150e */
[----:B------:R1:W-:Y:S01]  /*2900*/  STG.E.U16 desc[UR14][R14.64+0x6], R11 ;  /* 0x0000060b0e007986 */ /* 0x0003e2000c10150e */
[----:B------:R-:W-:Y:S05]  /*2910*/  @!P0 BRA `(.L_x_14) ;  /* 0xffffffd800ec8947 */ /* 0x000fea000383ffff */
.L_x_3:
[----:B------:R-:W-:-:S04]  /*2920*/  ULEA UR6, UR7, UR18, 0x5 ;  /* 0x0000001207067291 */ /* 0x000fc8000f8e283f */
[----:B------:R-:W-:-:S04]  /*2930*/  USHF.L.U32 UR6, UR6, 0x5, URZ ;  /* 0x0000000506067899 */ /* 0x000fc8000800063f */
[----:B------:R-:W-:-:S06]  /*2940*/  UISETP.GT.AND UP0, UPT, UR6, 0x9ff, UPT ;  /* 0x000009ff0600788c */ /* 0x000fcc000bf04270 */
[----:B------:R-:W-:-:S13]  /*2950*/  PLOP3.LUT P0, PT, PT, PT, UP0, 0x80, 0x0 ;  /* 0x000000000000781c */ /* 0x000fda0003f0f008 */
[----:B------:R-:W-:Y:S05]  /*2960*/  @P0 EXIT ;  /* 0x000000000000094d */ /* 0x000fea0003800000 */
[----:B------:R-:W2:Y:S01]  /*2970*/  S2R R0, SR_TID.X ;  /* 0x0000000000007919 */ /* 0x000ea20000002100 */
[----:B------:R-:W0:Y:S01]  /*2980*/  LDC.64 R4, c[0x0][0x258] ;  /* 0x00009600ff047b82 */ /* 0x000e220000000a00 */
[----:B------:R-:W-:Y:S01]  /*2990*/  HFMA2.MMA R10, -RZ, RZ, 0, 1.1920928955078125e-06 ;  /* 0x00000014ff0a7435 */ /* 0x000fe200000001ff */
[C---:B0-----:R-:W-:Y:S01]  /*29a0*/  IMAD.SHL.U32 R3, R4.reuse, 0x20, RZ ;  /* 0x0000002004037824 */ /* 0x041fe200078e00ff */
[----:B------:R-:W-:Y:S02]  /*29b0*/  SHF.L.U64.HI R4, R4, 0x5, R5 ;  /* 0x0000000504047819 */ /* 0x000fe40000010205 */
[--C-:B--2---:R-:W-:Y:S02]  /*29c0*/  SHF.R.U32.HI R2, RZ, 0x5, R0.reuse ;  /* 0x00000005ff027819 */ /* 0x104fe40000011600 */
[----:B------:R-:W-:Y:S02]  /*29d0*/  SHF.R.U32.HI R7, RZ, 0x4, R0 ;  /* 0x00000004ff077819 */ /* 0x000fe40000011600 */
[----:B------:R-:W-:-:S02]  /*29e0*/  LOP3.LUT R6, RZ, R2, RZ, 0x33, !PT ;  /* 0x00000002ff067212 */ /* 0x000fc400078e33ff */
[----:B------:R-:W-:Y:S02]  /*29f0*/  VIADDMNMX.U32 R10, R7, R10, 0x20, !PT ;  /* 0x00000020070a7446 */ /* 0x000fe4000780000a */
[----:B------:R-:W-:Y:S02]  /*2a00*/  IADD3 R5, P0, R6, R3, RZ ;  /* 0x0000000306057210 */ /* 0x000fe40007f1e0ff */
[----:B-1----:R-:W-:Y:S02]  /*2a10*/  LOP3.LUT R11, RZ, R7, RZ, 0x33, !PT ;  /* 0x00000007ff0b7212 */ /* 0x002fe400078e33ff */
[----:B------:R-:W-:-:S05]  /*2a20*/  IADD3.X R6, R4, -0x1, RZ, P0, !PT ;  /* 0xffffffff04067810 */ /* 0x000fca00007fe4ff */
[----:B------:R-:W-:-:S04]  /*2a30*/  IMAD.WIDE.U32 R8, R6, -0x33333333, RZ ;  /* 0xcccccccd06087825 */ /* 0x000fc800078e00ff */
[----:B------:R-:W-:-:S04]  /*2a40*/  IMAD.WIDE.U32 R12, P0, R5, -0x33333334, R8 ;  /* 0xcccccccc050c7825 */ /* 0x000fc80007800008 */
[----:B------:R-:W-:Y:S01]  /*2a50*/  IMAD.WIDE.U32 R8, R5, -0x33333333, RZ ;  /* 0xcccccccd05087825 */ /* 0x000fe200078e00ff */
[----:B------:R-:W-:-:S03]  /*2a60*/  IADD3.X R15, RZ, RZ, RZ, P0, !PT ;  /* 0x000000ffff0f7210 */ /* 0x000fc600007fe4ff */
[----:B------:R-:W-:Y:S01]  /*2a70*/  IMAD.MOV.U32 R14, RZ, RZ, R13 ;  /* 0x000000ffff0e7224 */ /* 0x000fe200078e000d */
[----:B------:R-:W-:Y:S01]  /*2a80*/  IADD3 RZ, P0, R9, R12, RZ ;  /* 0x0000000c09ff7210 */ /* 0x000fe20007f1e0ff */
[----:B------:R-:W-:Y:S01]  /*2a90*/  IMAD.IADD R8, R10, 0x1, R11 ;  /* 0x000000010a087824 */ /* 0x000fe200078e020b */
[----:B------:R-:W-:-:S03]  /*2aa0*/  MOV R9, UR6 ;  /* 0x0000000600097c02 */ /* 0x000fc60008000f00 */
[----:B------:R-:W-:-:S04]  /*2ab0*/  IMAD.WIDE.U32.X R12, R6, -0x33333334, R14, P0 ;  /* 0xcccccccc060c7825 */ /* 0x000fc800000e040e */
[----:B------:R-:W-:Y:S01]  /*2ac0*/  IMAD.WIDE.U32 R10, R8, -0x33333333, RZ ;  /* 0xcccccccd080a7825 */ /* 0x000fe200078e00ff */
[----:B------:R-:W-:Y:S02]  /*2ad0*/  SHF.R.U64 R50, R12, 0x3, R13 ;  /* 0x000000030c327819 */ /* 0x000fe4000000120d */
[C---:B------:R-:W-:Y:S02]  /*2ae0*/  IADD3 R10, P0, R2.reuse, 0xa, RZ ;  /* 0x0000000a020a7810 */ /* 0x040fe40007f1e0ff */
[C---:B------:R-:W-:Y:S02]  /*2af0*/  IADD3 R12, P1, R2.reuse, 0x14, RZ ;  /* 0x00000014020c7810 */ /* 0x040fe40007f3e0ff */
[----:B------:R-:W-:Y:S01]  /*2b00*/  LEA.HI R49, R11, 0x1, RZ, 0x1c ;  /* 0x000000010b317811 */ /* 0x000fe200078fe0ff */
[----:B------:R-:W-:Y:S01]  /*2b10*/  IMAD.X R14, RZ, RZ, RZ, P0 ;  /* 0x000000ffff0e7224 */ /* 0x000fe200000e06ff */
[----:B------:R-:W-:Y:S01]  /*2b20*/  IADD3 R13, P2, R2, 0x1e, RZ ;  /* 0x0000001e020d7810 */ /* 0x000fe20007f5e0ff */
[----:B------:R-:W-:Y:S01]  /*2b30*/  IMAD.X R15, RZ, RZ, RZ, P1 ;  /* 0x000000ffff0f7224 */ /* 0x000fe200008e06ff */
[----:B------:R-:W-:-:S02]  /*2b40*/  IADD3 R50, R50, 0x1, RZ ;  /* 0x0000000132327810 */ /* 0x000fc40007ffe0ff */
[----:B------:R-:W-:Y:S02]  /*2b50*/  LOP3.LUT R11, R0, 0xf, RZ, 0xc0, !PT ;  /* 0x0000000f000b7812 */ /* 0x000fe400078ec0ff */
[----:B------:R-:W-:Y:S02]  /*2b60*/  IADD3.X R48, RZ, RZ, RZ, P2, !PT ;  /* 0x000000ffff307210 */ /* 0x000fe400017fe4ff */
[----:B------:R-:W-:Y:S02]  /*2b70*/  LOP3.LUT R49, R49, 0x3, RZ, 0xc0, !PT ;  /* 0x0000000331317812 */ /* 0x000fe400078ec0ff */
[----:B------:R-:W-:-:S07]  /*2b80*/  LOP3.LUT R50, R50, 0x3, RZ, 0xc0, !PT ;  /* 0x0000000332327812 */ /* 0x000fce00078ec0ff */
.L_x_31:
[----:B------:R-:W-:Y:S01]  /*2b90*/  ISETP.GT.U32.AND P0, PT, R3, R2, PT ;  /* 0x000000020300720c */ /* 0x000fe20003f04070 */
[----:B------:R-:W-:Y:S01]  /*2ba0*/  BSSY B0, `(.L_x_15) ;  /* 0x00000ab000007945 */ /* 0x000fe20003800000 */
[----:B0-----:R-:W-:Y:S01]  /*2bb0*/  IMAD.MOV.U32 R51, RZ, RZ, RZ ;  /* 0x000000ffff337224 */ /* 0x001fe200078e00ff */
[----:B------:R-:W-:Y:S02]  /*2bc0*/  MOV R54, RZ ;  /* 0x000000ff00367202 */ /* 0x000fe40000000f00 */
[----:B------:R-:W-:-:S13]  /*2bd0*/  ISETP.GT.AND.EX P0, PT, R4, RZ, PT, P0 ;  /* 0x000000ff0400720c */ /* 0x000fda0003f04300 */
[----:B-123--:R-:W-:Y:S05]  /*2be0*/  @!P0 BRA `(.L_x_16) ;  /* 0x0000000800988947 */ /* 0x00efea0003800000 */
[----:B------:R-:W-:Y:S01]  /*2bf0*/  ISETP.NE.U32.AND P1, PT, R50, RZ, PT ;  /* 0x000000ff3200720c */ /* 0x000fe20003f25070 */
[----:B------:R-:W-:Y:S01]  /*2c00*/  BSSY B1, `(.L_x_17) ;  /* 0x0000024000017945 */ /* 0x000fe20003800000 */
[----:B------:R-:W-:Y:S01]  /*2c10*/  LOP3.LUT R16, R0, 0x1f, RZ, 0xc0, !PT ;  /* 0x0000001f00107812 */ /* 0x000fe200078ec0ff */
[----:B------:R-:W-:Y:S01]  /*2c20*/  HFMA2.MMA R51, -RZ, RZ, 0, 0 ;  /* 0x00000000ff337435 */ /* 0x000fe200000001ff */
[----:B------:R-:W-:Y:S01]  /*2c30*/  ISETP.NE.AND.EX P1, PT, RZ, RZ, PT, P1 ;  /* 0x000000ffff00720c */ /* 0x000fe20003f25310 */
[----:B------:R-:W-:Y:S01]  /*2c40*/  IMAD.MOV.U32 R54, RZ, RZ, RZ ;  /* 0x000000ffff367224 */ /* 0x000fe200078e00ff */
[----:B------:R-:W-:Y:S01]  /*2c50*/  ISETP.GE.U32.AND P0, PT, R5, 0x1e, PT ;  /* 0x0000001e0500780c */ /* 0x000fe20003f06070 */
[----:B------:R-:W-:Y:S01]  /*2c60*/  IMAD.MOV.U32 R53, RZ, RZ, RZ ;  /* 0x000000ffff357224 */ /* 0x000fe200078e00ff */
[----:B------:R-:W-:Y:S02]  /*2c70*/  IADD3 R16, P2, R16, R9, RZ ;  /* 0x0000000910107210 */ /* 0x000fe40007f5e0ff */
[----:B------:R-:W-:-:S02]  /*2c80*/  ISETP.GE.U32.AND.EX P0, PT, R6, RZ, PT, P0 ;  /* 0x000000ff0600720c */ /* 0x000fc40003f06100 */
[----:B------:R-:W-:Y:S02]  /*2c90*/  MOV R52, R2 ;  /* 0x0000000200347202 */ /* 0x000fe40000000f00 */
[----:B------:R-:W-:-:S03]  /*2ca0*/  LEA.HI.X.SX32 R17, R9, RZ, 0x1, P2 ;  /* 0x000000ff09117211 */ /* 0x000fc600010f0eff */
[----:B------:R-:W-:Y:S06]  /*2cb0*/  @!P1 BRA `(.L_x_18) ;  /* 0x0000000000609947 */ /* 0x000fec0003800000 */
[----:B------:R-:W-:Y:S01]  /*2cc0*/  IMAD.WIDE.U32 R20, R2, 0xa00, R16 ;  /* 0x00000a0002147825 */ /* 0x000fe200078e0010 */
[----:B------:R-:W-:Y:S02]  /*2cd0*/  ULDC.64 UR4, c[0x0][0x260] ;  /* 0x0000980000047ab9 */ /* 0x000fe40000000a00 */
[----:B------:R-:W-:-:S04]  /*2ce0*/  LEA R18, P1, R20, UR4, 0x3 ;  /* 0x0000000414127c11 */ /* 0x000fc8000f8218ff */
[----:B------:R-:W-:-:S05]  /*2cf0*/  LEA.HI.X R19, R20, UR5, R21, 0x3, P1 ;  /* 0x0000000514137c11 */ /* 0x000fca00088f1c15 */
[----:B------:R-:W2:Y:S01]  /*2d00*/  LDG.E.64 R20, desc[UR14][R18.64+0x5000] ;  /* 0x0050000e12147981 */ /* 0x000ea2000c1e1b00 */
[----:B------:R-:W-:Y:S01]  /*2d10*/  ISETP.NE.U32.AND P1, PT, R50, 0x1, PT ;  /* 0x000000013200780c */ /* 0x000fe20003f25070 */
[----:B------:R-:W-:Y:S01]  /*2d20*/  IMAD.MOV.U32 R52, RZ, RZ, R10 ;  /* 0x000000ffff347224 */ /* 0x000fe200078e000a */
[----:B------:R-:W-:Y:S02]  /*2d30*/  MOV R53, R14 ;  /* 0x0000000e00357202 */ /* 0x000fe40000000f00 */
[----:B------:R-:W-:Y:S01]  /*2d40*/  ISETP.NE.AND.EX P1, PT, RZ, RZ, PT, P1 ;  /* 0x000000ffff00720c */ /* 0x000fe20003f25310 */
[----:B--2---:R-:W-:Y:S01]  /*2d50*/  FADD.FTZ R51, RZ, R20 ;  /* 0x00000014ff337221 */ /* 0x004fe20000010000 */
[----:B------:R-:W-:-:S11]  /*2d60*/  FADD.FTZ R54, RZ, R21 ;  /* 0x00000015ff367221 */ /* 0x000fd60000010000 */
[----:B------:R-:W-:Y:S05]  /*2d70*/  @!P1 BRA `(.L_x_18) ;  /* 0x0000000000309947 */ /* 0x000fea0003800000 */
[----:B------:R-:W-:Y:S01]  /*2d80*/  ISETP.NE.U32.AND P1, PT, R50, 0x2, PT ;  /* 0x000000023200780c */ /* 0x000fe20003f25070 */
[----:B------:R-:W2:Y:S03]  /*2d90*/  LDG.E.64 R20, desc[UR14][R18.64+0x37000] ;  /* 0x0370000e12147981 */ /* 0x000ea6000c1e1b00 */
[----:B------:R-:W-:-:S13]  /*2da0*/  ISETP.NE.AND.EX P1, PT, RZ, RZ, PT, P1 ;  /* 0x000000ffff00720c */ /* 0x000fda0003f25310 */
[----:B------:R-:W3:Y:S01]  /*2db0*/  @P1 LDG.E.64 R22, desc[UR14][R18.64+0x69000] ;  /* 0x0690000e12161981 */ /* 0x000ee2000c1e1b00 */
[----:B------:R-:W-:Y:S01]  /*2dc0*/  IMAD.MOV.U32 R52, RZ, RZ, R12 ;  /* 0x000000ffff347224 */ /* 0x000fe200078e000c */
[----:B------:R-:W-:Y:S01]  /*2dd0*/  MOV R53, R15 ;  /* 0x0000000f00357202 */ /* 0x000fe20000000f00 */
[----:B------:R-:W-:Y:S01]  /*2de0*/  @P1 IMAD.MOV.U32 R52, RZ, RZ, R13 ;  /* 0x000000ffff341224 */ /* 0x000fe200078e000d */
[----:B------:R-:W-:Y:S01]  /*2df0*/  @P1 MOV R53, R48 ;  /* 0x0000003000351202 */ /* 0x000fe20000000f00 */
[----:B--2---:R-:W-:Y:S01]  /*2e00*/  FADD.FTZ R51, R51, R20 ;  /* 0x0000001433337221 */ /* 0x004fe20000010000 */
[----:B------:R-:W-:-:S03]  /*2e10*/  FADD.FTZ R54, R54, R21 ;  /* 0x0000001536367221 */ /* 0x000fc60000010000 */
[----:B---3--:R-:W-:Y:S01]  /*2e20*/  @P1 FADD.FTZ R51, R51, R22 ;  /* 0x0000001633331221 */ /* 0x008fe20000010000 */
[----:B------:R-:W-:-:S07]  /*2e30*/  @P1 FADD.FTZ R54, R54, R23 ;  /* 0x0000001736361221 */ /* 0x000fce0000010000 */
.L_x_18:
[----:B------:R-:W-:Y:S05]  /*2e40*/  BSYNC B1 ;  /* 0x0000000000017941 */ /* 0x000fea0003800000 */
.L_x_17:
[----:B------:R-:W-:Y:S05]  /*2e50*/  @!P0 BRA `(.L_x_16) ;  /* 0x0000000400fc8947 */ /* 0x000fea0003800000 */
[C---:B------:R-:W-:Y:S01]  /*2e60*/  SHF.L.U64.HI R17, R16.reuse, 0x1, R17 ;  /* 0x0000000110117819 */ /* 0x040fe20000010211 */
[----:B------:R-:W-:Y:S01]  /*2e70*/  IMAD.SHL.U32 R16, R16, 0x2, RZ ;  /* 0x0000000210107824 */ /* 0x000fe200078e00ff */
[C---:B------:R-:W-:Y:S01]  /*2e80*/  IADD3 R18, P2, -R52.reuse, R3, RZ ;  /* 0x0000000334127210 */ /* 0x040fe20007f5e1ff */
[----:B------:R-:W-:Y:S01]  /*2e90*/  IMAD R19, R53, 0x1400, RZ ;  /* 0x0000140035137824 */ /* 0x000fe200078e02ff */
[----:B------:R-:W-:Y:S01]  /*2ea0*/  ULDC.64 UR4, c[0x0][0x260] ;  /* 0x0000980000047ab9 */ /* 0x000fe20000000a00 */
[----:B------:R-:W-:Y:S01]  /*2eb0*/  IMAD.WIDE.U32 R16, R52, 0x1400, R16 ;  /* 0x0000140034107825 */ /* 0x000fe200078e0010 */
[----:B------:R-:W-:Y:S01]  /*2ec0*/  ISETP.GT.U32.AND P0, PT, R18, 0x78, PT ;  /* 0x000000781200780c */ /* 0x000fe20003f04070 */
[----:B------:R-:W-:Y:S02]  /*2ed0*/  BSSY B1, `(.L_x_19) ;  /* 0x0000044000017945 */ /* 0x000fe40003800000 */
[----:B------:R-:W-:Y:S01]  /*2ee0*/  IMAD.X R18, R4, 0x1, ~R53, P2 ;  /* 0x0000000104127824 */ /* 0x000fe200010e0e35 */
[----:B------:R-:W-:-:S02]  /*2ef0*/  IADD3 R17, R17, R19, RZ ;  /* 0x0000001311117210 */ /* 0x000fc40007ffe0ff */
[----:B------:R-:W-:-:S04]  /*2f00*/  LEA R56, P1, R16, UR4, 0x2 ;  /* 0x0000000410387c11 */ /* 0x000fc8000f8210ff */
[----:B------:R-:W-:Y:S02]  /*2f10*/  LEA.HI.X R16, R16, UR5, R17, 0x2, P1 ;  /* 0x0000000510107c11 */ /* 0x000fe400088f1411 */
[----:B------:R-:W-:Y:S02]  /*2f20*/  ISETP.GT.AND.EX P1, PT, R18, RZ, PT, P0 ;  /* 0x000000ff1200720c */ /* 0x000fe40003f24300 */
[----:B------:R-:W-:Y:S02]  /*2f30*/  IADD3 R56, P2, R56, 0x69000, RZ ;  /* 0x0006900038387810 */ /* 0x000fe40007f5e0ff */
[----:B------:R-:W-:Y:S02]  /*2f40*/  PLOP3.LUT P0, PT, PT, PT, PT, 0x80, 0x0 ;  /* 0x000000000000781c */ /* 0x000fe40003f0f070 */
[----:B------:R-:W-:-:S07]  /*2f50*/  IADD3.X R57, RZ, R16, RZ, P2, !PT ;  /* 0x00000010ff397210 */ /* 0x000fce00017fe4ff */
[----:B------:R-:W-:Y:S05]  /*2f60*/  @!P1 BRA `(.L_x_20) ;  /* 0x0000000000e89947 */ /* 0x000fea0003800000 */
[----:B------:R-:W-:Y:S02]  /*2f70*/  IADD3 R55, P1, R3, -0x78, RZ ;  /* 0xffffff8803377810 */ /* 0x000fe40007f3e0ff */
[----:B------:R-:W-:Y:S02]  /*2f80*/  PLOP3.LUT P0, PT, PT, PT, PT, 0x8, 0x0 ;  /* 0x000000000000781c */ /* 0x000fe40003f0e170 */
[----:B------:R-:W-:-:S11]  /*2f90*/  IADD3.X R58, R4, -0x1, RZ, P1, !PT ;  /* 0xffffffff043a7810 */ /* 0x000fd60000ffe4ff */
.L_x_21:
[----:B------:R-:W2:Y:S04]  /*2fa0*/  LDG.E.64 R16, desc[UR14][R56.64+-0x64000] ;  /* 0xf9c0000e38107981 */ /* 0x000ea8000c1e1b00 */
[----:B------:R-:W3:Y:S04]  /*2fb0*/  LDG.E.64 R18, desc[UR14][R56.64+-0x32000] ;  /* 0xfce0000e38127981 */ /* 0x000ee8000c1e1b00 */
[----:B------:R-:W4:Y:S04]  /*2fc0*/  LDG.E.64 R20, desc[UR14][R56.64] ;  /* 0x0000000e38147981 */ /* 0x000f28000c1e1b00 */
[----:B------:R-:W5:Y:S04]  /*2fd0*/  LDG.E.64 R22, desc[UR14][R56.64+0x32000] ;  /* 0x0320000e38167981 */ /* 0x000f68000c1e1b00 */
        /* <DEDUP_REMOVED lines=11> */
[----:B------:R0:W5:Y:S01]  /*3090*/  LDG.E.64 R46, desc[UR14][R56.64+0x28a000] ;  /* 0x28a0000e382e7981 */ /* 0x000162000c1e1b00 */
[----:B------:R-:W-:-:S05]  /*30a0*/  IADD3 R52, P1, R52, 0xa0, RZ ;  /* 0x000000a034347810 */ /* 0x000fca0007f3e0ff */
[----:B------:R-:W-:Y:S01]  /*30b0*/  IMAD.X R53, RZ, RZ, R53, P1 ;  /* 0x000000ffff357224 */ /* 0x000fe200008e0635 */
[----:B------:R-:W-:Y:S02]  /*30c0*/  ISETP.GE.U32.AND P1, PT, R52, R55, PT ;  /* 0x000000373400720c */ /* 0x000fe40003f26070 */
[----:B0-----:R-:W-:Y:S02]  /*30d0*/  IADD3 R56, P2, R56, 0x320000, RZ ;  /* 0x0032000038387810 */ /* 0x001fe40007f5e0ff */
[----:B------:R-:W-:Y:S02]  /*30e0*/  ISETP.GE.AND.EX P1, PT, R53, R58, PT, P1 ;  /* 0x0000003a3500720c */ /* 0x000fe40003f26310 */
[----:B------:R-:W-:Y:S01]  /*30f0*/  IADD3.X R57, RZ, R57, RZ, P2, !PT ;  /* 0x00000039ff397210 */ /* 0x000fe200017fe4ff */
[----:B--2---:R-:W-:Y:S01]  /*3100*/  FADD.FTZ R51, R16, R51 ;  /* 0x0000003310337221 */ /* 0x004fe20000010000 */
[----:B------:R-:W-:-:S03]  /*3110*/  FADD.FTZ R54, R17, R54 ;  /* 0x0000003611367221 */ /* 0x000fc60000010000 */
[----:B---3--:R-:W-:Y:S01]  /*3120*/  FADD.FTZ R51, R51, R18 ;  /* 0x0000001233337221 */ /* 0x008fe20000010000 */
[----:B------:R-:W-:-:S03]  /*3130*/  FADD.FTZ R54, R54, R19 ;  /* 0x0000001336367221 */ /* 0x000fc60000010000 */
[----:B----4-:R-:W-:Y:S01]  /*3140*/  FADD.FTZ R51, R51, R20 ;  /* 0x0000001433337221 */ /* 0x010fe20000010000 */
[----:B------:R-:W-:-:S03]  /*3150*/  FADD.FTZ R54, R54, R21 ;  /* 0x0000001536367221 */ /* 0x000fc60000010000 */
[----:B-----5:R-:W-:Y:S01]  /*3160*/  FADD.FTZ R51, R51, R22 ;  /* 0x0000001633337221 */ /* 0x020fe20000010000 */
[----:B------:R-:W-:-:S03]  /*3170*/  FADD.FTZ R54, R54, R23 ;  /* 0x0000001736367221 */ /* 0x000fc60000010000 */
[----:B------:R-:W-:Y:S01]  /*3180*/  FADD.FTZ R51, R51, R24 ;  /* 0x0000001833337221 */ /* 0x000fe20000010000 */
        /* <DEDUP_REMOVED lines=22> */
[----:B------:R-:W-:Y:S01]  /*32f0*/  FADD.FTZ R54, R54, R47 ;  /* 0x0000002f36367221 */ /* 0x000fe20000010000 */
[----:B------:R-:W-:Y:S06]  /*3300*/  @!P1 BRA `(.L_x_21) ;  /* 0xfffffffc00249947 */ /* 0x000fec000383ffff */
.L_x_20:
[----:B------:R-:W-:Y:S05]  /*3310*/  BSYNC B1 ;  /* 0x0000000000017941 */ /* 0x000fea0003800000 */
.L_x_19:
[----:B------:R-:W-:Y:S01]  /*3320*/  IADD3 R16, P2, -R52, R3, RZ ;  /* 0x0000000334107210 */ /* 0x000fe20007f5e1ff */
[----:B------:R-:W-:Y:S03]  /*3330*/  BSSY B1, `(.L_x_22) ;  /* 0x0000022000017945 */ /* 0x000fe60003800000 */
[----:B------:R-:W-:Y:S01]  /*3340*/  ISETP.GT.U32.AND P1, PT, R16, 0x28, PT ;  /* 0x000000281000780c */ /* 0x000fe20003f24070 */
[----:B------:R-:W-:-:S05]  /*3350*/  IMAD.X R16, R4, 0x1, ~R53, P2 ;  /* 0x0000000104107824 */ /* 0x000fca00010e0e35 */
[----:B------:R-:W-:-:S13]  /*3360*/  ISETP.GT.AND.EX P1, PT, R16, RZ, PT, P1 ;  /* 0x000000ff1000720c */ /* 0x000fda0003f24310 */
[----:B------:R-:W-:Y:S05]  /*3370*/  @!P1 BRA `(.L_x_23) ;  /* 0x0000000000749947 */ /* 0x000fea0003800000 */
[----:B------:R-:W2:Y:S04]  /*3380*/  LDG.E.64 R16, desc[UR14][R56.64+-0x64000] ;  /* 0xf9c0000e38107981 */ /* 0x000ea8000c1e1b00 */
[----:B------:R-:W3:Y:S04]  /*3390*/  LDG.E.64 R18, desc[UR14][R56.64+-0x32000] ;  /* 0xfce0000e38127981 */ /* 0x000ee8000c1e1b00 */
[----:B------:R-:W4:Y:S04]  /*33a0*/  LDG.E.64 R20, desc[UR14][R56.64] ;  /* 0x0000000e38147981 */ /* 0x000f28000c1e1b00 */
[----:B------:R-:W5:Y:S04]  /*33b0*/  LDG.E.64 R22, desc[UR14][R56.64+0x32000] ;  /* 0x0320000e38167981 */ /* 0x000f68000c1e1b00 */
[----:B------:R-:W5:Y:S04]  /*33c0*/  LDG.E.64 R24, desc[UR14][R56.64+0x64000] ;  /* 0x0640000e38187981 */ /* 0x000f68000c1e1b00 */
[----:B------:R-:W5:Y:S04]  /*33d0*/  LDG.E.64 R26, desc[UR14][R56.64+0x96000] ;  /* 0x0960000e381a7981 */ /* 0x000f68000c1e1b00 */
[----:B------:R-:W5:Y:S04]  /*33e0*/  LDG.E.64 R28, desc[UR14][R56.64+0xc8000] ;  /* 0x0c80000e381c7981 */ /* 0x000f68000c1e1b00 */
[----:B------:R0:W5:Y:S01]  /*33f0*/  LDG.E.64 R30, desc[UR14][R56.64+0xfa000] ;  /* 0x0fa0000e381e7981 */ /* 0x000162000c1e1b00 */
[----:B------:R-:W-:-:S02]  /*3400*/  IADD3 R52, P2, R52, 0x50, RZ ;  /* 0x0000005034347810 */ /* 0x000fc40007f5e0ff */
[----:B------:R-:W-:-:S03]  /*3410*/  PLOP3.LUT P0, PT, PT, PT, PT, 0x8, 0x0 ;  /* 0x000000000000781c */ /* 0x000fc60003f0e170 */
[----:B------:R-:W-:Y:S01]  /*3420*/  IMAD.X R53, RZ, RZ, R53, P2 ;  /* 0x000000ffff357224 */ /* 0x000fe200010e0635 */
[----:B0-----:R-:W-:-:S04]  /*3430*/  IADD3 R56, P1, R56, 0x190000, RZ ;  /* 0x0019000038387810 */ /* 0x001fc80007f3e0ff */
        /* <DEDUP_REMOVED lines=16> */
[----:B------:R-:W-:-:S07]  /*3540*/  FADD.FTZ R54, R54, R31 ;  /* 0x0000001f36367221 */ /* 0x000fce0000010000 */
.L_x_23:
[----:B------:R-:W-:Y:S05]  /*3550*/  BSYNC B1 ;  /* 0x0000000000017941 */ /* 0x000fea0003800000 */
.L_x_22:
[----:B------:R-:W-:-:S04]  /*3560*/  ISETP.LT.U32.AND P1, PT, R52, R3, PT ;  /* 0x000000033400720c */ /* 0x000fc80003f21070 */
[----:B------:R-:W-:-:S13]  /*3570*/  ISETP.LT.OR.EX P0, PT, R53, R4, P0, P1 ;  /* 0x000000043500720c */ /* 0x000fda0000701710 */
[----:B------:R-:W-:Y:S05]  /*3580*/  @!P0 BRA `(.L_x_16) ;  /* 0x0000000000308947 */ /* 0x000fea0003800000 */
[----:B------:R-:W2:Y:S04]  /*3590*/  LDG.E.64 R16, desc[UR14][R56.64+-0x64000] ;  /* 0xf9c0000e38107981 */ /* 0x000ea8000c1e1b00 */
[----:B------:R-:W3:Y:S04]  /*35a0*/  LDG.E.64 R18, desc[UR14][R56.64+-0x32000] ;  /* 0xfce0000e38127981 */ /* 0x000ee8000c1e1b00 */
[----:B------:R-:W4:Y:S04]  /*35b0*/  LDG.E.64 R20, desc[UR14][R56.64] ;  /* 0x0000000e38147981 */ /* 0x000f28000c1e1b00 */
[----:B------:R-:W5:Y:S01]  /*35c0*/  LDG.E.64 R22, desc[UR14][R56.64+0x32000] ;  /* 0x0320000e38167981 */ /* 0x000f62000c1e1b00 */
[----:B--2---:R-:W-:Y:S01]  /*35d0*/  FADD.FTZ R51, R51, R16 ;  /* 0x0000001033337221 */ /* 0x004fe20000010000 */
[----:B------:R-:W-:-:S03]  /*35e0*/  FADD.FTZ R54, R54, R17 ;  /* 0x0000001136367221 */ /* 0x000fc60000010000 */
[----:B---3--:R-:W-:Y:S01]  /*35f0*/  FADD.FTZ R51, R51, R18 ;  /* 0x0000001233337221 */ /* 0x008fe20000010000 */
[----:B------:R-:W-:-:S03]  /*3600*/  FADD.FTZ R54, R54, R19 ;  /* 0x0000001336367221 */ /* 0x000fc60000010000 */
[----:B----4-:R-:W-:Y:S01]  /*3610*/  FADD.FTZ R51, R51, R20 ;  /* 0x0000001433337221 */ /* 0x010fe20000010000 */
[----:B------:R-:W-:-:S03]  /*3620*/  FADD.FTZ R54, R54, R21 ;  /* 0x0000001536367221 */ /* 0x000fc60000010000 */
[----:B-----5:R-:W-:Y:S01]  /*3630*/  FADD.FTZ R51, R51, R22 ;  /* 0x0000001633337221 */ /* 0x020fe20000010000 */
[----:B------:R-:W-:-:S07]  /*3640*/  FADD.FTZ R54, R54, R23 ;  /* 0x0000001736367221 */ /* 0x000fce0000010000 */
.L_x_16:
[----:B------:R-:W-:Y:S05]  /*3650*/  BSYNC B0 ;  /* 0x0000000000007941 */ /* 0x000fea0003800000 */
.L_x_15:
[----:B------:R-:W0:Y:S01]  /*3660*/  S2UR UR5, SR_CgaCtaId ;  /* 0x00000000000579c3 */ /* 0x000e220000008800 */
[----:B------:R-:W-:Y:S01]  /*3670*/  UMOV UR4, 0x400 ;  /* 0x0000040000047882 */ /* 0x000fe20000000000 */
[----:B------:R-:W-:Y:S02]  /*3680*/  SHF.L.U32 R17, R2, 0x1, RZ ;  /* 0x0000000102117819 */ /* 0x000fe400000006ff */
[----:B------:R-:W-:Y:S02]  /*3690*/  ISETP.GT.U32.AND P0, PT, R0, 0x1ff, PT ;  /* 0x000001ff0000780c */ /* 0x000fe40003f04070 */
[----:B------:R-:W-:Y:S01]  /*36a0*/  LOP3.LUT R17, R17, 0x1f, R0, 0x78, !PT ;  /* 0x0000001f11117812 */ /* 0x000fe200078e7800 */
[----:B0-----:R-:W-:-:S06]  /*36b0*/  ULEA UR4, UR5, UR4, 0x18 ;  /* 0x0000000405047291 */ /* 0x001fcc000f8ec03f */
[----:B------:R-:W-:-:S05]  /*36c0*/  LEA R16, R2, UR4, 0x7 ;  /* 0x0000000402107c11 */ /* 0x000fca000f8e38ff */
[----:B------:R-:W-:-:S05]  /*36d0*/  IMAD R16, R17, 0x4, R16 ;  /* 0x0000000411107824 */ /* 0x000fca00078e0210 */
[----:B------:R0:W-:Y:S04]  /*36e0*/  STS [R16], R51 ;  /* 0x0000003310007388 */ /* 0x0001e80000000800 */
[----:B------:R0:W-:Y:S01]  /*36f0*/  STS [R16+0x500], R54 ;  /* 0x0005003610007388 */ /* 0x0001e20000000800 */
[----:B------:R-:W-:Y:S06]  /*3700*/  BAR.SYNC.DEFER_BLOCKING 0x0 ;  /* 0x0000000000007b1d */ /* 0x000fec0000010000 */
[----:B------:R-:W-:Y:S05]  /*3710*/  @P0 BRA `(.L_x_24) ;  /* 0x0000001000b80947 */ /* 0x000fea0003800000 */
[----:B------:R-:W-:Y:S01]  /*3720*/  ISETP.NE.AND P0, PT, R49, RZ, PT ;  /* 0x000000ff3100720c */ /* 0x000fe20003f05270 */
[----:B------:R-:W-:Y:S01]  /*3730*/  BSSY B0, `(.L_x_25) ;  /* 0x0000084000007945 */ /* 0x000fe20003800000 */
[----:B0-----:R-:W-:-:S11]  /*3740*/  MOV R16, R7 ;  /* 0x0000000700107202 */ /* 0x001fd60000000f00 */
[----:B------:R-:W-:Y:S05]  /*3750*/  @!P0 BRA `(.L_x_26) ;  /* 0x0000000800048947 */ /* 0x000fea0003800000 */
[----:B------:R-:W-:Y:S01]  /*3760*/  ISETP.GT.U32.AND P0, PT, R11, 0x9, PT ;  /* 0x000000090b00780c */ /* 0x000fe20003f04070 */
[----:B------:R-:W-:-:S12]  /*3770*/  UMOV UR5, 0xffff ;  /* 0x0000ffff00057882 */ /* 0x000fd80000000000 */
[C---:B------:R-:W-:Y:S01]  /*3780*/  @!P0 IMAD.SHL.U32 R16, R11.reuse, 0x2, RZ ;  /* 0x000000020b108824 */ /* 0x040fe200078e00ff */
[----:B------:R-:W-:Y:S02]  /*3790*/  @!P0 SHF.R.U32.HI R7, RZ, 0x4, R0 ;  /* 0x00000004ff078819 */ /* 0x000fe40000011600 */
[----:B------:R-:W-:Y:S02]  /*37a0*/  @!P0 LEA R18, R11, UR4, 0x7 ;  /* 0x000000040b128c11 */ /* 0x000fe4000f8e38ff */
[----:B------:R-:W-:-:S04]  /*37b0*/  @!P0 LOP3.LUT R17, R7, R16, RZ, 0x3c, !PT ;  /* 0x0000001007118212 */ /* 0x000fc800078e3cff */
[----:B------:R-:W-:Y:S02]  /*37c0*/  @!P0 LEA R18, R17, R18, 0x2 ;  /* 0x0000001211128211 */ /* 0x000fe400078e10ff */
[----:B------:R-:W-:-:S06]  /*37d0*/  CS2R R16, SRZ ;  /* 0x0000000000107805 */ /* 0x000fcc000001ff00 */
[----:B------:R0:W1:Y:S04]  /*37e0*/  @!P0 LDS R16, [R18] ;  /* 0x0000000012108984 */ /* 0x0000680000000800 */
[----:B------:R0:W2:Y:S01]  /*37f0*/  @!P0 LDS R17, [R18+0x500] ;  /* 0x0005000012118984 */ /* 0x0000a20000000800 */
[----:B------:R-:W-:Y:S05]  /*3800*/  BRA.DIV UR5, `(.L_x_27) ;  /* 0x0000001205947947 */ /* 0x000fea000b800000 */
[----:B------:R-:W-:Y:S01]  /*3810*/  MOV R23, 0xffff ;  /* 0x0000ffff00177802 */ /* 0x000fe20000000f00 */
[----:B------:R-:W-:Y:S01]  /*3820*/  IMAD.MOV.U32 R22, RZ, RZ, 0xffff ;  /* 0x0000ffffff167424 */ /* 0x000fe200078e00ff */
[----:B------:R-:W-:Y:S01]  /*3830*/  MOV R24, 0xffff ;  /* 0x0000ffff00187802 */ /* 0x000fe20000000f00 */
[----:B------:R-:W-:Y:S01]  /*3840*/  IMAD.MOV.U32 R27, RZ, RZ, 0xffff ;  /* 0x0000ffffff1b7424 */ /* 0x000fe200078e00ff */
[----:B------:R-:W-:Y:S01]  /*3850*/  MOV R25, 0xffff ;  /* 0x0000ffff00197802 */ /* 0x000fe20000000f00 */
[----:B-1----:R-:W1:Y:S01]  /*3860*/  SHFL.BFLY PT, R19, R16, 0x8, 0x101f ;  /* 0x0d101f0010137f89 */ /* 0x002e6200000e0000 */
[----:B------:R-:W-:Y:S02]  /*3870*/  MOV R26, 0xffff ;  /* 0x0000ffff001a7802 */ /* 0x000fe40000000f00 */
[----:B------:R-:W-:Y:S01]  /*3880*/  MOV R28, 0xffff ;  /* 0x0000ffff001c7802 */ /* 0x000fe20000000f00 */
[----:B0-2---:R-:W0:Y:S01]  /*3890*/  SHFL.BFLY PT, R18, R17, 0x8, 0x101f ;  /* 0x0d101f0011127f89 */ /* 0x005e2200000e0000 */
[----:B-1----:R-:W-:Y:S01]  /*38a0*/  FADD.FTZ R19, R19, R16 ;  /* 0x0000001013137221 */ /* 0x002fe20000010000 */
[----:B0-----:R-:W-:-:S04]  /*38b0*/  FADD.FTZ R18, R18, R17 ;  /* 0x0000001112127221 */ /* 0x001fc80000010000 */
[----:B------:R-:W0:Y:S01]  /*38c0*/  SHFL.BFLY PT, R20, R19, 0x4, 0x101f ;  /* 0x0c901f0013147f89 */ /* 0x000e2200000e0000 */
[----:B------:R-:W-:-:S03]  /*38d0*/  IMAD.MOV.U32 R17, RZ, RZ, 0xffff ;  /* 0x0000ffffff117424 */ /* 0x000fc600078e00ff */
        /* <DEDUP_REMOVED lines=8> */
[----:B------:R1:W2:Y:S02]  /*3960*/  SHFL.BFLY PT, R32, R16, 0x1, 0x101f ;  /* 0x0c301f0010207f89 */ /* 0x0002a400000e0000 */
[----:B01----:R-:W-:-:S07]  /*3970*/  FADD.FTZ R22, R23, R22 ;  /* 0x0000001617167221 */ /* 0x003fce0000010000 */
.L_x_40:
[----:B------:R-:W0:Y:S01]  /*3980*/  LDC.64 R18, c[0x0][0x218] ;  /* 0x00008600ff127b82 */ /* 0x000e220000000a00 */
[----:B------:R-:W-:Y:S01]  /*3990*/  ISETP.NE.AND P1, PT, R11, RZ, PT ;  /* 0x000000ff0b00720c */ /* 0x000fe20003f25270 */
[----:B--2---:R-:W-:Y:S01]  /*39a0*/  FADD.FTZ R32, R16, R32 ;  /* 0x0000002010207221 */ /* 0x004fe20000010000 */
[----:B------:R-:W-:Y:S02]  /*39b0*/  LEA.HI R17, R0, R9, RZ, 0x1c ;  /* 0x0000000900117211 */ /* 0x000fe400078fe0ff */
[----:B------:R-:W-:-:S03]  /*39c0*/  ISETP.NE.AND P2, PT, R49, 0x1, PT ;  /* 0x000000013100780c */ /* 0x000fc60003f45270 */
[----:B------:R-:W1:Y:S06]  /*39d0*/  LDC.64 R20, c[0x0][0x220] ;  /* 0x00008800ff147b82 */ /* 0x000e6c0000000a00 */
[----:B------:R-:W-:Y:S02]  /*39e0*/  @!P1 F2FP.BF16.F32.PACK_AB R16, RZ, R22 ;  /* 0x00000016ff10923e */ /* 0x000fe400000010ff */
[----:B------:R-:W-:Y:S01]  /*39f0*/  @!P1 F2FP.BF16.F32.PACK_AB R22, RZ, R32 ;  /* 0x00000020ff16923e */ /* 0x000fe200000010ff */
[----:B0-----:R-:W-:-:S04]  /*3a00*/  IMAD.WIDE R18, R17, 0x2, R18 ;  /* 0x0000000211127825 */ /* 0x001fc800078e0212 */
[----:B-1----:R-:W-:Y:S01]  /*3a10*/  IMAD.WIDE R20, R17, 0x2, R20 ;  /* 0x0000000211147825 */ /* 0x002fe200078e0214 */
[----:B------:R-:W-:Y:S02]  /*3a20*/  PRMT R17, R16, 0x7610, R17 ;  /* 0x0000761010117816 */ /* 0x000fe40000000011 */
[----:B------:R-:W-:-:S03]  /*3a30*/  LEA.HI R16, R0, 0x14, RZ, 0x1c ;  /* 0x0000001400107811 */ /* 0x000fc600078fe0ff */
[----:B------:R0:W-:Y:S04]  /*3a40*/  @!P1 STG.E.U16 desc[UR14][R18.64], R17 ;  /* 0x0000001112009986 */ /* 0x0001e8000c10150e */
[----:B------:R0:W-:Y:S01]  /*3a50*/  @!P1 STG.E.U16 desc[UR14][R20.64], R22 ;  /* 0x0000001614009986 */ /* 0x0001e2000c10150e */
[----:B------:R-:W-:Y:S05]  /*3a60*/  @!P2 BRA `(.L_x_26) ;  /* 0x000000040040a947 */ /* 0x000fea0003800000 */
[C---:B0-----:R-:W-:Y:S01]  /*3a70*/  @!P0 SHF.L.U32 R17, R11.reuse, 0x1, RZ ;  /* 0x000000010b118819 */ /* 0x041fe200000006ff */
[----:B------:R-:W-:Y:S01]  /*3a80*/  UMOV UR5, 0xffff ;  /* 0x0000ffff00057882 */ /* 0x000fe20000000000 */
[----:B------:R-:W-:Y:S02]  /*3a90*/  @!P0 LEA R22, R11, UR4, 0x7 ;  /* 0x000000040b168c11 */ /* 0x000fe4000f8e38ff */
[----:B------:R-:W-:-:S04]  /*3aa0*/  @!P0 LOP3.LUT R17, R16, R17, RZ, 0x3c, !PT ;  /* 0x0000001110118212 */ /* 0x000fc800078e3cff */
[----:B------:R-:W-:Y:S02]  /*3ab0*/  @!P0 LEA R22, R17, R22, 0x2 ;  /* 0x0000001611168211 */ /* 0x000fe400078e10ff */
[----:B------:R-:W-:-:S06]  /*3ac0*/  CS2R R16, SRZ ;  /* 0x0000000000107805 */ /* 0x000fcc000001ff00 */
[----:B------:R0:W1:Y:S04]  /*3ad0*/  @!P0 LDS R16, [R22] ;  /* 0x0000000016108984 */ /* 0x0000680000000800 */
[----:B------:R0:W2:Y:S01]  /*3ae0*/  @!P0 LDS R17, [R22+0x500] ;  /* 0x0005000016118984 */ /* 0x0000a20000000800 */
[----:B------:R-:W-:Y:S05]  /*3af0*/  BRA.DIV UR5, `(.L_x_28) ;  /* 0x0000001205ac7947 */ /* 0x000fea000b800000 */
[----:B------:R-:W-:Y:S01]  /*3b00*/  IMAD.MOV.U32 R27, RZ, RZ, 0xffff ;  /* 0x0000ffffff1b7424 */ /* 0x000fe200078e00ff */
[----:B------:R-:W-:Y:S01]  /*3b10*/  MOV R26, 0xffff ;  /* 0x0000ffff001a7802 */ /* 0x000fe20000000f00 */
[----:B------:R-:W-:Y:S01]  /*3b20*/  IMAD.MOV.U32 R29, RZ, RZ, 0xffff ;  /* 0x0000ffffff1d7424 */ /* 0x000fe200078e00ff */
[----:B------:R-:W-:Y:S01]  /*3b30*/  MOV R28, 0xffff ;  /* 0x0000ffff001c7802 */ /* 0x000fe20000000f00 */
[----:B------:R-:W-:Y:S01]  /*3b40*/  IMAD.MOV.U32 R34, RZ, RZ, 0xffff ;  /* 0x0000ffffff227424 */ /* 0x000fe200078e00ff */
[----:B-1----:R-:W1:Y:S01]  /*3b50*/  SHFL.BFLY PT, R23, R16, 0x8, 0x101f ;  /* 0x0d101f0010177f89 */ /* 0x002e6200000e0000 */
[----:B------:R-:W-:Y:S02]  /*3b60*/  MOV R31, 0xffff ;  /* 0x0000ffff001f7802 */ /* 0x000fe40000000f00 */
[----:B------:R-:W-:Y:S01]  /*3b70*/  MOV R30, 0xffff ;  /* 0x0000ffff001e7802 */ /* 0x000fe20000000f00 */
[----:B0-2---:R-:W0:Y:S01]  /*3b80*/  SHFL.BFLY PT, R22, R17, 0x8, 0x101f ;  /* 0x0d101f0011167f89 */ /* 0x005e2200000e0000 */
[----:B-1----:R-:W-:Y:S01]  /*3b90*/  FADD.FTZ R23, R23, R16 ;  /* 0x0000001017177221 */ /* 0x002fe20000010000 */
[----:B0-----:R-:W-:-:S04]  /*3ba0*/  FADD.FTZ R22, R22, R17 ;  /* 0x0000001116167221 */ /* 0x001fc80000010000 */
[----:B------:R-:W0:Y:S01]  /*3bb0*/  SHFL.BFLY PT, R24, R23, 0x4, 0x101f ;  /* 0x0c901f0017187f89 */ /* 0x000e2200000e0000 */
[----:B------:R-:W-:-:S03]  /*3bc0*/  MOV R17, 0xffff ;  /* 0x0000ffff00117802 */ /* 0x000fc60000000f00 */
        /* <DEDUP_REMOVED lines=10> */
.L_x_50:
[----:B--2---:R-:W-:Y:S01]  /*3c70*/  FADD.FTZ R17, R16, R32 ;  /* 0x0000002010117221 */ /* 0x004fe20000010000 */
[----:B------:R-:W-:Y:S02]  /*3c80*/  @!P1 F2FP.BF16.F32.PACK_AB R16, RZ, R26 ;  /* 0x0000001aff10923e */ /* 0x000fe400000010ff */
[----:B------:R-:W-:Y:S02]  /*3c90*/  ISETP.NE.AND P2, PT, R49, 0x2, PT ;  /* 0x000000023100780c */ /* 0x000fe40003f45270 */
[----:B------:R-:W-:Y:S02]  /*3ca0*/  PRMT R22, R16, 0x7610, R22 ;  /* 0x0000761010167816 */ /* 0x000fe40000000016 */
[----:B------:R-:W-:Y:S02]  /*3cb0*/  @!P1 F2FP.BF16.F32.PACK_AB R17, RZ, R17 ;  /* 0x00000011ff11923e */ /* 0x000fe400000010ff */
[----:B------:R-:W-:Y:S01]  /*3cc0*/  LEA.HI R16, R0, 0x28, RZ, 0x1c ;  /* 0x0000002800107811 */ /* 0x000fe200078fe0ff */
[----:B------:R1:W-:Y:S04]  /*3cd0*/  @!P1 STG.E.U16 desc[UR14][R18.64+0x28], R22 ;  /* 0x0000281612009986 */ /* 0x0003e8000c10150e */
[----:B------:R1:W-:Y:S02]  /*3ce0*/  @!P1 STG.E.U16 desc[UR14][R20.64+0x28], R17 ;  /* 0x0000281114009986 */ /* 0x0003e4000c10150e */
[----:B------:R-:W-:Y:S05]  /*3cf0*/  @!P2 BRA `(.L_x_26) ;  /* 0x00000000009ca947 */ /* 0x000fea0003800000 */
[C---:B-1----:R-:W-:Y:S01]  /*3d00*/  @!P0 SHF.L.U32 R17, R11.reuse, 0x1, RZ ;  /* 0x000000010b118819 */ /* 0x042fe200000006ff */
[----:B------:R-:W-:Y:S01]  /*3d10*/  UMOV UR5, 0xffff ;  /* 0x0000ffff00057882 */ /* 0x000fe20000000000 */
[----:B------:R-:W-:Y:S02]  /*3d20*/  @!P0 LEA R22, R11, UR4, 0x7 ;  /* 0x000000040b168c11 */ /* 0x000fe4000f8e38ff */
[----:B------:R-:W-:-:S05]  /*3d30*/  @!P0 LOP3.LUT R17, R16, R17, RZ, 0x3c, !PT ;  /* 0x0000001110118212 */ /* 0x000fca00078e3cff */
[----:B------:R-:W-:Y:S01]  /*3d40*/  @!P0 IMAD R22, R17, 0x4, R22 ;  /* 0x0000000411168824 */ /* 0x000fe200078e0216 */
        /* <DEDUP_REMOVED lines=27> */
.L_x_60:
[----:B--2---:R-:W-:Y:S01]  /*3f00*/  FADD.FTZ R17, R16, R32 ;  /* 0x0000002010117221 */ /* 0x004fe20000010000 */
[----:B------:R-:W-:-:S04]  /*3f10*/  @!P1 F2FP.BF16.F32.PACK_AB R16, RZ, R26 ;  /* 0x0000001aff10923e */ /* 0x000fc800000010ff */
[----:B------:R-:W-:Y:S02]  /*3f20*/  PRMT R22, R16, 0x7610, R22 ;  /* 0x0000761010167816 */ /* 0x000fe40000000016 */
[----:B------:R-:W-:Y:S02]  /*3f30*/  @!P1 F2FP.BF16.F32.PACK_AB R17, RZ, R17 ;  /* 0x00000011ff11923e */ /* 0x000fe400000010ff */
[----:B------:R-:W-:Y:S01]  /*3f40*/  LEA.HI R16, R0, 0x3c, RZ, 0x1c ;  /* 0x0000003c00107811 */ /* 0x000fe200078fe0ff */
[----:B------:R2:W-:Y:S04]  /*3f50*/  @!P1 STG.E.U16 desc[UR14][R18.64+0x50], R22 ;  /* 0x0000501612009986 */ /* 0x0005e8000c10150e */
[----:B------:R2:W-:Y:S02]  /*3f60*/  @!P1 STG.E.U16 desc[UR14][R20.64+0x50], R17 ;  /* 0x0000501114009986 */ /* 0x0005e4000c10150e */
.L_x_26:
[----:B------:R-:W-:Y:S05]  /*3f70*/  BSYNC B0 ;  /* 0x0000000000007941 */ /* 0x000fea0003800000 */
.L_x_25:
[----:B------:R-:W-:-:S13]  /*3f80*/  ISETP.GE.U32.AND P0, PT, R8, 0x3c, PT ;  /* 0x0000003c0800780c */ /* 0x000fda0003f06070 */
[----:B------:R-:W-:Y:S05]  /*3f90*/  @!P0 BRA `(.L_x_24) ;  /* 0x0000000800988947 */ /* 0x000fea0003800000 */
[----:B------:R-:W-:Y:S01]  /*3fa0*/  ISETP.GT.U32.AND P0, PT, R11, 0x9, PT ;  /* 0x000000090b00780c */ /* 0x000fe20003f04070 */
[----:B012---:R-:W-:Y:S01]  /*3fb0*/  HFMA2.MMA R18, -RZ, RZ, 0, 0 ;  /* 0x00000000ff127435 */ /* 0x007fe200000001ff */
[----:B------:R-:W-:-:S11]  /*3fc0*/  UMOV UR5, 0xffff ;  /* 0x0000ffff00057882 */ /* 0x000fd60000000000 */
[C---:B------:R-:W-:Y:S01]  /*3fd0*/  @!P0 IMAD.SHL.U32 R17, R11.reuse, 0x2, RZ ;  /* 0x000000020b118824 */ /* 0x040fe200078e00ff */
[----:B------:R-:W-:-:S04]  /*3fe0*/  @!P0 LEA R20, R11, UR4, 0x7 ;  /* 0x000000040b148c11 */ /* 0x000fc8000f8e38ff */
[----:B------:R-:W-:-:S04]  /*3ff0*/  @!P0 LOP3.LUT R17, R16, R17, RZ, 0x3c, !PT ;  /* 0x0000001110118212 */ /* 0x000fc800078e3cff */
[----:B------:R-:W-:Y:S01]  /*4000*/  @!P0 LEA R19, R17, R20, 0x2 ;  /* 0x0000001411138211 */ /* 0x000fe200078e10ff */
[----:B------:R-:W-:-:S04]  /*4010*/  IMAD.MOV.U32 R17, RZ, RZ, RZ ;  /* 0x000000ffff117224 */ /* 0x000fc800078e00ff */
[----:B------:R0:W1:Y:S04]  /*4020*/  @!P0 LDS R18, [R19] ;  /* 0x0000000013128984 */ /* 0x0000680000000800 */
[----:B------:R0:W2:Y:S01]  /*4030*/  @!P0 LDS R17, [R19+0x500] ;  /* 0x0005000013118984 */ /* 0x0000a20000000800 */
[----:B------:R-:W-:Y:S05]  /*4040*/  BRA.DIV UR5, `(.L_x_30) ;  /* 0x0000001605287947 */ /* 0x000fea000b800000 */
[C---:B------:R-:W-:Y:S01]  /*4050*/  @!P0 IMAD.SHL.U32 R26, R11.reuse, 0x2, RZ ;  /* 0x000000020b1a8824 */ /* 0x040fe200078e00ff */
[----:B------:R-:W-:Y:S01]  /*4060*/  @!P0 SHF.L.U32 R22, R11, 0x1, RZ ;  /* 0x000000010b168819 */ /* 0x000fe200000006ff */
[----:B------:R-:W-:Y:S01]  /*4070*/  IMAD.MOV.U32 R37, RZ, RZ, 0xffff ;  /* 0x0000ffffff257424 */ /* 0x000fe200078e00ff */
[C---:B------:R-:W-:Y:S01]  /*4080*/  @!P0 IADD3 R21, R16.reuse, 0x14, RZ ;  /* 0x0000001410158810 */ /* 0x040fe20007ffe0ff */
[----:B------:R-:W-:Y:S01]  /*4090*/  IMAD.MOV.U32 R28, RZ, RZ, 0xffff ;  /* 0x0000ffffff1c7424 */ /* 0x000fe200078e00ff */
[C---:B------:R-:W-:Y:S01]  /*40a0*/  @!P0 IADD3 R23, R16.reuse, 0x28, RZ ;  /* 0x0000002810178810 */ /* 0x040fe20007ffe0ff */
[----:B------:R-:W-:Y:S01]  /*40b0*/  IMAD.MOV.U32 R30, RZ, RZ, 0xffff ;  /* 0x0000ffffff1e7424 */ /* 0x000fe200078e00ff */
[----:B------:R-:W-:Y:S01]  /*40c0*/  @!P0 LOP3.LUT R21, R21, R22, RZ, 0x3c, !PT ;  /* 0x0000001615158212 */ /* 0x000fe200078e3cff */
[----:B------:R-:W-:Y:S01]  /*40d0*/  IMAD.MOV.U32 R42, RZ, RZ, 0xffff ;  /* 0x0000ffffff2a7424 */ /* 0x000fe200078e00ff */
[----:B------:R-:W-:Y:S01]  /*40e0*/  @!P0 LEA R24, R11, UR4, 0x7 ;  /* 0x000000040b188c11 */ /* 0x000fe2000f8e38ff */
[----:B------:R-:W-:Y:S01]  /*40f0*/  IMAD.IADD R43, R16, 0x1, R9 ;  /* 0x00000001102b7824 */ /* 0x000fe200078e0209 */
[----:B------:R-:W-:-:S02]  /*4100*/  @!P0 LOP3.LUT R23, R23, R26, RZ, 0x3c, !PT ;  /* 0x0000001a17178212 */ /* 0x000fc400078e3cff */
[----:B------:R-:W-:Y:S02]  /*4110*/  @!P0 LEA R32, R11, UR4, 0x7 ;  /* 0x000000040b208c11 */ /* 0x000fe4000f8e38ff */
[----:B------:R-:W-:Y:S02]  /*4120*/  @!P0 LEA R21, R21, R24, 0x2 ;  /* 0x0000001815158211 */ /* 0x000fe400078e10ff */
[----:B------:R-:W-:Y:S01]  /*4130*/  @!P0 IADD3 R25, R16, 0x3c, RZ ;  /* 0x0000003c10198810 */ /* 0x000fe20007ffe0ff */
[--C-:B------:R-:W-:Y:S01]  /*4140*/  @!P0 IMAD R24, R23, 0x4, R32.reuse ;  /* 0x0000000417188824 */ /* 0x100fe200078e0220 */
[----:B------:R-:W-:Y:S01]  /*4150*/  MOV R29, 0xffff ;  /* 0x0000ffff001d7802 */ /* 0x000fe20000000f00 */
[----:B------:R-:W3:Y:S01]  /*4160*/  @!P0 LDS R22, [R21] ;  /* 0x0000000015168984 */ /* 0x000ee20000000800 */
[----:B------:R-:W-:Y:S01]  /*4170*/  @!P0 LOP3.LUT R25, R25, R26, RZ, 0x3c, !PT ;  /* 0x0000001a19198212 */ /* 0x000fe200078e3cff */
[----:B------:R-:W-:Y:S01]  /*4180*/  IMAD.MOV.U32 R26, RZ, RZ, RZ ;  /* 0x000000ffff1a7224 */ /* 0x000fe200078e00ff */
[----:B------:R-:W-:Y:S01]  /*4190*/  MOV R34, RZ ;  /* 0x000000ff00227202 */ /* 0x000fe20000000f00 */
[----:B------:R-:W-:Y:S01]  /*41a0*/  @!P0 LDS R39, [R24+0x500] ;  /* 0x0005000018278984 */ /* 0x000fe20000000800 */
[----:B------:R-:W-:Y:S01]  /*41b0*/  MOV R40, 0xffff ;  /* 0x0000ffff00287802 */ /* 0x000fe20000000f00 */
[----:B------:R-:W-:Y:S01]  /*41c0*/  @!P0 IMAD R41, R25, 0x4, R32 ;  /* 0x0000000419298824 */ /* 0x000fe200078e0220 */
[----:B------:R-:W-:Y:S01]  /*41d0*/  MOV R25, RZ ;  /* 0x000000ff00197202 */ /* 0x000fe20000000f00 */
[----:B------:R-:W-:Y:S01]  /*41e0*/  @!P0 LDS R27, [R24] ;  /* 0x00000000181b8984 */ /* 0x000fe20000000800 */
[----:B------:R-:W-:-:S02]  /*41f0*/  MOV R32, 0xffff ;  /* 0x0000ffff00207802 */ /* 0x000fc40000000f00 */
[----:B------:R-:W-:Y:S01]  /*4200*/  MOV R36, RZ ;  /* 0x000000ff00247202 */ /* 0x000fe20000000f00 */
[----:B------:R4:W-:Y:S01]  /*4210*/  @!P0 LDS R23, [R21+0x500] ;  /* 0x0005000015178984 */ /* 0x0009e20000000800 */
[----:B------:R-:W-:Y:S02]  /*4220*/  MOV R31, 0xffff ;  /* 0x0000ffff001f7802 */ /* 0x000fe40000000f00 */
[----:B------:R-:W-:Y:S01]  /*4230*/  MOV R45, 0xffff ;  /* 0x0000ffff002d7802 */ /* 0x000fe20000000f00 */
[----:B01----:R-:W0:Y:S04]  /*4240*/  SHFL.BFLY PT, R19, R18, 0x8, 0x101f ;  /* 0x0d101f0012137f89 */ /* 0x003e2800000e0000 */
[----:B--2---:R-:W1:Y:S01]  /*4250*/  SHFL.BFLY PT, R32, R17, 0x8, 0x101f ;  /* 0x0d101f0011207f89 */ /* 0x004e6200000e0000 */
[----:B----4-:R-:W-:-:S03]  /*4260*/  IMAD.MOV.U32 R21, RZ, RZ, RZ ;  /* 0x000000ffff157224 */ /* 0x010fc600078e00ff */
[----:B------:R-:W2:Y:S01]  /*4270*/  @!P0 LDS R24, [R41] ;  /* 0x0000000029188984 */ /* 0x000ea20000000800 */
[----:B---3--:R-:W-:Y:S01]  /*4280*/  @!P0 MOV R34, R22 ;  /* 0x0000001600228202 */ /* 0x008fe20000000f00 */
[----:B0-----:R-:W-:Y:S02]  /*4290*/  FADD.FTZ R19, R19, R18 ;  /* 0x0000001213137221 */ /* 0x001fe40000010000 */
[----:B------:R0:W-:Y:S01]  /*42a0*/  @!P0 LDS R22, [R41+0x500] ;  /* 0x0005000029168984 */ /* 0x0001e20000000800 */
[----:B------:R-:W-:Y:S01]  /*42b0*/  @!P0 MOV R25, R39 ;  /* 0x0000002700198202 */ /* 0x000fe20000000f00 */
[----:B-1----:R-:W-:Y:S02]  /*42c0*/  FADD.FTZ R18, R32, R17 ;  /* 0x0000001120127221 */ /* 0x002fe40000010000 */
[----:B------:R-:W1:Y:S01]  /*42d0*/  SHFL.BFLY PT, R33, R34, 0x8, 0x101f ;  /* 0x0d101f0022217f89 */ /* 0x000e6200000e0000 */
[----:B------:R-:W-:-:S03]  /*42e0*/  @!P0 MOV R26, R27 ;  /* 0x0000001b001a8202 */ /* 0x000fc60000000f00 */
[----:B------:R-:W3:Y:S01]  /*42f0*/  SHFL.BFLY PT, R40, R25, 0x8, 0x101f ;  /* 0x0d101f0019287f89 */ /* 0x000ee200000e0000 */
[----:B0-----:R-:W-:Y:S01]  /*4300*/  MOV R41, 0xffff ;  /* 0x0000ffff00297802 */ /* 0x001fe20000000f00 */
[----:B------:R-:W-:Y:S01]  /*4310*/  @!P0 IMAD.MOV.U32 R36, RZ, RZ, R23 ;  /* 0x000000ffff248224 */ /* 0x000fe200078e0017 */
[----:B------:R-:W-:Y:S01]  /*4320*/  MOV R23, RZ ;  /* 0x000000ff00177202 */ /* 0x000fe20000000f00 */
[----:B------:R-:W0:Y:S04]  /*4330*/  SHFL.BFLY PT, R27, R26, 0x8, 0x101f ;  /* 0x0d101f001a1b7f89 */ /* 0x000e2800000e0000 */
[----:B------:R-:W4:Y:S04]  /*4340*/  SHFL.BFLY PT, R35, R36, 0x8, 0x101f ;  /* 0x0d101f0024237f89 */ /* 0x000f2800000e0000 */
[----:B------:R-:W5:Y:S01]  /*4350*/  SHFL.BFLY PT, R20, R19, 0x4, 0x101f ;  /* 0x0c901f0013147f89 */ /* 0x000f6200000e0000 */
[----:B--2---:R-:W-:-:S02]  /*4360*/  @!P0 MOV R23, R24 ;  /* 0x0000001800178202 */ /* 0x004fc40000000f00 */
[----:B------:R-:W-:-:S03]  /*4370*/  MOV R24, 0xffff ;  /* 0x0000ffff00187802 */ /* 0x000fc60000000f00 */
[----:B------:R-:W2:Y:S01]  /*4380*/  SHFL.BFLY PT, R44, R23, 0x8, 0x101f ;  /* 0x0d101f00172c7f89 */ /* 0x000ea200000e0000 */
[----:B-1----:R-:W-:Y:S01]  /*4390*/  FADD.FTZ R33, R33, R34 ;  /* 0x0000002221217221 */ /* 0x002fe20000010000 */
[----:B---3--:R-:W-:Y:S01]  /*43a0*/  FADD.FTZ R34, R40, R25 ;  /* 0x0000001928227221 */ /* 0x008fe20000010000 */
[----:B------:R-:W-:Y:S02]  /*43b0*/  IMAD.MOV.U32 R25, RZ, RZ, 0xffff ;  /* 0x0000ffffff197424 */ /* 0x000fe400078e00ff */
[----:B0-----:R-:W-:Y:S01]  /*43c0*/  FADD.FTZ R27, R27, R26 ;  /* 0x0000001a1b1b7221 */ /* 0x001fe20000010000 */
[----:B------:R-:W-:Y:S01]  /*43d0*/  MOV R26, 0xffff ;  /* 0x0000ffff001a7802 */ /* 0x000fe20000000f00 */
[----:B------:R-:W0:Y:S01]  /*43e0*/  SHFL.BFLY PT, R32, R18, 0x4, 0x101f ;  /* 0x0c901f0012207f89 */ /* 0x000e2200000e0000 */
[----:B------:R-:W-:Y:S01]  /*43f0*/  @!P0 MOV R21, R22 ;  /* 0x0000001600158202 */ /* 0x000fe20000000f00 */
[----:B----4-:R-:W-:Y:S01]  /*4400*/  FADD.FTZ R35, R35, R36 ;  /* 0x0000002423237221 */ /* 0x010fe20000010000 */
[----:B------:R-:W-:Y:S01]  /*4410*/  MOV R22, 0xffff ;  /* 0x0000ffff00167802 */ /* 0x000fe20000000f00 */
[----:B------:R-:W1:Y:S01]  /*4420*/  SHFL.BFLY PT, R40, R27, 0x4, 0x101f ;  /* 0x0c901f001b287f89 */ /* 0x000e6200000e0000 */
[----:B-----5:R-:W-:Y:S01]  /*4430*/  FADD.FTZ R20, R19, R20 ;  /* 0x0000001413147221 */ /* 0x020fe20000010000 */
[----:B------:R-:W-:Y:S01]  /*4440*/  ISETP.NE.AND P0, PT, R11, RZ, PT ;  /* 0x000000ff0b00720c */ /* 0x000fe20003f05270 */
[----:B------:R-:W-:Y:S01]  /*4450*/  IMAD.MOV.U32 R36, RZ, RZ, 0xffff ;  /* 0x0000ffffff247424 */ /* 0x000fe200078e00ff */
[----:B------:R-:W-:Y:S04]  /*4460*/  SHFL.BFLY PT, R24, R21, 0x8, 0x101f ;  /* 0x0d101f0015187f89 */ /* 0x000fe800000e0000 */
[----:B------:R-:W3:Y:S01]  /*4470*/  SHFL.BFLY PT, R22, R33, 0x4, 0x101f ;  /* 0x0c901f0021167f89 */ /* 0x000ee200000e0000 */
[----:B--2---:R-:W-:Y:S01]  /*4480*/  FADD.FTZ R44, R44, R23 ;  /* 0x000000172c2c7221 */ /* 0x004fe20000010000 */
[----:B------:R-:W-:-:S02]  /*4490*/  IMAD.MOV.U32 R23, RZ, RZ, 0xffff ;  /* 0x0000ffffff177424 */ /* 0x000fc400078e00ff */
[----:B------:R-:W2:Y:S04]  /*44a0*/  SHFL.BFLY PT, R38, R35, 0x4, 0x101f ;  /* 0x0c901f0023267f89 */ /* 0x000ea800000e0000 */
[----:B------:R-:W4:Y:S01]  /*44b0*/  SHFL.BFLY PT, R39, R34, 0x4, 0x101f ;  /* 0x0c901f0022277f89 */ /* 0x000f2200000e0000 */
[----:B0-----:R-:W-:Y:S01]  /*44c0*/  FADD.FTZ R17, R18, R32 ;  /* 0x0000002012117221 */ /* 0x001fe20000010000 */
[----:B------:R-:W-:Y:S02]  /*44d0*/  MOV R32, 0xffff ;  /* 0x0000ffff00207802 */ /* 0x000fe40000000f00 */
[----:B------:R-:W0:Y:S01]  /*44e0*/  SHFL.BFLY PT, R19, R20, 0x2, 0x101f ;  /* 0x0c501f0014137f89 */ /* 0x000e2200000e0000 */
[----:B-1----:R-:W-:-:S03]  /*44f0*/  FADD.FTZ R40, R27, R40 ;  /* 0x000000281b287221 */ /* 0x002fc60000010000 */
[----:B------:R-:W1:Y:S04]  /*4500*/  SHFL.BFLY PT, R23, R44, 0x4, 0x101f ;  /* 0x0c901f002c177f89 */ /* 0x000e6800000e0000 */
[----:B------:R-:W5:Y:S01]  /*4510*/  SHFL.BFLY PT, R32, R17, 0x2, 0x101f ;  /* 0x0c501f0011207f89 */ /* 0x000f6200000e0000 */
[----:B---3--:R-:W-:Y:S01]  /*4520*/  FADD.FTZ R37, R33, R22 ;  /* 0x0000001621257221 */ /* 0x008fe20000010000 */
[----:B------:R-:W-:Y:S01]  /*4530*/  FADD.FTZ R33, R24, R21 ;  /* 0x0000001518217221 */ /* 0x000fe20000010000 */
[----:B------:R-:W-:Y:S01]  /*4540*/  MOV R22, 0xffff ;  /* 0x0000ffff00167802 */ /* 0x000fe20000000f00 */
[----:B------:R-:W3:Y:S01]  /*4550*/  SHFL.BFLY PT, R25, R40, 0x2, 0x101f ;  /* 0x0c501f0028197f89 */ /* 0x000ee200000e0000 */
[----:B------:R-:W-:Y:S01]  /*4560*/  MOV R21, 0xffff ;  /* 0x0000ffff00157802 */ /* 0x000fe20000000f00 */
[----:B--2---:R-:W-:Y:S01]  /*4570*/  FADD.FTZ R38, R35, R38 ;  /* 0x0000002623267221 */ /* 0x004fe20000010000 */
[----:B------:R-:W-:Y:S01]  /*4580*/  MOV R35, 0xffff ;  /* 0x0000ffff00237802 */ /* 0x000fe20000000f00 */
[----:B----4-:R-:W-:Y:S01]  /*4590*/  FADD.FTZ R39, R34, R39 ;  /* 0x0000002722277221 */ /* 0x010fe20000010000 */
[----:B------:R-:W-:Y:S01]  /*45a0*/  MOV R34, 0xffff ;  /* 0x0000ffff00227802 */ /* 0x000fe20000000f00 */
[----:B------:R-:W2:Y:S01]  /*45b0*/  SHFL.BFLY PT, R22, R37, 0x2, 0x101f ;  /* 0x0c501f0025167f89 */ /* 0x000ea200000e0000 */
[----:B0-----:R-:W-:Y:S01]  /*45c0*/  FADD.FTZ R19, R20, R19 ;  /* 0x0000001314137221 */ /* 0x001fe20000010000 */
[----:B------:R-:W-:-:S02]  /*45d0*/  IMAD.MOV.U32 R20, RZ, RZ, 0xffff ;  /* 0x0000ffffff147424 */ /* 0x000fc400078e00ff */
[----:B------:R-:W0:Y:S01]  /*45e0*/  SHFL.BFLY PT, R21, R38, 0x2, 0x101f ;  /* 0x0c501f0026157f89 */ /* 0x000e2200000e0000 */
[----:B-1----:R-:W-:-:S03]  /*45f0*/  FADD.FTZ R44, R44, R23 ;  /* 0x000000172c2c7221 */ /* 0x002fc60000010000 */
[----:B------:R-:W1:Y:S01]  /*4600*/  SHFL.BFLY PT, R26, R39, 0x2, 0x101f ;  /* 0x0c501f00271a7f89 */ /* 0x000e6200000e0000 */
[----:B-----5:R-:W-:Y:S01]  /*4610*/  FADD.FTZ R18, R17, R32 ;  /* 0x0000002011127221 */ /* 0x020fe20000010000 */
[----:B------:R-:W-:Y:S02]  /*4620*/  MOV R17, 0xffff ;  /* 0x0000ffff00117802 */ /* 0x000fe40000000f00 */
[----:B------:R-:W4:Y:S04]  /*4630*/  SHFL.BFLY PT, R20, R19, 0x1, 0x101f ;  /* 0x0c301f0013147f89 */ /* 0x000f2800000e0000 */
[----:B------:R-:W5:Y:S01]  /*4640*/  SHFL.BFLY PT, R34, R33, 0x4, 0x101f ;  /* 0x0c901f0021227f89 */ /* 0x000f6200000e0000 */
[----:B---3--:R-:W-:Y:S02]  /*4650*/  FADD.FTZ R40, R40, R25 ;  /* 0x0000001928287221 */ /* 0x008fe40000010000 */
[----:B------:R-:W3:Y:S01]  /*4660*/  @!P0 LDC.64 R24, c[0x0][0x220] ;  /* 0x00008800ff188b82 */ /* 0x000ee20000000a00 */
[----:B------:R-:W5:Y:S01]  /*4670*/  SHFL.BFLY PT, R17, R18, 0x1, 0x101f ;  /* 0x0c301f0012117f89 */ /* 0x000f6200000e0000 */
[----:B--2---:R-:W-:-:S03]  /*4680*/  FADD.FTZ R37, R37, R22 ;  /* 0x0000001625257221 */ /* 0x004fc60000010000 */
[----:B------:R-:W2:Y:S03]  /*4690*/  SHFL.BFLY PT, R41, R40, 0x1, 0x101f ;  /* 0x0c301f0028297f89 */ /* 0x000ea600000e0000 */
[----:B------:R-:W2:Y:S01]  /*46a0*/  @!P0 LDC.64 R22, c[0x0][0x218] ;  /* 0x00008600ff168b82 */ /* 0x000ea20000000a00 */
[----:B0-----:R-:W-:Y:S01]  /*46b0*/  FADD.FTZ R38, R38, R21 ;  /* 0x0000001526267221 */ /* 0x001fe20000010000 */
[----:B------:R-:W0:Y:S01]  /*46c0*/  SHFL.BFLY PT, R36, R37, 0x1, 0x101f ;  /* 0x0c301f0025247f89 */ /* 0x000e2200000e0000 */
[----:B-1----:R-:W-:-:S03]  /*46d0*/  FADD.FTZ R39, R39, R26 ;  /* 0x0000001a27277221 */ /* 0x002fc60000010000 */
[----:B------:R-:W1:Y:S02]  /*46e0*/  SHFL.BFLY PT, R35, R38, 0x1, 0x101f ;  /* 0x0c301f0026237f89 */ /* 0x000e6400000e0000 */
[----:B------:R-:W1:Y:S01]  /*46f0*/  @!P0 LDC.64 R26, c[0x0][0x218] ;  /* 0x00008600ff1a8b82 */ /* 0x000e620000000a00 */
[----:B----4-:R-:W-:Y:S01]  /*4700*/  FADD.FTZ R19, R19, R20 ;  /* 0x0000001413137221 */ /* 0x010fe20000010000 */
[----:B------:R-:W4:Y:S01]  /*4710*/  SHFL.BFLY PT, R42, R39, 0x1, 0x101f ;  /* 0x0c301f00272a7f89 */ /* 0x000f2200000e0000 */
[----:B-----5:R-:W-:Y:S01]  /*4720*/  FADD.FTZ R33, R33, R34 ;  /* 0x0000002221217221 */ /* 0x020fe20000010000 */
[----:B------:R-:W-:Y:S02]  /*4730*/  MOV R34, 0xffff ;  /* 0x0000ffff00227802 */ /* 0x000fe40000000f00 */
[----:B------:R-:W5:Y:S01]  /*4740*/  SHFL.BFLY PT, R45, R44, 0x2, 0x101f ;  /* 0x0c501f002c2d7f89 */ /* 0x000f6200000e0000 */
[----:B------:R-:W-:Y:S01]  /*4750*/  @!P0 F2FP.BF16.F32.PACK_AB R32, RZ, R19 ;  /* 0x00000013ff20823e */ /* 0x000fe200000010ff */
[----:B------:R-:W-:Y:S01]  /*4760*/  FADD.FTZ R46, R18, R17 ;  /* 0x00000011122e7221 */ /* 0x000fe20000010000 */
[----:B------:R-:W5:Y:S01]  /*4770*/  @!P0 LDC.64 R20, c[0x0][0x220] ;  /* 0x00008800ff148b82 */ /* 0x000f620000000a00 */
[C---:B---3--:R-:W-:Y:S01]  /*4780*/  @!P0 IMAD.WIDE R24, R43.reuse, 0x2, R24 ;  /* 0x000000022b188825 */ /* 0x048fe200078e0218 */
[----:B------:R-:W3:Y:S03]  /*4790*/  SHFL.BFLY PT, R34, R33, 0x2, 0x101f ;  /* 0x0c501f0021227f89 */ /* 0x000ee600000e0000 */
[----:B--2---:R-:W-:Y:S01]  /*47a0*/  FADD.FTZ R40, R40, R41 ;  /* 0x0000002928287221 */ /* 0x004fe20000010000 */
[----:B------:R-:W-:Y:S01]  /*47b0*/  @!P0 F2FP.BF16.F32.PACK_AB R46, RZ, R46 ;  /* 0x0000002eff2e823e */ /* 0x000fe200000010ff */
[----:B------:R-:W-:Y:S01]  /*47c0*/  @!P0 IMAD.WIDE R22, R43, 0x2, R22 ;  /* 0x000000022b168825 */ /* 0x000fe200078e0216 */
[----:B------:R-:W2:Y:S03]  /*47d0*/  @!P0 LDC.64 R18, c[0x0][0x218] ;  /* 0x00008600ff128b82 */ /* 0x000ea60000000a00 */
[----:B0-----:R-:W-:Y:S01]  /*47e0*/  FADD.FTZ R36, R37, R36 ;  /* 0x0000002425247221 */ /* 0x001fe20000010000 */
[----:B------:R-:W-:Y:S01]  /*47f0*/  MOV R37, 0xffff ;  /* 0x0000ffff00257802 */ /* 0x000fe20000000f00 */
[----:B-1----:R-:W-:Y:S01]  /*4800*/  FADD.FTZ R35, R38, R35 ;  /* 0x0000002326237221 */ /* 0x002fe20000010000 */
[----:B------:R-:W-:Y:S01]  /*4810*/  @!P0 F2FP.BF16.F32.PACK_AB R28, RZ, R40 ;  /* 0x00000028ff1c823e */ /* 0x000fe200000010ff */
[----:B------:R-:W-:Y:S01]  /*4820*/  @!P0 IMAD.WIDE R26, R43, 0x2, R26 ;  /* 0x000000022b1a8825 */ /* 0x000fe200078e021a */
[----:B------:R-:W0:Y:S03]  /*4830*/  @!P0 LDC.64 R16, c[0x0][0x220] ;  /* 0x00008800ff108b82 */ /* 0x000e260000000a00 */
[----:B----4-:R-:W-:Y:S01]  /*4840*/  FADD.FTZ R39, R39, R42 ;  /* 0x0000002a27277221 */ /* 0x010fe20000010000 */
[----:B------:R1:W-:Y:S01]  /*4850*/  @!P0 STG.E.U16 desc[UR14][R26.64], R32 ;  /* 0x000000201a008986 */ /* 0x0003e2000c10150e */
[----:B-----5:R-:W-:-:S03]  /*4860*/  FADD.FTZ R44, R44, R45 ;  /* 0x0000002d2c2c7221 */ /* 0x020fc60000010000 */
[----:B------:R4:W-:Y:S01]  /*4870*/  @!P0 STG.E.U16 desc[UR14][R24.64], R46 ;  /* 0x0000002e18008986 */ /* 0x0009e2000c10150e */
[----:B------:R-:W-:-:S04]  /*4880*/  @!P0 IMAD.WIDE R20, R43, 0x2, R20 ;  /* 0x000000022b148825 */ /* 0x000fc800078e0214 */
[----:B---3--:R-:W-:Y:S01]  /*4890*/  FADD.FTZ R33, R33, R34 ;  /* 0x0000002221217221 */ /* 0x008fe20000010000 */
[----:B------:R-:W3:Y:S01]  /*48a0*/  SHFL.BFLY PT, R37, R44, 0x1, 0x101f ;  /* 0x0c301f002c257f89 */ /* 0x000ee200000e0000 */
[----:B-1----:R-:W-:Y:S01]  /*48b0*/  @!P0 F2FP.BF16.F32.PACK_AB R27, RZ, R35 ;  /* 0x00000023ff1b823e */ /* 0x002fe200000010ff */
[C---:B--2---:R-:W-:Y:S01]  /*48c0*/  @!P0 IMAD.WIDE R18, R43.reuse, 0x2, R18 ;  /* 0x000000022b128825 */ /* 0x044fe200078e0212 */
[----:B------:R-:W-:Y:S02]  /*48d0*/  MOV R32, 0xffff ;  /* 0x0000ffff00207802 */ /* 0x000fe40000000f00 */
[----:B----4-:R-:W-:Y:S02]  /*48e0*/  @!P0 F2FP.BF16.F32.PACK_AB R25, RZ, R36 ;  /* 0x00000024ff19823e */ /* 0x010fe400000010ff */
[----:B------:R-:W-:Y:S02]  /*48f0*/  @!P0 F2FP.BF16.F32.PACK_AB R35, RZ, R39 ;  /* 0x00000027ff23823e */ /* 0x000fe400000010ff */
[----:B------:R1:W2:Y:S01]  /*4900*/  SHFL.BFLY PT, R32, R33, 0x1, 0x101f ;  /* 0x0c301f0021207f89 */ /* 0x0002a200000e0000 */
[----:B0-----:R-:W-:-:S03]  /*4910*/  @!P0 IMAD.WIDE R16, R43, 0x2, R16 ;  /* 0x000000022b108825 */ /* 0x001fc600078e0210 */
[----:B------:R1:W-:Y:S04]  /*4920*/  @!P0 STG.E.U16 desc[UR14][R22.64+0x28], R25 ;  /* 0x0000281916008986 */ /* 0x0003e8000c10150e */
[----:B------:R1:W-:Y:S04]  /*4930*/  @!P0 STG.E.U16 desc[UR14][R20.64+0x28], R27 ;  /* 0x0000281b14008986 */ /* 0x0003e8000c10150e */
[----:B------:R1:W-:Y:S01]  /*4940*/  @!P0 STG.E.U16 desc[UR14][R18.64+0x50], R28 ;  /* 0x0000501c12008986 */ /* 0x0003e2000c10150e */
[----:B---3--:R-:W-:-:S03]  /*4950*/  FADD.FTZ R37, R44, R37 ;  /* 0x000000252c257221 */ /* 0x008fc60000010000 */
[----:B------:R1:W-:Y:S04]  /*4960*/  @!P0 STG.E.U16 desc[UR14][R16.64+0x50], R35 ;  /* 0x0000502310008986 */ /* 0x0003e8000c10150e */
.L_x_94:
[----:B-1----:R-:W0:Y:S01]  /*4970*/  @!P0 LDC.64 R16, c[0x0][0x218] ;  /* 0x00008600ff108b82 */ /* 0x002e220000000a00 */
[----:B--2---:R-:W-:Y:S01]  /*4980*/  FADD.FTZ R21, R33, R32 ;  /* 0x0000002021157221 */ /* 0x004fe20000010000 */
[----:B------:R-:W-:-:S04]  /*4990*/  @!P0 F2FP.BF16.F32.PACK_AB R20, RZ, R37 ;  /* 0x00000025ff14823e */ /* 0x000fc800000010ff */
[----:B------:R-:W-:Y:S02]  /*49a0*/  @!P0 F2FP.BF16.F32.PACK_AB R21, RZ, R21 ;  /* 0x00000015ff15823e */ /* 0x000fe400000010ff */
[----:B------:R-:W1:Y:S01]  /*49b0*/  @!P0 LDC.64 R18, c[0x0][0x220] ;  /* 0x00008800ff128b82 */ /* 0x000e620000000a00 */
[----:B0-----:R-:W-:-:S05]  /*49c0*/  @!P0 IMAD.WIDE R16, R43, 0x2, R16 ;  /* 0x000000022b108825 */ /* 0x001fca00078e0210 */
[----:B------:R3:W-:Y:S01]  /*49d0*/  @!P0 STG.E.U16 desc[UR14][R16.64+0x78], R20 ;  /* 0x0000781410008986 */ /* 0x0007e2000c10150e */
[----:B-1----:R-:W-:-:S05]  /*49e0*/  @!P0 IMAD.WIDE R18, R43, 0x2, R18 ;  /* 0x000000022b128825 */ /* 0x002fca00078e0212 */
[----:B------:R3:W-:Y:S02]  /*49f0*/  @!P0 STG.E.U16 desc[UR14][R18.64+0x78], R21 ;  /* 0x0000781512008986 */ /* 0x0007e4000c10150e */
.L_x_24:
[----:B------:R-:W-:Y:S05]  /*4a00*/  WARPSYNC.ALL ;  /* 0x0000000000007948 */ /* 0x000fea0003800000 */
[----:B------:R-:W-:Y:S01]  /*4a10*/  BAR.SYNC.DEFER_BLOCKING 0x0 ;  /* 0x0000000000007b1d */ /* 0x000fe20000010000 */
[C---:B------:R-:W-:Y:S01]  /*4a20*/  ISETP.GE.AND P0, PT, R9.reuse, -0x1e00, PT ;  /* 0xffffe2000900780c */ /* 0x040fe20003f06270 */
[----:B------:R-:W-:-:S12]  /*4a30*/  VIADD R9, R9, 0x2800 ;  /* 0x0000280009097836 */ /* 0x000fd80000000000 */
[----:B------:R-:W-:Y:S05]  /*4a40*/  @!P0 BRA `(.L_x_31) ;  /* 0xffffffe000508947 */ /* 0x000fea000383ffff */
[----:B------:R-:W-:Y:S05]  /*4a50*/  EXIT ;  /* 0x000000000000794d */ /* 0x000fea0003800000 */
.L_x_27:
[----:B------:R-:W-:Y:S01]  /*4a60*/  HFMA2.MMA R30, -RZ, RZ, 0, 4.76837158203125e-07 ;  /* 0x00000008ff1e7435 */ /* 0x000fe200000001ff */
[----:B-1----:R-:W-:Y:S01]  /*4a70*/  MOV R31, R16 ;  /* 0x00000010001f7202 */ /* 0x002fe20000000f00 */
[----:B------:R-:W-:Y:S01]  /*4a80*/  IMAD.MOV.U32 R29, RZ, RZ, 0x101f ;  /* 0x0000101fff1d7424 */ /* 0x000fe200078e00ff */
[----:B------:R-:W-:-:S08]  /*4a90*/  MOV R28, 0xffff ;  /* 0x0000ffff001c7802 */ /* 0x000fd00000000f00 */
[----:B0-2---:R-:W-:Y:S05]  /*4aa0*/  WARPSYNC.COLLECTIVE R28, `(.L_x_32) ;  /* 0x000000001c087348 */ /* 0x005fea0003c00000 */
[----:B------:R1:W3:Y:S02]  /*4ab0*/  SHFL.BFLY P2, R32, R31, R30, R29 ;  /* 0x0c00001e1f207389 */ /* 0x0002e4000004001d */
[----:B0123--:R-:W-:Y:S01]  /*4ac0*/  ENDCOLLECTIVE ;  /* 0x000000000000791b */ /* 0x00ffe20003800000 */
.L_x_32:
[----:B------:R-:W-:Y:S01]  /*4ad0*/  IMAD.MOV.U32 R31, RZ, RZ, R17 ;  /* 0x000000ffff1f7224 */ /* 0x000fe200078e0011 */
[----:B------:R-:W-:-:S07]  /*4ae0*/  MOV R19, R32 ;  /* 0x0000002000137202 */ /* 0x000fce0000000f00 */
[----:B------:R-:W-:Y:S05]  /*4af0*/  WARPSYNC.COLLECTIVE R28, `(.L_x_33) ;  /* 0x000000001c087348 */ /* 0x000fea0003c00000 */
[----:B------:R0:W1:Y:S02]  /*4b00*/  SHFL.BFLY P2, R32, R31, R30, R29 ;  /* 0x0c00001e1f207389 */ /* 0x000064000004001d */
[----:B01----:R-:W-:Y:S01]  /*4b10*/  ENDCOLLECTIVE ;  /* 0x000000000000791b */ /* 0x003fe20003800000 */
.L_x_33:
[----:B------:R-:W-:-:S05]  /*4b20*/  FADD.FTZ R19, R19, R16 ;  /* 0x0000001013137221 */ /* 0x000fca0000010000 */
[----:B------:R-:W-:Y:S01]  /*4b30*/  MOV R31, R19 ;  /* 0x00000013001f7202 */ /* 0x000fe20000000f00 */
[----:B------:R-:W-:Y:S01]  /*4b40*/  IMAD.MOV.U32 R30, RZ, RZ, 0x4 ;  /* 0x00000004ff1e7424 */ /* 0x000fe200078e00ff */
[----:B------:R-:W-:-:S07]  /*4b50*/  MOV R18, R32 ;  /* 0x0000002000127202 */ /* 0x000fce0000000f00 */
[----:B------:R-:W-:Y:S05]  /*4b60*/  WARPSYNC.COLLECTIVE R28, `(.L_x_34) ;  /* 0x000000001c087348 */ /* 0x000fea0003c00000 */
[----:B------:R0:W1:Y:S02]  /*4b70*/  SHFL.BFLY P2, R32, R31, R30, R29 ;  /* 0x0c00001e1f207389 */ /* 0x000064000004001d */
[----:B01----:R-:W-:Y:S01]  /*4b80*/  ENDCOLLECTIVE ;  /* 0x000000000000791b */ /* 0x003fe20003800000 */
.L_x_34:
[----:B------:R-:W-:-:S05]  /*4b90*/  FADD.FTZ R18, R18, R17 ;  /* 0x0000001112127221 */ /* 0x000fca0000010000 */
[----:B------:R-:W-:Y:S02]  /*4ba0*/  MOV R31, R18 ;  /* 0x00000012001f7202 */ /* 0x000fe40000000f00 */
[----:B------:R-:W-:-:S07]  /*4bb0*/  MOV R20, R32 ;  /* 0x0000002000147202 */ /* 0x000fce0000000f00 */
[----:B------:R-:W-:Y:S05]  /*4bc0*/  WARPSYNC.COLLECTIVE R28, `(.L_x_35) ;  /* 0x000000001c087348 */ /* 0x000fea0003c00000 */
[----:B------:R0:W1:Y:S02]  /*4bd0*/  SHFL.BFLY P2, R32, R31, R30, R29 ;  /* 0x0c00001e1f207389 */ /* 0x000064000004001d */
[----:B01----:R-:W-:Y:S01]  /*4be0*/  ENDCOLLECTIVE ;  /* 0x000000000000791b */ /* 0x003fe20003800000 */
.L_x_35:
[----:B------:R-:W-:Y:S01]  /*4bf0*/  FADD.FTZ R20, R19, R20 ;  /* 0x0000001413147221 */ /* 0x000fe20000010000 */
[----:B------:R-:W-:-:S04]  /*4c00*/  HFMA2.MMA R30, -RZ, RZ, 0, 1.1920928955078125e-07 ;  /* 0x00000002ff1e7435 */ /* 0x000fc800000001ff */
[----:B------:R-:W-:Y:S01]  /*4c10*/  MOV R31, R20 ;  /* 0x00000014001f7202 */ /* 0x000fe20000000f00 */
[----:B------:R-:W-:-:S07]  /*4c20*/  IMAD.MOV.U32 R21, RZ, RZ, R32 ;  /* 0x000000ffff157224 */ /* 0x000fce00078e0020 */
[----:B------:R-:W-:Y:S05]  /*4c30*/  WARPSYNC.COLLECTIVE R28, `(.L_x_36) ;  /* 0x000000001c087348 */ /* 0x000fea0003c00000 */
[----:B------:R0:W1:Y:S02]  /*4c40*/  SHFL.BFLY P2, R32, R31, R30, R29 ;  /* 0x0c00001e1f207389 */ /* 0x000064000004001d */
[----:B01----:R-:W-:Y:S01]  /*4c50*/  ENDCOLLECTIVE ;  /* 0x000000000000791b */ /* 0x003fe20003800000 */
.L_x_36:
[----:B------:R-:W-:-:S05]  /*4c60*/  FADD.FTZ R21, R18, R21 ;  /* 0x0000001512157221 */ /* 0x000fca0000010000 */
[----:B------:R-:W-:Y:S01]  /*4c70*/  MOV R31, R21 ;  /* 0x00000015001f7202 */ /* 0x000fe20000000f00 */
[----:B------:R-:W-:-:S07]  /*4c80*/  IMAD.MOV.U32 R23, RZ, RZ, R32 ;  /* 0x000000ffff177224 */ /* 0x000fce00078e0020 */
[----:B------:R-:W-:Y:S05]  /*4c90*/  WARPSYNC.COLLECTIVE R28, `(.L_x_37) ;  /* 0x000000001c087348 */ /* 0x000fea0003c00000 */
[----:B------:R0:W1:Y:S02]  /*4ca0*/  SHFL.BFLY P2, R32, R31, R30, R29 ;  /* 0x0c00001e1f207389 */ /* 0x000064000004001d */
[----:B01----:R-:W-:Y:S01]  /*4cb0*/  ENDCOLLECTIVE ;  /* 0x000000000000791b */ /* 0x003fe20003800000 */
.L_x_37:
[----:B------:R-:W-:Y:S01]  /*4cc0*/  FADD.FTZ R23, R20, R23 ;  /* 0x0000001714177221 */ /* 0x000fe20000010000 */
[----:B------:R-:W-:-:S03]  /*4cd0*/  HFMA2.MMA R30, -RZ, RZ, 0, 5.9604644775390625e-08 ;  /* 0x00000001ff1e7435 */ /* 0x000fc600000001ff */
[----:B------:R-:W-:Y:S01]  /*4ce0*/  IMAD.MOV.U32 R31, RZ, RZ, R23 ;  /* 0x000000ffff1f7224 */ /* 0x000fe200078e0017 */
[----:B------:R-:W-:-:S07]  /*4cf0*/  MOV R16, R32 ;  /* 0x0000002000107202 */ /* 0x000fce0000000f00 */
[----:B------:R-:W-:Y:S05]  /*4d00*/  WARPSYNC.COLLECTIVE R28, `(.L_x_38) ;  /* 0x000000001c087348 */ /* 0x000fea0003c00000 */
[----:B------:R0:W1:Y:S02]  /*4d10*/  SHFL.BFLY P2, R32, R31, R30, R29 ;  /* 0x0c00001e1f207389 */ /* 0x000064000004001d */
[----:B01----:R-:W-:Y:S01]  /*4d20*/  ENDCOLLECTIVE ;  /* 0x000000000000791b */ /* 0x003fe20003800000 */
.L_x_38:
[----:B------:R-:W-:-:S04]  /*4d30*/  FADD.FTZ R16, R21, R16 ;  /* 0x0000001015107221 */ /* 0x000fc80000010000 */
[----:B------:R-:W-:Y:S01]  /*4d40*/  IMAD.MOV.U32 R31, RZ, RZ, R16 ;  /* 0x000000ffff1f7224 */ /* 0x000fe200078e0010 */
[----:B------:R-:W-:-:S07]  /*4d50*/  MOV R22, R32 ;  /* 0x0000002000167202 */ /* 0x000fce0000000f00 */
[----:B------:R-:W-:Y:S05]  /*4d60*/  WARPSYNC.COLLECTIVE R28, `(.L_x_39) ;  /* 0x000000001c087348 */ /* 0x000fea0003c00000 */
[----:B------:R0:W1:Y:S02]  /*4d70*/  SHFL.BFLY P2, R32, R31, R30, R29 ;  /* 0x0c00001e1f207389 */ /* 0x000064000004001d */
[----:B01----:R-:W-:Y:S01]  /*4d80*/  ENDCOLLECTIVE ;  /* 0x000000000000791b */ /* 0x003fe20003800000 */
.L_x_39:
[----:B------:R-:W-:Y:S01]  /*4d90*/  FADD.FTZ R22, R23, R22 ;  /* 0x0000001617167221 */ /* 0x000fe20000010000 */
[----:B------:R-:W-:Y:S06]  /*4da0*/  BRA `(.L_x_40) ;  /* 0xffffffe800f47947 */ /* 0x000fec000383ffff */
.L_x_28:
[----:B------:R-:W-:Y:S01]  /*4db0*/  HFMA2.MMA R30, -RZ, RZ, 0, 4.76837158203125e-07 ;  /* 0x00000008ff1e7435 */ /* 0x000fe200000001ff */
[----:B------:R-:W-:Y:S01]  /*4dc0*/  BSSY B1, `(.L_x_41) ;  /* 0x0000007000017945 */ /* 0x000fe20003800000 */
[----:B-1----:R-:W-:Y:S01]  /*4dd0*/  MOV R31, R16 ;  /* 0x00000010001f7202 */ /* 0x002fe20000000f00 */
[----:B------:R-:W-:Y:S01]  /*4de0*/  IMAD.MOV.U32 R29, RZ, RZ, 0x101f ;  /* 0x0000101fff1d7424 */ /* 0x000fe200078e00ff */
[----:B------:R-:W-:-:S07]  /*4df0*/  MOV R28, 0xffff ;  /* 0x0000ffff001c7802 */ /* 0x000fce0000000f00 */
[----:B0-2---:R-:W-:Y:S05]  /*4e00*/  WARPSYNC.COLLECTIVE R28, `(.L_x_42) ;  /* 0x000000001c087348 */ /* 0x005fea0003c00000 */
[----:B------:R1:W3:Y:S02]  /*4e10*/  SHFL.BFLY P2, R32, R31, R30, R29 ;  /* 0x0c00001e1f207389 */ /* 0x0002e4000004001d */
[----:B0123--:R-:W-:Y:S01]  /*4e20*/  ENDCOLLECTIVE ;  /* 0x000000000000791b */ /* 0x00ffe20003800000 */
.L_x_42:
[----:B------:R-:W-:Y:S05]  /*4e30*/  BSYNC B1 ;  /* 0x0000000000017941 */ /* 0x000fea0003800000 */
.L_x_41:
[----:B------:R-:W-:Y:S01]  /*4e40*/  HFMA2.MMA R30, -RZ, RZ, 0, 4.76837158203125e-07 ;  /* 0x00000008ff1e7435 */ /* 0x000fe200000001ff */
[----:B------:R-:W-:Y:S01]  /*4e50*/  IMAD.MOV.U32 R31, RZ, RZ, R17 ;  /* 0x000000ffff1f7224 */ /* 0x000fe200078e0011 */
[----:B------:R-:W-:Y:S01]  /*4e60*/  MOV R29, 0x101f ;  /* 0x0000101f001d7802 */ /* 0x000fe20000000f00 */
[----:B------:R-:W-:Y:S01]  /*4e70*/  IMAD.MOV.U32 R28, RZ, RZ, 0xffff ;  /* 0x0000ffffff1c7424 */ /* 0x000fe200078e00ff */
[----:B------:R-:W-:-:S07]  /*4e80*/  MOV R23, R32 ;  /* 0x0000002000177202 */ /* 0x000fce0000000f00 */
[----:B------:R-:W-:Y:S05]  /*4e90*/  WARPSYNC.COLLECTIVE R28, `(.L_x_43) ;  /* 0x000000001c087348 */ /* 0x000fea0003c00000 */
[----:B------:R0:W1:Y:S02]  /*4ea0*/  SHFL.BFLY P2, R32, R31, R30, R29 ;  /* 0x0c00001e1f207389 */ /* 0x000064000004001d */
[----:B01----:R-:W-:Y:S01]  /*4eb0*/  ENDCOLLECTIVE ;  /* 0x000000000000791b */ /* 0x003fe20003800000 */
.L_x_43:
[----:B------:R-:W-:-:S05]  /*4ec0*/  FADD.FTZ R23, R23, R16 ;  /* 0x0000001017177221 */ /* 0x000fca0000010000 */
[----:B------:R-:W-:Y:S01]  /*4ed0*/  MOV R31, R23 ;  /* 0x00000017001f7202 */ /* 0x000fe20000000f00 */
[----:B------:R-:W-:Y:S01]  /*4ee0*/  IMAD.MOV.U32 R30, RZ, RZ, 0x4 ;  /* 0x00000004ff1e7424 */ /* 0x000fe200078e00ff */
[----:B------:R-:W-:-:S07]  /*4ef0*/  MOV R22, R32 ;  /* 0x0000002000167202 */ /* 0x000fce0000000f00 */
[----:B------:R-:W-:Y:S05]  /*4f00*/  WARPSYNC.COLLECTIVE R28, `(.L_x_44) ;  /* 0x000000001c087348 */ /* 0x000fea0003c00000 */
[----:B------:R0:W1:Y:S02]  /*4f10*/  SHFL.BFLY P2, R32, R31, R30, R29 ;  /* 0x0c00001e1f207389 */ /* 0x000064000004001d */
[----:B01----:R-:W-:Y:S01]  /*4f20*/  ENDCOLLECTIVE ;  /* 0x000000000000791b */ /* 0x003fe20003800000 */
.L_x_44:
[----:B------:R-:W-:-:S05]  /*4f30*/  FADD.FTZ R22, R22, R17 ;  /* 0x0000001116167221 */ /* 0x000fca0000010000 */
[----:B------:R-:W-:Y:S02]  /*4f40*/  MOV R31, R22 ;  /* 0x00000016001f7202 */ /* 0x000fe40000000f00 */
[----:B------:R-:W-:-:S07]  /*4f50*/  MOV R24, R32 ;  /* 0x0000002000187202 */ /* 0x000fce0000000f00 */
[----:B------:R-:W-:Y:S05]  /*4f60*/  WARPSYNC.COLLECTIVE R28, `(.L_x_45) ;  /* 0x000000001c087348 */ /* 0x000fea0003c00000 */
[----:B------:R0:W1:Y:S02]  /*4f70*/  SHFL.BFLY P2, R32, R31, R30, R29 ;  /* 0x0c00001e1f207389 */ /* 0x000064000004001d */
[----:B01----:R-:W-:Y:S01]  /*4f80*/  ENDCOLLECTIVE ;  /* 0x000000000000791b */ /* 0x003fe20003800000 */
.L_x_45:
[----:B------:R-:W-:Y:S01]  /*4f90*/  FADD.FTZ R24, R23, R24 ;  /* 0x0000001817187221 */ /* 0x000fe20000010000 */
[----:B------:R-:W-:-:S04]  /*4fa0*/  HFMA2.MMA R30, -RZ, RZ, 0, 1.1920928955078125e-07 ;  /* 0x00000002ff1e7435 */ /* 0x000fc800000001ff */
[----:B------:R-:W-:Y:S01]  /*4fb0*/  MOV R31, R24 ;  /* 0x00000018001f7202 */ /* 0x000fe20000000f00 */
[----:B------:R-:W-:-:S07]  /*4fc0*/  IMAD.MOV.U32 R25, RZ, RZ, R32 ;  /* 0x000000ffff197224 */ /* 0x000fce00078e0020 */
[----:B------:R-:W-:Y:S05]  /*4fd0*/  WARPSYNC.COLLECTIVE R28, `(.L_x_46) ;  /* 0x000000001c087348 */ /* 0x000fea0003c00000 */
[----:B------:R0:W1:Y:S02]  /*4fe0*/  SHFL.BFLY P2, R32, R31, R30, R29 ;  /* 0x0c00001e1f207389 */ /* 0x000064000004001d */
[----:B01----:R-:W-:Y:S01]  /*4ff0*/  ENDCOLLECTIVE ;  /* 0x000000000000791b */ /* 0x003fe20003800000 */
.L_x_46:
[----:B------:R-:W-:-:S05]  /*5000*/  FADD.FTZ R25, R22, R25 ;  /* 0x0000001916197221 */ /* 0x000fca0000010000 */
[----:B------:R-:W-:Y:S01]  /*5010*/  MOV R31, R25 ;  /* 0x00000019001f7202 */ /* 0x000fe20000000f00 */
[----:B------:R-:W-:-:S07]  /*5020*/  IMAD.MOV.U32 R27, RZ, RZ, R32 ;  /* 0x000000ffff1b7224 */ /* 0x000fce00078e0020 */
[----:B------:R-:W-:Y:S05]  /*5030*/  WARPSYNC.COLLECTIVE R28, `(.L_x_47) ;  /* 0x000000001c087348 */ /* 0x000fea0003c00000 */
[----:B------:R0:W1:Y:S02]  /*5040*/  SHFL.BFLY P2, R32, R31, R30, R29 ;  /* 0x0c00001e1f207389 */ /* 0x000064000004001d */
[----:B01----:R-:W-:Y:S01]  /*5050*/  ENDCOLLECTIVE ;  /* 0x000000000000791b */ /* 0x003fe20003800000 */
.L_x_47:
[----:B------:R-:W-:Y:S01]  /*5060*/  FADD.FTZ R27, R24, R27 ;  /* 0x0000001b181b7221 */ /* 0x000fe20000010000 */
[----:B------:R-:W-:-:S03]  /*5070*/  HFMA2.MMA R30, -RZ, RZ, 0, 5.9604644775390625e-08 ;  /* 0x00000001ff1e7435 */ /* 0x000fc600000001ff */
[----:B------:R-:W-:Y:S01]  /*5080*/  IMAD.MOV.U32 R31, RZ, RZ, R27 ;  /* 0x000000ffff1f7224 */ /* 0x000fe200078e001b */
[----:B------:R-:W-:-:S07]  /*5090*/  MOV R16, R32 ;  /* 0x0000002000107202 */ /* 0x000fce0000000f00 */
[----:B------:R-:W-:Y:S05]  /*50a0*/  WARPSYNC.COLLECTIVE R28, `(.L_x_48) ;  /* 0x000000001c087348 */ /* 0x000fea0003c00000 */
[----:B------:R0:W1:Y:S02]  /*50b0*/  SHFL.BFLY P2, R32, R31, R30, R29 ;  /* 0x0c00001e1f207389 */ /* 0x000064000004001d */
[----:B01----:R-:W-:Y:S01]  /*50c0*/  ENDCOLLECTIVE ;  /* 0x000000000000791b */ /* 0x003fe20003800000 */
.L_x_48:
[----:B------:R-:W-:-:S04]  /*50d0*/  FADD.FTZ R16, R25, R16 ;  /* 0x0000001019107221 */ /* 0x000fc80000010000 */
[----:B------:R-:W-:Y:S01]  /*50e0*/  IMAD.MOV.U32 R31, RZ, RZ, R16 ;  /* 0x000000ffff1f7224 */ /* 0x000fe200078e0010 */
[----:B------:R-:W-:-:S07]  /*50f0*/  MOV R26, R32 ;  /* 0x00000020001a7202 */ /* 0x000fce0000000f00 */
[----:B------:R-:W-:Y:S05]  /*5100*/  WARPSYNC.COLLECTIVE R28, `(.L_x_49) ;  /* 0x000000001c087348 */ /* 0x000fea0003c00000 */
[----:B------:R0:W1:Y:S02]  /*5110*/  SHFL.BFLY P2, R32, R31, R30, R29 ;  /* 0x0c00001e1f207389 */ /* 0x000064000004001d */
[----:B01----:R-:W-:Y:S01]  /*5120*/  ENDCOLLECTIVE ;  /* 0x000000000000791b */ /* 0x003fe20003800000 */
.L_x_49:
[----:B------:R-:W-:Y:S01]  /*5130*/  FADD.FTZ R26, R27, R26 ;  /* 0x0000001a1b1a7221 */ /* 0x000fe20000010000 */
[----:B------:R-:W-:Y:S06]  /*5140*/  BRA `(.L_x_50) ;  /* 0xffffffe800c87947 */ /* 0x000fec000383ffff */
.L_x_29:
        /* <DEDUP_REMOVED lines=8> */
.L_x_52:
[----:B------:R-:W-:Y:S05]  /*51d0*/  BSYNC B1 ;  /* 0x0000000000017941 */ /* 0x000fea0003800000 */
.L_x_51:
        /* <DEDUP_REMOVED lines=8> */
.L_x_53:
[----:B------:R-:W-:-:S05]  /*5260*/  FADD.FTZ R23, R23, R16 ;  /* 0x0000001017177221 */ /* 0x000fca0000010000 */
[----:B------:R-:W-:Y:S01]  /*5270*/  MOV R31, R23 ;  /* 0x00000017001f7202 */ /* 0x000fe20000000f00 */
[----:B------:R-:W-:Y:S01]  /*5280*/  IMAD.MOV.U32 R30, RZ, RZ, 0x4 ;  /* 0x00000004ff1e7424 */ /* 0x000fe200078e00ff */
[----:B------:R-:W-:-:S07]  /*5290*/  MOV R22, R32 ;  /* 0x0000002000167202 */ /* 0x000fce0000000f00 */
[----:B------:R-:W-:Y:S05]  /*52a0*/  WARPSYNC.COLLECTIVE R28, `(.L_x_54) ;  /* 0x000000001c087348 */ /* 0x000fea0003c00000 */
[----:B------:R0:W1:Y:S02]  /*52b0*/  SHFL.BFLY P2, R32, R31, R30, R29 ;  /* 0x0c00001e1f207389 */ /* 0x000064000004001d */
[----:B01----:R-:W-:Y:S01]  /*52c0*/  ENDCOLLECTIVE ;  /* 0x000000000000791b */ /* 0x003fe20003800000 */
.L_x_54:
[----:B------:R-:W-:-:S05]  /*52d0*/  FADD.FTZ R22, R22, R17 ;  /* 0x0000001116167221 */ /* 0x000fca0000010000 */
[----:B------:R-:W-:Y:S02]  /*52e0*/  MOV R31, R22 ;  /* 0x00000016001f7202 */ /* 0x000fe40000000f00 */
[----:B------:R-:W-:-:S07]  /*52f0*/  MOV R24, R32 ;  /* 0x0000002000187202 */ /* 0x000fce0000000f00 */
[----:B------:R-:W-:Y:S05]  /*5300*/  WARPSYNC.COLLECTIVE R28, `(.L_x_55) ;  /* 0x000000001c087348 */ /* 0x000fea0003c00000 */
[----:B------:R0:W1:Y:S02]  /*5310*/  SHFL.BFLY P2, R32, R31, R30, R29 ;  /* 0x0c00001e1f207389 */ /* 0x000064000004001d */
[----:B01----:R-:W-:Y:S01]  /*5320*/  ENDCOLLECTIVE ;  /* 0x000000000000791b */ /* 0x003fe20003800000 */
.L_x_55:
[----:B------:R-:W-:Y:S01]  /*5330*/  FADD.FTZ R24, R23, R24 ;  /* 0x0000001817187221 */ /* 0x000fe20000010000 */
[----:B------:R-:W-:-:S04]  /*5340*/  HFMA2.MMA R30, -RZ, RZ, 0, 1.1920928955078125e-07 ;  /* 0x00000002ff1e7435 */ /* 0x000fc800000001ff */
[----:B------:R-:W-:Y:S01]  /*5350*/  MOV R31, R24 ;  /* 0x00000018001f7202 */ /* 0x000fe20000000f00 */
[----:B------:R-:W-:-:S07]  /*5360*/  IMAD.MOV.U32 R25, RZ, RZ, R32 ;  /* 0x000000ffff197224 */ /* 0x000fce00078e0020 */
[----:B------:R-:W-:Y:S05]  /*5370*/  WARPSYNC.COLLECTIVE R28, `(.L_x_56) ;  /* 0x000000001c087348 */ /* 0x000fea0003c00000 */
[----:B------:R0:W1:Y:S02]  /*5380*/  SHFL.BFLY P2, R32, R31, R30, R29 ;  /* 0x0c00001e1f207389 */ /* 0x000064000004001d */
[----:B01----:R-:W-:Y:S01]  /*5390*/  ENDCOLLECTIVE ;  /* 0x000000000000791b */ /* 0x003fe20003800000 */
.L_x_56:
[----:B------:R-:W-:-:S05]  /*53a0*/  FADD.FTZ R25, R22, R25 ;  /* 0x0000001916197221 */ /* 0x000fca0000010000 */
[----:B------:R-:W-:Y:S01]  /*53b0*/  MOV R31, R25 ;  /* 0x00000019001f7202 */ /* 0x000fe20000000f00 */
[----:B------:R-:W-:-:S07]  /*53c0*/  IMAD.MOV.U32 R27, RZ, RZ, R32 ;  /* 0x000000ffff1b7224 */ /* 0x000fce00078e0020 */
[----:B------:R-:W-:Y:S05]  /*53d0*/  WARPSYNC.COLLECTIVE R28, `(.L_x_57) ;  /* 0x000000001c087348 */ /* 0x000fea0003c00000 */
[----:B------:R0:W1:Y:S02]  /*53e0*/  SHFL.BFLY P2, R32, R31, R30, R29 ;  /* 0x0c00001e1f207389 */ /* 0x000064000004001d */
[----:B01----:R-:W-:Y:S01]  /*53f0*/  ENDCOLLECTIVE ;  /* 0x000000000000791b */ /* 0x003fe20003800000 */
.L_x_57:
[----:B------:R-:W-:Y:S01]  /*5400*/  FADD.FTZ R27, R24, R27 ;  /* 0x0000001b181b7221 */ /* 0x000fe20000010000 */
[----:B------:R-:W-:-:S03]  /*5410*/  HFMA2.MMA R30, -RZ, RZ, 0, 5.9604644775390625e-08 ;  /* 0x00000001ff1e7435 */ /* 0x000fc600000001ff */
[----:B------:R-:W-:Y:S01]  /*5420*/  IMAD.MOV.U32 R31, RZ, RZ, R27 ;  /* 0x000000ffff1f7224 */ /* 0x000fe200078e001b */
[----:B------:R-:W-:-:S07]  /*5430*/  MOV R16, R32 ;  /* 0x0000002000107202 */ /* 0x000fce0000000f00 */
[----:B------:R-:W-:Y:S05]  /*5440*/  WARPSYNC.COLLECTIVE R28, `(.L_x_58) ;  /* 0x000000001c087348 */ /* 0x000fea0003c00000 */
[----:B------:R0:W1:Y:S02]  /*5450*/  SHFL.BFLY P2, R32, R31, R30, R29 ;  /* 0x0c00001e1f207389 */ /* 0x000064000004001d */
[----:B01----:R-:W-:Y:S01]  /*5460*/  ENDCOLLECTIVE ;  /* 0x000000000000791b */ /* 0x003fe20003800000 */
.L_x_58:
[----:B------:R-:W-:-:S04]  /*5470*/  FADD.FTZ R16, R25, R16 ;  /* 0x0000001019107221 */ /* 0x000fc80000010000 */
[----:B------:R-:W-:Y:S01]  /*5480*/  IMAD.MOV.U32 R31, RZ, RZ, R16 ;  /* 0x000000ffff1f7224 */ /* 0x000fe200078e0010 */
[----:B------:R-:W-:-:S07]  /*5490*/  MOV R26, R32 ;  /* 0x00000020001a7202 */ /* 0x000fce0000000f00 */
[----:B------:R-:W-:Y:S05]  /*54a0*/  WARPSYNC.COLLECTIVE R28, `(.L_x_59) ;  /* 0x000000001c087348 */ /* 0x000fea0003c00000 */
[----:B------:R0:W1:Y:S02]  /*54b0*/  SHFL.BFLY P2, R32, R31, R30, R29 ;  /* 0x0c00001e1f207389 */ /* 0x000064000004001d */
[----:B01----:R-:W-:Y:S01]  /*54c0*/  ENDCOLLECTIVE ;  /* 0x000000000000791b */ /* 0x003fe20003800000 */
.L_x_59:
[----:B------:R-:W-:Y:S01]  /*54d0*/  FADD.FTZ R26, R27, R26 ;  /* 0x0000001a1b1a7221 */ /* 0x000fe20000010000 */
[----:B------:R-:W-:Y:S06]  /*54e0*/  BRA `(.L_x_60) ;  /* 0xffffffe800847947 */ /* 0x000fec000383ffff */
.L_x_30:
[----:B------:R-:W-:Y:S01]  /*54f0*/  BSSY B0, `(.L_x_61) ;  /* 0x0000008000007945 */ /* 0x000fe20003800000 */
[----:B-1----:R-:W-:Y:S01]  /*5500*/  MOV R31, R18 ;  /* 0x00000012001f7202 */ /* 0x002fe20000000f00 */
[----:B------:R-:W-:Y:S01]  /*5510*/  IMAD.MOV.U32 R29, RZ, RZ, 0x101f ;  /* 0x0000101fff1d7424 */ /* 0x000fe200078e00ff */
[----:B------:R-:W-:Y:S02]  /*5520*/  MOV R30, 0x8 ;  /* 0x00000008001e7802 */ /* 0x000fe40000000f00 */
[----:B------:R-:W-:-:S07]  /*5530*/  MOV R28, 0xffff ;  /* 0x0000ffff001c7802 */ /* 0x000fce0000000f00 */
[----:B0-2---:R-:W-:Y:S05]  /*5540*/  WARPSYNC.COLLECTIVE R28, `(.L_x_62) ;  /* 0x000000001c087348 */ /* 0x005fea0003c00000 */
[----:B------:R1:W3:Y:S02]  /*5550*/  SHFL.BFLY P2, R32, R31, R30, R29 ;  /* 0x0c00001e1f207389 */ /* 0x0002e4000004001d */
[----:B0123--:R-:W-:Y:S01]  /*5560*/  ENDCOLLECTIVE ;  /* 0x000000000000791b */ /* 0x00ffe20003800000 */
.L_x_62:
[----:B------:R-:W-:Y:S05]  /*5570*/  BSYNC B0 ;  /* 0x0000000000007941 */ /* 0x000fea0003800000 */
.L_x_61:
[----:B------:R-:W-:Y:S01]  /*5580*/  HFMA2.MMA R30, -RZ, RZ, 0, 4.76837158203125e-07 ;  /* 0x00000008ff1e7435 */ /* 0x000fe200000001ff */
[----:B------:R-:W-:Y:S01]  /*5590*/  IMAD.MOV.U32 R31, RZ, RZ, R17 ;  /* 0x000000ffff1f7224 */ /* 0x000fe200078e0011 */
[----:B------:R-:W-:Y:S01]  /*55a0*/  MOV R29, 0x101f ;  /* 0x0000101f001d7802 */ /* 0x000fe20000000f00 */
[----:B------:R-:W-:Y:S01]  /*55b0*/  IMAD.MOV.U32 R28, RZ, RZ, 0xffff ;  /* 0x0000ffffff1c7424 */ /* 0x000fe200078e00ff */
[----:B------:R-:W-:Y:S01]  /*55c0*/  MOV R19, R32 ;  /* 0x0000002000137202 */ /* 0x000fe20000000f00 */
[----:B------:R-:W-:Y:S01]  /*55d0*/  @!P0 VIADD R21, R16, 0x14 ;  /* 0x0000001410158836 */ /* 0x000fe20000000000 */
[----:B------:R-:W-:Y:S01]  /*55e0*/  @!P0 SHF.L.U32 R22, R11, 0x1, RZ ;  /* 0x000000010b168819 */ /* 0x000fe200000006ff */
[----:B------:R-:W-:-:S07]  /*55f0*/  IMAD.MOV.U32 R34, RZ, RZ, RZ ;  /* 0x000000ffff227224 */ /* 0x000fce00078e00ff */
[----:B------:R-:W-:Y:S05]  /*5600*/  WARPSYNC.COLLECTIVE R28, `(.L_x_63) ;  /* 0x000000001c087348 */ /* 0x000fea0003c00000 */
[----:B------:R0:W1:Y:S02]  /*5610*/  SHFL.BFLY P2, R32, R31, R30, R29 ;  /* 0x0c00001e1f207389 */ /* 0x000064000004001d */
[----:B01----:R-:W-:Y:S01]  /*5620*/  ENDCOLLECTIVE ;  /* 0x000000000000791b */ /* 0x003fe20003800000 */
.L_x_63:
[----:B------:R-:W-:Y:S01]  /*5630*/  FADD.FTZ R19, R19, R18 ;  /* 0x0000001213137221 */ /* 0x000fe20000010000 */
[----:B------:R-:W-:Y:S01]  /*5640*/  @!P0 LEA R24, R11, UR4, 0x7 ;  /* 0x000000040b188c11 */ /* 0x000fe2000f8e38ff */
[----:B------:R-:W-:Y:S01]  /*5650*/  HFMA2.MMA R36, -RZ, RZ, 0, 0 ;  /* 0x00000000ff247435 */ /* 0x000fe200000001ff */
[----:B------:R-:W-:Y:S01]  /*5660*/  @!P0 LOP3.LUT R21, R21, R22, RZ, 0x3c, !PT ;  /* 0x0000001615158212 */ /* 0x000fe200078e3cff */
[----:B------:R-:W-:Y:S01]  /*5670*/  HFMA2.MMA R25, -RZ, RZ, 0, 0 ;  /* 0x00000000ff197435 */ /* 0x000fe200000001ff */
[----:B------:R-:W-:Y:S02]  /*5680*/  @!P0 SHF.L.U32 R26, R11, 0x1, RZ ;  /* 0x000000010b1a8819 */ /* 0x000fe400000006ff */
[----:B------:R-:W-:Y:S02]  /*5690*/  @!P0 LEA R21, R21, R24, 0x2 ;  /* 0x0000001815158211 */ /* 0x000fe400078e10ff */
[----:B------:R-:W-:-:S03]  /*56a0*/  IADD3 R43, R16, R9, RZ ;  /* 0x00000009102b7210 */ /* 0x000fc60007ffe0ff */
[----:B------:R0:W1:Y:S01]  /*56b0*/  @!P0 LDS R22, [R21] ;  /* 0x0000000015168984 */ /* 0x0000620000000800 */
[----:B------:R-:W-:Y:S01]  /*56c0*/  MOV R31, R19 ;  /* 0x00000013001f7202 */ /* 0x000fe20000000f00 */
[----:B------:R-:W-:Y:S02]  /*56d0*/  IMAD.MOV.U32 R30, RZ, RZ, 0x4 ;  /* 0x00000004ff1e7424 */ /* 0x000fe400078e00ff */
[----:B------:R0:W2:Y:S01]  /*56e0*/  @!P0 LDS R23, [R21+0x500] ;  /* 0x0005000015178984 */ /* 0x0000a20000000800 */
[----:B------:R-:W-:-:S07]  /*56f0*/  FADD.FTZ R18, R32, R17 ;  /* 0x0000001120127221 */ /* 0x000fce0000010000 */
[----:B012---:R-:W-:Y:S05]  /*5700*/  WARPSYNC.COLLECTIVE R28, `(.L_x_64) ;  /* 0x000000001c087348 */ /* 0x007fea0003c00000 */
[----:B------:R3:W4:Y:S02]  /*5710*/  SHFL.BFLY P2, R32, R31, R30, R29 ;  /* 0x0c00001e1f207389 */ /* 0x000724000004001d */
[----:B01234-:R-:W-:Y:S01]  /*5720*/  ENDCOLLECTIVE ;  /* 0x000000000000791b */ /* 0x01ffe20003800000 */
.L_x_64:
[----:B------:R-:W-:Y:S02]  /*5730*/  MOV R31, R18 ;  /* 0x00000012001f7202 */ /* 0x000fe40000000f00 */
[----:B------:R-:W-:-:S07]  /*5740*/  MOV R20, R32 ;  /* 0x0000002000147202 */ /* 0x000fce0000000f00 */
[----:B------:R-:W-:Y:S05]  /*5750*/  WARPSYNC.COLLECTIVE R28, `(.L_x_65) ;  /* 0x000000001c087348 */ /* 0x000fea0003c00000 */
[----:B------:R0:W1:Y:S02]  /*5760*/  SHFL.BFLY P2, R32, R31, R30, R29 ;  /* 0x0c00001e1f207389 */ /* 0x000064000004001d */
[----:B01----:R-:W-:Y:S01]  /*5770*/  ENDCOLLECTIVE ;  /* 0x000000000000791b */ /* 0x003fe20003800000 */
.L_x_65:
[----:B------:R-:W-:Y:S01]  /*5780*/  @!P0 MOV R34, R22 ;  /* 0x0000001600228202 */ /* 0x000fe20000000f00 */
[----:B------:R-:W-:Y:S01]  /*5790*/  FADD.FTZ R20, R19, R20 ;  /* 0x0000001413147221 */ /* 0x000fe20000010000 */
[----:B------:R-:W-:Y:S01]  /*57a0*/  @!P0 IMAD.MOV.U32 R36, RZ, RZ, R23 ;  /* 0x000000ffff248224 */ /* 0x000fe200078e0017 */
[----:B------:R-:W-:-:S04]  /*57b0*/  @!P0 IADD3 R23, R16, 0x28, RZ ;  /* 0x0000002810178810 */ /* 0x000fc80007ffe0ff */
[----:B------:R-:W-:Y:S01]  /*57c0*/  @!P0 LOP3.LUT R23, R23, R26, RZ, 0x3c, !PT ;  /* 0x0000001a17178212 */ /* 0x000fe200078e3cff */
[----:B------:R-:W-:Y:S01]  /*57d0*/  IMAD.MOV.U32 R26, RZ, RZ, RZ ;  /* 0x000000ffff1a7224 */ /* 0x000fe200078e00ff */
[----:B------:R-:W-:Y:S01]  /*57e0*/  MOV R31, R20 ;  /* 0x00000014001f7202 */ /* 0x000fe20000000f00 */
[----:B------:R-:W-:Y:S02]  /*57f0*/  IMAD.MOV.U32 R30, RZ, RZ, 0x2 ;  /* 0x00000002ff1e7424 */ /* 0x000fe400078e00ff */
[----:B------:R-:W-:-:S07]  /*5800*/  FADD.FTZ R17, R18, R32 ;  /* 0x0000002012117221 */ /* 0x000fce0000010000 */
[----:B------:R-:W-:Y:S05]  /*5810*/  WARPSYNC.COLLECTIVE R28, `(.L_x_66) ;  /* 0x000000001c087348 */ /* 0x000fea0003c00000 */
[----:B------:R0:W1:Y:S02]  /*5820*/  SHFL.BFLY P2, R32, R31, R30, R29 ;  /* 0x0c00001e1f207389 */ /* 0x000064000004001d */
[----:B01----:R-:W-:Y:S01]  /*5830*/  ENDCOLLECTIVE ;  /* 0x000000000000791b */ /* 0x003fe20003800000 */
.L_x_66:
[----:B------:R-:W-:Y:S02]  /*5840*/  MOV R31, R17 ;  /* 0x00000011001f7202 */ /* 0x000fe40000000f00 */
[----:B------:R-:W-:-:S07]  /*5850*/  MOV R19, R32 ;  /* 0x0000002000137202 */ /* 0x000fce0000000f00 */
[----:B------:R-:W-:Y:S05]  /*5860*/  WARPSYNC.COLLECTIVE R28, `(.L_x_67) ;  /* 0x000000001c087348 */ /* 0x000fea0003c00000 */
[----:B------:R0:W1:Y:S02]  /*5870*/  SHFL.BFLY P2, R32, R31, R30, R29 ;  /* 0x0c00001e1f207389 */ /* 0x000064000004001d */
[----:B01----:R-:W-:Y:S01]  /*5880*/  ENDCOLLECTIVE ;  /* 0x000000000000791b */ /* 0x003fe20003800000 */
.L_x_67:
[----:B------:R-:W-:Y:S01]  /*5890*/  FADD.FTZ R19, R20, R19 ;  /* 0x0000001314137221 */ /* 0x000fe20000010000 */
[----:B------:R-:W-:-:S04]  /*58a0*/  HFMA2.MMA R30, -RZ, RZ, 0, 5.9604644775390625e-08 ;  /* 0x00000001ff1e7435 */ /* 0x000fc800000001ff */
[----:B------:R-:W-:Y:S01]  /*58b0*/  MOV R31, R19 ;  /* 0x00000013001f7202 */ /* 0x000fe20000000f00 */
[----:B------:R-:W-:-:S07]  /*58c0*/  FADD.FTZ R18, R17, R32 ;  /* 0x0000002011127221 */ /* 0x000fce0000010000 */
[----:B------:R-:W-:Y:S05]  /*58d0*/  WARPSYNC.COLLECTIVE R28, `(.L_x_68) ;  /* 0x000000001c087348 */ /* 0x000fea0003c00000 */
[----:B------:R0:W1:Y:S02]  /*58e0*/  SHFL.BFLY P2, R32, R31, R30, R29 ;  /* 0x0c00001e1f207389 */ /* 0x000064000004001d */
[----:B01----:R-:W-:Y:S01]  /*58f0*/  ENDCOLLECTIVE ;  /* 0x000000000000791b */ /* 0x003fe20003800000 */
.L_x_68:
[----:B------:R-:W-:Y:S01]  /*5900*/  MOV R31, R18 ;  /* 0x00000012001f7202 */ /* 0x000fe20000000f00 */
[----:B------:R-:W-:-:S07]  /*5910*/  IMAD.MOV.U32 R20, RZ, RZ, R32 ;  /* 0x000000ffff147224 */ /* 0x000fce00078e0020 */
[----:B------:R-:W-:Y:S05]  /*5920*/  WARPSYNC.COLLECTIVE R28, `(.L_x_69) ;  /* 0x000000001c087348 */ /* 0x000fea0003c00000 */
[----:B------:R0:W1:Y:S02]  /*5930*/  SHFL.BFLY P2, R32, R31, R30, R29 ;  /* 0x0c00001e1f207389 */ /* 0x000064000004001d */
[----:B01----:R-:W-:Y:S01]  /*5940*/  ENDCOLLECTIVE ;  /* 0x000000000000791b */ /* 0x003fe20003800000 */
.L_x_69:
[----:B------:R-:W-:Y:S01]  /*5950*/  FADD.FTZ R19, R19, R20 ;  /* 0x0000001413137221 */ /* 0x000fe20000010000 */
[----:B------:R-:W-:Y:S01]  /*5960*/  HFMA2.MMA R30, -RZ, RZ, 0, 4.76837158203125e-07 ;  /* 0x00000008ff1e7435 */ /* 0x000fe200000001ff */
[----:B------:R-:W-:Y:S01]  /*5970*/  IMAD.MOV.U32 R31, RZ, RZ, R34 ;  /* 0x000000ffff1f7224 */ /* 0x000fe200078e0022 */
[----:B------:R-:W-:-:S09]  /*5980*/  MOV R17, R32 ;  /* 0x0000002000117202 */ /* 0x000fd20000000f00 */
[----:B------:R-:W-:Y:S05]  /*5990*/  WARPSYNC.COLLECTIVE R28, `(.L_x_70) ;  /* 0x000000001c087348 */ /* 0x000fea0003c00000 */
[----:B------:R0:W1:Y:S02]  /*59a0*/  SHFL.BFLY P2, R32, R31, R30, R29 ;  /* 0x0c00001e1f207389 */ /* 0x000064000004001d */
[----:B01----:R-:W-:Y:S01]  /*59b0*/  ENDCOLLECTIVE ;  /* 0x000000000000791b */ /* 0x003fe20003800000 */
.L_x_70:
[----:B------:R-:W-:Y:S01]  /*59c0*/  FADD.FTZ R46, R18, R17 ;  /* 0x00000011122e7221 */ /* 0x000fe20000010000 */
[----:B------:R-:W-:Y:S01]  /*59d0*/  IMAD.MOV.U32 R31, RZ, RZ, R36 ;  /* 0x000000ffff1f7224 */ /* 0x000fe200078e0024 */
[----:B------:R-:W-:-:S07]  /*59e0*/  MOV R33, R32 ;  /* 0x0000002000217202 */ /* 0x000fce0000000f00 */
[----:B------:R-:W-:Y:S05]  /*59f0*/  WARPSYNC.COLLECTIVE R28, `(.L_x_71) ;  /* 0x000000001c087348 */ /* 0x000fea0003c00000 */
[----:B------:R0:W1:Y:S02]  /*5a00*/  SHFL.BFLY P2, R32, R31, R30, R29 ;  /* 0x0c00001e1f207389 */ /* 0x000064000004001d */
[----:B01----:R-:W-:Y:S01]  /*5a10*/  ENDCOLLECTIVE ;  /* 0x000000000000791b */ /* 0x003fe20003800000 */
.L_x_71:
[----:B------:R-:W-:Y:S01]  /*5a20*/  FADD.FTZ R33, R33, R34 ;  /* 0x0000002221217221 */ /* 0x000fe20000010000 */
[----:B------:R-:W-:-:S03]  /*5a30*/  HFMA2.MMA R30, -RZ, RZ, 0, 2.384185791015625e-07 ;  /* 0x00000004ff1e7435 */ /* 0x000fc600000001ff */
[----:B------:R-:W-:Y:S01]  /*5a40*/  IMAD.MOV.U32 R31, RZ, RZ, R33 ;  /* 0x000000ffff1f7224 */ /* 0x000fe200078e0021 */
[----:B------:R-:W-:-:S07]  /*5a50*/  MOV R35, R32 ;  /* 0x0000002000237202 */ /* 0x000fce0000000f00 */
[----:B------:R-:W-:Y:S05]  /*5a60*/  WARPSYNC.COLLECTIVE R28, `(.L_x_72) ;  /* 0x000000001c087348 */ /* 0x000fea0003c00000 */
[----:B------:R0:W1:Y:S02]  /*5a70*/  SHFL.BFLY P2, R32, R31, R30, R29 ;  /* 0x0c00001e1f207389 */ /* 0x000064000004001d */
[----:B01----:R-:W-:Y:S01]  /*5a80*/  ENDCOLLECTIVE ;  /* 0x000000000000791b */ /* 0x003fe20003800000 */
.L_x_72:
[----:B------:R-:W-:-:S04]  /*5a90*/  FADD.FTZ R35, R35, R36 ;  /* 0x0000002423237221 */ /* 0x000fc80000010000 */
[----:B------:R-:W-:Y:S01]  /*5aa0*/  IMAD.MOV.U32 R31, RZ, RZ, R35 ;  /* 0x000000ffff1f7224 */ /* 0x000fe200078e0023 */
[----:B------:R-:W-:-:S07]  /*5ab0*/  MOV R22, R32 ;  /* 0x0000002000167202 */ /* 0x000fce0000000f00 */
[----:B------:R-:W-:Y:S05]  /*5ac0*/  WARPSYNC.COLLECTIVE R28, `(.L_x_73) ;  /* 0x000000001c087348 */ /* 0x000fea0003c00000 */
[----:B------:R0:W1:Y:S02]  /*5ad0*/  SHFL.BFLY P2, R32, R31, R30, R29 ;  /* 0x0c00001e1f207389 */ /* 0x000064000004001d */
[----:B01----:R-:W-:Y:S01]  /*5ae0*/  ENDCOLLECTIVE ;  /* 0x000000000000791b */ /* 0x003fe20003800000 */
.L_x_73:
[----:B------:R-:W-:Y:S01]  /*5af0*/  FADD.FTZ R37, R33, R22 ;  /* 0x0000001621257221 */ /* 0x000fe20000010000 */
[----:B------:R-:W-:-:S04]  /*5b00*/  HFMA2.MMA R30, -RZ, RZ, 0, 1.1920928955078125e-07 ;  /* 0x00000002ff1e7435 */ /* 0x000fc800000001ff */
[----:B------:R-:W-:Y:S02]  /*5b10*/  MOV R31, R37 ;  /* 0x00000025001f7202 */ /* 0x000fe40000000f00 */
[----:B------:R-:W-:Y:S02]  /*5b20*/  MOV R38, R32 ;  /* 0x0000002000267202 */ /* 0x000fe40000000f00 */
[----:B------:R-:W-:-:S03]  /*5b30*/  @!P0 LEA R32, R11, UR4, 0x7 ;  /* 0x000000040b208c11 */ /* 0x000fc6000f8e38ff */
[----:B------:R-:W-:Y:S02]  /*5b40*/  FADD.FTZ R38, R35, R38 ;  /* 0x0000002623267221 */ /* 0x000fe40000010000 */
[----:B------:R-:W-:-:S07]  /*5b50*/  @!P0 IMAD R24, R23, 0x4, R32 ;  /* 0x0000000417188824 */ /* 0x000fce00078e0220 */
[----:B------:R-:W-:Y:S05]  /*5b60*/  WARPSYNC.COLLECTIVE R28, `(.L_x_74) ;  /* 0x000000001c087348 */ /* 0x000fea0003c00000 */
[----:B------:R0:W1:Y:S02]  /*5b70*/  SHFL.BFLY P2, R32, R31, R30, R29 ;  /* 0x0c00001e1f207389 */ /* 0x000064000004001d */
[----:B01----:R-:W-:Y:S01]  /*5b80*/  ENDCOLLECTIVE ;  /* 0x000000000000791b */ /* 0x003fe20003800000 */
.L_x_74:
[----:B------:R-:W-:Y:S01]  /*5b90*/  IMAD.MOV.U32 R23, RZ, RZ, RZ ;  /* 0x000000ffff177224 */ /* 0x000fe200078e00ff */
[----:B------:R0:W1:Y:S04]  /*5ba0*/  @!P0 LDS R27, [R24] ;  /* 0x00000000181b8984 */ /* 0x0000680000000800 */
[----:B------:R0:W2:Y:S01]  /*5bb0*/  @!P0 LDS R39, [R24+0x500] ;  /* 0x0005000018278984 */ /* 0x0000a20000000800 */
[----:B------:R-:W-:Y:S01]  /*5bc0*/  MOV R31, R38 ;  /* 0x00000026001f7202 */ /* 0x000fe20000000f00 */
[----:B------:R-:W-:-:S07]  /*5bd0*/  IMAD.MOV.U32 R22, RZ, RZ, R32 ;  /* 0x000000ffff167224 */ /* 0x000fce00078e0020 */
[----:B012---:R-:W-:Y:S05]  /*5be0*/  WARPSYNC.COLLECTIVE R28, `(.L_x_75) ;  /* 0x000000001c087348 */ /* 0x007fea0003c00000 */
[----:B------:R3:W4:Y:S02]  /*5bf0*/  SHFL.BFLY P2, R32, R31, R30, R29 ;  /* 0x0c00001e1f207389 */ /* 0x000724000004001d */
[----:B01234-:R-:W-:Y:S01]  /*5c00*/  ENDCOLLECTIVE ;  /* 0x000000000000791b */ /* 0x01ffe20003800000 */
.L_x_75:
[----:B------:R-:W-:Y:S01]  /*5c10*/  FADD.FTZ R37, R37, R22 ;  /* 0x0000001625257221 */ /* 0x000fe20000010000 */
[----:B------:R-:W-:-:S04]  /*5c20*/  HFMA2.MMA R30, -RZ, RZ, 0, 5.9604644775390625e-08 ;  /* 0x00000001ff1e7435 */ /* 0x000fc800000001ff */
[----:B------:R-:W-:Y:S02]  /*5c30*/  MOV R31, R37 ;  /* 0x00000025001f7202 */ /* 0x000fe40000000f00 */
[----:B------:R-:W-:Y:S01]  /*5c40*/  @!P0 MOV R26, R27 ;  /* 0x0000001b001a8202 */ /* 0x000fe20000000f00 */
[----:B------:R-:W-:Y:S01]  /*5c50*/  @!P0 IMAD.MOV.U32 R25, RZ, RZ, R39 ;  /* 0x000000ffff198224 */ /* 0x000fe200078e0027 */
[----:B------:R-:W-:-:S07]  /*5c60*/  MOV R21, R32 ;  /* 0x0000002000157202 */ /* 0x000fce0000000f00 */
[----:B------:R-:W-:Y:S05]  /*5c70*/  WARPSYNC.COLLECTIVE R28, `(.L_x_76) ;  /* 0x000000001c087348 */ /* 0x000fea0003c00000 */
[----:B------:R0:W1:Y:S02]  /*5c80*/  SHFL.BFLY P2, R32, R31, R30, R29 ;  /* 0x0c00001e1f207389 */ /* 0x000064000004001d */
[----:B01----:R-:W-:Y:S01]  /*5c90*/  ENDCOLLECTIVE ;  /* 0x000000000000791b */ /* 0x003fe20003800000 */
.L_x_76:
[----:B------:R-:W-:Y:S01]  /*5ca0*/  FADD.FTZ R38, R38, R21 ;  /* 0x0000001526267221 */ /* 0x000fe20000010000 */
[----:B------:R-:W-:-:S04]  /*5cb0*/  HFMA2.MMA R21, -RZ, RZ, 0, 0 ;  /* 0x00000000ff157435 */ /* 0x000fc800000001ff */
[----:B------:R-:W-:Y:S01]  /*5cc0*/  MOV R31, R38 ;  /* 0x00000026001f7202 */ /* 0x000fe20000000f00 */
[----:B------:R-:W-:-:S07]  /*5cd0*/  IMAD.MOV.U32 R36, RZ, RZ, R32 ;  /* 0x000000ffff247224 */ /* 0x000fce00078e0020 */
[----:B------:R-:W-:Y:S05]  /*5ce0*/  WARPSYNC.COLLECTIVE R28, `(.L_x_77) ;  /* 0x000000001c087348 */ /* 0x000fea0003c00000 */
[----:B------:R0:W1:Y:S02]  /*5cf0*/  SHFL.BFLY P2, R32, R31, R30, R29 ;  /* 0x0c00001e1f207389 */ /* 0x000064000004001d */
[----:B01----:R-:W-:Y:S01]  /*5d00*/  ENDCOLLECTIVE ;  /* 0x000000000000791b */ /* 0x003fe20003800000 */
.L_x_77:
[----:B------:R-:W-:Y:S01]  /*5d10*/  FADD.FTZ R36, R37, R36 ;  /* 0x0000002425247221 */ /* 0x000fe20000010000 */
[----:B------:R-:W-:Y:S01]  /*5d20*/  HFMA2.MMA R30, -RZ, RZ, 0, 4.76837158203125e-07 ;  /* 0x00000008ff1e7435 */ /* 0x000fe200000001ff */
[----:B------:R-:W-:Y:S01]  /*5d30*/  IMAD.MOV.U32 R31, RZ, RZ, R26 ;  /* 0x000000ffff1f7224 */ /* 0x000fe200078e001a */
[----:B------:R-:W-:-:S09]  /*5d40*/  MOV R35, R32 ;  /* 0x0000002000237202 */ /* 0x000fd20000000f00 */
[----:B------:R-:W-:Y:S05]  /*5d50*/  WARPSYNC.COLLECTIVE R28, `(.L_x_78) ;  /* 0x000000001c087348 */ /* 0x000fea0003c00000 */
[----:B------:R0:W1:Y:S02]  /*5d60*/  SHFL.BFLY P2, R32, R31, R30, R29 ;  /* 0x0c00001e1f207389 */ /* 0x000064000004001d */
[----:B01----:R-:W-:Y:S01]  /*5d70*/  ENDCOLLECTIVE ;  /* 0x000000000000791b */ /* 0x003fe20003800000 */
.L_x_78:
[----:B------:R-:W-:Y:S01]  /*5d80*/  FADD.FTZ R35, R38, R35 ;  /* 0x0000002326237221 */ /* 0x000fe20000010000 */
[----:B------:R-:W-:Y:S01]  /*5d90*/  IMAD.MOV.U32 R31, RZ, RZ, R25 ;  /* 0x000000ffff1f7224 */ /* 0x000fe200078e0019 */
[----:B------:R-:W-:-:S07]  /*5da0*/  MOV R27, R32 ;  /* 0x00000020001b7202 */ /* 0x000fce0000000f00 */
[----:B------:R-:W-:Y:S05]  /*5db0*/  WARPSYNC.COLLECTIVE R28, `(.L_x_79) ;  /* 0x000000001c087348 */ /* 0x000fea0003c00000 */
[----:B------:R0:W1:Y:S02]  /*5dc0*/  SHFL.BFLY P2, R32, R31, R30, R29 ;  /* 0x0c00001e1f207389 */ /* 0x000064000004001d */
[----:B01----:R-:W-:Y:S01]  /*5dd0*/  ENDCOLLECTIVE ;  /* 0x000000000000791b */ /* 0x003fe20003800000 */
.L_x_79:
[----:B------:R-:W-:Y:S01]  /*5de0*/  FADD.FTZ R27, R27, R26 ;  /* 0x0000001a1b1b7221 */ /* 0x000fe20000010000 */
[----:B------:R-:W-:Y:S01]  /*5df0*/  @!P0 SHF.L.U32 R26, R11, 0x1, RZ ;  /* 0x000000010b1a8819 */ /* 0x000fe200000006ff */
[----:B------:R-:W-:Y:S02]  /*5e00*/  HFMA2.MMA R30, -RZ, RZ, 0, 2.384185791015625e-07 ;  /* 0x00000004ff1e7435 */ /* 0x000fe400000001ff */
[----:B------:R-:W-:Y:S01]  /*5e10*/  IMAD.MOV.U32 R31, RZ, RZ, R27 ;  /* 0x000000ffff1f7224 */ /* 0x000fe200078e001b */
[----:B------:R-:W-:-:S08]  /*5e20*/  MOV R40, R32 ;  /* 0x0000002000287202 */ /* 0x000fd00000000f00 */
[----:B------:R-:W-:Y:S05]  /*5e30*/  WARPSYNC.COLLECTIVE R28, `(.L_x_80) ;  /* 0x000000001c087348 */ /* 0x000fea0003c00000 */
[----:B------:R0:W1:Y:S02]  /*5e40*/  SHFL.BFLY P2, R32, R31, R30, R29 ;  /* 0x0c00001e1f207389 */ /* 0x000064000004001d */
[----:B01----:R-:W-:Y:S01]  /*5e50*/  ENDCOLLECTIVE ;  /* 0x000000000000791b */ /* 0x003fe20003800000 */
.L_x_80:
[----:B------:R-:W-:Y:S01]  /*5e60*/  FADD.FTZ R34, R40, R25 ;  /* 0x0000001928227221 */ /* 0x000fe20000010000 */
[----:B------:R-:W-:-:S04]  /*5e70*/  @!P0 IADD3 R25, R16, 0x3c, RZ ;  /* 0x0000003c10198810 */ /* 0x000fc80007ffe0ff */
[----:B------:R-:W-:Y:S01]  /*5e80*/  @!P0 LOP3.LUT R25, R25, R26, RZ, 0x3c, !PT ;  /* 0x0000001a19198212 */ /* 0x000fe200078e3cff */
[----:B------:R-:W-:Y:S01]  /*5e90*/  IMAD.MOV.U32 R31, RZ, RZ, R34 ;  /* 0x000000ffff1f7224 */ /* 0x000fe200078e0022 */
[----:B------:R-:W-:-:S07]  /*5ea0*/  MOV R40, R32 ;  /* 0x0000002000287202 */ /* 0x000fce0000000f00 */
[----:B------:R-:W-:Y:S05]  /*5eb0*/  WARPSYNC.COLLECTIVE R28, `(.L_x_81) ;  /* 0x000000001c087348 */ /* 0x000fea0003c00000 */
[----:B------:R0:W1:Y:S02]  /*5ec0*/  SHFL.BFLY P2, R32, R31, R30, R29 ;  /* 0x0c00001e1f207389 */ /* 0x000064000004001d */
[----:B01----:R-:W-:Y:S01]  /*5ed0*/  ENDCOLLECTIVE ;  /* 0x000000000000791b */ /* 0x003fe20003800000 */
.L_x_81:
        /* <DEDUP_REMOVED lines=10> */
.L_x_82:
[----:B------:R0:W1:Y:S04]  /*5f80*/  @!P0 LDS R24, [R41] ;  /* 0x0000000029188984 */ /* 0x0000680000000800 */
[----:B------:R0:W2:Y:S01]  /*5f90*/  @!P0 LDS R22, [R41+0x500] ;  /* 0x0005000029168984 */ /* 0x0000a20000000800 */
[----:B------:R-:W-:Y:S01]  /*5fa0*/  MOV R31, R39 ;  /* 0x00000027001f7202 */ /* 0x000fe20000000f00 */
[----:B------:R-:W-:-:S07]  /*5fb0*/  IMAD.MOV.U32 R25, RZ, RZ, R32 ;  /* 0x000000ffff197224 */ /* 0x000fce00078e0020 */
[----:B012---:R-:W-:Y:S05]  /*5fc0*/  WARPSYNC.COLLECTIVE R28, `(.L_x_83) ;  /* 0x000000001c087348 */ /* 0x007fea0003c00000 */
[----:B------:R3:W4:Y:S02]  /*5fd0*/  SHFL.BFLY P2, R32, R31, R30, R29 ;  /* 0x0c00001e1f207389 */ /* 0x000724000004001d */
[----:B01234-:R-:W-:Y:S01]  /*5fe0*/  ENDCOLLECTIVE ;  /* 0x000000000000791b */ /* 0x01ffe20003800000 */
.L_x_83:
[----:B------:R-:W-:-:S04]  /*5ff0*/  FADD.FTZ R40, R40, R25 ;  /* 0x0000001928287221 */ /* 0x000fc80000010000 */
[----:B------:R-:W-:Y:S01]  /*6000*/  IMAD.MOV.U32 R31, RZ, RZ, R40 ;  /* 0x000000ffff1f7224 */ /* 0x000fe200078e0028 */
[----:B------:R-:W-:Y:S02]  /*6010*/  MOV R30, 0x1 ;  /* 0x00000001001e7802 */ /* 0x000fe40000000f00 */
[----:B------:R-:W-:Y:S02]  /*6020*/  @!P0 MOV R23, R24 ;  /* 0x0000001800178202 */ /* 0x000fe40000000f00 */
[----:B------:R-:W-:Y:S02]  /*6030*/  @!P0 MOV R21, R22 ;  /* 0x0000001600158202 */ /* 0x000fe40000000f00 */
[----:B------:R-:W-:-:S07]  /*6040*/  MOV R26, R32 ;  /* 0x00000020001a7202 */ /* 0x000fce0000000f00 */
[----:B------:R-:W-:Y:S05]  /*6050*/  WARPSYNC.COLLECTIVE R28, `(.L_x_84) ;  /* 0x000000001c087348 */ /* 0x000fea0003c00000 */
[----:B------:R0:W1:Y:S02]  /*6060*/  SHFL.BFLY P2, R32, R31, R30, R29 ;  /* 0x0c00001e1f207389 */ /* 0x000064000004001d */
[----:B01----:R-:W-:Y:S01]  /*6070*/  ENDCOLLECTIVE ;  /* 0x000000000000791b */ /* 0x003fe20003800000 */
.L_x_84:
[----:B------:R-:W-:Y:S01]  /*6080*/  ISETP.NE.AND P0, PT, R11, RZ, PT ;  /* 0x000000ff0b00720c */ /* 0x000fe20003f05270 */
[----:B------:R-:W-:-:S04]  /*6090*/  FADD.FTZ R39, R39, R26 ;  /* 0x0000001a27277221 */ /* 0x000fc80000010000 */
[----:B------:R-:W-:-:S08]  /*60a0*/  IMAD.MOV.U32 R31, RZ, RZ, R39 ;  /* 0x000000ffff1f7224 */ /* 0x000fd000078e0027 */
[----:B------:R-:W0:Y:S01]  /*60b0*/  @!P0 LDC.64 R26, c[0x0][0x218] ;  /* 0x00008600ff1a8b82 */ /* 0x000e220000000a00 */
[----:B------:R-:W-:-:S07]  /*60c0*/  @!P0 F2FP.BF16.F32.PACK_AB R46, RZ, R46 ;  /* 0x0000002eff2e823e */ /* 0x000fce00000010ff */
[----:B------:R-:W1:Y:S01]  /*60d0*/  @!P0 LDC.64 R16, c[0x0][0x220] ;  /* 0x00008800ff108b82 */ /* 0x000e620000000a00 */
[----:B------:R-:W-:-:S07]  /*60e0*/  MOV R41, R32 ;  /* 0x0000002000297202 */ /* 0x000fce0000000f00 */
[----:B01----:R-:W-:Y:S05]  /*60f0*/  WARPSYNC.COLLECTIVE R28, `(.L_x_85) ;  /* 0x000000001c087348 */ /* 0x003fea0003c00000 */
[----:B------:R2:W3:Y:S02]  /*6100*/  SHFL.BFLY P2, R32, R31, R30, R29 ;  /* 0x0c00001e1f207389 */ /* 0x0004e4000004001d */
[----:B0123--:R-:W-:Y:S01]  /*6110*/  ENDCOLLECTIVE ;  /* 0x000000000000791b */ /* 0x00ffe20003800000 */
.L_x_85:
[----:B------:R-:W-:Y:S01]  /*6120*/  FADD.FTZ R40, R40, R41 ;  /* 0x0000002928287221 */ /* 0x000fe20000010000 */
[----:B------:R-:W-:Y:S01]  /*6130*/  @!P0 IMAD.WIDE R26, R43, 0x2, R26 ;  /* 0x000000022b1a8825 */ /* 0x000fe200078e021a */
[----:B------:R-:W-:-:S03]  /*6140*/  MOV R31, R23 ;  /* 0x00000017001f7202 */ /* 0x000fc60000000f00 */
[----:B------:R-:W-:Y:S02]  /*6150*/  IMAD.MOV.U32 R30, RZ, RZ, 0x8 ;  /* 0x00000008ff1e7424 */ /* 0x000fe400078e00ff */
[----:B------:R-:W-:Y:S01]  /*6160*/  @!P0 IMAD.WIDE R16, R43, 0x2, R16 ;  /* 0x000000022b108825 */ /* 0x000fe200078e0210 */
[----:B------:R-:W-:-:S07]  /*6170*/  MOV R42, R32 ;  /* 0x00000020002a7202 */ /* 0x000fce0000000f00 */
[----:B------:R-:W-:Y:S05]  /*6180*/  WARPSYNC.COLLECTIVE R28, `(.L_x_86) ;  /* 0x000000001c087348 */ /* 0x000fea0003c00000 */
[----:B------:R0:W1:Y:S02]  /*6190*/  SHFL.BFLY P2, R32, R31, R30, R29 ;  /* 0x0c00001e1f207389 */ /* 0x000064000004001d */
[----:B01----:R-:W-:Y:S01]  /*61a0*/  ENDCOLLECTIVE ;  /* 0x000000000000791b */ /* 0x003fe20003800000 */
.L_x_86:
[----:B------:R-:W-:Y:S01]  /*61b0*/  FADD.FTZ R39, R39, R42 ;  /* 0x0000002a27277221 */ /* 0x000fe20000010000 */
[----:B------:R-:W-:Y:S01]  /*61c0*/  IMAD.MOV.U32 R31, RZ, RZ, R21 ;  /* 0x000000ffff1f7224 */ /* 0x000fe200078e0015 */
[----:B------:R-:W-:-:S07]  /*61d0*/  MOV R44, R32 ;  /* 0x00000020002c7202 */ /* 0x000fce0000000f00 */
[----:B------:R-:W-:Y:S05]  /*61e0*/  WARPSYNC.COLLECTIVE R28, `(.L_x_87) ;  /* 0x000000001c087348 */ /* 0x000fea0003c00000 */
[----:B------:R0:W1:Y:S02]  /*61f0*/  SHFL.BFLY P2, R32, R31, R30, R29 ;  /* 0x0c00001e1f207389 */ /* 0x000064000004001d */
[----:B01----:R-:W-:Y:S01]  /*6200*/  ENDCOLLECTIVE ;  /* 0x000000000000791b */ /* 0x003fe20003800000 */
.L_x_87:
[----:B------:R-:W-:-:S05]  /*6210*/  FADD.FTZ R44, R44, R23 ;  /* 0x000000172c2c7221 */ /* 0x000fca0000010000 */
[----:B------:R-:W-:Y:S01]  /*6220*/  MOV R31, R44 ;  /* 0x0000002c001f7202 */ /* 0x000fe20000000f00 */
[----:B------:R-:W-:Y:S01]  /*6230*/  IMAD.MOV.U32 R30, RZ, RZ, 0x4 ;  /* 0x00000004ff1e7424 */ /* 0x000fe200078e00ff */
[----:B------:R-:W-:-:S07]  /*6240*/  MOV R24, R32 ;  /* 0x0000002000187202 */ /* 0x000fce0000000f00 */
[----:B------:R-:W-:Y:S05]  /*6250*/  WARPSYNC.COLLECTIVE R28, `(.L_x_88) ;  /* 0x000000001c087348 */ /* 0x000fea0003c00000 */
[----:B------:R0:W1:Y:S02]  /*6260*/  SHFL.BFLY P2, R32, R31, R30, R29 ;  /* 0x0c00001e1f207389 */ /* 0x000064000004001d */
[----:B01----:R-:W-:Y:S01]  /*6270*/  ENDCOLLECTIVE ;  /* 0x000000000000791b */ /* 0x003fe20003800000 */
.L_x_88:
[----:B------:R-:W-:Y:S02]  /*6280*/  FADD.FTZ R33, R24, R21 ;  /* 0x0000001518217221 */ /* 0x000fe40000010000 */
[----:B------:R-:W0:Y:S08]  /*6290*/  @!P0 LDC.64 R24, c[0x0][0x220] ;  /* 0x00008800ff188b82 */ /* 0x000e300000000a00 */
[----:B------:R-:W1:Y:S01]  /*62a0*/  @!P0 LDC.64 R20, c[0x0][0x220] ;  /* 0x00008800ff148b82 */ /* 0x000e620000000a00 */
[----:B------:R-:W-:-:S02]  /*62b0*/  MOV R31, R33 ;  /* 0x00000021001f7202 */ /* 0x000fc40000000f00 */
[----:B------:R-:W-:-:S07]  /*62c0*/  MOV R23, R32 ;  /* 0x0000002000177202 */ /* 0x000fce0000000f00 */
[----:B01----:R-:W-:Y:S05]  /*62d0*/  WARPSYNC.COLLECTIVE R28, `(.L_x_89) ;  /* 0x000000001c087348 */ /* 0x003fea0003c00000 */
[----:B------:R2:W3:Y:S02]  /*62e0*/  SHFL.BFLY P2, R32, R31, R30, R29 ;  /* 0x0c00001e1f207389 */ /* 0x0004e4000004001d */
[----:B0123--:R-:W-:Y:S01]  /*62f0*/  ENDCOLLECTIVE ;  /* 0x000000000000791b */ /* 0x00ffe20003800000 */
.L_x_89:
[----:B------:R-:W-:Y:S01]  /*6300*/  FADD.FTZ R44, R44, R23 ;  /* 0x000000172c2c7221 */ /* 0x000fe20000010000 */
[C---:B------:R-:W-:Y:S01]  /*6310*/  @!P0 IMAD.WIDE R24, R43.reuse, 0x2, R24 ;  /* 0x000000022b188825 */ /* 0x040fe200078e0218 */
[----:B------:R-:W0:Y:S03]  /*6320*/  @!P0 LDC.64 R22, c[0x0][0x218] ;  /* 0x00008600ff168b82 */ /* 0x000e260000000a00 */
[----:B------:R-:W-:Y:S01]  /*6330*/  @!P0 IMAD.WIDE R20, R43, 0x2, R20 ;  /* 0x000000022b148825 */ /* 0x000fe200078e0214 */
[----:B------:R-:W-:Y:S01]  /*6340*/  HFMA2.MMA R30, -RZ, RZ, 0, 1.1920928955078125e-07 ;  /* 0x00000002ff1e7435 */ /* 0x000fe200000001ff */
[----:B------:R-:W-:Y:S02]  /*6350*/  MOV R31, R44 ;  /* 0x0000002c001f7202 */ /* 0x000fe40000000f00 */
[----:B------:R-:W-:-:S08]  /*6360*/  IMAD.MOV.U32 R34, RZ, RZ, R32 ;  /* 0x000000ffff227224 */ /* 0x000fd000078e0020 */
[----:B0-----:R-:W-:Y:S05]  /*6370*/  WARPSYNC.COLLECTIVE R28, `(.L_x_90) ;  /* 0x000000001c087348 */ /* 0x001fea0003c00000 */
[----:B------:R1:W2:Y:S02]  /*6380*/  SHFL.BFLY P2, R32, R31, R30, R29 ;  /* 0x0c00001e1f207389 */ /* 0x0002a4000004001d */
[----:B012---:R-:W-:Y:S01]  /*6390*/  ENDCOLLECTIVE ;  /* 0x000000000000791b */ /* 0x007fe20003800000 */
.L_x_90:
[----:B------:R-:W-:Y:S01]  /*63a0*/  FADD.FTZ R33, R33, R34 ;  /* 0x0000002221217221 */ /* 0x000fe20000010000 */
[----:B------:R-:W-:-:S04]  /*63b0*/  @!P0 IMAD.WIDE R22, R43, 0x2, R22 ;  /* 0x000000022b168825 */ /* 0x000fc800078e0216 */
[----:B------:R-:W-:Y:S01]  /*63c0*/  MOV R31, R33 ;  /* 0x00000021001f7202 */ /* 0x000fe20000000f00 */
[----:B------:R-:W-:Y:S01]  /*63d0*/  IMAD.MOV.U32 R45, RZ, RZ, R32 ;  /* 0x000000ffff2d7224 */ /* 0x000fe200078e0020 */
[----:B------:R-:W-:Y:S02]  /*63e0*/  @!P0 F2FP.BF16.F32.PACK_AB R32, RZ, R19 ;  /* 0x00000013ff20823e */ /* 0x000fe400000010ff */
[----:B------:R-:W0:Y:S01]  /*63f0*/  @!P0 LDC.64 R18, c[0x0][0x218] ;  /* 0x00008600ff128b82 */ /* 0x000e220000000a00 */
[----:B------:R-:W-:Y:S01]  /*6400*/  FADD.FTZ R44, R44, R45 ;  /* 0x0000002d2c2c7221 */ /* 0x000fe20000010000 */
[----:B------:R-:W-:-:S07]  /*6410*/  PRMT R47, R32, 0x7610, R47 ;  /* 0x00007610202f7816 */ /* 0x000fce000000002f */
[----:B0-----:R-:W-:Y:S05]  /*6420*/  WARPSYNC.COLLECTIVE R28, `(.L_x_91) ;  /* 0x000000001c087348 */ /* 0x001fea0003c00000 */
[----:B------:R1:W2:Y:S02]  /*6430*/  SHFL.BFLY P2, R32, R31, R30, R29 ;  /* 0x0c00001e1f207389 */ /* 0x0002a4000004001d */
[----:B012---:R-:W-:Y:S01]  /*6440*/  ENDCOLLECTIVE ;  /* 0x000000000000791b */ /* 0x007fe20003800000 */
.L_x_91:
[----:B------:R0:W-:Y:S04]  /*6450*/  @!P0 STG.E.U16 desc[UR14][R26.64], R47 ;  /* 0x0000002f1a008986 */ /* 0x0001e8000c10150e */
[----:B------:R1:W-:Y:S01]  /*6460*/  @!P0 STG.E.U16 desc[UR14][R24.64], R46 ;  /* 0x0000002e18008986 */ /* 0x0003e2000c10150e */
[----:B------:R-:W-:Y:S01]  /*6470*/  @!P0 F2FP.BF16.F32.PACK_AB R28, RZ, R40 ;  /* 0x00000028ff1c823e */ /* 0x000fe200000010ff */
[----:B------:R-:W-:Y:S01]  /*6480*/  HFMA2.MMA R30, -RZ, RZ, 0, 5.9604644775390625e-08 ;  /* 0x00000001ff1e7435 */ /* 0x000fe200000001ff */
[----:B------:R-:W-:Y:S02]  /*6490*/  MOV R31, R44 ;  /* 0x0000002c001f7202 */ /* 0x000fe40000000f00 */
[----:B0-----:R-:W-:Y:S02]  /*64a0*/  @!P0 F2FP.BF16.F32.PACK_AB R27, RZ, R35 ;  /* 0x00000023ff1b823e */ /* 0x001fe400000010ff */
[----:B-1----:R-:W-:Y:S01]  /*64b0*/  PRMT R24, R28, 0x7610, R24 ;  /* 0x000076101c187816 */ /* 0x002fe20000000018 */
[----:B------:R-:W-:Y:S01]  /*64c0*/  IMAD.MOV.U32 R28, RZ, RZ, 0xffff ;  /* 0x0000ffffff1c7424 */ /* 0x000fe200078e00ff */
[----:B------:R-:W-:Y:S01]  /*64d0*/  @!P0 F2FP.BF16.F32.PACK_AB R25, RZ, R36 ;  /* 0x00000024ff19823e */ /* 0x000fe200000010ff */
[----:B------:R-:W-:Y:S01]  /*64e0*/  @!P0 IMAD.WIDE R18, R43, 0x2, R18 ;  /* 0x000000022b128825 */ /* 0x000fe200078e0212 */
[----:B------:R-:W-:-:S03]  /*64f0*/  @!P0 F2FP.BF16.F32.PACK_AB R35, RZ, R39 ;  /* 0x00000027ff23823e */ /* 0x000fc600000010ff */
[----:B------:R-:W-:Y:S01]  /*6500*/  IMAD.MOV.U32 R34, RZ, RZ, R32 ;  /* 0x000000ffff227224 */ /* 0x000fe200078e0020 */
[----:B------:R0:W-:Y:S03]  /*6510*/  @!P0 STG.E.U16 desc[UR14][R22.64+0x28], R25 ;  /* 0x0000281916008986 */ /* 0x0001e6000c10150e */
[----:B------:R-:W-:-:S07]  /*6520*/  FADD.FTZ R33, R33, R34 ;  /* 0x0000002221217221 */ /* 0x000fce0000010000 */
[----:B0-----:R-:W-:Y:S05]  /*6530*/  WARPSYNC.COLLECTIVE R28, `(.L_x_92) ;  /* 0x000000001c087348 */ /* 0x001fea0003c00000 */
[----:B------:R1:W2:Y:S02]  /*6540*/  SHFL.BFLY P2, R32, R31, R30, R29 ;  /* 0x0c00001e1f207389 */ /* 0x0002a4000004001d */
[----:B012---:R-:W-:Y:S01]  /*6550*/  ENDCOLLECTIVE ;  /* 0x000000000000791b */ /* 0x007fe20003800000 */
.L_x_92:
[----:B------:R0:W-:Y:S04]  /*6560*/  @!P0 STG.E.U16 desc[UR14][R20.64+0x28], R27 ;  /* 0x0000281b14008986 */ /* 0x0001e8000c10150e */
[----:B------:R0:W-:Y:S04]  /*6570*/  @!P0 STG.E.U16 desc[UR14][R18.64+0x50], R24 ;  /* 0x0000501812008986 */ /* 0x0001e8000c10150e */
[----:B------:R0:W-:Y:S01]  /*6580*/  @!P0 STG.E.U16 desc[UR14][R16.64+0x50], R35 ;  /* 0x0000502310008986 */ /* 0x0001e2000c10150e */
[----:B------:R-:W-:Y:S02]  /*6590*/  MOV R31, R33 ;  /* 0x00000021001f7202 */ /* 0x000fe40000000f00 */
[----:B------:R-:W-:-:S07]  /*65a0*/  MOV R37, R32 ;  /* 0x0000002000257202 */ /* 0x000fce0000000f00 */
[----:B0-----:R-:W-:Y:S05]  /*65b0*/  WARPSYNC.COLLECTIVE R28, `(.L_x_93) ;  /* 0x000000001c087348 */ /* 0x001fea0003c00000 */
[----:B------:R1:W2:Y:S02]  /*65c0*/  SHFL.BFLY P2, R32, R31, R30, R29 ;  /* 0x0c00001e1f207389 */ /* 0x0002a4000004001d */
[----:B012---:R-:W-:Y:S01]  /*65d0*/  ENDCOLLECTIVE ;  /* 0x000000000000791b */ /* 0x007fe20003800000 */
.L_x_93:
[----:B------:R-:W-:Y:S01]  /*65e0*/  FADD.FTZ R37, R44, R37 ;  /* 0x000000252c257221 */ /* 0x000fe20000010000 */
[----:B------:R-:W-:Y:S06]  /*65f0*/  BRA `(.L_x_94) ;  /* 0xffffffe000dc7947 */ /* 0x000fec000383ffff */
.L_x_95:
[----:B------:R-:W-:-:S00]  /*6600*/  BRA `(.L_x_95) ;  /* 0xfffffffc00fc7947 */ /* 0x000fc0000383ffff */
[----:B------:R-:W-:-:S00]  /*6610*/  NOP ;  /* 0x0000000000007918 */ /* 0x000fc00000000000 */
        /* <DEDUP_REMOVED lines=14> */
.L_x_3540:


//--------------------- .text._ZN13group_norm_v218gn_bwd_cuda_kernelI13__nv_bfloat16Li320ELi1ELi32ELi80ELi256ELb0ELb1ELi16ELi320ELi320ELi4ELb1ELi9ELb0ELb0ELNS_15WgradSyncMethodE2ENS_16CompileConditionILi900EEEEEvPT_S6_S6_PKS5_S8_S8_S8_PKfflPfPj --------------------------
	.section	.text._ZN13group_norm_v218gn_bwd_cuda_kernelI13__nv_bfloat16Li320ELi1ELi32ELi80ELi256ELb0ELb1ELi16ELi320ELi320ELi4ELb1ELi9ELb0ELb0ELNS_15WgradSyncMethodE2ENS_16CompileConditionILi900EEEEEvPT_S6_S6_PKS5_S8_S8_S8_PKfflPfPj,"ax",@progbits
	.align	128
        .global         _ZN13group_norm_v218gn_bwd_cuda_kernelI13__nv_bfloat16Li320ELi1ELi32ELi80ELi256ELb0ELb1ELi16ELi320ELi320ELi4ELb1ELi9ELb0ELb0ELNS_15WgradSyncMethodE2ENS_16CompileConditionILi900EEEEEvPT_S6_S6_PKS5_S8_S8_S8_PKfflPfPj
        .type           _ZN13group_norm_v218gn_bwd_cuda_kernelI13__nv_bfloat16Li320ELi1ELi32ELi80ELi256ELb0ELb1ELi16ELi320ELi320ELi4ELb1ELi9ELb0ELb0ELNS_15WgradSyncMethodE2ENS_16CompileConditionILi900EEEEEvPT_S6_S6_PKS5_S8_S8_S8_PKfflPfPj,@function
        .size           _ZN13group_norm_v218gn_bwd_cuda_kernelI13__nv_bfloat16Li320ELi1ELi32ELi80ELi256ELb0ELb1ELi16ELi320ELi320ELi4ELb1ELi9ELb0ELb0ELNS_15WgradSyncMethodE2ENS_16CompileConditionILi900EEEEEvPT_S6_S6_PKS5_S8_S8_S8_PKfflPfPj,(.L_x_3541 - _ZN13group_norm_v218gn_bwd_cuda_kernelI13__nv_bfloat16Li320ELi1ELi32ELi80ELi256ELb0ELb1ELi16ELi320ELi320ELi4ELb1ELi9ELb0ELb0ELNS_15WgradSyncMethodE2ENS_16CompileConditionILi900EEEEEvPT_S6_S6_PKS5_S8_S8_S8_PKfflPfPj)
        .other          _ZN13group_norm_v218gn_bwd_cuda_kernelI13__nv_bfloat16Li320ELi1ELi32ELi80ELi256ELb0ELb1ELi16ELi320ELi320ELi4ELb1ELi9ELb0ELb0ELNS_15WgradSyncMethodE2ENS_16CompileConditionILi900EEEEEvPT_S6_S6_PKS5_S8_S8_S8_PKfflPfPj,@"STO_CUDA_ENTRY STV_DEFAULT"
_ZN13group_norm_v218gn_bwd_cuda_kernelI13__nv_bfloat16Li320ELi1ELi32ELi80ELi256ELb0ELb1ELi16ELi320ELi320ELi4ELb1ELi9ELb0ELb0ELNS_15WgradSyncMethodE2ENS_16CompileConditionILi900EEEEEvPT_S6_S6_PKS5_S8_S8_S8_PKfflPfPj:
.text._ZN13group_norm_v218gn_bwd_cuda_kernelI13__nv_bfloat16Li320ELi1ELi32ELi80ELi256ELb0ELb1ELi16ELi320ELi320ELi4ELb1ELi9ELb0ELb0ELNS_15WgradSyncMethodE2ENS_16CompileConditionILi900EEEEEvPT_S6_S6_PKS5_S8_S8_S8_PKfflPfPj:
[----:B------:R-:W-:Y:S01]  /*0000*/  LDC R1, c[0x0][0x28] ;  /* 0x00000a00ff017b82 */ /* 0x000fe20000000800 */
[----:B------:R-:W0:Y:S01]  /*0010*/  S2R R52, SR_CTAID.Y ;  /* 0x0000000000347919 */ /* 0x000e220000002600 */
[----:B------:R-:W-:Y:S01]  /*0020*/  ULDC.64 UR6, c[0x0][0x258] ;  /* 0x0000960000067ab9 */ /* 0x000fe20000000a00 */
[----:B------:R-:W-:Y:S01]  /*0030*/  ULDC.64 UR10, c[0x0][0x208] ;  /* 0x00008200000a7ab9 */ /* 0x000fe20000000a00 */
[----:B------:R-:W-:Y:S01]  /*0040*/  USHF.L.U32 UR12, UR6, 0x3, URZ ;  /* 0x00000003060c7899 */ /* 0x000fe2000800063f */
[----:B------:R-:W1:Y:S01]  /*0050*/  S2R R53, SR_CTAID.X ;  /* 0x0000000000357919 */ /* 0x000e620000002500 */
[----:B------:R-:W-:Y:S01]  /*0060*/  USHF.L.U64.HI UR6, UR6, 0x3, UR7 ;  /* 0x0000000306067899 */ /* 0x000fe20008010207 */
[----:B------:R-:W-:-:S05]  /*0070*/  IMAD.MOV.U32 R54, RZ, RZ, RZ ;  /* 0x000000ffff367224 */ /* 0x000fca00078e00ff */
[----:B------:R-:W-:Y:S02]  /*0080*/  MOV R0, UR6 ;  /* 0x0000000600007c02 */ /* 0x000fe40008000f00 */
[----:B0-----:R-:W-:Y:S02]  /*0090*/  ISETP.LT.U32.AND P0, PT, R52, UR12, PT ;  /* 0x0000000c34007c0c */ /* 0x001fe4000bf01070 */
[----:B------:R-:W-:Y:S02]  /*00a0*/  MOV R55, R52 ;  /* 0x0000003400377202 */ /* 0x000fe40000000f00 */
[----:B------:R-:W-:-:S13]  /*00b0*/  ISETP.GT.AND.EX P0, PT, R0, RZ, PT, P0 ;  /* 0x000000ff0000720c */ /* 0x000fda0003f04300 */
[----:B-1----:R-:W-:Y:S05]  /*00c0*/  @P0 BRA `(.L_x_96) ;  /* 0x0000000000680947 */ /* 0x002fea0003800000 */
[----:B------:R-:W0:Y:S01]  /*00d0*/  S2R R0, SR_TID.X ;  /* 0x0000000000007919 */ /* 0x000e220000002100 */
[----:B------:R-:W-:Y:S01]  /*00e0*/  BAR.SYNC.DEFER_BLOCKING 0x0 ;  /* 0x0000000000007b1d */ /* 0x000fe20000010000 */
[----:B0-----:R-:W-:-:S13]  /*00f0*/  ISETP.NE.AND P0, PT, R0, RZ, PT ;  /* 0x000000ff0000720c */ /* 0x001fda0003f05270 */
[----:B------:R-:W-:Y:S05]  /*0100*/  @P0 BRA `(.L_x_97) ;  /* 0x00000000004c0947 */ /* 0x000fea0003800000 */
[----:B------:R-:W-:Y:S01]  /*0110*/  ULDC.64 UR4, c[0x0][0x268] ;  /* 0x00009a0000047ab9 */ /* 0x000fe20000000a00 */
[----:B------:R-:W-:Y:S01]  /*0120*/  IMAD.MOV R0, RZ, RZ, -R55 ;  /* 0x000000ffff007224 */ /* 0x000fe200078e0a37 */
[----:B------:R-:W-:Y:S01]  /*0130*/  UIADD3 UR4, UP0, UR4, 0x24, URZ ;  /* 0x0000002404047890 */ /* 0x000fe2000ff1e03f */
[----:B------:R-:W-:-:S03]  /*0140*/  MOV R5, 0x7fffff71 ;  /* 0x7fffff7100057802 */ /* 0x000fc60000000f00 */
[----:B------:R-:W-:Y:S01]  /*0150*/  UIADD3.X UR5, URZ, UR5, URZ, UP0, !UPT ;  /* 0x000000053f057290 */ /* 0x000fe200087fe43f */
[----:B------:R-:W-:Y:S01]  /*0160*/  ISETP.NE.AND P0, PT, R53, R0, PT ;  /* 0x000000003500720c */ /* 0x000fe20003f05270 */
[----:B------:R-:W-:-:S03]  /*0170*/  IMAD.U32 R2, RZ, RZ, UR4 ;  /* 0x00000004ff027e24 */ /* 0x000fc6000f8e00ff */
[----:B------:R-:W-:Y:S02]  /*0180*/  SEL R5, R5, 0x1, !P0 ;  /* 0x0000000105057807 */ /* 0x000fe40004000000 */
[----:B------:R-:W-:Y:S01]  /*0190*/  MOV R3, UR5 ;  /* 0x0000000500037c02 */ /* 0x000fe20008000f00 */
[----:B------:R-:W-:Y:S06]  /*01a0*/  MEMBAR.ALL.GPU ;  /* 0x0000000000007992 */ /* 0x000fec000000a000 */
[----:B------:R-:W-:-:S00]  /*01b0*/  ERRBAR ;  /* 0x00000000000079ab */ /* 0x000fc00000000000 */
[----:B------:R-:W-:Y:S06]  /*01c0*/  CGAERRBAR ;  /* 0x00000000000075ab */ /* 0x000fec0000000000 */
[----:B------:R0:W5:Y:S02]  /*01d0*/  ATOM.E.ADD.STRONG.GPU PT, R5, desc[UR10][R2.64], R5 ;  /* 0x000000050205798a */ /* 0x00016400081ee1ca */
.L_x_98:
[----:B------:R-:W2:Y:S04]  /*01e0*/  LD.E.STRONG.GPU R0, desc[UR10][R2.64] ;  /* 0x0000000a02007980 */ /* 0x000ea8000c10f900 */
[----:B--2---:R-:W-:Y:S01]  /*01f0*/  CCTL.IVALL ;  /* 0x00000000ff00798f */ /* 0x004fe20002000000 */
[----:B------:R-:W-:Y:S05]  /*0200*/  YIELD ;  /* 0x0000000000007946 */ /* 0x000fea0003800000 */
[----:B-----5:R-:W-:-:S04]  /*0210*/  LOP3.LUT R0, R0, R5, RZ, 0x3c, !PT ;  /* 0x0000000500007212 */ /* 0x020fc800078e3cff */
[----:B------:R-:W-:-:S13]  /*0220*/  ISETP.GT.AND P0, PT, R0, -0x1, PT ;  /* 0xffffffff0000780c */ /* 0x000fda0003f04270 */
[----:B------:R-:W-:Y:S05]  /*0230*/  @P0 BRA `(.L_x_98) ;  /* 0xfffffffc00e80947 */ /* 0x000fea000383ffff */
.L_x_97:
[----:B------:R-:W-:Y:S05]  /*0240*/  WARPSYNC.ALL ;  /* 0x0000000000007948 */ /* 0x000fea0003800000 */
[----:B------:R-:W-:Y:S06]  /*0250*/  BAR.SYNC.DEFER_BLOCKING 0x0 ;  /* 0x0000000000007b1d */ /* 0x000fec0000010000 */
[----:B------:R-:W-:Y:S05]  /*0260*/  BRA `(.L_x_99) ;  /* 0x0000003000147947 */ /* 0x000fea0003800000 */
.L_x_96:
[----:B------:R-:W0:Y:S01]  /*0270*/  S2R R56, SR_TID.X ;  /* 0x0000000000387919 */ /* 0x000e220000002100 */
[----:B------:R-:W-:Y:S01]  /*0280*/  MOV R0, 0x400 ;  /* 0x0000040000007802 */ /* 0x000fe20000000f00 */
[----:B------:R-:W-:Y:S01]  /*0290*/  UMOV UR4, URZ ;  /* 0x0000003f00047c82 */ /* 0x000fe20008000000 */
[----:B------:R-:W1:Y:S03]  /*02a0*/  S2R R4, SR_CgaCtaId ;  /* 0x0000000000047919 */ /* 0x000e660000008800 */
[----:B------:R-:W-:Y:S01]  /*02b0*/  VIADD R57, R0, 0x2800 ;  /* 0x0000280000397836 */ /* 0x000fe20000000000 */
[----:B------:R-:W-:-:S04]  /*02c0*/  SHF.L.U32 R0, R53, 0x4, RZ ;  /* 0x0000000435007819 */ /* 0x000fc800000006ff */
[----:B------:R-:W-:Y:S01]  /*02d0*/  LOP3.LUT R0, R0, 0xf0, RZ, 0xc0, !PT ;  /* 0x000000f000007812 */ /* 0x000fe200078ec0ff */
[----:B0-----:R-:W-:Y:S01]  /*02e0*/  IMAD.WIDE.U32 R2, R56, -0x33333333, RZ ;  /* 0xcccccccd38027825 */ /* 0x001fe200078e00ff */
[----:B------:R-:W-:Y:S02]  /*02f0*/  SHF.R.S32.HI R5, RZ, 0x1f, R56 ;  /* 0x0000001fff057819 */ /* 0x000fe40000011438 */
[----:B-1----:R-:W-:Y:S02]  /*0300*/  LEA R57, R4, R57, 0x18 ;  /* 0x0000003904397211 */ /* 0x002fe400078ec0ff */
[----:B------:R-:W-:Y:S02]  /*0310*/  LEA.HI R2, R5, R56, RZ, 0x2 ;  /* 0x0000003805027211 */ /* 0x000fe400078f10ff */
[----:B------:R-:W-:Y:S02]  /*0320*/  SHF.R.U32.HI R7, RZ, 0x6, R3 ;  /* 0x00000006ff077819 */ /* 0x000fe40000011603 */
[----:B------:R-:W-:-:S02]  /*0330*/  SHF.R.S32.HI R91, RZ, 0x2, R2 ;  /* 0x00000002ff5b7819 */ /* 0x000fc40000011402 */
[----:B------:R-:W-:Y:S01]  /*0340*/  IADD3 R0, R0, R7, RZ ;  /* 0x0000000700007210 */ /* 0x000fe20007ffe0ff */
[----:B------:R-:W-:Y:S01]  /*0350*/  IMAD R58, R7, -0x50, R56 ;  /* 0xffffffb0073a7824 */ /* 0x000fe200078e0238 */
[C---:B------:R-:W-:Y:S01]  /*0360*/  IADD3 R8, R91.reuse, 0xf0, RZ ;  /* 0x000000f05b087810 */ /* 0x040fe20007ffe0ff */
[----:B------:R-:W-:Y:S01]  /*0370*/  VIADD R3, R91, 0x50 ;  /* 0x000000505b037836 */ /* 0x000fe20000000000 */
[----:B------:R-:W-:Y:S01]  /*0380*/  LEA.HI R5, R5, R56, RZ, 0x4 ;  /* 0x0000003805057211 */ /* 0x000fe200078f20ff */
[----:B------:R-:W-:Y:S01]  /*0390*/  IMAD R59, R58, 0x28, R57 ;  /* 0x000000283a3b7824 */ /* 0x000fe200078e0239 */
[----:B------:R-:W-:Y:S01]  /*03a0*/  SHF.R.S32.HI R9, RZ, 0x1f, R8 ;  /* 0x0000001fff097819 */ /* 0x000fe20000011408 */
[----:B------:R-:W-:Y:S01]  /*03b0*/  VIADD R6, R91, 0xa0 ;  /* 0x000000a05b067836 */ /* 0x000fe20000000000 */
[----:B------:R-:W-:Y:S01]  /*03c0*/  SHF.R.S32.HI R4, RZ, 0x1f, R3 ;  /* 0x0000001fff047819 */ /* 0x000fe20000011403 */
[----:B------:R-:W-:Y:S01]  /*03d0*/  IMAD R59, R7, 0x8, R59 ;  /* 0x00000008073b7824 */ /* 0x000fe200078e023b */
[----:B------:R-:W-:Y:S01]  /*03e0*/  LEA.HI R9, R9, R8, RZ, 0x2 ;  /* 0x0000000809097211 */ /* 0x000fe200078f10ff */
[----:B------:R-:W-:Y:S01]  /*03f0*/  IMAD R64, R0, 0xa00, RZ ;  /* 0x00000a0000407824 */ /* 0x000fe200078e02ff */
[----:B------:R-:W-:-:S02]  /*0400*/  SHF.R.S32.HI R7, RZ, 0x1f, R6 ;  /* 0x0000001fff077819 */ /* 0x000fc40000011406 */
[----:B------:R-:W-:Y:S02]  /*0410*/  LEA.HI R4, R4, R3, RZ, 0x2 ;  /* 0x0000000304047211 */ /* 0x000fe400078f10ff */
[----:B------:R-:W-:Y:S02]  /*0420*/  LOP3.LUT R3, R2, 0xfffffffc, RZ, 0xc0, !PT ;  /* 0xfffffffc02037812 */ /* 0x000fe400078ec0ff */
[----:B------:R-:W-:Y:S02]  /*0430*/  LEA.HI R7, R7, R6, RZ, 0x2 ;  /* 0x0000000607077211 */ /* 0x000fe400078f10ff */
[----:B------:R-:W-:Y:S02]  /*0440*/  SHF.R.U32.HI R60, RZ, 0x4, R5 ;  /* 0x00000004ff3c7819 */ /* 0x000fe40000011605 */
[----:B------:R-:W-:Y:S02]  /*0450*/  IADD3 R3, -R3, R56, RZ ;  /* 0x0000003803037210 */ /* 0x000fe40007ffe1ff */
[----:B------:R-:W-:-:S02]  /*0460*/  SHF.R.U32.HI R4, RZ, 0x2, R4 ;  /* 0x00000002ff047819 */ /* 0x000fc40000011604 */
[----:B------:R-:W-:Y:S02]  /*0470*/  SHF.R.U32.HI R62, RZ, 0x2, R7 ;  /* 0x00000002ff3e7819 */ /* 0x000fe40000011607 */
[----:B------:R-:W-:Y:S02]  /*0480*/  SHF.R.U32.HI R2, RZ, 0x2, R9 ;  /* 0x00000002ff027819 */ /* 0x000fe40000011609 */
[C---:B------:R-:W-:Y:S02]  /*0490*/  LOP3.LUT R60, R3.reuse, 0x3, R60, 0x78, !PT ;  /* 0x00000003033c7812 */ /* 0x040fe400078e783c */
[C---:B------:R-:W-:Y:S02]  /*04a0*/  LOP3.LUT R61, R3.reuse, 0x3, R4, 0x78, !PT ;  /* 0x00000003033d7812 */ /* 0x040fe400078e7804 */
[C---:B------:R-:W-:Y:S02]  /*04b0*/  LOP3.LUT R62, R3.reuse, 0x3, R62, 0x78, !PT ;  /* 0x00000003033e7812 */ /* 0x040fe400078e783e */
[----:B------:R-:W-:-:S07]  /*04c0*/  LOP3.LUT R63, R3, 0x3, R2, 0x78, !PT ;  /* 0x00000003033f7812 */ /* 0x000fce00078e7802 */
.L_x_110:
[C---:B------:R-:W-:Y:S01]  /*04d0*/  LOP3.LUT R31, R55.reuse, 0x7, RZ, 0xc0, !PT ;  /* 0x00000007371f7812 */ /* 0x040fe200078ec0ff */
[----:B------:R-:W0:Y:S01]  /*04e0*/  LDC.64 R4, c[0x0][0x238] ;  /* 0x00008e00ff047b82 */ /* 0x000e220000000a00 */
[--C-:B------:R-:W-:Y:S01]  /*04f0*/  SHF.R.U32.HI R30, RZ, 0x3, R54.reuse ;  /* 0x00000003ff1e7819 */ /* 0x100fe20000011636 */
[----:B------:R-:W-:Y:S01]  /*0500*/  ULDC.64 UR8, c[0x0][0x248] ;  /* 0x0000920000087ab9 */ /* 0x000fe20000000a00 */
[----:B------:R-:W-:Y:S01]  /*0510*/  SHF.R.U64 R33, R55, 0x3, R54 ;  /* 0x0000000337217819 */ /* 0x000fe20000001236 */
[----:B------:R-:W-:Y:S01]  /*0520*/  IMAD R31, R31, 0x140, RZ ;  /* 0x000001401f1f7824 */ /* 0x000fe200078e02ff */
[----:B------:R-:W-:Y:S01]  /*0530*/  ULDC.64 UR14, c[0x0][0x228] ;  /* 0x00008a00000e7ab9 */ /* 0x000fe20000000a00 */
[----:B------:R-:W-:Y:S01]  /*0540*/  IMAD R7, R30, 0xa0000, RZ ;  /* 0x000a00001e077824 */ /* 0x000fe200078e02ff */
[----:B------:R-:W-:Y:S01]  /*0550*/  ULDC UR5, c[0x0][0x250] ;  /* 0x0000940000057ab9 */ /* 0x000fe20000000800 */
[----:B------:R-:W-:-:S04]  /*0560*/  IMAD R22, R58, 0x4, R31 ;  /* 0x000000043a167824 */ /* 0x000fc800078e021f */
[----:B--2---:R-:W-:Y:S01]  /*0570*/  IMAD.WIDE.U32 R2, R22, -0x33333333, RZ ;  /* 0xcccccccd16027825 */ /* 0x004fe200078e00ff */
[----:B------:R-:W-:-:S04]  /*0580*/  SHF.R.S32.HI R23, RZ, 0x1f, R22 ;  /* 0x0000001fff177819 */ /* 0x000fc80000011416 */
[----:B------:R-:W-:Y:S01]  /*0590*/  SHF.R.U32.HI R65, RZ, 0x6, R3 ;  /* 0x00000006ff417819 */ /* 0x000fe20000011603 */
[----:B------:R-:W-:-:S03]  /*05a0*/  IMAD.WIDE.U32 R2, R33, 0xa0000, R22 ;  /* 0x000a000021027825 */ /* 0x000fc600078e0016 */
[----:B------:R-:W-:Y:S02]  /*05b0*/  LEA R0, P0, R33, R65, 0x5 ;  /* 0x0000004121007211 */ /* 0x000fe400078028ff */
[----:B------:R-:W-:Y:S02]  /*05c0*/  IADD3 R6, R3, R7, RZ ;  /* 0x0000000703067210 */ /* 0x000fe40007ffe0ff */
[----:B------:R-:W-:Y:S02]  /*05d0*/  IADD3 R67, P1, R64, R2, RZ ;  /* 0x0000000240437210 */ /* 0x000fe40007f3e0ff */
[----:B------:R-:W-:Y:S02]  /*05e0*/  LEA.HI.X R3, R33, RZ, R30, 0x5, P0 ;  /* 0x000000ff21037211 */ /* 0x000fe400000f2c1e */
[----:B------:R-:W-:Y:S01]  /*05f0*/  LEA R24, P0, R0, UR8, 0x3 ;  /* 0x0000000800187c11 */ /* 0x000fe2000f8018ff */
[----:B------:R-:W-:-:S03]  /*0600*/  IMAD.X R66, RZ, RZ, R6, P1 ;  /* 0x000000ffff427224 */ /* 0x000fc600008e0606 */
[----:B------:R-:W-:Y:S01]  /*0610*/  LEA.HI.X R25, R0, UR9, R3, 0x3, P0 ;  /* 0x0000000900197c11 */ /* 0x000fe200080f1c03 */
[----:B------:R-:W-:Y:S01]  /*0620*/  ULDC.64 UR8, c[0x0][0x230] ;  /* 0x00008c0000087ab9 */ /* 0x000fe20000000a00 */
[C---:B------:R-:W-:Y:S02]  /*0630*/  SHF.L.U64.HI R66, R67.reuse, 0x1, R66 ;  /* 0x0000000143427819 */ /* 0x040fe40000010242 */
[----:B------:R-:W-:Y:S02]  /*0640*/  SHF.L.U32 R67, R67, 0x1, RZ ;  /* 0x0000000143437819 */ /* 0x000fe400000006ff */
[----:B------:R-:W2:Y:S01]  /*0650*/  LDG.E.64.CONSTANT R24, desc[UR10][R24.64] ;  /* 0x0000000a18187981 */ /* 0x000ea2000c1e9b00 */
[----:B0-----:R-:W-:Y:S01]  /*0660*/  IMAD.WIDE R22, R22, 0x2, R4 ;  /* 0x0000000216167825 */ /* 0x001fe200078e0204 */
[C---:B------:R-:W-:Y:S02]  /*0670*/  IADD3 R20, P0, R67.reuse, UR8, RZ ;  /* 0x0000000843147c10 */ /* 0x040fe4000ff1e0ff */
[----:B------:R-:W-:-:S02]  /*0680*/  IADD3 R18, P1, R67, UR14, RZ ;  /* 0x0000000e43127c10 */ /* 0x000fc4000ff3e0ff */
[----:B------:R-:W-:Y:S01]  /*0690*/  IADD3.X R21, R66, UR9, RZ, P0, !PT ;  /* 0x0000000942157c10 */ /* 0x000fe200087fe4ff */
[----:B------:R-:W-:Y:S01]  /*06a0*/  VIADD R3, R64, 0x2800 ;  /* 0x0000280040037836 */ /* 0x000fe20000000000 */
[----:B------:R-:W-:Y:S01]  /*06b0*/  IADD3.X R19, R66, UR15, RZ, P1, !PT ;  /* 0x0000000f42137c10 */ /* 0x000fe20008ffe4ff */
[----:B------:R-:W3:Y:S04]  /*06c0*/  LDG.E.64.CONSTANT R22, desc[UR10][R22.64] ;  /* 0x0000000a16167981 */ /* 0x000ee8000c1e9b00 */
[----:B------:R-:W4:Y:S04]  /*06d0*/  LDG.E.64.CONSTANT R20, desc[UR10][R20.64] ;  /* 0x0000000a14147981 */ /* 0x000f28000c1e9b00 */
[----:B------:R-:W5:Y:S01]  /*06e0*/  LDG.E.64.CONSTANT R18, desc[UR10][R18.64] ;  /* 0x0000000a12127981 */ /* 0x000f62000c1e9b00 */
[----:B------:R-:W-:-:S04]  /*06f0*/  IADD3 R3, P0, R3, R2, RZ ;  /* 0x0000000203037210 */ /* 0x000fc80007f1e0ff */
[----:B------:R-:W-:Y:S01]  /*0700*/  IADD3.X R0, RZ, R6, RZ, P0, !PT ;  /* 0x00000006ff007210 */ /* 0x000fe200007fe4ff */
[----:B------:R-:W-:-:S03]  /*0710*/  IMAD.SHL.U32 R68, R3, 0x2, RZ ;  /* 0x0000000203447824 */ /* 0x000fc600078e00ff */
[----:B------:R-:W-:Y:S02]  /*0720*/  SHF.L.U64.HI R69, R3, 0x1, R0 ;  /* 0x0000000103457819 */ /* 0x000fe40000010200 */
[C---:B------:R-:W-:Y:S02]  /*0730*/  IADD3 R16, P0, R68.reuse, UR8, RZ ;  /* 0x0000000844107c10 */ /* 0x040fe4000ff1e0ff */
[----:B------:R-:W-:Y:S02]  /*0740*/  IADD3 R14, P1, R68, UR14, RZ ;  /* 0x0000000e440e7c10 */ /* 0x000fe4000ff3e0ff */
[C---:B------:R-:W-:Y:S02]  /*0750*/  IADD3.X R17, R69.reuse, UR9, RZ, P0, !PT ;  /* 0x0000000945117c10 */ /* 0x040fe400087fe4ff */
[----:B------:R-:W-:Y:S02]  /*0760*/  IADD3.X R15, R69, UR15, RZ, P1, !PT ;  /* 0x0000000f450f7c10 */ /* 0x000fe40008ffe4ff */
[----:B------:R-:W-:-:S02]  /*0770*/  IADD3 R3, R64, 0x5000, RZ ;  /* 0x0000500040037810 */ /* 0x000fc40007ffe0ff */
[----:B------:R-:W5:Y:S02]  /*0780*/  LDG.E.64.CONSTANT R16, desc[UR10][R16.64] ;  /* 0x0000000a10107981 */ /* 0x000f64000c1e9b00 */
[----:B------:R-:W-:Y:S02]  /*0790*/  IADD3 R3, P0, R3, R2, RZ ;  /* 0x0000000203037210 */ /* 0x000fe40007f1e0ff */
[----:B------:R-:W5:Y:S02]  /*07a0*/  LDG.E.64.CONSTANT R14, desc[UR10][R14.64] ;  /* 0x0000000a0e0e7981 */ /* 0x000f64000c1e9b00 */
        /* <DEDUP_REMOVED lines=9> */
[----:B------:R-:W-:-:S05]  /*0840*/  VIADD R3, R64, 0x7800 ;  /* 0x0000780040037836 */ /* 0x000fca0000000000 */
[----:B------:R-:W-:-:S04]  /*0850*/  IADD3 R3, P0, R3, R2, RZ ;  /* 0x0000000203037210 */ /* 0x000fc80007f1e0ff */
[----:B------:R-:W-:Y:S01]  /*0860*/  IADD3.X R0, RZ, R6, RZ, P0, !PT ;  /* 0x00000006ff007210 */ /* 0x000fe200007fe4ff */
[----:B------:R-:W-:-:S03]  /*0870*/  IMAD.SHL.U32 R72, R3, 0x2, RZ ;  /* 0x0000000203487824 */ /* 0x000fc600078e00ff */
[----:B------:R-:W-:Y:S02]  /*0880*/  SHF.L.U64.HI R73, R3, 0x1, R0 ;  /* 0x0000000103497819 */ /* 0x000fe40000010200 */
[C---:B------:R-:W-:Y:S02]  /*0890*/  IADD3 R8, P0, R72.reuse, UR8, RZ ;  /* 0x0000000848087c10 */ /* 0x040fe4000ff1e0ff */
[----:B------:R-:W-:Y:S02]  /*08a0*/  IADD3 R6, P1, R72, UR14, RZ ;  /* 0x0000000e48067c10 */ /* 0x000fe4000ff3e0ff */
[C---:B------:R-:W-:Y:S02]  /*08b0*/  IADD3.X R9, R73.reuse, UR9, RZ, P0, !PT ;  /* 0x0000000949097c10 */ /* 0x040fe400087fe4ff */
[----:B------:R-:W-:-:S04]  /*08c0*/  IADD3.X R7, R73, UR15, RZ, P1, !PT ;  /* 0x0000000f49077c10 */ /* 0x000fc80008ffe4ff */
[----:B------:R-:W5:Y:S04]  /*08d0*/  LDG.E.64.CONSTANT R8, desc[UR10][R8.64] ;  /* 0x0000000a08087981 */ /* 0x000f68000c1e9b00 */
[----:B------:R-:W5:Y:S01]  /*08e0*/  LDG.E.64.CONSTANT R6, desc[UR10][R6.64] ;  /* 0x0000000a06067981 */ /* 0x000f62000c1e9b00 */
[----:B------:R-:W0:Y:S01]  /*08f0*/  S2UR UR7, SR_CgaCtaId ;  /* 0x00000000000779c3 */ /* 0x000e220000008800 */
[----:B------:R-:W-:Y:S01]  /*0900*/  SHF.L.U64.HI R30, R33, 0x4, R30 ;  /* 0x00000004211e7819 */ /* 0x000fe2000001021e */
[----:B------:R-:W-:Y:S01]  /*0910*/  BSSY B0, `(.L_x_100) ;  /* 0x0000188000007945 */ /* 0x000fe20003800000 */
[----:B--2---:R-:W-:Y:S01]  /*0920*/  FADD.FTZ R25, R25, UR5 ;  /* 0x0000000519197e21 */ /* 0x004fe20008010000 */
[----:B------:R-:W-:Y:S02]  /*0930*/  UMOV UR5, 0x400 ;  /* 0x0000040000057882 */ /* 0x000fe40000000000 */
[----:B0-----:R-:W-:Y:S01]  /*0940*/  ULEA UR8, UR7, UR5, 0x18 ;  /* 0x0000000507087291 */ /* 0x001fe2000f8ec03f */
[----:B------:R0:W1:Y:S01]  /*0950*/  MUFU.RSQ R74, R25 ;  /* 0x00000019004a7308 */ /* 0x0000620000001400 */
[C---:B---3--:R-:W-:Y:S01]  /*0960*/  PRMT R26, R22.reuse, 0x7632, R26 ;  /* 0x00007632161a7816 */ /* 0x048fe2000000001a */
[----:B------:R-:W-:Y:S01]  /*0970*/  IMAD.U32 R77, R23, 0x10000, RZ ;  /* 0x00010000174d7824 */ /* 0x000fe200078e00ff */
[----:B------:R-:W-:-:S02]  /*0980*/  SHF.L.U32 R75, R22, 0x10, RZ ;  /* 0x00000010164b7819 */ /* 0x000fc400000006ff */
[C---:B----4-:R-:W-:Y:S01]  /*0990*/  PRMT R0, R20.reuse, 0x7632, R0 ;  /* 0x0000763214007816 */ /* 0x050fe20000000000 */
[----:B------:R-:W-:Y:S01]  /*09a0*/  IMAD.U32 R5, R20, 0x10000, RZ ;  /* 0x0001000014057824 */ /* 0x000fe200078e00ff */
[----:B------:R-:W-:Y:S02]  /*09b0*/  SHF.L.U32 R26, R26, 0x10, RZ ;  /* 0x000000101a1a7819 */ /* 0x000fe400000006ff */
[----:B-----5:R-:W-:Y:S01]  /*09c0*/  PRMT R29, R18, 0x7632, R29 ;  /* 0x00007632121d7816 */ /* 0x020fe2000000001d */
[----:B------:R-:W-:Y:S01]  /*09d0*/  IMAD.U32 R27, R0, 0x10000, RZ ;  /* 0x00010000001b7824 */ /* 0x000fe200078e00ff */
[----:B------:R-:W-:Y:S01]  /*09e0*/  SHF.L.U32 R3, R18, 0x10, RZ ;  /* 0x0000001012037819 */ /* 0x000fe200000006ff */
[C---:B------:R-:W-:Y:S01]  /*09f0*/  FADD.FTZ R5, -R24.reuse, R5 ;  /* 0x0000000518057221 */ /* 0x040fe20000010100 */
[----:B------:R-:W-:Y:S01]  /*0a00*/  SHF.L.U32 R35, R21, 0x10, RZ ;  /* 0x0000001015237819 */ /* 0x000fe200000006ff */
[----:B------:R-:W-:Y:S02]  /*0a10*/  IMAD.U32 R29, R29, 0x10000, RZ ;  /* 0x000100001d1d7824 */ /* 0x000fe400078e00ff */
[----:B------:R-:W-:Y:S01]  /*0a20*/  FADD.FTZ R27, -R24, R27 ;  /* 0x0000001b181b7221 */ /* 0x000fe20000010100 */
[----:B0-----:R-:W-:Y:S01]  /*0a30*/  FMUL.FTZ R25, R3, R75 ;  /* 0x0000004b03197220 */ /* 0x001fe20000410000 */
[C---:B-1----:R-:W-:Y:S01]  /*0a40*/  FMUL.FTZ R0, R74.reuse, R5 ;  /* 0x000000054a007220 */ /* 0x042fe20000410000 */
[----:B------:R-:W-:Y:S01]  /*0a50*/  FMUL.FTZ R4, R29, R26 ;  /* 0x0000001a1d047220 */ /* 0x000fe20000410000 */
[----:B------:R-:W-:Y:S01]  /*0a60*/  FMUL.FTZ R5, R74, R27 ;  /* 0x0000001b4a057220 */ /* 0x000fe20000410000 */
[----:B------:R-:W-:Y:S01]  /*0a70*/  SHF.L.U32 R79, R19, 0x10, RZ ;  /* 0x00000010134f7819 */ /* 0x000fe200000006ff */
[----:B------:R-:W-:Y:S01]  /*0a80*/  FFMA.FTZ R2, R0, R25, RZ ;  /* 0x0000001900027223 */ /* 0x000fe200000100ff */
[----:B------:R-:W-:Y:S01]  /*0a90*/  FADD.FTZ R35, -R24, R35 ;  /* 0x0000002318237221 */ /* 0x000fe20000010100 */
[----:B------:R-:W-:-:S02]  /*0aa0*/  PRMT R27, R23, 0x7632, R27 ;  /* 0x00007632171b7816 */ /* 0x000fc4000000001b */
[--C-:B------:R-:W-:Y:S01]  /*0ab0*/  FFMA.FTZ R25, R5, R4, R2.reuse ;  /* 0x0000000405197223 */ /* 0x100fe20000010002 */
[----:B------:R-:W-:Y:S01]  /*0ac0*/  PRMT R2, R21, 0x7632, R2 ;  /* 0x0000763215027816 */ /* 0x000fe20000000002 */
[----:B------:R-:W-:Y:S01]  /*0ad0*/  FMUL.FTZ R4, R79, R77 ;  /* 0x0000004d4f047220 */ /* 0x000fe20000410000 */
[----:B------:R-:W-:Y:S01]  /*0ae0*/  PRMT R28, R19, 0x7632, R28 ;  /* 0x00007632131c7816 */ /* 0x000fe2000000001c */
[----:B------:R-:W-:Y:S01]  /*0af0*/  IMAD.U32 R27, R27, 0x10000, RZ ;  /* 0x000100001b1b7824 */ /* 0x000fe200078e00ff */
[----:B------:R-:W-:Y:S01]  /*0b00*/  SHF.L.U32 R37, R2, 0x10, RZ ;  /* 0x0000001002257819 */ /* 0x000fe200000006ff */
[----:B------:R-:W-:Y:S01]  /*0b10*/  FMUL.FTZ R2, R74, R35 ;  /* 0x000000234a027220 */ /* 0x000fe20000410000 */
[----:B------:R-:W-:Y:S01]  /*0b20*/  SHF.L.U32 R39, R16, 0x10, RZ ;  /* 0x0000001010277819 */ /* 0x000fe200000006ff */
[----:B------:R-:W-:Y:S01]  /*0b30*/  IMAD.U32 R28, R28, 0x10000, RZ ;  /* 0x000100001c1c7824 */ /* 0x000fe200078e00ff */
[----:B------:R-:W-:Y:S01]  /*0b40*/  PRMT R38, R15, 0x7632, R38 ;  /* 0x000076320f267816 */ /* 0x000fe20000000026 */
[----:B------:R-:W-:Y:S01]  /*0b50*/  FADD.FTZ R37, -R24, R37 ;  /* 0x0000002518257221 */ /* 0x000fe20000010100 */
[--C-:B------:R-:W-:Y:S01]  /*0b60*/  FFMA.FTZ R35, R2, R4, R25.reuse ;  /* 0x0000000402237223 */ /* 0x100fe20000010019 */
[----:B------:R-:W-:Y:S01]  /*0b70*/  PRMT R25, R16, 0x7632, R25 ;  /* 0x0000763210197816 */ /* 0x000fe20000000019 */
[----:B------:R-:W-:Y:S01]  /*0b80*/  FMUL.FTZ R32, R28, R27 ;  /* 0x0000001b1c207220 */ /* 0x000fe20000410000 */
[----:B------:R-:W-:Y:S01]  /*0b90*/  FMUL.FTZ R4, R74, R37 ;  /* 0x000000254a047220 */ /* 0x000fe20000410000 */
[C---:B------:R-:W-:Y:S01]  /*0ba0*/  PRMT R37, R14.reuse, 0x7632, R37 ;  /* 0x000076320e257816 */ /* 0x040fe20000000025 */
[----:B------:R-:W-:Y:S01]  /*0bb0*/  IMAD.U32 R76, R14, 0x10000, RZ ;  /* 0x000100000e4c7824 */ /* 0x000fe200078e00ff */
[----:B------:R-:W-:Y:S01]  /*0bc0*/  SHF.L.U32 R41, R25, 0x10, RZ ;  /* 0x0000001019297819 */ /* 0x000fe200000006ff */
[----:B------:R-:W-:Y:S01]  /*0bd0*/  FADD.FTZ R39, -R24, R39 ;  /* 0x0000002718277221 */ /* 0x000fe20000010100 */
[----:B------:R-:W-:Y:S01]  /*0be0*/  FFMA.FTZ R35, R4, R32, R35 ;  /* 0x0000002004237223 */ /* 0x000fe20000010023 */
[----:B------:R-:W-:Y:S01]  /*0bf0*/  FMUL.FTZ R25, R75, R76 ;  /* 0x0000004c4b197220 */ /* 0x000fe20000410000 */
[----:B------:R-:W-:-:S02]  /*0c00*/  IMAD.U32 R37, R37, 0x10000, RZ ;  /* 0x0001000025257824 */ /* 0x000fc400078e00ff */
[----:B------:R-:W-:Y:S01]  /*0c10*/  FMUL.FTZ R78, R74, R39 ;  /* 0x000000274a4e7220 */ /* 0x000fe20000410000 */
[----:B------:R-:W-:Y:S01]  /*0c20*/  FADD.FTZ R41, -R24, R41 ;  /* 0x0000002918297221 */ /* 0x000fe20000010100 */
[C---:B------:R-:W-:Y:S01]  /*0c30*/  SHF.L.U32 R39, R17.reuse, 0x10, RZ ;  /* 0x0000001011277819 */ /* 0x040fe200000006ff */
[----:B------:R-:W-:Y:S01]  /*0c40*/  FMUL.FTZ R32, R26, R37 ;  /* 0x000000251a207220 */ /* 0x000fe20000410000 */
[----:B------:R-:W-:Y:S01]  /*0c50*/  FFMA.FTZ R35, R78, R25, R35 ;  /* 0x000000194e237223 */ /* 0x000fe20000010023 */
[----:B------:R-:W-:Y:S01]  /*0c60*/  FMUL.FTZ R46, R74, R41 ;  /* 0x000000294a2e7220 */ /* 0x000fe20000410000 */
[----:B------:R-:W-:Y:S01]  /*0c70*/  PRMT R25, R17, 0x7632, R25 ;  /* 0x0000763211197816 */ /* 0x000fe20000000019 */
[----:B------:R-:W-:Y:S02]  /*0c80*/  IMAD.U32 R80, R15, 0x10000, RZ ;  /* 0x000100000f507824 */ /* 0x000fe400078e00ff */
[----:B------:R-:W-:Y:S01]  /*0c90*/  FADD.FTZ R39, -R24, R39 ;  /* 0x0000002718277221 */ /* 0x000fe20000010100 */
[----:B------:R-:W-:Y:S01]  /*0ca0*/  FFMA.FTZ R32, R46, R32, R35 ;  /* 0x000000202e207223 */ /* 0x000fe20000010023 */
[----:B------:R-:W-:Y:S01]  /*0cb0*/  SHF.L.U32 R35, R25, 0x10, RZ ;  /* 0x0000001019237819 */ /* 0x000fe200000006ff */
[----:B------:R-:W-:Y:S01]  /*0cc0*/  FMUL.FTZ R25, R77, R80 ;  /* 0x000000504d197220 */ /* 0x000fe20000410000 */
[----:B------:R-:W-:Y:S01]  /*0cd0*/  FMUL.FTZ R81, R74, R39 ;  /* 0x000000274a517220 */ /* 0x000fe20000410000 */
        /* <DEDUP_REMOVED lines=8> */
[----:B------:R-:W-:Y:S01]  /*0d60*/  SHF.L.U32 R35, R56, 0x1, RZ ;  /* 0x0000000138237819 */ /* 0x000fe200000006ff */
[----:B------:R-:W-:Y:S01]  /*0d70*/  FMUL.FTZ R34, R75, R82 ;  /* 0x000000524b227220 */ /* 0x000fe20000410000 */
[----:B------:R-:W-:Y:S01]  /*0d80*/  FFMA.FTZ R32, R39, R25, R32 ;  /* 0x0000001927207223 */ /* 0x000fe20000010020 */
[----:B------:R-:W-:Y:S01]  /*0d90*/  PRMT R25, R12, 0x7632, R25 ;  /* 0x000076320c197816 */ /* 0x000fe20000000019 */
[----:B------:R-:W-:Y:S01]  /*0da0*/  FMUL.FTZ R83, R74, R41 ;  /* 0x000000294a537220 */ /* 0x000fe20000410000 */
[----:B------:R-:W-:Y:S01]  /*0db0*/  PRMT R41, R10, 0x7632, R41 ;  /* 0x000076320a297816 */ /* 0x000fe20000000029 */
[----:B------:R-:W-:Y:S01]  /*0dc0*/  IMAD.U32 R45, R13, 0x10000, RZ ;  /* 0x000100000d2d7824 */ /* 0x000fe200078e00ff */
[----:B------:R-:W-:Y:S01]  /*0dd0*/  LOP3.LUT R36, R35, 0x18, RZ, 0xc0, !PT ;  /* 0x0000001823247812 */ /* 0x000fe200078ec0ff */
[----:B------:R-:W-:Y:S01]  /*0de0*/  IMAD.U32 R25, R25, 0x10000, RZ ;  /* 0x0001000019197824 */ /* 0x000fe200078e00ff */
[----:B------:R-:W-:Y:S01]  /*0df0*/  SHF.L.U32 R41, R41, 0x10, RZ ;  /* 0x0000001029297819 */ /* 0x000fe200000006ff */
[----:B------:R-:W-:Y:S01]  /*0e00*/  FFMA.FTZ R43, R83, R34, R32 ;  /* 0x00000022532b7223 */ /* 0x000fe20000010020 */
[----:B------:R-:W-:Y:S01]  /*0e10*/  LEA R35, R56, UR8, 0x5 ;  /* 0x0000000838237c11 */ /* 0x000fe2000f8e28ff */
[----:B------:R-:W-:Y:S01]  /*0e20*/  FADD.FTZ R25, -R24, R25 ;  /* 0x0000001918197221 */ /* 0x000fe20000010100 */
[----:B------:R-:W-:Y:S01]  /*0e30*/  LOP3.LUT R34, R36, 0x10, RZ, 0x3c, !PT ;  /* 0x0000001024227812 */ /* 0x000fe200078e3cff */
[----:B------:R-:W-:Y:S01]  /*0e40*/  FMUL.FTZ R40, R26, R41 ;  /* 0x000000291a287220 */ /* 0x000fe20000410000 */
[----:B------:R-:W-:Y:S01]  /*0e50*/  LOP3.LUT R32, R36, 0x8, RZ, 0x3c, !PT ;  /* 0x0000000824207812 */ /* 0x000fe200078e3cff */
[----:B------:R-:W-:Y:S01]  /*0e60*/  FMUL.FTZ R42, R74, R25 ;  /* 0x000000194a2a7220 */ /* 0x000fe20000410000 */
[----:B------:R-:W-:Y:S01]  /*0e70*/  LOP3.LUT R44, R36, 0x18, RZ, 0x3c, !PT ;  /* 0x00000018242c7812 */ /* 0x000fe200078e3cff */
[C---:B------:R-:W-:Y:S01]  /*0e80*/  IMAD.IADD R36, R35.reuse, 0x1, R36 ;  /* 0x0000000123247824 */ /* 0x040fe200078e0224 */
[C---:B------:R-:W-:Y:S01]  /*0e90*/  IADD3 R32, R35.reuse, R32, RZ ;  /* 0x0000002023207210 */ /* 0x040fe20007ffe0ff */
[C---:B------:R-:W-:Y:S01]  /*0ea0*/  IMAD.IADD R34, R35.reuse, 0x1, R34 ;  /* 0x0000000123227824 */ /* 0x040fe200078e0222 */
[----:B------:R-:W-:Y:S01]  /*0eb0*/  IADD3 R35, R35, R44, RZ ;  /* 0x0000002c23237210 */ /* 0x000fe20007ffe0ff */
[----:B------:R-:W-:Y:S01]  /*0ec0*/  FFMA.FTZ R47, R42, R40, R43 ;  /* 0x000000282a2f7223 */ /* 0x000fe2000001002b */
[----:B------:R-:W-:Y:S01]  /*0ed0*/  FFMA.FTZ R44, R3, R75, RZ ;  /* 0x0000004b032c7223 */ /* 0x000fe200000100ff */
[----:B------:R-:W-:Y:S01]  /*0ee0*/  PRMT R40, R13, 0x7632, R40 ;  /* 0x000076320d287816 */ /* 0x000fe20000000028 */
[----:B------:R-:W-:Y:S01]  /*0ef0*/  FADD.FTZ R45, -R24, R45 ;  /* 0x0000002d182d7221 */ /* 0x000fe20000010100 */
[----:B------:R-:W-:Y:S01]  /*0f00*/  SHF.L.U32 R25, R11, 0x10, RZ ;  /* 0x000000100b197819 */ /* 0x000fe200000006ff */
[----:B------:R-:W-:Y:S01]  /*0f10*/  FFMA.FTZ R44, R29, R26, R44 ;  /* 0x0000001a1d2c7223 */ /* 0x000fe2000001002c */
[----:B------:R-:W-:Y:S01]  /*0f20*/  PRMT R43, R11, 0x7632, R43 ;  /* 0x000076320b2b7816 */ /* 0x000fe2000000002b */
[----:B------:R-:W-:-:S02]  /*0f30*/  IMAD.U32 R49, R40, 0x10000, RZ ;  /* 0x0001000028317824 */ /* 0x000fc400078e00ff */
[----:B------:R-:W-:Y:S01]  /*0f40*/  FFMA.FTZ R40, R5, R29, RZ ;  /* 0x0000001d05287223 */ /* 0x000fe200000100ff */
[----:B------:R-:W-:Y:S01]  /*0f50*/  FFMA.FTZ R5, R79, R77, R44 ;  /* 0x0000004d4f057223 */ /* 0x000fe2000001002c */
[----:B------:R-:W-:Y:S01]  /*0f60*/  FMUL.FTZ R84, R74, R45 ;  /* 0x0000002d4a547220 */ /* 0x000fe20000410000 */
[----:B------:R-:W-:Y:S01]  /*0f70*/  FADD.FTZ R44, RZ, R29 ;  /* 0x0000001dff2c7221 */ /* 0x000fe20000010000 */
[----:B------:R-:W-:Y:S01]  /*0f80*/  FFMA.FTZ R45, R46, R37, R40 ;  /* 0x000000252e2d7223 */ /* 0x000fe20000010028 */
[----:B------:R-:W-:Y:S01]  /*0f90*/  FFMA.FTZ R46, R28, R27, R5 ;  /* 0x0000001b1c2e7223 */ /* 0x000fe20000010005 */
[----:B------:R-:W-:Y:S01]  /*0fa0*/  SHF.L.U32 R40, R43, 0x10, RZ ;  /* 0x000000102b287819 */ /* 0x000fe200000006ff */
[----:B------:R-:W-:Y:S01]  /*0fb0*/  FMUL.FTZ R48, R77, R25 ;  /* 0x000000194d307220 */ /* 0x000fe20000410000 */
[----:B------:R-:W-:Y:S01]  /*0fc0*/  FADD.FTZ R49, -R24, R49 ;  /* 0x0000003118317221 */ /* 0x000fe20000010100 */
[----:B------:R-:W-:Y:S01]  /*0fd0*/  FFMA.FTZ R5, R75, R76, R46 ;  /* 0x0000004c4b057223 */ /* 0x000fe2000001002e */
[----:B------:R-:W-:Y:S01]  /*0fe0*/  FADD.FTZ R46, R44, R37 ;  /* 0x000000252c2e7221 */ /* 0x000fe20000010000 */
[----:B------:R-:W-:Y:S01]  /*0ff0*/  FFMA.FTZ R48, R84, R48, R47 ;  /* 0x0000003054307223 */ /* 0x000fe2000001002f */
[----:B------:R-:W-:Y:S01]  /*1000*/  FMUL.FTZ R43, R27, R40 ;  /* 0x000000281b2b7220 */ /* 0x000fe20000410000 */
[--C-:B------:R-:W-:Y:S01]  /*1010*/  FFMA.FTZ R44, R26, R37, R5.reuse ;  /* 0x000000251a2c7223 */ /* 0x100fe20000010005 */
[----:B------:R-:W-:Y:S01]  /*1020*/  PRMT R5, R8, 0x7632, R5 ;  /* 0x0000763208057816 */ /* 0x000fe20000000005 */
[----:B------:R-:W-:Y:S01]  /*1030*/  FMUL.FTZ R29, R74, R49 ;  /* 0x000000314a1d7220 */ /* 0x000fe20000410000 */
[----:B------:R-:W-:-:S02]  /*1040*/  IMAD.U32 R49, R8, 0x10000, RZ ;  /* 0x0001000008317824 */ /* 0x000fc400078e00ff */
[----:B------:R-:W-:Y:S01]  /*1050*/  FFMA.FTZ R44, R77, R80, R44 ;  /* 0x000000504d2c7223 */ /* 0x000fe2000001002c */
[----:B------:R-:W-:Y:S01]  /*1060*/  SHF.L.U32 R85, R6, 0x10, RZ ;  /* 0x0000001006557819 */ /* 0x000fe200000006ff */
[----:B------:R-:W-:Y:S02]  /*1070*/  IMAD.U32 R51, R5, 0x10000, RZ ;  /* 0x0001000005337824 */ /* 0x000fe400078e00ff */
[----:B------:R-:W-:Y:S01]  /*1080*/  FADD.FTZ R5, RZ, R28 ;  /* 0x0000001cff057221 */ /* 0x000fe20000010000 */
[----:B------:R-:W-:Y:S01]  /*1090*/  FFMA.FTZ R44, R27, R38, R44 ;  /* 0x000000261b2c7223 */ /* 0x000fe2000001002c */
[----:B------:R-:W-:Y:S01]  /*10a0*/  FFMA.FTZ R47, R29, R43, R48 ;  /* 0x0000002b1d2f7223 */ /* 0x000fe20000010030 */
[----:B------:R-:W-:Y:S01]  /*10b0*/  FADD.FTZ R49, -R24, R49 ;  /* 0x0000003118317221 */ /* 0x000fe20000010100 */
[----:B------:R-:W-:Y:S01]  /*10c0*/  FFMA.FTZ R4, R4, R28, RZ ;  /* 0x0000001c04047223 */ /* 0x000fe200000100ff */
[----:B------:R-:W-:Y:S01]  /*10d0*/  FADD.FTZ R43, R5, R38 ;  /* 0x00000026052b7221 */ /* 0x000fe20000010000 */
[C---:B------:R-:W-:Y:S01]  /*10e0*/  FFMA.FTZ R5, R75.reuse, R82, R44 ;  /* 0x000000524b057223 */ /* 0x040fe2000001002c */
[----:B------:R-:W-:Y:S01]  /*10f0*/  PRMT R37, R6, 0x7632, R37 ;  /* 0x0000763206257816 */ /* 0x000fe20000000025 */
[----:B------:R-:W-:Y:S01]  /*1100*/  FMUL.FTZ R28, R75, R85 ;  /* 0x000000554b1c7220 */ /* 0x000fe20000410000 */
[----:B------:R-:W-:Y:S01]  /*1110*/  FMUL.FTZ R86, R74, R49 ;  /* 0x000000314a567220 */ /* 0x000fe20000410000 */
[----:B------:R-:W-:Y:S01]  /*1120*/  FFMA.FTZ R38, R39, R38, R4 ;  /* 0x0000002627267223 */ /* 0x000fe20000010004 */
[----:B------:R-:W-:Y:S01]  /*1130*/  FFMA.FTZ R4, R26, R41, R5 ;  /* 0x000000291a047223 */ /* 0x000fe20000010005 */
[----:B------:R-:W-:Y:S01]  /*1140*/  SHF.L.U32 R37, R37, 0x10, RZ ;  /* 0x0000001025257819 */ /* 0x000fe200000006ff */
[----:B------:R-:W-:Y:S01]  /*1150*/  FADD.FTZ R51, -R24, R51 ;  /* 0x0000003318337221 */ /* 0x000fe20000010100 */
[----:B------:R-:W-:Y:S01]  /*1160*/  FFMA.FTZ R47, R86, R28, R47 ;  /* 0x0000001c562f7223 */ /* 0x000fe2000001002f */
[----:B------:R-:W-:-:S02]  /*1170*/  IMAD.U32 R5, R9, 0x10000, RZ ;  /* 0x0001000009057824 */ /* 0x000fc400078e00ff */
[--C-:B------:R-:W-:Y:S01]  /*1180*/  FFMA.FTZ R28, R77, R25, R4.reuse ;  /* 0x000000194d1c7223 */ /* 0x100fe20000010004 */
[----:B------:R-:W-:Y:S01]  /*1190*/  FADD.FTZ R46, R46, R41 ;  /* 0x000000292e2e7221 */ /* 0x000fe20000010000 */
[----:B------:R-:W-:Y:S01]  /*11a0*/  FFMA.FTZ R42, R42, R41, R45 ;  /* 0x000000292a2a7223 */ /* 0x000fe2000001002d */
[----:B------:R-:W-:Y:S01]  /*11b0*/  FMUL.FTZ R39, R26, R37 ;  /* 0x000000251a277220 */ /* 0x000fe20000410000 */
[----:B------:R-:W-:Y:S01]  /*11c0*/  FMUL.FTZ R44, R74, R51 ;  /* 0x000000334a2c7220 */ /* 0x000fe20000410000 */
[----:B------:R-:W-:Y:S01]  /*11d0*/  PRMT R4, R9, 0x7632, R4 ;  /* 0x0000763209047816 */ /* 0x000fe20000000004 */
[----:B------:R-:W-:Y:S01]  /*11e0*/  FADD.FTZ R41, -R24, R5 ;  /* 0x0000000518297221 */ /* 0x000fe20000010100 */
[----:B------:R-:W-:Y:S01]  /*11f0*/  FFMA.FTZ R28, R27, R40, R28 ;  /* 0x000000281b1c7223 */ /* 0x000fe2000001001c */
[C---:B------:R-:W-:Y:S01]  /*1200*/  SHF.L.U32 R87, R7.reuse, 0x10, RZ ;  /* 0x0000001007577819 */ /* 0x040fe200000006ff */
[----:B------:R-:W-:Y:S01]  /*1210*/  FFMA.FTZ R47, R44, R39, R47 ;  /* 0x000000272c2f7223 */ /* 0x000fe2000001002f */
[----:B------:R-:W-:Y:S01]  /*1220*/  PRMT R5, R7, 0x7632, R5 ;  /* 0x0000763207057816 */ /* 0x000fe20000000005 */
[----:B------:R-:W-:Y:S01]  /*1230*/  FMUL.FTZ R88, R74, R41 ;  /* 0x000000294a587220 */ /* 0x000fe20000410000 */
[----:B------:R-:W-:Y:S01]  /*1240*/  FFMA.FTZ R39, R75, R85, R28 ;  /* 0x000000554b277223 */ /* 0x000fe2000001001c */
[----:B------:R-:W-:-:S02]  /*1250*/  IMAD.U32 R41, R4, 0x10000, RZ ;  /* 0x0001000004297824 */ /* 0x000fc400078e00ff */
[----:B------:R-:W-:Y:S01]  /*1260*/  FMUL.FTZ R45, R77, R87 ;  /* 0x000000574d2d7220 */ /* 0x000fe20000410000 */
[----:B------:R-:W-:Y:S01]  /*1270*/  SHF.L.U32 R48, R5, 0x10, RZ ;  /* 0x0000001005307819 */ /* 0x000fe200000006ff */
[----:B------:R-:W-:Y:S01]  /*1280*/  FFMA.FTZ R26, R26, R37, R39 ;  /* 0x000000251a1a7223 */ /* 0x000fe20000010027 */
[----:B------:R-:W-:Y:S01]  /*1290*/  FADD.FTZ R41, -R24, R41 ;  /* 0x0000002918297221 */ /* 0x000fe20000010100 */
[----:B------:R-:W-:Y:S01]  /*12a0*/  FFMA.FTZ R45, R88, R45, R47 ;  /* 0x0000002d582d7223 */ /* 0x000fe2000001002f */
[----:B------:R-:W-:Y:S01]  /*12b0*/  FFMA.FTZ R5, R0, R3, RZ ;  /* 0x0000000300057223 */ /* 0x000fe200000100ff */
[----:B------:R-:W-:Y:S01]  /*12c0*/  FMUL.FTZ R28, R27, R48 ;  /* 0x000000301b1c7220 */ /* 0x000fe20000410000 */
[----:B------:R-:W-:Y:S01]  /*12d0*/  FFMA.FTZ R4, R77, R87, R26 ;  /* 0x000000574d047223 */ /* 0x000fe2000001001a */
[----:B------:R-:W-:Y:S01]  /*12e0*/  FMUL.FTZ R47, R74, R41 ;  /* 0x000000294a2f7220 */ /* 0x000fe20000410000 */
[----:B------:R-:W-:Y:S01]  /*12f0*/  FFMA.FTZ R26, R78, R76, R5 ;  /* 0x0000004c4e1a7223 */ /* 0x000fe20000010005 */
[----:B------:R-:W-:Y:S01]  /*1300*/  FADD.FTZ R39, RZ, R3 ;  /* 0x00000003ff277221 */ /* 0x000fe20000010000 */
[----:B------:R-:W-:Y:S01]  /*1310*/  FFMA.FTZ R4, R27, R48, R4 ;  /* 0x000000301b047223 */ /* 0x000fe20000010004 */
[----:B------:R-:W-:Y:S01]  /*1320*/  FFMA.FTZ R5, R47, R28, R45 ;  /* 0x0000001c2f057223 */ /* 0x000fe2000001002d */
[----:B------:R-:W-:Y:S01]  /*1330*/  FADD.FTZ R41, R43, R40 ;  /* 0x000000282b297221 */ /* 0x000fe20000010000 */
[----:B------:R-:W-:Y:S01]  /*1340*/  FADD.FTZ R39, R39, R76 ;  /* 0x0000004c27277221 */ /* 0x000fe20000010000 */
[----:B------:R-:W-:Y:S01]  /*1350*/  FFMA.FTZ R40, R29, R40, R38 ;  /* 0x000000281d287223 */ /* 0x000fe20000010026 */
[----:B------:R-:W-:Y:S01]  /*1360*/  FADD.FTZ R29, RZ, R79 ;  /* 0x0000004fff1d7221 */ /* 0x000fe20000010000 */
[----:B------:R0:W-:Y:S01]  /*1370*/  STS.64 [R59], R4 ;  /* 0x000000043b007388 */ /* 0x0001e20000000a00 */
[----:B------:R-:W-:Y:S01]  /*1380*/  FADD.FTZ R28, R39, R82 ;  /* 0x00000052271c7221 */ /* 0x000fe20000010000 */
[----:B------:R-:W-:Y:S01]  /*1390*/  FFMA.FTZ R39, R83, R82, R26 ;  /* 0x0000005253277223 */ /* 0x000fe2000001001a */
[----:B------:R-:W-:Y:S01]  /*13a0*/  FADD.FTZ R38, R29, R80 ;  /* 0x000000501d267221 */ /* 0x000fe20000010000 */
[----:B------:R-:W-:Y:S01]  /*13b0*/  FADD.FTZ R29, R46, R37 ;  /* 0x000000252e1d7221 */ /* 0x000fe20000010000 */
[----:B------:R-:W-:Y:S01]  /*13c0*/  FADD.FTZ R27, R28, R85 ;  /* 0x000000551c1b7221 */ /* 0x000fe20000010000 */
[----:B------:R-:W-:Y:S01]  /*13d0*/  FFMA.FTZ R28, R2, R79, RZ ;  /* 0x0000004f021c7223 */ /* 0x000fe200000100ff */
[----:B------:R-:W-:Y:S01]  /*13e0*/  FFMA.FTZ R26, R86, R85, R39 ;  /* 0x00000055561a7223 */ /* 0x000fe20000010027 */
[----:B------:R-:W-:Y:S01]  /*13f0*/  BAR.SYNC.DEFER_BLOCKING 0x0 ;  /* 0x0000000000007b1d */ /* 0x000fe20000010000 */
[----:B------:R-:W-:Y:S01]  /*1400*/  FADD.FTZ R38, R38, R25 ;  /* 0x0000001926267221 */ /* 0x000fe20000010000 */
[----:B------:R-:W-:Y:S01]  /*1410*/  FFMA.FTZ R39, R81, R80, R28 ;  /* 0x0000005051277223 */ /* 0x000fe2000001001c */
[----:B------:R-:W-:Y:S01]  /*1420*/  FFMA.FTZ R28, R44, R37, R42 ;  /* 0x000000252c1c7223 */ /* 0x000fe2000001002a */
[----:B------:R-:W-:Y:S01]  /*1430*/  FADD.FTZ R41, R41, R48 ;  /* 0x0000003029297221 */ /* 0x000fe20000010000 */
[----:B------:R-:W-:Y:S01]  /*1440*/  FFMA.FTZ R40, R47, R48, R40 ;  /* 0x000000302f287223 */ /* 0x000fe20000010028 */
[----:B------:R-:W-:Y:S01]  /*1450*/  FFMA.FTZ R37, R84, R25, R39 ;  /* 0x0000001954257223 */ /* 0x000fe20000010027 */
[----:B------:R-:W-:Y:S01]  /*1460*/  FADD.FTZ R39, R38, R87 ;  /* 0x0000005726277221 */ /* 0x000fe20000010000 */
[----:B------:R-:W-:Y:S01]  /*1470*/  LEA R89, R91, UR8, 0x5 ;  /* 0x000000085b597c11 */ /* 0x000fe2000f8e28ff */
[----:B------:R-:W-:-:S02]  /*1480*/  IMAD.SHL.U32 R42, R33, 0x10, RZ ;  /* 0x00000010212a7824 */ /* 0x000fc400078e00ff */
[----:B------:R-:W-:Y:S01]  /*1490*/  FFMA.FTZ R38, R88, R87, R37 ;  /* 0x0000005758267223 */ /* 0x000fe20000010025 */
[----:B------:R-:W-:Y:S01]  /*14a0*/  ULDC.64 UR8, c[0x0][0x260] ;  /* 0x0000980000087ab9 */ /* 0x000fe20000000a00 */
[----:B------:R-:W-:Y:S01]  /*14b0*/  CS2R R46, SRZ ;  /* 0x00000000002e7805 */ /* 0x000fe2000001ff00 */
[--C-:B0-----:R-:W-:Y:S02]  /*14c0*/  IMAD R4, R60, 0x8, R89.reuse ;  /* 0x000000083c047824 */ /* 0x101fe400078e0259 */
[----:B------:R-:W-:Y:S01]  /*14d0*/  IMAD R90, R62, 0x8, R89 ;  /* 0x000000083e5a7824 */ /* 0x000fe200078e0259 */
[----:B------:R0:W-:Y:S04]  /*14e0*/  STS.64 [R36], R26 ;  /* 0x0000001a24007388 */ /* 0x0001e80000000a00 */
[----:B------:R1:W-:Y:S04]  /*14f0*/  STS.64 [R32], R28 ;  /* 0x0000001c20007388 */ /* 0x0003e80000000a00 */
[----:B------:R2:W-:Y:S04]  /*1500*/  STS.64 [R34], R38 ;  /* 0x0000002622007388 */ /* 0x0005e80000000a00 */
[----:B------:R2:W-:Y:S01]  /*1510*/  STS.64 [R35], R40 ;  /* 0x0000002823007388 */ /* 0x0005e20000000a00 */
[----:B0-----:R-:W-:Y:S01]  /*1520*/  LEA R26, R61, R89, 0x3 ;  /* 0x000000593d1a7211 */ /* 0x001fe200078e18ff */
[----:B------:R-:W-:Y:S01]  /*1530*/  BAR.SYNC.DEFER_BLOCKING 0x0 ;  /* 0x0000000000007b1d */ /* 0x000fe20000010000 */
[----:B------:R-:W-:-:S02]  /*1540*/  IADD3 R36, P0, R31, R56, RZ ;  /* 0x000000381f247210 */ /* 0x000fc40007f1e0ff */
[----:B-1----:R-:W-:Y:S02]  /*1550*/  LOP3.LUT R29, R42, 0xf, R53, 0xf8, !PT ;  /* 0x0000000f2a1d7812 */ /* 0x002fe400078ef835 */
[C---:B------:R-:W-:Y:S02]  /*1560*/  LEA.HI.X.SX32 R37, R56.reuse, RZ, 0x1, P0 ;  /* 0x000000ff38257211 */ /* 0x040fe400000f0eff */
[----:B------:R-:W-:Y:S01]  /*1570*/  ISETP.GT.U32.AND P0, PT, R56, 0xf, PT ;  /* 0x0000000f3800780c */ /* 0x000fe20003f04070 */
[----:B------:R-:W-:-:S04]  /*1580*/  IMAD.WIDE.U32 R32, R29, 0xa00, R36 ;  /* 0x00000a001d207825 */ /* 0x000fc800078e0024 */
[----:B------:R-:W-:Y:S01]  /*1590*/  IMAD R29, R30, 0xa00, RZ ;  /* 0x00000a001e1d7824 */ /* 0x000fe200078e02ff */
[----:B------:R-:W-:-:S04]  /*15a0*/  LEA R28, P1, R32, UR8, 0x3 ;  /* 0x00000008201c7c11 */ /* 0x000fc8000f8218ff */
[----:B------:R-:W-:-:S04]  /*15b0*/  IADD3 R29, R33, R29, RZ ;  /* 0x0000001d211d7210 */ /* 0x000fc80007ffe0ff */
[----:B------:R-:W-:Y:S01]  /*15c0*/  LEA.HI.X R29, R32, UR9, R29, 0x3, P1 ;  /* 0x00000009201d7c11 */ /* 0x000fe200088f1c1d */
[----:B------:R-:W0:Y:S04]  /*15d0*/  LDS.64 R4, [R4] ;  /* 0x0000000004047984 */ /* 0x000e280000000a00 */
[----:B------:R-:W1:Y:S01]  /*15e0*/  LDS.64 R26, [R26+0xa00] ;  /* 0x000a00001a1a7984 */ /* 0x000e620000000a00 */
[----:B--2---:R-:W-:Y:S05]  /*15f0*/  @P0 BRA `(.L_x_101) ;  /* 0x0000000800e40947 */ /* 0x004fea0003800000 */
[----:B------:R-:W-:Y:S02]  /*1600*/  SHF.L.U32 R30, R55, 0x2, RZ ;  /* 0x00000002371e7819 */ /* 0x000fe400000006ff */
[----:B------:R-:W-:Y:S02]  /*1610*/  SHF.L.U32 R92, R56, 0x3, RZ ;  /* 0x00000003385c7819 */ /* 0x000fe400000006ff */
[----:B------:R-:W-:Y:S02]  /*1620*/  LOP3.LUT R33, R30, 0x1c, RZ, 0xc0, !PT ;  /* 0x0000001c1e217812 */ /* 0x000fe400078ec0ff */
[----:B------:R-:W-:Y:S02]  /*1630*/  LOP3.LUT R92, R92, 0x18, RZ, 0xc0, !PT ;  /* 0x000000185c5c7812 */ /* 0x000fe400078ec0ff */
[----:B------:R-:W-:-:S05]  /*1640*/  LEA.HI R44, R56, R33, RZ, 0x1e ;  /* 0x00000021382c7211 */ /* 0x000fca00078ff0ff */
[----:B------:R-:W-:-:S04]  /*1650*/  IMAD R44, R44, 0x50, -R31 ;  /* 0x000000502c2c7824 */ /* 0x000fc800078e0a1f */
[C---:B------:R-:W-:Y:S01]  /*1660*/  VIADD R30, R44.reuse, 0x4 ;  /* 0x000000042c1e7836 */ /* 0x040fe20000000000 */
[C---:B------:R-:W-:Y:S01]  /*1670*/  IADD3 R33, R44.reuse, 0x8, RZ ;  /* 0x000000082c217810 */ /* 0x040fe20007ffe0ff */
[C---:B------:R-:W-:Y:S01]  /*1680*/  VIADD R35, R44.reuse, 0xc ;  /* 0x0000000c2c237836 */ /* 0x040fe20000000000 */
[C---:B------:R-:W-:Y:S01]  /*1690*/  IADD3 R37, R44.reuse, 0x18, RZ ;  /* 0x000000182c257810 */ /* 0x040fe20007ffe0ff */
[C---:B------:R-:W-:Y:S01]  /*16a0*/  VIADD R46, R44.reuse, 0x20 ;  /* 0x000000202c2e7836 */ /* 0x040fe20000000000 */
[----:B------:R-:W-:Y:S01]  /*16b0*/  SHF.R.S32.HI R31, RZ, 0x1f, R30 ;  /* 0x0000001fff1f7819 */ /* 0x000fe2000001141e */
[C---:B------:R-:W-:Y:S01]  /*16c0*/  VIADD R50, R44.reuse, 0x28 ;  /* 0x000000282c327836 */ /* 0x040fe20000000000 */
[----:B------:R-:W-:Y:S01]  /*16d0*/  SHF.R.S32.HI R34, RZ, 0x1f, R33 ;  /* 0x0000001fff227819 */ /* 0x000fe20000011421 */
[C---:B------:R-:W-:Y:S01]  /*16e0*/  VIADD R98, R44.reuse, 0x2c ;  /* 0x0000002c2c627836 */ /* 0x040fe20000000000 */
[----:B------:R-:W-:Y:S01]  /*16f0*/  LEA.HI R32, R31, R30, RZ, 0x2 ;  /* 0x0000001e1f207211 */ /* 0x000fe200078f10ff */
[C---:B------:R-:W-:Y:S01]  /*1700*/  VIADD R94, R44.reuse, 0x34 ;  /* 0x000000342c5e7836 */ /* 0x040fe20000000000 */
[C---:B------:R-:W-:Y:S01]  /*1710*/  IADD3 R31, R44.reuse, 0x10, RZ ;  /* 0x000000102c1f7810 */ /* 0x040fe20007ffe0ff */
[C---:B------:R-:W-:Y:S01]  /*1720*/  VIADD R99, R44.reuse, 0x48 ;  /* 0x000000482c637836 */ /* 0x040fe20000000000 */
[----:B------:R-:W-:Y:S01]  /*1730*/  SHF.R.S32.HI R30, RZ, 0x1f, R35 ;  /* 0x0000001fff1e7819 */ /* 0x000fe20000011423 */
[----:B------:R-:W-:Y:S01]  /*1740*/  VIADD R93, R44, 0x3c ;  /* 0x0000003c2c5d7836 */ /* 0x000fe20000000000 */
[----:B------:R-:W-:-:S02]  /*1750*/  SHF.R.S32.HI R36, RZ, 0x1f, R31 ;  /* 0x0000001fff247819 */ /* 0x000fc4000001141f */
[----:B------:R-:W-:Y:S02]  /*1760*/  LEA.HI R35, R30, R35, RZ, 0x2 ;  /* 0x000000231e237211 */ /* 0x000fe400078f10ff */
[----:B------:R-:W-:Y:S02]  /*1770*/  SHF.R.S32.HI R30, RZ, 0x1f, R37 ;  /* 0x0000001fff1e7819 */ /* 0x000fe40000011425 */
[----:B------:R-:W-:Y:S02]  /*1780*/  LEA.HI R36, R36, R31, RZ, 0x2 ;  /* 0x0000001f24247211 */ /* 0x000fe400078f10ff */
[----:B------:R-:W-:Y:S02]  /*1790*/  IADD3 R47, R44, 0x1c, RZ ;  /* 0x0000001c2c2f7810 */ /* 0x000fe40007ffe0ff */
[----:B------:R-:W-:Y:S01]  /*17a0*/  LEA.HI R34, R34, R33, RZ, 0x2 ;  /* 0x0000002122227211 */ /* 0x000fe200078f10ff */
[----:B------:R-:W-:Y:S01]  /*17b0*/  VIADD R33, R44, 0x14 ;  /* 0x000000142c217836 */ /* 0x000fe20000000000 */
[----:B------:R-:W-:-:S02]  /*17c0*/  SHF.R.S32.HI R31, RZ, 0x1f, R44 ;  /* 0x0000001fff1f7819 */ /* 0x000fc4000001142c */
[----:B------:R-:W-:Y:S02]  /*17d0*/  LEA.HI R42, R30, R37, RZ, 0x2 ;  /* 0x000000251e2a7211 */ /* 0x000fe400078f10ff */
[----:B------:R-:W-:Y:S02]  /*17e0*/  SHF.R.S32.HI R30, RZ, 0x1f, R47 ;  /* 0x0000001fff1e7819 */ /* 0x000fe4000001142f */
[----:B------:R-:W-:Y:S02]  /*17f0*/  LEA.HI R31, R31, R44, RZ, 0x2 ;  /* 0x0000002c1f1f7211 */ /* 0x000fe400078f10ff */
[----:B------:R-:W-:Y:S02]  /*1800*/  SHF.R.S32.HI R38, RZ, 0x1f, R33 ;  /* 0x0000001fff267819 */ /* 0x000fe40000011421 */
[----:B------:R-:W-:Y:S02]  /*1810*/  LEA.HI R47, R30, R47, RZ, 0x2 ;  /* 0x0000002f1e2f7211 */ /* 0x000fe400078f10ff */
[----:B------:R-:W-:-:S02]  /*1820*/  SHF.R.S32.HI R30, RZ, 0x2, R31 ;  /* 0x00000002ff1e7819 */ /* 0x000fc4000001141f */
[----:B------:R-:W-:Y:S02]  /*1830*/  LEA.HI R39, R38, R33, RZ, 0x2 ;  /* 0x0000002126277211 */ /* 0x000fe400078f10ff */
[----:B------:R-:W-:Y:S01]  /*1840*/  SHF.R.S32.HI R33, RZ, 0x1f, R46 ;  /* 0x0000001fff217819 */ /* 0x000fe2000001142e */
[--C-:B------:R-:W-:Y:S01]  /*1850*/  IMAD R31, R30, 0x28, R57.reuse ;  /* 0x000000281e1f7824 */ /* 0x100fe200078e0239 */
[----:B------:R-:W-:Y:S02]  /*1860*/  SHF.R.S32.HI R32, RZ, 0x2, R32 ;  /* 0x00000002ff207819 */ /* 0x000fe40000011420 */
[----:B------:R-:W-:Y:S02]  /*1870*/  IADD3 R45, R44, 0x24, RZ ;  /* 0x000000242c2d7810 */ /* 0x000fe40007ffe0ff */
[----:B------:R-:W-:Y:S01]  /*1880*/  LEA.HI R46, R33, R46, RZ, 0x2 ;  /* 0x0000002e212e7211 */ /* 0x000fe200078f10ff */
[----:B------:R-:W-:Y:S01]  /*1890*/  IMAD R33, R32, 0x28, R57 ;  /* 0x0000002820217824 */ /* 0x000fe200078e0239 */
[----:B------:R-:W-:-:S02]  /*18a0*/  SHF.R.S32.HI R34, RZ, 0x2, R34 ;  /* 0x00000002ff227819 */ /* 0x000fc40000011422 */
[----:B------:R-:W-:Y:S02]  /*18b0*/  SHF.R.S32.HI R38, RZ, 0x1f, R45 ;  /* 0x0000001fff267819 */ /* 0x000fe4000001142d */
[----:B------:R-:W-:Y:S02]  /*18c0*/  IADD3 R31, R31, R92, RZ ;  /* 0x0000005c1f1f7210 */ /* 0x000fe40007ffe0ff */
[----:B------:R-:W-:Y:S01]  /*18d0*/  SHF.R.S32.HI R30, RZ, 0x2, R35 ;  /* 0x00000002ff1e7819 */ /* 0x000fe20000011423 */
[--C-:B------:R-:W-:Y:S01]  /*18e0*/  IMAD R35, R34, 0x28, R57.reuse ;  /* 0x0000002822237824 */ /* 0x100fe200078e0239 */
[----:B------:R-:W-:Y:S02]  /*18f0*/  IADD3 R34, R92, R33, RZ ;  /* 0x000000215c227210 */ /* 0x000fe40007ffe0ff */
[----:B------:R-:W-:Y:S01]  /*1900*/  LEA.HI R45, R38, R45, RZ, 0x2 ;  /* 0x0000002d262d7211 */ /* 0x000fe200078f10ff */
[----:B------:R2:W3:Y:S01]  /*1910*/  LDS.64 R32, [R31] ;  /* 0x000000001f207984 */ /* 0x0004e20000000a00 */
[----:B------:R-:W-:Y:S01]  /*1920*/  SHF.R.S32.HI R38, RZ, 0x2, R36 ;  /* 0x00000002ff267819 */ /* 0x000fe20000011424 */
[----:B------:R-:W-:Y:S01]  /*1930*/  IMAD R37, R30, 0x28, R57 ;  /* 0x000000281e257824 */ /* 0x000fe200078e0239 */
[----:B------:R-:W-:Y:S01]  /*1940*/  SHF.R.S32.HI R41, RZ, 0x1f, R50 ;  /* 0x0000001fff297819 */ /* 0x000fe20000011432 */
[----:B------:R-:W-:Y:S01]  /*1950*/  IMAD.IADD R36, R92, 0x1, R35 ;  /* 0x000000015c247824 */ /* 0x000fe200078e0223 */
[----:B------:R-:W-:Y:S01]  /*1960*/  SHF.R.S32.HI R30, RZ, 0x2, R39 ;  /* 0x00000002ff1e7819 */ /* 0x000fe20000011427 */
[----:B------:R-:W4:Y:S01]  /*1970*/  LDS.64 R34, [R34] ;  /* 0x0000000022227984 */ /* 0x000f220000000a00 */
[----:B------:R-:W-:Y:S01]  /*1980*/  IMAD R39, R38, 0x28, R57 ;  /* 0x0000002826277824 */ /* 0x000fe200078e0239 */
[----:B------:R-:W-:-:S02]  /*1990*/  IADD3 R38, R92, R37, RZ ;  /* 0x000000255c267210 */ /* 0x000fc40007ffe0ff */
[----:B------:R-:W5:Y:S01]  /*19a0*/  LDS.64 R36, [R36] ;  /* 0x0000000024247984 */ /* 0x000f620000000a00 */
[----:B------:R-:W-:Y:S01]  /*19b0*/  LEA.HI R50, R41, R50, RZ, 0x2 ;  /* 0x0000003229327211 */ /* 0x000fe200078f10ff */
[--C-:B------:R-:W-:Y:S01]  /*19c0*/  IMAD R41, R30, 0x28, R57.reuse ;  /* 0x000000281e297824 */ /* 0x100fe200078e0239 */
[C---:B------:R-:W-:Y:S02]  /*19d0*/  IADD3 R40, R92.reuse, R39, RZ ;  /* 0x000000275c287210 */ /* 0x040fe40007ffe0ff */
[----:B------:R-:W0:Y:S01]  /*19e0*/  LDS.64 R38, [R38] ;  /* 0x0000000026267984 */ /* 0x000e220000000a00 */
[----:B------:R-:W-:Y:S02]  /*19f0*/  SHF.R.S32.HI R30, RZ, 0x2, R42 ;  /* 0x00000002ff1e7819 */ /* 0x000fe4000001142a */
[----:B------:R-:W-:Y:S02]  /*1a00*/  IADD3 R42, R92, R41, RZ ;  /* 0x000000295c2a7210 */ /* 0x000fe40007ffe0ff */
[----:B------:R-:W1:Y:S01]  /*1a10*/  LDS.64 R40, [R40] ;  /* 0x0000000028287984 */ /* 0x000e620000000a00 */
[----:B------:R-:W-:Y:S01]  /*1a20*/  IADD3 R96, R44, 0x30, RZ ;  /* 0x000000302c607810 */ /* 0x000fe20007ffe0ff */
[----:B--2---:R-:W-:Y:S01]  /*1a30*/  IMAD R31, R30, 0x28, R57 ;  /* 0x000000281e1f7824 */ /* 0x004fe200078e0239 */
[----:B------:R-:W-:Y:S01]  /*1a40*/  IADD3 R95, R44, 0x38, RZ ;  /* 0x000000382c5f7810 */ /* 0x000fe20007ffe0ff */
[----:B------:R-:W2:Y:S01]  /*1a50*/  LDS.64 R42, [R42] ;  /* 0x000000002a2a7984 */ /* 0x000ea20000000a00 */
[----:B------:R-:W-:-:S02]  /*1a60*/  SHF.R.S32.HI R51, RZ, 0x1f, R96 ;  /* 0x0000001fff337819 */ /* 0x000fc40000011460 */
[----:B------:R-:W-:Y:S02]  /*1a70*/  IADD3 R31, R92, R31, RZ ;  /* 0x0000001f5c1f7210 */ /* 0x000fe40007ffe0ff */
[----:B------:R-:W-:Y:S02]  /*1a80*/  SHF.R.S32.HI R49, RZ, 0x1f, R98 ;  /* 0x0000001fff317819 */ /* 0x000fe40000011462 */
[----:B------:R-:W-:Y:S02]  /*1a90*/  LEA.HI R96, R51, R96, RZ, 0x2 ;  /* 0x0000006033607211 */ /* 0x000fe400078f10ff */
[----:B------:R-:W-:Y:S01]  /*1aa0*/  SHF.R.S32.HI R48, RZ, 0x1f, R95 ;  /* 0x0000001fff307819 */ /* 0x000fe2000001145f */
[----:B------:R-:W2:Y:S01]  /*1ab0*/  LDS.64 R30, [R31] ;  /* 0x000000001f1e7984 */ /* 0x000ea20000000a00 */
[----:B------:R-:W-:Y:S02]  /*1ac0*/  IADD3 R97, R44, 0x44, RZ ;  /* 0x000000442c617810 */ /* 0x000fe40007ffe0ff */
[----:B------:R-:W-:-:S02]  /*1ad0*/  LEA.HI R98, R49, R98, RZ, 0x2 ;  /* 0x0000006231627211 */ /* 0x000fc400078f10ff */
[----:B------:R-:W-:Y:S01]  /*1ae0*/  LEA.HI R95, R48, R95, RZ, 0x2 ;  /* 0x0000005f305f7211 */ /* 0x000fe200078f10ff */
[----:B---3--:R-:W-:Y:S01]  /*1af0*/  FADD.FTZ R51, RZ, R32 ;  /* 0x00000020ff337221 */ /* 0x008fe20000010000 */
[----:B------:R-:W-:Y:S01]  /*1b00*/  SHF.R.S32.HI R49, RZ, 0x1f, R94 ;  /* 0x0000001fff317819 */ /* 0x000fe2000001145e */
[----:B------:R-:W-:Y:S01]  /*1b10*/  FADD.FTZ R32, RZ, R33 ;  /* 0x00000021ff207221 */ /* 0x000fe20000010000 */
[----:B------:R-:W-:Y:S02]  /*1b20*/  SHF.R.S32.HI R48, RZ, 0x1f, R97 ;  /* 0x0000001fff307819 */ /* 0x000fe40000011461 */
[----:B------:R-:W-:Y:S01]  /*1b30*/  LEA.HI R94, R49, R94, RZ, 0x2 ;  /* 0x0000005e315e7211 */ /* 0x000fe200078f10ff */
[----:B----4-:R-:W-:Y:S01]  /*1b40*/  FADD.FTZ R51, R51, R34 ;  /* 0x0000002233337221 */ /* 0x010fe20000010000 */
[----:B------:R-:W-:Y:S01]  /*1b50*/  SHF.R.S32.HI R34, RZ, 0x1f, R99 ;  /* 0x0000001fff227819 */ /* 0x000fe20000011463 */
[----:B------:R-:W-:Y:S01]  /*1b60*/  FADD.FTZ R32, R32, R35 ;  /* 0x0000002320207221 */ /* 0x000fe20000010000 */
[----:B------:R-:W-:Y:S01]  /*1b70*/  LEA.HI R48, R48, R97, RZ, 0x2 ;  /* 0x0000006130307211 */ /* 0x000fe200078f10ff */
[----:B-----5:R-:W-:Y:S01]  /*1b80*/  FADD.FTZ R51, R51, R36 ;  /* 0x0000002433337221 */ /* 0x020fe20000010000 */
[----:B------:R-:W-:Y:S01]  /*1b90*/  IADD3 R49, R44, 0x40, RZ ;  /* 0x000000402c317810 */ /* 0x000fe20007ffe0ff */
[----:B------:R-:W-:Y:S01]  /*1ba0*/  FADD.FTZ R32, R32, R37 ;  /* 0x0000002520207221 */ /* 0x000fe20000010000 */
[----:B------:R-:W-:-:S02]  /*1bb0*/  IADD3 R97, R44, 0x4c, RZ ;  /* 0x0000004c2c617810 */ /* 0x000fc40007ffe0ff */
[----:B------:R-:W-:Y:S01]  /*1bc0*/  LEA.HI R44, R34, R99, RZ, 0x2 ;  /* 0x00000063222c7211 */ /* 0x000fe200078f10ff */
[----:B0-----:R-:W-:Y:S01]  /*1bd0*/  FADD.FTZ R51, R51, R38 ;  /* 0x0000002633337221 */ /* 0x001fe20000010000 */
[----:B------:R-:W-:Y:S01]  /*1be0*/  SHF.R.S32.HI R34, RZ, 0x2, R47 ;  /* 0x00000002ff227819 */ /* 0x000fe2000001142f */
[----:B------:R-:W-:Y:S01]  /*1bf0*/  FADD.FTZ R32, R32, R39 ;  /* 0x0000002720207221 */ /* 0x000fe20000010000 */
[----:B------:R-:W-:Y:S01]  /*1c00*/  SHF.R.S32.HI R46, RZ, 0x2, R46 ;  /* 0x00000002ff2e7819 */ /* 0x000fe2000001142e */
[----:B-1----:R-:W-:Y:S01]  /*1c10*/  FADD.FTZ R51, R51, R40 ;  /* 0x0000002833337221 */ /* 0x002fe20000010000 */
[----:B------:R-:W-:Y:S01]  /*1c20*/  SHF.R.S32.HI R100, RZ, 0x1f, R93 ;  /* 0x0000001fff647819 */ /* 0x000fe2000001145d */
[----:B------:R-:W-:Y:S02]  /*1c30*/  IMAD R33, R34, 0x28, R57 ;  /* 0x0000002822217824 */ /* 0x000fe400078e0239 */
[----:B------:R-:W-:Y:S01]  /*1c40*/  FADD.FTZ R32, R32, R41 ;  /* 0x0000002920207221 */ /* 0x000fe20000010000 */
[----:B--2---:R-:W-:Y:S01]  /*1c50*/  FADD.FTZ R99, R51, R42 ;  /* 0x0000002a33637221 */ /* 0x004fe20000010000 */
[----:B------:R-:W-:Y:S01]  /*1c60*/  SHF.R.S32.HI R34, RZ, 0x2, R45 ;  /* 0x00000002ff227819 */ /* 0x000fe2000001142d */
[----:B------:R-:W-:Y:S01]  /*1c70*/  IMAD R35, R46, 0x28, R57 ;  /* 0x000000282e237824 */ /* 0x000fe200078e0239 */
[----:B------:R-:W-:-:S02]  /*1c80*/  IADD3 R51, R92, R33, RZ ;  /* 0x000000215c337210 */ /* 0x000fc40007ffe0ff */
[----:B------:R-:W-:Y:S01]  /*1c90*/  LEA.HI R93, R100, R93, RZ, 0x2 ;  /* 0x0000005d645d7211 */ /* 0x000fe200078f10ff */
[----:B------:R-:W-:Y:S01]  /*1ca0*/  FADD.FTZ R100, R32, R43 ;  /* 0x0000002b20647221 */ /* 0x000fe20000010000 */
[----:B------:R-:W-:Y:S01]  /*1cb0*/  SHF.R.S32.HI R32, RZ, 0x2, R50 ;  /* 0x00000002ff207819 */ /* 0x000fe20000011432 */
[----:B------:R-:W-:Y:S01]  /*1cc0*/  IMAD R33, R34, 0x28, R57 ;  /* 0x0000002822217824 */ /* 0x000fe200078e0239 */
[----:B------:R-:W0:Y:S01]  /*1cd0*/  LDS.64 R50, [R51] ;  /* 0x0000000033327984 */ /* 0x000e220000000a00 */
[----:B------:R-:W-:Y:S01]  /*1ce0*/  IMAD.IADD R46, R92, 0x1, R35 ;  /* 0x000000015c2e7824 */ /* 0x000fe200078e0223 */
[----:B------:R-:W-:Y:S01]  /*1cf0*/  SHF.R.S32.HI R98, RZ, 0x2, R98 ;  /* 0x00000002ff627819 */ /* 0x000fe20000011462 */
[--C-:B------:R-:W-:Y:S01]  /*1d00*/  IMAD R35, R32, 0x28, R57.reuse ;  /* 0x0000002820237824 */ /* 0x100fe200078e0239 */
[----:B------:R-:W-:Y:S01]  /*1d10*/  IADD3 R33, R92, R33, RZ ;  /* 0x000000215c217210 */ /* 0x000fe20007ffe0ff */
[----:B------:R-:W-:Y:S01]  /*1d20*/  FADD.FTZ R99, R99, R30 ;  /* 0x0000001e63637221 */ /* 0x000fe20000010000 */
[----:B------:R-:W-:Y:S01]  /*1d30*/  SHF.R.S32.HI R96, RZ, 0x2, R96 ;  /* 0x00000002ff607819 */ /* 0x000fe20000011460 */
[----:B------:R-:W1:Y:S01]  /*1d40*/  LDS.64 R46, [R46] ;  /* 0x000000002e2e7984 */ /* 0x000e620000000a00 */
[----:B------:R-:W-:Y:S01]  /*1d50*/  IMAD R37, R98, 0x28, R57 ;  /* 0x0000002862257824 */ /* 0x000fe200078e0239 */
[----:B------:R-:W-:Y:S01]  /*1d60*/  IADD3 R35, R92, R35, RZ ;  /* 0x000000235c237210 */ /* 0x000fe20007ffe0ff */
[----:B------:R-:W-:Y:S01]  /*1d70*/  FADD.FTZ R100, R100, R31 ;  /* 0x0000001f64647221 */ /* 0x000fe20000010000 */
[----:B------:R-:W2:Y:S01]  /*1d80*/  LDS.64 R32, [R33] ;  /* 0x0000000021207984 */ /* 0x000ea20000000a00 */
[----:B------:R-:W-:Y:S01]  /*1d90*/  SHF.R.S32.HI R94, RZ, 0x2, R94 ;  /* 0x00000002ff5e7819 */ /* 0x000fe2000001145e */
[----:B------:R-:W-:Y:S01]  /*1da0*/  IMAD R39, R96, 0x28, R57 ;  /* 0x0000002860277824 */ /* 0x000fe200078e0239 */
[----:B------:R-:W-:Y:S01]  /*1db0*/  SHF.R.S32.HI R36, RZ, 0x1f, R97 ;  /* 0x0000001fff247819 */ /* 0x000fe20000011461 */
[----:B------:R-:W-:Y:S01]  /*1dc0*/  IMAD.IADD R37, R92, 0x1, R37 ;  /* 0x000000015c257824 */ /* 0x000fe200078e0225 */
[----:B------:R-:W-:Y:S01]  /*1dd0*/  SHF.R.S32.HI R102, RZ, 0x1f, R49 ;  /* 0x0000001fff667819 */ /* 0x000fe20000011431 */
[----:B------:R-:W3:Y:S01]  /*1de0*/  LDS.64 R34, [R35] ;  /* 0x0000000023227984 */ /* 0x000ee20000000a00 */
[----:B------:R-:W-:Y:S01]  /*1df0*/  SHF.R.S32.HI R30, RZ, 0x2, R95 ;  /* 0x00000002ff1e7819 */ /* 0x000fe2000001145f */
[----:B------:R-:W-:Y:S01]  /*1e00*/  IMAD R41, R94, 0x28, R57 ;  /* 0x000000285e297824 */ /* 0x000fe200078e0239 */
[----:B------:R-:W-:-:S02]  /*1e10*/  IADD3 R39, R92, R39, RZ ;  /* 0x000000275c277210 */ /* 0x000fc40007ffe0ff */
[----:B------:R-:W-:Y:S01]  /*1e20*/  LEA.HI R97, R36, R97, RZ, 0x2 ;  /* 0x0000006124617211 */ /* 0x000fe200078f10ff */
[----:B------:R-:W-:Y:S01]  /*1e30*/  IMAD R43, R30, 0x28, R57 ;  /* 0x000000281e2b7824 */ /* 0x000fe200078e0239 */
[----:B------:R-:W-:Y:S01]  /*1e40*/  LEA.HI R49, R102, R49, RZ, 0x2 ;  /* 0x0000003166317211 */ /* 0x000fe200078f10ff */
[----:B------:R-:W4:Y:S01]  /*1e50*/  LDS.64 R36, [R37] ;  /* 0x0000000025247984 */ /* 0x000f220000000a00 */
[----:B------:R-:W-:Y:S01]  /*1e60*/  SHF.R.S32.HI R40, RZ, 0x2, R93 ;  /* 0x00000002ff287819 */ /* 0x000fe2000001145d */
[C---:B------:R-:W-:Y:S01]  /*1e70*/  IMAD.IADD R43, R92.reuse, 0x1, R43 ;  /* 0x000000015c2b7824 */ /* 0x040fe200078e022b */
[----:B------:R-:W-:Y:S01]  /*1e80*/  IADD3 R41, R92, R41, RZ ;  /* 0x000000295c297210 */ /* 0x000fe20007ffe0ff */
[----:B------:R-:W5:Y:S01]  /*1e90*/  LDS.64 R38, [R39] ;  /* 0x0000000027267984 */ /* 0x000f620000000a00 */
[----:B------:R-:W-:Y:S01]  /*1ea0*/  SHF.R.S32.HI R42, RZ, 0x2, R49 ;  /* 0x00000002ff2a7819 */ /* 0x000fe20000011431 */
[----:B------:R-:W-:Y:S01]  /*1eb0*/  IMAD R45, R40, 0x28, R57 ;  /* 0x00000028282d7824 */ /* 0x000fe200078e0239 */
[----:B------:R-:W-:-:S02]  /*1ec0*/  SHF.R.S32.HI R48, RZ, 0x2, R48 ;  /* 0x00000002ff307819 */ /* 0x000fc40000011430 */
[----:B------:R-:W5:Y:S01]  /*1ed0*/  LDS.64 R40, [R41] ;  /* 0x0000000029287984 */ /* 0x000f620000000a00 */
[--C-:B------:R-:W-:Y:S01]  /*1ee0*/  IMAD R49, R42, 0x28, R57.reuse ;  /* 0x000000282a317824 */ /* 0x100fe200078e0239 */
[----:B------:R-:W-:Y:S01]  /*1ef0*/  IADD3 R45, R92, R45, RZ ;  /* 0x0000002d5c2d7210 */ /* 0x000fe20007ffe0ff */
[----:B------:R-:W-:Y:S01]  /*1f00*/  IMAD R93, R48, 0x28, R57 ;  /* 0x00000028305d7824 */ /* 0x000fe200078e0239 */
[----:B------:R-:W-:Y:S01]  /*1f10*/  SHF.R.S32.HI R94, RZ, 0x2, R44 ;  /* 0x00000002ff5e7819 */ /* 0x000fe2000001142c */
[----:B------:R-:W5:Y:S01]  /*1f20*/  LDS.64 R42, [R43] ;  /* 0x000000002b2a7984 */ /* 0x000f620000000a00 */
[C---:B------:R-:W-:Y:S01]  /*1f30*/  IADD3 R30, R92.reuse, R49, RZ ;  /* 0x000000315c1e7210 */ /* 0x040fe20007ffe0ff */
[----:B------:R-:W-:Y:S01]  /*1f40*/  IMAD.IADD R48, R92, 0x1, R93 ;  /* 0x000000015c307824 */ /* 0x000fe200078e025d */
[----:B------:R-:W-:Y:S01]  /*1f50*/  SHF.R.S32.HI R96, RZ, 0x2, R97 ;  /* 0x00000002ff607819 */ /* 0x000fe20000011461 */
[----:B------:R-:W5:Y:S01]  /*1f60*/  LDS.64 R44, [R45] ;  /* 0x000000002d2c7984 */ /* 0x000f620000000a00 */
[----:B------:R-:W-:-:S02]  /*1f70*/  IMAD R49, R94, 0x28, R57 ;  /* 0x000000285e317824 */ /* 0x000fc400078e0239 */
[----:B0-----:R-:W-:Y:S01]  /*1f80*/  FADD.FTZ R99, R99, R50 ;  /* 0x0000003263637221 */ /* 0x001fe20000010000 */
[----:B------:R-:W-:Y:S01]  /*1f90*/  FADD.FTZ R100, R100, R51 ;  /* 0x0000003364647221 */ /* 0x000fe20000010000 */
[----:B------:R-:W0:Y:S01]  /*1fa0*/  LDS.64 R30, [R30] ;  /* 0x000000001e1e7984 */ /* 0x000e220000000a00 */
[----:B------:R-:W-:Y:S01]  /*1fb0*/  IMAD R93, R96, 0x28, R57 ;  /* 0x00000028605d7824 */ /* 0x000fe200078e0239 */
[----:B------:R-:W-:Y:S01]  /*1fc0*/  IADD3 R50, R92, R49, RZ ;  /* 0x000000315c327210 */ /* 0x000fe20007ffe0ff */
[----:B-1----:R-:W-:Y:S01]  /*1fd0*/  FADD.FTZ R99, R99, R46 ;  /* 0x0000002e63637221 */ /* 0x002fe20000010000 */
[----:B------:R-:W1:Y:S01]  /*1fe0*/  LDS.64 R48, [R48] ;  /* 0x0000000030307984 */ /* 0x000e620000000a00 */
[----:B------:R-:W-:Y:S01]  /*1ff0*/  FADD.FTZ R100, R100, R47 ;  /* 0x0000002f64647221 */ /* 0x000fe20000010000 */
[----:B------:R-:W-:Y:S01]  /*2000*/  IADD3 R93, R92, R93, RZ ;  /* 0x0000005d5c5d7210 */ /* 0x000fe20007ffe0ff */
[----:B--2---:R-:W-:Y:S01]  /*2010*/  FADD.FTZ R99, R99, R32 ;  /* 0x0000002063637221 */ /* 0x004fe20000010000 */
[----:B------:R-:W2:Y:S01]  /*2020*/  LDS.64 R50, [R50] ;  /* 0x0000000032327984 */ /* 0x000ea20000000a00 */
[----:B------:R-:W-:-:S02]  /*2030*/  FADD.FTZ R100, R100, R33 ;  /* 0x0000002164647221 */ /* 0x000fc40000010000 */
[----:B---3--:R-:W-:Y:S01]  /*2040*/  FADD.FTZ R99, R99, R34 ;  /* 0x0000002263637221 */ /* 0x008fe20000010000 */
[----:B------:R-:W3:Y:S01]  /*2050*/  LDS.64 R46, [R93] ;  /* 0x000000005d2e7984 */ /* 0x000ee20000000a00 */
[----:B------:R-:W-:Y:S02]  /*2060*/  FADD.FTZ R100, R100, R35 ;  /* 0x0000002364647221 */ /* 0x000fe40000010000 */
[----:B----4-:R-:W-:Y:S02]  /*2070*/  FADD.FTZ R99, R99, R36 ;  /* 0x0000002463637221 */ /* 0x010fe40000010000 */
[----:B------:R-:W-:Y:S02]  /*2080*/  FADD.FTZ R100, R100, R37 ;  /* 0x0000002564647221 */ /* 0x000fe40000010000 */
[----:B-----5:R-:W-:Y:S02]  /*2090*/  FADD.FTZ R99, R99, R38 ;  /* 0x0000002663637221 */ /* 0x020fe40000010000 */
[----:B------:R-:W-:-:S02]  /*20a0*/  FADD.FTZ R100, R100, R39 ;  /* 0x0000002764647221 */ /* 0x000fc40000010000 */
[----:B------:R-:W-:Y:S02]  /*20b0*/  FADD.FTZ R99, R99, R40 ;  /* 0x0000002863637221 */ /* 0x000fe40000010000 */
[----:B------:R-:W-:Y:S02]  /*20c0*/  FADD.FTZ R100, R100, R41 ;  /* 0x0000002964647221 */ /* 0x000fe40000010000 */
[----:B------:R-:W-:Y:S02]  /*20d0*/  FADD.FTZ R99, R99, R42 ;  /* 0x0000002a63637221 */ /* 0x000fe40000010000 */
[----:B------:R-:W-:Y:S02]  /*20e0*/  FADD.FTZ R100, R100, R43 ;  /* 0x0000002b64647221 */ /* 0x000fe40000010000 */
[----:B------:R-:W-:Y:S02]  /*20f0*/  FADD.FTZ R99, R99, R44 ;  /* 0x0000002c63637221 */ /* 0x000fe40000010000 */
[----:B------:R-:W-:-:S02]  /*2100*/  FADD.FTZ R100, R100, R45 ;  /* 0x0000002d64647221 */ /* 0x000fc40000010000 */
[----:B0-----:R-:W-:Y:S02]  /*2110*/  FADD.FTZ R99, R99, R30 ;  /* 0x0000001e63637221 */ /* 0x001fe40000010000 */
[----:B------:R-:W-:Y:S02]  /*2120*/  FADD.FTZ R100, R100, R31 ;  /* 0x0000001f64647221 */ /* 0x000fe40000010000 */
[----:B-1----:R-:W-:Y:S02]  /*2130*/  FADD.FTZ R99, R99, R48 ;  /* 0x0000003063637221 */ /* 0x002fe40000010000 */
[----:B------:R-:W-:Y:S02]  /*2140*/  FADD.FTZ R100, R100, R49 ;  /* 0x0000003164647221 */ /* 0x000fe40000010000 */
[----:B--2---:R-:W-:Y:S02]  /*2150*/  FADD.FTZ R99, R99, R50 ;  /* 0x0000003263637221 */ /* 0x004fe40000010000 */
[----:B------:R-:W-:-:S02]  /*2160*/  FADD.FTZ R100, R100, R51 ;  /* 0x0000003364647221 */ /* 0x000fc40000010000 */
[----:B---3--:R-:W-:Y:S02]  /*2170*/  FADD.FTZ R46, R99, R46 ;  /* 0x0000002e632e7221 */ /* 0x008fe40000010000 */
[----:B------:R-:W-:-:S07]  /*2180*/  FADD.FTZ R47, R100, R47 ;  /* 0x0000002f642f7221 */ /* 0x000fce0000010000 */
.L_x_101:
[----:B------:R-:W-:Y:S05]  /*2190*/  BSYNC B0 ;  /* 0x0000000000007941 */ /* 0x000fea0003800000 */
.L_x_100:
[----:B------:R-:W-:Y:S01]  /*21a0*/  IMAD R30, R63, 0x8, R89 ;  /* 0x000000083f1e7824 */ /* 0x000fe200078e0259 */
[----:B------:R-:W-:Y:S01]  /*21b0*/  LDS.64 R32, [R90+0x1400] ;  /* 0x001400005a207984 */ /* 0x000fe20000000a00 */
[----:B------:R-:W-:Y:S01]  /*21c0*/  LOP3.LUT P0, RZ, R56, 0xfffffff3, RZ, 0xc0, !PT ;  /* 0xfffffff338ff7812 */ /* 0x000fe2000780c0ff */
[----:B------:R-:W-:Y:S01]  /*21d0*/  BSSY B0, `(.L_x_102) ;  /* 0x0000020000007945 */ /* 0x000fe20003800000 */
[----:B------:R-:W-:Y:S01]  /*21e0*/  PRMT R22, R22, 0x7632, R22 ;  /* 0x0000763216167816 */ /* 0x000fe20000000016 */
[----:B------:R-:W2:Y:S01]  /*21f0*/  SHFL.BFLY PT, R34, R47, 0x2, 0x1f ;  /* 0x0c401f002f227f89 */ /* 0x000ea200000e0000 */
[----:B------:R-:W-:-:S03]  /*2200*/  PRMT R23, R23, 0x7632, R23 ;  /* 0x0000763217177816 */ /* 0x000fc60000000017 */
[----:B------:R-:W-:Y:S04]  /*2210*/  LDS.64 R30, [R30+0x1e00] ;  /* 0x001e00001e1e7984 */ /* 0x000fe80000000a00 */
[----:B------:R-:W3:Y:S01]  /*2220*/  SHFL.BFLY PT, R35, R46, 0x2, 0x1f ;  /* 0x0c401f002e237f89 */ /* 0x000ee200000e0000 */
[----:B--2---:R-:W-:Y:S01]  /*2230*/  FADD.FTZ R36, R34, R47 ;  /* 0x0000002f22247221 */ /* 0x004fe20000010000 */
[----:B0-----:R-:W-:Y:S01]  /*2240*/  FADD.FTZ R34, RZ, R5 ;  /* 0x00000005ff227221 */ /* 0x001fe20000010000 */
[----:B------:R-:W-:-:S03]  /*2250*/  FADD.FTZ R5, RZ, R4 ;  /* 0x00000004ff057221 */ /* 0x000fc60000010000 */
[----:B-1----:R-:W-:Y:S01]  /*2260*/  FADD.FTZ R34, R34, R27 ;  /* 0x0000001b22227221 */ /* 0x002fe20000010000 */
[----:B------:R-:W-:Y:S01]  /*2270*/  FADD.FTZ R5, R5, R26 ;  /* 0x0000001a05057221 */ /* 0x000fe20000010000 */
[----:B------:R-:W0:Y:S01]  /*2280*/  SHFL.BFLY PT, R37, R36, 0x1, 0x1f ;  /* 0x0c201f0024257f89 */ /* 0x000e2200000e0000 */
[----:B---3--:R-:W-:Y:S01]  /*2290*/  FADD.FTZ R35, R35, R46 ;  /* 0x0000002e23237221 */ /* 0x008fe20000010000 */
[----:B------:R-:W-:Y:S01]  /*22a0*/  FADD.FTZ R34, R34, R33 ;  /* 0x0000002122227221 */ /* 0x000fe20000010000 */
[----:B------:R-:W-:-:S03]  /*22b0*/  FADD.FTZ R5, R5, R32 ;  /* 0x0000002005057221 */ /* 0x000fc60000010000 */
[----:B------:R-:W1:Y:S01]  /*22c0*/  SHFL.BFLY PT, R38, R35, 0x1, 0x1f ;  /* 0x0c201f0023267f89 */ /* 0x000e6200000e0000 */
[----:B------:R-:W-:Y:S01]  /*22d0*/  FADD.FTZ R31, R34, R31 ;  /* 0x0000001f221f7221 */ /* 0x000fe20000010000 */
[----:B------:R-:W-:-:S05]  /*22e0*/  FADD.FTZ R30, R5, R30 ;  /* 0x0000001e051e7221 */ /* 0x000fca0000010000 */
[----:B------:R2:W-:Y:S01]  /*22f0*/  STG.E.64 desc[UR10][R28.64+0x2400], R30 ;  /* 0x0024001e1c007986 */ /* 0x0005e2000c101b0a */
[----:B0-----:R-:W-:Y:S01]  /*2300*/  FADD.FTZ R5, R36, R37 ;  /* 0x0000002524057221 */ /* 0x001fe20000010000 */
[----:B-1----:R-:W-:Y:S01]  /*2310*/  FADD.FTZ R4, R35, R38 ;  /* 0x0000002623047221 */ /* 0x002fe20000010000 */
[----:B------:R-:W-:Y:S06]  /*2320*/  @P0 BRA `(.L_x_103) ;  /* 0x0000000000280947 */ /* 0x000fec0003800000 */
[----:B--2---:R-:W0:Y:S01]  /*2330*/  LDC R29, c[0x0][0x10] ;  /* 0x00000400ff1d7b82 */ /* 0x004e220000000800 */
[----:B------:R-:W-:-:S04]  /*2340*/  SHF.R.U32.HI R28, RZ, 0x2, R56 ;  /* 0x00000002ff1c7819 */ /* 0x000fc80000011638 */
[----:B------:R-:W-:-:S03]  /*2350*/  SHF.L.U32 R30, R28, 0x4, RZ ;  /* 0x000000041c1e7819 */ /* 0x000fc600000006ff */
[----:B------:R-:W1:Y:S01]  /*2360*/  LDC.64 R26, c[0x0][0x260] ;  /* 0x00009800ff1a7b82 */ /* 0x000e620000000a00 */
[----:B0-----:R-:W-:Y:S01]  /*2370*/  IMAD R28, R29, UR4, R52 ;  /* 0x000000041d1c7c24 */ /* 0x001fe2000f8e0234 */
[----:B------:R-:W-:-:S04]  /*2380*/  LOP3.LUT R29, R30, 0xfffffff0, R53, 0xe2, !PT ;  /* 0xfffffff01e1d7812 */ /* 0x000fc800078ee235 */
[----:B------:R-:W-:-:S05]  /*2390*/  LEA R28, R28, R29, 0x6 ;  /* 0x0000001d1c1c7211 */ /* 0x000fca00078e30ff */
[----:B------:R-:W-:-:S04]  /*23a0*/  IMAD.SHL.U32 R29, R28, 0x2, RZ ;  /* 0x000000021c1d7824 */ /* 0x000fc800078e00ff */
[----:B-1----:R-:W-:-:S05]  /*23b0*/  IMAD.WIDE.U32 R26, R29, 0x4, R26 ;  /* 0x000000041d1a7825 */ /* 0x002fca00078e001a */
[----:B------:R0:W-:Y:S02]  /*23c0*/  STG.E.64 desc[UR10][R26.64], R4 ;  /* 0x000000041a007986 */ /* 0x0001e4000c101b0a */
.L_x_103:
[----:B------:R-:W-:Y:S05]  /*23d0*/  BSYNC B0 ;  /* 0x0000000000007941 */ /* 0x000fea0003800000 */
.L_x_102:
[----:B------:R-:W-:Y:S02]  /*23e0*/  PRMT R16, R20, 0x7632, R16 ;  /* 0x0000763214107816 */ /* 0x000fe40000000010 */
[----:B------:R-:W-:Y:S02]  /*23f0*/  IADD3 R20, P0, R55, 0x9, RZ ;  /* 0x0000000937147810 */ /* 0x000fe40007f1e0ff */
[----:B------:R-:W-:Y:S02]  /*2400*/  PRMT R17, R16, 0x7632, R17 ;  /* 0x0000763210117816 */ /* 0x000fe40000000011 */
[----:B------:R-:W-:Y:S02]  /*2410*/  IADD3.X R54, RZ, R54, RZ, P0, !PT ;  /* 0x00000036ff367210 */ /* 0x000fe400007fe4ff */
[----:B------:R-:W-:Y:S02]  /*2420*/  ISETP.GE.U32.AND P0, PT, R20, UR12, PT ;  /* 0x0000000c14007c0c */ /* 0x000fe4000bf06070 */
[----:B0-----:R-:W-:-:S02]  /*2430*/  PRMT R27, R12, 0x7632, R27 ;  /* 0x000076320c1b7816 */ /* 0x001fc4000000001b */
[----:B------:R-:W-:Y:S02]  /*2440*/  ISETP.GE.AND.EX P0, PT, R54, UR6, PT, P0 ;  /* 0x0000000636007c0c */ /* 0x000fe4000bf06300 */
[----:B--2---:R-:W-:Y:S02]  /*2450*/  PRMT R28, R13, 0x7632, R28 ;  /* 0x000076320d1c7816 */ /* 0x004fe4000000001c */
[----:B------:R-:W-:Y:S02]  /*2460*/  PRMT R13, R8, 0x7632, R13 ;  /* 0x00007632080d7816 */ /* 0x000fe4000000000d */
[----:B------:R-:W-:Y:S02]  /*2470*/  PRMT R12, R9, 0x7632, R12 ;  /* 0x00007632090c7816 */ /* 0x000fe4000000000c */
[----:B------:R-:W-:Y:S02]  /*2480*/  PRMT R21, R21, 0x7632, R21 ;  /* 0x0000763215157816 */ /* 0x000fe40000000015 */
[----:B------:R-:W-:-:S02]  /*2490*/  PRMT R18, R18, 0x7632, R18 ;  /* 0x0000763212127816 */ /* 0x000fc40000000012 */
[----:B------:R-:W-:Y:S02]  /*24a0*/  PRMT R19, R19, 0x7632, R19 ;  /* 0x0000763213137816 */ /* 0x000fe40000000013 */
[----:B------:R-:W-:Y:S02]  /*24b0*/  PRMT R26, R17, 0x7632, R26 ;  /* 0x00007632111a7816 */ /* 0x000fe4000000001a */
[----:B------:R-:W-:Y:S02]  /*24c0*/  PRMT R14, R14, 0x7632, R14 ;  /* 0x000076320e0e7816 */ /* 0x000fe4000000000e */
[----:B------:R-:W-:Y:S02]  /*24d0*/  PRMT R15, R15, 0x7632, R15 ;  /* 0x000076320f0f7816 */ /* 0x000fe4000000000f */
[----:B------:R-:W-:Y:S02]  /*24e0*/  PRMT R10, R10, 0x7632, R10 ;  /* 0x000076320a0a7816 */ /* 0x000fe4000000000a */
[----:B------:R-:W-:-:S02]  /*24f0*/  PRMT R11, R11, 0x7632, R11 ;  /* 0x000076320b0b7816 */ /* 0x000fc4000000000b */
[----:B------:R-:W-:Y:S02]  /*2500*/  PRMT R9, R6, 0x7632, R9 ;  /* 0x0000763206097816 */ /* 0x000fe40000000009 */
[----:B------:R-:W-:Y:S01]  /*2510*/  PRMT R8, R7, 0x7632, R8 ;  /* 0x0000763207087816 */ /* 0x000fe20000000008 */
[----:B------:R-:W-:Y:S06]  /*2520*/  @P0 BRA `(.L_x_104) ;  /* 0x0000000000540947 */ /* 0x000fec0003800000 */
[----:B------:R-:W-:Y:S01]  /*2530*/  BAR.SYNC.DEFER_BLOCKING 0x0 ;  /* 0x0000000000007b1d */ /* 0x000fe20000010000 */
[----:B------:R-:W-:-:S13]  /*2540*/  ISETP.NE.AND P0, PT, R56, RZ, PT ;  /* 0x000000ff3800720c */ /* 0x000fda0003f05270 */
[----:B------:R-:W-:Y:S05]  /*2550*/  @P0 BRA `(.L_x_105) ;  /* 0x00000000003c0947 */ /* 0x000fea0003800000 */
[----:B------:R-:W0:Y:S01]  /*2560*/  LDC.64 R4, c[0x0][0x268] ;  /* 0x00009a00ff047b82 */ /* 0x000e220000000a00 */
[----:B------:R-:W-:Y:S02]  /*2570*/  ISETP.NE.AND P0, PT, R53, RZ, PT ;  /* 0x000000ff3500720c */ /* 0x000fe40003f05270 */
[----:B------:R-:W-:-:S04]  /*2580*/  MOV R7, 0x7ffffff1 ;  /* 0x7ffffff100077802 */ /* 0x000fc80000000f00 */
[----:B------:R-:W-:Y:S01]  /*2590*/  SEL R7, R7, 0x1, !P0 ;  /* 0x0000000107077807 */ /* 0x000fe20004000000 */
[----:B0-----:R-:W-:Y:S01]  /*25a0*/  IMAD.WIDE.U32 R4, R52, 0x4, R4 ;  /* 0x0000000434047825 */ /* 0x001fe200078e0004 */
[----:B------:R-:W-:Y:S06]  /*25b0*/  MEMBAR.ALL.GPU ;  /* 0x0000000000007992 */ /* 0x000fec000000a000 */
[----:B------:R-:W-:-:S00]  /*25c0*/  ERRBAR ;  /* 0x00000000000079ab */ /* 0x000fc00000000000 */
[----:B------:R-:W-:Y:S06]  /*25d0*/  CGAERRBAR ;  /* 0x00000000000075ab */ /* 0x000fec0000000000 */
[----:B------:R0:W5:Y:S02]  /*25e0*/  ATOM.E.ADD.STRONG.GPU PT, R7, desc[UR10][R4.64], R7 ;  /* 0x000000070407798a */ /* 0x00016400081ee1ca */
.L_x_106:
[----:B------:R-:W2:Y:S04]  /*25f0*/  LD.E.STRONG.GPU R6, desc[UR10][R4.64] ;  /* 0x0000000a04067980 */ /* 0x000ea8000c10f900 */
[----:B--2---:R-:W-:Y:S01]  /*2600*/  CCTL.IVALL ;  /* 0x00000000ff00798f */ /* 0x004fe20002000000 */
[----:B------:R-:W-:Y:S05]  /*2610*/  YIELD ;  /* 0x0000000000007946 */ /* 0x000fea0003800000 */
[----:B-----5:R-:W-:-:S04]  /*2620*/  LOP3.LUT R6, R6, R7, RZ, 0x3c, !PT ;  /* 0x0000000706067212 */ /* 0x020fc800078e3cff */
[----:B------:R-:W-:-:S13]  /*2630*/  ISETP.GT.AND P0, PT, R6, -0x1, PT ;  /* 0xffffffff0600780c */ /* 0x000fda0003f04270 */
[----:B------:R-:W-:Y:S05]  /*2640*/  @P0 BRA `(.L_x_106) ;  /* 0xfffffffc00e80947 */ /* 0x000fea000383ffff */
.L_x_105:
[----:B------:R-:W-:Y:S05]  /*2650*/  WARPSYNC.ALL ;  /* 0x0000000000007948 */ /* 0x000fea0003800000 */
[----:B------:R-:W-:Y:S06]  /*2660*/  BAR.SYNC.DEFER_BLOCKING 0x0 ;  /* 0x0000000000007b1d */ /* 0x000fec0000010000 */
[----:B------:R-:W-:Y:S05]  /*2670*/  BRA `(.L_x_107) ;  /* 0x0000000000607947 */ /* 0x000fea0003800000 */
.L_x_104:
[----:B------:R-:W-:Y:S01]  /*2680*/  BAR.SYNC.DEFER_BLOCKING 0x0 ;  /* 0x0000000000007b1d */ /* 0x000fe20000010000 */
[----:B------:R-:W-:-:S13]  /*2690*/  ISETP.NE.AND P0, PT, R56, RZ, PT ;  /* 0x000000ff3800720c */ /* 0x000fda0003f05270 */
[----:B------:R-:W-:Y:S05]  /*26a0*/  @P0 BRA `(.L_x_108) ;  /* 0x00000000004c0947 */ /* 0x000fea0003800000 */
[----:B------:R-:W-:Y:S01]  /*26b0*/  ULDC.64 UR8, c[0x0][0x268] ;  /* 0x00009a0000087ab9 */ /* 0x000fe20000000a00 */
[----:B------:R-:W-:Y:S01]  /*26c0*/  IMAD.MOV R4, RZ, RZ, -R52 ;  /* 0x000000ffff047224 */ /* 0x000fe200078e0a34 */
[----:B------:R-:W-:Y:S01]  /*26d0*/  UIADD3 UR8, UP0, UR8, 0x24, URZ ;  /* 0x0000002408087890 */ /* 0x000fe2000ff1e03f */
[----:B------:R-:W-:-:S03]  /*26e0*/  MOV R7, 0x7fffff71 ;  /* 0x7fffff7100077802 */ /* 0x000fc60000000f00 */
[----:B------:R-:W-:Y:S01]  /*26f0*/  UIADD3.X UR9, URZ, UR9, URZ, UP0, !UPT ;  /* 0x000000093f097290 */ /* 0x000fe200087fe43f */
[----:B------:R-:W-:Y:S02]  /*2700*/  ISETP.NE.AND P0, PT, R53, R4, PT ;  /* 0x000000043500720c */ /* 0x000fe40003f05270 */
[----:B------:R-:W-:Y:S02]  /*2710*/  MOV R4, UR8 ;  /* 0x0000000800047c02 */ /* 0x000fe40008000f00 */
[----:B------:R-:W-:Y:S01]  /*2720*/  SEL R7, R7, 0x1, !P0 ;  /* 0x0000000107077807 */ /* 0x000fe20004000000 */
[----:B------:R-:W-:Y:S01]  /*2730*/  IMAD.U32 R5, RZ, RZ, UR9 ;  /* 0x00000009ff057e24 */ /* 0x000fe2000f8e00ff */
[----:B------:R-:W-:Y:S06]  /*2740*/  MEMBAR.ALL.GPU ;  /* 0x0000000000007992 */ /* 0x000fec000000a000 */
[----:B------:R-:W-:-:S00]  /*2750*/  ERRBAR ;  /* 0x00000000000079ab */ /* 0x000fc00000000000 */
[----:B------:R-:W-:Y:S06]  /*2760*/  CGAERRBAR ;  /* 0x00000000000075ab */ /* 0x000fec0000000000 */
[----:B------:R0:W5:Y:S02]  /*2770*/  ATOM.E.ADD.STRONG.GPU PT, R7, desc[UR10][R4.64], R7 ;  /* 0x000000070407798a */ /* 0x00016400081ee1ca */
.L_x_109:
[----:B------:R-:W2:Y:S04]  /*2780*/  LD.E.STRONG.GPU R6, desc[UR10][R4.64] ;  /* 0x0000000a04067980 */ /* 0x000ea8000c10f900 */
[----:B--2---:R-:W-:Y:S01]  /*2790*/  CCTL.IVALL ;  /* 0x00000000ff00798f */ /* 0x004fe20002000000 */
[----:B------:R-:W-:Y:S05]  /*27a0*/  YIELD ;  /* 0x0000000000007946 */ /* 0x000fea0003800000 */
[----:B-----5:R-:W-:-:S04]  /*27b0*/  LOP3.LUT R6, R6, R7, RZ, 0x3c, !PT ;  /* 0x0000000706067212 */ /* 0x020fc800078e3cff */
[----:B------:R-:W-:-:S13]  /*27c0*/  ISETP.GT.AND P0, PT, R6, -0x1, PT ;  /* 0xffffffff0600780c */ /* 0x000fda0003f04270 */
[----:B------:R-:W-:Y:S05]  /*27d0*/  @P0 BRA `(.L_x_109) ;  /* 0xfffffffc00e80947 */ /* 0x000fea000383ffff */
.L_x_108:
[----:B------:R-:W-:Y:S05]  /*27e0*/  WARPSYNC.ALL ;  /* 0x0000000000007948 */ /* 0x000fea0003800000 */
[----:B------:R-:W-:Y:S06]  /*27f0*/  BAR.SYNC.DEFER_BLOCKING 0x0 ;  /* 0x0000000000007b1d */ /* 0x000fec0000010000 */
.L_x_107:
[----:B------:R-:W-:Y:S01]  /*2800*/  ISETP.GT.U32.AND P0, PT, R56, 0x3f, PT ;  /* 0x0000003f3800780c */ /* 0x000fe20003f04070 */
[----:B------:R-:W-:Y:S01]  /*2810*/  UIADD3 UR5, UR5, 0x3480, URZ ;  /* 0x0000348005057890 */ /* 0x000fe2000fffe03f */
[----:B------:R-:W-:Y:S02]  /*2820*/  SHF.L.U32 R33, R55, 0x2, RZ ;  /* 0x0000000237217819 */ /* 0x000fe400000006ff */
[----:B------:R-:W-:Y:S01]  /*2830*/  SHF.L.U32 R21, R21, 0x10, RZ ;  /* 0x0000001015157819 */ /* 0x000fe200000006ff */
[----:B------:R-:W-:Y:S01]  /*2840*/  IMAD.U32 R13, R13, 0x10000, RZ ;  /* 0x000100000d0d7824 */ /* 0x000fe200078e00ff */
[----:B------:R-:W-:Y:S02]  /*2850*/  SHF.L.U32 R17, R17, 0x10, RZ ;  /* 0x0000001011117819 */ /* 0x000fe400000006ff */
[----:B------:R-:W-:Y:S02]  /*2860*/  SHF.L.U32 R19, R19, 0x10, RZ ;  /* 0x0000001013137819 */ /* 0x000fe400000006ff */
[----:B------:R-:W-:-:S02]  /*2870*/  SHF.L.U32 R23, R23, 0x10, RZ ;  /* 0x0000001017177819 */ /* 0x000fc400000006ff */
[----:B------:R-:W-:Y:S01]  /*2880*/  SHF.L.U32 R27, R27, 0x10, RZ ;  /* 0x000000101b1b7819 */ /* 0x000fe200000006ff */
[----:B------:R-:W1:Y:S01]  /*2890*/  @!P0 LDC R7, c[0x0][0x10] ;  /* 0x00000400ff078b82 */ /* 0x000e620000000800 */
[----:B------:R-:W-:Y:S02]  /*28a0*/  @!P0 LOP3.LUT R29, R56, 0xf, RZ, 0xc0, !PT ;  /* 0x0000000f381d8812 */ /* 0x000fe400078ec0ff */
[----:B------:R-:W-:Y:S02]  /*28b0*/  SHF.L.U32 R35, R28, 0x10, RZ ;  /* 0x000000101c237819 */ /* 0x000fe400000006ff */
[----:B------:R-:W-:Y:S01]  /*28c0*/  SHF.L.U32 R14, R14, 0x10, RZ ;  /* 0x000000100e0e7819 */ /* 0x000fe200000006ff */
[----:B------:R-:W-:Y:S01]  /*28d0*/  IMAD.U32 R15, R15, 0x10000, RZ ;  /* 0x000100000f0f7824 */ /* 0x000fe200078e00ff */
[----:B------:R-:W-:Y:S01]  /*28e0*/  SHF.L.U32 R41, R12, 0x10, RZ ;  /* 0x000000100c297819 */ /* 0x000fe200000006ff */
[----:B0-----:R-:W0:Y:S01]  /*28f0*/  @!P0 LDC.64 R4, c[0x0][0x260] ;  /* 0x00009800ff048b82 */ /* 0x001e220000000a00 */
[----:B------:R-:W-:Y:S01]  /*2900*/  SHF.L.U32 R11, R11, 0x10, RZ ;  /* 0x000000100b0b7819 */ /* 0x000fe200000006ff */
[----:B------:R-:W-:Y:S01]  /*2910*/  ULDC.64 UR8, c[0x0][0x210] ;  /* 0x0000840000087ab9 */ /* 0x000fe20000000a00 */
[----:B-1----:R-:W-:Y:S01]  /*2920*/  @!P0 IMAD R6, R7, UR4, R52 ;  /* 0x0000000407068c24 */ /* 0x002fe2000f8e0234 */
[----:B------:R-:W-:-:S04]  /*2930*/  @!P0 LOP3.LUT R7, R56, 0x7ffffff0, RZ, 0xc0, !PT ;  /* 0x7ffffff038078812 */ /* 0x000fc800078ec0ff */
[----:B------:R-:W-:-:S04]  /*2940*/  @!P0 LEA R6, R6, R7, 0x6 ;  /* 0x0000000706068211 */ /* 0x000fc800078e30ff */
[----:B------:R-:W-:-:S05]  /*2950*/  @!P0 IADD3 R6, R6, R29, RZ ;  /* 0x0000001d06068210 */ /* 0x000fca0007ffe0ff */
[----:B------:R-:W-:-:S04]  /*2960*/  @!P0 IMAD.SHL.U32 R7, R6, 0x2, RZ ;  /* 0x0000000206078824 */ /* 0x000fc800078e00ff */
[----:B0-----:R-:W-:-:S06]  /*2970*/  @!P0 IMAD.WIDE.U32 R4, R7, 0x4, R4 ;  /* 0x0000000407048825 */ /* 0x001fcc00078e0004 */
[----:B------:R-:W2:Y:S01]  /*2980*/  @!P0 LDG.E.64 R4, desc[UR10][R4.64] ;  /* 0x0000000a04048981 */ /* 0x000ea2000c1e1b00 */
[----:B------:R-:W-:Y:S01]  /*2990*/  CS2R R6, SRZ ;  /* 0x0000000000067805 */ /* 0x000fe2000001ff00 */
[----:B------:R-:W-:Y:S01]  /*29a0*/  ULEA UR5, UR7, UR5, 0x18 ;  /* 0x0000000507057291 */ /* 0x000fe2000f8ec03f */
[----:B------:R-:W-:Y:S01]  /*29b0*/  LOP3.LUT R34, R33, 0x1c, RZ, 0xc0, !PT ;  /* 0x0000001c21227812 */ /* 0x000fe200078ec0ff */
[----:B------:R-:W-:Y:S01]  /*29c0*/  FADD.FTZ R21, -R24, R21 ;  /* 0x0000001518157221 */ /* 0x000fe20000010100 */
[----:B------:R-:W-:Y:S02]  /*29d0*/  IMAD.U32 R33, R26, 0x10000, RZ ;  /* 0x000100001a217824 */ /* 0x000fe400078e00ff */
[----:B------:R-:W-:Y:S01]  /*29e0*/  FADD.FTZ R39, -R24, R13 ;  /* 0x0000000d18277221 */ /* 0x000fe20000010100 */
[----:B------:R-:W-:Y:S01]  /*29f0*/  IADD3 R65, -R34, R65, RZ ;  /* 0x0000004122417210 */ /* 0x000fe20007ffe1ff */
[----:B------:R-:W-:Y:S01]  /*2a00*/  FADD.FTZ R17, -R24, R17 ;  /* 0x0000001118117221 */ /* 0x000fe20000010100 */
[----:B------:R-:W-:-:S02]  /*2a10*/  IMAD.U32 R13, R22, 0x10000, RZ ;  /* 0x00010000160d7824 */ /* 0x000fc400078e00ff */
[C---:B------:R-:W-:Y:S01]  /*2a20*/  FADD.FTZ R33, -R24.reuse, R33 ;  /* 0x0000002118217221 */ /* 0x040fe20000010100 */
[----:B------:R-:W-:Y:S01]  /*2a30*/  FADD.FTZ R37, -R24, R35 ;  /* 0x0000002318257221 */ /* 0x000fe20000010100 */
[----:B------:R-:W-:Y:S01]  /*2a40*/  SHF.L.U32 R35, R10, 0x10, RZ ;  /* 0x000000100a237819 */ /* 0x000fe200000006ff */
[----:B------:R-:W-:Y:S01]  /*2a50*/  FADD.FTZ R43, -R24, R41 ;  /* 0x00000029182b7221 */ /* 0x000fe20000010100 */
[----:B------:R-:W-:Y:S01]  /*2a60*/  IMAD.U32 R41, R9, 0x10000, RZ ;  /* 0x0001000009297824 */ /* 0x000fe200078e00ff */
[----:B------:R-:W-:Y:S01]  /*2a70*/  ULOP3.LUT UR4, UR4, 0x1, URZ, 0x3c, !UPT ;  /* 0x0000000104047892 */ /* 0x000fe2000f8e3c3f */
[----:B------:R-:W-:Y:S02]  /*2a80*/  IMAD.MOV.U32 R55, RZ, RZ, R20 ;  /* 0x000000ffff377224 */ /* 0x000fe400078e0014 */
        /* <DEDUP_REMOVED lines=15> */
[----:B-1----:R-:W-:Y:S02]  /*2b80*/  FADD.FTZ R5, R32, R5 ;  /* 0x0000000520057221 */ /* 0x002fe40000010000 */
[----:B------:R-:W0:Y:S01]  /*2b90*/  SHFL.BFLY PT, R7, R4, 0x1, 0x1f ;  /* 0x0c201f0004077f89 */ /* 0x000e2200000e0000 */
[----:B------:R-:W-:-:S03]  /*2ba0*/  FADD.FTZ R31, -R24, R31 ;  /* 0x0000001f181f7221 */ /* 0x000fc60000010100 */
[----:B------:R-:W1:Y:S01]  /*2bb0*/  SHFL.BFLY PT, R6, R5, 0x1, 0x1f ;  /* 0x0c201f0005067f89 */ /* 0x000e6200000e0000 */
[----:B0-----:R-:W-:Y:S01]  /*2bc0*/  FADD.FTZ R30, R4, R7 ;  /* 0x00000007041e7221 */ /* 0x001fe20000010000 */
[----:B------:R-:W-:Y:S01]  /*2bd0*/  @!P0 SHF.R.U32.HI R7, RZ, 0x1, R56 ;  /* 0x00000001ff078819 */ /* 0x000fe20000011638 */
[----:B-1----:R-:W-:-:S03]  /*2be0*/  FADD.FTZ R6, R5, R6 ;  /* 0x0000000605067221 */ /* 0x002fc60000010000 */
[----:B------:R-:W-:Y:S01]  /*2bf0*/  @!P0 LOP3.LUT R29, R7, 0x7ffffff8, RZ, 0xc0, !PT ;  /* 0x7ffffff8071d8812 */ /* 0x000fe200078ec0ff */
[----:B------:R-:W-:Y:S01]  /*2c00*/  @!P0 FMUL.FTZ R4, R30, 4.8828125727595761418e-05 ;  /* 0x384ccccd1e048820 */ /* 0x000fe20000410000 */
[----:B------:R-:W-:Y:S01]  /*2c10*/  @!P0 FMUL.FTZ R5, R6, 4.8828125727595761418e-05 ;  /* 0x384ccccd06058820 */ /* 0x000fe20000410000 */
[----:B------:R-:W-:-:S04]  /*2c20*/  LEA R6, R65, UR5, 0x3 ;  /* 0x0000000541067c11 */ /* 0x000fc8000f8e18ff */
[----:B------:R0:W-:Y:S01]  /*2c30*/  @!P0 STS.64 [R29+UR5], R4 ;  /* 0x000000041d008988 */ /* 0x0001e20008000a05 */
[----:B------:R-:W-:Y:S01]  /*2c40*/  BAR.SYNC.DEFER_BLOCKING 0x0 ;  /* 0x0000000000007b1d */ /* 0x000fe20000010000 */
[----:B0-----:R-:W-:Y:S01]  /*2c50*/  SHF.L.U32 R5, R18, 0x10, RZ ;  /* 0x0000001012057819 */ /* 0x001fe200000006ff */
[----:B------:R-:W-:Y:S01]  /*2c60*/  FADD.FTZ R29, -R24, R27 ;  /* 0x0000001b181d7221 */ /* 0x000fe20000010100 */
[----:B------:R-:W-:-:S03]  /*2c70*/  FMUL.FTZ R4, R74, R31 ;  /* 0x0000001f4a047220 */ /* 0x000fc60000410000 */
[----:B------:R-:W0:Y:S02]  /*2c80*/  LDS.64 R6, [R6] ;  /* 0x0000000006067984 */ /* 0x000e240000000a00 */
[--C-:B0-----:R-:W-:Y:S01]  /*2c90*/  FFMA.FTZ R3, R3, R75, -R6.reuse ;  /* 0x0000004b03037223 */ /* 0x101fe20000010806 */
[--C-:B------:R-:W-:Y:S01]  /*2ca0*/  FFMA.FTZ R79, R79, R77, -R6.reuse ;  /* 0x0000004d4f4f7223 */ /* 0x100fe20000010806 */
[--C-:B------:R-:W-:Y:S01]  /*2cb0*/  FFMA.FTZ R19, R19, R23, -R6.reuse ;  /* 0x0000001713137223 */ /* 0x100fe20000010806 */
[--C-:B------:R-:W-:Y:S01]  /*2cc0*/  FFMA.FTZ R27, R13, R14, -R6.reuse ;  /* 0x0000000e0d1b7223 */ /* 0x100fe20000010806 */
[----:B------:R-:W-:Y:S01]  /*2cd0*/  FFMA.FTZ R3, R0, -R7, R3 ;  /* 0x8000000700037223 */ /* 0x000fe20000010003 */
[----:B------:R-:W-:Y:S01]  /*2ce0*/  FMUL.FTZ R0, R74, R21 ;  /* 0x000000154a007220 */ /* 0x000fe20000410000 */
[----:B------:R-:W-:Y:S01]  /*2cf0*/  FFMA.FTZ R79, R2, -R7, R79 ;  /* 0x80000007024f7223 */ /* 0x000fe2000001004f */
[----:B------:R-:W-:Y:S01]  /*2d00*/  FMUL.FTZ R2, R74, R17 ;  /* 0x000000114a027220 */ /* 0x000fe20000410000 */
[--C-:B------:R-:W-:Y:S01]  /*2d10*/  FFMA.FTZ R10, R5, R13, -R6.reuse ;  /* 0x0000000d050a7223 */ /* 0x100fe20000010806 */
[----:B------:R-:W-:Y:S01]  /*2d20*/  FFMA.FTZ R19, -R7, R0, R19 ;  /* 0x0000000007137223 */ /* 0x000fe20000010113 */
[----:B------:R-:W-:Y:S01]  /*2d30*/  SHF.L.U32 R5, R8, 0x10, RZ ;  /* 0x0000001008057819 */ /* 0x000fe200000006ff */
[--C-:B------:R-:W-:Y:S01]  /*2d40*/  FFMA.FTZ R15, R23, R15, -R6.reuse ;  /* 0x0000000f170f7223 */ /* 0x100fe20000010806 */
[C---:B------:R-:W-:Y:S01]  /*2d50*/  FMUL.FTZ R0, R74.reuse, R33 ;  /* 0x000000214a007220 */ /* 0x040fe20000410000 */
[----:B------:R-:W-:Y:S01]  /*2d60*/  FFMA.FTZ R27, -R7, R2, R27 ;  /* 0x00000002071b7223 */ /* 0x000fe2000001011b */
[--C-:B------:R-:W-:Y:S01]  /*2d70*/  FFMA.FTZ R35, R13, R35, -R6.reuse ;  /* 0x000000230d237223 */ /* 0x100fe20000010806 */
[C---:B------:R-:W-:Y:S01]  /*2d80*/  FMUL.FTZ R2, R74.reuse, R29 ;  /* 0x0000001d4a027220 */ /* 0x040fe20000410000 */
[----:B------:R-:W-:Y:S01]  /*2d90*/  FFMA.FTZ R15, -R7, R0, R15 ;  /* 0x00000000070f7223 */ /* 0x000fe2000001010f */
[C-C-:B------:R-:W-:Y:S01]  /*2da0*/  FFMA.FTZ R11, R23.reuse, R11, -R6.reuse ;  /* 0x0000000b170b7223 */ /* 0x140fe20000010806 */
[----:B------:R-:W-:Y:S01]  /*2db0*/  FFMA.FTZ R8, R23, R5, -R6 ;  /* 0x0000000517087223 */ /* 0x000fe20000010806 */
[C---:B------:R-:W-:Y:S01]  /*2dc0*/  FMUL.FTZ R0, R74.reuse, R37 ;  /* 0x000000254a007220 */ /* 0x040fe20000410000 */
[C---:B------:R-:W-:Y:S01]  /*2dd0*/  FFMA.FTZ R5, -R7.reuse, R4, R10 ;  /* 0x0000000407057223 */ /* 0x040fe2000001010a */
[----:B------:R-:W-:Y:S01]  /*2de0*/  FFMA.FTZ R35, -R7, R2, R35 ;  /* 0x0000000207237223 */ /* 0x000fe20000010123 */
[--C-:B------:R-:W-:Y:S01]  /*2df0*/  FFMA.FTZ R41, R13, R41, -R6.reuse ;  /* 0x000000290d297223 */ /* 0x100fe20000010806 */
[C---:B------:R-:W-:Y:S01]  /*2e00*/  FMUL.FTZ R2, R74.reuse, R39 ;  /* 0x000000274a027220 */ /* 0x040fe20000410000 */
[--C-:B------:R-:W-:Y:S01]  /*2e10*/  FFMA.FTZ R80, R77, R80, -R6.reuse ;  /* 0x000000504d507223 */ /* 0x100fe20000010806 */
[C-C-:B------:R-:W-:Y:S01]  /*2e20*/  FFMA.FTZ R9, R75.reuse, R76, -R6.reuse ;  /* 0x0000004c4b097223 */ /* 0x140fe20000010806 */
[--C-:B------:R-:W-:Y:S01]  /*2e30*/  FFMA.FTZ R82, R75, R82, -R6.reuse ;  /* 0x000000524b527223 */ /* 0x100fe20000010806 */
[--C-:B------:R-:W-:Y:S01]  /*2e40*/  FFMA.FTZ R25, R77, R25, -R6.reuse ;  /* 0x000000194d197223 */ /* 0x100fe20000010806 */
[----:B------:R-:W-:Y:S01]  /*2e50*/  FFMA.FTZ R11, -R7, R0, R11 ;  /* 0x00000000070b7223 */ /* 0x000fe2000001010b */
[--C-:B------:R-:W-:Y:S01]  /*2e60*/  FFMA.FTZ R75, R75, R85, -R6.reuse ;  /* 0x000000554b4b7223 */ /* 0x100fe20000010806 */
[----:B------:R-:W-:Y:S01]  /*2e70*/  FFMA.FTZ R77, R77, R87, -R6 ;  /* 0x000000574d4d7223 */ /* 0x000fe20000010806 */
[C---:B------:R-:W-:Y:S01]  /*2e80*/  FMUL.FTZ R3, R74.reuse, R3 ;  /* 0x000000034a037220 */ /* 0x040fe20000410000 */
[C---:B------:R-:W-:Y:S01]  /*2e90*/  FMUL.FTZ R0, R74.reuse, R5 ;  /* 0x000000054a007220 */ /* 0x040fe20000410000 */
[----:B------:R-:W-:Y:S01]  /*2ea0*/  FFMA.FTZ R41, -R7, R2, R41 ;  /* 0x0000000207297223 */ /* 0x000fe20000010129 */
[C---:B------:R-:W-:Y:S01]  /*2eb0*/  FMUL.FTZ R6, R74.reuse, R43 ;  /* 0x0000002b4a067220 */ /* 0x040fe20000410000 */
[----:B------:R-:W-:Y:S01]  /*2ec0*/  FFMA.FTZ R81, R81, -R7, R80 ;  /* 0x8000000751517223 */ /* 0x000fe20000010050 */
[C---:B------:R-:W-:Y:S01]  /*2ed0*/  FMUL.FTZ R79, R74.reuse, R79 ;  /* 0x0000004f4a4f7220 */ /* 0x040fe20000410000 */
[----:B------:R-:W-:Y:S01]  /*2ee0*/  FMUL.FTZ R4, R74, R19 ;  /* 0x000000134a047220 */ /* 0x000fe20000410000 */
[----:B------:R-:W-:Y:S01]  /*2ef0*/  IADD3 R2, P0, R67, UR8, RZ ;  /* 0x0000000843027c10 */ /* 0x000fe2000ff1e0ff */
[-C--:B------:R-:W-:Y:S01]  /*2f00*/  FFMA.FTZ R9, R78, -R7.reuse, R9 ;  /* 0x800000074e097223 */ /* 0x080fe20000010009 */
[-C--:B------:R-:W-:Y:S01]  /*2f10*/  FFMA.FTZ R83, R83, -R7.reuse, R82 ;  /* 0x8000000753537223 */ /* 0x080fe20000010052 */
[-C--:B------:R-:W-:Y:S01]  /*2f20*/  FFMA.FTZ R25, R84, -R7.reuse, R25 ;  /* 0x8000000754197223 */ /* 0x080fe20000010019 */
[-C--:B------:R-:W-:Y:S01]  /*2f30*/  FFMA.FTZ R75, R86, -R7.reuse, R75 ;  /* 0x80000007564b7223 */ /* 0x080fe2000001004b */
[----:B------:R-:W-:Y:S01]  /*2f40*/  FFMA.FTZ R77, R88, -R7, R77 ;  /* 0x80000007584d7223 */ /* 0x000fe2000001004d */
[----:B------:R-:W-:Y:S01]  /*2f50*/  FFMA.FTZ R7, -R7, R6, R8 ;  /* 0x0000000607077223 */ /* 0x000fe20000010108 */
[----:B------:R-:W-:Y:S01]  /*2f60*/  F2FP.BF16.F32.PACK_AB R0, R0, R3 ;  /* 0x000000030000723e */ /* 0x000fe200000010ff */
[----:B------:R-:W-:Y:S01]  /*2f70*/  FMUL.FTZ R81, R74, R81 ;  /* 0x000000514a517220 */ /* 0x000fe20000410000 */
[----:B------:R-:W-:Y:S01]  /*2f80*/  IADD3.X R3, R66, UR9, RZ, P0, !PT ;  /* 0x0000000942037c10 */ /* 0x000fe200087fe4ff */
[----:B------:R-:W-:Y:S01]  /*2f90*/  FMUL.FTZ R6, R74, R15 ;  /* 0x0000000f4a067220 */ /* 0x000fe20000410000 */
[----:B------:R-:W-:Y:S01]  /*2fa0*/  F2FP.BF16.F32.PACK_AB R79, R4, R79 ;  /* 0x0000004f044f723e */ /* 0x000fe200000010ff */
[----:B------:R-:W-:Y:S01]  /*2fb0*/  FMUL.FTZ R9, R74, R9 ;  /* 0x000000094a097220 */ /* 0x000fe20000410000 */
[----:B------:R-:W-:Y:S01]  /*2fc0*/  IADD3 R68, P0, R68, UR8, RZ ;  /* 0x0000000844447c10 */ /* 0x000fe2000ff1e0ff */
[C---:B------:R-:W-:Y:S01]  /*2fd0*/  FMUL.FTZ R4, R74.reuse, R27 ;  /* 0x0000001b4a047220 */ /* 0x040fe20000410000 */
[C---:B------:R-:W-:Y:S01]  /*2fe0*/  FMUL.FTZ R83, R74.reuse, R83 ;  /* 0x000000534a537220 */ /* 0x040fe20000410000 */
[C---:B------:R-:W-:Y:S01]  /*2ff0*/  FMUL.FTZ R8, R74.reuse, R35 ;  /* 0x000000234a087220 */ /* 0x040fe20000410000 */
[C---:B------:R-:W-:Y:S01]  /*3000*/  FMUL.FTZ R25, R74.reuse, R25 ;  /* 0x000000194a197220 */ /* 0x040fe20000410000 */
[C---:B------:R-:W-:Y:S01]  /*3010*/  FMUL.FTZ R10, R74.reuse, R11 ;  /* 0x0000000b4a0a7220 */ /* 0x040fe20000410000 */
[C---:B------:R-:W-:Y:S01]  /*3020*/  FMUL.FTZ R75, R74.reuse, R75 ;  /* 0x0000004b4a4b7220 */ /* 0x040fe20000410000 */
[C---:B------:R-:W-:Y:S01]  /*3030*/  FMUL.FTZ R12, R74.reuse, R41 ;  /* 0x000000294a0c7220 */ /* 0x040fe20000410000 */
[C---:B------:R-:W-:Y:S01]  /*3040*/  FMUL.FTZ R77, R74.reuse, R77 ;  /* 0x0000004d4a4d7220 */ /* 0x040fe20000410000 */
[----:B------:R-:W-:Y:S01]  /*3050*/  IADD3.X R69, R69, UR9, RZ, P0, !PT ;  /* 0x0000000945457c10 */ /* 0x000fe200087fe4ff */
[----:B------:R-:W-:Y:S01]  /*3060*/  FMUL.FTZ R74, R74, R7 ;  /* 0x000000074a4a7220 */ /* 0x000fe20000410000 */
[----:B------:R-:W-:Y:S01]  /*3070*/  F2FP.BF16.F32.PACK_AB R81, R6, R81 ;  /* 0x000000510651723e */ /* 0x000fe200000010ff */
[----:B------:R0:W-:Y:S01]  /*3080*/  STG.E.U16 desc[UR10][R2.64], R0 ;  /* 0x0000000002007986 */ /* 0x0001e2000c10150a */
[----:B------:R-:W-:-:S02]  /*3090*/  IADD3 R70, P0, R70, UR8, RZ ;  /* 0x0000000846467c10 */ /* 0x000fc4000ff1e0ff */
[----:B------:R-:W-:Y:S01]  /*30a0*/  F2FP.BF16.F32.PACK_AB R9, R4, R9 ;  /* 0x000000090409723e */ /* 0x000fe200000010ff */
[----:B------:R-:W-:Y:S01]  /*30b0*/  STG.E.U16 desc[UR10][R2.64+0x4], R79 ;  /* 0x0000044f02007986 */ /* 0x000fe2000c10150a */
[----:B------:R-:W-:Y:S02]  /*30c0*/  PRMT R5, R0, 0x7632, R5 ;  /* 0x0000763200057816 */ /* 0x000fe40000000005 */
[----:B------:R-:W-:Y:S02]  /*30d0*/  PRMT R4, R79, 0x7632, R4 ;  /* 0x000076324f047816 */ /* 0x000fe40000000004 */
[----:B------:R-:W-:Y:S01]  /*30e0*/  F2FP.BF16.F32.PACK_AB R83, R8, R83 ;  /* 0x000000530853723e */ /* 0x000fe200000010ff */
[----:B------:R-:W-:Y:S01]  /*30f0*/  STG.E.U16 desc[UR10][R2.64+0x2], R5 ;  /* 0x0000020502007986 */ /* 0x000fe2000c10150a */
[----:B------:R-:W-:Y:S02]  /*3100*/  F2FP.BF16.F32.PACK_AB R25, R10, R25 ;  /* 0x000000190a19723e */ /* 0x000fe400000010ff */
[----:B0-----:R-:W-:Y:S01]  /*3110*/  PRMT R0, R81, 0x7632, R0 ;  /* 0x0000763251007816 */ /* 0x001fe20000000000 */
[----:B------:R0:W-:Y:S01]  /*3120*/  STG.E.U16 desc[UR10][R2.64+0x6], R4 ;  /* 0x0000060402007986 */ /* 0x0001e2000c10150a */
[----:B------:R-:W-:-:S02]  /*3130*/  IADD3.X R71, R71, UR9, RZ, P0, !PT ;  /* 0x0000000947477c10 */ /* 0x000fc400087fe4ff */
[----:B------:R-:W-:Y:S01]  /*3140*/  IADD3 R72, P0, R72, UR8, RZ ;  /* 0x0000000848487c10 */ /* 0x000fe2000ff1e0ff */
[----:B------:R1:W-:Y:S01]  /*3150*/  STG.E.U16 desc[UR10][R68.64+0x6], R0 ;  /* 0x0000060044007986 */ /* 0x0003e2000c10150a */
[----:B------:R-:W-:Y:S02]  /*3160*/  F2FP.BF16.F32.PACK_AB R75, R12, R75 ;  /* 0x0000004b0c4b723e */ /* 0x000fe400000010ff */
[----:B------:R-:W-:Y:S01]  /*3170*/  F2FP.BF16.F32.PACK_AB R77, R74, R77 ;  /* 0x0000004d4a4d723e */ /* 0x000fe200000010ff */
[----:B------:R2:W-:Y:S01]  /*3180*/  STG.E.U16 desc[UR10][R68.64], R9 ;  /* 0x0000000944007986 */ /* 0x0005e2000c10150a */
[----:B------:R-:W-:Y:S02]  /*3190*/  PRMT R34, R9, 0x7632, R34 ;  /* 0x0000763209227816 */ /* 0x000fe40000000022 */
[----:B------:R-:W-:Y:S01]  /*31a0*/  PRMT R35, R83, 0x7632, R35 ;  /* 0x0000763253237816 */ /* 0x000fe20000000023 */
[----:B------:R2:W-:Y:S01]  /*31b0*/  STG.E.U16 desc[UR10][R68.64+0x4], R81 ;  /* 0x0000045144007986 */ /* 0x0005e2000c10150a */
[----:B0-----:R-:W-:-:S02]  /*31c0*/  PRMT R2, R25, 0x7632, R2 ;  /* 0x0000763219027816 */ /* 0x001fc40000000002 */
[----:B------:R-:W-:Y:S01]  /*31d0*/  IADD3.X R73, R73, UR9, RZ, P0, !PT ;  /* 0x0000000949497c10 */ /* 0x000fe200087fe4ff */
[----:B------:R2:W-:Y:S01]  /*31e0*/  STG.E.U16 desc[UR10][R68.64+0x2], R34 ;  /* 0x0000022244007986 */ /* 0x0005e2000c10150a */
[----:B------:R-:W-:Y:S02]  /*31f0*/  PRMT R36, R75, 0x7632, R36 ;  /* 0x000076324b247816 */ /* 0x000fe40000000024 */
[----:B-1----:R-:W-:Y:S01]  /*3200*/  PRMT R0, R77, 0x7632, R0 ;  /* 0x000076324d007816 */ /* 0x002fe20000000000 */
[----:B------:R2:W-:Y:S01]  /*3210*/  STG.E.U16 desc[UR10][R70.64], R83 ;  /* 0x0000005346007986 */ /* 0x0005e2000c10150a */
[----:B------:R-:W-:-:S03]  /*3220*/  ISETP.GE.U32.AND P0, PT, R20, UR12, PT ;  /* 0x0000000c14007c0c */ /* 0x000fc6000bf06070 */
[----:B------:R2:W-:Y:S01]  /*3230*/  STG.E.U16 desc[UR10][R70.64+0x2], R35 ;  /* 0x0000022346007986 */ /* 0x0005e2000c10150a */
[----:B------:R-:W-:-:S03]  /*3240*/  ISETP.GE.AND.EX P0, PT, R54, UR6, PT, P0 ;  /* 0x0000000636007c0c */ /* 0x000fc6000bf06300 */
[----:B------:R2:W-:Y:S04]  /*3250*/  STG.E.U16 desc[UR10][R70.64+0x4], R25 ;  /* 0x0000041946007986 */ /* 0x0005e8000c10150a */
[----:B------:R2:W-:Y:S04]  /*3260*/  STG.E.U16 desc[UR10][R70.64+0x6], R2 ;  /* 0x0000060246007986 */ /* 0x0005e8000c10150a */
[----:B------:R2:W-:Y:S04]  /*3270*/  STG.E.U16 desc[UR10][R72.64], R75 ;  /* 0x0000004b48007986 */ /* 0x0005e8000c10150a */
[----:B------:R2:W-:Y:S04]  /*3280*/  STG.E.U16 desc[UR10][R72.64+0x2], R36 ;  /* 0x0000022448007986 */ /* 0x0005e8000c10150a */
[----:B------:R2:W-:Y:S04]  /*3290*/  STG.E.U16 desc[UR10][R72.64+0x4], R77 ;  /* 0x0000044d48007986 */ /* 0x0005e8000c10150a */
[----:B------:R2:W-:Y:S01]  /*32a0*/  STG.E.U16 desc[UR10][R72.64+0x6], R0 ;  /* 0x0000060048007986 */ /* 0x0005e2000c10150a */
[----:B------:R-:W-:Y:S05]  /*32b0*/  @!P0 BRA `(.L_x_110) ;  /* 0xffffffd000848947 */ /* 0x000fea000383ffff */
.L_x_99:
[----:B------:R-:W-:-:S04]  /*32c0*/  LEA R52, R52, R53, 0x4 ;  /* 0x0000003534347211 */ /* 0x000fc800078e20ff */
[----:B------:R-:W-:-:S04]  /*32d0*/  SHF.L.U32 R52, R52, 0x5, RZ ;  /* 0x0000000534347819 */ /* 0x000fc800000006ff */
[----:B------:R-:W-:-:S13]  /*32e0*/  ISETP.GT.AND P0, PT, R52, 0x9ff, PT ;  /* 0x000009ff3400780c */ /* 0x000fda0003f04270 */
[----:B------:R-:W-:Y:S05]  /*32f0*/  @P0 EXIT ;  /* 0x000000000000094d */ /* 0x000fea0003800000 */
[----:B--2---:R-:W1:Y:S01]  /*3300*/  S2R R0, SR_TID.X ;  /* 0x0000000000007919 */ /* 0x004e620000002100 */
[----:B------:R-:W0:Y:S01]  /*3310*/  LDC.64 R4, c[0x0][0x258] ;  /* 0x00009600ff047b82 */ /* 0x000e220000000a00 */
[----:B------:R-:W-:Y:S01]  /*3320*/  HFMA2.MMA R10, -RZ, RZ, 0, 1.1920928955078125e-06 ;  /* 0x00000014ff0a7435 */ /* 0x000fe200000001ff */
[C---:B0-----:R-:W-:Y:S01]  /*3330*/  IMAD.SHL.U32 R3, R4.reuse, 0x10, RZ ;  /* 0x0000001004037824 */ /* 0x041fe200078e00ff */
[----:B------:R-:W-:Y:S02]  /*3340*/  SHF.L.U64.HI R4, R4, 0x4, R5 ;  /* 0x0000000404047819 */ /* 0x000fe40000010205 */
[--C-:B-1----:R-:W-:Y:S02]  /*3350*/  SHF.R.U32.HI R2, RZ, 0x5, R0.reuse ;  /* 0x00000005ff027819 */ /* 0x102fe40000011600 */
[----:B------:R-:W-:Y:S02]  /*3360*/  SHF.R.U32.HI R7, RZ, 0x4, R0 ;  /* 0x00000004ff077819 */ /* 0x000fe40000011600 */
[----:B------:R-:W-:-:S02]  /*3370*/  LOP3.LUT R6, RZ, R2, RZ, 0x33, !PT ;  /* 0x00000002ff067212 */ /* 0x000fc400078e33ff */
[----:B------:R-:W-:Y:S02]  /*3380*/  VIADDMNMX.U32 R10, R7, R10, 0x20, !PT ;  /* 0x00000020070a7446 */ /* 0x000fe4000780000a */
[----:B------:R-:W-:Y:S02]  /*3390*/  IADD3 R5, P0, R6, R3, RZ ;  /* 0x0000000306057210 */ /* 0x000fe40007f1e0ff */
[----:B------:R-:W-:Y:S02]  /*33a0*/  LOP3.LUT R11, RZ, R7, RZ, 0x33, !PT ;  /* 0x00000007ff0b7212 */ /* 0x000fe400078e33ff */
[----:B------:R-:W-:Y:S02]  /*33b0*/  IADD3.X R6, R4, -0x1, RZ, P0, !PT ;  /* 0xffffffff04067810 */ /* 0x000fe400007fe4ff */
[----:B------:R-:W-:Y:S02]  /*33c0*/  IADD3 R35, P2, R2, 0x1e, RZ ;  /* 0x0000001e02237810 */ /* 0x000fe40007f5e0ff */
[----:B------:R-:W-:Y:S01]  /*33d0*/  LOP3.LUT R36, R0, 0xf, RZ, 0xc0, !PT ;  /* 0x0000000f00247812 */ /* 0x000fe200078ec0ff */
[----:B------:R-:W-:-:S04]  /*33e0*/  IMAD.WIDE.U32 R8, R6, -0x33333333, RZ ;  /* 0xcccccccd06087825 */ /* 0x000fc800078e00ff */
[----:B------:R-:W-:Y:S02]  /*33f0*/  IMAD.X R34, RZ, RZ, RZ, P2 ;  /* 0x000000ffff227224 */ /* 0x000fe400010e06ff */
[----:B------:R-:W-:-:S04]  /*3400*/  IMAD.WIDE.U32 R12, P0, R5, -0x33333334, R8 ;  /* 0xcccccccc050c7825 */ /* 0x000fc80007800008 */
[----:B------:R-:W-:Y:S01]  /*3410*/  IMAD.WIDE.U32 R8, R5, -0x33333333, RZ ;  /* 0xcccccccd05087825 */ /* 0x000fe200078e00ff */
[----:B------:R-:W-:Y:S02]  /*3420*/  MOV R14, R13 ;  /* 0x0000000d000e7202 */ /* 0x000fe40000000f00 */
[----:B------:R-:W-:Y:S01]  /*3430*/  IADD3 R8, R10, R11, RZ ;  /* 0x0000000b0a087210 */ /* 0x000fe20007ffe0ff */
[----:B------:R-:W-:Y:S01]  /*3440*/  IMAD.X R15, RZ, RZ, RZ, P0 ;  /* 0x000000ffff0f7224 */ /* 0x000fe200000e06ff */
[----:B------:R-:W-:Y:S02]  /*3450*/  IADD3 RZ, P0, R9, R12, RZ ;  /* 0x0000000c09ff7210 */ /* 0x000fe40007f1e0ff */
[----:B------:R-:W-:Y:S01]  /*3460*/  MOV R9, R52 ;  /* 0x0000003400097202 */ /* 0x000fe20000000f00 */
[----:B------:R-:W-:-:S04]  /*3470*/  IMAD.WIDE.U32 R10, R8, -0x33333333, RZ ;  /* 0xcccccccd080a7825 */ /* 0x000fc800078e00ff */
[----:B------:R-:W-:Y:S01]  /*3480*/  IMAD.WIDE.U32.X R12, R6, -0x33333334, R14, P0 ;  /* 0xcccccccc060c7825 */ /* 0x000fe200000e040e */
[----:B------:R-:W-:-:S04]  /*3490*/  LEA.HI R15, R11, 0x1, RZ, 0x1c ;  /* 0x000000010b0f7811 */ /* 0x000fc800078fe0ff */
[----:B------:R-:W-:Y:S02]  /*34a0*/  SHF.R.U64 R14, R12, 0x3, R13 ;  /* 0x000000030c0e7819 */ /* 0x000fe4000000120d */
[C---:B------:R-:W-:Y:S02]  /*34b0*/  IADD3 R13, P0, R2.reuse, 0xa, RZ ;  /* 0x0000000a020d7810 */ /* 0x040fe40007f1e0ff */
[----:B------:R-:W-:Y:S02]  /*34c0*/  IADD3 R12, P1, R2, 0x14, RZ ;  /* 0x00000014020c7810 */ /* 0x000fe40007f3e0ff */
[----:B------:R-:W-:Y:S01]  /*34d0*/  IADD3 R14, R14, 0x1, RZ ;  /* 0x000000010e0e7810 */ /* 0x000fe20007ffe0ff */
[----:B------:R-:W-:Y:S01]  /*34e0*/  IMAD.X R11, RZ, RZ, RZ, P0 ;  /* 0x000000ffff0b7224 */ /* 0x000fe200000e06ff */
[----:B------:R-:W-:Y:S02]  /*34f0*/  IADD3.X R10, RZ, RZ, RZ, P1, !PT ;  /* 0x000000ffff0a7210 */ /* 0x000fe40000ffe4ff */
[----:B------:R-:W-:-:S02]  /*3500*/  LOP3.LUT R15, R15, 0x3, RZ, 0xc0, !PT ;  /* 0x000000030f0f7812 */ /* 0x000fc400078ec0ff */
[----:B------:R-:W-:-:S07]  /*3510*/  LOP3.LUT R14, R14, 0x3, RZ, 0xc0, !PT ;  /* 0x000000030e0e7812 */ /* 0x000fce00078ec0ff */
.L_x_127:
[----:B------:R-:W-:Y:S01]  /*3520*/  ISETP.GT.U32.AND P0, PT, R3, R2, PT ;  /* 0x000000020300720c */ /* 0x000fe20003f04070 */
[----:B------:R-:W-:Y:S01]  /*3530*/  BSSY B0, `(.L_x_111) ;  /* 0x00000a9000007945 */ /* 0x000fe20003800000 */
[----:B0-----:R-:W-:Y:S02]  /*3540*/  CS2R R30, SRZ ;  /* 0x00000000001e7805 */ /* 0x001fe4000001ff00 */
[----:B------:R-:W-:-:S13]  /*3550*/  ISETP.GT.AND.EX P0, PT, R4, RZ, PT, P0 ;  /* 0x000000ff0400720c */ /* 0x000fda0003f04300 */
[----:B-1234-:R-:W-:Y:S05]  /*3560*/  @!P0 BRA `(.L_x_112) ;  /* 0x0000000800948947 */ /* 0x01efea0003800000 */
[----:B------:R-:W-:Y:S01]  /*3570*/  ISETP.NE.U32.AND P1, PT, R14, RZ, PT ;  /* 0x000000ff0e00720c */ /* 0x000fe20003f25070 */
[----:B------:R-:W-:Y:S01]  /*3580*/  BSSY B1, `(.L_x_113) ;  /* 0x0000023000017945 */ /* 0x000fe20003800000 */
[----:B------:R-:W-:Y:S01]  /*3590*/  LOP3.LUT R16, R0, 0x1f, RZ, 0xc0, !PT ;  /* 0x0000001f00107812 */ /* 0x000fe200078ec0ff */
[----:B------:R-:W-:Y:S01]  /*35a0*/  HFMA2.MMA R27, -RZ, RZ, 0, 0 ;  /* 0x00000000ff1b7435 */ /* 0x000fe200000001ff */
[----:B------:R-:W-:Y:S02]  /*35b0*/  ISETP.NE.AND.EX P1, PT, RZ, RZ, PT, P1 ;  /* 0x000000ffff00720c */ /* 0x000fe40003f25310 */
[----:B------:R-:W-:Y:S02]  /*35c0*/  CS2R R30, SRZ ;  /* 0x00000000001e7805 */ /* 0x000fe4000001ff00 */
[----:B------:R-:W-:Y:S02]  /*35d0*/  ISETP.GE.U32.AND P0, PT, R5, 0x1e, PT ;  /* 0x0000001e0500780c */ /* 0x000fe40003f06070 */
[----:B------:R-:W-:-:S02]  /*35e0*/  IADD3 R16, P2, R16, R9, RZ ;  /* 0x0000000910107210 */ /* 0x000fc40007f5e0ff */
[----:B------:R-:W-:Y:S02]  /*35f0*/  ISETP.GE.U32.AND.EX P0, PT, R6, RZ, PT, P0 ;  /* 0x000000ff0600720c */ /* 0x000fe40003f06100 */
[----:B------:R-:W-:Y:S02]  /*3600*/  MOV R26, R2 ;  /* 0x00000002001a7202 */ /* 0x000fe40000000f00 */
[----:B------:R-:W-:Y:S01]  /*3610*/  LEA.HI.X.SX32 R17, R9, RZ, 0x1, P2 ;  /* 0x000000ff09117211 */ /* 0x000fe200010f0eff */
[----:B------:R-:W-:Y:S08]  /*3620*/  @!P1 BRA `(.L_x_114) ;  /* 0x0000000000609947 */ /* 0x000ff00003800000 */
        /* <DEDUP_REMOVED lines=16> */
[----:B------:R-:W-:Y:S01]  /*3730*/  MOV R26, R12 ;  /* 0x0000000c001a7202 */ /* 0x000fe20000000f00 */
[----:B------:R-:W-:Y:S01]  /*3740*/  IMAD.MOV.U32 R27, RZ, RZ, R10 ;  /* 0x000000ffff1b7224 */ /* 0x000fe200078e000a */
[----:B------:R-:W-:Y:S02]  /*3750*/  @P1 MOV R26, R35 ;  /* 0x00000023001a1202 */ /* 0x000fe40000000f00 */
[----:B------:R-:W-:Y:S01]  /*3760*/  @P1 MOV R27, R34 ;  /* 0x00000022001b1202 */ /* 0x000fe20000000f00 */
[----:B--2---:R-:W-:Y:S01]  /*3770*/  FADD.FTZ R31, R31, R20 ;  /* 0x000000141f1f7221 */ /* 0x004fe20000010000 */
[----:B------:R-:W-:-:S03]  /*3780*/  FADD.FTZ R30, R30, R21 ;  /* 0x000000151e1e7221 */ /* 0x000fc60000010000 */
[----:B---3--:R-:W-:Y:S01]  /*3790*/  @P1 FADD.FTZ R31, R31, R22 ;  /* 0x000000161f1f1221 */ /* 0x008fe20000010000 */
[----:B------:R-:W-:-:S07]  /*37a0*/  @P1 FADD.FTZ R30, R30, R23 ;  /* 0x000000171e1e1221 */ /* 0x000fce0000010000 */
.L_x_114:
[----:B------:R-:W-:Y:S05]  /*37b0*/  BSYNC B1 ;  /* 0x0000000000017941 */ /* 0x000fea0003800000 */
.L_x_113:
[----:B------:R-:W-:Y:S05]  /*37c0*/  @!P0 BRA `(.L_x_112) ;  /* 0x0000000400fc8947 */ /* 0x000fea0003800000 */
[C---:B------:R-:W-:Y:S01]  /*37d0*/  SHF.L.U64.HI R17, R16.reuse, 0x1, R17 ;  /* 0x0000000110117819 */ /* 0x040fe20000010211 */
[----:B------:R-:W-:Y:S01]  /*37e0*/  IMAD.SHL.U32 R16, R16, 0x2, RZ ;  /* 0x0000000210107824 */ /* 0x000fe200078e00ff */
[C---:B------:R-:W-:Y:S01]  /*37f0*/  IADD3 R18, P2, -R26.reuse, R3, RZ ;  /* 0x000000031a127210 */ /* 0x040fe20007f5e1ff */
[C---:B------:R-:W-:Y:S01]  /*3800*/  IMAD R19, R27.reuse, 0x1400, RZ ;  /* 0x000014001b137824 */ /* 0x040fe200078e02ff */
[----:B------:R-:W-:Y:S01]  /*3810*/  ULDC.64 UR4, c[0x0][0x260] ;  /* 0x0000980000047ab9 */ /* 0x000fe20000000a00 */
[----:B------:R-:W-:Y:S01]  /*3820*/  IMAD.WIDE.U32 R16, R26, 0x1400, R16 ;  /* 0x000014001a107825 */ /* 0x000fe200078e0010 */
[----:B------:R-:W-:Y:S01]  /*3830*/  ISETP.GT.U32.AND P0, PT, R18, 0x78, PT ;  /* 0x000000781200780c */ /* 0x000fe20003f04070 */
[----:B------:R-:W-:Y:S01]  /*3840*/  BSSY B1, `(.L_x_115) ;  /* 0x0000044000017945 */ /* 0x000fe20003800000 */
[----:B------:R-:W-:Y:S02]  /*3850*/  IADD3.X R20, ~R27, R4, RZ, P2, !PT ;  /* 0x000000041b147210 */ /* 0x000fe400017fe5ff */
[----:B------:R-:W-:-:S02]  /*3860*/  IADD3 R19, R17, R19, RZ ;  /* 0x0000001311137210 */ /* 0x000fc40007ffe0ff */
[----:B------:R-:W-:-:S04]  /*3870*/  LEA R17, P1, R16, UR4, 0x2 ;  /* 0x0000000410117c11 */ /* 0x000fc8000f8210ff */
[----:B------:R-:W-:Y:S02]  /*3880*/  LEA.HI.X R18, R16, UR5, R19, 0x2, P1 ;  /* 0x0000000510127c11 */ /* 0x000fe400088f1413 */
[----:B------:R-:W-:Y:S02]  /*3890*/  ISETP.GT.AND.EX P1, PT, R20, RZ, PT, P0 ;  /* 0x000000ff1400720c */ /* 0x000fe40003f24300 */
[----:B------:R-:W-:Y:S02]  /*38a0*/  IADD3 R16, P2, R17, 0x66400, RZ ;  /* 0x0006640011107810 */ /* 0x000fe40007f5e0ff */
[----:B------:R-:W-:-:S03]  /*38b0*/  PLOP3.LUT P0, PT, PT, PT, PT, 0x80, 0x0 ;  /* 0x000000000000781c */ /* 0x000fc60003f0f070 */
[----:B------:R-:W-:-:S06]  /*38c0*/  IMAD.X R17, RZ, RZ, R18, P2 ;  /* 0x000000ffff117224 */ /* 0x000fcc00010e0612 */
[----:B------:R-:W-:Y:S05]  /*38d0*/  @!P1 BRA `(.L_x_116) ;  /* 0x0000000000e89947 */ /* 0x000fea0003800000 */
[----:B------:R-:W-:Y:S02]  /*38e0*/  IADD3 R37, P1, R3, -0x78, RZ ;  /* 0xffffff8803257810 */ /* 0x000fe40007f3e0ff */
[----:B------:R-:W-:Y:S02]  /*38f0*/  PLOP3.LUT P0, PT, PT, PT, PT, 0x8, 0x0 ;  /* 0x000000000000781c */ /* 0x000fe40003f0e170 */
[----:B------:R-:W-:-:S11]  /*3900*/  IADD3.X R58, R4, -0x1, RZ, P1, !PT ;  /* 0xffffffff043a7810 */ /* 0x000fd60000ffe4ff */
.L_x_117:
        /* <DEDUP_REMOVED lines=16> */
[----:B------:R-:W-:-:S04]  /*3a10*/  IADD3 R26, P1, R26, 0xa0, RZ ;  /* 0x000000a01a1a7810 */ /* 0x000fc80007f3e0ff */
[----:B------:R-:W-:Y:S02]  /*3a20*/  IADD3.X R27, RZ, R27, RZ, P1, !PT ;  /* 0x0000001bff1b7210 */ /* 0x000fe40000ffe4ff */
        /* <DEDUP_REMOVED lines=37> */
.L_x_116:
[----:B------:R-:W-:Y:S05]  /*3c80*/  BSYNC B1 ;  /* 0x0000000000017941 */ /* 0x000fea0003800000 */
.L_x_115:
        /* <DEDUP_REMOVED lines=15> */
[----:B------:R-:W-:Y:S02]  /*3d80*/  PLOP3.LUT P0, PT, PT, PT, PT, 0x8, 0x0 ;  /* 0x000000000000781c */ /* 0x000fe40003f0e170 */
[----:B------:R-:W-:Y:S02]  /*3d90*/  IADD3.X R27, RZ, R27, RZ, P2, !PT ;  /* 0x0000001bff1b7210 */ /* 0x000fe400017fe4ff */
        /* <DEDUP_REMOVED lines=18> */
.L_x_119:
[----:B------:R-:W-:Y:S05]  /*3ec0*/  BSYNC B1 ;  /* 0x0000000000017941 */ /* 0x000fea0003800000 */
.L_x_118:
        /* <DEDUP_REMOVED lines=15> */
.L_x_112:
[----:B------:R-:W-:Y:S05]  /*3fc0*/  BSYNC B0 ;  /* 0x0000000000007941 */ /* 0x000fea0003800000 */
.L_x_111:
[----:B------:R-:W0:Y:S01]  /*3fd0*/  S2UR UR5, SR_CgaCtaId ;  /* 0x00000000000579c3 */ /* 0x000e220000008800 */
[----:B------:R-:W-:Y:S01]  /*3fe0*/  UMOV UR4, 0x400 ;  /* 0x0000040000047882 */ /* 0x000fe20000000000 */
[----:B------:R-:W-:Y:S01]  /*3ff0*/  IMAD.SHL.U32 R17, R2, 0x2, RZ ;  /* 0x0000000202117824 */ /* 0x000fe200078e00ff */
[----:B------:R-:W-:-:S04]  /*4000*/  ISETP.GT.U32.AND P0, PT, R0, 0x1ff, PT ;  /* 0x000001ff0000780c */ /* 0x000fc80003f04070 */
[----:B------:R-:W-:Y:S01]  /*4010*/  LOP3.LUT R17, R17, 0x1f, R0, 0x78, !PT ;  /* 0x0000001f11117812 */ /* 0x000fe200078e7800 */
[----:B0-----:R-:W-:-:S06]  /*4020*/  ULEA UR4, UR5, UR4, 0x18 ;  /* 0x0000000405047291 */ /* 0x001fcc000f8ec03f */
[----:B------:R-:W-:-:S04]  /*4030*/  LEA R16, R2, UR4, 0x7 ;  /* 0x0000000402107c11 */ /* 0x000fc8000f8e38ff */
[----:B------:R-:W-:-:S05]  /*4040*/  LEA R16, R17, R16, 0x2 ;  /* 0x0000001011107211 */ /* 0x000fca00078e10ff */
[----:B------:R0:W-:Y:S04]  /*4050*/  STS [R16], R31 ;  /* 0x0000001f10007388 */ /* 0x0001e80000000800 */
[----:B------:R0:W-:Y:S01]  /*4060*/  STS [R16+0x500], R30 ;  /* 0x0005001e10007388 */ /* 0x0001e20000000800 */
[----:B------:R-:W-:Y:S06]  /*4070*/  BAR.SYNC.DEFER_BLOCKING 0x0 ;  /* 0x0000000000007b1d */ /* 0x000fec0000010000 */
[----:B------:R-:W-:Y:S05]  /*4080*/  @P0 BRA `(.L_x_120) ;  /* 0x0000001000a00947 */ /* 0x000fea0003800000 */
[----:B------:R-:W-:Y:S01]  /*4090*/  ISETP.NE.AND P0, PT, R15, RZ, PT ;  /* 0x000000ff0f00720c */ /* 0x000fe20003f05270 */
[----:B------:R-:W-:Y:S01]  /*40a0*/  BSSY B0, `(.L_x_121) ;  /* 0x000007e000007945 */ /* 0x000fe20003800000 */
[----:B------:R-:W-:-:S11]  /*40b0*/  MOV R24, R7 ;  /* 0x0000000700187202 */ /* 0x000fd60000000f00 */
[----:B------:R-:W-:Y:S05]  /*40c0*/  @!P0 BRA `(.L_x_122) ;  /* 0x0000000400ec8947 */ /* 0x000fea0003800000 */
[----:B------:R-:W-:Y:S01]  /*40d0*/  ISETP.GT.U32.AND P0, PT, R36, 0x9, PT ;  /* 0x000000092400780c */ /* 0x000fe20003f04070 */
[----:B------:R-:W-:-:S12]  /*40e0*/  UMOV UR5, 0xffff ;  /* 0x0000ffff00057882 */ /* 0x000fd80000000000 */
[C---:B0-----:R-:W-:Y:S01]  /*40f0*/  @!P0 IMAD.SHL.U32 R16, R36.reuse, 0x2, RZ ;  /* 0x0000000224108824 */ /* 0x041fe200078e00ff */
        /* <DEDUP_REMOVED lines=13> */
[----:B-1----:R-:W1:Y:S04]  /*41d0*/  SHFL.BFLY PT, R19, R16, 0x8, 0x101f ;  /* 0x0d101f0010137f89 */ /* 0x002e6800000e0000 */
[----:B0-2---:R-:W0:Y:S01]  /*41e0*/  SHFL.BFLY PT, R18, R17, 0x8, 0x101f ;  /* 0x0d101f0011127f89 */ /* 0x005e2200000e0000 */
[----:B-1----:R-:W-:Y:S01]  /*41f0*/  FADD.FTZ R19, R19, R16 ;  /* 0x0000001013137221 */ /* 0x002fe20000010000 */
[----:B------:R-:W-:Y:S01]  /*4200*/  MOV R16, 0xffff ;  /* 0x0000ffff00107802 */ /* 0x000fe20000000f00 */
[----:B0-----:R-:W-:-:S03]  /*4210*/  FADD.FTZ R18, R18, R17 ;  /* 0x0000001112127221 */ /* 0x001fc60000010000 */
        /* <DEDUP_REMOVED lines=12> */
.L_x_136:
[----:B------:R-:W0:Y:S01]  /*42e0*/  LDC.64 R16, c[0x0][0x218] ;  /* 0x00008600ff107b82 */ /* 0x000e220000000a00 */
[----:B------:R-:W-:Y:S01]  /*42f0*/  ISETP.NE.AND P1, PT, R36, RZ, PT ;  /* 0x000000ff2400720c */ /* 0x000fe20003f25270 */
[----:B--2---:R-:W-:Y:S01]  /*4300*/  FADD.FTZ R22, R26, R23 ;  /* 0x000000171a167221 */ /* 0x004fe20000010000 */
[C---:B------:R-:W-:Y:S02]  /*4310*/  LEA.HI R21, R0.reuse, R9, RZ, 0x1c ;  /* 0x0000000900157211 */ /* 0x040fe400078fe0ff */
[----:B------:R-:W-:Y:S02]  /*4320*/  ISETP.NE.AND P2, PT, R15, 0x1, PT ;  /* 0x000000010f00780c */ /* 0x000fe40003f45270 */
[----:B------:R-:W-:Y:S01]  /*4330*/  LEA.HI R24, R0, 0x14, RZ, 0x1c ;  /* 0x0000001400187811 */ /* 0x000fe200078fe0ff */
[----:B------:R-:W1:Y:S06]  /*4340*/  LDC.64 R18, c[0x0][0x220] ;  /* 0x00008800ff127b82 */ /* 0x000e6c0000000a00 */
[----:B------:R-:W-:-:S02]  /*4350*/  @!P1 F2FP.BF16.F32.PACK_AB R20, RZ, R28 ;  /* 0x0000001cff14923e */ /* 0x000fc400000010ff */
[----:B------:R-:W-:Y:S01]  /*4360*/  @!P1 F2FP.BF16.F32.PACK_AB R22, RZ, R22 ;  /* 0x00000016ff16923e */ /* 0x000fe200000010ff */
[----:B0-----:R-:W-:-:S05]  /*4370*/  IMAD.WIDE R16, R21, 0x2, R16 ;  /* 0x0000000215107825 */ /* 0x001fca00078e0210 */
[----:B------:R2:W-:Y:S01]  /*4380*/  @!P1 STG.E.U16 desc[UR10][R16.64], R20 ;  /* 0x0000001410009986 */ /* 0x0005e2000c10150a */
[----:B-1----:R-:W-:-:S05]  /*4390*/  IMAD.WIDE R18, R21, 0x2, R18 ;  /* 0x0000000215127825 */ /* 0x002fca00078e0212 */
[----:B------:R2:W-:Y:S01]  /*43a0*/  @!P1 STG.E.U16 desc[UR10][R18.64], R22 ;  /* 0x0000001612009986 */ /* 0x0005e2000c10150a */
[----:B------:R-:W-:Y:S05]  /*43b0*/  @!P2 BRA `(.L_x_122) ;  /* 0x000000040030a947 */ /* 0x000fea0003800000 */
[C---:B------:R-:W-:Y:S01]  /*43c0*/  @!P0 IMAD.SHL.U32 R21, R36.reuse, 0x2, RZ ;  /* 0x0000000224158824 */ /* 0x040fe200078e00ff */
[----:B------:R-:W-:Y:S01]  /*43d0*/  @!P0 LEA R23, R36, UR4, 0x7 ;  /* 0x0000000424178c11 */ /* 0x000fe2000f8e38ff */
[----:B------:R-:W-:Y:S01]  /*43e0*/  IMAD.MOV.U32 R26, RZ, RZ, RZ ;  /* 0x000000ffff1a7224 */ /* 0x000fe200078e00ff */
[----:B------:R-:W-:Y:S02]  /*43f0*/  UMOV UR5, 0xffff ;  /* 0x0000ffff00057882 */ /* 0x000fe40000000000 */
[----:B--2---:R-:W-:Y:S01]  /*4400*/  @!P0 LOP3.LUT R20, R24, R21, RZ, 0x3c, !PT ;  /* 0x0000001518148212 */ /* 0x004fe200078e3cff */
[----:B------:R-:W-:-:S03]  /*4410*/  HFMA2.MMA R24, -RZ, RZ, 0, 0 ;  /* 0x00000000ff187435 */ /* 0x000fc600000001ff */
[----:B------:R-:W-:-:S05]  /*4420*/  @!P0 LEA R20, R20, R23, 0x2 ;  /* 0x0000001714148211 */ /* 0x000fca00078e10ff */
[----:B------:R0:W1:Y:S04]  /*4430*/  @!P0 LDS R26, [R20+0x500] ;  /* 0x00050000141a8984 */ /* 0x0000680000000800 */
[----:B------:R0:W2:Y:S01]  /*4440*/  @!P0 LDS R24, [R20] ;  /* 0x0000000014188984 */ /* 0x0000a20000000800 */
[----:B------:R-:W-:Y:S05]  /*4450*/  BRA.DIV UR5, `(.L_x_124) ;  /* 0x0000001205987947 */ /* 0x000fea000b800000 */
[----:B------:R-:W-:Y:S01]  /*4460*/  MOV R21, 0xffff ;  /* 0x0000ffff00157802 */ /* 0x000fe20000000f00 */
[----:B0-----:R-:W-:Y:S01]  /*4470*/  IMAD.MOV.U32 R20, RZ, RZ, 0xffff ;  /* 0x0000ffffff147424 */ /* 0x001fe200078e00ff */
[----:B------:R-:W-:Y:S02]  /*4480*/  MOV R23, 0xffff ;  /* 0x0000ffff00177802 */ /* 0x000fe40000000f00 */
[----:B------:R-:W-:Y:S01]  /*4490*/  MOV R22, 0xffff ;  /* 0x0000ffff00167802 */ /* 0x000fe20000000f00 */
[----:B--2---:R-:W0:Y:S01]  /*44a0*/  SHFL.BFLY PT, R27, R24, 0x8, 0x101f ;  /* 0x0d101f00181b7f89 */ /* 0x004e2200000e0000 */
[----:B------:R-:W-:-:S03]  /*44b0*/  MOV R25, 0xffff ;  /* 0x0000ffff00197802 */ /* 0x000fc60000000f00 */
[----:B-1----:R-:W1:Y:S01]  /*44c0*/  SHFL.BFLY PT, R29, R26, 0x8, 0x101f ;  /* 0x0d101f001a1d7f89 */ /* 0x002e6200000e0000 */
[----:B0-----:R-:W-:Y:S01]  /*44d0*/  FADD.FTZ R27, R27, R24 ;  /* 0x000000181b1b7221 */ /* 0x001fe20000010000 */
[----:B-1----:R-:W-:-:S04]  /*44e0*/  FADD.FTZ R29, R29, R26 ;  /* 0x0000001a1d1d7221 */ /* 0x002fc80000010000 */
        /* <DEDUP_REMOVED lines=12> */
.L_x_146:
[----:B--2---:R-:W-:Y:S01]  /*45b0*/  FADD.FTZ R21, R33, R23 ;  /* 0x0000001721157221 */ /* 0x004fe20000010000 */
[----:B------:R-:W-:Y:S02]  /*45c0*/  @!P1 F2FP.BF16.F32.PACK_AB R20, RZ, R24 ;  /* 0x00000018ff14923e */ /* 0x000fe400000010ff */
[----:B------:R-:W-:Y:S02]  /*45d0*/  ISETP.NE.AND P2, PT, R15, 0x2, PT ;  /* 0x000000020f00780c */ /* 0x000fe40003f45270 */
[----:B------:R-:W-:Y:S01]  /*45e0*/  @!P1 F2FP.BF16.F32.PACK_AB R21, RZ, R21 ;  /* 0x00000015ff15923e */ /* 0x000fe200000010ff */
[----:B------:R1:W-:Y:S01]  /*45f0*/  @!P1 STG.E.U16 desc[UR10][R16.64+0x28], R20 ;  /* 0x0000281410009986 */ /* 0x0003e2000c10150a */
[----:B------:R-:W-:-:S03]  /*4600*/  LEA.HI R24, R0, 0x28, RZ, 0x1c ;  /* 0x0000002800187811 */ /* 0x000fc600078fe0ff */
[----:B------:R1:W-:Y:S06]  /*4610*/  @!P1 STG.E.U16 desc[UR10][R18.64+0x28], R21 ;  /* 0x0000281512009986 */ /* 0x0003ec000c10150a */
[----:B------:R-:W-:Y:S05]  /*4620*/  @!P2 BRA `(.L_x_122) ;  /* 0x000000000094a947 */ /* 0x000fea0003800000 */
[C---:B-1----:R-:W-:Y:S01]  /*4630*/  @!P0 SHF.L.U32 R21, R36.reuse, 0x1, RZ ;  /* 0x0000000124158819 */ /* 0x042fe200000006ff */
[----:B------:R-:W-:Y:S01]  /*4640*/  UMOV UR5, 0xffff ;  /* 0x0000ffff00057882 */ /* 0x000fe20000000000 */
[----:B------:R-:W-:Y:S02]  /*4650*/  @!P0 LEA R23, R36, UR4, 0x7 ;  /* 0x0000000424178c11 */ /* 0x000fe4000f8e38ff */
[----:B------:R-:W-:Y:S01]  /*4660*/  @!P0 LOP3.LUT R20, R24, R21, RZ, 0x3c, !PT ;  /* 0x0000001518148212 */ /* 0x000fe200078e3cff */
[----:B------:R-:W-:Y:S01]  /*4670*/  HFMA2.MMA R24, -RZ, RZ, 0, 0 ;  /* 0x00000000ff187435 */ /* 0x000fe200000001ff */
[----:B------:R-:W-:-:S03]  /*4680*/  MOV R26, RZ ;  /* 0x000000ff001a7202 */ /* 0x000fc60000000f00 */
[----:B------:R-:W-:-:S05]  /*4690*/  @!P0 IMAD R20, R20, 0x4, R23 ;  /* 0x0000000414148824 */ /* 0x000fca00078e0217 */
[----:B------:R0:W1:Y:S04]  /*46a0*/  @!P0 LDS R26, [R20+0x500] ;  /* 0x00050000141a8984 */ /* 0x0000680000000800 */
[----:B------:R0:W2:Y:S01]  /*46b0*/  @!P0 LDS R24, [R20] ;  /* 0x0000000014188984 */ /* 0x0000a20000000800 */
[----:B------:R-:W-:Y:S05]  /*46c0*/  BRA.DIV UR5, `(.L_x_125) ;  /* 0x0000001205e47947 */ /* 0x000fea000b800000 */
[----:B------:R-:W-:Y:S01]  /*46d0*/  MOV R21, 0xffff ;  /* 0x0000ffff00157802 */ /* 0x000fe20000000f00 */
[----:B------:R-:W-:Y:S01]  /*46e0*/  IMAD.MOV.U32 R23, RZ, RZ, 0xffff ;  /* 0x0000ffffff177424 */ /* 0x000fe200078e00ff */
[----:B0-----:R-:W-:Y:S01]  /*46f0*/  MOV R20, 0xffff ;  /* 0x0000ffff00147802 */ /* 0x001fe20000000f00 */
[----:B------:R-:W-:Y:S01]  /*4700*/  IMAD.MOV.U32 R25, RZ, RZ, 0xffff ;  /* 0x0000ffffff197424 */ /* 0x000fe200078e00ff */
[----:B------:R-:W-:Y:S01]  /*4710*/  MOV R22, 0xffff ;  /* 0x0000ffff00167802 */ /* 0x000fe20000000f00 */
[----:B--2---:R-:W0:Y:S04]  /*4720*/  SHFL.BFLY PT, R27, R24, 0x8, 0x101f ;  /* 0x0d101f00181b7f89 */ /* 0x004e2800000e0000 */
[----:B-1----:R-:W1:Y:S01]  /*4730*/  SHFL.BFLY PT, R29, R26, 0x8, 0x101f ;  /* 0x0d101f001a1d7f89 */ /* 0x002e6200000e0000 */
[----:B0-----:R-:W-:Y:S01]  /*4740*/  FADD.FTZ R27, R27, R24 ;  /* 0x000000181b1b7221 */ /* 0x001fe20000010000 */
[----:B-1----:R-:W-:-:S04]  /*4750*/  FADD.FTZ R29, R29, R26 ;  /* 0x0000001a1d1d7221 */ /* 0x002fc80000010000 */
        /* <DEDUP_REMOVED lines=12> */
.L_x_156:
[----:B--2---:R-:W-:Y:S01]  /*4820*/  FADD.FTZ R21, R33, R23 ;  /* 0x0000001721157221 */ /* 0x004fe20000010000 */
[----:B------:R-:W-:Y:S02]  /*4830*/  @!P1 F2FP.BF16.F32.PACK_AB R20, RZ, R24 ;  /* 0x00000018ff14923e */ /* 0x000fe400000010ff */
[----:B------:R-:W-:Y:S02]  /*4840*/  LEA.HI R24, R0, 0x3c, RZ, 0x1c ;  /* 0x0000003c00187811 */ /* 0x000fe400078fe0ff */
[----:B------:R-:W-:Y:S01]  /*4850*/  @!P1 F2FP.BF16.F32.PACK_AB R21, RZ, R21 ;  /* 0x00000015ff15923e */ /* 0x000fe200000010ff */
[----:B------:R3:W-:Y:S04]  /*4860*/  @!P1 STG.E.U16 desc[UR10][R16.64+0x50], R20 ;  /* 0x0000501410009986 */ /* 0x0007e8000c10150a */
[----:B------:R3:W-:Y:S02]  /*4870*/  @!P1 STG.E.U16 desc[UR10][R18.64+0x50], R21 ;  /* 0x0000501512009986 */ /* 0x0007e4000c10150a */
.L_x_122:
[----:B------:R-:W-:Y:S05]  /*4880*/  BSYNC B0 ;  /* 0x0000000000007941 */ /* 0x000fea0003800000 */
.L_x_121:
[----:B------:R-:W-:-:S13]  /*4890*/  ISETP.GE.U32.AND P0, PT, R8, 0x3c, PT ;  /* 0x0000003c0800780c */ /* 0x000fda0003f06070 */
[----:B------:R-:W-:Y:S05]  /*48a0*/  @!P0 BRA `(.L_x_120) ;  /* 0x0000000800988947 */ /* 0x000fea0003800000 */
[----:B------:R-:W-:Y:S01]  /*48b0*/  ISETP.GT.U32.AND P0, PT, R36, 0x9, PT ;  /* 0x000000092400780c */ /* 0x000fe20003f04070 */
[----:B------:R-:W-:-:S12]  /*48c0*/  UMOV UR5, 0xffff ;  /* 0x0000ffff00057882 */ /* 0x000fd80000000000 */
[C---:B-123--:R-:W-:Y:S02]  /*48d0*/  @!P0 SHF.L.U32 R17, R36.reuse, 0x1, RZ ;  /* 0x0000000124118819 */ /* 0x04efe400000006ff */
[----:B------:R-:W-:Y:S02]  /*48e0*/  @!P0 LEA R18, R36, UR4, 0x7 ;  /* 0x0000000424128c11 */ /* 0x000fe4000f8e38ff */
[----:B------:R-:W-:-:S05]  /*48f0*/  @!P0 LOP3.LUT R17, R24, R17, RZ, 0x3c, !PT ;  /* 0x0000001118118212 */ /* 0x000fca00078e3cff */
[----:B------:R-:W-:Y:S01]  /*4900*/  @!P0 IMAD R18, R17, 0x4, R18 ;  /* 0x0000000411128824 */ /* 0x000fe200078e0212 */
[----:B0-----:R-:W-:-:S06]  /*4910*/  CS2R R16, SRZ ;  /* 0x0000000000107805 */ /* 0x001fcc000001ff00 */
[----:B------:R0:W1:Y:S04]  /*4920*/  @!P0 LDS R16, [R18] ;  /* 0x0000000012108984 */ /* 0x0000680000000800 */
[----:B------:R0:W2:Y:S01]  /*4930*/  @!P0 LDS R17, [R18+0x500] ;  /* 0x0005000012118984 */ /* 0x0000a20000000800 */
[----:B------:R-:W-:Y:S05]  /*4940*/  BRA.DIV UR5, `(.L_x_126) ;  /* 0x00000016052c7947 */ /* 0x000fea000b800000 */
[C---:B------:R-:W-:Y:S01]  /*4950*/  @!P0 SHF.L.U32 R27, R36.reuse, 0x1, RZ ;  /* 0x00000001241b8819 */ /* 0x040fe200000006ff */
[----:B------:R-:W-:Y:S01]  /*4960*/  @!P0 IMAD.SHL.U32 R19, R36, 0x2, RZ ;  /* 0x0000000224138824 */ /* 0x000fe200078e00ff */
[C---:B------:R-:W-:Y:S01]  /*4970*/  @!P0 IADD3 R26, R24.reuse, 0x14, RZ ;  /* 0x00000014181a8810 */ /* 0x040fe20007ffe0ff */
[----:B------:R-:W-:Y:S01]  /*4980*/  IMAD.MOV.U32 R22, RZ, RZ, 0xffff ;  /* 0x0000ffffff167424 */ /* 0x000fe200078e00ff */
[----:B0-----:R-:W-:Y:S02]  /*4990*/  @!P0 IADD3 R18, R24, 0x28, RZ ;  /* 0x0000002818128810 */ /* 0x001fe40007ffe0ff */
[----:B------:R-:W-:Y:S02]  /*49a0*/  CS2R R32, SRZ ;  /* 0x0000000000207805 */ /* 0x000fe4000001ff00 */
[----:B------:R-:W-:Y:S01]  /*49b0*/  @!P0 LOP3.LUT R26, R26, R27, RZ, 0x3c, !PT ;  /* 0x0000001b1a1a8212 */ /* 0x000fe200078e3cff */
[----:B------:R-:W-:Y:S01]  /*49c0*/  IMAD.MOV.U32 R25, RZ, RZ, 0xffff ;  /* 0x0000ffffff197424 */ /* 0x000fe200078e00ff */
[----:B------:R-:W-:Y:S01]  /*49d0*/  @!P0 LEA R29, R36, UR4, 0x7 ;  /* 0x00000004241d8c11 */ /* 0x000fe2000f8e38ff */
[----:B------:R-:W-:Y:S01]  /*49e0*/  HFMA2.MMA R45, -RZ, RZ, 0, 0 ;  /* 0x00000000ff2d7435 */ /* 0x000fe200000001ff */
[----:B------:R-:W-:Y:S01]  /*49f0*/  @!P0 LOP3.LUT R18, R18, R19, RZ, 0x3c, !PT ;  /* 0x0000001312128212 */ /* 0x000fe200078e3cff */
[----:B------:R-:W-:Y:S01]  /*4a00*/  IMAD.MOV.U32 R46, RZ, RZ, RZ ;  /* 0x000000ffff2e7224 */ /* 0x000fe200078e00ff */
[----:B------:R-:W-:-:S02]  /*4a10*/  @!P0 LEA R23, R36, UR4, 0x7 ;  /* 0x0000000424178c11 */ /* 0x000fc4000f8e38ff */
[----:B------:R-:W-:Y:S02]  /*4a20*/  @!P0 LEA R26, R26, R29, 0x2 ;  /* 0x0000001d1a1a8211 */ /* 0x000fe400078e10ff */
[----:B------:R-:W-:Y:S01]  /*4a30*/  MOV R21, 0xffff ;  /* 0x0000ffff00157802 */ /* 0x000fe20000000f00 */
[----:B------:R-:W-:Y:S01]  /*4a40*/  @!P0 IMAD R18, R18, 0x4, R23 ;  /* 0x0000000412128824 */ /* 0x000fe200078e0217 */
[----:B------:R-:W-:Y:S01]  /*4a50*/  @!P0 IADD3 R28, R24, 0x3c, RZ ;  /* 0x0000003c181c8810 */ /* 0x000fe20007ffe0ff */
[----:B------:R-:W-:Y:S01]  /*4a60*/  @!P0 LDS R30, [R26+0x500] ;  /* 0x000500001a1e8984 */ /* 0x000fe20000000800 */
[C---:B------:R-:W-:Y:S01]  /*4a70*/  @!P0 IMAD.SHL.U32 R23, R36.reuse, 0x2, RZ ;  /* 0x0000000224178824 */ /* 0x040fe200078e00ff */
[----:B------:R-:W-:Y:S02]  /*4a80*/  MOV R20, 0xffff ;  /* 0x0000ffff00147802 */ /* 0x000fe40000000f00 */
[----:B------:R0:W-:Y:S01]  /*4a90*/  @!P0 LDS R27, [R26] ;  /* 0x000000001a1b8984 */ /* 0x0001e20000000800 */
[----:B------:R-:W-:-:S02]  /*4aa0*/  @!P0 LEA R43, R36, UR4, 0x7 ;  /* 0x00000004242b8c11 */ /* 0x000fc4000f8e38ff */
[----:B------:R-:W-:Y:S01]  /*4ab0*/  @!P0 LOP3.LUT R28, R28, R23, RZ, 0x3c, !PT ;  /* 0x000000171c1c8212 */ /* 0x000fe200078e3cff */
[----:B------:R-:W-:Y:S01]  /*4ac0*/  @!P0 LDS R39, [R18] ;  /* 0x0000000012278984 */ /* 0x000fe20000000800 */
[----:B------:R-:W-:Y:S02]  /*4ad0*/  MOV R38, 0xffff ;  /* 0x0000ffff00267802 */ /* 0x000fe40000000f00 */
[----:B------:R-:W-:Y:S01]  /*4ae0*/  @!P0 LEA R43, R28, R43, 0x2 ;  /* 0x0000002b1c2b8211 */ /* 0x000fe200078e10ff */
[----:B------:R-:W-:Y:S01]  /*4af0*/  @!P0 LDS R40, [R18+0x500] ;  /* 0x0005000012288984 */ /* 0x000fe20000000800 */
[----:B------:R-:W-:Y:S02]  /*4b00*/  CS2R R28, SRZ ;  /* 0x00000000001c7805 */ /* 0x000fe4000001ff00 */
[----:B0-----:R-:W-:Y:S01]  /*4b10*/  MOV R26, 0xffff ;  /* 0x0000ffff001a7802 */ /* 0x001fe20000000f00 */
[----:B-1----:R-:W0:Y:S01]  /*4b20*/  SHFL.BFLY PT, R19, R16, 0x8, 0x101f ;  /* 0x0d101f0010137f89 */ /* 0x002e2200000e0000 */
[----:B------:R-:W-:-:S03]  /*4b30*/  IADD3 R49, R24, R9, RZ ;  /* 0x0000000918317210 */ /* 0x000fc60007ffe0ff */
[----:B--2---:R-:W1:Y:S04]  /*4b40*/  SHFL.BFLY PT, R23, R17, 0x8, 0x101f ;  /* 0x0d101f0011177f89 */ /* 0x004e6800000e0000 */
[----:B------:R-:W2:Y:S04]  /*4b50*/  @!P0 LDS R44, [R43] ;  /* 0x000000002b2c8984 */ /* 0x000ea80000000800 */
[----:B------:R3:W4:Y:S02]  /*4b60*/  @!P0 LDS R47, [R43+0x500] ;  /* 0x000500002b2f8984 */ /* 0x0007240000000800 */
[----:B---3--:R-:W-:Y:S01]  /*4b70*/  MOV R43, 0xffff ;  /* 0x0000ffff002b7802 */ /* 0x008fe20000000f00 */
[----:B0-----:R-:W-:Y:S01]  /*4b80*/  FADD.FTZ R19, R19, R16 ;  /* 0x0000001013137221 */ /* 0x001fe20000010000 */
[----:B------:R-:W-:Y:S01]  /*4b90*/  @!P0 IMAD.MOV.U32 R29, RZ, RZ, R30 ;  /* 0x000000ffff1d8224 */ /* 0x000fe200078e001e */
[----:B------:R-:W-:-:S03]  /*4ba0*/  @!P0 MOV R28, R27 ;  /* 0x0000001b001c8202 */ /* 0x000fc60000000f00 */
[----:B------:R-:W0:Y:S01]  /*4bb0*/  SHFL.BFLY PT, R18, R19, 0x4, 0x101f ;  /* 0x0c901f0013127f89 */ /* 0x000e2200000e0000 */
[----:B-1----:R-:W-:Y:S01]  /*4bc0*/  FADD.FTZ R16, R23, R17 ;  /* 0x0000001117107221 */ /* 0x002fe20000010000 */
[----:B------:R-:W-:Y:S02]  /*4bd0*/  MOV R23, 0xffff ;  /* 0x0000ffff00177802 */ /* 0x000fe40000000f00 */
[----:B------:R-:W-:Y:S01]  /*4be0*/  @!P0 MOV R32, R39 ;  /* 0x0000002700208202 */ /* 0x000fe20000000f00 */
[----:B------:R-:W1:Y:S01]  /*4bf0*/  SHFL.BFLY PT, R30, R29, 0x8, 0x101f ;  /* 0x0d101f001d1e7f89 */ /* 0x000e6200000e0000 */
[----:B------:R-:W-:Y:S02]  /*4c00*/  MOV R27, 0xffff ;  /* 0x0000ffff001b7802 */ /* 0x000fe40000000f00 */
[----:B------:R-:W-:Y:S01]  /*4c10*/  @!P0 MOV R33, R40 ;  /* 0x0000002800218202 */ /* 0x000fe20000000f00 */
[----:B------:R-:W3:Y:S01]  /*4c20*/  SHFL.BFLY PT, R31, R28, 0x8, 0x101f ;  /* 0x0d101f001c1f7f89 */ /* 0x000ee200000e0000 */
[----:B------:R-:W-:-:S02]  /*4c30*/  MOV R39, 0xffff ;  /* 0x0000ffff00277802 */ /* 0x000fc40000000f00 */
[----:B------:R-:W-:Y:S01]  /*4c40*/  MOV R40, 0xffff ;  /* 0x0000ffff00287802 */ /* 0x000fe20000000f00 */
[----:B------:R-:W5:Y:S04]  /*4c50*/  SHFL.BFLY PT, R41, R32, 0x8, 0x101f ;  /* 0x0d101f0020297f89 */ /* 0x000f6800000e0000 */
[----:B------:R-:W5:Y:S01]  /*4c60*/  SHFL.BFLY PT, R42, R33, 0x8, 0x101f ;  /* 0x0d101f00212a7f89 */ /* 0x000f6200000e0000 */
[----:B--2---:R-:W-:Y:S01]  /*4c70*/  @!P0 MOV R45, R44 ;  /* 0x0000002c002d8202 */ /* 0x004fe20000000f00 */
[----:B------:R-:W-:Y:S02]  /*4c80*/  IMAD.MOV.U32 R44, RZ, RZ, 0xffff ;  /* 0x0000ffffff2c7424 */ /* 0x000fe400078e00ff */
[----:B------:R-:W2:Y:S01]  /*4c90*/  SHFL.BFLY PT, R23, R16, 0x4, 0x101f ;  /* 0x0c901f0010177f89 */ /* 0x000ea200000e0000 */
[----:B----4-:R-:W-:Y:S01]  /*4ca0*/  @!P0 MOV R46, R47 ;  /* 0x0000002f002e8202 */ /* 0x010fe20000000f00 */
[----:B0-----:R-:W-:Y:S01]  /*4cb0*/  FADD.FTZ R18, R19, R18 ;  /* 0x0000001213127221 */ /* 0x001fe20000010000 */
[----:B------:R-:W-:Y:S01]  /*4cc0*/  IMAD.MOV.U32 R19, RZ, RZ, 0xffff ;  /* 0x0000ffffff137424 */ /* 0x000fe200078e00ff */
[----:B------:R-:W0:Y:S01]  /*4cd0*/  SHFL.BFLY PT, R48, R45, 0x8, 0x101f ;  /* 0x0d101f002d307f89 */ /* 0x000e2200000e0000 */
[----:B------:R-:W-:Y:S01]  /*4ce0*/  ISETP.NE.AND P0, PT, R36, RZ, PT ;  /* 0x000000ff2400720c */ /* 0x000fe20003f05270 */
[----:B-1----:R-:W-:-:S02]  /*4cf0*/  FADD.FTZ R30, R30, R29 ;  /* 0x0000001d1e1e7221 */ /* 0x002fc40000010000 */
[----:B------:R-:W1:Y:S01]  /*4d00*/  SHFL.BFLY PT, R47, R46, 0x8, 0x101f ;  /* 0x0d101f002e2f7f89 */ /* 0x000e6200000e0000 */
[----:B---3--:R-:W-:-:S03]  /*4d10*/  FADD.FTZ R31, R31, R28 ;  /* 0x0000001c1f1f7221 */ /* 0x008fc60000010000 */
[----:B------:R-:W3:Y:S01]  /*4d20*/  SHFL.BFLY PT, R19, R18, 0x2, 0x101f ;  /* 0x0c501f0012137f89 */ /* 0x000ee200000e0000 */
[----:B-----5:R-:W-:-:S03]  /*4d30*/  FADD.FTZ R41, R41, R32 ;  /* 0x0000002029297221 */ /* 0x020fc60000010000 */
[----:B------:R-:W4:Y:S01]  /*4d40*/  SHFL.BFLY PT, R29, R30, 0x4, 0x101f ;  /* 0x0c901f001e1d7f89 */ /* 0x000f2200000e0000 */
[----:B------:R-:W-:-:S03]  /*4d50*/  FADD.FTZ R42, R42, R33 ;  /* 0x000000212a2a7221 */ /* 0x000fc60000010000 */
[----:B------:R-:W5:Y:S01]  /*4d60*/  SHFL.BFLY PT, R28, R31, 0x4, 0x101f ;  /* 0x0c901f001f1c7f89 */ /* 0x000f6200000e0000 */
[----:B--2---:R-:W-:-:S03]  /*4d70*/  FADD.FTZ R17, R16, R23 ;  /* 0x0000001710117221 */ /* 0x004fc60000010000 */
[----:B------:R-:W2:Y:S01]  /*4d80*/  SHFL.BFLY PT, R32, R41, 0x4, 0x101f ;  /* 0x0c901f0029207f89 */ /* 0x000ea200000e0000 */
[----:B------:R-:W-:-:S03]  /*4d90*/  IMAD.MOV.U32 R16, RZ, RZ, 0xffff ;  /* 0x0000ffffff107424 */ /* 0x000fc600078e00ff */
[----:B------:R-:W2:Y:S01]  /*4da0*/  SHFL.BFLY PT, R33, R42, 0x4, 0x101f ;  /* 0x0c901f002a217f89 */ /* 0x000ea200000e0000 */
[----:B0-----:R-:W-:Y:S01]  /*4db0*/  FADD.FTZ R48, R48, R45 ;  /* 0x0000002d30307221 */ /* 0x001fe20000010000 */
[----:B------:R-:W-:Y:S02]  /*4dc0*/  MOV R45, 0xffff ;  /* 0x0000ffff002d7802 */ /* 0x000fe40000000f00 */
[----:B------:R-:W0:Y:S01]  /*4dd0*/  SHFL.BFLY PT, R23, R17, 0x2, 0x101f ;  /* 0x0c501f0011177f89 */ /* 0x000e2200000e0000 */
[----:B-1----:R-:W-:Y:S01]  /*4de0*/  FADD.FTZ R47, R47, R46 ;  /* 0x0000002e2f2f7221 */ /* 0x002fe20000010000 */
[----:B------:R-:W-:Y:S02]  /*4df0*/  IMAD.MOV.U32 R46, RZ, RZ, 0xffff ;  /* 0x0000ffffff2e7424 */ /* 0x000fe400078e00ff */
[----:B---3--:R-:W-:Y:S01]  /*4e00*/  FADD.FTZ R26, R18, R19 ;  /* 0x00000013121a7221 */ /* 0x008fe20000010000 */
[----:B------:R-:W-:Y:S01]  /*4e10*/  MOV R18, 0xffff ;  /* 0x0000ffff00127802 */ /* 0x000fe20000000f00 */
[----:B------:R-:W1:Y:S01]  /*4e20*/  SHFL.BFLY PT, R45, R48, 0x4, 0x101f ;  /* 0x0c901f00302d7f89 */ /* 0x000e6200000e0000 */
[----:B------:R-:W-:Y:S01]  /*4e30*/  MOV R19, 0xffff ;  /* 0x0000ffff00137802 */ /* 0x000fe20000000f00 */
[----:B----4-:R-:W-:Y:S01]  /*4e40*/  FADD.FTZ R29, R30, R29 ;  /* 0x0000001d1e1d7221 */ /* 0x010fe20000010000 */
[----:B------:R-:W-:Y:S01]  /*4e50*/  MOV R30, 0xffff ;  /* 0x0000ffff001e7802 */ /* 0x000fe20000000f00 */
[----:B------:R-:W3:Y:S01]  /*4e60*/  SHFL.BFLY PT, R27, R26, 0x1, 0x101f ;  /* 0x0c301f001a1b7f89 */ /* 0x000ee200000e0000 */
[----:B-----5:R-:W-:Y:S01]  /*4e70*/  FADD.FTZ R28, R31, R28 ;  /* 0x0000001c1f1c7221 */ /* 0x020fe20000010000 */
[----:B------:R-:W-:-:S02]  /*4e80*/  IMAD.MOV.U32 R31, RZ, RZ, 0xffff ;  /* 0x0000ffffff1f7424 */ /* 0x000fc400078e00ff */
[----:B------:R-:W4:Y:S01]  /*4e90*/  SHFL.BFLY PT, R18, R29, 0x2, 0x101f ;  /* 0x0c501f001d127f89 */ /* 0x000f2200000e0000 */
[----:B--2---:R-:W-:-:S03]  /*4ea0*/  FADD.FTZ R32, R41, R32 ;  /* 0x0000002029207221 */ /* 0x004fc60000010000 */
[----:B------:R-:W2:Y:S01]  /*4eb0*/  SHFL.BFLY PT, R19, R28, 0x2, 0x101f ;  /* 0x0c501f001c137f89 */ /* 0x000ea200000e0000 */
[----:B------:R-:W-:-:S03]  /*4ec0*/  FADD.FTZ R33, R42, R33 ;  /* 0x000000212a217221 */ /* 0x000fc60000010000 */
[----:B------:R-:W5:Y:S01]  /*4ed0*/  SHFL.BFLY PT, R31, R32, 0x2, 0x101f ;  /* 0x0c501f00201f7f89 */ /* 0x000f6200000e0000 */
[----:B0-----:R-:W-:-:S03]  /*4ee0*/  FADD.FTZ R17, R17, R23 ;  /* 0x0000001711117221 */ /* 0x001fc60000010000 */
[----:B------:R-:W0:Y:S04]  /*4ef0*/  SHFL.BFLY PT, R30, R33, 0x2, 0x101f ;  /* 0x0c501f00211e7f89 */ /* 0x000e2800000e0000 */
[----:B------:R-:W0:Y:S01]  /*4f00*/  SHFL.BFLY PT, R46, R47, 0x4, 0x101f ;  /* 0x0c901f002f2e7f89 */ /* 0x000e2200000e0000 */
[----:B-1----:R-:W-:Y:S01]  /*4f10*/  FADD.FTZ R45, R48, R45 ;  /* 0x0000002d302d7221 */ /* 0x002fe20000010000 */
[----:B------:R-:W-:Y:S02]  /*4f20*/  MOV R48, 0xffff ;  /* 0x0000ffff00307802 */ /* 0x000fe40000000f00 */
[----:B------:R-:W1:Y:S01]  /*4f30*/  SHFL.BFLY PT, R16, R17, 0x1, 0x101f ;  /* 0x0c301f0011107f89 */ /* 0x000e6200000e0000 */
[----:B---3--:R-:W-:Y:S01]  /*4f40*/  FADD.FTZ R26, R26, R27 ;  /* 0x0000001b1a1a7221 */ /* 0x008fe20000010000 */
[----:B----4-:R-:W-:-:S02]  /*4f50*/  FADD.FTZ R38, R29, R18 ;  /* 0x000000121d267221 */ /* 0x010fc40000010000 */
[----:B------:R-:W3:Y:S02]  /*4f60*/  SHFL.BFLY PT, R48, R45, 0x2, 0x101f ;  /* 0x0c501f002d307f89 */ /* 0x000ee400000e0000 */
[----:B------:R-:W-:Y:S01]  /*4f70*/  @!P0 F2FP.BF16.F32.PACK_AB R23, RZ, R26 ;  /* 0x0000001aff17823e */ /* 0x000fe200000010ff */
[----:B--2---:R-:W-:Y:S01]  /*4f80*/  FADD.FTZ R37, R28, R19 ;  /* 0x000000131c257221 */ /* 0x004fe20000010000 */
[----:B------:R-:W2:Y:S01]  /*4f90*/  SHFL.BFLY PT, R39, R38, 0x1, 0x101f ;  /* 0x0c301f0026277f89 */ /* 0x000ea200000e0000 */
[----:B------:R-:W4:Y:S01]  /*4fa0*/  @!P0 LDC.64 R18, c[0x0][0x220] ;  /* 0x00008800ff128b82 */ /* 0x000f220000000a00 */
[----:B------:R-:W-:Y:S01]  /*4fb0*/  PRMT R21, R23, 0x7610, R21 ;  /* 0x0000761017157816 */ /* 0x000fe20000000015 */
[----:B-----5:R-:W-:Y:S01]  /*4fc0*/  FADD.FTZ R41, R32, R31 ;  /* 0x0000001f20297221 */ /* 0x020fe20000010000 */
[----:B------:R-:W5:Y:S01]  /*4fd0*/  SHFL.BFLY PT, R40, R37, 0x1, 0x101f ;  /* 0x0c301f0025287f89 */ /* 0x000f6200000e0000 */
[----:B0-----:R-:W-:-:S03]  /*4fe0*/  FADD.FTZ R42, R33, R30 ;  /* 0x0000001e212a7221 */ /* 0x001fc60000010000 */
[----:B------:R-:W0:Y:S01]  /*4ff0*/  SHFL.BFLY PT, R44, R41, 0x1, 0x101f ;  /* 0x0c301f00292c7f89 */ /* 0x000e2200000e0000 */
[----:B------:R-:W0:Y:S01]  /*5000*/  @!P0 LDC.64 R32, c[0x0][0x218] ;  /* 0x00008600ff208b82 */ /* 0x000e220000000a00 */
[----:B------:R-:W-:Y:S01]  /*5010*/  FADD.FTZ R46, R47, R46 ;  /* 0x0000002e2f2e7221 */ /* 0x000fe20000010000 */
[----:B------:R-:W-:Y:S01]  /*5020*/  IMAD.MOV.U32 R47, RZ, RZ, 0xffff ;  /* 0x0000ffffff2f7424 */ /* 0x000fe200078e00ff */
[----:B------:R-:W0:Y:S01]  /*5030*/  SHFL.BFLY PT, R43, R42, 0x1, 0x101f ;  /* 0x0c301f002a2b7f89 */ /* 0x000e2200000e0000 */
[----:B-1----:R-:W-:-:S04]  /*5040*/  FADD.FTZ R16, R17, R16 ;  /* 0x0000001011107221 */ /* 0x002fc80000010000 */
[----:B------:R-:W1:Y:S01]  /*5050*/  @!P0 LDC.64 R30, c[0x0][0x218] ;  /* 0x00008600ff1e8b82 */ /* 0x000e620000000a00 */
[----:B------:R-:W1:Y:S01]  /*5060*/  SHFL.BFLY PT, R47, R46, 0x2, 0x101f ;  /* 0x0c501f002e2f7f89 */ /* 0x000e6200000e0000 */
[----:B------:R-:W-:Y:S01]  /*5070*/  @!P0 F2FP.BF16.F32.PACK_AB R24, RZ, R16 ;  /* 0x00000010ff18823e */ /* 0x000fe200000010ff */
[----:B---3--:R-:W-:-:S03]  /*5080*/  FADD.FTZ R45, R45, R48 ;  /* 0x000000302d2d7221 */ /* 0x008fc60000010000 */
[----:B------:R-:W-:Y:S02]  /*5090*/  PRMT R22, R24, 0x7610, R22 ;  /* 0x0000761018167816 */ /* 0x000fe40000000016 */
[----:B------:R-:W3:Y:S01]  /*50a0*/  @!P0 LDC.64 R28, c[0x0][0x220] ;  /* 0x00008800ff1c8b82 */ /* 0x000ee20000000a00 */
[----:B----4-:R-:W-:-:S04]  /*50b0*/  @!P0 IMAD.WIDE R18, R49, 0x2, R18 ;  /* 0x0000000231128825 */ /* 0x010fc800078e0212 */
[----:B--2---:R-:W-:Y:S01]  /*50c0*/  FADD.FTZ R23, R38, R39 ;  /* 0x0000002726177221 */ /* 0x004fe20000010000 */
[----:B-----5:R-:W-:Y:S01]  /*50d0*/  FADD.FTZ R37, R37, R40 ;  /* 0x0000002825257221 */ /* 0x020fe20000010000 */
[----:B0-----:R-:W-:Y:S01]  /*50e0*/  FADD.FTZ R41, R41, R44 ;  /* 0x0000002c29297221 */ /* 0x001fe20000010000 */
[----:B------:R-:W0:Y:S01]  /*50f0*/  @!P0 LDC.64 R26, c[0x0][0x218] ;  /* 0x00008600ff1a8b82 */ /* 0x000e220000000a00 */
[----:B------:R-:W-:Y:S01]  /*5100*/  @!P0 IMAD.WIDE R32, R49, 0x2, R32 ;  /* 0x0000000231208825 */ /* 0x000fe200078e0220 */
[----:B------:R-:W-:-:S03]  /*5110*/  @!P0 F2FP.BF16.F32.PACK_AB R23, RZ, R23 ;  /* 0x00000017ff17823e */ /* 0x000fc600000010ff */
[----:B------:R-:W-:Y:S01]  /*5120*/  FADD.FTZ R24, R42, R43 ;  /* 0x0000002b2a187221 */ /* 0x000fe20000010000 */
[----:B------:R-:W-:Y:S01]  /*5130*/  @!P0 F2FP.BF16.F32.PACK_AB R20, RZ, R41 ;  /* 0x00000029ff14823e */ /* 0x000fe200000010ff */
[----:B------:R2:W-:Y:S01]  /*5140*/  @!P0 STG.E.U16 desc[UR10][R32.64], R21 ;  /* 0x0000001520008986 */ /* 0x0005e2000c10150a */
[----:B------:R-:W4:Y:S01]  /*5150*/  @!P0 LDC.64 R16, c[0x0][0x220] ;  /* 0x00008800ff108b82 */ /* 0x000f220000000a00 */
[C---:B-1----:R-:W-:Y:S02]  /*5160*/  @!P0 IMAD.WIDE R30, R49.reuse, 0x2, R30 ;  /* 0x00000002311e8825 */ /* 0x042fe400078e021e */
[----:B------:R1:W-:Y:S02]  /*5170*/  @!P0 STG.E.U16 desc[UR10][R18.64], R22 ;  /* 0x0000001612008986 */ /* 0x0003e4000c10150a */
[----:B------:R-:W-:Y:S01]  /*5180*/  FADD.FTZ R46, R46, R47 ;  /* 0x0000002f2e2e7221 */ /* 0x000fe20000010000 */
[----:B------:R-:W-:Y:S01]  /*5190*/  @!P0 F2FP.BF16.F32.PACK_AB R24, RZ, R24 ;  /* 0x00000018ff18823e */ /* 0x000fe200000010ff */
[----:B---3--:R-:W-:-:S04]  /*51a0*/  @!P0 IMAD.WIDE R28, R49, 0x2, R28 ;  /* 0x00000002311c8825 */ /* 0x008fc800078e021c */
[----:B--2---:R-:W-:Y:S01]  /*51b0*/  IMAD.MOV.U32 R21, RZ, RZ, 0xffff ;  /* 0x0000ffffff157424 */ /* 0x004fe200078e00ff */
[----:B-1----:R-:W-:Y:S02]  /*51c0*/  MOV R18, 0xffff ;  /* 0x0000ffff00127802 */ /* 0x002fe40000000f00 */
[----:B------:R-:W-:Y:S01]  /*51d0*/  @!P0 F2FP.BF16.F32.PACK_AB R19, RZ, R37 ;  /* 0x00000025ff13823e */ /* 0x000fe200000010ff */
[----:B0-----:R-:W-:Y:S01]  /*51e0*/  @!P0 IMAD.WIDE R26, R49, 0x2, R26 ;  /* 0x00000002311a8825 */ /* 0x001fe200078e021a */
[----:B------:R-:W-:Y:S02]  /*51f0*/  PRMT R22, R23, 0x7610, R22 ;  /* 0x0000761017167816 */ /* 0x000fe40000000016 */
[----:B------:R-:W0:Y:S01]  /*5200*/  SHFL.BFLY PT, R18, R45, 0x1, 0x101f ;  /* 0x0c301f002d127f89 */ /* 0x000e2200000e0000 */
[----:B----4-:R-:W-:-:S03]  /*5210*/  @!P0 IMAD.WIDE R16, R49, 0x2, R16 ;  /* 0x0000000231108825 */ /* 0x010fc600078e0210 */
[----:B------:R1:W-:Y:S04]  /*5220*/  @!P0 STG.E.U16 desc[UR10][R30.64+0x28], R19 ;  /* 0x000028131e008986 */ /* 0x0003e8000c10150a */
[----:B------:R1:W-:Y:S04]  /*5230*/  @!P0 STG.E.U16 desc[UR10][R28.64+0x28], R22 ;  /* 0x000028161c008986 */ /* 0x0003e8000c10150a */
[----:B------:R1:W-:Y:S04]  /*5240*/  @!P0 STG.E.U16 desc[UR10][R26.64+0x50], R20 ;  /* 0x000050141a008986 */ /* 0x0003e8000c10150a */
[----:B------:R1:W2:Y:S04]  /*5250*/  SHFL.BFLY PT, R23, R46, 0x1, 0x101f ;  /* 0x0c301f002e177f89 */ /* 0x0002a800000e0000 */
[----:B------:R1:W-:Y:S01]  /*5260*/  @!P0 STG.E.U16 desc[UR10][R16.64+0x50], R24 ;  /* 0x0000501810008986 */ /* 0x0003e2000c10150a */
[----:B0-----:R-:W-:-:S07]  /*5270*/  FADD.FTZ R45, R45, R18 ;  /* 0x000000122d2d7221 */ /* 0x001fce0000010000 */
.L_x_190:
        /* <DEDUP_REMOVED lines=9> */
.L_x_120:
[----:B------:R-:W-:Y:S05]  /*5310*/  WARPSYNC.ALL ;  /* 0x0000000000007948 */ /* 0x000fea0003800000 */
[----:B------:R-:W-:Y:S01]  /*5320*/  BAR.SYNC.DEFER_BLOCKING 0x0 ;  /* 0x0000000000007b1d */ /* 0x000fe20000010000 */
[C---:B------:R-:W-:Y:S02]  /*5330*/  ISETP.GE.AND P0, PT, R9.reuse, -0x800, PT ;  /* 0xfffff8000900780c */ /* 0x040fe40003f06270 */
[----:B------:R-:W-:-:S11]  /*5340*/  IADD3 R9, R9, 0x1200, RZ ;  /* 0x0000120009097810 */ /* 0x000fd60007ffe0ff */
[----:B------:R-:W-:Y:S05]  /*5350*/  @!P0 BRA `(.L_x_127) ;  /* 0xffffffe000708947 */ /* 0x000fea000383ffff */
[----:B------:R-:W-:Y:S05]  /*5360*/  EXIT ;  /* 0x000000000000794d */ /* 0x000fea0003800000 */
.L_x_123:
[----:B------:R-:W-:Y:S01]  /*5370*/  HFMA2.MMA R21, -RZ, RZ, 0, 0.000503063201904296875 ;  /* 0x0000101fff157435 */ /* 0x000fe200000001ff */
[----:B-1----:R-:W-:Y:S01]  /*5380*/  MOV R25, R16 ;  /* 0x0000001000197202 */ /* 0x002fe20000000f00 */
[----:B------:R-:W-:Y:S01]  /*5390*/  IMAD.MOV.U32 R22, RZ, RZ, 0x8 ;  /* 0x00000008ff167424 */ /* 0x000fe200078e00ff */
[----:B------:R-:W-:-:S08]  /*53a0*/  MOV R20, 0xffff ;  /* 0x0000ffff00147802 */ /* 0x000fd00000000f00 */
[----:B0-2---:R-:W-:Y:S05]  /*53b0*/  WARPSYNC.COLLECTIVE R20, `(.L_x_128) ;  /* 0x0000000014087348 */ /* 0x005fea0003c00000 */
[----:B------:R1:W3:Y:S02]  /*53c0*/  SHFL.BFLY P2, R23, R25, R22, R21 ;  /* 0x0c00001619177389 */ /* 0x0002e40000040015 */
[----:B0123--:R-:W-:Y:S01]  /*53d0*/  ENDCOLLECTIVE ;  /* 0x000000000000791b */ /* 0x00ffe20003800000 */
.L_x_128:
[----:B------:R-:W-:Y:S01]  /*53e0*/  MOV R25, R17 ;  /* 0x0000001100197202 */ /* 0x000fe20000000f00 */
[----:B------:R-:W-:-:S07]  /*53f0*/  IMAD.MOV.U32 R19, RZ, RZ, R23 ;  /* 0x000000ffff137224 */ /* 0x000fce00078e0017 */
[----:B------:R-:W-:Y:S05]  /*5400*/  WARPSYNC.COLLECTIVE R20, `(.L_x_129) ;  /* 0x0000000014087348 */ /* 0x000fea0003c00000 */
[----:B------:R0:W1:Y:S02]  /*5410*/  SHFL.BFLY P2, R23, R25, R22, R21 ;  /* 0x0c00001619177389 */ /* 0x0000640000040015 */
[----:B01----:R-:W-:Y:S01]  /*5420*/  ENDCOLLECTIVE ;  /* 0x000000000000791b */ /* 0x003fe20003800000 */
.L_x_129:
[----:B------:R-:W-:Y:S01]  /*5430*/  FADD.FTZ R19, R19, R16 ;  /* 0x0000001013137221 */ /* 0x000fe20000010000 */
[----:B------:R-:W-:-:S03]  /*5440*/  HFMA2.MMA R22, -RZ, RZ, 0, 2.384185791015625e-07 ;  /* 0x00000004ff167435 */ /* 0x000fc600000001ff */
[----:B------:R-:W-:Y:S01]  /*5450*/  IMAD.MOV.U32 R25, RZ, RZ, R19 ;  /* 0x000000ffff197224 */ /* 0x000fe200078e0013 */
[----:B------:R-:W-:-:S07]  /*5460*/  MOV R18, R23 ;  /* 0x0000001700127202 */ /* 0x000fce0000000f00 */
[----:B------:R-:W-:Y:S05]  /*5470*/  WARPSYNC.COLLECTIVE R20, `(.L_x_130) ;  /* 0x0000000014087348 */ /* 0x000fea0003c00000 */
[----:B------:R0:W1:Y:S02]  /*5480*/  SHFL.BFLY P2, R23, R25, R22, R21 ;  /* 0x0c00001619177389 */ /* 0x0000640000040015 */
[----:B01----:R-:W-:Y:S01]  /*5490*/  ENDCOLLECTIVE ;  /* 0x000000000000791b */ /* 0x003fe20003800000 */
.L_x_130:
[----:B------:R-:W-:-:S04]  /*54a0*/  FADD.FTZ R18, R18, R17 ;  /* 0x0000001112127221 */ /* 0x000fc80000010000 */
[----:B------:R-:W-:Y:S01]  /*54b0*/  IMAD.MOV.U32 R25, RZ, RZ, R18 ;  /* 0x000000ffff197224 */ /* 0x000fe200078e0012 */
[----:B------:R-:W-:-:S07]  /*54c0*/  MOV R24, R23 ;  /* 0x0000001700187202 */ /* 0x000fce0000000f00 */
[----:B------:R-:W-:Y:S05]  /*54d0*/  WARPSYNC.COLLECTIVE R20, `(.L_x_131) ;  /* 0x0000000014087348 */ /* 0x000fea0003c00000 */
[----:B------:R0:W1:Y:S02]  /*54e0*/  SHFL.BFLY P2, R23, R25, R22, R21 ;  /* 0x0c00001619177389 */ /* 0x0000640000040015 */
[----:B01----:R-:W-:Y:S01]  /*54f0*/  ENDCOLLECTIVE ;  /* 0x000000000000791b */ /* 0x003fe20003800000 */
.L_x_131:
[----:B------:R-:W-:-:S05]  /*5500*/  FADD.FTZ R24, R19, R24 ;  /* 0x0000001813187221 */ /* 0x000fca0000010000 */
[----:B------:R-:W-:Y:S01]  /*5510*/  MOV R25, R24 ;  /* 0x0000001800197202 */ /* 0x000fe20000000f00 */
[----:B------:R-:W-:Y:S01]  /*5520*/  IMAD.MOV.U32 R22, RZ, RZ, 0x2 ;  /* 0x00000002ff167424 */ /* 0x000fe200078e00ff */
[----:B------:R-:W-:-:S07]  /*5530*/  MOV R27, R23 ;  /* 0x00000017001b7202 */ /* 0x000fce0000000f00 */
[----:B------:R-:W-:Y:S05]  /*5540*/  WARPSYNC.COLLECTIVE R20, `(.L_x_132) ;  /* 0x0000000014087348 */ /* 0x000fea0003c00000 */
[----:B------:R0:W1:Y:S02]  /*5550*/  SHFL.BFLY P2, R23, R25, R22, R21 ;  /* 0x0c00001619177389 */ /* 0x0000640000040015 */
[----:B01----:R-:W-:Y:S01]  /*5560*/  ENDCOLLECTIVE ;  /* 0x000000000000791b */ /* 0x003fe20003800000 */
.L_x_132:
[----:B------:R-:W-:-:S05]  /*5570*/  FADD.FTZ R27, R18, R27 ;  /* 0x0000001b121b7221 */ /* 0x000fca0000010000 */
[----:B------:R-:W-:Y:S02]  /*5580*/  MOV R25, R27 ;  /* 0x0000001b00197202 */ /* 0x000fe40000000f00 */
[----:B------:R-:W-:-:S07]  /*5590*/  MOV R29, R23 ;  /* 0x00000017001d7202 */ /* 0x000fce0000000f00 */
[----:B------:R-:W-:Y:S05]  /*55a0*/  WARPSYNC.COLLECTIVE R20, `(.L_x_133) ;  /* 0x0000000014087348 */ /* 0x000fea0003c00000 */
[----:B------:R0:W1:Y:S02]  /*55b0*/  SHFL.BFLY P2, R23, R25, R22, R21 ;  /* 0x0c00001619177389 */ /* 0x0000640000040015 */
[----:B01----:R-:W-:Y:S01]  /*55c0*/  ENDCOLLECTIVE ;  /* 0x000000000000791b */ /* 0x003fe20003800000 */
.L_x_133:
[----:B------:R-:W-:Y:S01]  /*55d0*/  FADD.FTZ R29, R24, R29 ;  /* 0x0000001d181d7221 */ /* 0x000fe20000010000 */
[----:B------:R-:W-:-:S04]  /*55e0*/  HFMA2.MMA R22, -RZ, RZ, 0, 5.9604644775390625e-08 ;  /* 0x00000001ff167435 */ /* 0x000fc800000001ff */
[----:B------:R-:W-:Y:S01]  /*55f0*/  MOV R25, R29 ;  /* 0x0000001d00197202 */ /* 0x000fe20000000f00 */
[----:B------:R-:W-:-:S07]  /*5600*/  IMAD.MOV.U32 R16, RZ, RZ, R23 ;  /* 0x000000ffff107224 */ /* 0x000fce00078e0017 */
[----:B------:R-:W-:Y:S05]  /*5610*/  WARPSYNC.COLLECTIVE R20, `(.L_x_134) ;  /* 0x0000000014087348 */ /* 0x000fea0003c00000 */
[----:B------:R0:W1:Y:S02]  /*5620*/  SHFL.BFLY P2, R23, R25, R22, R21 ;  /* 0x0c00001619177389 */ /* 0x0000640000040015 */
[----:B01----:R-:W-:Y:S01]  /*5630*/  ENDCOLLECTIVE ;  /* 0x000000000000791b */ /* 0x003fe20003800000 */
.L_x_134:
[----:B------:R-:W-:-:S05]  /*5640*/  FADD.FTZ R26, R27, R16 ;  /* 0x000000101b1a7221 */ /* 0x000fca0000010000 */
[----:B------:R-:W-:Y:S01]  /*5650*/  MOV R25, R26 ;  /* 0x0000001a00197202 */ /* 0x000fe20000000f00 */
[----:B------:R-:W-:-:S07]  /*5660*/  IMAD.MOV.U32 R28, RZ, RZ, R23 ;  /* 0x000000ffff1c7224 */ /* 0x000fce00078e0017 */
[----:B------:R-:W-:Y:S05]  /*5670*/  WARPSYNC.COLLECTIVE R20, `(.L_x_135) ;  /* 0x0000000014087348 */ /* 0x000fea0003c00000 */
[----:B------:R0:W1:Y:S02]  /*5680*/  SHFL.BFLY P2, R23, R25, R22, R21 ;  /* 0x0c00001619177389 */ /* 0x0000640000040015 */
[----:B01----:R-:W-:Y:S01]  /*5690*/  ENDCOLLECTIVE ;  /* 0x000000000000791b */ /* 0x003fe20003800000 */
.L_x_135:
[----:B------:R-:W-:Y:S01]  /*56a0*/  FADD.FTZ R28, R29, R28 ;  /* 0x0000001c1d1c7221 */ /* 0x000fe20000010000 */
[----:B------:R-:W-:Y:S06]  /*56b0*/  BRA `(.L_x_136) ;  /* 0xffffffec00087947 */ /* 0x000fec000383ffff */
.L_x_124:
[----:B------:R-:W-:Y:S01]  /*56c0*/  BSSY B1, `(.L_x_137) ;  /* 0x0000008000017945 */ /* 0x000fe20003800000 */
[----:B--2---:R-:W-:Y:S01]  /*56d0*/  MOV R25, R24 ;  /* 0x0000001800197202 */ /* 0x004fe20000000f00 */
[----:B------:R-:W-:Y:S01]  /*56e0*/  IMAD.MOV.U32 R22, RZ, RZ, 0x8 ;  /* 0x00000008ff167424 */ /* 0x000fe200078e00ff */
[----:B------:R-:W-:Y:S02]  /*56f0*/  MOV R21, 0x101f ;  /* 0x0000101f00157802 */ /* 0x000fe40000000f00 */
[----:B0-----:R-:W-:-:S07]  /*5700*/  MOV R20, 0xffff ;  /* 0x0000ffff00147802 */ /* 0x001fce0000000f00 */
[----:B-1----:R-:W-:Y:S05]  /*5710*/  WARPSYNC.COLLECTIVE R20, `(.L_x_138) ;  /* 0x0000000014087348 */ /* 0x002fea0003c00000 */
[----:B------:R0:W2:Y:S02]  /*5720*/  SHFL.BFLY P2, R23, R25, R22, R21 ;  /* 0x0c00001619177389 */ /* 0x0000a40000040015 */
[----:B012---:R-:W-:Y:S01]  /*5730*/  ENDCOLLECTIVE ;  /* 0x000000000000791b */ /* 0x007fe20003800000 */
.L_x_138:
[----:B------:R-:W-:Y:S05]  /*5740*/  BSYNC B1 ;  /* 0x0000000000017941 */ /* 0x000fea0003800000 */
.L_x_137:
[----:B------:R-:W-:Y:S01]  /*5750*/  HFMA2.MMA R22, -RZ, RZ, 0, 4.76837158203125e-07 ;  /* 0x00000008ff167435 */ /* 0x000fe200000001ff */
[----:B------:R-:W-:Y:S01]  /*5760*/  MOV R25, R26 ;  /* 0x0000001a00197202 */ /* 0x000fe20000000f00 */
[----:B------:R-:W-:Y:S01]  /*5770*/  IMAD.MOV.U32 R21, RZ, RZ, 0x101f ;  /* 0x0000101fff157424 */ /* 0x000fe200078e00ff */
[----:B------:R-:W-:Y:S01]  /*5780*/  MOV R20, 0xffff ;  /* 0x0000ffff00147802 */ /* 0x000fe20000000f00 */
[----:B------:R-:W-:-:S07]  /*5790*/  IMAD.MOV.U32 R27, RZ, RZ, R23 ;  /* 0x000000ffff1b7224 */ /* 0x000fce00078e0017 */
[----:B------:R-:W-:Y:S05]  /*57a0*/  WARPSYNC.COLLECTIVE R20, `(.L_x_139) ;  /* 0x0000000014087348 */ /* 0x000fea0003c00000 */
[----:B------:R0:W1:Y:S02]  /*57b0*/  SHFL.BFLY P2, R23, R25, R22, R21 ;  /* 0x0c00001619177389 */ /* 0x0000640000040015 */
[----:B01----:R-:W-:Y:S01]  /*57c0*/  ENDCOLLECTIVE ;  /* 0x000000000000791b */ /* 0x003fe20003800000 */
.L_x_139:
[----:B------:R-:W-:Y:S01]  /*57d0*/  FADD.FTZ R27, R27, R24 ;  /* 0x000000181b1b7221 */ /* 0x000fe20000010000 */
[----:B------:R-:W-:-:S03]  /*57e0*/  HFMA2.MMA R22, -RZ, RZ, 0, 2.384185791015625e-07 ;  /* 0x00000004ff167435 */ /* 0x000fc600000001ff */
[----:B------:R-:W-:Y:S01]  /*57f0*/  IMAD.MOV.U32 R25, RZ, RZ, R27 ;  /* 0x000000ffff197224 */ /* 0x000fe200078e001b */
[----:B------:R-:W-:-:S07]  /*5800*/  MOV R29, R23 ;  /* 0x00000017001d7202 */ /* 0x000fce0000000f00 */
[----:B------:R-:W-:Y:S05]  /*5810*/  WARPSYNC.COLLECTIVE R20, `(.L_x_140) ;  /* 0x0000000014087348 */ /* 0x000fea0003c00000 */
[----:B------:R0:W1:Y:S02]  /*5820*/  SHFL.BFLY P2, R23, R25, R22, R21 ;  /* 0x0c00001619177389 */ /* 0x0000640000040015 */
[----:B01----:R-:W-:Y:S01]  /*5830*/  ENDCOLLECTIVE ;  /* 0x000000000000791b */ /* 0x003fe20003800000 */
.L_x_140:
[----:B------:R-:W-:-:S04]  /*5840*/  FADD.FTZ R29, R29, R26 ;  /* 0x0000001a1d1d7221 */ /* 0x000fc80000010000 */
[----:B------:R-:W-:Y:S01]  /*5850*/  IMAD.MOV.U32 R25, RZ, RZ, R29 ;  /* 0x000000ffff197224 */ /* 0x000fe200078e001d */
[----:B------:R-:W-:-:S07]  /*5860*/  MOV R28, R23 ;  /* 0x00000017001c7202 */ /* 0x000fce0000000f00 */
[----:B------:R-:W-:Y:S05]  /*5870*/  WARPSYNC.COLLECTIVE R20, `(.L_x_141) ;  /* 0x0000000014087348 */ /* 0x000fea0003c00000 */
[----:B------:R0:W1:Y:S02]  /*5880*/  SHFL.BFLY P2, R23, R25, R22, R21 ;  /* 0x0c00001619177389 */ /* 0x0000640000040015 */
[----:B01----:R-:W-:Y:S01]  /*5890*/  ENDCOLLECTIVE ;  /* 0x000000000000791b */ /* 0x003fe20003800000 */
.L_x_141:
[----:B------:R-:W-:-:S05]  /*58a0*/  FADD.FTZ R28, R27, R28 ;  /* 0x0000001c1b1c7221 */ /* 0x000fca0000010000 */
[----:B------:R-:W-:Y:S01]  /*58b0*/  MOV R25, R28 ;  /* 0x0000001c00197202 */ /* 0x000fe20000000f00 */
[----:B------:R-:W-:Y:S01]  /*58c0*/  IMAD.MOV.U32 R22, RZ, RZ, 0x2 ;  /* 0x00000002ff167424 */ /* 0x000fe200078e00ff */
[----:B------:R-:W-:-:S07]  /*58d0*/  MOV R30, R23 ;  /* 0x00000017001e7202 */ /* 0x000fce0000000f00 */
[----:B------:R-:W-:Y:S05]  /*58e0*/  WARPSYNC.COLLECTIVE R20, `(.L_x_142) ;  /* 0x0000000014087348 */ /* 0x000fea0003c00000 */
[----:B------:R0:W1:Y:S02]  /*58f0*/  SHFL.BFLY P2, R23, R25, R22, R21 ;  /* 0x0c00001619177389 */ /* 0x0000640000040015 */
[----:B01----:R-:W-:Y:S01]  /*5900*/  ENDCOLLECTIVE ;  /* 0x000000000000791b */ /* 0x003fe20003800000 */
.L_x_142:
[----:B------:R-:W-:-:S05]  /*5910*/  FADD.FTZ R30, R29, R30 ;  /* 0x0000001e1d1e7221 */ /* 0x000fca0000010000 */
[----:B------:R-:W-:Y:S02]  /*5920*/  MOV R25, R30 ;  /* 0x0000001e00197202 */ /* 0x000fe40000000f00 */
[----:B------:R-:W-:-:S07]  /*5930*/  MOV R31, R23 ;  /* 0x00000017001f7202 */ /* 0x000fce0000000f00 */
[----:B------:R-:W-:Y:S05]  /*5940*/  WARPSYNC.COLLECTIVE R20, `(.L_x_143) ;  /* 0x0000000014087348 */ /* 0x000fea0003c00000 */
[----:B------:R0:W1:Y:S02]  /*5950*/  SHFL.BFLY P2, R23, R25, R22, R21 ;  /* 0x0c00001619177389 */ /* 0x0000640000040015 */
[----:B01----:R-:W-:Y:S01]  /*5960*/  ENDCOLLECTIVE ;  /* 0x000000000000791b */ /* 0x003fe20003800000 */
.L_x_143:
[----:B------:R-:W-:Y:S01]  /*5970*/  FADD.FTZ R31, R28, R31 ;  /* 0x0000001f1c1f7221 */ /* 0x000fe20000010000 */
[----:B------:R-:W-:-:S04]  /*5980*/  HFMA2.MMA R22, -RZ, RZ, 0, 5.9604644775390625e-08 ;  /* 0x00000001ff167435 */ /* 0x000fc800000001ff */
[----:B------:R-:W-:Y:S01]  /*5990*/  MOV R25, R31 ;  /* 0x0000001f00197202 */ /* 0x000fe20000000f00 */
[----:B------:R-:W-:-:S07]  /*59a0*/  IMAD.MOV.U32 R33, RZ, RZ, R23 ;  /* 0x000000ffff217224 */ /* 0x000fce00078e0017 */
[----:B------:R-:W-:Y:S05]  /*59b0*/  WARPSYNC.COLLECTIVE R20, `(.L_x_144) ;  /* 0x0000000014087348 */ /* 0x000fea0003c00000 */
[----:B------:R0:W1:Y:S02]  /*59c0*/  SHFL.BFLY P2, R23, R25, R22, R21 ;  /* 0x0c00001619177389 */ /* 0x0000640000040015 */
[----:B01----:R-:W-:Y:S01]  /*59d0*/  ENDCOLLECTIVE ;  /* 0x000000000000791b */ /* 0x003fe20003800000 */
.L_x_144:
[----:B------:R-:W-:-:S05]  /*59e0*/  FADD.FTZ R33, R30, R33 ;  /* 0x000000211e217221 */ /* 0x000fca0000010000 */
[----:B------:R-:W-:Y:S01]  /*59f0*/  MOV R25, R33 ;  /* 0x0000002100197202 */ /* 0x000fe20000000f00 */
[----:B------:R-:W-:-:S07]  /*5a00*/  IMAD.MOV.U32 R24, RZ, RZ, R23 ;  /* 0x000000ffff187224 */ /* 0x000fce00078e0017 */
[----:B------:R-:W-:Y:S05]  /*5a10*/  WARPSYNC.COLLECTIVE R20, `(.L_x_145) ;  /* 0x0000000014087348 */ /* 0x000fea0003c00000 */
[----:B------:R0:W1:Y:S02]  /*5a20*/  SHFL.BFLY P2, R23, R25, R22, R21 ;  /* 0x0c00001619177389 */ /* 0x0000640000040015 */
[----:B01----:R-:W-:Y:S01]  /*5a30*/  ENDCOLLECTIVE ;  /* 0x000000000000791b */ /* 0x003fe20003800000 */
.L_x_145:
[----:B------:R-:W-:Y:S01]  /*5a40*/  FADD.FTZ R24, R31, R24 ;  /* 0x000000181f187221 */ /* 0x000fe20000010000 */
[----:B------:R-:W-:Y:S06]  /*5a50*/  BRA `(.L_x_146) ;  /* 0xffffffe800d47947 */ /* 0x000fec000383ffff */
.L_x_125:
        /* <DEDUP_REMOVED lines=8> */
.L_x_148:
[----:B------:R-:W-:Y:S05]  /*5ae0*/  BSYNC B1 ;  /* 0x0000000000017941 */ /* 0x000fea0003800000 */
.L_x_147:
        /* <DEDUP_REMOVED lines=8> */
.L_x_149:
[----:B------:R-:W-:Y:S01]  /*5b70*/  FADD.FTZ R27, R27, R24 ;  /* 0x000000181b1b7221 */ /* 0x000fe20000010000 */
[----:B------:R-:W-:-:S03]  /*5b80*/  HFMA2.MMA R22, -RZ, RZ, 0, 2.384185791015625e-07 ;  /* 0x00000004ff167435 */ /* 0x000fc600000001ff */
[----:B------:R-:W-:Y:S01]  /*5b90*/  IMAD.MOV.U32 R25, RZ, RZ, R27 ;  /* 0x000000ffff197224 */ /* 0x000fe200078e001b */
[----:B------:R-:W-:-:S07]  /*5ba0*/  MOV R29, R23 ;  /* 0x00000017001d7202 */ /* 0x000fce0000000f00 */
[----:B------:R-:W-:Y:S05]  /*5bb0*/  WARPSYNC.COLLECTIVE R20, `(.L_x_150) ;  /* 0x0000000014087348 */ /* 0x000fea0003c00000 */
[----:B------:R0:W1:Y:S02]  /*5bc0*/  SHFL.BFLY P2, R23, R25, R22, R21 ;  /* 0x0c00001619177389 */ /* 0x0000640000040015 */
[----:B01----:R-:W-:Y:S01]  /*5bd0*/  ENDCOLLECTIVE ;  /* 0x000000000000791b */ /* 0x003fe20003800000 */
.L_x_150:
[----:B------:R-:W-:-:S04]  /*5be0*/  FADD.FTZ R29, R29, R26 ;  /* 0x0000001a1d1d7221 */ /* 0x000fc80000010000 */
[----:B------:R-:W-:Y:S01]  /*5bf0*/  IMAD.MOV.U32 R25, RZ, RZ, R29 ;  /* 0x000000ffff197224 */ /* 0x000fe200078e001d */
[----:B------:R-:W-:-:S07]  /*5c00*/  MOV R28, R23 ;  /* 0x00000017001c7202 */ /* 0x000fce0000000f00 */
[----:B------:R-:W-:Y:S05]  /*5c10*/  WARPSYNC.COLLECTIVE R20, `(.L_x_151) ;  /* 0x0000000014087348 */ /* 0x000fea0003c00000 */
[----:B------:R0:W1:Y:S02]  /*5c20*/  SHFL.BFLY P2, R23, R25, R22, R21 ;  /* 0x0c00001619177389 */ /* 0x0000640000040015 */
[----:B01----:R-:W-:Y:S01]  /*5c30*/  ENDCOLLECTIVE ;  /* 0x000000000000791b */ /* 0x003fe20003800000 */
.L_x_151:
[----:B------:R-:W-:-:S05]  /*5c40*/  FADD.FTZ R28, R27, R28 ;  /* 0x0000001c1b1c7221 */ /* 0x000fca0000010000 */
[----:B------:R-:W-:Y:S01]  /*5c50*/  MOV R25, R28 ;  /* 0x0000001c00197202 */ /* 0x000fe20000000f00 */
[----:B------:R-:W-:Y:S01]  /*5c60*/  IMAD.MOV.U32 R22, RZ, RZ, 0x2 ;  /* 0x00000002ff167424 */ /* 0x000fe200078e00ff */
[----:B------:R-:W-:-:S07]  /*5c70*/  MOV R30, R23 ;  /* 0x00000017001e7202 */ /* 0x000fce0000000f00 */
[----:B------:R-:W-:Y:S05]  /*5c80*/  WARPSYNC.COLLECTIVE R20, `(.L_x_152) ;  /* 0x0000000014087348 */ /* 0x000fea0003c00000 */
[----:B------:R0:W1:Y:S02]  /*5c90*/  SHFL.BFLY P2, R23, R25, R22, R21 ;  /* 0x0c00001619177389 */ /* 0x0000640000040015 */
[----:B01----:R-:W-:Y:S01]  /*5ca0*/  ENDCOLLECTIVE ;  /* 0x000000000000791b */ /* 0x003fe20003800000 */
.L_x_152:
[----:B------:R-:W-:-:S05]  /*5cb0*/  FADD.FTZ R30, R29, R30 ;  /* 0x0000001e1d1e7221 */ /* 0x000fca0000010000 */
[----:B------:R-:W-:Y:S02]  /*5cc0*/  MOV R25, R30 ;  /* 0x0000001e00197202 */ /* 0x000fe40000000f00 */
[----:B------:R-:W-:-:S07]  /*5cd0*/  MOV R31, R23 ;  /* 0x00000017001f7202 */ /* 0x000fce0000000f00 */
[----:B------:R-:W-:Y:S05]  /*5ce0*/  WARPSYNC.COLLECTIVE R20, `(.L_x_153) ;  /* 0x0000000014087348 */ /* 0x000fea0003c00000 */
[----:B------:R0:W1:Y:S02]  /*5cf0*/  SHFL.BFLY P2, R23, R25, R22, R21 ;  /* 0x0c00001619177389 */ /* 0x0000640000040015 */
[----:B01----:R-:W-:Y:S01]  /*5d00*/  ENDCOLLECTIVE ;  /* 0x000000000000791b */ /* 0x003fe20003800000 */
.L_x_153:
[----:B------:R-:W-:Y:S01]  /*5d10*/  FADD.FTZ R31, R28, R31 ;  /* 0x0000001f1c1f7221 */ /* 0x000fe20000010000 */
[----:B------:R-:W-:-:S04]  /*5d20*/  HFMA2.MMA R22, -RZ, RZ, 0, 5.9604644775390625e-08 ;  /* 0x00000001ff167435 */ /* 0x000fc800000001ff */
[----:B------:R-:W-:Y:S01]  /*5d30*/  MOV R25, R31 ;  /* 0x0000001f00197202 */ /* 0x000fe20000000f00 */
[----:B------:R-:W-:-:S07]  /*5d40*/  IMAD.MOV.U32 R33, RZ, RZ, R23 ;  /* 0x000000ffff217224 */ /* 0x000fce00078e0017 */
[----:B------:R-:W-:Y:S05]  /*5d50*/  WARPSYNC.COLLECTIVE R20, `(.L_x_154) ;  /* 0x0000000014087348 */ /* 0x000fea0003c00000 */
[----:B------:R0:W1:Y:S02]  /*5d60*/  SHFL.BFLY P2, R23, R25, R22, R21 ;  /* 0x0c00001619177389 */ /* 0x0000640000040015 */
[----:B01----:R-:W-:Y:S01]  /*5d70*/  ENDCOLLECTIVE ;  /* 0x000000000000791b */ /* 0x003fe20003800000 */
.L_x_154:
[----:B------:R-:W-:-:S05]  /*5d80*/  FADD.FTZ R33, R30, R33 ;  /* 0x000000211e217221 */ /* 0x000fca0000010000 */
[----:B------:R-:W-:Y:S01]  /*5d90*/  MOV R25, R33 ;  /* 0x0000002100197202 */ /* 0x000fe20000000f00 */
[----:B------:R-:W-:-:S07]  /*5da0*/  IMAD.MOV.U32 R24, RZ, RZ, R23 ;  /* 0x000000ffff187224 */ /* 0x000fce00078e0017 */
[----:B------:R-:W-:Y:S05]  /*5db0*/  WARPSYNC.COLLECTIVE R20, `(.L_x_155) ;  /* 0x0000000014087348 */ /* 0x000fea0003c00000 */
[----:B------:R0:W1:Y:S02]  /*5dc0*/  SHFL.BFLY P2, R23, R25, R22, R21 ;  /* 0x0c00001619177389 */ /* 0x0000640000040015 */
[----:B01----:R-:W-:Y:S01]  /*5dd0*/  ENDCOLLECTIVE ;  /* 0x000000000000791b */ /* 0x003fe20003800000 */
.L_x_155:
[----:B------:R-:W-:Y:S01]  /*5de0*/  FADD.FTZ R24, R31, R24 ;  /* 0x000000181f187221 */ /* 0x000fe20000010000 */
[----:B------:R-:W-:Y:S06]  /*5df0*/  BRA `(.L_x_156) ;  /* 0xffffffe800887947 */ /* 0x000fec000383ffff */
.L_x_126:
[----:B------:R-:W-:Y:S01]  /*5e00*/  HFMA2.MMA R21, -RZ, RZ, 0, 0.000503063201904296875 ;  /* 0x0000101fff157435 */ /* 0x000fe200000001ff */
[----:B------:R-:W-:Y:S01]  /*5e10*/  BSSY B0, `(.L_x_157) ;  /* 0x0000007000007945 */ /* 0x000fe20003800000 */
[----:B-1----:R-:W-:Y:S01]  /*5e20*/  MOV R25, R16 ;  /* 0x0000001000197202 */ /* 0x002fe20000000f00 */
[----:B------:R-:W-:Y:S01]  /*5e30*/  IMAD.MOV.U32 R22, RZ, RZ, 0x8 ;  /* 0x00000008ff167424 */ /* 0x000fe200078e00ff */
[----:B------:R-:W-:-:S07]  /*5e40*/  MOV R20, 0xffff ;  /* 0x0000ffff00147802 */ /* 0x000fce0000000f00 */
[----:B0-2---:R-:W-:Y:S05]  /*5e50*/  WARPSYNC.COLLECTIVE R20, `(.L_x_158) ;  /* 0x0000000014087348 */ /* 0x005fea0003c00000 */
[----:B------:R1:W3:Y:S02]  /*5e60*/  SHFL.BFLY P2, R23, R25, R22, R21 ;  /* 0x0c00001619177389 */ /* 0x0002e40000040015 */
[----:B0123--:R-:W-:Y:S01]  /*5e70*/  ENDCOLLECTIVE ;  /* 0x000000000000791b */ /* 0x00ffe20003800000 */
.L_x_158:
[----:B------:R-:W-:Y:S05]  /*5e80*/  BSYNC B0 ;  /* 0x0000000000007941 */ /* 0x000fea0003800000 */
.L_x_157:
[----:B------:R-:W-:Y:S01]  /*5e90*/  HFMA2.MMA R22, -RZ, RZ, 0, 4.76837158203125e-07 ;  /* 0x00000008ff167435 */ /* 0x000fe200000001ff */
[----:B------:R-:W-:Y:S01]  /*5ea0*/  MOV R25, R17 ;  /* 0x0000001100197202 */ /* 0x000fe20000000f00 */
[----:B------:R-:W-:Y:S01]  /*5eb0*/  IMAD.MOV.U32 R21, RZ, RZ, 0x101f ;  /* 0x0000101fff157424 */ /* 0x000fe200078e00ff */
[----:B------:R-:W-:Y:S01]  /*5ec0*/  MOV R20, 0xffff ;  /* 0x0000ffff00147802 */ /* 0x000fe20000000f00 */
[----:B------:R-:W-:Y:S01]  /*5ed0*/  IMAD.MOV.U32 R19, RZ, RZ, R23 ;  /* 0x000000ffff137224 */ /* 0x000fe200078e0017 */
[----:B------:R-:W-:Y:S02]  /*5ee0*/  @!P0 SHF.L.U32 R27, R36, 0x1, RZ ;  /* 0x00000001241b8819 */ /* 0x000fe400000006ff */
[----:B------:R-:W-:Y:S02]  /*5ef0*/  CS2R R32, SRZ ;  /* 0x0000000000207805 */ /* 0x000fe4000001ff00 */
[----:B------:R-:W-:-:S07]  /*5f00*/  @!P0 IADD3 R26, R24, 0x14, RZ ;  /* 0x00000014181a8810 */ /* 0x000fce0007ffe0ff */
[----:B------:R-:W-:Y:S05]  /*5f10*/  WARPSYNC.COLLECTIVE R20, `(.L_x_159) ;  /* 0x0000000014087348 */ /* 0x000fea0003c00000 */
[----:B------:R0:W1:Y:S02]  /*5f20*/  SHFL.BFLY P2, R23, R25, R22, R21 ;  /* 0x0c00001619177389 */ /* 0x0000640000040015 */
[----:B01----:R-:W-:Y:S01]  /*5f30*/  ENDCOLLECTIVE ;  /* 0x000000000000791b */ /* 0x003fe20003800000 */
.L_x_159:
[----:B------:R-:W-:Y:S01]  /*5f40*/  FADD.FTZ R19, R19, R16 ;  /* 0x0000001013137221 */ /* 0x000fe20000010000 */
[----:B------:R-:W-:Y:S01]  /*5f50*/  @!P0 LEA R29, R36, UR4, 0x7 ;  /* 0x00000004241d8c11 */ /* 0x000fe2000f8e38ff */
[----:B------:R-:W-:Y:S01]  /*5f60*/  IMAD.MOV.U32 R45, RZ, RZ, RZ ;  /* 0x000000ffff2d7224 */ /* 0x000fe200078e00ff */
[----:B------:R-:W-:Y:S01]  /*5f70*/  @!P0 LOP3.LUT R26, R26, R27, RZ, 0x3c, !PT ;  /* 0x0000001b1a1a8212 */ /* 0x000fe200078e3cff */
[----:B------:R-:W-:Y:S01]  /*5f80*/  HFMA2.MMA R46, -RZ, RZ, 0, 0 ;  /* 0x00000000ff2e7435 */ /* 0x000fe200000001ff */
[----:B------:R-:W-:Y:S02]  /*5f90*/  @!P0 LEA R43, R36, UR4, 0x7 ;  /* 0x00000004242b8c11 */ /* 0x000fe4000f8e38ff */
[----:B------:R-:W-:Y:S02]  /*5fa0*/  @!P0 LEA R26, R26, R29, 0x2 ;  /* 0x0000001d1a1a8211 */ /* 0x000fe400078e10ff */
[----:B------:R-:W-:Y:S02]  /*5fb0*/  CS2R R28, SRZ ;  /* 0x00000000001c7805 */ /* 0x000fe4000001ff00 */
[----:B------:R-:W-:Y:S01]  /*5fc0*/  IADD3 R49, R24, R9, RZ ;  /* 0x0000000918317210 */ /* 0x000fe20007ffe0ff */
[----:B------:R0:W1:Y:S01]  /*5fd0*/  @!P0 LDS R27, [R26] ;  /* 0x000000001a1b8984 */ /* 0x0000620000000800 */
[----:B------:R-:W-:Y:S01]  /*5fe0*/  HFMA2.MMA R22, -RZ, RZ, 0, 2.384185791015625e-07 ;  /* 0x00000004ff167435 */ /* 0x000fe200000001ff */
[----:B------:R-:W-:-:S02]  /*5ff0*/  IMAD.MOV.U32 R25, RZ, RZ, R19 ;  /* 0x000000ffff197224 */ /* 0x000fc400078e0013 */
[----:B------:R0:W2:Y:S01]  /*6000*/  @!P0 LDS R30, [R26+0x500] ;  /* 0x000500001a1e8984 */ /* 0x0000a20000000800 */
[----:B------:R-:W-:-:S07]  /*6010*/  FADD.FTZ R16, R23, R17 ;  /* 0x0000001117107221 */ /* 0x000fce0000010000 */
[----:B012---:R-:W-:Y:S05]  /*6020*/  WARPSYNC.COLLECTIVE R20, `(.L_x_160) ;  /* 0x0000000014087348 */ /* 0x007fea0003c00000 */
[----:B------:R3:W4:Y:S02]  /*6030*/  SHFL.BFLY P2, R23, R25, R22, R21 ;  /* 0x0c00001619177389 */ /* 0x0007240000040015 */
[----:B01234-:R-:W-:Y:S01]  /*6040*/  ENDCOLLECTIVE ;  /* 0x000000000000791b */ /* 0x01ffe20003800000 */
.L_x_160:
[----:B------:R-:W-:Y:S01]  /*6050*/  IMAD.MOV.U32 R25, RZ, RZ, R16 ;  /* 0x000000ffff197224 */ /* 0x000fe200078e0010 */
[----:B------:R-:W-:-:S07]  /*6060*/  MOV R18, R23 ;  /* 0x0000001700127202 */ /* 0x000fce0000000f00 */
[----:B------:R-:W-:Y:S05]  /*6070*/  WARPSYNC.COLLECTIVE R20, `(.L_x_161) ;  /* 0x0000000014087348 */ /* 0x000fea0003c00000 */
[----:B------:R0:W1:Y:S02]  /*6080*/  SHFL.BFLY P2, R23, R25, R22, R21 ;  /* 0x0c00001619177389 */ /* 0x0000640000040015 */
[----:B01----:R-:W-:Y:S01]  /*6090*/  ENDCOLLECTIVE ;  /* 0x000000000000791b */ /* 0x003fe20003800000 */
.L_x_161:
[----:B------:R-:W-:Y:S01]  /*60a0*/  @!P0 MOV R28, R27 ;  /* 0x0000001b001c8202 */ /* 0x000fe20000000f00 */
[----:B------:R-:W-:Y:S01]  /*60b0*/  FADD.FTZ R18, R19, R18 ;  /* 0x0000001213127221 */ /* 0x000fe20000010000 */
[----:B------:R-:W-:Y:S01]  /*60c0*/  @!P0 MOV R29, R30 ;  /* 0x0000001e001d8202 */ /* 0x000fe20000000f00 */
[----:B------:R-:W-:Y:S02]  /*60d0*/  HFMA2.MMA R22, -RZ, RZ, 0, 1.1920928955078125e-07 ;  /* 0x00000002ff167435 */ /* 0x000fe400000001ff */
[----:B------:R-:W-:Y:S02]  /*60e0*/  IMAD.MOV.U32 R25, RZ, RZ, R18 ;  /* 0x000000ffff197224 */ /* 0x000fe400078e0012 */
[----:B------:R-:W-:-:S07]  /*60f0*/  FADD.FTZ R17, R16, R23 ;  /* 0x0000001710117221 */ /* 0x000fce0000010000 */
[----:B------:R-:W-:Y:S05]  /*6100*/  WARPSYNC.COLLECTIVE R20, `(.L_x_162) ;  /* 0x0000000014087348 */ /* 0x000fea0003c00000 */
[----:B------:R0:W1:Y:S02]  /*6110*/  SHFL.BFLY P2, R23, R25, R22, R21 ;  /* 0x0c00001619177389 */ /* 0x0000640000040015 */
[----:B01----:R-:W-:Y:S01]  /*6120*/  ENDCOLLECTIVE ;  /* 0x000000000000791b */ /* 0x003fe20003800000 */
.L_x_162:
[----:B------:R-:W-:Y:S01]  /*6130*/  IMAD.MOV.U32 R25, RZ, RZ, R17 ;  /* 0x000000ffff197224 */ /* 0x000fe200078e0011 */
[----:B------:R-:W-:-:S07]  /*6140*/  MOV R19, R23 ;  /* 0x0000001700137202 */ /* 0x000fce0000000f00 */
[----:B------:R-:W-:Y:S05]  /*6150*/  WARPSYNC.COLLECTIVE R20, `(.L_x_163) ;  /* 0x0000000014087348 */ /* 0x000fea0003c00000 */
[----:B------:R0:W1:Y:S02]  /*6160*/  SHFL.BFLY P2, R23, R25, R22, R21 ;  /* 0x0c00001619177389 */ /* 0x0000640000040015 */
[----:B01----:R-:W-:Y:S01]  /*6170*/  ENDCOLLECTIVE ;  /* 0x000000000000791b */ /* 0x003fe20003800000 */
.L_x_163:
[----:B------:R-:W-:Y:S01]  /*6180*/  FADD.FTZ R26, R18, R19 ;  /* 0x00000013121a7221 */ /* 0x000fe20000010000 */
[----:B------:R-:W-:Y:S02]  /*6190*/  @!P0 SHF.L.U32 R19, R36, 0x1, RZ ;  /* 0x0000000124138819 */ /* 0x000fe400000006ff */
[----:B------:R-:W-:-:S04]  /*61a0*/  @!P0 IADD3 R18, R24, 0x28, RZ ;  /* 0x0000002818128810 */ /* 0x000fc80007ffe0ff */
[----:B------:R-:W-:Y:S01]  /*61b0*/  @!P0 LOP3.LUT R18, R18, R19, RZ, 0x3c, !PT ;  /* 0x0000001312128212 */ /* 0x000fe200078e3cff */
[----:B------:R-:W-:Y:S01]  /*61c0*/  HFMA2.MMA R22, -RZ, RZ, 0, 5.9604644775390625e-08 ;  /* 0x00000001ff167435 */ /* 0x000fe200000001ff */
[----:B------:R-:W-:Y:S02]  /*61d0*/  IMAD.MOV.U32 R25, RZ, RZ, R26 ;  /* 0x000000ffff197224 */ /* 0x000fe400078e001a */
[----:B------:R-:W-:-:S08]  /*61e0*/  FADD.FTZ R17, R17, R23 ;  /* 0x0000001711117221 */ /* 0x000fd00000010000 */
[----:B------:R-:W-:Y:S05]  /*61f0*/  WARPSYNC.COLLECTIVE R20, `(.L_x_164) ;  /* 0x0000000014087348 */ /* 0x000fea0003c00000 */
[----:B------:R0:W1:Y:S02]  /*6200*/  SHFL.BFLY P2, R23, R25, R22, R21 ;  /* 0x0c00001619177389 */ /* 0x0000640000040015 */
[----:B01----:R-:W-:Y:S01]  /*6210*/  ENDCOLLECTIVE ;  /* 0x000000000000791b */ /* 0x003fe20003800000 */
.L_x_164:
[----:B------:R-:W-:Y:S01]  /*6220*/  IMAD.MOV.U32 R25, RZ, RZ, R17 ;  /* 0x000000ffff197224 */ /* 0x000fe200078e0011 */
[----:B------:R-:W-:-:S07]  /*6230*/  MOV R27, R23 ;  /* 0x00000017001b7202 */ /* 0x000fce0000000f00 */
[----:B------:R-:W-:Y:S05]  /*6240*/  WARPSYNC.COLLECTIVE R20, `(.L_x_165) ;  /* 0x0000000014087348 */ /* 0x000fea0003c00000 */
[----:B------:R0:W1:Y:S02]  /*6250*/  SHFL.BFLY P2, R23, R25, R22, R21 ;  /* 0x0c00001619177389 */ /* 0x0000640000040015 */
[----:B01----:R-:W-:Y:S01]  /*6260*/  ENDCOLLECTIVE ;  /* 0x000000000000791b */ /* 0x003fe20003800000 */
.L_x_165:
[----:B------:R-:W-:Y:S01]  /*6270*/  FADD.FTZ R26, R26, R27 ;  /* 0x0000001b1a1a7221 */ /* 0x000fe20000010000 */
[----:B------:R-:W-:Y:S01]  /*6280*/  MOV R25, R28 ;  /* 0x0000001c00197202 */ /* 0x000fe20000000f00 */
[----:B------:R-:W-:Y:S01]  /*6290*/  IMAD.MOV.U32 R22, RZ, RZ, 0x8 ;  /* 0x00000008ff167424 */ /* 0x000fe200078e00ff */
[----:B------:R-:W-:-:S07]  /*62a0*/  MOV R16, R23 ;  /* 0x0000001700107202 */ /* 0x000fce0000000f00 */
[----:B------:R-:W-:Y:S05]  /*62b0*/  WARPSYNC.COLLECTIVE R20, `(.L_x_166) ;  /* 0x0000000014087348 */ /* 0x000fea0003c00000 */
[----:B------:R0:W1:Y:S02]  /*62c0*/  SHFL.BFLY P2, R23, R25, R22, R21 ;  /* 0x0c00001619177389 */ /* 0x0000640000040015 */
[----:B01----:R-:W-:Y:S01]  /*62d0*/  ENDCOLLECTIVE ;  /* 0x000000000000791b */ /* 0x003fe20003800000 */
.L_x_166:
[----:B------:R-:W-:Y:S01]  /*62e0*/  FADD.FTZ R50, R17, R16 ;  /* 0x0000001011327221 */ /* 0x000fe20000010000 */
[----:B------:R-:W-:Y:S02]  /*62f0*/  MOV R25, R29 ;  /* 0x0000001d00197202 */ /* 0x000fe40000000f00 */
[----:B------:R-:W-:-:S07]  /*6300*/  MOV R31, R23 ;  /* 0x00000017001f7202 */ /* 0x000fce0000000f00 */
[----:B------:R-:W-:Y:S05]  /*6310*/  WARPSYNC.COLLECTIVE R20, `(.L_x_167) ;  /* 0x0000000014087348 */ /* 0x000fea0003c00000 */
[----:B------:R0:W1:Y:S02]  /*6320*/  SHFL.BFLY P2, R23, R25, R22, R21 ;  /* 0x0c00001619177389 */ /* 0x0000640000040015 */
[----:B01----:R-:W-:Y:S01]  /*6330*/  ENDCOLLECTIVE ;  /* 0x000000000000791b */ /* 0x003fe20003800000 */
.L_x_167:
[----:B------:R-:W-:-:S05]  /*6340*/  FADD.FTZ R31, R31, R28 ;  /* 0x0000001c1f1f7221 */ /* 0x000fca0000010000 */
[----:B------:R-:W-:Y:S01]  /*6350*/  MOV R25, R31 ;  /* 0x0000001f00197202 */ /* 0x000fe20000000f00 */
[----:B------:R-:W-:Y:S02]  /*6360*/  IMAD.MOV.U32 R22, RZ, RZ, 0x4 ;  /* 0x00000004ff167424 */ /* 0x000fe400078e00ff */
[----:B------:R-:W-:-:S07]  /*6370*/  IMAD.MOV.U32 R30, RZ, RZ, R23 ;  /* 0x000000ffff1e7224 */ /* 0x000fce00078e0017 */
[----:B------:R-:W-:Y:S05]  /*6380*/  WARPSYNC.COLLECTIVE R20, `(.L_x_168) ;  /* 0x0000000014087348 */ /* 0x000fea0003c00000 */
[----:B------:R0:W1:Y:S02]  /*6390*/  SHFL.BFLY P2, R23, R25, R22, R21 ;  /* 0x0c00001619177389 */ /* 0x0000640000040015 */
[----:B01----:R-:W-:Y:S01]  /*63a0*/  ENDCOLLECTIVE ;  /* 0x000000000000791b */ /* 0x003fe20003800000 */
.L_x_168:
[----:B------:R-:W-:-:S05]  /*63b0*/  FADD.FTZ R30, R30, R29 ;  /* 0x0000001d1e1e7221 */ /* 0x000fca0000010000 */
[----:B------:R-:W-:Y:S02]  /*63c0*/  MOV R25, R30 ;  /* 0x0000001e00197202 */ /* 0x000fe40000000f00 */
[----:B------:R-:W-:-:S07]  /*63d0*/  MOV R28, R23 ;  /* 0x00000017001c7202 */ /* 0x000fce0000000f00 */
[----:B------:R-:W-:Y:S05]  /*63e0*/  WARPSYNC.COLLECTIVE R20, `(.L_x_169) ;  /* 0x0000000014087348 */ /* 0x000fea0003c00000 */
[----:B------:R0:W1:Y:S02]  /*63f0*/  SHFL.BFLY P2, R23, R25, R22, R21 ;  /* 0x0c00001619177389 */ /* 0x0000640000040015 */
[----:B01----:R-:W-:Y:S01]  /*6400*/  ENDCOLLECTIVE ;  /* 0x000000000000791b */ /* 0x003fe20003800000 */
.L_x_169:
[----:B------:R-:W-:Y:S01]  /*6410*/  FADD.FTZ R28, R31, R28 ;  /* 0x0000001c1f1c7221 */ /* 0x000fe20000010000 */
[----:B------:R-:W-:-:S03]  /*6420*/  HFMA2.MMA R22, -RZ, RZ, 0, 1.1920928955078125e-07 ;  /* 0x00000002ff167435 */ /* 0x000fc600000001ff */
[----:B------:R-:W-:Y:S02]  /*6430*/  IMAD.MOV.U32 R25, RZ, RZ, R28 ;  /* 0x000000ffff197224 */ /* 0x000fe400078e001c */
[----:B------:R-:W-:Y:S01]  /*6440*/  IMAD.MOV.U32 R29, RZ, RZ, R23 ;  /* 0x000000ffff1d7224 */ /* 0x000fe200078e0017 */
[----:B------:R-:W-:-:S03]  /*6450*/  @!P0 LEA R23, R36, UR4, 0x7 ;  /* 0x0000000424178c11 */ /* 0x000fc6000f8e38ff */
[----:B------:R-:W-:Y:S01]  /*6460*/  FADD.FTZ R29, R30, R29 ;  /* 0x0000001d1e1d7221 */ /* 0x000fe20000010000 */
[----:B------:R-:W-:-:S07]  /*6470*/  @!P0 LEA R18, R18, R23, 0x2 ;  /* 0x0000001712128211 */ /* 0x000fce00078e10ff */
[----:B------:R-:W-:Y:S05]  /*6480*/  WARPSYNC.COLLECTIVE R20, `(.L_x_170) ;  /* 0x0000000014087348 */ /* 0x000fea0003c00000 */
[----:B------:R0:W1:Y:S02]  /*6490*/  SHFL.BFLY P2, R23, R25, R22, R21 ;  /* 0x0c00001619177389 */ /* 0x0000640000040015 */
[----:B01----:R-:W-:Y:S01]  /*64a0*/  ENDCOLLECTIVE ;  /* 0x000000000000791b */ /* 0x003fe20003800000 */
.L_x_170:
[----:B------:R0:W1:Y:S04]  /*64b0*/  @!P0 LDS R40, [R18+0x500] ;  /* 0x0005000012288984 */ /* 0x0000680000000800 */
[----:B------:R0:W2:Y:S01]  /*64c0*/  @!P0 LDS R39, [R18] ;  /* 0x0000000012278984 */ /* 0x0000a20000000800 */
[----:B------:R-:W-:Y:S01]  /*64d0*/  IMAD.MOV.U32 R25, RZ, RZ, R29 ;  /* 0x000000ffff197224 */ /* 0x000fe200078e001d */
[----:B------:R-:W-:-:S07]  /*64e0*/  MOV R19, R23 ;  /* 0x0000001700137202 */ /* 0x000fce0000000f00 */
[----:B012---:R-:W-:Y:S05]  /*64f0*/  WARPSYNC.COLLECTIVE R20, `(.L_x_171) ;  /* 0x0000000014087348 */ /* 0x007fea0003c00000 */
[----:B------:R3:W4:Y:S02]  /*6500*/  SHFL.BFLY P2, R23, R25, R22, R21 ;  /* 0x0c00001619177389 */ /* 0x0007240000040015 */
[----:B01234-:R-:W-:Y:S01]  /*6510*/  ENDCOLLECTIVE ;  /* 0x000000000000791b */ /* 0x01ffe20003800000 */
.L_x_171:
[----:B------:R-:W-:Y:S01]  /*6520*/  FADD.FTZ R37, R28, R19 ;  /* 0x000000131c257221 */ /* 0x000fe20000010000 */
[----:B------:R-:W-:Y:S01]  /*6530*/  @!P0 IADD3 R28, R24, 0x3c, RZ ;  /* 0x0000003c181c8810 */ /* 0x000fe20007ffe0ff */
[----:B------:R-:W-:-:S03]  /*6540*/  HFMA2.MMA R22, -RZ, RZ, 0, 5.9604644775390625e-08 ;  /* 0x00000001ff167435 */ /* 0x000fc600000001ff */
[----:B------:R-:W-:Y:S01]  /*6550*/  MOV R25, R37 ;  /* 0x0000002500197202 */ /* 0x000fe20000000f00 */
[----:B------:R-:W-:Y:S01]  /*6560*/  @!P0 IMAD.MOV.U32 R33, RZ, RZ, R40 ;  /* 0x000000ffff218224 */ /* 0x000fe200078e0028 */
[----:B------:R-:W-:Y:S02]  /*6570*/  @!P0 MOV R32, R39 ;  /* 0x0000002700208202 */ /* 0x000fe40000000f00 */
[----:B------:R-:W-:-:S07]  /*6580*/  MOV R18, R23 ;  /* 0x0000001700127202 */ /* 0x000fce0000000f00 */
[----:B------:R-:W-:Y:S05]  /*6590*/  WARPSYNC.COLLECTIVE R20, `(.L_x_172) ;  /* 0x0000000014087348 */ /* 0x000fea0003c00000 */
[----:B------:R0:W1:Y:S02]  /*65a0*/  SHFL.BFLY P2, R23, R25, R22, R21 ;  /* 0x0c00001619177389 */ /* 0x0000640000040015 */
[----:B01----:R-:W-:Y:S01]  /*65b0*/  ENDCOLLECTIVE ;  /* 0x000000000000791b */ /* 0x003fe20003800000 */
.L_x_172:
[----:B------:R-:W-:-:S05]  /*65c0*/  FADD.FTZ R38, R29, R18 ;  /* 0x000000121d267221 */ /* 0x000fca0000010000 */
[----:B------:R-:W-:Y:S01]  /*65d0*/  MOV R25, R38 ;  /* 0x0000002600197202 */ /* 0x000fe20000000f00 */
[----:B------:R-:W-:-:S07]  /*65e0*/  IMAD.MOV.U32 R40, RZ, RZ, R23 ;  /* 0x000000ffff287224 */ /* 0x000fce00078e0017 */
[----:B------:R-:W-:Y:S05]  /*65f0*/  WARPSYNC.COLLECTIVE R20, `(.L_x_173) ;  /* 0x0000000014087348 */ /* 0x000fea0003c00000 */
[----:B------:R0:W1:Y:S02]  /*6600*/  SHFL.BFLY P2, R23, R25, R22, R21 ;  /* 0x0c00001619177389 */ /* 0x0000640000040015 */
[----:B01----:R-:W-:Y:S01]  /*6610*/  ENDCOLLECTIVE ;  /* 0x000000000000791b */ /* 0x003fe20003800000 */
.L_x_173:
[----:B------:R-:W-:Y:S01]  /*6620*/  FADD.FTZ R37, R37, R40 ;  /* 0x0000002825257221 */ /* 0x000fe20000010000 */
[----:B------:R-:W-:Y:S01]  /*6630*/  HFMA2.MMA R22, -RZ, RZ, 0, 4.76837158203125e-07 ;  /* 0x00000008ff167435 */ /* 0x000fe200000001ff */
[----:B------:R-:W-:Y:S01]  /*6640*/  IMAD.MOV.U32 R25, RZ, RZ, R32 ;  /* 0x000000ffff197224 */ /* 0x000fe200078e0020 */
[----:B------:R-:W-:-:S09]  /*6650*/  MOV R39, R23 ;  /* 0x0000001700277202 */ /* 0x000fd20000000f00 */
[----:B------:R-:W-:Y:S05]  /*6660*/  WARPSYNC.COLLECTIVE R20, `(.L_x_174) ;  /* 0x0000000014087348 */ /* 0x000fea0003c00000 */
[----:B------:R0:W1:Y:S02]  /*6670*/  SHFL.BFLY P2, R23, R25, R22, R21 ;  /* 0x0c00001619177389 */ /* 0x0000640000040015 */
[----:B01----:R-:W-:Y:S01]  /*6680*/  ENDCOLLECTIVE ;  /* 0x000000000000791b */ /* 0x003fe20003800000 */
.L_x_174:
[----:B------:R-:W-:Y:S01]  /*6690*/  IMAD.MOV.U32 R25, RZ, RZ, R33 ;  /* 0x000000ffff197224 */ /* 0x000fe200078e0021 */
[----:B------:R-:W-:-:S07]  /*66a0*/  MOV R41, R23 ;  /* 0x0000001700297202 */ /* 0x000fce0000000f00 */
[----:B------:R-:W-:Y:S05]  /*66b0*/  WARPSYNC.COLLECTIVE R20, `(.L_x_175) ;  /* 0x0000000014087348 */ /* 0x000fea0003c00000 */
[----:B------:R0:W1:Y:S02]  /*66c0*/  SHFL.BFLY P2, R23, R25, R22, R21 ;  /* 0x0c00001619177389 */ /* 0x0000640000040015 */
[----:B01----:R-:W-:Y:S01]  /*66d0*/  ENDCOLLECTIVE ;  /* 0x000000000000791b */ /* 0x003fe20003800000 */
.L_x_175:
[----:B------:R-:W-:Y:S01]  /*66e0*/  FADD.FTZ R41, R41, R32 ;  /* 0x0000002029297221 */ /* 0x000fe20000010000 */
[----:B------:R-:W-:-:S03]  /*66f0*/  HFMA2.MMA R22, -RZ, RZ, 0, 2.384185791015625e-07 ;  /* 0x00000004ff167435 */ /* 0x000fc600000001ff */
[----:B------:R-:W-:Y:S01]  /*6700*/  IMAD.MOV.U32 R25, RZ, RZ, R41 ;  /* 0x000000ffff197224 */ /* 0x000fe200078e0029 */
[----:B------:R-:W-:-:S07]  /*6710*/  MOV R42, R23 ;  /* 0x00000017002a7202 */ /* 0x000fce0000000f00 */
[----:B------:R-:W-:Y:S05]  /*6720*/  WARPSYNC.COLLECTIVE R20, `(.L_x_176) ;  /* 0x0000000014087348 */ /* 0x000fea0003c00000 */
[----:B------:R0:W1:Y:S02]  /*6730*/  SHFL.BFLY P2, R23, R25, R22, R21 ;  /* 0x0c00001619177389 */ /* 0x0000640000040015 */
[----:B01----:R-:W-:Y:S01]  /*6740*/  ENDCOLLECTIVE ;  /* 0x000000000000791b */ /* 0x003fe20003800000 */
.L_x_176:
[----:B------:R-:W-:-:S04]  /*6750*/  FADD.FTZ R42, R42, R33 ;  /* 0x000000212a2a7221 */ /* 0x000fc80000010000 */
[----:B------:R-:W-:Y:S01]  /*6760*/  IMAD.MOV.U32 R25, RZ, RZ, R42 ;  /* 0x000000ffff197224 */ /* 0x000fe200078e002a */
[----:B------:R-:W-:-:S07]  /*6770*/  MOV R32, R23 ;  /* 0x0000001700207202 */ /* 0x000fce0000000f00 */
[----:B------:R-:W-:Y:S05]  /*6780*/  WARPSYNC.COLLECTIVE R20, `(.L_x_177) ;  /* 0x0000000014087348 */ /* 0x000fea0003c00000 */
[----:B------:R0:W1:Y:S02]  /*6790*/  SHFL.BFLY P2, R23, R25, R22, R21 ;  /* 0x0c00001619177389 */ /* 0x0000640000040015 */
[----:B01----:R-:W-:Y:S01]  /*67a0*/  ENDCOLLECTIVE ;  /* 0x000000000000791b */ /* 0x003fe20003800000 */
.L_x_177:
[----:B------:R-:W-:Y:S01]  /*67b0*/  FADD.FTZ R32, R41, R32 ;  /* 0x0000002029207221 */ /* 0x000fe20000010000 */
[----:B------:R-:W-:-:S04]  /*67c0*/  HFMA2.MMA R22, -RZ, RZ, 0, 1.1920928955078125e-07 ;  /* 0x00000002ff167435 */ /* 0x000fc800000001ff */
[----:B------:R-:W-:Y:S02]  /*67d0*/  MOV R25, R32 ;  /* 0x0000002000197202 */ /* 0x000fe40000000f00 */
[----:B------:R-:W-:Y:S02]  /*67e0*/  MOV R33, R23 ;  /* 0x0000001700217202 */ /* 0x000fe40000000f00 */
[----:B------:R-:W-:-:S03]  /*67f0*/  @!P0 SHF.L.U32 R23, R36, 0x1, RZ ;  /* 0x0000000124178819 */ /* 0x000fc600000006ff */
[----:B------:R-:W-:Y:S01]  /*6800*/  FADD.FTZ R33, R42, R33 ;  /* 0x000000212a217221 */ /* 0x000fe20000010000 */
[----:B------:R-:W-:-:S07]  /*6810*/  @!P0 LOP3.LUT R28, R28, R23, RZ, 0x3c, !PT ;  /* 0x000000171c1c8212 */ /* 0x000fce00078e3cff */
[----:B------:R-:W-:Y:S05]  /*6820*/  WARPSYNC.COLLECTIVE R20, `(.L_x_178) ;  /* 0x0000000014087348 */ /* 0x000fea0003c00000 */
[----:B------:R0:W1:Y:S02]  /*6830*/  SHFL.BFLY P2, R23, R25, R22, R21 ;  /* 0x0c00001619177389 */ /* 0x0000640000040015 */
[----:B01----:R-:W-:Y:S01]  /*6840*/  ENDCOLLECTIVE ;  /* 0x000000000000791b */ /* 0x003fe20003800000 */
.L_x_178:
[----:B------:R-:W-:-:S05]  /*6850*/  @!P0 IMAD R43, R28, 0x4, R43 ;  /* 0x000000041c2b8824 */ /* 0x000fca00078e022b */
[----:B------:R0:W1:Y:S04]  /*6860*/  @!P0 LDS R44, [R43] ;  /* 0x000000002b2c8984 */ /* 0x0000680000000800 */
[----:B------:R0:W2:Y:S01]  /*6870*/  @!P0 LDS R47, [R43+0x500] ;  /* 0x000500002b2f8984 */ /* 0x0000a20000000800 */
[----:B------:R-:W-:Y:S01]  /*6880*/  MOV R25, R33 ;  /* 0x0000002100197202 */ /* 0x000fe20000000f00 */
[----:B------:R-:W-:-:S07]  /*6890*/  IMAD.MOV.U32 R31, RZ, RZ, R23 ;  /* 0x000000ffff1f7224 */ /* 0x000fce00078e0017 */
[----:B012---:R-:W-:Y:S05]  /*68a0*/  WARPSYNC.COLLECTIVE R20, `(.L_x_179) ;  /* 0x0000000014087348 */ /* 0x007fea0003c00000 */
[----:B------:R3:W4:Y:S02]  /*68b0*/  SHFL.BFLY P2, R23, R25, R22, R21 ;  /* 0x0c00001619177389 */ /* 0x0007240000040015 */
[----:B01234-:R-:W-:Y:S01]  /*68c0*/  ENDCOLLECTIVE ;  /* 0x000000000000791b */ /* 0x01ffe20003800000 */
.L_x_179:
[----:B------:R-:W-:-:S04]  /*68d0*/  FADD.FTZ R41, R32, R31 ;  /* 0x0000001f20297221 */ /* 0x000fc80000010000 */
[----:B------:R-:W-:Y:S01]  /*68e0*/  IMAD.MOV.U32 R25, RZ, RZ, R41 ;  /* 0x000000ffff197224 */ /* 0x000fe200078e0029 */
[----:B------:R-:W-:Y:S02]  /*68f0*/  MOV R22, 0x1 ;  /* 0x0000000100167802 */ /* 0x000fe40000000f00 */
[----:B------:R-:W-:Y:S02]  /*6900*/  @!P0 MOV R45, R44 ;  /* 0x0000002c002d8202 */ /* 0x000fe40000000f00 */
[----:B------:R-:W-:-:S07]  /*6910*/  MOV R30, R23 ;  /* 0x00000017001e7202 */ /* 0x000fce0000000f00 */
[----:B------:R-:W-:Y:S05]  /*6920*/  WARPSYNC.COLLECTIVE R20, `(.L_x_180) ;  /* 0x0000000014087348 */ /* 0x000fea0003c00000 */
[----:B------:R0:W1:Y:S02]  /*6930*/  SHFL.BFLY P2, R23, R25, R22, R21 ;  /* 0x0c00001619177389 */ /* 0x0000640000040015 */
[----:B01----:R-:W-:Y:S01]  /*6940*/  ENDCOLLECTIVE ;  /* 0x000000000000791b */ /* 0x003fe20003800000 */
.L_x_180:
[----:B------:R-:W-:Y:S01]  /*6950*/  @!P0 MOV R46, R47 ;  /* 0x0000002f002e8202 */ /* 0x000fe20000000f00 */
[----:B------:R-:W-:Y:S01]  /*6960*/  FADD.FTZ R42, R33, R30 ;  /* 0x0000001e212a7221 */ /* 0x000fe20000010000 */
[----:B------:R-:W-:-:S03]  /*6970*/  ISETP.NE.AND P0, PT, R36, RZ, PT ;  /* 0x000000ff2400720c */ /* 0x000fc60003f05270 */
[----:B------:R-:W-:-:S10]  /*6980*/  IMAD.MOV.U32 R25, RZ, RZ, R42 ;  /* 0x000000ffff197224 */ /* 0x000fd400078e002a */
[----:B------:R-:W-:Y:S01]  /*6990*/  @!P0 F2FP.BF16.F32.PACK_AB R24, RZ, R50 ;  /* 0x00000032ff18823e */ /* 0x000fe200000010ff */
[----:B------:R-:W0:Y:S03]  /*69a0*/  @!P0 LDC.64 R32, c[0x0][0x218] ;  /* 0x00008600ff208b82 */ /* 0x000e260000000a00 */
[----:B------:R-:W-:Y:S02]  /*69b0*/  PRMT R51, R24, 0x7610, R51 ;  /* 0x0000761018337816 */ /* 0x000fe40000000033 */
[----:B------:R-:W-:-:S07]  /*69c0*/  MOV R44, R23 ;  /* 0x00000017002c7202 */ /* 0x000fce0000000f00 */
[----:B0-----:R-:W-:Y:S05]  /*69d0*/  WARPSYNC.COLLECTIVE R20, `(.L_x_181) ;  /* 0x0000000014087348 */ /* 0x001fea0003c00000 */
[----:B------:R1:W2:Y:S02]  /*69e0*/  SHFL.BFLY P2, R23, R25, R22, R21 ;  /* 0x0c00001619177389 */ /* 0x0002a40000040015 */
[----:B012---:R-:W-:Y:S01]  /*69f0*/  ENDCOLLECTIVE ;  /* 0x000000000000791b */ /* 0x007fe20003800000 */
.L_x_181:
[----:B------:R-:W0:Y:S01]  /*6a00*/  @!P0 LDC.64 R18, c[0x0][0x220] ;  /* 0x00008800ff128b82 */ /* 0x000e220000000a00 */
[----:B------:R-:W-:-:S07]  /*6a10*/  FADD.FTZ R41, R41, R44 ;  /* 0x0000002c29297221 */ /* 0x000fce0000010000 */
[----:B------:R-:W1:Y:S01]  /*6a20*/  @!P0 LDC.64 R30, c[0x0][0x218] ;  /* 0x00008600ff1e8b82 */ /* 0x000e620000000a00 */
[----:B------:R-:W-:Y:S01]  /*6a30*/  MOV R25, R45 ;  /* 0x0000002d00197202 */ /* 0x000fe20000000f00 */
[----:B------:R-:W-:Y:S02]  /*6a40*/  IMAD.MOV.U32 R22, RZ, RZ, 0x8 ;  /* 0x00000008ff167424 */ /* 0x000fe400078e00ff */
[----:B------:R-:W-:-:S04]  /*6a50*/  @!P0 IMAD.WIDE R32, R49, 0x2, R32 ;  /* 0x0000000231208825 */ /* 0x000fc800078e0220 */
[----:B------:R-:W2:Y:S01]  /*6a60*/  @!P0 LDC.64 R28, c[0x0][0x220] ;  /* 0x00008800ff1c8b82 */ /* 0x000ea20000000a00 */
[----:B------:R-:W-:Y:S01]  /*6a70*/  MOV R43, R23 ;  /* 0x00000017002b7202 */ /* 0x000fe20000000f00 */
[----:B0-----:R-:W-:-:S07]  /*6a80*/  @!P0 IMAD.WIDE R18, R49, 0x2, R18 ;  /* 0x0000000231128825 */ /* 0x001fce00078e0212 */
[----:B-12---:R-:W-:Y:S05]  /*6a90*/  WARPSYNC.COLLECTIVE R20, `(.L_x_182) ;  /* 0x0000000014087348 */ /* 0x006fea0003c00000 */
[----:B------:R0:W3:Y:S02]  /*6aa0*/  SHFL.BFLY P2, R23, R25, R22, R21 ;  /* 0x0c00001619177389 */ /* 0x0000e40000040015 */
[----:B0123--:R-:W-:Y:S01]  /*6ab0*/  ENDCOLLECTIVE ;  /* 0x000000000000791b */ /* 0x00ffe20003800000 */
.L_x_182:
[----:B------:R-:W0:Y:S01]  /*6ac0*/  @!P0 LDC.64 R16, c[0x0][0x220] ;  /* 0x00008800ff108b82 */ /* 0x000e220000000a00 */
[----:B------:R-:W-:Y:S01]  /*6ad0*/  FADD.FTZ R24, R42, R43 ;  /* 0x0000002b2a187221 */ /* 0x000fe20000010000 */
[----:B------:R-:W-:-:S04]  /*6ae0*/  @!P0 IMAD.WIDE R30, R49, 0x2, R30 ;  /* 0x00000002311e8825 */ /* 0x000fc800078e021e */
[----:B------:R-:W-:Y:S01]  /*6af0*/  @!P0 F2FP.BF16.F32.PACK_AB R24, RZ, R24 ;  /* 0x00000018ff18823e */ /* 0x000fe200000010ff */
[----:B------:R-:W-:Y:S02]  /*6b00*/  IMAD.MOV.U32 R25, RZ, RZ, R46 ;  /* 0x000000ffff197224 */ /* 0x000fe400078e002e */
[----:B------:R-:W-:Y:S01]  /*6b10*/  @!P0 IMAD.WIDE R28, R49, 0x2, R28 ;  /* 0x00000002311c8825 */ /* 0x000fe200078e021c */
[----:B------:R-:W-:-:S03]  /*6b20*/  MOV R48, R23 ;  /* 0x0000001700307202 */ /* 0x000fc60000000f00 */
[----:B0-----:R-:W-:-:S07]  /*6b30*/  @!P0 IMAD.WIDE R16, R49, 0x2, R16 ;  /* 0x0000000231108825 */ /* 0x001fce00078e0210 */
[----:B------:R-:W-:Y:S05]  /*6b40*/  WARPSYNC.COLLECTIVE R20, `(.L_x_183) ;  /* 0x0000000014087348 */ /* 0x000fea0003c00000 */
[----:B------:R0:W1:Y:S02]  /*6b50*/  SHFL.BFLY P2, R23, R25, R22, R21 ;  /* 0x0c00001619177389 */ /* 0x0000640000040015 */
[----:B01----:R-:W-:Y:S01]  /*6b60*/  ENDCOLLECTIVE ;  /* 0x000000000000791b */ /* 0x003fe20003800000 */
.L_x_183:
[----:B------:R-:W-:-:S05]  /*6b70*/  FADD.FTZ R48, R48, R45 ;  /* 0x0000002d30307221 */ /* 0x000fca0000010000 */
[----:B------:R-:W-:Y:S01]  /*6b80*/  MOV R25, R48 ;  /* 0x0000003000197202 */ /* 0x000fe20000000f00 */
[----:B------:R-:W-:Y:S01]  /*6b90*/  IMAD.MOV.U32 R22, RZ, RZ, 0x4 ;  /* 0x00000004ff167424 */ /* 0x000fe200078e00ff */
[----:B------:R-:W-:-:S07]  /*6ba0*/  MOV R47, R23 ;  /* 0x00000017002f7202 */ /* 0x000fce0000000f00 */
[----:B------:R-:W-:Y:S05]  /*6bb0*/  WARPSYNC.COLLECTIVE R20, `(.L_x_184) ;  /* 0x0000000014087348 */ /* 0x000fea0003c00000 */
[----:B------:R0:W1:Y:S02]  /*6bc0*/  SHFL.BFLY P2, R23, R25, R22, R21 ;  /* 0x0c00001619177389 */ /* 0x0000640000040015 */
[----:B01----:R-:W-:Y:S01]  /*6bd0*/  ENDCOLLECTIVE ;  /* 0x000000000000791b */ /* 0x003fe20003800000 */
.L_x_184:
[----:B------:R-:W-:-:S05]  /*6be0*/  FADD.FTZ R47, R47, R46 ;  /* 0x0000002e2f2f7221 */ /* 0x000fca0000010000 */
[----:B------:R-:W-:Y:S02]  /*6bf0*/  MOV R25, R47 ;  /* 0x0000002f00197202 */ /* 0x000fe40000000f00 */
[----:B------:R-:W-:-:S07]  /*6c00*/  MOV R45, R23 ;  /* 0x00000017002d7202 */ /* 0x000fce0000000f00 */
[----:B------:R-:W-:Y:S05]  /*6c10*/  WARPSYNC.COLLECTIVE R20, `(.L_x_185) ;  /* 0x0000000014087348 */ /* 0x000fea0003c00000 */
[----:B------:R0:W1:Y:S02]  /*6c20*/  SHFL.BFLY P2, R23, R25, R22, R21 ;  /* 0x0c00001619177389 */ /* 0x0000640000040015 */
[----:B01----:R-:W-:Y:S01]  /*6c30*/  ENDCOLLECTIVE ;  /* 0x000000000000791b */ /* 0x003fe20003800000 */
.L_x_185:
[----:B------:R-:W-:Y:S01]  /*6c40*/  FADD.FTZ R45, R48, R45 ;  /* 0x0000002d302d7221 */ /* 0x000fe20000010000 */
[----:B------:R-:W-:-:S04]  /*6c50*/  HFMA2.MMA R22, -RZ, RZ, 0, 1.1920928955078125e-07 ;  /* 0x00000002ff167435 */ /* 0x000fc800000001ff */
[----:B------:R-:W-:Y:S01]  /*6c60*/  MOV R25, R45 ;  /* 0x0000002d00197202 */ /* 0x000fe20000000f00 */
[----:B------:R-:W-:-:S07]  /*6c70*/  IMAD.MOV.U32 R46, RZ, RZ, R23 ;  /* 0x000000ffff2e7224 */ /* 0x000fce00078e0017 */
[----:B------:R-:W-:Y:S05]  /*6c80*/  WARPSYNC.COLLECTIVE R20, `(.L_x_186) ;  /* 0x0000000014087348 */ /* 0x000fea0003c00000 */
[----:B------:R0:W1:Y:S02]  /*6c90*/  SHFL.BFLY P2, R23, R25, R22, R21 ;  /* 0x0c00001619177389 */ /* 0x0000640000040015 */
[----:B01----:R-:W-:Y:S01]  /*6ca0*/  ENDCOLLECTIVE ;  /* 0x000000000000791b */ /* 0x003fe20003800000 */
.L_x_186:
[----:B------:R-:W-:-:S05]  /*6cb0*/  FADD.FTZ R46, R47, R46 ;  /* 0x0000002e2f2e7221 */ /* 0x000fca0000010000 */
        /* <DEDUP_REMOVED lines=9> */
.L_x_187:
[----:B------:R0:W-:Y:S04]  /*6d50*/  @!P0 STG.E.U16 desc[UR10][R32.64], R50 ;  /* 0x0000003220008986 */ /* 0x0001e8000c10150a */
[----:B------:R1:W-:Y:S01]  /*6d60*/  @!P0 STG.E.U16 desc[UR10][R18.64], R51 ;  /* 0x0000003312008986 */ /* 0x0003e2000c10150a */
[----:B------:R-:W-:Y:S01]  /*6d70*/  @!P0 F2FP.BF16.F32.PACK_AB R20, RZ, R41 ;  /* 0x00000029ff14823e */ /* 0x000fe200000010ff */
[----:B------:R-:W-:Y:S01]  /*6d80*/  HFMA2.MMA R22, -RZ, RZ, 0, 5.9604644775390625e-08 ;  /* 0x00000001ff167435 */ /* 0x000fe200000001ff */
[----:B------:R-:W-:Y:S02]  /*6d90*/  MOV R25, R45 ;  /* 0x0000002d00197202 */ /* 0x000fe40000000f00 */
[----:B0-----:R-:W-:Y:S01]  /*6da0*/  PRMT R33, R20, 0x7610, R33 ;  /* 0x0000761014217816 */ /* 0x001fe20000000021 */
[----:B------:R-:W-:Y:S01]  /*6db0*/  IMAD.MOV.U32 R20, RZ, RZ, 0xffff ;  /* 0x0000ffffff147424 */ /* 0x000fe200078e00ff */
[----:B-1----:R-:W-:Y:S01]  /*6dc0*/  @!P0 F2FP.BF16.F32.PACK_AB R19, RZ, R37 ;  /* 0x00000025ff13823e */ /* 0x002fe200000010ff */
[----:B------:R-:W-:-:S04]  /*6dd0*/  @!P0 IMAD.WIDE R26, R49, 0x2, R26 ;  /* 0x00000002311a8825 */ /* 0x000fc800078e021a */
[----:B------:R-:W-:Y:S02]  /*6de0*/  IMAD.MOV.U32 R47, RZ, RZ, R23 ;  /* 0x000000ffff2f7224 */ /* 0x000fe400078e0017 */
[----:B------:R-:W-:Y:S01]  /*6df0*/  FADD.FTZ R23, R38, R39 ;  /* 0x0000002726177221 */ /* 0x000fe20000010000 */
[----:B------:R0:W-:Y:S01]  /*6e00*/  @!P0 STG.E.U16 desc[UR10][R30.64+0x28], R19 ;  /* 0x000028131e008986 */ /* 0x0001e2000c10150a */
[----:B------:R-:W-:-:S03]  /*6e10*/  FADD.FTZ R46, R46, R47 ;  /* 0x0000002f2e2e7221 */ /* 0x000fc60000010000 */
[----:B------:R-:W-:-:S04]  /*6e20*/  @!P0 F2FP.BF16.F32.PACK_AB R23, RZ, R23 ;  /* 0x00000017ff17823e */ /* 0x000fc800000010ff */
[----:B------:R-:W-:-:S07]  /*6e30*/  PRMT R32, R23, 0x7610, R32 ;  /* 0x0000761017207816 */ /* 0x000fce0000000020 */
[----:B0-----:R-:W-:Y:S05]  /*6e40*/  WARPSYNC.COLLECTIVE R20, `(.L_x_188) ;  /* 0x0000000014087348 */ /* 0x001fea0003c00000 */
[----:B------:R1:W2:Y:S02]  /*6e50*/  SHFL.BFLY P2, R23, R25, R22, R21 ;  /* 0x0c00001619177389 */ /* 0x0002a40000040015 */
[----:B012---:R-:W-:Y:S01]  /*6e60*/  ENDCOLLECTIVE ;  /* 0x000000000000791b */ /* 0x007fe20003800000 */
.L_x_188:
        /* <DEDUP_REMOVED lines=8> */
.L_x_189:
[----:B------:R-:W-:Y:S01]  /*6ef0*/  FADD.FTZ R45, R45, R18 ;  /* 0x000000122d2d7221 */ /* 0x000fe20000010000 */
[----:B------:R-:W-:Y:S06]  /*6f00*/  BRA `(.L_x_190) ;  /* 0xffffffe000dc7947 */ /* 0x000fec000383ffff */
.L_x_191:
        /* <DEDUP_REMOVED lines=15> */
.L_x_3541:


//--------------------- .text._ZN13group_norm_v218gn_bwd_cuda_kernelI13__nv_bfloat16Li320ELi3ELi32ELi80ELi256ELb0ELb1ELi16ELi320ELi320ELi4ELb1ELi16ELb0ELb0ELNS_15WgradSyncMethodE3ENS_16CompileConditionILi900EEEEEvPT_S6_S6_PKS5_S8_S8_S8_PKfflPfPj --------------------------
	.section	.text._ZN13group_norm_v218gn_bwd_cuda_kernelI13__nv_bfloat16Li320ELi3ELi32ELi80ELi256ELb0ELb1ELi16ELi320ELi320ELi4ELb1ELi16ELb0ELb0ELNS_15WgradSyncMethodE3ENS_16CompileConditionILi900EEEEEvPT_S6_S6_PKS5_S8_S8_S8_PKfflPfPj,"ax",@progbits
	.align	128
        .global         _ZN13group_norm_v218gn_bwd_cuda_kernelI13__nv_bfloat16Li320ELi3ELi32ELi80ELi256ELb0ELb1ELi16ELi320ELi320ELi4ELb1ELi16ELb0ELb0ELNS_15WgradSyncMethodE3ENS_16CompileConditionILi900EEEEEvPT_S6_S6_PKS5_S8_S8_S8_PKfflPfPj
        .type           _ZN13group_norm_v218gn_bwd_cuda_kernelI13__nv_bfloat16Li320ELi3ELi32ELi80ELi256ELb0ELb1ELi16ELi320ELi320ELi4ELb1ELi16ELb0ELb0ELNS_15WgradSyncMethodE3ENS_16CompileConditionILi900EEEEEvPT_S6_S6_PKS5_S8_S8_S8_PKfflPfPj,@function
        .size           _ZN13group_norm_v218gn_bwd_cuda_kernelI13__nv_bfloat16Li320ELi3ELi32ELi80ELi256ELb0ELb1ELi16ELi320ELi320ELi4ELb1ELi16ELb0ELb0ELNS_15WgradSyncMethodE3ENS_16CompileConditionILi900EEEEEvPT_S6_S6_PKS5_S8_S8_S8_PKfflPfPj,(.L_x_3542 - _ZN13group_norm_v218gn_bwd_cuda_kernelI13__nv_bfloat16Li320ELi3ELi32ELi80ELi256ELb0ELb1ELi16ELi320ELi320ELi4ELb1ELi16ELb0ELb0ELNS_15WgradSyncMethodE3ENS_16CompileConditionILi900EEEEEvPT_S6_S6_PKS5_S8_S8_S8_PKfflPfPj)
        .other          _ZN13group_norm_v218gn_bwd_cuda_kernelI13__nv_bfloat16Li320ELi3ELi32ELi80ELi256ELb0ELb1ELi16ELi320ELi320ELi4ELb1ELi16ELb0ELb0ELNS_15WgradSyncMethodE3ENS_16CompileConditionILi900EEEEEvPT_S6_S6_PKS5_S8_S8_S8_PKfflPfPj,@"STO_CUDA_ENTRY STV_DEFAULT"
_ZN13group_norm_v218gn_bwd_cuda_kernelI13__nv_bfloat16Li320ELi3ELi32ELi80ELi256ELb0ELb1ELi16ELi320ELi320ELi4ELb1ELi16ELb0ELb0ELNS_15WgradSyncMethodE3ENS_16CompileConditionILi900EEEEEvPT_S6_S6_PKS5_S8_S8_S8_PKfflPfPj:
.text._ZN13group_norm_v218gn_bwd_cuda_kernelI13__nv_bfloat16Li320ELi3ELi32ELi80ELi256ELb0ELb1ELi16ELi320ELi320ELi4ELb1ELi16ELb0ELb0ELNS_15WgradSyncMethodE3ENS_16CompileConditionILi900EEEEEvPT_S6_S6_PKS5_S8_S8_S8_PKfflPfPj:
[----:B------:R-:W0:Y:S08]  /*0000*/  LDC R1, c[0x0][0x28] ;  /* 0x00000a00ff017b82 */ /* 0x000e300000000800 */
[----:B------:R-:W1:Y:S01]  /*0010*/  S2UR UR6, SR_CTAID.Y ;  /* 0x00000000000679c3 */ /* 0x000e620000002600 */
[----:B------:R-:W-:Y:S01]  /*0020*/  ULDC.64 UR4, c[0x0][0x258] ;  /* 0x0000960000047ab9 */ /* 0x000fe20000000a00 */
[----:B------:R-:W-:Y:S01]  /*0030*/  ULDC.64 UR12, c[0x0][0x208] ;  /* 0x00008200000c7ab9 */ /* 0x000fe20000000a00 */
[----:B------:R-:W-:Y:S01]  /*0040*/  USHF.L.U32 UR16, UR4, 0x3, URZ ;  /* 0x0000000304107899 */ /* 0x000fe2000800063f */
[----:B0-----:R-:W-:Y:S01]  /*0050*/  IADD3 R1, R1, -0x28, RZ ;  /* 0xffffffd801017810 */ /* 0x001fe20007ffe0ff */
[----:B------:R-:W-:-:S03]  /*0060*/  USHF.L.U64.HI UR7, UR4, 0x3, UR5 ;  /* 0x0000000304077899 */ /* 0x000fc60008010205 */
[----:B------:R-:W0:Y:S01]  /*0070*/  S2UR UR17, SR_CTAID.X ;  /* 0x00000000001179c3 */ /* 0x000e220000002500 */
[----:B------:R-:W-:Y:S01]  /*0080*/  UMOV UR5, URZ ;  /* 0x0000003f00057c82 */ /* 0x000fe20008000000 */
[----:B-1----:R-:W-:Y:S02]  /*0090*/  UISETP.GT.U32.AND UP0, UPT, UR16, UR6, UPT ;  /* 0x000000061000728c */ /* 0x002fe4000bf04070 */
[----:B------:R-:W-:Y:S02]  /*00a0*/  UMOV UR11, UR6 ;  /* 0x00000006000b7c82 */ /* 0x000fe40008000000 */
[----:B------:R-:W-:-:S06]  /*00b0*/  UISETP.GT.AND.EX UP0, UPT, UR7, URZ, UPT, UP0 ;  /* 0x0000003f0700728c */ /* 0x000fcc000bf04300 */
[----:B------:R-:W-:-:S13]  /*00c0*/  PLOP3.LUT P0, PT, PT, PT, UP0, 0x80, 0x0 ;  /* 0x000000000000781c */ /* 0x000fda0003f0f008 */
[----:B0-----:R-:W-:Y:S05]  /*00d0*/  @P0 BRA `(.L_x_192) ;  /* 0x00000000006c0947 */ /* 0x001fea0003800000 */
[----:B------:R-:W0:Y:S01]  /*00e0*/  S2R R0, SR_TID.X ;  /* 0x0000000000007919 */ /* 0x000e220000002100 */
[----:B------:R-:W-:Y:S01]  /*00f0*/  BAR.SYNC.DEFER_BLOCKING 0x0 ;  /* 0x0000000000007b1d */ /* 0x000fe20000010000 */
[----:B0-----:R-:W-:-:S13]  /*0100*/  ISETP.NE.AND P0, PT, R0, RZ, PT ;  /* 0x000000ff0000720c */ /* 0x001fda0003f05270 */
[----:B------:R-:W-:Y:S05]  /*0110*/  @P0 BRA `(.L_x_193) ;  /* 0x0000000000500947 */ /* 0x000fea0003800000 */
[----:B------:R-:W0:Y:S01]  /*0120*/  LDC.64 R2, c[0x0][0x268] ;  /* 0x00009a00ff027b82 */ /* 0x000e220000000a00 */
[----:B------:R-:W-:Y:S01]  /*0130*/  USHF.R.U32.HI UR8, URZ, 0x3, UR11 ;  /* 0x000000033f087899 */ /* 0x000fe2000801160b */
[----:B------:R-:W-:Y:S01]  /*0140*/  IMAD.MOV.U32 R5, RZ, RZ, 0x7fffffe1 ;  /* 0x7fffffe1ff057424 */ /* 0x000fe200078e00ff */
[----:B------:R-:W-:-:S04]  /*0150*/  ULOP3.LUT UR4, UR6, 0x7, URZ, 0xc0, !UPT ;  /* 0x0000000706047892 */ /* 0x000fc8000f8ec03f */
[----:B------:R-:W-:Y:S01]  /*0160*/  ULOP3.LUT UR4, UR4, 0x10, URZ, 0xfc, !UPT ;  /* 0x0000001004047892 */ /* 0x000fe2000f8efc3f */
[----:B------:R-:W-:-:S05]  /*0170*/  IMAD R0, RZ, RZ, -UR8 ;  /* 0x80000008ff007e24 */ /* 0x000fca000f8e02ff */
[----:B------:R-:W-:Y:S02]  /*0180*/  MOV R7, UR4 ;  /* 0x0000000400077c02 */ /* 0x000fe40008000f00 */
[----:B------:R-:W-:-:S04]  /*0190*/  ISETP.NE.AND P0, PT, R0, UR17, PT ;  /* 0x0000001100007c0c */ /* 0x000fc8000bf05270 */
[----:B------:R-:W-:Y:S01]  /*01a0*/  SEL R5, R5, 0x1, !P0 ;  /* 0x0000000105057807 */ /* 0x000fe20004000000 */
[----:B0-----:R-:W-:Y:S01]  /*01b0*/  IMAD.WIDE.U32 R2, R7, 0x4, R2 ;  /* 0x0000000407027825 */ /* 0x001fe200078e0002 */
[----:B------:R-:W-:Y:S06]  /*01c0*/  MEMBAR.ALL.GPU ;  /* 0x0000000000007992 */ /* 0x000fec000000a000 */
[----:B------:R-:W-:-:S00]  /*01d0*/  ERRBAR ;  /* 0x00000000000079ab */ /* 0x000fc00000000000 */
[----:B------:R-:W-:Y:S06]  /*01e0*/  CGAERRBAR ;  /* 0x00000000000075ab */ /* 0x000fec0000000000 */
[----:B------:R0:W5:Y:S02]  /*01f0*/  ATOM.E.ADD.STRONG.GPU PT, R5, desc[UR12][R2.64], R5 ;  /* 0x000000050205798a */ /* 0x00016400081ee1cc */
.L_x_194:
[----:B------:R-:W2:Y:S04]  /*0200*/  LD.E.STRONG.GPU R0, desc[UR12][R2.64] ;  /* 0x0000000c02007980 */ /* 0x000ea8000c10f900 */
[----:B--2---:R-:W-:Y:S01]  /*0210*/  CCTL.IVALL ;  /* 0x00000000ff00798f */ /* 0x004fe20002000000 */
[----:B------:R-:W-:Y:S05]  /*0220*/  YIELD ;  /* 0x0000000000007946 */ /* 0x000fea0003800000 */
[----:B-----5:R-:W-:-:S04]  /*0230*/  LOP3.LUT R0, R0, R5, RZ, 0x3c, !PT ;  /* 0x0000000500007212 */ /* 0x020fc800078e3cff */
[----:B------:R-:W-:-:S13]  /*0240*/  ISETP.GT.AND P0, PT, R0, -0x1, PT ;  /* 0xffffffff0000780c */ /* 0x000fda0003f04270 */
[----:B------:R-:W-:Y:S05]  /*0250*/  @P0 BRA `(.L_x_194) ;  /* 0xfffffffc00e80947 */ /* 0x000fea000383ffff */
.L_x_193:
[----:B------:R-:W-:Y:S05]  /*0260*/  WARPSYNC.ALL ;  /* 0x0000000000007948 */ /* 0x000fea0003800000 */
[----:B------:R-:W-:Y:S06]  /*0270*/  BAR.SYNC.DEFER_BLOCKING 0x0 ;  /* 0x0000000000007b1d */ /* 0x000fec0000010000 */
[----:B------:R-:W-:Y:S05]  /*0280*/  BRA `(.L_x_195) ;  /* 0x0000003400147947 */ /* 0x000fea0003800000 */
.L_x_192:
[----:B------:R-:W0:Y:S01]  /*0290*/  S2R R9, SR_TID.X ;  /* 0x0000000000097919 */ /* 0x000e220000002100 */
[----:B------:R-:W1:Y:S01]  /*02a0*/  S2UR UR8, SR_CgaCtaId ;  /* 0x00000000000879c3 */ /* 0x000e620000008800 */
[----:B------:R-:W-:Y:S01]  /*02b0*/  UMOV UR4, 0x400 ;  /* 0x0000040000047882 */ /* 0x000fe20000000000 */
[----:B------:R-:W-:Y:S01]  /*02c0*/  CS2R R16, SRZ ;  /* 0x0000000000107805 */ /* 0x000fe2000001ff00 */
[----:B------:R-:W-:Y:S01]  /*02d0*/  UIADD3 UR4, UR4, 0x2800, URZ ;  /* 0x0000280004047890 */ /* 0x000fe2000fffe03f */
[----:B------:R-:W-:Y:S02]  /*02e0*/  CS2R R18, SRZ ;  /* 0x0000000000127805 */ /* 0x000fe4000001ff00 */
[----:B------:R-:W-:Y:S02]  /*02f0*/  CS2R R20, SRZ ;  /* 0x0000000000147805 */ /* 0x000fe4000001ff00 */
[----:B------:R-:W-:Y:S01]  /*0300*/  CS2R R22, SRZ ;  /* 0x0000000000167805 */ /* 0x000fe2000001ff00 */
[----:B-1----:R-:W-:-:S03]  /*0310*/  ULEA UR8, UR8, UR4, 0x18 ;  /* 0x0000000408087291 */ /* 0x002fc6000f8ec03f */
[----:B------:R-:W-:Y:S01]  /*0320*/  UMOV UR4, URZ ;  /* 0x0000003f00047c82 */ /* 0x000fe20008000000 */
[----:B0-----:R-:W-:-:S04]  /*0330*/  SHF.R.S32.HI R0, RZ, 0x1f, R9 ;  /* 0x0000001fff007819 */ /* 0x001fc80000011409 */
[CC--:B------:R-:W-:Y:S02]  /*0340*/  LEA.HI R2, R0.reuse, R9.reuse, RZ, 0x2 ;  /* 0x0000000900027211 */ /* 0x0c0fe400078f10ff */
[----:B------:R-:W-:Y:S02]  /*0350*/  LEA.HI R0, R0, R9, RZ, 0x4 ;  /* 0x0000000900007211 */ /* 0x000fe400078f20ff */
[----:B------:R-:W-:Y:S02]  /*0360*/  SHF.R.S32.HI R6, RZ, 0x2, R2 ;  /* 0x00000002ff067819 */ /* 0x000fe40000011402 */
[----:B------:R-:W-:Y:S02]  /*0370*/  LOP3.LUT R2, R2, 0xfffffffc, RZ, 0xc0, !PT ;  /* 0xfffffffc02027812 */ /* 0x000fe400078ec0ff */
[C---:B------:R-:W-:Y:S01]  /*0380*/  IADD3 R3, R6.reuse, 0x50, RZ ;  /* 0x0000005006037810 */ /* 0x040fe20007ffe0ff */
[C---:B------:R-:W-:Y:S01]  /*0390*/  VIADD R5, R6.reuse, 0xa0 ;  /* 0x000000a006057836 */ /* 0x040fe20000000000 */
[----:B------:R-:W-:Y:S01]  /*03a0*/  IADD3 R7, R6, 0xf0, RZ ;  /* 0x000000f006077810 */ /* 0x000fe20007ffe0ff */
[----:B------:R-:W-:Y:S01]  /*03b0*/  IMAD.IADD R2, R9, 0x1, -R2 ;  /* 0x0000000109027824 */ /* 0x000fe200078e0a02 */
[----:B------:R-:W-:-:S02]  /*03c0*/  SHF.R.S32.HI R4, RZ, 0x1f, R3 ;  /* 0x0000001fff047819 */ /* 0x000fc40000011403 */
[----:B------:R-:W-:Y:S02]  /*03d0*/  SHF.R.S32.HI R6, RZ, 0x1f, R5 ;  /* 0x0000001fff067819 */ /* 0x000fe40000011405 */
[----:B------:R-:W-:Y:S02]  /*03e0*/  SHF.R.S32.HI R8, RZ, 0x1f, R7 ;  /* 0x0000001fff087819 */ /* 0x000fe40000011407 */
[----:B------:R-:W-:Y:S02]  /*03f0*/  LEA.HI R4, R4, R3, RZ, 0x2 ;  /* 0x0000000304047211 */ /* 0x000fe400078f10ff */
[----:B------:R-:W-:Y:S02]  /*0400*/  SHF.R.U32.HI R3, RZ, 0x4, R0 ;  /* 0x00000004ff037819 */ /* 0x000fe40000011600 */
[----:B------:R-:W-:Y:S02]  /*0410*/  LEA.HI R6, R6, R5, RZ, 0x2 ;  /* 0x0000000506067211 */ /* 0x000fe400078f10ff */
[----:B------:R-:W-:-:S02]  /*0420*/  LEA.HI R8, R8, R7, RZ, 0x2 ;  /* 0x0000000708087211 */ /* 0x000fc400078f10ff */
[----:B------:R-:W-:Y:S02]  /*0430*/  SHF.R.U32.HI R5, RZ, 0x2, R4 ;  /* 0x00000002ff057819 */ /* 0x000fe40000011604 */
[C---:B------:R-:W-:Y:S02]  /*0440*/  LOP3.LUT R0, R2.reuse, 0x3, R3, 0x78, !PT ;  /* 0x0000000302007812 */ /* 0x040fe400078e7803 */
[----:B------:R-:W-:Y:S02]  /*0450*/  SHF.R.U32.HI R7, RZ, 0x2, R6 ;  /* 0x00000002ff077819 */ /* 0x000fe40000011606 */
[----:B------:R-:W-:Y:S01]  /*0460*/  SHF.R.U32.HI R9, RZ, 0x2, R8 ;  /* 0x00000002ff097819 */ /* 0x000fe20000011608 */
[----:B------:R0:W-:Y:S01]  /*0470*/  STL [R1+0x20], R0 ;  /* 0x0000200001007387 */ /* 0x0001e20000100800 */
[C---:B------:R-:W-:Y:S02]  /*0480*/  LOP3.LUT R4, R2.reuse, 0x3, R5, 0x78, !PT ;  /* 0x0000000302047812 */ /* 0x040fe400078e7805 */
[----:B------:R-:W-:-:S03]  /*0490*/  LOP3.LUT R3, R2, 0x3, R7, 0x78, !PT ;  /* 0x0000000302037812 */ /* 0x000fc600078e7807 */
[----:B------:R1:W-:Y:S01]  /*04a0*/  STL [R1+0x1c], R4 ;  /* 0x00001c0401007387 */ /* 0x0003e20000100800 */
[----:B0-----:R-:W-:-:S03]  /*04b0*/  LOP3.LUT R0, R2, 0x3, R9, 0x78, !PT ;  /* 0x0000000302007812 */ /* 0x001fc600078e7809 */
[----:B------:R1:W-:Y:S04]  /*04c0*/  STL [R1+0x18], R3 ;  /* 0x0000180301007387 */ /* 0x0003e80000100800 */
[----:B------:R1:W-:Y:S02]  /*04d0*/  STL [R1+0x14], R0 ;  /* 0x0000140001007387 */ /* 0x0003e40000100800 */
.L_x_207:
[----:B-12---:R-:W0:Y:S01]  /*04e0*/  S2R R0, SR_TID.X ;  /* 0x0000000000007919 */ /* 0x006e220000002100 */
[----:B------:R-:W-:Y:S01]  /*04f0*/  ULOP3.LUT UR9, UR11, 0x7, URZ, 0xc0, !UPT ;  /* 0x000000070b097892 */ /* 0x000fe2000f8ec03f */
[----:B------:R-:W1:Y:S01]  /*0500*/  LDC.64 R6, c[0x0][0x238] ;  /* 0x00008e00ff067b82 */ /* 0x000e620000000a00 */
[----:B------:R-:W-:Y:S02]  /*0510*/  USHF.R.U64 UR10, UR11, 0x3, UR5 ;  /* 0x000000030b0a7899 */ /* 0x000fe40008001205 */
[----:B------:R-:W-:Y:S02]  /*0520*/  UIMAD UR14, UR9, 0x140, URZ ;  /* 0x00000140090e78a4 */ /* 0x000fe4000f8e023f */
[----:B------:R-:W-:Y:S02]  /*0530*/  USHF.L.U32 UR9, UR17, 0x4, URZ ;  /* 0x0000000411097899 */ /* 0x000fe4000800063f */
[----:B------:R-:W-:Y:S01]  /*0540*/  USHF.R.U32.HI UR15, URZ, 0x3, UR5 ;  /* 0x000000033f0f7899 */ /* 0x000fe20008011605 */
[----:B------:R-:W-:Y:S01]  /*0550*/  MOV R11, UR10 ;  /* 0x0000000a000b7c02 */ /* 0x000fe20008000f00 */
[----:B------:R-:W-:Y:S01]  /*0560*/  ULOP3.LUT UR9, UR9, 0xf0, URZ, 0xc0, !UPT ;  /* 0x000000f009097892 */ /* 0x000fe2000f8ec03f */
[----:B------:R-:W-:Y:S01]  /*0570*/  ULDC.64 UR18, c[0x0][0x248] ;  /* 0x0000920000127ab9 */ /* 0x000fe20000000a00 */
[----:B------:R-:W-:-:S02]  /*0580*/  ULDC.64 UR20, c[0x0][0x228] ;  /* 0x00008a0000147ab9 */ /* 0x000fc40000000a00 */
[----:B------:R-:W-:Y:S01]  /*0590*/  MOV R10, UR15 ;  /* 0x0000000f000a7c02 */ /* 0x000fe20008000f00 */
[----:B0-----:R-:W-:-:S05]  /*05a0*/  IMAD.WIDE.U32 R2, R0, -0x33333333, RZ ;  /* 0xcccccccd00027825 */ /* 0x001fca00078e00ff */
[----:B------:R-:W-:-:S05]  /*05b0*/  SHF.R.U32.HI R15, RZ, 0x6, R3 ;  /* 0x00000006ff0f7819 */ /* 0x000fca0000011603 */
[C---:B------:R-:W-:Y:S02]  /*05c0*/  IMAD R44, R15.reuse, -0x50, R0 ;  /* 0xffffffb00f2c7824 */ /* 0x040fe400078e0200 */
[----:B------:R-:W-:Y:S01]  /*05d0*/  VIADD R0, R15, UR9 ;  /* 0x000000090f007c36 */ /* 0x000fe20008000000 */
[----:B------:R-:W-:Y:S02]  /*05e0*/  UIMAD UR9, UR15, 0xa0000, URZ ;  /* 0x000a00000f0978a4 */ /* 0x000fe4000f8e023f */
[----:B------:R-:W-:-:S04]  /*05f0*/  LEA R4, R44, UR14, 0x2 ;  /* 0x0000000e2c047c11 */ /* 0x000fc8000f8e10ff */
[----:B------:R-:W-:Y:S01]  /*0600*/  SHF.R.S32.HI R5, RZ, 0x1f, R4 ;  /* 0x0000001fff057819 */ /* 0x000fe20000011404 */
[----:B------:R-:W-:-:S05]  /*0610*/  IMAD.WIDE.U32 R2, R4, -0x33333333, RZ ;  /* 0xcccccccd04027825 */ /* 0x000fca00078e00ff */
[----:B------:R-:W-:Y:S01]  /*0620*/  SHF.R.U32.HI R8, RZ, 0x6, R3 ;  /* 0x00000006ff087819 */ /* 0x000fe20000011603 */
[----:B------:R-:W-:-:S03]  /*0630*/  IMAD.WIDE.U32 R2, R11, 0xa0000, R4 ;  /* 0x000a00000b027825 */ /* 0x000fc600078e0004 */
[----:B------:R-:W-:Y:S01]  /*0640*/  LEA R9, P0, R11, R8, 0x5 ;  /* 0x000000080b097211 */ /* 0x000fe200078028ff */
[----:B------:R-:W-:Y:S01]  /*0650*/  IMAD R5, R0, 0xa00, RZ ;  /* 0x00000a0000057824 */ /* 0x000fe200078e02ff */
[----:B------:R0:W-:Y:S01]  /*0660*/  STL [R1+0x10], R8 ;  /* 0x0000100801007387 */ /* 0x0001e20000100800 */
[----:B------:R-:W-:Y:S01]  /*0670*/  VIADD R0, R3, UR9 ;  /* 0x0000000903007c36 */ /* 0x000fe20008000000 */
[----:B------:R-:W-:Y:S01]  /*0680*/  LEA.HI.X R10, R11, RZ, R10, 0x5, P0 ;  /* 0x000000ff0b0a7211 */ /* 0x000fe200000f2c0a */
[----:B-1----:R-:W-:Y:S01]  /*0690*/  IMAD.WIDE R6, R4, 0x2, R6 ;  /* 0x0000000204067825 */ /* 0x002fe200078e0206 */
[----:B------:R-:W-:Y:S01]  /*06a0*/  LEA R24, P0, R9, UR18, 0x3 ;  /* 0x0000001209187c11 */ /* 0x000fe2000f8018ff */
[----:B------:R-:W-:Y:S01]  /*06b0*/  ULDC UR9, c[0x0][0x250] ;  /* 0x0000940000097ab9 */ /* 0x000fe20000000800 */
[----:B------:R-:W-:Y:S02]  /*06c0*/  IADD3 R3, P1, R5, R2, RZ ;  /* 0x0000000205037210 */ /* 0x000fe40007f3e0ff */
[----:B------:R-:W-:Y:S01]  /*06d0*/  LEA.HI.X R25, R9, UR19, R10, 0x3, P0 ;  /* 0x0000001309197c11 */ /* 0x000fe200080f1c0a */
[----:B------:R-:W-:Y:S01]  /*06e0*/  ULDC.64 UR18, c[0x0][0x230] ;  /* 0x00008c0000127ab9 */ /* 0x000fe20000000a00 */
[----:B0-----:R-:W-:Y:S01]  /*06f0*/  IADD3.X R8, RZ, R0, RZ, P1, !PT ;  /* 0x00000000ff087210 */ /* 0x001fe20000ffe4ff */
[----:B------:R-:W-:-:S03]  /*0700*/  IMAD.SHL.U32 R26, R3, 0x2, RZ ;  /* 0x00000002031a7824 */ /* 0x000fc600078e00ff */
[----:B------:R-:W2:Y:S01]  /*0710*/  LDG.E.64.CONSTANT R24, desc[UR12][R24.64] ;  /* 0x0000000c18187981 */ /* 0x000ea2000c1e9b00 */
[----:B------:R-:W-:Y:S02]  /*0720*/  SHF.L.U64.HI R12, R3, 0x1, R8 ;  /* 0x00000001030c7819 */ /* 0x000fe40000010208 */
[C---:B------:R-:W-:Y:S02]  /*0730*/  IADD3 R28, P0, R26.reuse, UR18, RZ ;  /* 0x000000121a1c7c10 */ /* 0x040fe4000ff1e0ff */
[----:B------:R-:W-:Y:S02]  /*0740*/  IADD3 R30, P1, R26, UR20, RZ ;  /* 0x000000141a1e7c10 */ /* 0x000fe4000ff3e0ff */
[C---:B------:R-:W-:Y:S02]  /*0750*/  IADD3.X R29, R12.reuse, UR19, RZ, P0, !PT ;  /* 0x000000130c1d7c10 */ /* 0x040fe400087fe4ff */
[----:B------:R-:W-:Y:S01]  /*0760*/  IADD3.X R31, R12, UR21, RZ, P1, !PT ;  /* 0x000000150c1f7c10 */ /* 0x000fe20008ffe4ff */
[----:B------:R-:W-:Y:S01]  /*0770*/  STL [R1+0x8], R12 ;  /* 0x0000080c01007387 */ /* 0x000fe20000100800 */
[----:B------:R-:W-:-:S03]  /*0780*/  IADD3 R3, R5, 0x2800, RZ ;  /* 0x0000280005037810 */ /* 0x000fc60007ffe0ff */
[----:B------:R-:W3:Y:S04]  /*0790*/  LDG.E.64.CONSTANT R28, desc[UR12][R28.64] ;  /* 0x0000000c1c1c7981 */ /* 0x000ee8000c1e9b00 */
[----:B------:R0:W-:Y:S01]  /*07a0*/  STL [R1+0x4], R26 ;  /* 0x0000041a01007387 */ /* 0x0001e20000100800 */
[----:B------:R-:W-:-:S03]  /*07b0*/  IADD3 R3, P0, R3, R2, RZ ;  /* 0x0000000203037210 */ /* 0x000fc60007f1e0ff */
[----:B------:R-:W4:Y:S04]  /*07c0*/  LDG.E.64.CONSTANT R30, desc[UR12][R30.64] ;  /* 0x0000000c1e1e7981 */ /* 0x000f28000c1e9b00 */
[----:B0-----:R0:W5:Y:S01]  /*07d0*/  LDG.E.64.CONSTANT R26, desc[UR12][R6.64] ;  /* 0x0000000c061a7981 */ /* 0x001162000c1e9b00 */
[----:B------:R-:W-:Y:S01]  /*07e0*/  IMAD.X R4, RZ, RZ, R0, P0 ;  /* 0x000000ffff047224 */ /* 0x000fe200000e0600 */
[----:B------:R-:W-:-:S04]  /*07f0*/  SHF.L.U32 R56, R3, 0x1, RZ ;  /* 0x0000000103387819 */ /* 0x000fc800000006ff */
[----:B------:R-:W-:Y:S02]  /*0800*/  SHF.L.U64.HI R9, R3, 0x1, R4 ;  /* 0x0000000103097819 */ /* 0x000fe40000010204 */
[C---:B------:R-:W-:Y:S02]  /*0810*/  IADD3 R32, P0, R56.reuse, UR18, RZ ;  /* 0x0000001238207c10 */ /* 0x040fe4000ff1e0ff */
[----:B------:R-:W-:Y:S02]  /*0820*/  IADD3 R34, P1, R56, UR20, RZ ;  /* 0x0000001438227c10 */ /* 0x000fe4000ff3e0ff */
[C---:B------:R-:W-:Y:S02]  /*0830*/  IADD3.X R33, R9.reuse, UR19, RZ, P0, !PT ;  /* 0x0000001309217c10 */ /* 0x040fe400087fe4ff */
[----:B------:R-:W-:Y:S01]  /*0840*/  IADD3.X R35, R9, UR21, RZ, P1, !PT ;  /* 0x0000001509237c10 */ /* 0x000fe20008ffe4ff */
[----:B------:R-:W-:-:S03]  /*0850*/  VIADD R3, R5, 0x5000 ;  /* 0x0000500005037836 */ /* 0x000fc60000000000 */
[----:B------:R-:W5:Y:S02]  /*0860*/  LDG.E.64.CONSTANT R32, desc[UR12][R32.64] ;  /* 0x0000000c20207981 */ /* 0x000f64000c1e9b00 */
[----:B------:R-:W-:Y:S02]  /*0870*/  IADD3 R3, P0, R3, R2, RZ ;  /* 0x0000000203037210 */ /* 0x000fe40007f1e0ff */
[----:B------:R-:W5:Y:S02]  /*0880*/  LDG.E.64.CONSTANT R34, desc[UR12][R34.64] ;  /* 0x0000000c22227981 */ /* 0x000f64000c1e9b00 */
[----:B------:R-:W-:Y:S01]  /*0890*/  IADD3.X R4, RZ, R0, RZ, P0, !PT ;  /* 0x00000000ff047210 */ /* 0x000fe200007fe4ff */
[----:B------:R-:W-:-:S03]  /*08a0*/  IMAD.SHL.U32 R54, R3, 0x2, RZ ;  /* 0x0000000203367824 */ /* 0x000fc600078e00ff */
[----:B------:R-:W-:Y:S02]  /*08b0*/  SHF.L.U64.HI R55, R3, 0x1, R4 ;  /* 0x0000000103377819 */ /* 0x000fe40000010204 */
[C---:B------:R-:W-:Y:S02]  /*08c0*/  IADD3 R36, P0, R54.reuse, UR18, RZ ;  /* 0x0000001236247c10 */ /* 0x040fe4000ff1e0ff */
[----:B------:R-:W-:Y:S02]  /*08d0*/  IADD3 R38, P1, R54, UR20, RZ ;  /* 0x0000001436267c10 */ /* 0x000fe4000ff3e0ff */
[C---:B------:R-:W-:Y:S02]  /*08e0*/  IADD3.X R37, R55.reuse, UR19, RZ, P0, !PT ;  /* 0x0000001337257c10 */ /* 0x040fe400087fe4ff */
[----:B------:R-:W-:-:S04]  /*08f0*/  IADD3.X R39, R55, UR21, RZ, P1, !PT ;  /* 0x0000001537277c10 */ /* 0x000fc80008ffe4ff */
[----:B------:R-:W5:Y:S01]  /*0900*/  LDG.E.64.CONSTANT R36, desc[UR12][R36.64] ;  /* 0x0000000c24247981 */ /* 0x000f62000c1e9b00 */
[----:B------:R-:W-:-:S03]  /*0910*/  IADD3 R5, R5, 0x7800, RZ ;  /* 0x0000780005057810 */ /* 0x000fc60007ffe0ff */
[----:B------:R-:W5:Y:S01]  /*0920*/  LDG.E.64.CONSTANT R38, desc[UR12][R38.64] ;  /* 0x0000000c26267981 */ /* 0x000f62000c1e9b00 */
        /* <DEDUP_REMOVED lines=9> */
[----:B------:R-:W5:Y:S04]  /*09c0*/  LDG.E.64.CONSTANT R42, desc[UR12][R42.64] ;  /* 0x0000000c2a2a7981 */ /* 0x000f68000c1e9b00 */
[----:B------:R1:W-:Y:S01]  /*09d0*/  STL [R1], R9 ;  /* 0x0000000901007387 */ /* 0x0003e20000100800 */
[----:B--2---:R-:W-:-:S06]  /*09e0*/  FADD.FTZ R2, R25, UR9 ;  /* 0x0000000919027e21 */ /* 0x004fcc0008010000 */
[----:B------:R-:W2:Y:S01]  /*09f0*/  MUFU.RSQ R2, R2 ;  /* 0x0000000200027308 */ /* 0x000ea20000001400 */
[C---:B---3--:R-:W-:Y:S02]  /*0a00*/  PRMT R4, R28.reuse, 0x7632, R4 ;  /* 0x000076321c047816 */ /* 0x048fe40000000004 */
[----:B------:R-:W-:Y:S02]  /*0a10*/  SHF.L.U32 R5, R28, 0x10, RZ ;  /* 0x000000101c057819 */ /* 0x000fe400000006ff */
[----:B0-----:R-:W-:-:S03]  /*0a20*/  SHF.L.U32 R7, R4, 0x10, RZ ;  /* 0x0000001004077819 */ /* 0x001fc600000006ff */
[----:B------:R-:W-:Y:S01]  /*0a30*/  FADD.FTZ R5, -R24, R5 ;  /* 0x0000000518057221 */ /* 0x000fe20000010100 */
[C---:B----4-:R-:W-:Y:S01]  /*0a40*/  PRMT R14, R30.reuse, 0x7632, R14 ;  /* 0x000076321e0e7816 */ /* 0x050fe2000000000e */
[----:B------:R-:W-:Y:S01]  /*0a50*/  IMAD.U32 R0, R30, 0x10000, RZ ;  /* 0x000100001e007824 */ /* 0x000fe200078e00ff */
[C---:B-----5:R-:W-:Y:S01]  /*0a60*/  PRMT R13, R26.reuse, 0x7632, R13 ;  /* 0x000076321a0d7816 */ /* 0x060fe2000000000d */
[----:B------:R-:W-:Y:S01]  /*0a70*/  IMAD.U32 R3, R26, 0x10000, RZ ;  /* 0x000100001a037824 */ /* 0x000fe200078e00ff */
[----:B------:R-:W-:Y:S01]  /*0a80*/  SHF.L.U32 R14, R14, 0x10, RZ ;  /* 0x000000100e0e7819 */ /* 0x000fe200000006ff */
[----:B------:R-:W-:Y:S01]  /*0a90*/  FADD.FTZ R7, -R24, R7 ;  /* 0x0000000718077221 */ /* 0x000fe20000010100 */
[----:B--2---:R-:W-:Y:S01]  /*0aa0*/  FMUL.FTZ R51, R2, R5 ;  /* 0x0000000502337220 */ /* 0x004fe20000410000 */
[----:B------:R-:W-:Y:S02]  /*0ab0*/  IMAD.U32 R13, R13, 0x10000, RZ ;  /* 0x000100000d0d7824 */ /* 0x000fe400078e00ff */
[----:B------:R-:W-:Y:S01]  /*0ac0*/  FMUL.FTZ R4, R0, R3 ;  /* 0x0000000300047220 */ /* 0x000fe20000410000 */
[----:B------:R-:W-:Y:S01]  /*0ad0*/  FMUL.FTZ R25, R2, R7 ;  /* 0x0000000702197220 */ /* 0x000fe20000410000 */
[----:B-1----:R-:W-:Y:S01]  /*0ae0*/  SHF.L.U32 R9, R29, 0x10, RZ ;  /* 0x000000101d097819 */ /* 0x002fe200000006ff */
[----:B------:R-:W-:Y:S01]  /*0af0*/  FMUL.FTZ R5, R14, R13 ;  /* 0x0000000d0e057220 */ /* 0x000fe20000410000 */
[----:B------:R-:W-:Y:S01]  /*0b00*/  FFMA.FTZ R4, R51, R4, RZ ;  /* 0x0000000433047223 */ /* 0x000fe200000100ff */
[----:B------:R-:W-:-:S02]  /*0b10*/  PRMT R6, R29, 0x7632, R6 ;  /* 0x000076321d067816 */ /* 0x000fc40000000006 */
[----:B------:R-:W-:Y:S01]  /*0b20*/  PRMT R45, R27, 0x7632, R45 ;  /* 0x000076321b2d7816 */ /* 0x000fe2000000002d */
[----:B------:R-:W-:Y:S01]  /*0b30*/  FFMA.FTZ R7, R25, R5, R4 ;  /* 0x0000000519077223 */ /* 0x000fe20000010004 */
[----:B------:R-:W-:Y:S01]  /*0b40*/  IMAD.U32 R4, R27, 0x10000, RZ ;  /* 0x000100001b047824 */ /* 0x000fe200078e00ff */
[C---:B------:R-:W-:Y:S01]  /*0b50*/  PRMT R10, R31.reuse, 0x7632, R10 ;  /* 0x000076321f0a7816 */ /* 0x040fe2000000000a */
[----:B------:R-:W-:Y:S02]  /*0b60*/  IMAD.U32 R5, R31, 0x10000, RZ ;  /* 0x000100001f057824 */ /* 0x000fe400078e00ff */
[----:B------:R-:W-:Y:S01]  /*0b70*/  FADD.FTZ R9, -R24, R9 ;  /* 0x0000000918097221 */ /* 0x000fe20000010100 */
[----:B------:R-:W-:Y:S01]  /*0b80*/  IMAD.U32 R11, R6, 0x10000, RZ ;  /* 0x00010000060b7824 */ /* 0x000fe200078e00ff */
[----:B------:R-:W-:Y:S01]  /*0b90*/  SHF.L.U32 R45, R45, 0x10, RZ ;  /* 0x000000102d2d7819 */ /* 0x000fe200000006ff */
[----:B------:R-:W-:Y:S01]  /*0ba0*/  FMUL.FTZ R6, R5, R4 ;  /* 0x0000000405067220 */ /* 0x000fe20000410000 */
[----:B------:R-:W-:Y:S01]  /*0bb0*/  SHF.L.U32 R10, R10, 0x10, RZ ;  /* 0x000000100a0a7819 */ /* 0x000fe200000006ff */
[----:B------:R-:W-:Y:S01]  /*0bc0*/  FMUL.FTZ R50, R2, R9 ;  /* 0x0000000902327220 */ /* 0x000fe20000410000 */
[----:B------:R-:W-:Y:S01]  /*0bd0*/  FADD.FTZ R11, -R24, R11 ;  /* 0x0000000b180b7221 */ /* 0x000fe20000010100 */
[----:B------:R-:W-:Y:S01]  /*0be0*/  IMAD.MOV.U32 R9, RZ, RZ, 0x28 ;  /* 0x00000028ff097424 */ /* 0x000fe200078e00ff */
[----:B------:R-:W-:Y:S01]  /*0bf0*/  SHF.L.U32 R49, R32, 0x10, RZ ;  /* 0x0000001020317819 */ /* 0x000fe200000006ff */
[----:B------:R-:W-:Y:S01]  /*0c00*/  FFMA.FTZ R7, R50, R6, R7 ;  /* 0x0000000632077223 */ /* 0x000fe20000010007 */
[----:B------:R-:W-:Y:S01]  /*0c10*/  FMUL.FTZ R6, R10, R45 ;  /* 0x0000002d0a067220 */ /* 0x000fe20000410000 */
[----:B------:R-:W-:Y:S01]  /*0c20*/  FMUL.FTZ R60, R2, R11 ;  /* 0x0000000b023c7220 */ /* 0x000fe20000410000 */
[----:B------:R-:W-:Y:S01]  /*0c30*/  PRMT R8, R32, 0x7632, R8 ;  /* 0x0000763220087816 */ /* 0x000fe20000000008 */
[----:B------:R-:W-:Y:S01]  /*0c40*/  IMAD R44, R44, R9, UR8 ;  /* 0x000000082c2c7e24 */ /* 0x000fe2000f8e0209 */
[----:B------:R-:W-:Y:S01]  /*0c50*/  PRMT R9, R34, 0x7632, R9 ;  /* 0x0000763222097816 */ /* 0x000fe20000000009 */
[----:B------:R-:W-:Y:S01]  /*0c60*/  FFMA.FTZ R7, R60, R6, R7 ;  /* 0x000000063c077223 */ /* 0x000fe20000010007 */
[----:B------:R-:W-:-:S02]  /*0c70*/  IMAD.U32 R6, R34, 0x10000, RZ ;  /* 0x0001000022067824 */ /* 0x000fc400078e00ff */
[----:B------:R-:W-:Y:S01]  /*0c80*/  FADD.FTZ R49, -R24, R49 ;  /* 0x0000003118317221 */ /* 0x000fe20000010100 */
[----:B------:R-:W-:Y:S01]  /*0c90*/  SHF.L.U32 R8, R8, 0x10, RZ ;  /* 0x0000001008087819 */ /* 0x000fe200000006ff */
[----:B------:R-:W-:Y:S02]  /*0ca0*/  IMAD.U32 R9, R9, 0x10000, RZ ;  /* 0x0001000009097824 */ /* 0x000fe400078e00ff */
[----:B------:R-:W-:Y:S01]  /*0cb0*/  FMUL.FTZ R12, R3, R6 ;  /* 0x00000006030c7220 */ /* 0x000fe20000410000 */
[----:B------:R-:W-:Y:S01]  /*0cc0*/  FMUL.FTZ R49, R2, R49 ;  /* 0x0000003102317220 */ /* 0x000fe20000410000 */
[----:B------:R-:W-:Y:S01]  /*0cd0*/  FADD.FTZ R8, -R24, R8 ;  /* 0x0000000818087221 */ /* 0x000fe20000010100 */
[----:B------:R-:W-:Y:S02]  /*0ce0*/  FFMA.FTZ R11, R0, R3, RZ ;  /* 0x00000003000b7223 */ /* 0x000fe400000100ff */
[----:B------:R-:W-:Y:S01]  /*0cf0*/  FFMA.FTZ R7, R49, R12, R7 ;  /* 0x0000000c31077223 */ /* 0x000fe20000010007 */
[----:B------:R-:W-:Y:S01]  /*0d00*/  FMUL.FTZ R12, R13, R9 ;  /* 0x000000090d0c7220 */ /* 0x000fe20000410000 */
[----:B------:R-:W-:Y:S01]  /*0d10*/  FMUL.FTZ R8, R2, R8 ;  /* 0x0000000802087220 */ /* 0x000fe20000410000 */
[C---:B------:R-:W-:Y:S01]  /*0d20*/  FFMA.FTZ R11, R14.reuse, R13, R11 ;  /* 0x0000000d0e0b7223 */ /* 0x040fe2000001000b */
[----:B------:R-:W-:Y:S01]  /*0d30*/  FADD.FTZ R47, R14, R19 ;  /* 0x000000130e2f7221 */ /* 0x000fe20000010000 */
[----:B------:R-:W-:Y:S01]  /*0d40*/  FFMA.FTZ R18, R25, R14, R18 ;  /* 0x0000000e19127223 */ /* 0x000fe20000010012 */
[C---:B------:R-:W-:Y:S01]  /*0d50*/  IMAD.U32 R48, R33.reuse, 0x10000, RZ ;  /* 0x0001000021307824 */ /* 0x040fe200078e00ff */
[----:B------:R-:W-:Y:S01]  /*0d60*/  PRMT R14, R33, 0x7632, R14 ;  /* 0x00007632210e7816 */ /* 0x000fe2000000000e */
[----:B------:R-:W-:Y:S01]  /*0d70*/  FFMA.FTZ R19, R8, R12, R7 ;  /* 0x0000000c08137223 */ /* 0x000fe20000010007 */
[C---:B------:R-:W-:Y:S01]  /*0d80*/  SHF.L.U32 R7, R35.reuse, 0x10, RZ ;  /* 0x0000001023077819 */ /* 0x040fe200000006ff */
[----:B------:R-:W-:Y:S01]  /*0d90*/  FADD.FTZ R48, -R24, R48 ;  /* 0x0000003018307221 */ /* 0x000fe20000010100 */
[----:B------:R-:W-:Y:S01]  /*0da0*/  PRMT R12, R35, 0x7632, R12 ;  /* 0x00007632230c7816 */ /* 0x000fe2000000000c */
[----:B------:R-:W-:Y:S01]  /*0db0*/  FFMA.FTZ R11, R5, R4, R11 ;  /* 0x00000004050b7223 */ /* 0x000fe2000001000b */
[----:B------:R-:W-:-:S02]  /*0dc0*/  IMAD.U32 R14, R14, 0x10000, RZ ;  /* 0x000100000e0e7824 */ /* 0x000fc400078e00ff */
[----:B------:R-:W-:Y:S01]  /*0dd0*/  FFMA.FTZ R60, R60, R10, R22 ;  /* 0x0000000a3c3c7223 */ /* 0x000fe20000010016 */
[----:B------:R-:W-:Y:S01]  /*0de0*/  FADD.FTZ R58, R10, R23 ;  /* 0x000000170a3a7221 */ /* 0x000fe20000010000 */
[----:B------:R-:W-:Y:S01]  /*0df0*/  FMUL.FTZ R22, R4, R7 ;  /* 0x0000000704167220 */ /* 0x000fe20000410000 */
[----:B------:R-:W-:Y:S01]  /*0e00*/  FMUL.FTZ R48, R2, R48 ;  /* 0x0000003002307220 */ /* 0x000fe20000410000 */
[----:B------:R-:W-:Y:S01]  /*0e10*/  SHF.L.U32 R12, R12, 0x10, RZ ;  /* 0x000000100c0c7819 */ /* 0x000fe200000006ff */
[----:B------:R-:W-:Y:S01]  /*0e20*/  FFMA.FTZ R23, R10, R45, R11 ;  /* 0x0000002d0a177223 */ /* 0x000fe2000001000b */
[----:B------:R-:W-:Y:S01]  /*0e30*/  FADD.FTZ R11, -R24, R14 ;  /* 0x0000000e180b7221 */ /* 0x000fe20000010100 */
[----:B------:R-:W-:Y:S02]  /*0e40*/  IMAD.U32 R25, R36, 0x10000, RZ ;  /* 0x0001000024197824 */ /* 0x000fe400078e00ff */
[----:B------:R-:W-:Y:S01]  /*0e50*/  FFMA.FTZ R19, R48, R22, R19 ;  /* 0x0000001630137223 */ /* 0x000fe20000010013 */
[----:B------:R-:W-:Y:S01]  /*0e60*/  FFMA.FTZ R22, R8, R9, R18 ;  /* 0x0000000908167223 */ /* 0x000fe20000010012 */
[----:B------:R-:W-:Y:S01]  /*0e70*/  FMUL.FTZ R10, R45, R12 ;  /* 0x0000000c2d0a7220 */ /* 0x000fe20000410000 */
[----:B------:R-:W-:Y:S01]  /*0e80*/  FMUL.FTZ R11, R2, R11 ;  /* 0x0000000b020b7220 */ /* 0x000fe20000410000 */
[----:B------:R-:W-:Y:S01]  /*0e90*/  PRMT R14, R36, 0x7632, R14 ;  /* 0x00007632240e7816 */ /* 0x000fe2000000000e */
[----:B------:R-:W-:Y:S01]  /*0ea0*/  FADD.FTZ R25, -R24, R25 ;  /* 0x0000001918197221 */ /* 0x000fe20000010100 */
[C---:B------:R-:W-:Y:S01]  /*0eb0*/  SHF.L.U32 R8, R38.reuse, 0x10, RZ ;  /* 0x0000001026087819 */ /* 0x040fe200000006ff */
[----:B------:R-:W-:Y:S01]  /*0ec0*/  FFMA.FTZ R23, R3, R6, R23 ;  /* 0x0000000603177223 */ /* 0x000fe20000010017 */
[----:B------:R-:W-:Y:S01]  /*0ed0*/  FFMA.FTZ R19, R11, R10, R19 ;  /* 0x0000000a0b137223 */ /* 0x000fe20000010013 */
[----:B------:R-:W-:Y:S01]  /*0ee0*/  PRMT R18, R38, 0x7632, R18 ;  /* 0x0000763226127816 */ /* 0x000fe20000000012 */
[----:B------:R-:W-:-:S02]  /*0ef0*/  IMAD.U32 R14, R14, 0x10000, RZ ;  /* 0x000100000e0e7824 */ /* 0x000fc400078e00ff */
[----:B------:R-:W-:Y:S01]  /*0f00*/  FMUL.FTZ R10, R3, R8 ;  /* 0x00000008030a7220 */ /* 0x000fe20000410000 */
[----:B------:R-:W-:Y:S01]  /*0f10*/  FMUL.FTZ R25, R2, R25 ;  /* 0x0000001902197220 */ /* 0x000fe20000410000 */
[----:B------:R-:W-:Y:S01]  /*0f20*/  FFMA.FTZ R23, R13, R9, R23 ;  /* 0x000000090d177223 */ /* 0x000fe20000010017 */
[----:B------:R-:W-:Y:S01]  /*0f30*/  SHF.L.U32 R18, R18, 0x10, RZ ;  /* 0x0000001012127819 */ /* 0x000fe200000006ff */
[----:B------:R-:W-:Y:S01]  /*0f40*/  FADD.FTZ R14, -R24, R14 ;  /* 0x0000000e180e7221 */ /* 0x000fe20000010100 */
[----:B------:R-:W-:Y:S01]  /*0f50*/  FFMA.FTZ R19, R25, R10, R19 ;  /* 0x0000000a19137223 */ /* 0x000fe20000010013 */
[----:B------:R-:W-:Y:S01]  /*0f60*/  FFMA.FTZ R23, R4, R7, R23 ;  /* 0x0000000704177223 */ /* 0x000fe20000010017 */
[C---:B------:R-:W-:Y:S01]  /*0f70*/  IMAD.U32 R10, R37.reuse, 0x10000, RZ ;  /* 0x00010000250a7824 */ /* 0x040fe200078e00ff */
[----:B------:R-:W-:Y:S01]  /*0f80*/  PRMT R59, R37, 0x7632, R59 ;  /* 0x00007632253b7816 */ /* 0x000fe2000000003b */
[----:B------:R-:W-:Y:S01]  /*0f90*/  FFMA.FTZ R60, R11, R12, R60 ;  /* 0x0000000c0b3c7223 */ /* 0x000fe2000001003c */
[----:B------:R-:W-:Y:S01]  /*0fa0*/  FADD.FTZ R47, R47, R9 ;  /* 0x000000092f2f7221 */ /* 0x000fe20000010000 */
[----:B------:R-:W-:Y:S01]  /*0fb0*/  FADD.FTZ R58, R58, R12 ;  /* 0x0000000c3a3a7221 */ /* 0x000fe20000010000 */
[----:B------:R-:W-:Y:S01]  /*0fc0*/  FMUL.FTZ R11, R13, R18 ;  /* 0x000000120d0b7220 */ /* 0x000fe20000410000 */
[----:B------:R-:W-:Y:S01]  /*0fd0*/  FMUL.FTZ R14, R2, R14 ;  /* 0x0000000e020e7220 */ /* 0x000fe20000410000 */
[----:B------:R-:W-:Y:S01]  /*0fe0*/  SHF.L.U32 R9, R39, 0x10, RZ ;  /* 0x0000001027097819 */ /* 0x000fe200000006ff */
[----:B------:R-:W-:Y:S01]  /*0ff0*/  FFMA.FTZ R12, R45, R12, R23 ;  /* 0x0000000c2d0c7223 */ /* 0x000fe20000010017 */
[----:B------:R-:W-:Y:S01]  /*1000*/  PRMT R57, R39, 0x7632, R57 ;  /* 0x0000763227397816 */ /* 0x000fe20000000039 */
[----:B------:R-:W-:Y:S01]  /*1010*/  FADD.FTZ R10, -R24, R10 ;  /* 0x0000000a180a7221 */ /* 0x000fe20000010100 */
[----:B------:R-:W-:-:S02]  /*1020*/  IMAD.U32 R59, R59, 0x10000, RZ ;  /* 0x000100003b3b7824 */ /* 0x000fc400078e00ff */
[----:B------:R-:W-:Y:S01]  /*1030*/  FFMA.FTZ R19, R14, R11, R19 ;  /* 0x0000000b0e137223 */ /* 0x000fe20000010013 */
[----:B------:R-:W-:Y:S01]  /*1040*/  FFMA.FTZ R12, R3, R8, R12 ;  /* 0x00000008030c7223 */ /* 0x000fe2000001000c */
[----:B------:R-:W-:Y:S01]  /*1050*/  SHF.L.U32 R57, R57, 0x10, RZ ;  /* 0x0000001039397819 */ /* 0x000fe200000006ff */
[----:B------:R-:W-:Y:S01]  /*1060*/  FMUL.FTZ R11, R4, R9 ;  /* 0x00000009040b7220 */ /* 0x000fe20000410000 */
[----:B------:R-:W-:Y:S01]  /*1070*/  FMUL.FTZ R10, R2, R10 ;  /* 0x0000000a020a7220 */ /* 0x000fe20000410000 */
[----:B------:R-:W-:Y:S01]  /*1080*/  FADD.FTZ R59, -R24, R59 ;  /* 0x0000003b183b7221 */ /* 0x000fe20000010100 */
[-C--:B------:R-:W-:Y:S01]  /*1090*/  FFMA.FTZ R14, R14, R18.reuse, R22 ;  /* 0x000000120e0e7223 */ /* 0x080fe20000010016 */
[----:B------:R-:W-:Y:S01]  /*10a0*/  FADD.FTZ R47, R47, R18 ;  /* 0x000000122f2f7221 */ /* 0x000fe20000010000 */
[----:B------:R-:W-:Y:S01]  /*10b0*/  FFMA.FTZ R18, R13, R18, R12 ;  /* 0x000000120d127223 */ /* 0x000fe2000001000c */
[----:B------:R-:W-:Y:S01]  /*10c0*/  FFMA.FTZ R19, R10, R11, R19 ;  /* 0x0000000b0a137223 */ /* 0x000fe20000010013 */
[----:B------:R-:W-:Y:S01]  /*10d0*/  FMUL.FTZ R11, R45, R57 ;  /* 0x000000392d0b7220 */ /* 0x000fe20000410000 */
[----:B------:R-:W-:Y:S01]  /*10e0*/  FMUL.FTZ R59, R2, R59 ;  /* 0x0000003b023b7220 */ /* 0x000fe20000410000 */
[----:B------:R-:W-:Y:S01]  /*10f0*/  PRMT R23, R40, 0x7632, R23 ;  /* 0x0000763228177816 */ /* 0x000fe20000000017 */
[----:B------:R-:W-:Y:S01]  /*1100*/  FFMA.FTZ R18, R4, R9, R18 ;  /* 0x0000000904127223 */ /* 0x000fe20000010012 */
[----:B------:R-:W-:-:S02]  /*1110*/  IMAD.U32 R12, R40, 0x10000, RZ ;  /* 0x00010000280c7824 */ /* 0x000fc400078e00ff */
[----:B------:R-:W-:Y:S01]  /*1120*/  FFMA.FTZ R19, R59, R11, R19 ;  /* 0x0000000b3b137223 */ /* 0x000fe20000010013 */
[C---:B------:R-:W-:Y:S01]  /*1130*/  SHF.L.U32 R11, R42.reuse, 0x10, RZ ;  /* 0x000000102a0b7819 */ /* 0x040fe200000006ff */
[----:B------:R-:W-:Y:S01]  /*1140*/  FFMA.FTZ R18, R45, R57, R18 ;  /* 0x000000392d127223 */ /* 0x000fe20000010012 */
[----:B------:R-:W-:Y:S01]  /*1150*/  PRMT R46, R42, 0x7632, R46 ;  /* 0x000076322a2e7816 */ /* 0x000fe2000000002e */
[----:B------:R-:W-:Y:S01]  /*1160*/  FADD.FTZ R12, -R24, R12 ;  /* 0x0000000c180c7221 */ /* 0x000fe20000010100 */
[----:B------:R-:W-:Y:S01]  /*1170*/  IMAD.U32 R23, R23, 0x10000, RZ ;  /* 0x0001000017177824 */ /* 0x000fe200078e00ff */
[----:B------:R0:W-:Y:S01]  /*1180*/  STL [R1+0xc], R14 ;  /* 0x00000c0e01007387 */ /* 0x0001e20000100800 */
[----:B------:R-:W-:Y:S01]  /*1190*/  SHF.L.U32 R46, R46, 0x10, RZ ;  /* 0x000000102e2e7819 */ /* 0x000fe200000006ff */
[----:B------:R-:W-:Y:S01]  /*11a0*/  FFMA.FTZ R18, R3, R11, R18 ;  /* 0x0000000b03127223 */ /* 0x000fe20000010012 */
[----:B------:R-:W-:Y:S01]  /*11b0*/  FMUL.FTZ R12, R2, R12 ;  /* 0x0000000c020c7220 */ /* 0x000fe20000410000 */
[----:B------:R-:W-:-:S02]  /*11c0*/  FADD.FTZ R23, -R24, R23 ;  /* 0x0000001718177221 */ /* 0x000fc40000010100 */
[-C--:B------:R-:W-:Y:S01]  /*11d0*/  FFMA.FTZ R18, R13, R46.reuse, R18 ;  /* 0x0000002e0d127223 */ /* 0x080fe20000010012 */
[----:B0-----:R-:W-:Y:S01]  /*11e0*/  FMUL.FTZ R14, R3, R11 ;  /* 0x0000000b030e7220 */ /* 0x001fe20000410000 */
[----:B------:R-:W-:Y:S01]  /*11f0*/  FMUL.FTZ R13, R13, R46 ;  /* 0x0000002e0d0d7220 */ /* 0x000fe20000410000 */
[----:B------:R-:W-:Y:S02]  /*1200*/  FMUL.FTZ R23, R2, R23 ;  /* 0x0000001702177220 */ /* 0x000fe40000410000 */
[----:B------:R-:W-:Y:S01]  /*1210*/  FFMA.FTZ R19, R12, R14, R19 ;  /* 0x0000000e0c137223 */ /* 0x000fe20000010013 */
[----:B------:R-:W-:Y:S01]  /*1220*/  IMAD.U32 R14, R41, 0x10000, RZ ;  /* 0x00010000290e7824 */ /* 0x000fe200078e00ff */
[----:B------:R-:W-:Y:S02]  /*1230*/  PRMT R22, R43, 0x7632, R22 ;  /* 0x000076322b167816 */ /* 0x000fe40000000016 */
[----:B------:R-:W-:Y:S01]  /*1240*/  FFMA.FTZ R19, R23, R13, R19 ;  /* 0x0000000d17137223 */ /* 0x000fe20000010013 */
[----:B------:R-:W-:Y:S01]  /*1250*/  FADD.FTZ R14, -R24, R14 ;  /* 0x0000000e180e7221 */ /* 0x000fe20000010100 */
[----:B------:R-:W-:Y:S01]  /*1260*/  IMAD.U32 R13, R43, 0x10000, RZ ;  /* 0x000100002b0d7824 */ /* 0x000fe200078e00ff */
[----:B------:R-:W-:-:S02]  /*1270*/  SHF.L.U32 R22, R22, 0x10, RZ ;  /* 0x0000001016167819 */ /* 0x000fc400000006ff */
[----:B------:R-:W-:Y:S01]  /*1280*/  FMUL.FTZ R14, R2, R14 ;  /* 0x0000000e020e7220 */ /* 0x000fe20000410000 */
[CC--:B------:R-:W-:Y:S01]  /*1290*/  FMUL.FTZ R61, R4.reuse, R13.reuse ;  /* 0x0000000d043d7220 */ /* 0x0c0fe20000410000 */
[----:B------:R-:W-:-:S03]  /*12a0*/  FFMA.FTZ R18, R4, R13, R18 ;  /* 0x0000000d04127223 */ /* 0x000fc60000010012 */
[----:B------:R-:W-:Y:S01]  /*12b0*/  FFMA.FTZ R19, R14, R61, R19 ;  /* 0x0000003d0e137223 */ /* 0x000fe20000010013 */
[CC--:B------:R-:W-:Y:S01]  /*12c0*/  FMUL.FTZ R61, R45.reuse, R22.reuse ;  /* 0x000000162d3d7220 */ /* 0x0c0fe20000410000 */
[----:B------:R-:W-:Y:S02]  /*12d0*/  FFMA.FTZ R18, R45, R22, R18 ;  /* 0x000000162d127223 */ /* 0x000fe40000010012 */
[----:B------:R-:W2:Y:S01]  /*12e0*/  LDL.LU R45, [R1+0xc] ;  /* 0x00000c00012d7983 */ /* 0x000ea20000300800 */
[----:B------:R-:W-:Y:S02]  /*12f0*/  LEA R15, R15, R44, 0x3 ;  /* 0x0000002c0f0f7211 */ /* 0x000fe400078e18ff */
[----:B------:R-:W-:-:S04]  /*1300*/  PRMT R44, R41, 0x7632, R44 ;  /* 0x00007632292c7816 */ /* 0x000fc8000000002c */
[----:B------:R-:W-:-:S05]  /*1310*/  SHF.L.U32 R44, R44, 0x10, RZ ;  /* 0x000000102c2c7819 */ /* 0x000fca00000006ff */
[----:B------:R-:W-:-:S04]  /*1320*/  FADD.FTZ R44, -R24, R44 ;  /* 0x0000002c182c7221 */ /* 0x000fc80000010100 */
[----:B------:R-:W-:Y:S01]  /*1330*/  FMUL.FTZ R44, R2, R44 ;  /* 0x0000002c022c7220 */ /* 0x000fe20000410000 */
[----:B------:R-:W-:-:S03]  /*1340*/  UIADD3 UR9, UP0, UR11, 0x10, URZ ;  /* 0x000000100b097890 */ /* 0x000fc6000ff1e03f */
[----:B------:R-:W-:Y:S02]  /*1350*/  FFMA.FTZ R19, R44, R61, R19 ;  /* 0x0000003d2c137223 */ /* 0x000fe40000010013 */
[----:B------:R-:W0:Y:S01]  /*1360*/  S2R R61, SR_TID.X ;  /* 0x00000000003d7919 */ /* 0x000e220000002100 */
[----:B------:R-:W-:Y:S02]  /*1370*/  UIADD3.X UR10, URZ, UR5, URZ, UP0, !UPT ;  /* 0x000000053f0a7290 */ /* 0x000fe400087fe43f */
[----:B------:R-:W-:-:S04]  /*1380*/  UISETP.GE.U32.AND UP0, UPT, UR9, UR16, UPT ;  /* 0x000000100900728c */ /* 0x000fc8000bf06070 */
[----:B------:R-:W-:Y:S01]  /*1390*/  UISETP.GE.AND.EX UP0, UPT, UR10, UR7, UPT, UP0 ;  /* 0x000000070a00728c */ /* 0x000fe2000bf06300 */
[----:B------:R-:W-:Y:S01]  /*13a0*/  FADD.FTZ R17, R0, R17 ;  /* 0x0000001100117221 */ /* 0x000fe20000010000 */
[----:B------:R-:W-:Y:S01]  /*13b0*/  FFMA.FTZ R16, R51, R0, R16 ;  /* 0x0000000033107223 */ /* 0x000fe20000010010 */
[----:B------:R-:W-:-:S03]  /*13c0*/  FADD.FTZ R21, R5, R21 ;  /* 0x0000001505157221 */ /* 0x000fc60000010000 */
[----:B------:R-:W-:Y:S01]  /*13d0*/  PLOP3.LUT P0, PT, PT, PT, UP0, 0x80, 0x0 ;  /* 0x000000000000781c */ /* 0x000fe20003f0f008 */
[----:B------:R-:W-:Y:S01]  /*13e0*/  FFMA.FTZ R20, R50, R5, R20 ;  /* 0x0000000532147223 */ /* 0x000fe20000010014 */
[----:B------:R-:W-:Y:S01]  /*13f0*/  FADD.FTZ R17, R17, R6 ;  /* 0x0000000611117221 */ /* 0x000fe20000010000 */
[----:B------:R-:W-:Y:S01]  /*1400*/  FADD.FTZ R21, R21, R7 ;  /* 0x0000000715157221 */ /* 0x000fe20000010000 */
[----:B------:R-:W-:Y:S01]  /*1410*/  FFMA.FTZ R16, R49, R6, R16 ;  /* 0x0000000631107223 */ /* 0x000fe20000010010 */
[----:B------:R-:W-:Y:S01]  /*1420*/  FFMA.FTZ R20, R48, R7, R20 ;  /* 0x0000000730147223 */ /* 0x000fe20000010014 */
[----:B------:R-:W-:Y:S01]  /*1430*/  FADD.FTZ R58, R58, R57 ;  /* 0x000000393a3a7221 */ /* 0x000fe20000010000 */
[----:B------:R-:W-:Y:S01]  /*1440*/  FFMA.FTZ R60, R59, R57, R60 ;  /* 0x000000393b3c7223 */ /* 0x000fe2000001003c */
[----:B------:R1:W-:Y:S01]  /*1450*/  STS.64 [R15], R18 ;  /* 0x000000120f007388 */ /* 0x0003e20000000a00 */
[----:B------:R-:W-:Y:S01]  /*1460*/  FADD.FTZ R17, R17, R8 ;  /* 0x0000000811117221 */ /* 0x000fe20000010000 */
[----:B------:R-:W-:Y:S01]  /*1470*/  FADD.FTZ R21, R21, R9 ;  /* 0x0000000915157221 */ /* 0x000fe20000010000 */
[----:B------:R-:W-:Y:S01]  /*1480*/  FFMA.FTZ R16, R25, R8, R16 ;  /* 0x0000000819107223 */ /* 0x000fe20000010010 */
[----:B------:R-:W-:Y:S01]  /*1490*/  FFMA.FTZ R20, R10, R9, R20 ;  /* 0x000000090a147223 */ /* 0x000fe20000010014 */
[----:B------:R-:W-:Y:S01]  /*14a0*/  FADD.FTZ R17, R17, R11 ;  /* 0x0000000b11117221 */ /* 0x000fe20000010000 */
[----:B------:R-:W-:Y:S01]  /*14b0*/  FADD.FTZ R21, R21, R13 ;  /* 0x0000000d15157221 */ /* 0x000fe20000010000 */
[----:B------:R-:W-:Y:S01]  /*14c0*/  FFMA.FTZ R16, R12, R11, R16 ;  /* 0x0000000b0c107223 */ /* 0x000fe20000010010 */
[----:B------:R-:W-:Y:S01]  /*14d0*/  FFMA.FTZ R20, R14, R13, R20 ;  /* 0x0000000d0e147223 */ /* 0x000fe20000010014 */
[----:B------:R-:W-:Y:S01]  /*14e0*/  BAR.SYNC.DEFER_BLOCKING 0x0 ;  /* 0x0000000000007b1d */ /* 0x000fe20000010000 */
[----:B0-----:R-:W-:Y:S01]  /*14f0*/  ISETP.GT.U32.AND P1, PT, R61, 0xf, PT ;  /* 0x0000000f3d00780c */ /* 0x001fe20003f24070 */
[----:B-1----:R-:W-:Y:S01]  /*1500*/  FADD.FTZ R19, R47, R46 ;  /* 0x0000002e2f137221 */ /* 0x002fe20000010000 */
[----:B--2---:R-:W-:Y:S01]  /*1510*/  FFMA.FTZ R18, R23, R46, R45 ;  /* 0x0000002e17127223 */ /* 0x004fe2000001002d */
[----:B------:R-:W-:Y:S01]  /*1520*/  FADD.FTZ R23, R58, R22 ;  /* 0x000000163a177221 */ /* 0x000fe20000010000 */
[----:B------:R-:W-:Y:S01]  /*1530*/  FFMA.FTZ R22, R44, R22, R60 ;  /* 0x000000162c167223 */ /* 0x000fe2000001003c */
[----:B------:R-:W-:Y:S08]  /*1540*/  @!P0 BRA `(.L_x_196) ;  /* 0x0000000000d48947 */ /* 0x000ff00003800000 */
[----:B------:R-:W2:Y:S04]  /*1550*/  LDL R46, [R1+0x20] ;  /* 0x00002000012e7983 */ /* 0x000ea80000100800 */
[----:B------:R-:W3:Y:S04]  /*1560*/  LDL R47, [R1+0x1c] ;  /* 0x00001c00012f7983 */ /* 0x000ee80000100800 */
[----:B------:R-:W4:Y:S04]  /*1570*/  LDL R59, [R1+0x18] ;  /* 0x00001800013b7983 */ /* 0x000f280000100800 */
[----:B------:R-:W5:Y:S01]  /*1580*/  LDL R57, [R1+0x14] ;  /* 0x0000140001397983 */ /* 0x000f620000100800 */
[----:B------:R-:W0:Y:S01]  /*1590*/  S2UR UR15, SR_CgaCtaId ;  /* 0x00000000000f79c3 */ /* 0x000e220000008800 */
[----:B------:R-:W-:Y:S01]  /*15a0*/  UMOV UR5, 0x400 ;  /* 0x0000040000057882 */ /* 0x000fe20000000000 */
[----:B------:R-:W-:Y:S01]  /*15b0*/  IMAD.SHL.U32 R44, R61, 0x2, RZ ;  /* 0x000000023d2c7824 */ /* 0x000fe200078e00ff */
[----:B------:R-:W1:Y:S04]  /*15c0*/  S2R R60, SR_TID.X ;  /* 0x00000000003c7919 */ /* 0x000e680000002100 */
[----:B------:R-:W-:Y:S01]  /*15d0*/  LOP3.LUT R44, R44, 0x18, RZ, 0xc0, !PT ;  /* 0x000000182c2c7812 */ /* 0x000fe200078ec0ff */
[----:B0-----:R-:W-:-:S06]  /*15e0*/  ULEA UR5, UR15, UR5, 0x18 ;  /* 0x000000050f057291 */ /* 0x001fcc000f8ec03f */
[----:B------:R-:W-:-:S04]  /*15f0*/  LEA R15, R61, UR5, 0x5 ;  /* 0x000000053d0f7c11 */ /* 0x000fc8000f8e28ff */
[----:B------:R-:W-:Y:S02]  /*1600*/  IADD3 R45, R15, R44, RZ ;  /* 0x0000002c0f2d7210 */ /* 0x000fe40007ffe0ff */
[----:B-1----:R-:W-:-:S03]  /*1610*/  SHF.R.S32.HI R58, RZ, 0x1f, R60 ;  /* 0x0000001fff3a7819 */ /* 0x002fc6000001143c */
[----:B------:R0:W-:Y:S01]  /*1620*/  STS.64 [R45], R16 ;  /* 0x000000102d007388 */ /* 0x0001e20000000a00 */
[----:B------:R-:W-:-:S04]  /*1630*/  LEA.HI R58, R58, R60, RZ, 0x2 ;  /* 0x0000003c3a3a7211 */ /* 0x000fc800078f10ff */
[----:B------:R-:W-:Y:S02]  /*1640*/  SHF.R.S32.HI R58, RZ, 0x2, R58 ;  /* 0x00000002ff3a7819 */ /* 0x000fe4000001143a */
[----:B0-----:R-:W-:-:S05]  /*1650*/  LOP3.LUT R45, R44, 0x8, RZ, 0x3c, !PT ;  /* 0x000000082c2d7812 */ /* 0x001fca00078e3cff */
[----:B------:R-:W-:-:S05]  /*1660*/  IMAD.IADD R45, R15, 0x1, R45 ;  /* 0x000000010f2d7824 */ /* 0x000fca00078e022d */
[----:B------:R0:W-:Y:S02]  /*1670*/  STS.64 [R45], R18 ;  /* 0x000000122d007388 */ /* 0x0001e40000000a00 */
[C---:B0-----:R-:W-:Y:S02]  /*1680*/  LOP3.LUT R45, R44.reuse, 0x10, RZ, 0x3c, !PT ;  /* 0x000000102c2d7812 */ /* 0x041fe400078e3cff */
[----:B------:R-:W-:Y:S02]  /*1690*/  LOP3.LUT R44, R44, 0x18, RZ, 0x3c, !PT ;  /* 0x000000182c2c7812 */ /* 0x000fe400078e3cff */
[----:B------:R-:W-:-:S03]  /*16a0*/  IADD3 R45, R15, R45, RZ ;  /* 0x0000002d0f2d7210 */ /* 0x000fc60007ffe0ff */
[----:B------:R-:W-:Y:S01]  /*16b0*/  IMAD.IADD R44, R15, 0x1, R44 ;  /* 0x000000010f2c7824 */ /* 0x000fe200078e022c */
[----:B------:R-:W-:Y:S01]  /*16c0*/  LEA R15, R58, UR5, 0x5 ;  /* 0x000000053a0f7c11 */ /* 0x000fe2000f8e28ff */
[----:B------:R-:W-:Y:S01]  /*16d0*/  STS.64 [R45], R20 ;  /* 0x000000142d007388 */ /* 0x000fe20000000a00 */
[----:B------:R-:W-:-:S03]  /*16e0*/  USHF.R.U32.HI UR5, URZ, 0x3, UR6 ;  /* 0x000000033f057899 */ /* 0x000fc60008011606 */
[----:B------:R2:W-:Y:S01]  /*16f0*/  STS.64 [R44], R22 ;  /* 0x000000162c007388 */ /* 0x0005e20000000a00 */
[----:B------:R-:W-:-:S04]  /*1700*/  USHF.L.U32 UR5, UR5, 0x4, URZ ;  /* 0x0000000405057899 */ /* 0x000fc8000800063f */
[----:B------:R-:W-:Y:S01]  /*1710*/  ULOP3.LUT UR5, UR5, 0xfffffff0, UR17, 0xe2, !UPT ;  /* 0xfffffff005057892 */ /* 0x000fe2000f8ee211 */
[----:B--2---:R-:W-:Y:S01]  /*1720*/  LEA R44, R46, R15, 0x3 ;  /* 0x0000000f2e2c7211 */ /* 0x004fe200078e18ff */
[----:B------:R-:W-:Y:S01]  /*1730*/  BAR.SYNC.DEFER_BLOCKING 0x0 ;  /* 0x0000000000007b1d */ /* 0x000fe20000010000 */
[----:B---3--:R-:W-:-:S05]  /*1740*/  IMAD R46, R47, 0x8, R15 ;  /* 0x000000082f2e7824 */ /* 0x008fca00078e020f */
[----:B------:R-:W0:Y:S04]  /*1750*/  LDS.64 R44, [R44] ;  /* 0x000000002c2c7984 */ /* 0x000e280000000a00 */
[----:B------:R-:W1:Y:S01]  /*1760*/  LDS.64 R46, [R46+0xa00] ;  /* 0x000a00002e2e7984 */ /* 0x000e620000000a00 */
[----:B0-----:R-:W-:Y:S01]  /*1770*/  FADD.FTZ R44, RZ, R44 ;  /* 0x0000002cff2c7221 */ /* 0x001fe20000010000 */
[----:B------:R-:W-:-:S03]  /*1780*/  FADD.FTZ R45, RZ, R45 ;  /* 0x0000002dff2d7221 */ /* 0x000fc60000010000 */
[----:B-1----:R-:W-:Y:S01]  /*1790*/  FADD.FTZ R46, R44, R46 ;  /* 0x0000002e2c2e7221 */ /* 0x002fe20000010000 */
[----:B----4-:R-:W-:Y:S01]  /*17a0*/  LEA R44, R59, R15, 0x3 ;  /* 0x0000000f3b2c7211 */ /* 0x010fe200078e18ff */
[----:B------:R-:W-:-:S05]  /*17b0*/  FADD.FTZ R47, R45, R47 ;  /* 0x0000002f2d2f7221 */ /* 0x000fca0000010000 */
[----:B------:R-:W0:Y:S02]  /*17c0*/  LDS.64 R44, [R44+0x1400] ;  /* 0x001400002c2c7984 */ /* 0x000e240000000a00 */
[----:B0-----:R-:W-:Y:S01]  /*17d0*/  FADD.FTZ R46, R46, R44 ;  /* 0x0000002c2e2e7221 */ /* 0x001fe20000010000 */
[----:B-----5:R-:W-:Y:S02]  /*17e0*/  IMAD R44, R57, 0x8, R15 ;  /* 0x00000008392c7824 */ /* 0x020fe400078e020f */
[----:B------:R-:W-:Y:S01]  /*17f0*/  FADD.FTZ R47, R47, R45 ;  /* 0x0000002d2f2f7221 */ /* 0x000fe20000010000 */
[----:B------:R-:W-:-:S03]  /*1800*/  MOV R15, UR5 ;  /* 0x00000005000f7c02 */ /* 0x000fc60008000f00 */
[----:B------:R-:W0:Y:S02]  /*1810*/  LDS.64 R44, [R44+0x1e00] ;  /* 0x001e00002c2c7984 */ /* 0x000e240000000a00 */
[----:B------:R-:W-:-:S04]  /*1820*/  IMAD R15, R15, 0xa00, R61 ;  /* 0x00000a000f0f7824 */ /* 0x000fc800078e023d */
[----:B------:R-:W-:-:S05]  /*1830*/  VIADD R15, R15, UR14 ;  /* 0x0000000e0f0f7c36 */ /* 0x000fca0008000000 */
[----:B------:R-:W-:Y:S01]  /*1840*/  SHF.L.U32 R15, R15, 0x1, RZ ;  /* 0x000000010f0f7819 */ /* 0x000fe200000006ff */
[----:B0-----:R-:W-:Y:S01]  /*1850*/  FADD.FTZ R45, R47, R45 ;  /* 0x0000002d2f2d7221 */ /* 0x001fe20000010000 */
[----:B------:R-:W-:Y:S02]  /*1860*/  FADD.FTZ R44, R46, R44 ;  /* 0x0000002c2e2c7221 */ /* 0x000fe40000010000 */
[----:B------:R-:W0:Y:S02]  /*1870*/  LDC.64 R46, c[0x0][0x260] ;  /* 0x00009800ff2e7b82 */ /* 0x000e240000000a00 */
[----:B0-----:R-:W-:-:S05]  /*1880*/  IMAD.WIDE.U32 R46, R15, 0x4, R46 ;  /* 0x000000040f2e7825 */ /* 0x001fca00078e002e */
[----:B------:R0:W-:Y:S02]  /*1890*/  STG.E.64 desc[UR12][R46.64+0x4000], R44 ;  /* 0x0040002c2e007986 */ /* 0x0001e4000c101b0c */
.L_x_196:
[----:B------:R-:W-:Y:S01]  /*18a0*/  BSSY B0, `(.L_x_197) ;  /* 0x00000d1000007945 */ /* 0x000fe20003800000 */
[----:B0-----:R-:W-:-:S03]  /*18b0*/  CS2R R44, SRZ ;  /* 0x00000000002c7805 */ /* 0x001fc6000001ff00 */
[----:B------:R-:W-:Y:S05]  /*18c0*/  @P1 BRA `(.L_x_198) ;  /* 0x0000000c00381947 */ /* 0x000fea0003800000 */
[----:B------:R-:W-:Y:S01]  /*18d0*/  USHF.L.U32 UR5, UR11, 0x2, URZ ;  /* 0x000000020b057899 */ /* 0x000fe2000800063f */
[----:B------:R-:W-:Y:S01]  /*18e0*/  IMAD.MOV.U32 R44, RZ, RZ, 0x50 ;  /* 0x00000050ff2c7424 */ /* 0x000fe200078e00ff */
[----:B------:R-:W-:Y:S01]  /*18f0*/  HFMA2.MMA R45, -RZ, RZ, 0, 2.384185791015625e-06 ;  /* 0x00000028ff2d7435 */ /* 0x000fe200000001ff */
[----:B------:R-:W-:Y:S01]  /*1900*/  IMAD.SHL.U32 R57, R61, 0x8, RZ ;  /* 0x000000083d397824 */ /* 0x000fe200078e00ff */
[----:B------:R-:W-:Y:S01]  /*1910*/  ULOP3.LUT UR5, UR5, 0x1c, URZ, 0xc0, !UPT ;  /* 0x0000001c05057892 */ /* 0x000fe2000f8ec03f */
[----:B------:R-:W-:-:S03]  /*1920*/  IMAD.MOV.U32 R58, RZ, RZ, 0x28 ;  /* 0x00000028ff3a7424 */ /* 0x000fc600078e00ff */
[----:B------:R-:W-:Y:S02]  /*1930*/  LOP3.LUT R57, R57, 0x18, RZ, 0xc0, !PT ;  /* 0x0000001839397812 */ /* 0x000fe400078ec0ff */
[----:B------:R-:W-:-:S05]  /*1940*/  LEA.HI R15, R61, UR5, RZ, 0x1e ;  /* 0x000000053d0f7c11 */ /* 0x000fca000f8ff0ff */
[----:B------:R-:W-:-:S05]  /*1950*/  IMAD R15, R15, R44, -UR14 ;  /* 0x8000000e0f0f7e24 */ /* 0x000fca000f8e022c */
[----:B------:R-:W-:-:S04]  /*1960*/  SHF.R.S32.HI R44, RZ, 0x1f, R15 ;  /* 0x0000001fff2c7819 */ /* 0x000fc8000001140f */
[----:B------:R-:W-:-:S04]  /*1970*/  LEA.HI R44, R44, R15, RZ, 0x2 ;  /* 0x0000000f2c2c7211 */ /* 0x000fc800078f10ff */
[----:B------:R-:W-:-:S05]  /*1980*/  SHF.R.S32.HI R44, RZ, 0x2, R44 ;  /* 0x00000002ff2c7819 */ /* 0x000fca000001142c */
[----:B------:R-:W-:Y:S02]  /*1990*/  IMAD R44, R44, R45, UR8 ;  /* 0x000000082c2c7e24 */ /* 0x000fe4000f8e022d */
[----:B------:R-:W-:-:S03]  /*19a0*/  VIADD R45, R15, 0x4 ;  /* 0x000000040f2d7836 */ /* 0x000fc60000000000 */
[----:B------:R-:W-:Y:S02]  /*19b0*/  IADD3 R44, R44, R57, RZ ;  /* 0x000000392c2c7210 */ /* 0x000fe40007ffe0ff */
[----:B------:R-:W-:-:S04]  /*19c0*/  SHF.R.S32.HI R46, RZ, 0x1f, R45 ;  /* 0x0000001fff2e7819 */ /* 0x000fc8000001142d */
[----:B------:R-:W-:Y:S02]  /*19d0*/  LEA.HI R46, R46, R45, RZ, 0x2 ;  /* 0x0000002d2e2e7211 */ /* 0x000fe400078f10ff */
[----:B------:R-:W-:Y:S02]  /*19e0*/  MOV R45, 0x28 ;  /* 0x00000028002d7802 */ /* 0x000fe40000000f00 */
[----:B------:R-:W-:-:S05]  /*19f0*/  SHF.R.S32.HI R46, RZ, 0x2, R46 ;  /* 0x00000002ff2e7819 */ /* 0x000fca000001142e */
[----:B------:R-:W-:Y:S02]  /*1a00*/  IMAD R46, R46, R45, UR8 ;  /* 0x000000082e2e7e24 */ /* 0x000fe4000f8e022d */
[----:B------:R-:W0:Y:S02]  /*1a10*/  LDS.64 R44, [R44] ;  /* 0x000000002c2c7984 */ /* 0x000e240000000a00 */
[----:B------:R-:W-:-:S06]  /*1a20*/  IMAD.IADD R46, R57, 0x1, R46 ;  /* 0x00000001392e7824 */ /* 0x000fcc00078e022e */
[----:B------:R-:W1:Y:S01]  /*1a30*/  LDS.64 R46, [R46] ;  /* 0x000000002e2e7984 */ /* 0x000e620000000a00 */
[----:B0-----:R-:W-:Y:S01]  /*1a40*/  FADD.FTZ R44, RZ, R44 ;  /* 0x0000002cff2c7221 */ /* 0x001fe20000010000 */
[----:B------:R-:W-:-:S03]  /*1a50*/  FADD.FTZ R45, RZ, R45 ;  /* 0x0000002dff2d7221 */ /* 0x000fc60000010000 */
[----:B-1----:R-:W-:Y:S01]  /*1a60*/  FADD.FTZ R46, R44, R46 ;  /* 0x0000002e2c2e7221 */ /* 0x002fe20000010000 */
[----:B------:R-:W-:Y:S01]  /*1a70*/  IADD3 R44, R15, 0x8, RZ ;  /* 0x000000080f2c7810 */ /* 0x000fe20007ffe0ff */
[----:B------:R-:W-:-:S03]  /*1a80*/  FADD.FTZ R47, R45, R47 ;  /* 0x0000002f2d2f7221 */ /* 0x000fc60000010000 */
[----:B------:R-:W-:-:S04]  /*1a90*/  SHF.R.S32.HI R45, RZ, 0x1f, R44 ;  /* 0x0000001fff2d7819 */ /* 0x000fc8000001142c */
[----:B------:R-:W-:-:S04]  /*1aa0*/  LEA.HI R45, R45, R44, RZ, 0x2 ;  /* 0x0000002c2d2d7211 */ /* 0x000fc800078f10ff */
[----:B------:R-:W-:-:S05]  /*1ab0*/  SHF.R.S32.HI R45, RZ, 0x2, R45 ;  /* 0x00000002ff2d7819 */ /* 0x000fca000001142d */
[----:B------:R-:W-:-:S05]  /*1ac0*/  IMAD R45, R45, R58, UR8 ;  /* 0x000000082d2d7e24 */ /* 0x000fca000f8e023a */
[----:B------:R-:W-:-:S06]  /*1ad0*/  IADD3 R45, R57, R45, RZ ;  /* 0x0000002d392d7210 */ /* 0x000fcc0007ffe0ff */
[----:B------:R-:W0:Y:S02]  /*1ae0*/  LDS.64 R44, [R45] ;  /* 0x000000002d2c7984 */ /* 0x000e240000000a00 */
[----:B0-----:R-:W-:Y:S01]  /*1af0*/  FADD.FTZ R46, R46, R44 ;  /* 0x0000002c2e2e7221 */ /* 0x001fe20000010000 */
[----:B------:R-:W-:Y:S02]  /*1b00*/  VIADD R44, R15, 0xc ;  /* 0x0000000c0f2c7836 */ /* 0x000fe40000000000 */
[----:B------:R-:W-:-:S03]  /*1b10*/  FADD.FTZ R47, R47, R45 ;  /* 0x0000002d2f2f7221 */ /* 0x000fc60000010000 */
[----:B------:R-:W-:-:S04]  /*1b20*/  SHF.R.S32.HI R45, RZ, 0x1f, R44 ;  /* 0x0000001fff2d7819 */ /* 0x000fc8000001142c */
[----:B------:R-:W-:Y:S01]  /*1b30*/  LEA.HI R45, R45, R44, RZ, 0x2 ;  /* 0x0000002c2d2d7211 */ /* 0x000fe200078f10ff */
[----:B------:R-:W-:-:S03]  /*1b40*/  HFMA2.MMA R44, -RZ, RZ, 0, 2.384185791015625e-06 ;  /* 0x00000028ff2c7435 */ /* 0x000fc600000001ff */
[----:B------:R-:W-:-:S07]  /*1b50*/  SHF.R.S32.HI R45, RZ, 0x2, R45 ;  /* 0x00000002ff2d7819 */ /* 0x000fce000001142d */
[----:B------:R-:W-:-:S04]  /*1b60*/  IMAD R45, R45, R44, UR8 ;  /* 0x000000082d2d7e24 */ /* 0x000fc8000f8e022c */
[----:B------:R-:W-:-:S06]  /*1b70*/  IMAD.IADD R45, R57, 0x1, R45 ;  /* 0x00000001392d7824 */ /* 0x000fcc00078e022d */
[----:B------:R-:W0:Y:S02]  /*1b80*/  LDS.64 R44, [R45] ;  /* 0x000000002d2c7984 */ /* 0x000e240000000a00 */
[----:B0-----:R-:W-:Y:S01]  /*1b90*/  FADD.FTZ R46, R46, R44 ;  /* 0x0000002c2e2e7221 */ /* 0x001fe20000010000 */
[----:B------:R-:W-:Y:S01]  /*1ba0*/  IADD3 R44, R15, 0x10, RZ ;  /* 0x000000100f2c7810 */ /* 0x000fe20007ffe0ff */
[----:B------:R-:W-:-:S03]  /*1bb0*/  FADD.FTZ R47, R47, R45 ;  /* 0x0000002d2f2f7221 */ /* 0x000fc60000010000 */
[----:B------:R-:W-:-:S04]  /*1bc0*/  SHF.R.S32.HI R45, RZ, 0x1f, R44 ;  /* 0x0000001fff2d7819 */ /* 0x000fc8000001142c */
[----:B------:R-:W-:Y:S01]  /*1bd0*/  LEA.HI R45, R45, R44, RZ, 0x2 ;  /* 0x0000002c2d2d7211 */ /* 0x000fe200078f10ff */
[----:B------:R-:W-:-:S03]  /*1be0*/  IMAD.MOV.U32 R44, RZ, RZ, 0x28 ;  /* 0x00000028ff2c7424 */ /* 0x000fc600078e00ff */
        /* <DEDUP_REMOVED lines=8> */
[----:B------:R-:W-:Y:S02]  /*1c70*/  LEA.HI R45, R45, R44, RZ, 0x2 ;  /* 0x0000002c2d2d7211 */ /* 0x000fe400078f10ff */
[----:B------:R-:W-:Y:S02]  /*1c80*/  MOV R44, 0x28 ;  /* 0x00000028002c7802 */ /* 0x000fe40000000f00 */
[----:B------:R-:W-:-:S05]  /*1c90*/  SHF.R.S32.HI R45, RZ, 0x2, R45 ;  /* 0x00000002ff2d7819 */ /* 0x000fca000001142d */
        /* <DEDUP_REMOVED lines=125> */
[----:B------:R-:W-:Y:S01]  /*2470*/  FADD.FTZ R47, R47, R45 ;  /* 0x0000002d2f2f7221 */ /* 0x000fe20000010000 */
[----:B------:R-:W-:Y:S02]  /*2480*/  VIADD R15, R15, 0x4c ;  /* 0x0000004c0f0f7836 */ /* 0x000fe40000000000 */
        /* <DEDUP_REMOVED lines=8> */
[----:B------:R-:W-:Y:S01]  /*2510*/  SHF.R.S32.HI R44, RZ, 0x1f, R15 ;  /* 0x0000001fff2c7819 */ /* 0x000fe2000001140f */
[----:B------:R-:W-:-:S03]  /*2520*/  FADD.FTZ R47, R47, R45 ;  /* 0x0000002d2f2f7221 */ /* 0x000fc60000010000 */
[----:B------:R-:W-:Y:S02]  /*2530*/  LEA.HI R44, R44, R15, RZ, 0x2 ;  /* 0x0000000f2c2c7211 */ /* 0x000fe400078f10ff */
[----:B------:R-:W-:Y:S02]  /*2540*/  MOV R15, 0x28 ;  /* 0x00000028000f7802 */ /* 0x000fe40000000f00 */
[----:B------:R-:W-:-:S05]  /*2550*/  SHF.R.S32.HI R44, RZ, 0x2, R44 ;  /* 0x00000002ff2c7819 */ /* 0x000fca000001142c */
[----:B------:R-:W-:-:S05]  /*2560*/  IMAD R44, R44, R15, UR8 ;  /* 0x000000082c2c7e24 */ /* 0x000fca000f8e020f */
[----:B------:R-:W-:-:S06]  /*2570*/  IADD3 R44, R57, R44, RZ ;  /* 0x0000002c392c7210 */ /* 0x000fcc0007ffe0ff */
[----:B------:R-:W0:Y:S02]  /*2580*/  LDS.64 R44, [R44] ;  /* 0x000000002c2c7984 */ /* 0x000e240000000a00 */
[----:B0-----:R-:W-:Y:S01]  /*2590*/  FADD.FTZ R44, R46, R44 ;  /* 0x0000002c2e2c7221 */ /* 0x001fe20000010000 */
[----:B------:R-:W-:-:S07]  /*25a0*/  FADD.FTZ R45, R47, R45 ;  /* 0x0000002d2f2d7221 */ /* 0x000fce0000010000 */
.L_x_198:
[----:B------:R-:W-:Y:S05]  /*25b0*/  BSYNC B0 ;  /* 0x0000000000007941 */ /* 0x000fea0003800000 */
.L_x_197:
[----:B------:R-:W0:Y:S01]  /*25c0*/  SHFL.BFLY PT, R47, R44, 0x2, 0x1f ;  /* 0x0c401f002c2f7f89 */ /* 0x000e2200000e0000 */
[----:B------:R-:W-:Y:S01]  /*25d0*/  LOP3.LUT P1, RZ, R61, 0xfffffff3, RZ, 0xc0, !PT ;  /* 0xfffffff33dff7812 */ /* 0x000fe2000782c0ff */
[----:B------:R-:W-:Y:S01]  /*25e0*/  BSSY B0, `(.L_x_199) ;  /* 0x0000017000007945 */ /* 0x000fe20003800000 */
[----:B------:R-:W-:Y:S01]  /*25f0*/  PRMT R46, R26, 0x7632, R46 ;  /* 0x000076321a2e7816 */ /* 0x000fe2000000002e */
[----:B------:R-:W1:Y:S01]  /*2600*/  SHFL.BFLY PT, R15, R45, 0x2, 0x1f ;  /* 0x0c401f002d0f7f89 */ /* 0x000e6200000e0000 */
[----:B0-----:R-:W-:Y:S01]  /*2610*/  FADD.FTZ R47, R47, R44 ;  /* 0x0000002c2f2f7221 */ /* 0x001fe20000010000 */
[----:B-1----:R-:W-:-:S04]  /*2620*/  FADD.FTZ R44, R15, R45 ;  /* 0x0000002d0f2c7221 */ /* 0x002fc80000010000 */
[----:B------:R-:W0:Y:S01]  /*2630*/  SHFL.BFLY PT, R57, R47, 0x1, 0x1f ;  /* 0x0c201f002f397f89 */ /* 0x000e2200000e0000 */
[----:B------:R-:W-:-:S03]  /*2640*/  PRMT R15, R27, 0x7632, R15 ;  /* 0x000076321b0f7816 */ /* 0x000fc6000000000f */
[----:B------:R-:W1:Y:S01]  /*2650*/  SHFL.BFLY PT, R45, R44, 0x1, 0x1f ;  /* 0x0c201f002c2d7f89 */ /* 0x000e6200000e0000 */
[----:B0-----:R-:W-:Y:S01]  /*2660*/  FADD.FTZ R26, R47, R57 ;  /* 0x000000392f1a7221 */ /* 0x001fe20000010000 */
[----:B-1----:R-:W-:Y:S01]  /*2670*/  FADD.FTZ R27, R44, R45 ;  /* 0x0000002d2c1b7221 */ /* 0x002fe20000010000 */
[----:B------:R-:W-:Y:S06]  /*2680*/  @P1 BRA `(.L_x_200) ;  /* 0x0000000000301947 */ /* 0x000fec0003800000 */
[----:B------:R-:W-:Y:S01]  /*2690*/  SHF.R.U32.HI R45, RZ, 0x2, R61 ;  /* 0x00000002ff2d7819 */ /* 0x000fe2000001163d */
[----:B------:R-:W0:Y:S01]  /*26a0*/  LDC.64 R58, c[0x0][0x260] ;  /* 0x00009800ff3a7b82 */ /* 0x000e220000000a00 */
[----:B------:R-:W-:Y:S01]  /*26b0*/  ULDC UR5, c[0x0][0x10] ;  /* 0x0000040000057ab9 */ /* 0x000fe20000000800 */
[----:B------:R-:W-:Y:S01]  /*26c0*/  MOV R44, UR17 ;  /* 0x00000011002c7c02 */ /* 0x000fe20008000f00 */
[----:B------:R-:W-:Y:S01]  /*26d0*/  UIMAD UR5, UR5, UR4, UR6 ;  /* 0x00000004050572a4 */ /* 0x000fe2000f8e0206 */
[----:B------:R-:W-:-:S05]  /*26e0*/  IMAD.SHL.U32 R45, R45, 0x10, RZ ;  /* 0x000000102d2d7824 */ /* 0x000fca00078e00ff */
[----:B------:R-:W-:Y:S02]  /*26f0*/  LOP3.LUT R44, R45, 0xfffffff0, R44, 0xe2, !PT ;  /* 0xfffffff02d2c7812 */ /* 0x000fe400078ee22c */
[----:B------:R-:W-:-:S05]  /*2700*/  MOV R45, UR5 ;  /* 0x00000005002d7c02 */ /* 0x000fca0008000f00 */
[----:B------:R-:W-:-:S05]  /*2710*/  IMAD R44, R45, 0x40, R44 ;  /* 0x000000402d2c7824 */ /* 0x000fca00078e022c */
[----:B------:R-:W-:-:S05]  /*2720*/  SHF.L.U32 R44, R44, 0x1, RZ ;  /* 0x000000012c2c7819 */ /* 0x000fca00000006ff */
[----:B0-----:R-:W-:-:S05]  /*2730*/  IMAD.WIDE.U32 R44, R44, 0x4, R58 ;  /* 0x000000042c2c7825 */ /* 0x001fca00078e003a */
[----:B------:R0:W-:Y:S02]  /*2740*/  STG.E.64 desc[UR12][R44.64], R26 ;  /* 0x0000001a2c007986 */ /* 0x0001e4000c101b0c */
.L_x_200:
[----:B------:R-:W-:Y:S05]  /*2750*/  BSYNC B0 ;  /* 0x0000000000007941 */ /* 0x000fea0003800000 */
.L_x_199:
[----:B------:R-:W-:Y:S01]  /*2760*/  UISETP.GE.U32.AND UP0, UPT, UR9, UR16, UPT ;  /* 0x000000100900728c */ /* 0x000fe2000bf06070 */
[----:B------:R-:W-:Y:S02]  /*2770*/  PRMT R28, R28, 0x7632, R28 ;  /* 0x000076321c1c7816 */ /* 0x000fe4000000001c */
[----:B------:R-:W-:Y:S01]  /*2780*/  PRMT R29, R29, 0x7632, R29 ;  /* 0x000076321d1d7816 */ /* 0x000fe2000000001d */
[----:B------:R-:W-:Y:S01]  /*2790*/  UISETP.GE.AND.EX UP0, UPT, UR10, UR7, UPT, UP0 ;  /* 0x000000070a00728c */ /* 0x000fe2000bf06300 */
[----:B------:R-:W-:Y:S02]  /*27a0*/  PRMT R30, R30, 0x7632, R30 ;  /* 0x000076321e1e7816 */ /* 0x000fe4000000001e */
[----:B------:R-:W-:Y:S02]  /*27b0*/  PRMT R31, R31, 0x7632, R31 ;  /* 0x000076321f1f7816 */ /* 0x000fe4000000001f */
[----:B------:R-:W-:Y:S02]  /*27c0*/  PRMT R32, R32, 0x7632, R32 ;  /* 0x0000763220207816 */ /* 0x000fe40000000020 */
[----:B------:R-:W-:-:S02]  /*27d0*/  PLOP3.LUT P1, PT, PT, PT, UP0, 0x80, 0x0 ;  /* 0x000000000000781c */ /* 0x000fc40003f2f008 */
[----:B------:R-:W-:Y:S02]  /*27e0*/  PRMT R33, R33, 0x7632, R33 ;  /* 0x0000763221217816 */ /* 0x000fe40000000021 */
[----:B------:R-:W-:Y:S02]  /*27f0*/  PRMT R34, R34, 0x7632, R34 ;  /* 0x0000763222227816 */ /* 0x000fe40000000022 */
        /* <DEDUP_REMOVED lines=8> */
[----:B------:R-:W-:Y:S01]  /*2880*/  PRMT R43, R43, 0x7632, R43 ;  /* 0x000076322b2b7816 */ /* 0x000fe2000000002b */
[----:B------:R-:W-:Y:S06]  /*2890*/  @P1 BRA `(.L_x_201) ;  /* 0x0000000000581947 */ /* 0x000fec0003800000 */
[----:B------:R-:W-:Y:S01]  /*28a0*/  BAR.SYNC.DEFER_BLOCKING 0x0 ;  /* 0x0000000000007b1d */ /* 0x000fe20000010000 */
[----:B------:R-:W-:-:S13]  /*28b0*/  ISETP.NE.AND P1, PT, R61, RZ, PT ;  /* 0x000000ff3d00720c */ /* 0x000fda0003f25270 */
[----:B------:R-:W-:Y:S05]  /*28c0*/  @P1 BRA `(.L_x_202) ;  /* 0x0000000000401947 */ /* 0x000fea0003800000 */
[----:B0-----:R-:W0:Y:S01]  /*28d0*/  LDC.64 R44, c[0x0][0x268] ;  /* 0x00009a00ff2c7b82 */ /* 0x001e220000000a00 */
[----:B------:R-:W-:Y:S02]  /*28e0*/  MOV R26, UR6 ;  /* 0x00000006001a7c02 */ /* 0x000fe40008000f00 */
[----:B------:R-:W-:-:S03]  /*28f0*/  ISETP.NE.AND P1, PT, RZ, UR17, PT ;  /* 0x00000011ff007c0c */ /* 0x000fc6000bf25270 */
[----:B0-----:R-:W-:-:S04]  /*2900*/  IMAD.WIDE.U32 R26, R26, 0x4, R44 ;  /* 0x000000041a1a7825 */ /* 0x001fc800078e002c */
[----:B------:R-:W-:-:S05]  /*2910*/  IMAD.MOV.U32 R44, RZ, RZ, 0x7ffffff1 ;  /* 0x7ffffff1ff2c7424 */ /* 0x000fca00078e00ff */
[----:B------:R-:W-:Y:S01]  /*2920*/  SEL R44, R44, 0x1, !P1 ;  /* 0x000000012c2c7807 */ /* 0x000fe20004800000 */
[----:B------:R-:W-:Y:S06]  /*2930*/  MEMBAR.ALL.GPU ;  /* 0x0000000000007992 */ /* 0x000fec000000a000 */
[----:B------:R-:W-:-:S00]  /*2940*/  ERRBAR ;  /* 0x00000000000079ab */ /* 0x000fc00000000000 */
[----:B------:R-:W-:Y:S06]  /*2950*/  CGAERRBAR ;  /* 0x00000000000075ab */ /* 0x000fec0000000000 */
[----:B------:R0:W5:Y:S02]  /*2960*/  ATOM.E.ADD.STRONG.GPU PT, R44, desc[UR12][R26.64], R44 ;  /* 0x0000002c1a2c798a */ /* 0x00016400081ee1cc */
.L_x_203:
[----:B------:R-:W2:Y:S04]  /*2970*/  LD.E.STRONG.GPU R45, desc[UR12][R26.64] ;  /* 0x0000000c1a2d7980 */ /* 0x000ea8000c10f900 */
[----:B--2---:R-:W-:Y:S01]  /*2980*/  CCTL.IVALL ;  /* 0x00000000ff00798f */ /* 0x004fe20002000000 */
[----:B------:R-:W-:Y:S05]  /*2990*/  YIELD ;  /* 0x0000000000007946 */ /* 0x000fea0003800000 */
[----:B-----5:R-:W-:-:S04]  /*29a0*/  LOP3.LUT R45, R45, R44, RZ, 0x3c, !PT ;  /* 0x0000002c2d2d7212 */ /* 0x020fc800078e3cff */
[----:B------:R-:W-:-:S13]  /*29b0*/  ISETP.GT.AND P1, PT, R45, -0x1, PT ;  /* 0xffffffff2d00780c */ /* 0x000fda0003f24270 */
[----:B------:R-:W-:Y:S05]  /*29c0*/  @P1 BRA `(.L_x_203) ;  /* 0xfffffffc00e81947 */ /* 0x000fea000383ffff */
.L_x_202:
[----:B------:R-:W-:Y:S05]  /*29d0*/  WARPSYNC.ALL ;  /* 0x0000000000007948 */ /* 0x000fea0003800000 */
[----:B------:R-:W-:Y:S06]  /*29e0*/  BAR.SYNC.DEFER_BLOCKING 0x0 ;  /* 0x0000000000007b1d */ /* 0x000fec0000010000 */
[----:B------:R-:W-:Y:S05]  /*29f0*/  BRA `(.L_x_204) ;  /* 0x0000000000687947 */ /* 0x000fea0003800000 */
.L_x_201:
[----:B0-----:R-:W0:Y:S01]  /*2a00*/  S2R R26, SR_TID.X ;  /* 0x00000000001a7919 */ /* 0x001e220000002100 */
[----:B------:R-:W-:Y:S01]  /*2a10*/  BAR.SYNC.DEFER_BLOCKING 0x0 ;  /* 0x0000000000007b1d */ /* 0x000fe20000010000 */
[----:B0-----:R-:W-:-:S13]  /*2a20*/  ISETP.NE.AND P1, PT, R26, RZ, PT ;  /* 0x000000ff1a00720c */ /* 0x001fda0003f25270 */
[----:B------:R-:W-:Y:S05]  /*2a30*/  @P1 BRA `(.L_x_205) ;  /* 0x0000000000501947 */ /* 0x000fea0003800000 */
[----:B------:R-:W0:Y:S01]  /*2a40*/  LDC.64 R44, c[0x0][0x268] ;  /* 0x00009a00ff2c7b82 */ /* 0x000e220000000a00 */
[----:B------:R-:W-:-:S06]  /*2a50*/  USHF.R.U32.HI UR5, URZ, 0x3, UR6 ;  /* 0x000000033f057899 */ /* 0x000fcc0008011606 */
[----:B------:R-:W-:Y:S01]  /*2a60*/  IADD3 R26, RZ, -UR5, RZ ;  /* 0x80000005ff1a7c10 */ /* 0x000fe2000fffe0ff */
[----:B------:R-:W-:-:S03]  /*2a70*/  ULOP3.LUT UR5, UR6, 0x7, URZ, 0xc0, !UPT ;  /* 0x0000000706057892 */ /* 0x000fc6000f8ec03f */
[----:B------:R-:W-:Y:S01]  /*2a80*/  ISETP.NE.AND P1, PT, R26, UR17, PT ;  /* 0x000000111a007c0c */ /* 0x000fe2000bf25270 */
[----:B------:R-:W-:-:S06]  /*2a90*/  ULOP3.LUT UR5, UR5, 0x10, URZ, 0xfc, !UPT ;  /* 0x0000001005057892 */ /* 0x000fcc000f8efc3f */
[----:B------:R-:W-:-:S05]  /*2aa0*/  MOV R26, UR5 ;  /* 0x00000005001a7c02 */ /* 0x000fca0008000f00 */
[----:B0-----:R-:W-:-:S04]  /*2ab0*/  IMAD.WIDE.U32 R26, R26, 0x4, R44 ;  /* 0x000000041a1a7825 */ /* 0x001fc800078e002c */
[----:B------:R-:W-:-:S05]  /*2ac0*/  IMAD.MOV.U32 R44, RZ, RZ, 0x7fffffe1 ;  /* 0x7fffffe1ff2c7424 */ /* 0x000fca00078e00ff */
[----:B------:R-:W-:Y:S01]  /*2ad0*/  SEL R44, R44, 0x1, !P1 ;  /* 0x000000012c2c7807 */ /* 0x000fe20004800000 */
[----:B------:R-:W-:Y:S06]  /*2ae0*/  MEMBAR.ALL.GPU ;  /* 0x0000000000007992 */ /* 0x000fec000000a000 */
[----:B------:R-:W-:-:S00]  /*2af0*/  ERRBAR ;  /* 0x00000000000079ab */ /* 0x000fc00000000000 */
[----:B------:R-:W-:Y:S06]  /*2b00*/  CGAERRBAR ;  /* 0x00000000000075ab */ /* 0x000fec0000000000 */
[----:B------:R0:W5:Y:S02]  /*2b10*/  ATOM.E.ADD.STRONG.GPU PT, R44, desc[UR12][R26.64], R44 ;  /* 0x0000002c1a2c798a */ /* 0x00016400081ee1cc */
.L_x_206:
[----:B------:R-:W2:Y:S04]  /*2b20*/  LD.E.STRONG.GPU R45, desc[UR12][R26.64] ;  /* 0x0000000c1a2d7980 */ /* 0x000ea8000c10f900 */
[----:B--2---:R-:W-:Y:S01]  /*2b30*/  CCTL.IVALL ;  /* 0x00000000ff00798f */ /* 0x004fe20002000000 */
[----:B------:R-:W-:Y:S05]  /*2b40*/  YIELD ;  /* 0x0000000000007946 */ /* 0x000fea0003800000 */
[----:B-----5:R-:W-:-:S04]  /*2b50*/  LOP3.LUT R45, R45, R44, RZ, 0x3c, !PT ;  /* 0x0000002c2d2d7212 */ /* 0x020fc800078e3cff */
[----:B------:R-:W-:-:S13]  /*2b60*/  ISETP.GT.AND P1, PT, R45, -0x1, PT ;  /* 0xffffffff2d00780c */ /* 0x000fda0003f24270 */
[----:B------:R-:W-:Y:S05]  /*2b70*/  @P1 BRA `(.L_x_206) ;  /* 0xfffffffc00e81947 */ /* 0x000fea000383ffff */
.L_x_205:
[----:B------:R-:W-:Y:S05]  /*2b80*/  WARPSYNC.ALL ;  /* 0x0000000000007948 */ /* 0x000fea0003800000 */
[----:B------:R-:W-:Y:S06]  /*2b90*/  BAR.SYNC.DEFER_BLOCKING 0x0 ;  /* 0x0000000000007b1d */ /* 0x000fec0000010000 */
.L_x_204:
[----:B------:R-:W1:Y:S01]  /*2ba0*/  S2R R57, SR_TID.X ;  /* 0x0000000000397919 */ /* 0x000e620000002100 */
[----:B------:R-:W2:Y:S01]  /*2bb0*/  LDL.LU R47, [R1+0x10] ;  /* 0x00001000012f7983 */ /* 0x000ea20000300800 */
[----:B0-----:R-:W-:-:S03]  /*2bc0*/  MOV R27, UR4 ;  /* 0x00000004001b7c02 */ /* 0x001fc60008000f00 */
[----:B------:R-:W3:Y:S04]  /*2bd0*/  LDL.LU R61, [R1+0x4] ;  /* 0x00000400013d7983 */ /* 0x000ee80000300800 */
[----:B------:R-:W4:Y:S04]  /*2be0*/  LDL.LU R60, [R1+0x8] ;  /* 0x00000800013c7983 */ /* 0x000f280000300800 */
[----:B------:R-:W5:Y:S01]  /*2bf0*/  LDL.LU R59, [R1] ;  /* 0x00000000013b7983 */ /* 0x000f620000300800 */
[----:B-1----:R-:W-:-:S13]  /*2c00*/  ISETP.GT.U32.AND P1, PT, R57, 0x3f, PT ;  /* 0x0000003f3900780c */ /* 0x002fda0003f24070 */
[----:B------:R-:W0:Y:S08]  /*2c10*/  @!P1 LDC R26, c[0x0][0x10] ;  /* 0x00000400ff1a9b82 */ /* 0x000e300000000800 */
[----:B------:R-:W1:Y:S01]  /*2c20*/  @!P1 LDC.64 R44, c[0x0][0x260] ;  /* 0x00009800ff2c9b82 */ /* 0x000e620000000a00 */
[----:B0-----:R-:W-:Y:S01]  /*2c30*/  @!P1 IMAD R26, R26, R27, UR6 ;  /* 0x000000061a1a9e24 */ /* 0x001fe2000f8e021b */
[----:B------:R-:W-:-:S04]  /*2c40*/  @!P1 LOP3.LUT R27, R57, 0x7ffffff0, RZ, 0xc0, !PT ;  /* 0x7ffffff0391b9812 */ /* 0x000fc800078ec0ff */
[----:B------:R-:W-:Y:S02]  /*2c50*/  @!P1 LEA R26, R26, R27, 0x6 ;  /* 0x0000001b1a1a9211 */ /* 0x000fe400078e30ff */
[----:B------:R-:W-:-:S05]  /*2c60*/  @!P1 LOP3.LUT R27, R57, 0xf, RZ, 0xc0, !PT ;  /* 0x0000000f391b9812 */ /* 0x000fca00078ec0ff */
[----:B------:R-:W-:-:S05]  /*2c70*/  @!P1 IMAD.IADD R26, R26, 0x1, R27 ;  /* 0x000000011a1a9824 */ /* 0x000fca00078e021b */
[----:B------:R-:W-:-:S05]  /*2c80*/  @!P1 SHF.L.U32 R26, R26, 0x1, RZ ;  /* 0x000000011a1a9819 */ /* 0x000fca00000006ff */
[----:B-1----:R-:W-:-:S06]  /*2c90*/  @!P1 IMAD.WIDE.U32 R26, R26, 0x4, R44 ;  /* 0x000000041a1a9825 */ /* 0x002fcc00078e002c */
[----:B------:R-:W2:Y:S01]  /*2ca0*/  @!P1 LDG.E.64 R26, desc[UR12][R26.64] ;  /* 0x0000000c1a1a9981 */ /* 0x000ea2000c1e1b00 */
[----:B------:R-:W-:Y:S01]  /*2cb0*/  HFMA2.MMA R44, -RZ, RZ, 0, 0 ;  /* 0x00000000ff2c7435 */ /* 0x000fe200000001ff */
[----:B------:R-:W0:Y:S01]  /*2cc0*/  S2UR UR14, SR_CgaCtaId ;  /* 0x00000000000e79c3 */ /* 0x000e220000008800 */
[----:B------:R-:W-:Y:S01]  /*2cd0*/  UMOV UR5, 0x400 ;  /* 0x0000040000057882 */ /* 0x000fe20000000000 */
[----:B------:R-:W-:Y:S02]  /*2ce0*/  USHF.L.U32 UR11, UR11, 0x2, URZ ;  /* 0x000000020b0b7899 */ /* 0x000fe4000800063f */
[----:B------:R-:W-:Y:S02]  /*2cf0*/  UIADD3 UR5, UR5, 0x3480, URZ ;  /* 0x0000348005057890 */ /* 0x000fe4000fffe03f */
[----:B------:R-:W-:Y:S02]  /*2d00*/  ULOP3.LUT UR11, UR11, 0x1c, URZ, 0xc0, !UPT ;  /* 0x0000001c0b0b7892 */ /* 0x000fe4000f8ec03f */
[----:B0-----:R-:W-:Y:S01]  /*2d10*/  ULEA UR5, UR14, UR5, 0x18 ;  /* 0x000000050e057291 */ /* 0x001fe2000f8ec03f */
[----:B------:R-:W-:Y:S01]  /*2d20*/  SHF.L.U32 R34, R34, 0x10, RZ ;  /* 0x0000001022227819 */ /* 0x000fe200000006ff */
[----:B------:R-:W-:Y:S01]  /*2d30*/  IMAD.U32 R35, R35, 0x10000, RZ ;  /* 0x0001000023237824 */ /* 0x000fe200078e00ff */
[----:B------:R-:W-:-:S02]  /*2d40*/  SHF.L.U32 R31, R31, 0x10, RZ ;  /* 0x000000101f1f7819 */ /* 0x000fc400000006ff */
[----:B------:R-:W-:Y:S02]  /*2d50*/  SHF.L.U32 R15, R15, 0x10, RZ ;  /* 0x000000100f0f7819 */ /* 0x000fe400000006ff */
[----:B------:R-:W-:Y:S02]  /*2d60*/  SHF.L.U32 R39, R39, 0x10, RZ ;  /* 0x0000001027277819 */ /* 0x000fe400000006ff */
[----:B------:R-:W-:Y:S02]  /*2d70*/  SHF.L.U32 R43, R43, 0x10, RZ ;  /* 0x000000102b2b7819 */ /* 0x000fe400000006ff */
[----:B------:R-:W-:Y:S01]  /*2d80*/  SHF.L.U32 R29, R29, 0x10, RZ ;  /* 0x000000101d1d7819 */ /* 0x000fe200000006ff */
[----:B------:R-:W-:Y:S01]  /*2d90*/  IMAD.U32 R33, R33, 0x10000, RZ ;  /* 0x0001000021217824 */ /* 0x000fe200078e00ff */
[----:B------:R-:W-:Y:S01]  /*2da0*/  SHF.L.U32 R37, R37, 0x10, RZ ;  /* 0x0000001025257819 */ /* 0x000fe200000006ff */
[----:B------:R-:W-:Y:S01]  /*2db0*/  ULDC.64 UR14, c[0x0][0x210] ;  /* 0x00008400000e7ab9 */ /* 0x000fe20000000a00 */
[----:B--2---:R-:W-:Y:S01]  /*2dc0*/  @!P1 FADD.FTZ R44, RZ, R26 ;  /* 0x0000001aff2c9221 */ /* 0x004fe20000010000 */
[----:B------:R-:W-:-:S02]  /*2dd0*/  IMAD.MOV.U32 R26, RZ, RZ, RZ ;  /* 0x000000ffff1a7224 */ /* 0x000fc400078e00ff */
[----:B------:R-:W-:Y:S01]  /*2de0*/  @!P1 FADD.FTZ R26, RZ, R27 ;  /* 0x0000001bff1a9221 */ /* 0x000fe20000010000 */
[----:B------:R-:W-:Y:S01]  /*2df0*/  LOP3.LUT P1, RZ, R57, 0xffffffcf, RZ, 0xc0, !PT ;  /* 0xffffffcf39ff7812 */ /* 0x000fe2000782c0ff */
[----:B------:R-:W0:Y:S01]  /*2e00*/  SHFL.BFLY PT, R27, R44, 0x8, 0x1f ;  /* 0x0d001f002c1b7f89 */ /* 0x000e2200000e0000 */
[----:B------:R-:W-:Y:S01]  /*2e10*/  IADD3 R45, R47, -UR11, RZ ;  /* 0x8000000b2f2d7c10 */ /* 0x000fe2000fffe0ff */
[----:B0-----:R-:W-:Y:S02]  /*2e20*/  FADD.FTZ R44, R27, R44 ;  /* 0x0000002c1b2c7221 */ /* 0x001fe40000010000 */
[----:B------:R-:W0:Y:S02]  /*2e30*/  SHFL.BFLY PT, R27, R26, 0x8, 0x1f ;  /* 0x0d001f001a1b7f89 */ /* 0x000e2400000e0000 */
[----:B0-----:R-:W-:Y:S02]  /*2e40*/  FADD.FTZ R26, R27, R26 ;  /* 0x0000001a1b1a7221 */ /* 0x001fe40000010000 */
[----:B------:R-:W0:Y:S02]  /*2e50*/  SHFL.BFLY PT, R27, R44, 0x4, 0x1f ;  /* 0x0c801f002c1b7f89 */ /* 0x000e2400000e0000 */
[----:B0-----:R-:W-:-:S02]  /*2e60*/  FADD.FTZ R44, R44, R27 ;  /* 0x0000001b2c2c7221 */ /* 0x001fc40000010000 */
[----:B------:R-:W0:Y:S02]  /*2e70*/  SHFL.BFLY PT, R27, R26, 0x4, 0x1f ;  /* 0x0c801f001a1b7f89 */ /* 0x000e2400000e0000 */
        /* <DEDUP_REMOVED lines=8> */
[----:B------:R-:W-:Y:S01]  /*2f00*/  @!P1 FMUL.FTZ R26, R26, 4.8828125727595761418e-05 ;  /* 0x384ccccd1a1a9820 */ /* 0x000fe20000410000 */
[----:B0-----:R-:W-:Y:S01]  /*2f10*/  FADD.FTZ R27, R27, R44 ;  /* 0x0000002c1b1b7221 */ /* 0x001fe20000010000 */
[----:B------:R-:W-:-:S03]  /*2f20*/  @!P1 SHF.R.U32.HI R44, RZ, 0x1, R57 ;  /* 0x00000001ff2c9819 */ /* 0x000fc60000011639 */
[----:B------:R-:W-:Y:S01]  /*2f30*/  @!P1 FMUL.FTZ R27, R27, 4.8828125727595761418e-05 ;  /* 0x384ccccd1b1b9820 */ /* 0x000fe20000410000 */
[----:B------:R-:W-:-:S05]  /*2f40*/  @!P1 LOP3.LUT R44, R44, 0x7ffffff8, RZ, 0xc0, !PT ;  /* 0x7ffffff82c2c9812 */ /* 0x000fca00078ec0ff */
[----:B------:R-:W-:Y:S01]  /*2f50*/  @!P1 STS.64 [R44+UR5], R26 ;  /* 0x0000001a2c009988 */ /* 0x000fe20008000a05 */
[----:B------:R-:W-:Y:S01]  /*2f60*/  LEA R58, R45, UR5, 0x3 ;  /* 0x000000052d3a7c11 */ /* 0x000fe2000f8e18ff */
[----:B------:R-:W-:Y:S06]  /*2f70*/  BAR.SYNC.DEFER_BLOCKING 0x0 ;  /* 0x0000000000007b1d */ /* 0x000fec0000010000 */
[----:B------:R-:W0:Y:S01]  /*2f80*/  LDS.64 R26, [R58] ;  /* 0x000000003a1a7984 */ /* 0x000e220000000a00 */
[----:B------:R-:W-:Y:S01]  /*2f90*/  SHF.L.U32 R47, R38, 0x10, RZ ;  /* 0x00000010262f7819 */ /* 0x000fe200000006ff */
[----:B------:R-:W-:-:S02]  /*2fa0*/  IMAD.U32 R45, R46, 0x10000, RZ ;  /* 0x000100002e2d7824 */ /* 0x000fc400078e00ff */
[----:B------:R-:W-:Y:S02]  /*2fb0*/  IMAD.U32 R57, R42, 0x10000, RZ ;  /* 0x000100002a397824 */ /* 0x000fe400078e00ff */
[C---:B------:R-:W-:Y:S01]  /*2fc0*/  FADD.FTZ R29, -R24.reuse, R29 ;  /* 0x0000001d181d7221 */ /* 0x040fe20000010100 */
[----:B------:R-:W-:-:S03]  /*2fd0*/  FADD.FTZ R33, -R24, R33 ;  /* 0x0000002118217221 */ /* 0x000fc60000010100 */
[C---:B------:R-:W-:Y:S01]  /*2fe0*/  FMUL.FTZ R29, R2.reuse, R29 ;  /* 0x0000001d021d7220 */ /* 0x040fe20000410000 */
[----:B------:R-:W-:Y:S01]  /*2ff0*/  SHF.L.U32 R41, R41, 0x10, RZ ;  /* 0x0000001029297819 */ /* 0x000fe200000006ff */
[----:B------:R-:W-:Y:S01]  /*3000*/  FMUL.FTZ R33, R2, R33 ;  /* 0x0000002102217220 */ /* 0x000fe20000410000 */
[----:B------:R-:W-:-:S03]  /*3010*/  FADD.FTZ R37, -R24, R37 ;  /* 0x0000002518257221 */ /* 0x000fc60000010100 */
[----:B------:R-:W-:Y:S01]  /*3020*/  FADD.FTZ R41, -R24, R41 ;  /* 0x0000002918297221 */ /* 0x000fe20000010100 */
[--C-:B0-----:R-:W-:Y:S01]  /*3030*/  FFMA.FTZ R0, R0, R3, -R26.reuse ;  /* 0x0000000300007223 */ /* 0x101fe2000001081a */
[C-C-:B------:R-:W-:Y:S01]  /*3040*/  FFMA.FTZ R6, R3.reuse, R6, -R26.reuse ;  /* 0x0000000603067223 */ /* 0x140fe2000001081a */
[C-C-:B------:R-:W-:Y:S01]  /*3050*/  FFMA.FTZ R8, R3.reuse, R8, -R26.reuse ;  /* 0x0000000803087223 */ /* 0x140fe2000001081a */
[--C-:B------:R-:W-:Y:S01]  /*3060*/  FFMA.FTZ R3, R3, R11, -R26.reuse ;  /* 0x0000000b03037223 */ /* 0x100fe2000001081a */
[----:B------:R-:W-:Y:S01]  /*3070*/  SHF.L.U32 R11, R30, 0x10, RZ ;  /* 0x000000101e0b7819 */ /* 0x000fe200000006ff */
[--C-:B------:R-:W-:Y:S01]  /*3080*/  FFMA.FTZ R5, R5, R4, -R26.reuse ;  /* 0x0000000405057223 */ /* 0x100fe2000001081a */
[C-C-:B------:R-:W-:Y:S01]  /*3090*/  FFMA.FTZ R7, R4.reuse, R7, -R26.reuse ;  /* 0x0000000704077223 */ /* 0x140fe2000001081a */
[C-C-:B------:R-:W-:Y:S01]  /*30a0*/  FFMA.FTZ R9, R4.reuse, R9, -R26.reuse ;  /* 0x0000000904097223 */ /* 0x140fe2000001081a */
[--C-:B------:R-:W-:Y:S01]  /*30b0*/  FFMA.FTZ R13, R4, R13, -R26.reuse ;  /* 0x0000000d040d7223 */ /* 0x100fe2000001081a */
[--C-:B------:R-:W-:Y:S01]  /*30c0*/  FFMA.FTZ R30, R11, R45, -R26.reuse ;  /* 0x0000002d0b1e7223 */ /* 0x100fe2000001081a */
[C-C-:B------:R-:W-:Y:S01]  /*30d0*/  FFMA.FTZ R34, R45.reuse, R34, -R26.reuse ;  /* 0x000000222d227223 */ /* 0x140fe2000001081a */
[C-C-:B------:R-:W-:Y:S01]  /*30e0*/  FFMA.FTZ R38, R45.reuse, R47, -R26.reuse ;  /* 0x0000002f2d267223 */ /* 0x140fe2000001081a */
[--C-:B------:R-:W-:Y:S01]  /*30f0*/  FFMA.FTZ R42, R45, R57, -R26.reuse ;  /* 0x000000392d2a7223 */ /* 0x100fe2000001081a */
[--C-:B------:R-:W-:Y:S01]  /*3100*/  FFMA.FTZ R4, R31, R15, -R26.reuse ;  /* 0x0000000f1f047223 */ /* 0x100fe2000001081a */
[C-C-:B------:R-:W-:Y:S01]  /*3110*/  FFMA.FTZ R44, R15.reuse, R35, -R26.reuse ;  /* 0x000000230f2c7223 */ /* 0x140fe2000001081a */
[C-C-:B------:R-:W-:Y:S01]  /*3120*/  FFMA.FTZ R46, R15.reuse, R39, -R26.reuse ;  /* 0x000000270f2e7223 */ /* 0x140fe2000001081a */
[----:B------:R-:W-:Y:S01]  /*3130*/  FFMA.FTZ R26, R15, R43, -R26 ;  /* 0x0000002b0f1a7223 */ /* 0x000fe2000001081a */
[----:B------:R-:W-:Y:S01]  /*3140*/  IMAD.U32 R11, R28, 0x10000, RZ ;  /* 0x000100001c0b7824 */ /* 0x000fe200078e00ff */
[----:B------:R-:W-:-:S03]  /*3150*/  SHF.L.U32 R15, R32, 0x10, RZ ;  /* 0x00000010200f7819 */ /* 0x000fc600000006ff */
[----:B------:R-:W-:Y:S01]  /*3160*/  FADD.FTZ R11, -R24, R11 ;  /* 0x0000000b180b7221 */ /* 0x000fe20000010100 */
[----:B------:R-:W-:Y:S01]  /*3170*/  SHF.L.U32 R31, R36, 0x10, RZ ;  /* 0x00000010241f7819 */ /* 0x000fe200000006ff */
[----:B------:R-:W-:Y:S02]  /*3180*/  FADD.FTZ R15, -R24, R15 ;  /* 0x0000000f180f7221 */ /* 0x000fe40000010100 */
[C---:B------:R-:W-:Y:S02]  /*3190*/  FMUL.FTZ R11, R2.reuse, R11 ;  /* 0x0000000b020b7220 */ /* 0x040fe40000410000 */
[----:B------:R-:W-:Y:S01]  /*31a0*/  FMUL.FTZ R39, R2, R15 ;  /* 0x0000000f02277220 */ /* 0x000fe20000410000 */
[----:B------:R-:W-:Y:S01]  /*31b0*/  FADD.FTZ R31, -R24, R31 ;  /* 0x0000001f181f7221 */ /* 0x000fe20000010100 */
[----:B------:R-:W-:Y:S02]  /*31c0*/  IMAD.U32 R35, R40, 0x10000, RZ ;  /* 0x0001000028237824 */ /* 0x000fe400078e00ff */
[----:B------:R-:W-:Y:S01]  /*31d0*/  FFMA.FTZ R51, R51, -R27, R0 ;  /* 0x8000001b33337223 */ /* 0x000fe20000010000 */
[C---:B------:R-:W-:Y:S01]  /*31e0*/  FFMA.FTZ R11, -R27.reuse, R11, R30 ;  /* 0x0000000b1b0b7223 */ /* 0x040fe2000001011e */
[----:B------:R-:W-:Y:S01]  /*31f0*/  FFMA.FTZ R5, R50, -R27, R5 ;  /* 0x8000001b32057223 */ /* 0x000fe20000010005 */
[C---:B------:R-:W-:Y:S01]  /*3200*/  FFMA.FTZ R15, -R27.reuse, R29, R4 ;  /* 0x0000001d1b0f7223 */ /* 0x040fe20000010104 */
[----:B------:R-:W-:Y:S01]  /*3210*/  FFMA.FTZ R29, -R27, R39, R34 ;  /* 0x000000271b1d7223 */ /* 0x000fe20000010122 */
[----:B------:R-:W-:Y:S01]  /*3220*/  FMUL.FTZ R39, R2, R31 ;  /* 0x0000001f02277220 */ /* 0x000fe20000410000 */
[----:B------:R-:W-:Y:S01]  /*3230*/  FADD.FTZ R35, -R24, R35 ;  /* 0x0000002318237221 */ /* 0x000fe20000010100 */
[----:B------:R-:W-:Y:S01]  /*3240*/  FFMA.FTZ R49, R49, -R27, R6 ;  /* 0x8000001b31317223 */ /* 0x000fe20000010006 */
[C---:B------:R-:W-:Y:S01]  /*3250*/  FMUL.FTZ R51, R2.reuse, R51 ;  /* 0x0000003302337220 */ /* 0x040fe20000410000 */
[C---:B------:R-:W-:Y:S01]  /*3260*/  FMUL.FTZ R0, R2.reuse, R11 ;  /* 0x0000000b02007220 */ /* 0x040fe20000410000 */
[C---:B------:R-:W-:Y:S01]  /*3270*/  FMUL.FTZ R5, R2.reuse, R5 ;  /* 0x0000000502057220 */ /* 0x040fe20000410000 */
[----:B------:R-:W-:Y:S01]  /*3280*/  FMUL.FTZ R6, R2, R15 ;  /* 0x0000000f02067220 */ /* 0x000fe20000410000 */
[C---:B------:R-:W-:Y:S01]  /*3290*/  FFMA.FTZ R31, -R27.reuse, R33, R44 ;  /* 0x000000211b1f7223 */ /* 0x040fe2000001012c */
[----:B------:R-:W-:Y:S01]  /*32a0*/  FFMA.FTZ R7, R48, -R27, R7 ;  /* 0x8000001b30077223 */ /* 0x000fe20000010007 */
[C---:B------:R-:W-:Y:S01]  /*32b0*/  FMUL.FTZ R37, R2.reuse, R37 ;  /* 0x0000002502257220 */ /* 0x040fe20000410000 */
[----:B------:R-:W-:Y:S01]  /*32c0*/  FFMA.FTZ R33, -R27, R39, R38 ;  /* 0x000000271b217223 */ /* 0x000fe20000010126 */
[----:B---3--:R-:W-:Y:S01]  /*32d0*/  IADD3 R4, P1, R61, UR14, RZ ;  /* 0x0000000e3d047c10 */ /* 0x008fe2000ff3e0ff */
[C---:B------:R-:W-:Y:S01]  /*32e0*/  FMUL.FTZ R39, R2.reuse, R35 ;  /* 0x0000002302277220 */ /* 0x040fe20000410000 */
[----:B------:R-:W-:Y:S01]  /*32f0*/  FMUL.FTZ R41, R2, R41 ;  /* 0x0000002902297220 */ /* 0x000fe20000410000 */
[----:B------:R-:W-:Y:S01]  /*3300*/  F2FP.BF16.F32.PACK_AB R51, R0, R51 ;  /* 0x000000330033723e */ /* 0x000fe200000010ff */
[----:B------:R-:W-:Y:S01]  /*3310*/  FFMA.FTZ R25, R25, -R27, R8 ;  /* 0x8000001b19197223 */ /* 0x000fe20000010008 */
[----:B------:R-:W-:Y:S01]  /*3320*/  F2FP.BF16.F32.PACK_AB R0, R6, R5 ;  /* 0x000000050600723e */ /* 0x000fe200000010ff */
[C---:B------:R-:W-:Y:S01]  /*3330*/  FFMA.FTZ R35, -R27.reuse, R37, R46 ;  /* 0x000000251b237223 */ /* 0x040fe2000001012e */
[----:B----4-:R-:W-:Y:S01]  /*3340*/  IADD3.X R5, R60, UR15, RZ, P1, !PT ;  /* 0x0000000f3c057c10 */ /* 0x010fe20008ffe4ff */
[C---:B------:R-:W-:Y:S01]  /*3350*/  FMUL.FTZ R7, R2.reuse, R7 ;  /* 0x0000000702077220 */ /* 0x040fe20000410000 */
[----:B------:R-:W-:Y:S01]  /*3360*/  FMUL.FTZ R8, R2, R31 ;  /* 0x0000001f02087220 */ /* 0x000fe20000410000 */
[-C--:B------:R-:W-:Y:S01]  /*3370*/  FFMA.FTZ R9, R10, -R27.reuse, R9 ;  /* 0x8000001b0a097223 */ /* 0x080fe20000010009 */
[----:B------:R-:W-:Y:S01]  /*3380*/  FFMA.FTZ R3, R12, -R27, R3 ;  /* 0x8000001b0c037223 */ /* 0x000fe20000010003 */
[C---:B------:R-:W-:Y:S01]  /*3390*/  FFMA.FTZ R37, -R27.reuse, R39, R42 ;  /* 0x000000271b257223 */ /* 0x040fe2000001012a */
[----:B------:R-:W-:Y:S01]  /*33a0*/  FFMA.FTZ R13, R14, -R27, R13 ;  /* 0x8000001b0e0d7223 */ /* 0x000fe2000001000d */
[----:B------:R-:W-:Y:S01]  /*33b0*/  IADD3 R56, P1, R56, UR14, RZ ;  /* 0x0000000e38387c10 */ /* 0x000fe2000ff3e0ff */
[----:B------:R-:W-:Y:S01]  /*33c0*/  FFMA.FTZ R41, -R27, R41, R26 ;  /* 0x000000291b297223 */ /* 0x000fe2000001011a */
        /* <DEDUP_REMOVED lines=9> */
[----:B-----5:R-:W-:Y:S01]  /*3460*/  IADD3.X R57, R59, UR15, RZ, P1, !PT ;  /* 0x0000000f3b397c10 */ /* 0x020fe20008ffe4ff */
[----:B------:R-:W-:Y:S01]  /*3470*/  FMUL.FTZ R2, R2, R41 ;  /* 0x0000002902027220 */ /* 0x000fe20000410000 */
[----:B------:R-:W-:-:S02]  /*3480*/  F2FP.BF16.F32.PACK_AB R7, R8, R7 ;  /* 0x000000070807723e */ /* 0x000fc400000010ff */
[----:B------:R-:W-:Y:S01]  /*3490*/  IADD3 R54, P1, R54, UR14, RZ ;  /* 0x0000000e36367c10 */ /* 0x000fe2000ff3e0ff */
[----:B------:R0:W-:Y:S01]  /*34a0*/  STG.E.U16 desc[UR12][R4.64+0x4], R0 ;  /* 0x0000040004007986 */ /* 0x0001e2000c10150c */
[----:B------:R-:W-:Y:S02]  /*34b0*/  F2FP.BF16.F32.PACK_AB R49, R6, R49 ;  /* 0x000000310631723e */ /* 0x000fe400000010ff */
[----:B------:R-:W-:Y:S02]  /*34c0*/  PRMT R11, R51, 0x7632, R11 ;  /* 0x00007632330b7816 */ /* 0x000fe4000000000b */
[----:B------:R-:W-:Y:S02]  /*34d0*/  PRMT R6, R0, 0x7632, R6 ;  /* 0x0000763200067816 */ /* 0x000fe40000000006 */
[----:B------:R-:W-:Y:S02]  /*34e0*/  F2FP.BF16.F32.PACK_AB R25, R10, R25 ;  /* 0x000000190a19723e */ /* 0x000fe400000010ff */
[----:B------:R-:W-:-:S02]  /*34f0*/  F2FP.BF16.F32.PACK_AB R9, R12, R9 ;  /* 0x000000090c09723e */ /* 0x000fc400000010ff */
[----:B------:R-:W-:Y:S02]  /*3500*/  IADD3.X R55, R55, UR15, RZ, P1, !PT ;  /* 0x0000000f37377c10 */ /* 0x000fe40008ffe4ff */
[----:B0-----:R-:W-:Y:S02]  /*3510*/  PRMT R0, R7, 0x7632, R0 ;  /* 0x0000763207007816 */ /* 0x001fe40000000000 */
[----:B------:R-:W-:Y:S02]  /*3520*/  IADD3 R52, P1, R52, UR14, RZ ;  /* 0x0000000e34347c10 */ /* 0x000fe4000ff3e0ff */
[----:B------:R-:W-:Y:S02]  /*3530*/  F2FP.BF16.F32.PACK_AB R3, R14, R3 ;  /* 0x000000030e03723e */ /* 0x000fe400000010ff */
[----:B------:R-:W-:Y:S01]  /*3540*/  F2FP.BF16.F32.PACK_AB R13, R2, R13 ;  /* 0x0000000d020d723e */ /* 0x000fe200000010ff */
[----:B------:R-:W-:Y:S01]  /*3550*/  STG.E.U16 desc[UR12][R4.64], R51 ;  /* 0x0000003304007986 */ /* 0x000fe2000c10150c */
[----:B------:R-:W-:-:S02]  /*3560*/  PRMT R28, R49, 0x7632, R28 ;  /* 0x00007632311c7816 */ /* 0x000fc4000000001c */
[----:B------:R-:W-:Y:S01]  /*3570*/  PRMT R27, R25, 0x7632, R27 ;  /* 0x00007632191b7816 */ /* 0x000fe2000000001b */
[----:B------:R-:W-:Y:S01]  /*3580*/  STG.E.U16 desc[UR12][R4.64+0x2], R11 ;  /* 0x0000020b04007986 */ /* 0x000fe2000c10150c */
[----:B------:R-:W-:-:S03]  /*3590*/  IADD3.X R53, R53, UR15, RZ, P1, !PT ;  /* 0x0000000f35357c10 */ /* 0x000fc60008ffe4ff */
[----:B------:R0:W-:Y:S01]  /*35a0*/  STG.E.U16 desc[UR12][R4.64+0x6], R6 ;  /* 0x0000060604007986 */ /* 0x0001e2000c10150c */
[----:B------:R-:W-:-:S03]  /*35b0*/  PRMT R26, R3, 0x7632, R26 ;  /* 0x00007632031a7816 */ /* 0x000fc6000000001a */
[----:B------:R1:W-:Y:S04]  /*35c0*/  STG.E.U16 desc[UR12][R56.64+0x6], R0 ;  /* 0x0000060038007986 */ /* 0x0003e8000c10150c */
[----:B------:R2:W-:Y:S01]  /*35d0*/  STG.E.U16 desc[UR12][R56.64], R49 ;  /* 0x0000003138007986 */ /* 0x0005e2000c10150c */
[----:B0-----:R-:W-:-:S03]  /*35e0*/  PRMT R4, R9, 0x7632, R4 ;  /* 0x0000763209047816 */ /* 0x001fc60000000004 */
[----:B------:R2:W-:Y:S01]  /*35f0*/  STG.E.U16 desc[UR12][R56.64+0x2], R28 ;  /* 0x0000021c38007986 */ /* 0x0005e2000c10150c */
[----:B-1----:R-:W-:-:S03]  /*3600*/  PRMT R0, R13, 0x7632, R0 ;  /* 0x000076320d007816 */ /* 0x002fc60000000000 */
[----:B------:R2:W-:Y:S04]  /*3610*/  STG.E.U16 desc[UR12][R56.64+0x4], R7 ;  /* 0x0000040738007986 */ /* 0x0005e8000c10150c */
[----:B------:R2:W-:Y:S04]  /*3620*/  STG.E.U16 desc[UR12][R54.64], R25 ;  /* 0x0000001936007986 */ /* 0x0005e8000c10150c */
[----:B------:R2:W-:Y:S04]  /*3630*/  STG.E.U16 desc[UR12][R54.64+0x2], R27 ;  /* 0x0000021b36007986 */ /* 0x0005e8000c10150c */
[----:B------:R2:W-:Y:S04]  /*3640*/  STG.E.U16 desc[UR12][R54.64+0x4], R9 ;  /* 0x0000040936007986 */ /* 0x0005e8000c10150c */
[----:B------:R2:W-:Y:S04]  /*3650*/  STG.E.U16 desc[UR12][R54.64+0x6], R4 ;  /* 0x0000060436007986 */ /* 0x0005e8000c10150c */
[----:B------:R2:W-:Y:S04]  /*3660*/  STG.E.U16 desc[UR12][R52.64], R3 ;  /* 0x0000000334007986 */ /* 0x0005e8000c10150c */
[----:B------:R2:W-:Y:S04]  /*3670*/  STG.E.U16 desc[UR12][R52.64+0x2], R26 ;  /* 0x0000021a34007986 */ /* 0x0005e8000c10150c */
[----:B------:R2:W-:Y:S04]  /*3680*/  STG.E.U16 desc[UR12][R52.64+0x4], R13 ;  /* 0x0000040d34007986 */ /* 0x0005e8000c10150c */
[----:B------:R2:W-:Y:S01]  /*3690*/  STG.E.U16 desc[UR12][R52.64+0x6], R0 ;  /* 0x0000060034007986 */ /* 0x0005e2000c10150c */
[----:B------:R-:W-:Y:S01]  /*36a0*/  ULOP3.LUT UR4, UR4, 0x1, URZ, 0x3c, !UPT ;  /* 0x0000000104047892 */ /* 0x000fe2000f8e3c3f */
[----:B------:R-:W-:Y:S01]  /*36b0*/  UMOV UR5, UR10 ;  /* 0x0000000a00057c82 */ /* 0x000fe20008000000 */
[----:B------:R-:W-:Y:S01]  /*36c0*/  UMOV UR11, UR9 ;  /* 0x00000009000b7c82 */ /* 0x000fe20008000000 */
[----:B------:R-:W-:Y:S09]  /*36d0*/  @!P0 BRA `(.L_x_207) ;  /* 0xffffffcc00808947 */ /* 0x000ff2000383ffff */
.L_x_195:
[----:B------:R-:W-:Y:S02]  /*36e0*/  USHF.L.U32 UR9, UR6, 0x1, URZ ;  /* 0x0000000106097899 */ /* 0x000fe4000800063f */
[----:B------:R-:W-:Y:S02]  /*36f0*/  ULOP3.LUT UR15, UR6, 0x7, URZ, 0xc0, !UPT ;  /* 0x00000007060f7892 */ /* 0x000fe4000f8ec03f */
[----:B------:R-:W-:Y:S02]  /*3700*/  ULOP3.LUT UR9, UR9, 0x7fffff0, URZ, 0xc0, !UPT ;  /* 0x07fffff009097892 */ /* 0x000fe4000f8ec03f */
[----:B------:R-:W-:Y:S02]  /*3710*/  UIMAD UR10, UR15, 0x140, URZ ;  /* 0x000001400f0a78a4 */ /* 0x000fe4000f8e023f */
[----:B------:R-:W-:Y:S02]  /*3720*/  UIADD3 UR9, UR9, UR17, URZ ;  /* 0x0000001109097290 */ /* 0x000fe4000fffe03f */
[----:B------:R-:W-:-:S02]  /*3730*/  UIADD3 UR14, UR10, 0x140, URZ ;  /* 0x000001400a0e7890 */ /* 0x000fc4000fffe03f */
[----:B------:R-:W-:-:S04]  /*3740*/  ULEA UR9, UR9, UR10, 0x5 ;  /* 0x0000000a09097291 */ /* 0x000fc8000f8e283f */
[----:B------:R-:W-:-:S06]  /*3750*/  UISETP.GE.AND UP0, UPT, UR9, UR14, UPT ;  /* 0x0000000e0900728c */ /* 0x000fcc000bf06270 */
[----:B------:R-:W-:-:S13]  /*3760*/  PLOP3.LUT P0, PT, PT, PT, UP0, 0x80, 0x0 ;  /* 0x000000000000781c */ /* 0x000fda0003f0f008 */
[----:B------:R-:W-:Y:S05]  /*3770*/  @P0 EXIT ;  /* 0x000000000000094d */ /* 0x000fea0003800000 */
[----:B------:R-:W0:Y:S01]  /*3780*/  LDC.64 R14, c[0x0][0x258] ;  /* 0x00009600ff0e7b82 */ /* 0x000e220000000a00 */
[----:B--2---:R-:W1:Y:S01]  /*3790*/  S2R R56, SR_TID.X ;  /* 0x0000000000387919 */ /* 0x004e620000002100 */
[----:B------:R-:W-:Y:S01]  /*37a0*/  HFMA2.MMA R5, -RZ, RZ, 0, 1.1920928955078125e-06 ;  /* 0x00000014ff057435 */ /* 0x000fe200000001ff */
[----:B0-----:R-:W-:Y:S02]  /*37b0*/  LOP3.LUT R3, RZ, R14, RZ, 0x33, !PT ;  /* 0x0000000eff037212 */ /* 0x001fe400078e33ff */
[----:B------:R-:W-:Y:S02]  /*37c0*/  LOP3.LUT R4, RZ, R15, RZ, 0x33, !PT ;  /* 0x0000000fff047212 */ /* 0x000fe400078e33ff */
[----:B------:R-:W-:-:S04]  /*37d0*/  ISETP.GT.U32.AND P0, PT, R3, -0x3, PT ;  /* 0xfffffffd0300780c */ /* 0x000fc80003f04070 */
[C---:B------:R-:W-:Y:S02]  /*37e0*/  ISETP.GT.AND.EX P0, PT, R4.reuse, -0x1, PT, P0 ;  /* 0xffffffff0400780c */ /* 0x040fe40003f04300 */
[----:B-1----:R-:W-:Y:S02]  /*37f0*/  SHF.R.U32.HI R0, RZ, 0x5, R56 ;  /* 0x00000005ff007819 */ /* 0x002fe40000011638 */
[----:B------:R-:W-:Y:S02]  /*3800*/  SEL R3, R3, 0xfffffffd, P0 ;  /* 0xfffffffd03037807 */ /* 0x000fe40000000000 */
[----:B------:R-:W-:Y:S02]  /*3810*/  SEL R4, R4, 0xffffffff, P0 ;  /* 0xffffffff04047807 */ /* 0x000fe40000000000 */
[C---:B------:R-:W-:Y:S02]  /*3820*/  SHF.L.U32 R2, R3.reuse, 0x4, RZ ;  /* 0x0000000403027819 */ /* 0x040fe400000006ff */
[----:B------:R-:W-:Y:S01]  /*3830*/  SHF.L.U64.HI R3, R3, 0x4, R4 ;  /* 0x0000000403037819 */ /* 0x000fe20000010204 */
[----:B------:R-:W-:Y:S01]  /*3840*/  IMAD.MOV.U32 R4, RZ, RZ, -0x1 ;  /* 0xffffffffff047424 */ /* 0x000fe200078e00ff */
[----:B------:R-:W-:-:S04]  /*3850*/  IADD3 R11, P0, P1, -R2, -0x11, -R0 ;  /* 0xffffffef020b7810 */ /* 0x000fc8000791e900 */
[----:B------:R-:W-:Y:S02]  /*3860*/  IADD3.X R13, ~R3, -0x1, R4, P0, P1 ;  /* 0xffffffff030d7810 */ /* 0x000fe400007e2504 */
[----:B------:R-:W-:-:S03]  /*3870*/  SHF.R.U32.HI R4, RZ, 0x4, R56 ;  /* 0x00000004ff047819 */ /* 0x000fc60000011638 */
[----:B------:R-:W-:Y:S01]  /*3880*/  IMAD.WIDE.U32 R6, R13, -0x33333333, RZ ;  /* 0xcccccccd0d067825 */ /* 0x000fe200078e00ff */
[----:B------:R-:W-:Y:S02]  /*3890*/  VIADDMNMX.U32 R5, R4, R5, 0x20, !PT ;  /* 0x0000002004057446 */ /* 0x000fe40007800005 */
[----:B------:R-:W-:Y:S01]  /*38a0*/  LOP3.LUT R10, RZ, R4, RZ, 0x33, !PT ;  /* 0x00000004ff0a7212 */ /* 0x000fe200078e33ff */
[----:B------:R-:W-:-:S04]  /*38b0*/  IMAD.WIDE.U32 R8, P0, R11, -0x33333334, R6 ;  /* 0xcccccccc0b087825 */ /* 0x000fc80007800006 */
[----:B------:R-:W-:Y:S01]  /*38c0*/  IMAD.WIDE.U32 R6, R11, -0x33333333, RZ ;  /* 0xcccccccd0b067825 */ /* 0x000fe200078e00ff */
[----:B------:R-:W-:Y:S02]  /*38d0*/  IADD3.X R11, RZ, RZ, RZ, P0, !PT ;  /* 0x000000ffff0b7210 */ /* 0x000fe400007fe4ff */
[C---:B------:R-:W-:Y:S01]  /*38e0*/  ISETP.LT.U32.AND P0, PT, R14.reuse, 0x2, PT ;  /* 0x000000020e00780c */ /* 0x040fe20003f01070 */
[----:B------:R-:W-:Y:S01]  /*38f0*/  IMAD.IADD R5, R5, 0x1, R10 ;  /* 0x0000000105057824 */ /* 0x000fe200078e020a */
[----:B------:R-:W-:Y:S02]  /*3900*/  IADD3 RZ, P1, R7, R8, RZ ;  /* 0x0000000807ff7210 */ /* 0x000fe40007f3e0ff */
[----:B------:R-:W-:Y:S01]  /*3910*/  MOV R10, R9 ;  /* 0x00000009000a7202 */ /* 0x000fe20000000f00 */
[----:B------:R-:W-:Y:S01]  /*3920*/  IMAD.WIDE.U32 R6, R5, -0x33333333, RZ ;  /* 0xcccccccd05067825 */ /* 0x000fe200078e00ff */
[----:B------:R-:W-:Y:S02]  /*3930*/  ISETP.LT.AND.EX P0, PT, R15, RZ, PT, P0 ;  /* 0x000000ff0f00720c */ /* 0x000fe40003f01300 */
[----:B------:R-:W-:Y:S01]  /*3940*/  MOV R6, UR9 ;  /* 0x0000000900067c02 */ /* 0x000fe20008000f00 */
[----:B------:R-:W-:Y:S01]  /*3950*/  IMAD.WIDE.U32.X R8, R13, -0x33333334, R10, P1 ;  /* 0xcccccccc0d087825 */ /* 0x000fe200008e040a */
[----:B------:R-:W-:-:S02]  /*3960*/  SEL R49, R14, 0x2, P0 ;  /* 0x000000020e317807 */ /* 0x000fc40000000000 */
[----:B------:R-:W-:Y:S02]  /*3970*/  LEA.HI R50, R7, 0x1, RZ, 0x1c ;  /* 0x0000000107327811 */ /* 0x000fe400078fe0ff */
[----:B------:R-:W-:Y:S02]  /*3980*/  SHF.R.U64 R51, R8, 0x3, R9 ;  /* 0x0000000308337819 */ /* 0x000fe40000001209 */
[----:B------:R-:W-:Y:S02]  /*3990*/  SEL R48, R15, RZ, P0 ;  /* 0x000000ff0f307207 */ /* 0x000fe40000000000 */
[C---:B------:R-:W-:Y:S01]  /*39a0*/  IADD3 R7, P0, R0.reuse, 0xa, RZ ;  /* 0x0000000a00077810 */ /* 0x040fe20007f1e0ff */
[----:B------:R-:W-:Y:S01]  /*39b0*/  VIADD R51, R51, 0x1 ;  /* 0x0000000133337836 */ /* 0x000fe20000000000 */
[C---:B------:R-:W-:Y:S02]  /*39c0*/  IADD3 R8, P1, R0.reuse, 0x14, RZ ;  /* 0x0000001400087810 */ /* 0x040fe40007f3e0ff */
[----:B------:R-:W-:Y:S01]  /*39d0*/  IADD3 R9, P2, R0, 0x1e, RZ ;  /* 0x0000001e00097810 */ /* 0x000fe20007f5e0ff */
[----:B------:R-:W-:Y:S01]  /*39e0*/  IMAD.X R11, RZ, RZ, RZ, P0 ;  /* 0x000000ffff0b7224 */ /* 0x000fe200000e06ff */
[----:B------:R-:W-:-:S02]  /*39f0*/  SHF.L.U64.HI R48, R49, 0x4, R48 ;  /* 0x0000000431307819 */ /* 0x000fc40000010230 */
[----:B------:R-:W-:Y:S02]  /*3a00*/  LOP3.LUT R10, R56, 0xf, RZ, 0xc0, !PT ;  /* 0x0000000f380a7812 */ /* 0x000fe400078ec0ff */
[----:B------:R-:W-:Y:S02]  /*3a10*/  IADD3.X R12, RZ, RZ, RZ, P1, !PT ;  /* 0x000000ffff0c7210 */ /* 0x000fe40000ffe4ff */
[----:B------:R-:W-:Y:S02]  /*3a20*/  IADD3.X R13, RZ, RZ, RZ, P2, !PT ;  /* 0x000000ffff0d7210 */ /* 0x000fe400017fe4ff */
[----:B------:R-:W-:Y:S02]  /*3a30*/  SHF.L.U32 R49, R49, 0x4, RZ ;  /* 0x0000000431317819 */ /* 0x000fe400000006ff */
[----:B------:R-:W-:Y:S02]  /*3a40*/  LOP3.LUT R50, R50, 0x3, RZ, 0xc0, !PT ;  /* 0x0000000332327812 */ /* 0x000fe400078ec0ff */
[----:B------:R-:W-:-:S07]  /*3a50*/  LOP3.LUT R51, R51, 0x3, RZ, 0xc0, !PT ;  /* 0x0000000333337812 */ /* 0x000fce00078ec0ff */
.L_x_224:
[----:B------:R-:W-:Y:S01]  /*3a60*/  ISETP.GT.U32.AND P0, PT, R49, R0, PT ;  /* 0x000000003100720c */ /* 0x000fe20003f04070 */
[----:B------:R-:W-:Y:S01]  /*3a70*/  BSSY B0, `(.L_x_208) ;  /* 0x00000ad000007945 */ /* 0x000fe20003800000 */
[----:B0-----:R-:W-:Y:S01]  /*3a80*/  MOV R52, RZ ;  /* 0x000000ff00347202 */ /* 0x001fe20000000f00 */
[----:B------:R-:W-:Y:S01]  /*3a90*/  IMAD.MOV.U32 R55, RZ, RZ, RZ ;  /* 0x000000ffff377224 */ /* 0x000fe200078e00ff */
[----:B------:R-:W-:-:S13]  /*3aa0*/  ISETP.GT.AND.EX P0, PT, R48, RZ, PT, P0 ;  /* 0x000000ff3000720c */ /* 0x000fda0003f04300 */
[----:B-1234-:R-:W-:Y:S05]  /*3ab0*/  @!P0 BRA `(.L_x_209) ;  /* 0x0000000800a08947 */ /* 0x01efea0003800000 */
[----:B------:R-:W-:Y:S01]  /*3ac0*/  ISETP.NE.U32.AND P1, PT, R51, RZ, PT ;  /* 0x000000ff3300720c */ /* 0x000fe20003f25070 */
[----:B------:R-:W-:Y:S01]  /*3ad0*/  BSSY B1, `(.L_x_210) ;  /* 0x0000026000017945 */ /* 0x000fe20003800000 */
[--C-:B------:R-:W-:Y:S01]  /*3ae0*/  IADD3 R15, P2, P3, -R2, -0x11, -R0.reuse ;  /* 0xffffffef020f7810 */ /* 0x100fe20007b5e900 */
[----:B------:R-:W-:Y:S01]  /*3af0*/  HFMA2.MMA R55, -RZ, RZ, 0, 0 ;  /* 0x00000000ff377435 */ /* 0x000fe200000001ff */
[----:B------:R-:W-:Y:S01]  /*3b00*/  ISETP.NE.AND.EX P1, PT, RZ, RZ, PT, P1 ;  /* 0x000000ffff00720c */ /* 0x000fe20003f25310 */
[----:B------:R-:W-:Y:S01]  /*3b10*/  IMAD.MOV.U32 R54, RZ, RZ, R0 ;  /* 0x000000ffff367224 */ /* 0x000fe200078e0000 */
[----:B------:R-:W-:Y:S02]  /*3b20*/  MOV R14, 0xffffffff ;  /* 0xffffffff000e7802 */ /* 0x000fe40000000f00 */
[----:B------:R-:W-:Y:S02]  /*3b30*/  CS2R R52, SRZ ;  /* 0x0000000000347805 */ /* 0x000fe4000001ff00 */
[----:B------:R-:W-:-:S02]  /*3b40*/  ISETP.GE.U32.AND P0, PT, R15, 0x1e, PT ;  /* 0x0000001e0f00780c */ /* 0x000fc40003f06070 */
[----:B------:R-:W-:Y:S02]  /*3b50*/  IADD3.X R14, ~R3, -0x1, R14, P2, P3 ;  /* 0xffffffff030e7810 */ /* 0x000fe400017e650e */
[----:B------:R-:W-:Y:S02]  /*3b60*/  LOP3.LUT R15, R56, 0x1f, RZ, 0xc0, !PT ;  /* 0x0000001f380f7812 */ /* 0x000fe400078ec0ff */
[----:B------:R-:W-:Y:S02]  /*3b70*/  ISETP.GE.U32.AND.EX P0, PT, R14, RZ, PT, P0 ;  /* 0x000000ff0e00720c */ /* 0x000fe40003f06100 */
[----:B------:R-:W-:-:S04]  /*3b80*/  IADD3 R14, P2, R15, R6, RZ ;  /* 0x000000060f0e7210 */ /* 0x000fc80007f5e0ff */
[----:B------:R-:W-:Y:S01]  /*3b90*/  LEA.HI.X.SX32 R15, R6, RZ, 0x1, P2 ;  /* 0x000000ff060f7211 */ /* 0x000fe200010f0eff */
[----:B------:R-:W-:Y:S08]  /*3ba0*/  @!P1 BRA `(.L_x_211) ;  /* 0x0000000000609947 */ /* 0x000ff00003800000 */
[----:B------:R-:W-:Y:S01]  /*3bb0*/  IMAD.WIDE.U32 R18, R0, 0xa00, R14 ;  /* 0x00000a0000127825 */ /* 0x000fe200078e000e */
[----:B------:R-:W-:Y:S02]  /*3bc0*/  ULDC.64 UR4, c[0x0][0x260] ;  /* 0x0000980000047ab9 */ /* 0x000fe40000000a00 */
[----:B------:R-:W-:-:S04]  /*3bd0*/  LEA R16, P1, R18, UR4, 0x3 ;  /* 0x0000000412107c11 */ /* 0x000fc8000f8218ff */
[----:B------:R-:W-:-:S05]  /*3be0*/  LEA.HI.X R17, R18, UR5, R19, 0x3, P1 ;  /* 0x0000000512117c11 */ /* 0x000fca00088f1c13 */
[----:B------:R-:W2:Y:S01]  /*3bf0*/  LDG.E.64 R52, desc[UR12][R16.64+0x4000] ;  /* 0x0040000c10347981 */ /* 0x000ea2000c1e1b00 */
[----:B------:R-:W-:Y:S02]  /*3c00*/  ISETP.NE.U32.AND P1, PT, R51, 0x1, PT ;  /* 0x000000013300780c */ /* 0x000fe40003f25070 */
[----:B------:R-:W-:Y:S02]  /*3c10*/  MOV R54, R7 ;  /* 0x0000000700367202 */ /* 0x000fe40000000f00 */
[----:B------:R-:W-:Y:S01]  /*3c20*/  ISETP.NE.AND.EX P1, PT, RZ, RZ, PT, P1 ;  /* 0x000000ffff00720c */ /* 0x000fe20003f25310 */
[----:B--2---:R-:W-:Y:S01]  /*3c30*/  FADD.FTZ R55, RZ, R53 ;  /* 0x00000035ff377221 */ /* 0x004fe20000010000 */
[----:B------:R-:W-:Y:S01]  /*3c40*/  FADD.FTZ R52, RZ, R52 ;  /* 0x00000034ff347221 */ /* 0x000fe20000010000 */
[----:B------:R-:W-:-:S10]  /*3c50*/  MOV R53, R11 ;  /* 0x0000000b00357202 */ /* 0x000fd40000000f00 */
        /* <DEDUP_REMOVED lines=13> */
.L_x_211:
[----:B------:R-:W-:Y:S05]  /*3d30*/  BSYNC B1 ;  /* 0x0000000000017941 */ /* 0x000fea0003800000 */
.L_x_210:
[----:B------:R-:W-:Y:S05]  /*3d40*/  @!P0 BRA `(.L_x_209) ;  /* 0x0000000400fc8947 */ /* 0x000fea0003800000 */
[----:B------:R-:W-:Y:S01]  /*3d50*/  IADD3 R16, P2, -R54, R49, RZ ;  /* 0x0000003136107210 */ /* 0x000fe20007f5e1ff */
[----:B------:R-:W-:Y:S01]  /*3d60*/  IMAD R17, R53, 0x1400, RZ ;  /* 0x0000140035117824 */ /* 0x000fe200078e02ff */
[C---:B------:R-:W-:Y:S01]  /*3d70*/  SHF.L.U64.HI R15, R14.reuse, 0x1, R15 ;  /* 0x000000010e0f7819 */ /* 0x040fe2000001020f */
[----:B------:R-:W-:Y:S01]  /*3d80*/  ULDC.64 UR4, c[0x0][0x260] ;  /* 0x0000980000047ab9 */ /* 0x000fe20000000a00 */
[----:B------:R-:W-:Y:S01]  /*3d90*/  SHF.L.U32 R14, R14, 0x1, RZ ;  /* 0x000000010e0e7819 */ /* 0x000fe200000006ff */
[----:B------:R-:W-:Y:S01]  /*3da0*/  IMAD.X R18, R48, 0x1, ~R53, P2 ;  /* 0x0000000130127824 */ /* 0x000fe200010e0e35 */
[----:B------:R-:W-:Y:S01]  /*3db0*/  ISETP.GT.U32.AND P1, PT, R16, 0x78, PT ;  /* 0x000000781000780c */ /* 0x000fe20003f24070 */
[----:B------:R-:W-:Y:S02]  /*3dc0*/  BSSY B1, `(.L_x_212) ;  /* 0x0000044000017945 */ /* 0x000fe40003800000 */
[----:B------:R-:W-:Y:S01]  /*3dd0*/  IMAD.WIDE.U32 R14, R54, 0x1400, R14 ;  /* 0x00001400360e7825 */ /* 0x000fe200078e000e */
[----:B------:R-:W-:-:S04]  /*3de0*/  ISETP.GT.AND.EX P1, PT, R18, RZ, PT, P1 ;  /* 0x000000ff1200720c */ /* 0x000fc80003f24310 */
[----:B------:R-:W-:Y:S02]  /*3df0*/  IADD3 R17, R15, R17, RZ ;  /* 0x000000110f117210 */ /* 0x000fe40007ffe0ff */
[----:B------:R-:W-:-:S04]  /*3e00*/  LEA R15, P0, R14, UR4, 0x2 ;  /* 0x000000040e0f7c11 */ /* 0x000fc8000f8010ff */
[----:B------:R-:W-:Y:S02]  /*3e10*/  LEA.HI.X R16, R14, UR5, R17, 0x2, P0 ;  /* 0x000000050e107c11 */ /* 0x000fe400080f1411 */
[----:B------:R-:W-:-:S04]  /*3e20*/  IADD3 R14, P0, R15, 0x68000, RZ ;  /* 0x000680000f0e7810 */ /* 0x000fc80007f1e0ff */
[----:B------:R-:W-:Y:S02]  /*3e30*/  IADD3.X R15, RZ, R16, RZ, P0, !PT ;  /* 0x00000010ff0f7210 */ /* 0x000fe400007fe4ff */
[----:B------:R-:W-:Y:S01]  /*3e40*/  PLOP3.LUT P0, PT, PT, PT, PT, 0x80, 0x0 ;  /* 0x000000000000781c */ /* 0x000fe20003f0f070 */
[----:B------:R-:W-:-:S12]  /*3e50*/  @!P1 BRA `(.L_x_213) ;  /* 0x0000000000e89947 */ /* 0x000fd80003800000 */
[----:B------:R-:W-:Y:S02]  /*3e60*/  IADD3 R57, P1, R49, -0x78, RZ ;  /* 0xffffff8831397810 */ /* 0x000fe40007f3e0ff */
[----:B------:R-:W-:Y:S02]  /*3e70*/  PLOP3.LUT P0, PT, PT, PT, PT, 0x8, 0x0 ;  /* 0x000000000000781c */ /* 0x000fe40003f0e170 */
[----:B------:R-:W-:-:S11]  /*3e80*/  IADD3.X R58, R48, -0x1, RZ, P1, !PT ;  /* 0xffffffff303a7810 */ /* 0x000fd60000ffe4ff */
.L_x_214:
        /* <DEDUP_REMOVED lines=20> */
[----:B------:R-:W-:-:S03]  /*3fd0*/  ISETP.GE.AND.EX P1, PT, R53, R58, PT, P1 ;  /* 0x0000003a3500720c */ /* 0x000fc60003f26310 */
[----:B------:R-:W-:Y:S02]  /*3fe0*/  IMAD.X R15, RZ, RZ, R15, P2 ;  /* 0x000000ffff0f7224 */ /* 0x000fe400010e060f */
        /* <DEDUP_REMOVED lines=33> */
.L_x_213:
[----:B------:R-:W-:Y:S05]  /*4200*/  BSYNC B1 ;  /* 0x0000000000017941 */ /* 0x000fea0003800000 */
.L_x_212:
[----:B------:R-:W-:Y:S01]  /*4210*/  IADD3 R16, P2, -R54, R49, RZ ;  /* 0x0000003136107210 */ /* 0x000fe20007f5e1ff */
[----:B------:R-:W-:Y:S03]  /*4220*/  BSSY B1, `(.L_x_215) ;  /* 0x0000022000017945 */ /* 0x000fe60003800000 */
[----:B------:R-:W-:Y:S02]  /*4230*/  ISETP.GT.U32.AND P1, PT, R16, 0x28, PT ;  /* 0x000000281000780c */ /* 0x000fe40003f24070 */
[----:B------:R-:W-:-:S04]  /*4240*/  IADD3.X R16, ~R53, R48, RZ, P2, !PT ;  /* 0x0000003035107210 */ /* 0x000fc800017fe5ff */
        /* <DEDUP_REMOVED lines=31> */
.L_x_216:
[----:B------:R-:W-:Y:S05]  /*4440*/  BSYNC B1 ;  /* 0x0000000000017941 */ /* 0x000fea0003800000 */
.L_x_215:
        /* <DEDUP_REMOVED lines=15> */
.L_x_209:
[----:B------:R-:W-:Y:S05]  /*4540*/  BSYNC B0 ;  /* 0x0000000000007941 */ /* 0x000fea0003800000 */
.L_x_208:
[----:B------:R-:W0:Y:S01]  /*4550*/  S2UR UR5, SR_CgaCtaId ;  /* 0x00000000000579c3 */ /* 0x000e220000008800 */
[----:B------:R-:W-:Y:S01]  /*4560*/  UMOV UR4, 0x400 ;  /* 0x0000040000047882 */ /* 0x000fe20000000000 */
[----:B------:R-:W-:Y:S02]  /*4570*/  SHF.L.U32 R15, R0, 0x1, RZ ;  /* 0x00000001000f7819 */ /* 0x000fe400000006ff */
[----:B------:R-:W-:Y:S02]  /*4580*/  ISETP.GT.U32.AND P0, PT, R56, 0x1ff, PT ;  /* 0x000001ff3800780c */ /* 0x000fe40003f04070 */
        /* <DEDUP_REMOVED lines=10> */
[----:B------:R-:W-:-:S11]  /*4630*/  IMAD.MOV.U32 R15, RZ, RZ, R4 ;  /* 0x000000ffff0f7224 */ /* 0x000fd600078e0004 */
[----:B------:R-:W-:Y:S05]  /*4640*/  @!P0 BRA `(.L_x_219) ;  /* 0x0000000800008947 */ /* 0x000fea0003800000 */
[----:B------:R-:W-:Y:S01]  /*4650*/  ISETP.GT.U32.AND P0, PT, R10, 0x9, PT ;  /* 0x000000090a00780c */ /* 0x000fe20003f04070 */
[----:B------:R-:W-:-:S12]  /*4660*/  UMOV UR5, 0xffff ;  /* 0x0000ffff00057882 */ /* 0x000fd80000000000 */
[----:B------:R-:W-:Y:S02]  /*4670*/  @!P0 SHF.R.U32.HI R4, RZ, 0x4, R56 ;  /* 0x00000004ff048819 */ /* 0x000fe40000011638 */
[C---:B------:R-:W-:Y:S02]  /*4680*/  @!P0 SHF.L.U32 R15, R10.reuse, 0x1, RZ ;  /* 0x000000010a0f8819 */ /* 0x040fe400000006ff */
[----:B------:R-:W-:Y:S02]  /*4690*/  @!P0 LEA R16, R10, UR4, 0x7 ;  /* 0x000000040a108c11 */ /* 0x000fe4000f8e38ff */
[----:B------:R-:W-:-:S04]  /*46a0*/  @!P0 LOP3.LUT R15, R4, R15, RZ, 0x3c, !PT ;  /* 0x0000000f040f8212 */ /* 0x000fc800078e3cff */
[----:B------:R-:W-:Y:S02]  /*46b0*/  @!P0 LEA R16, R15, R16, 0x2 ;  /* 0x000000100f108211 */ /* 0x000fe400078e10ff */
[----:B0-----:R-:W-:-:S06]  /*46c0*/  CS2R R14, SRZ ;  /* 0x00000000000e7805 */ /* 0x001fcc000001ff00 */
        /* <DEDUP_REMOVED lines=26> */
.L_x_233:
        /* <DEDUP_REMOVED lines=8> */
[----:B0-----:R-:W-:-:S05]  /*48f0*/  IMAD.WIDE R16, R15, 0x2, R16 ;  /* 0x000000020f107825 */ /* 0x001fca00078e0210 */
[----:B------:R2:W-:Y:S01]  /*4900*/  @!P1 STG.E.U16 desc[UR12][R16.64], R14 ;  /* 0x0000000e10009986 */ /* 0x0005e2000c10150c */
[----:B-1----:R-:W-:Y:S01]  /*4910*/  IMAD.WIDE R18, R15, 0x2, R18 ;  /* 0x000000020f127825 */ /* 0x002fe200078e0212 */
[----:B------:R-:W-:-:S04]  /*4920*/  LEA.HI R15, R56, 0x14, RZ, 0x1c ;  /* 0x00000014380f7811 */ /* 0x000fc800078fe0ff */
[----:B------:R2:W-:Y:S01]  /*4930*/  @!P1 STG.E.U16 desc[UR12][R18.64], R20 ;  /* 0x0000001412009986 */ /* 0x0005e2000c10150c */
[----:B------:R-:W-:Y:S05]  /*4940*/  @!P2 BRA `(.L_x_219) ;  /* 0x000000040040a947 */ /* 0x000fea0003800000 */
[C---:B--2---:R-:W-:Y:S01]  /*4950*/  @!P0 SHF.L.U32 R14, R10.reuse, 0x1, RZ ;  /* 0x000000010a0e8819 */ /* 0x044fe200000006ff */
        /* <DEDUP_REMOVED lines=31> */
.L_x_243:
[----:B--2---:R-:W-:Y:S01]  /*4b50*/  FADD.FTZ R15, R14, R30 ;  /* 0x0000001e0e0f7221 */ /* 0x004fe20000010000 */
[----:B------:R-:W-:Y:S02]  /*4b60*/  @!P1 F2FP.BF16.F32.PACK_AB R14, RZ, R24 ;  /* 0x00000018ff0e923e */ /* 0x000fe400000010ff */
[----:B------:R-:W-:Y:S02]  /*4b70*/  ISETP.NE.AND P2, PT, R50, 0x2, PT ;  /* 0x000000023200780c */ /* 0x000fe40003f45270 */
[----:B------:R-:W-:Y:S01]  /*4b80*/  @!P1 F2FP.BF16.F32.PACK_AB R15, RZ, R15 ;  /* 0x0000000fff0f923e */ /* 0x000fe200000010ff */
[----:B------:R1:W-:Y:S03]  /*4b90*/  @!P1 STG.E.U16 desc[UR12][R16.64+0x28], R14 ;  /* 0x0000280e10009986 */ /* 0x0003e6000c10150c */
[----:B------:R-:W-:Y:S02]  /*4ba0*/  PRMT R20, R15, 0x7610, R20 ;  /* 0x000076100f147816 */ /* 0x000fe40000000014 */
[----:B------:R-:W-:-:S03]  /*4bb0*/  LEA.HI R15, R56, 0x28, RZ, 0x1c ;  /* 0x00000028380f7811 */ /* 0x000fc600078fe0ff */
[----:B------:R1:W-:Y:S02]  /*4bc0*/  @!P1 STG.E.U16 desc[UR12][R18.64+0x28], R20 ;  /* 0x0000281412009986 */ /* 0x0003e4000c10150c */
[----:B------:R-:W-:Y:S05]  /*4bd0*/  @!P2 BRA `(.L_x_219) ;  /* 0x00000000009ca947 */ /* 0x000fea0003800000 */
[C---:B-1----:R-:W-:Y:S01]  /*4be0*/  @!P0 IMAD.SHL.U32 R14, R10.reuse, 0x2, RZ ;  /* 0x000000020a0e8824 */ /* 0x042fe200078e00ff */
[----:B------:R-:W-:Y:S01]  /*4bf0*/  @!P0 LEA R20, R10, UR4, 0x7 ;  /* 0x000000040a148c11 */ /* 0x000fe2000f8e38ff */
[----:B------:R-:W-:-:S03]  /*4c00*/  UMOV UR5, 0xffff ;  /* 0x0000ffff00057882 */ /* 0x000fc60000000000 */
        /* <DEDUP_REMOVED lines=29> */
.L_x_253:
[----:B--2---:R-:W-:Y:S01]  /*4de0*/  FADD.FTZ R15, R14, R30 ;  /* 0x0000001e0e0f7221 */ /* 0x004fe20000010000 */
[----:B------:R-:W-:-:S04]  /*4df0*/  @!P1 F2FP.BF16.F32.PACK_AB R14, RZ, R24 ;  /* 0x00000018ff0e923e */ /* 0x000fc800000010ff */
[----:B------:R-:W-:Y:S01]  /*4e00*/  @!P1 F2FP.BF16.F32.PACK_AB R15, RZ, R15 ;  /* 0x0000000fff0f923e */ /* 0x000fe200000010ff */
[----:B------:R3:W-:Y:S03]  /*4e10*/  @!P1 STG.E.U16 desc[UR12][R16.64+0x50], R14 ;  /* 0x0000500e10009986 */ /* 0x0007e6000c10150c */
[----:B------:R-:W-:Y:S02]  /*4e20*/  PRMT R20, R15, 0x7610, R20 ;  /* 0x000076100f147816 */ /* 0x000fe40000000014 */
[----:B------:R-:W-:-:S03]  /*4e30*/  LEA.HI R15, R56, 0x3c, RZ, 0x1c ;  /* 0x0000003c380f7811 */ /* 0x000fc600078fe0ff */
[----:B------:R3:W-:Y:S04]  /*4e40*/  @!P1 STG.E.U16 desc[UR12][R18.64+0x50], R20 ;  /* 0x0000501412009986 */ /* 0x0007e8000c10150c */
.L_x_219:
[----:B------:R-:W-:Y:S05]  /*4e50*/  BSYNC B0 ;  /* 0x0000000000007941 */ /* 0x000fea0003800000 */
.L_x_218:
[----:B------:R-:W-:-:S13]  /*4e60*/  ISETP.GE.U32.AND P0, PT, R5, 0x3c, PT ;  /* 0x0000003c0500780c */ /* 0x000fda0003f06070 */
[----:B------:R-:W-:Y:S05]  /*4e70*/  @!P0 BRA `(.L_x_217) ;  /* 0x0000000800b08947 */ /* 0x000fea0003800000 */
[----:B------:R-:W-:Y:S01]  /*4e80*/  ISETP.GT.U32.AND P0, PT, R10, 0x9, PT ;  /* 0x000000090a00780c */ /* 0x000fe20003f04070 */
[----:B-123--:R-:W-:Y:S01]  /*4e90*/  HFMA2.MMA R16, -RZ, RZ, 0, 0 ;  /* 0x00000000ff107435 */ /* 0x00efe200000001ff */
[----:B------:R-:W-:-:S11]  /*4ea0*/  UMOV UR5, 0xffff ;  /* 0x0000ffff00057882 */ /* 0x000fd60000000000 */
[C---:B0-----:R-:W-:Y:S02]  /*4eb0*/  @!P0 SHF.L.U32 R14, R10.reuse, 0x1, RZ ;  /* 0x000000010a0e8819 */ /* 0x041fe400000006ff */
[----:B------:R-:W-:Y:S02]  /*4ec0*/  @!P0 LEA R17, R10, UR4, 0x7 ;  /* 0x000000040a118c11 */ /* 0x000fe4000f8e38ff */
[----:B------:R-:W-:-:S05]  /*4ed0*/  @!P0 LOP3.LUT R14, R15, R14, RZ, 0x3c, !PT ;  /* 0x0000000e0f0e8212 */ /* 0x000fca00078e3cff */
[----:B------:R-:W-:Y:S01]  /*4ee0*/  @!P0 IMAD R17, R14, 0x4, R17 ;  /* 0x000000040e118824 */ /* 0x000fe200078e0211 */
[----:B------:R-:W-:-:S04]  /*4ef0*/  MOV R14, RZ ;  /* 0x000000ff000e7202 */ /* 0x000fc80000000f00 */
[----:B------:R0:W1:Y:S04]  /*4f00*/  @!P0 LDS R16, [R17] ;  /* 0x0000000011108984 */ /* 0x0000680000000800 */
[----:B------:R0:W2:Y:S01]  /*4f10*/  @!P0 LDS R14, [R17+0x500] ;  /* 0x00050000110e8984 */ /* 0x0000a20000000800 */
[----:B------:R-:W-:Y:S05]  /*4f20*/  BRA.DIV UR5, `(.L_x_223) ;  /* 0x0000001605487947 */ /* 0x000fea000b800000 */
[C---:B------:R-:W-:Y:S01]  /*4f30*/  @!P0 VIADD R18, R15.reuse, 0x14 ;  /* 0x000000140f128836 */ /* 0x040fe20000000000 */
[C---:B------:R-:W-:Y:S01]  /*4f40*/  @!P0 SHF.L.U32 R19, R10.reuse, 0x1, RZ ;  /* 0x000000010a138819 */ /* 0x040fe200000006ff */
[----:B------:R-:W-:Y:S01]  /*4f50*/  IMAD.MOV.U32 R27, RZ, RZ, 0xffff ;  /* 0x0000ffffff1b7424 */ /* 0x000fe200078e00ff */
[----:B------:R-:W-:Y:S01]  /*4f60*/  @!P0 LEA R23, R10, UR4, 0x7 ;  /* 0x000000040a178c11 */ /* 0x000fe2000f8e38ff */
[----:B------:R-:W-:Y:S01]  /*4f70*/  IMAD.MOV.U32 R32, RZ, RZ, RZ ;  /* 0x000000ffff207224 */ /* 0x000fe200078e00ff */
[----:B------:R-:W-:Y:S01]  /*4f80*/  @!P0 LOP3.LUT R18, R18, R19, RZ, 0x3c, !PT ;  /* 0x0000001312128212 */ /* 0x000fe200078e3cff */
[----:B------:R-:W-:Y:S01]  /*4f90*/  IMAD.MOV.U32 R41, RZ, RZ, 0xffff ;  /* 0x0000ffffff297424 */ /* 0x000fe200078e00ff */
[----:B------:R-:W-:Y:S01]  /*4fa0*/  @!P0 SHF.L.U32 R22, R10, 0x1, RZ ;  /* 0x000000010a168819 */ /* 0x000fe200000006ff */
[----:B------:R-:W-:Y:S01]  /*4fb0*/  IMAD.MOV.U32 R40, RZ, RZ, 0xffff ;  /* 0x0000ffffff287424 */ /* 0x000fe200078e00ff */
[C---:B------:R-:W-:Y:S01]  /*4fc0*/  @!P0 IADD3 R21, R15.reuse, 0x28, RZ ;  /* 0x000000280f158810 */ /* 0x040fe20007ffe0ff */
[----:B------:R-:W-:Y:S01]  /*4fd0*/  @!P0 IMAD R18, R18, 0x4, R23 ;  /* 0x0000000412128824 */ /* 0x000fe200078e0217 */
[----:B------:R-:W-:Y:S01]  /*4fe0*/  @!P0 LEA R24, R10, UR4, 0x7 ;  /* 0x000000040a188c11 */ /* 0x000fe2000f8e38ff */
[----:B------:R-:W-:Y:S01]  /*4ff0*/  @!P0 VIADD R23, R15, 0x3c ;  /* 0x0000003c0f178836 */ /* 0x000fe20000000000 */
[----:B------:R-:W-:-:S02]  /*5000*/  @!P0 LOP3.LUT R21, R21, R22, RZ, 0x3c, !PT ;  /* 0x0000001615158212 */ /* 0x000fc400078e3cff */
[----:B------:R-:W3:Y:S01]  /*5010*/  @!P0 LDS R20, [R18] ;  /* 0x0000000012148984 */ /* 0x000ee20000000800 */
[----:B0-----:R-:W-:Y:S02]  /*5020*/  MOV R17, 0xffff ;  /* 0x0000ffff00117802 */ /* 0x001fe40000000f00 */
[----:B------:R-:W-:Y:S02]  /*5030*/  @!P0 LEA R22, R21, R24, 0x2 ;  /* 0x0000001815168211 */ /* 0x000fe400078e10ff */
[----:B------:R0:W-:Y:S01]  /*5040*/  @!P0 LDS R21, [R18+0x500] ;  /* 0x0005000012158984 */ /* 0x0001e20000000800 */
[C---:B------:R-:W-:Y:S02]  /*5050*/  @!P0 SHF.L.U32 R24, R10.reuse, 0x1, RZ ;  /* 0x000000010a188819 */ /* 0x040fe400000006ff */
[----:B------:R-:W-:Y:S01]  /*5060*/  @!P0 LEA R30, R10, UR4, 0x7 ;  /* 0x000000040a1e8c11 */ /* 0x000fe2000f8e38ff */
[----:B------:R-:W-:Y:S01]  /*5070*/  @!P0 LDS R38, [R22+0x500] ;  /* 0x0005000016268984 */ /* 0x000fe20000000800 */
[----:B------:R-:W-:-:S02]  /*5080*/  @!P0 LOP3.LUT R23, R23, R24, RZ, 0x3c, !PT ;  /* 0x0000001817178212 */ /* 0x000fc400078e3cff */
[----:B------:R-:W-:Y:S01]  /*5090*/  MOV R29, 0xffff ;  /* 0x0000ffff001d7802 */ /* 0x000fe20000000f00 */
[----:B------:R-:W-:Y:S01]  /*50a0*/  @!P0 LDS R37, [R22] ;  /* 0x0000000016258984 */ /* 0x000fe20000000800 */
[----:B------:R-:W-:Y:S01]  /*50b0*/  @!P0 LEA R39, R23, R30, 0x2 ;  /* 0x0000001e17278211 */ /* 0x000fe200078e10ff */
[----:B------:R-:W-:Y:S01]  /*50c0*/  IMAD.MOV.U32 R23, RZ, RZ, RZ ;  /* 0x000000ffff177224 */ /* 0x000fe200078e00ff */
[----:B------:R-:W-:Y:S01]  /*50d0*/  MOV R24, RZ ;  /* 0x000000ff00187202 */ /* 0x000fe20000000f00 */
[----:B-1----:R-:W1:Y:S01]  /*50e0*/  SHFL.BFLY PT, R17, R16, 0x8, 0x101f ;  /* 0x0d101f0010117f89 */ /* 0x002e6200000e0000 */
[----:B------:R-:W-:Y:S01]  /*50f0*/  MOV R34, RZ ;  /* 0x000000ff00227202 */ /* 0x000fe20000000f00 */
[----:B0-----:R-:W-:Y:S01]  /*5100*/  IMAD.MOV.U32 R18, RZ, RZ, RZ ;  /* 0x000000ffff127224 */ /* 0x001fe200078e00ff */
[----:B------:R-:W-:Y:S01]  /*5110*/  MOV R35, 0xffff ;  /* 0x0000ffff00237802 */ /* 0x000fe20000000f00 */
[----:B--2---:R-:W0:Y:S01]  /*5120*/  SHFL.BFLY PT, R30, R14, 0x8, 0x101f ;  /* 0x0d101f000e1e7f89 */ /* 0x004e2200000e0000 */
[----:B------:R-:W-:-:S02]  /*5130*/  MOV R28, 0xffff ;  /* 0x0000ffff001c7802 */ /* 0x000fc40000000f00 */
[----:B------:R-:W-:Y:S01]  /*5140*/  MOV R26, 0xffff ;  /* 0x0000ffff001a7802 */ /* 0x000fe20000000f00 */
[----:B------:R-:W2:Y:S01]  /*5150*/  @!P0 LDS R22, [R39] ;  /* 0x0000000027168984 */ /* 0x000ea20000000800 */
[----:B------:R-:W-:Y:S02]  /*5160*/  MOV R43, 0xffff ;  /* 0x0000ffff002b7802 */ /* 0x000fe40000000f00 */
[----:B---3--:R-:W-:Y:S01]  /*5170*/  @!P0 MOV R32, R20 ;  /* 0x0000001400208202 */ /* 0x008fe20000000f00 */
[----:B-1----:R-:W-:Y:S01]  /*5180*/  FADD.FTZ R25, R17, R16 ;  /* 0x0000001011197221 */ /* 0x002fe20000010000 */
[----:B------:R1:W-:Y:S01]  /*5190*/  @!P0 LDS R20, [R39+0x500] ;  /* 0x0005000027148984 */ /* 0x0003e20000000800 */
[----:B------:R-:W-:Y:S02]  /*51a0*/  MOV R16, 0xffff ;  /* 0x0000ffff00107802 */ /* 0x000fe40000000f00 */
[----:B------:R-:W-:Y:S01]  /*51b0*/  @!P0 MOV R34, R21 ;  /* 0x0000001500228202 */ /* 0x000fe20000000f00 */
[----:B------:R-:W3:Y:S01]  /*51c0*/  SHFL.BFLY PT, R31, R32, 0x8, 0x101f ;  /* 0x0d101f00201f7f89 */ /* 0x000ee200000e0000 */
[----:B0-----:R-:W-:Y:S01]  /*51d0*/  FADD.FTZ R17, R30, R14 ;  /* 0x0000000e1e117221 */ /* 0x001fe20000010000 */
[----:B------:R-:W-:-:S02]  /*51e0*/  MOV R30, 0xffff ;  /* 0x0000ffff001e7802 */ /* 0x000fc40000000f00 */
[----:B------:R-:W-:Y:S01]  /*51f0*/  @!P0 MOV R23, R38 ;  /* 0x0000002600178202 */ /* 0x000fe20000000f00 */
[----:B------:R-:W0:Y:S01]  /*5200*/  SHFL.BFLY PT, R16, R25, 0x4, 0x101f ;  /* 0x0c901f0019107f89 */ /* 0x000e2200000e0000 */
[----:B------:R-:W-:Y:S01]  /*5210*/  MOV R38, 0xffff ;  /* 0x0000ffff00267802 */ /* 0x000fe20000000f00 */
[----:B------:R-:W-:Y:S01]  /*5220*/  @!P0 IMAD.MOV.U32 R24, RZ, RZ, R37 ;  /* 0x000000ffff188224 */ /* 0x000fe200078e0025 */
[----:B------:R-:W-:Y:S01]  /*5230*/  MOV R21, RZ ;  /* 0x000000ff00157202 */ /* 0x000fe20000000f00 */
[----:B------:R-:W-:Y:S01]  /*5240*/  IMAD.MOV.U32 R37, RZ, RZ, 0xffff ;  /* 0x0000ffffff257424 */ /* 0x000fe200078e00ff */
[----:B------:R-:W4:Y:S01]  /*5250*/  SHFL.BFLY PT, R33, R34, 0x8, 0x101f ;  /* 0x0d101f0022217f89 */ /* 0x000f2200000e0000 */
[----:B-1----:R-:W-:-:S03]  /*5260*/  MOV R39, 0xffff ;  /* 0x0000ffff00277802 */ /* 0x002fc60000000f00 */
[----:B------:R-:W1:Y:S04]  /*5270*/  SHFL.BFLY PT, R38, R23, 0x8, 0x101f ;  /* 0x0d101f0017267f89 */ /* 0x000e6800000e0000 */
[----:B------:R-:W5:Y:S01]  /*5280*/  SHFL.BFLY PT, R37, R24, 0x8, 0x101f ;  /* 0x0d101f0018257f89 */ /* 0x000f6200000e0000 */
[----:B--2---:R-:W-:Y:S01]  /*5290*/  @!P0 MOV R21, R22 ;  /* 0x0000001600158202 */ /* 0x004fe20000000f00 */
[----:B------:R-:W-:Y:S02]  /*52a0*/  IMAD.MOV.U32 R22, RZ, RZ, 0xffff ;  /* 0x0000ffffff167424 */ /* 0x000fe400078e00ff */
[----:B------:R-:W2:Y:S01]  /*52b0*/  SHFL.BFLY PT, R30, R17, 0x4, 0x101f ;  /* 0x0c901f00111e7f89 */ /* 0x000ea200000e0000 */
[----:B---3--:R-:W-:-:S03]  /*52c0*/  FADD.FTZ R31, R31, R32 ;  /* 0x000000201f1f7221 */ /* 0x008fc60000010000 */
[----:B------:R-:W3:Y:S01]  /*52d0*/  SHFL.BFLY PT, R42, R21, 0x8, 0x101f ;  /* 0x0d101f00152a7f89 */ /* 0x000ee200000e0000 */
[----:B0-----:R-:W-:Y:S01]  /*52e0*/  FADD.FTZ R19, R25, R16 ;  /* 0x0000001019137221 */ /* 0x001fe20000010000 */
[----:B----4-:R-:W-:-:S04]  /*52f0*/  FADD.FTZ R33, R33, R34 ;  /* 0x0000002221217221 */ /* 0x010fc80000010000 */
[----:B------:R-:W0:Y:S01]  /*5300*/  SHFL.BFLY PT, R16, R19, 0x2, 0x101f ;  /* 0x0c501f0013107f89 */ /* 0x000e2200000e0000 */
[----:B------:R-:W-:Y:S01]  /*5310*/  @!P0 MOV R18, R20 ;  /* 0x0000001400128202 */ /* 0x000fe20000000f00 */
[----:B------:R-:W-:Y:S02]  /*5320*/  IMAD.MOV.U32 R34, RZ, RZ, 0xffff ;  /* 0x0000ffffff227424 */ /* 0x000fe400078e00ff */
[----:B-1----:R-:W-:Y:S01]  /*5330*/  FADD.FTZ R32, R38, R23 ;  /* 0x0000001726207221 */ /* 0x002fe20000010000 */
[----:B------:R-:W-:Y:S01]  /*5340*/  MOV R20, 0xffff ;  /* 0x0000ffff00147802 */ /* 0x000fe20000000f00 */
[----:B------:R-:W-:Y:S01]  /*5350*/  IMAD.MOV.U32 R23, RZ, RZ, 0xffff ;  /* 0x0000ffffff177424 */ /* 0x000fe200078e00ff */
[----:B------:R-:W-:Y:S01]  /*5360*/  ISETP.NE.AND P0, PT, R10, RZ, PT ;  /* 0x000000ff0a00720c */ /* 0x000fe20003f05270 */
[----:B-----5:R-:W-:Y:S01]  /*5370*/  FADD.FTZ R25, R37, R24 ;  /* 0x0000001825197221 */ /* 0x020fe20000010000 */
[----:B------:R-:W-:Y:S01]  /*5380*/  IMAD.MOV.U32 R24, RZ, RZ, 0xffff ;  /* 0x0000ffffff187424 */ /* 0x000fe200078e00ff */
[----:B------:R-:W1:Y:S01]  /*5390*/  SHFL.BFLY PT, R37, R32, 0x4, 0x101f ;  /* 0x0c901f0020257f89 */ /* 0x000e6200000e0000 */
[----:B--2---:R-:W-:Y:S01]  /*53a0*/  FADD.FTZ R14, R17, R30 ;  /* 0x0000001e110e7221 */ /* 0x004fe20000010000 */
[----:B------:R-:W-:-:S02]  /*53b0*/  MOV R17, 0xffff ;  /* 0x0000ffff00117802 */ /* 0x000fc40000000f00 */
[----:B------:R-:W2:Y:S01]  /*53c0*/  SHFL.BFLY PT, R20, R31, 0x4, 0x101f ;  /* 0x0c901f001f147f89 */ /* 0x000ea200000e0000 */
[----:B---3--:R-:W-:Y:S01]  /*53d0*/  FADD.FTZ R42, R42, R21 ;  /* 0x000000152a2a7221 */ /* 0x008fe20000010000 */
[----:B------:R-:W-:Y:S02]  /*53e0*/  MOV R21, 0xffff ;  /* 0x0000ffff00157802 */ /* 0x000fe40000000f00 */
[----:B------:R-:W3:Y:S04]  /*53f0*/  SHFL.BFLY PT, R23, R18, 0x8, 0x101f ;  /* 0x0d101f0012177f89 */ /* 0x000ee800000e0000 */
[----:B------:R-:W4:Y:S01]  /*5400*/  SHFL.BFLY PT, R36, R33, 0x4, 0x101f ;  /* 0x0c901f0021247f89 */ /* 0x000f2200000e0000 */
[----:B0-----:R-:W-:-:S03]  /*5410*/  FADD.FTZ R16, R19, R16 ;  /* 0x0000001013107221 */ /* 0x001fc60000010000 */
[----:B------:R-:W0:Y:S01]  /*5420*/  SHFL.BFLY PT, R38, R25, 0x4, 0x101f ;  /* 0x0c901f0019267f89 */ /* 0x000e2200000e0000 */
[----:B------:R-:W-:-:S03]  /*5430*/  MOV R19, 0xffff ;  /* 0x0000ffff00137802 */ /* 0x000fc60000000f00 */
[----:B------:R-:W5:Y:S01]  /*5440*/  SHFL.BFLY PT, R30, R14, 0x2, 0x101f ;  /* 0x0c501f000e1e7f89 */ /* 0x000f6200000e0000 */
[----:B-1----:R-:W-:-:S03]  /*5450*/  FADD.FTZ R37, R32, R37 ;  /* 0x0000002520257221 */ /* 0x002fc60000010000 */
[----:B------:R-:W1:Y:S01]  /*5460*/  SHFL.BFLY PT, R41, R42, 0x4, 0x101f ;  /* 0x0c901f002a297f89 */ /* 0x000e6200000e0000 */
[----:B------:R-:W-:Y:S01]  /*5470*/  MOV R32, 0xffff ;  /* 0x0000ffff00207802 */ /* 0x000fe20000000f00 */
[----:B--2---:R-:W-:Y:S01]  /*5480*/  FADD.FTZ R35, R31, R20 ;  /* 0x000000141f237221 */ /* 0x004fe20000010000 */
[----:B------:R-:W-:Y:S01]  /*5490*/  MOV R20, 0xffff ;  /* 0x0000ffff00147802 */ /* 0x000fe20000000f00 */
[----:B------:R-:W2:Y:S01]  /*54a0*/  SHFL.BFLY PT, R24, R37, 0x2, 0x101f ;  /* 0x0c501f0025187f89 */ /* 0x000ea200000e0000 */
[----:B---3--:R-:W-:Y:S01]  /*54b0*/  FADD.FTZ R31, R23, R18 ;  /* 0x00000012171f7221 */ /* 0x008fe20000010000 */
[----:B------:R-:W-:Y:S01]  /*54c0*/  IMAD.MOV.U32 R18, RZ, RZ, 0xffff ;  /* 0x0000ffffff127424 */ /* 0x000fe200078e00ff */
[----:B------:R-:W-:Y:S01]  /*54d0*/  MOV R23, 0xffff ;  /* 0x0000ffff00177802 */ /* 0x000fe20000000f00 */
[----:B------:R-:W3:Y:S01]  /*54e0*/  SHFL.BFLY PT, R19, R16, 0x1, 0x101f ;  /* 0x0c301f0010137f89 */ /* 0x000ee200000e0000 */
[----:B----4-:R-:W-:Y:S01]  /*54f0*/  FADD.FTZ R36, R33, R36 ;  /* 0x0000002421247221 */ /* 0x010fe20000010000 */
[----:B------:R-:W-:-:S02]  /*5500*/  MOV R33, 0xffff ;  /* 0x0000ffff00217802 */ /* 0x000fc40000000f00 */
[----:B------:R-:W4:Y:S01]  /*5510*/  SHFL.BFLY PT, R18, R35, 0x2, 0x101f ;  /* 0x0c501f0023127f89 */ /* 0x000f2200000e0000 */
[----:B0-----:R-:W-:-:S03]  /*5520*/  FADD.FTZ R38, R25, R38 ;  /* 0x0000002619267221 */ /* 0x001fc60000010000 */
[----:B------:R-:W0:Y:S01]  /*5530*/  SHFL.BFLY PT, R21, R36, 0x2, 0x101f ;  /* 0x0c501f0024157f89 */ /* 0x000e2200000e0000 */
[----:B-----5:R-:W-:Y:S01]  /*5540*/  FADD.FTZ R17, R14, R30 ;  /* 0x0000001e0e117221 */ /* 0x020fe20000010000 */
[----:B------:R-:W-:Y:S02]  /*5550*/  MOV R14, 0xffff ;  /* 0x0000ffff000e7802 */ /* 0x000fe40000000f00 */
[----:B------:R-:W5:Y:S01]  /*5560*/  SHFL.BFLY PT, R23, R38, 0x2, 0x101f ;  /* 0x0c501f0026177f89 */ /* 0x000f6200000e0000 */
[----:B-1----:R-:W-:Y:S01]  /*5570*/  FADD.FTZ R42, R42, R41 ;  /* 0x000000292a2a7221 */ /* 0x002fe20000010000 */
[----:B------:R-:W-:Y:S02]  /*5580*/  IMAD.IADD R41, R15, 0x1, R6 ;  /* 0x000000010f297824 */ /* 0x000fe400078e0206 */
[----:B------:R-:W1:Y:S01]  /*5590*/  SHFL.BFLY PT, R20, R31, 0x4, 0x101f ;  /* 0x0c901f001f147f89 */ /* 0x000e6200000e0000 */
[----:B--2---:R-:W-:-:S03]  /*55a0*/  FADD.FTZ R37, R37, R24 ;  /* 0x0000001825257221 */ /* 0x004fc60000010000 */
[----:B------:R-:W2:Y:S01]  /*55b0*/  SHFL.BFLY PT, R14, R17, 0x1, 0x101f ;  /* 0x0c301f00110e7f89 */ /* 0x000ea200000e0000 */
[----:B------:R-:W2:Y:S01]  /*55c0*/  @!P0 LDC.64 R24, c[0x0][0x218] ;  /* 0x00008600ff188b82 */ /* 0x000ea20000000a00 */
[----:B---3--:R-:W-:Y:S02]  /*55d0*/  FADD.FTZ R16, R16, R19 ;  /* 0x0000001310107221 */ /* 0x008fe40000010000 */
[----:B------:R-:W3:Y:S01]  /*55e0*/  SHFL.BFLY PT, R40, R37, 0x1, 0x101f ;  /* 0x0c301f0025287f89 */ /* 0x000ee200000e0000 */
[----:B----4-:R-:W-:-:S03]  /*55f0*/  FADD.FTZ R35, R35, R18 ;  /* 0x0000001223237221 */ /* 0x010fc60000010000 */
[----:B------:R-:W4:Y:S01]  /*5600*/  SHFL.BFLY PT, R43, R42, 0x2, 0x101f ;  /* 0x0c501f002a2b7f89 */ /* 0x000f2200000e0000 */
[----:B------:R-:W-:Y:S01]  /*5610*/  @!P0 F2FP.BF16.F32.PACK_AB R30, RZ, R16 ;  /* 0x00000010ff1e823e */ /* 0x000fe200000010ff */
[----:B------:R-:W4:Y:S01]  /*5620*/  @!P0 LDC.64 R18, c[0x0][0x220] ;  /* 0x00008800ff128b82 */ /* 0x000f220000000a00 */
[----:B0-----:R-:W-:Y:S01]  /*5630*/  FADD.FTZ R36, R36, R21 ;  /* 0x0000001524247221 */ /* 0x001fe20000010000 */
[----:B------:R-:W0:Y:S01]  /*5640*/  SHFL.BFLY PT, R34, R35, 0x1, 0x101f ;  /* 0x0c301f0023227f89 */ /* 0x000e2200000e0000 */
[----:B-----5:R-:W-:-:S03]  /*5650*/  FADD.FTZ R38, R38, R23 ;  /* 0x0000001726267221 */ /* 0x020fc60000010000 */
[----:B------:R-:W5:Y:S02]  /*5660*/  SHFL.BFLY PT, R33, R36, 0x1, 0x101f ;  /* 0x0c301f0024217f89 */ /* 0x000f6400000e0000 */
[----:B------:R-:W5:Y:S01]  /*5670*/  @!P0 LDC.64 R22, c[0x0][0x220] ;  /* 0x00008800ff168b82 */ /* 0x000f620000000a00 */
[----:B-1----:R-:W-:Y:S01]  /*5680*/  FADD.FTZ R31, R31, R20 ;  /* 0x000000141f1f7221 */ /* 0x002fe20000010000 */
[----:B------:R-:W1:Y:S01]  /*5690*/  SHFL.BFLY PT, R39, R38, 0x1, 0x101f ;  /* 0x0c301f0026277f89 */ /* 0x000e6200000e0000 */
[----:B--2---:R-:W-:-:S03]  /*56a0*/  FADD.FTZ R44, R17, R14 ;  /* 0x0000000e112c7221 */ /* 0x004fc60000010000 */
[----:B------:R-:W2:Y:S01]  /*56b0*/  SHFL.BFLY PT, R32, R31, 0x2, 0x101f ;  /* 0x0c501f001f207f89 */ /* 0x000ea200000e0000 */
[----:B------:R-:W-:Y:S01]  /*56c0*/  @!P0 IMAD.WIDE R24, R41, 0x2, R24 ;  /* 0x0000000229188825 */ /* 0x000fe200078e0218 */
[----:B------:R-:W2:Y:S01]  /*56d0*/  @!P0 LDC.64 R20, c[0x0][0x218] ;  /* 0x00008600ff148b82 */ /* 0x000ea20000000a00 */
[----:B------:R-:W-:Y:S02]  /*56e0*/  @!P0 F2FP.BF16.F32.PACK_AB R44, RZ, R44 ;  /* 0x0000002cff2c823e */ /* 0x000fe400000010ff */
[----:B---3--:R-:W-:Y:S01]  /*56f0*/  FADD.FTZ R37, R37, R40 ;  /* 0x0000002825257221 */ /* 0x008fe20000010000 */
[----:B------:R3:W-:Y:S01]  /*5700*/  @!P0 STG.E.U16 desc[UR12][R24.64], R30 ;  /* 0x0000001e18008986 */ /* 0x0007e2000c10150c */
[----:B----4-:R-:W-:-:S03]  /*5710*/  FADD.FTZ R42, R42, R43 ;  /* 0x0000002b2a2a7221 */ /* 0x010fc60000010000 */
[----:B------:R-:W4:Y:S01]  /*5720*/  @!P0 LDC.64 R16, c[0x0][0x218] ;  /* 0x00008600ff108b82 */ /* 0x000f220000000a00 */
[----:B------:R-:W-:-:S04]  /*5730*/  @!P0 IMAD.WIDE R18, R41, 0x2, R18 ;  /* 0x0000000229128825 */ /* 0x000fc800078e0212 */
[----:B0-----:R-:W-:Y:S01]  /*5740*/  FADD.FTZ R34, R35, R34 ;  /* 0x0000002223227221 */ /* 0x001fe20000010000 */
[----:B------:R-:W-:Y:S01]  /*5750*/  MOV R35, 0xffff ;  /* 0x0000ffff00237802 */ /* 0x000fe20000000f00 */
[----:B-----5:R-:W-:Y:S01]  /*5760*/  FADD.FTZ R33, R36, R33 ;  /* 0x0000002124217221 */ /* 0x020fe20000010000 */
[----:B------:R-:W0:Y:S01]  /*5770*/  @!P0 LDC.64 R14, c[0x0][0x220] ;  /* 0x00008800ff0e8b82 */ /* 0x000e220000000a00 */
[----:B------:R-:W-:-:S04]  /*5780*/  @!P0 IMAD.WIDE R22, R41, 0x2, R22 ;  /* 0x0000000229168825 */ /* 0x000fc800078e0216 */
[----:B-1----:R-:W-:Y:S01]  /*5790*/  FADD.FTZ R38, R38, R39 ;  /* 0x0000002726267221 */ /* 0x002fe20000010000 */
[----:B---3--:R-:W-:Y:S01]  /*57a0*/  @!P0 F2FP.BF16.F32.PACK_AB R25, RZ, R33 ;  /* 0x00000021ff19823e */ /* 0x008fe200000010ff */
[----:B------:R-:W1:Y:S01]  /*57b0*/  SHFL.BFLY PT, R35, R42, 0x1, 0x101f ;  /* 0x0c301f002a237f89 */ /* 0x000e6200000e0000 */
[----:B------:R-:W-:Y:S01]  /*57c0*/  MOV R30, 0xffff ;  /* 0x0000ffff001e7802 */ /* 0x000fe20000000f00 */
[----:B--2---:R-:W-:Y:S01]  /*57d0*/  FADD.FTZ R31, R31, R32 ;  /* 0x000000201f1f7221 */ /* 0x004fe20000010000 */
[----:B------:R-:W-:Y:S01]  /*57e0*/  @!P0 F2FP.BF16.F32.PACK_AB R26, RZ, R38 ;  /* 0x00000026ff1a823e */ /* 0x000fe200000010ff */
[----:B------:R2:W-:Y:S01]  /*57f0*/  @!P0 STG.E.U16 desc[UR12][R22.64], R44 ;  /* 0x0000002c16008986 */ /* 0x0005e2000c10150c */
[C---:B------:R-:W-:Y:S01]  /*5800*/  @!P0 IMAD.WIDE R20, R41.reuse, 0x2, R20 ;  /* 0x0000000229148825 */ /* 0x040fe200078e0214 */
[----:B------:R-:W-:Y:S02]  /*5810*/  @!P0 F2FP.BF16.F32.PACK_AB R33, RZ, R37 ;  /* 0x00000025ff21823e */ /* 0x000fe400000010ff */
[----:B------:R3:W3:Y:S01]  /*5820*/  SHFL.BFLY PT, R30, R31, 0x1, 0x101f ;  /* 0x0c301f001f1e7f89 */ /* 0x0006e200000e0000 */
[----:B----4-:R-:W-:Y:S01]  /*5830*/  @!P0 IMAD.WIDE R16, R41, 0x2, R16 ;  /* 0x0000000229108825 */ /* 0x010fe200078e0210 */
[----:B--2---:R-:W-:-:S03]  /*5840*/  @!P0 F2FP.BF16.F32.PACK_AB R23, RZ, R34 ;  /* 0x00000022ff17823e */ /* 0x004fc600000010ff */
[----:B0-----:R-:W-:Y:S02]  /*5850*/  @!P0 IMAD.WIDE R14, R41, 0x2, R14 ;  /* 0x00000002290e8825 */ /* 0x001fe400078e020e */
[----:B------:R0:W-:Y:S02]  /*5860*/  @!P0 STG.E.U16 desc[UR12][R20.64+0x28], R23 ;  /* 0x0000281714008986 */ /* 0x0001e4000c10150c */
[----:B-1----:R-:W-:Y:S02]  /*5870*/  FADD.FTZ R35, R42, R35 ;  /* 0x000000232a237221 */ /* 0x002fe40000010000 */
[----:B------:R0:W-:Y:S04]  /*5880*/  @!P0 STG.E.U16 desc[UR12][R18.64+0x28], R25 ;  /* 0x0000281912008986 */ /* 0x0001e8000c10150c */
[----:B------:R0:W-:Y:S04]  /*5890*/  @!P0 STG.E.U16 desc[UR12][R16.64+0x50], R26 ;  /* 0x0000501a10008986 */ /* 0x0001e8000c10150c */
[----:B---3--:R0:W-:Y:S02]  /*58a0*/  @!P0 STG.E.U16 desc[UR12][R14.64+0x50], R33 ;  /* 0x000050210e008986 */ /* 0x0081e4000c10150c */
.L_x_287:
[----:B0-----:R-:W0:Y:S01]  /*58b0*/  @!P0 LDC.64 R14, c[0x0][0x218] ;  /* 0x00008600ff0e8b82 */ /* 0x001e220000000a00 */
[----:B------:R-:W-:Y:S01]  /*58c0*/  FADD.FTZ R19, R31, R30 ;  /* 0x0000001e1f137221 */ /* 0x000fe20000010000 */
[----:B------:R-:W-:-:S04]  /*58d0*/  @!P0 F2FP.BF16.F32.PACK_AB R18, RZ, R35 ;  /* 0x00000023ff12823e */ /* 0x000fc800000010ff */
[----:B------:R-:W-:Y:S02]  /*58e0*/  @!P0 F2FP.BF16.F32.PACK_AB R19, RZ, R19 ;  /* 0x00000013ff13823e */ /* 0x000fe400000010ff */
[----:B------:R-:W1:Y:S01]  /*58f0*/  @!P0 LDC.64 R16, c[0x0][0x220] ;  /* 0x00008800ff108b82 */ /* 0x000e620000000a00 */
[----:B0-----:R-:W-:-:S05]  /*5900*/  @!P0 IMAD.WIDE R14, R41, 0x2, R14 ;  /* 0x00000002290e8825 */ /* 0x001fca00078e020e */
[----:B------:R4:W-:Y:S01]  /*5910*/  @!P0 STG.E.U16 desc[UR12][R14.64+0x78], R18 ;  /* 0x000078120e008986 */ /* 0x0009e2000c10150c */
[----:B-1----:R-:W-:-:S05]  /*5920*/  @!P0 IMAD.WIDE R16, R41, 0x2, R16 ;  /* 0x0000000229108825 */ /* 0x002fca00078e0210 */
[----:B------:R4:W-:Y:S02]  /*5930*/  @!P0 STG.E.U16 desc[UR12][R16.64+0x78], R19 ;  /* 0x0000781310008986 */ /* 0x0009e4000c10150c */
.L_x_217:
[----:B------:R-:W-:Y:S05]  /*5940*/  WARPSYNC.ALL ;  /* 0x0000000000007948 */ /* 0x000fea0003800000 */
[----:B------:R-:W-:Y:S01]  /*5950*/  UMOV UR4, 0x140 ;  /* 0x0000014000047882 */ /* 0x000fe20000000000 */
[----:B------:R-:W-:Y:S01]  /*5960*/  VIADD R6, R6, 0x400 ;  /* 0x0000040006067836 */ /* 0x000fe20000000000 */
[----:B------:R-:W-:Y:S01]  /*5970*/  UIMAD UR4, UR15, UR4, 0x140 ;  /* 0x000001400f0474a4 */ /* 0x000fe2000f8e0204 */
[----:B------:R-:W-:Y:S05]  /*5980*/  BAR.SYNC.DEFER_BLOCKING 0x0 ;  /* 0x0000000000007b1d */ /* 0x000fea0000010000 */
[----:B------:R-:W-:-:S13]  /*5990*/  ISETP.GE.AND P0, PT, R6, UR4, PT ;  /* 0x0000000406007c0c */ /* 0x000fda000bf06270 */
[----:B------:R-:W-:Y:S05]  /*59a0*/  @!P0 BRA `(.L_x_224) ;  /* 0xffffffe0002c8947 */ /* 0x000fea000383ffff */
[----:B------:R-:W-:Y:S05]  /*59b0*/  EXIT ;  /* 0x000000000000794d */ /* 0x000fea0003800000 */
.L_x_220:
[----:B------:R-:W-:Y:S01]  /*59c0*/  HFMA2.MMA R28, -RZ, RZ, 0, 4.76837158203125e-07 ;  /* 0x00000008ff1c7435 */ /* 0x000fe200000001ff */
[----:B-1----:R-:W-:Y:S01]  /*59d0*/  MOV R29, R14 ;  /* 0x0000000e001d7202 */ /* 0x002fe20000000f00 */
[----:B------:R-:W-:Y:S01]  /*59e0*/  IMAD.MOV.U32 R27, RZ, RZ, 0x101f ;  /* 0x0000101fff1b7424 */ /* 0x000fe200078e00ff */
[----:B------:R-:W-:-:S08]  /*59f0*/  MOV R26, 0xffff ;  /* 0x0000ffff001a7802 */ /* 0x000fd00000000f00 */
[----:B0-2---:R-:W-:Y:S05]  /*5a00*/  WARPSYNC.COLLECTIVE R26, `(.L_x_225) ;  /* 0x000000001a087348 */ /* 0x005fea0003c00000 */
[----:B------:R1:W3:Y:S02]  /*5a10*/  SHFL.BFLY P2, R30, R29, R28, R27 ;  /* 0x0c00001c1d1e7389 */ /* 0x0002e4000004001b */
[----:B0123--:R-:W-:Y:S01]  /*5a20*/  ENDCOLLECTIVE ;  /* 0x000000000000791b */ /* 0x00ffe20003800000 */
.L_x_225:
[----:B------:R-:W-:Y:S01]  /*5a30*/  IMAD.MOV.U32 R29, RZ, RZ, R15 ;  /* 0x000000ffff1d7224 */ /* 0x000fe200078e000f */
[----:B------:R-:W-:-:S07]  /*5a40*/  MOV R17, R30 ;  /* 0x0000001e00117202 */ /* 0x000fce0000000f00 */
[----:B------:R-:W-:Y:S05]  /*5a50*/  WARPSYNC.COLLECTIVE R26, `(.L_x_226) ;  /* 0x000000001a087348 */ /* 0x000fea0003c00000 */
[----:B------:R0:W1:Y:S02]  /*5a60*/  SHFL.BFLY P2, R30, R29, R28, R27 ;  /* 0x0c00001c1d1e7389 */ /* 0x000064000004001b */
[----:B01----:R-:W-:Y:S01]  /*5a70*/  ENDCOLLECTIVE ;  /* 0x000000000000791b */ /* 0x003fe20003800000 */
.L_x_226:
[----:B------:R-:W-:-:S05]  /*5a80*/  FADD.FTZ R17, R17, R14 ;  /* 0x0000000e11117221 */ /* 0x000fca0000010000 */
[----:B------:R-:W-:Y:S01]  /*5a90*/  MOV R29, R17 ;  /* 0x00000011001d7202 */ /* 0x000fe20000000f00 */
[----:B------:R-:W-:Y:S01]  /*5aa0*/  IMAD.MOV.U32 R28, RZ, RZ, 0x4 ;  /* 0x00000004ff1c7424 */ /* 0x000fe200078e00ff */
[----:B------:R-:W-:-:S07]  /*5ab0*/  MOV R16, R30 ;  /* 0x0000001e00107202 */ /* 0x000fce0000000f00 */
[----:B------:R-:W-:Y:S05]  /*5ac0*/  WARPSYNC.COLLECTIVE R26, `(.L_x_227) ;  /* 0x000000001a087348 */ /* 0x000fea0003c00000 */
[----:B------:R0:W1:Y:S02]  /*5ad0*/  SHFL.BFLY P2, R30, R29, R28, R27 ;  /* 0x0c00001c1d1e7389 */ /* 0x000064000004001b */
[----:B01----:R-:W-:Y:S01]  /*5ae0*/  ENDCOLLECTIVE ;  /* 0x000000000000791b */ /* 0x003fe20003800000 */
.L_x_227:
[----:B------:R-:W-:-:S05]  /*5af0*/  FADD.FTZ R16, R16, R15 ;  /* 0x0000000f10107221 */ /* 0x000fca0000010000 */
[----:B------:R-:W-:Y:S02]  /*5b00*/  MOV R29, R16 ;  /* 0x00000010001d7202 */ /* 0x000fe40000000f00 */
[----:B------:R-:W-:-:S07]  /*5b10*/  MOV R18, R30 ;  /* 0x0000001e00127202 */ /* 0x000fce0000000f00 */
[----:B------:R-:W-:Y:S05]  /*5b20*/  WARPSYNC.COLLECTIVE R26, `(.L_x_228) ;  /* 0x000000001a087348 */ /* 0x000fea0003c00000 */
[----:B------:R0:W1:Y:S02]  /*5b30*/  SHFL.BFLY P2, R30, R29, R28, R27 ;  /* 0x0c00001c1d1e7389 */ /* 0x000064000004001b */
[----:B01----:R-:W-:Y:S01]  /*5b40*/  ENDCOLLECTIVE ;  /* 0x000000000000791b */ /* 0x003fe20003800000 */
.L_x_228:
[----:B------:R-:W-:Y:S01]  /*5b50*/  FADD.FTZ R18, R17, R18 ;  /* 0x0000001211127221 */ /* 0x000fe20000010000 */
[----:B------:R-:W-:-:S04]  /*5b60*/  HFMA2.MMA R28, -RZ, RZ, 0, 1.1920928955078125e-07 ;  /* 0x00000002ff1c7435 */ /* 0x000fc800000001ff */
[----:B------:R-:W-:Y:S01]  /*5b70*/  MOV R29, R18 ;  /* 0x00000012001d7202 */ /* 0x000fe20000000f00 */
[----:B------:R-:W-:-:S07]  /*5b80*/  IMAD.MOV.U32 R19, RZ, RZ, R30 ;  /* 0x000000ffff137224 */ /* 0x000fce00078e001e */
[----:B------:R-:W-:Y:S05]  /*5b90*/  WARPSYNC.COLLECTIVE R26, `(.L_x_229) ;  /* 0x000000001a087348 */ /* 0x000fea0003c00000 */
[----:B------:R0:W1:Y:S02]  /*5ba0*/  SHFL.BFLY P2, R30, R29, R28, R27 ;  /* 0x0c00001c1d1e7389 */ /* 0x000064000004001b */
[----:B01----:R-:W-:Y:S01]  /*5bb0*/  ENDCOLLECTIVE ;  /* 0x000000000000791b */ /* 0x003fe20003800000 */
.L_x_229:
[----:B------:R-:W-:-:S05]  /*5bc0*/  FADD.FTZ R19, R16, R19 ;  /* 0x0000001310137221 */ /* 0x000fca0000010000 */
[----:B------:R-:W-:Y:S01]  /*5bd0*/  MOV R29, R19 ;  /* 0x00000013001d7202 */ /* 0x000fe20000000f00 */
[----:B------:R-:W-:-:S07]  /*5be0*/  IMAD.MOV.U32 R21, RZ, RZ, R30 ;  /* 0x000000ffff157224 */ /* 0x000fce00078e001e */
[----:B------:R-:W-:Y:S05]  /*5bf0*/  WARPSYNC.COLLECTIVE R26, `(.L_x_230) ;  /* 0x000000001a087348 */ /* 0x000fea0003c00000 */
[----:B------:R0:W1:Y:S02]  /*5c00*/  SHFL.BFLY P2, R30, R29, R28, R27 ;  /* 0x0c00001c1d1e7389 */ /* 0x000064000004001b */
[----:B01----:R-:W-:Y:S01]  /*5c10*/  ENDCOLLECTIVE ;  /* 0x000000000000791b */ /* 0x003fe20003800000 */
.L_x_230:
[----:B------:R-:W-:Y:S01]  /*5c20*/  FADD.FTZ R21, R18, R21 ;  /* 0x0000001512157221 */ /* 0x000fe20000010000 */
[----:B------:R-:W-:-:S03]  /*5c30*/  HFMA2.MMA R28, -RZ, RZ, 0, 5.9604644775390625e-08 ;  /* 0x00000001ff1c7435 */ /* 0x000fc600000001ff */
[----:B------:R-:W-:Y:S01]  /*5c40*/  IMAD.MOV.U32 R29, RZ, RZ, R21 ;  /* 0x000000ffff1d7224 */ /* 0x000fe200078e0015 */
[----:B------:R-:W-:-:S07]  /*5c50*/  MOV R14, R30 ;  /* 0x0000001e000e7202 */ /* 0x000fce0000000f00 */
[----:B------:R-:W-:Y:S05]  /*5c60*/  WARPSYNC.COLLECTIVE R26, `(.L_x_231) ;  /* 0x000000001a087348 */ /* 0x000fea0003c00000 */
[----:B------:R0:W1:Y:S02]  /*5c70*/  SHFL.BFLY P2, R30, R29, R28, R27 ;  /* 0x0c00001c1d1e7389 */ /* 0x000064000004001b */
[----:B01----:R-:W-:Y:S01]  /*5c80*/  ENDCOLLECTIVE ;  /* 0x000000000000791b */ /* 0x003fe20003800000 */
.L_x_231:
[----:B------:R-:W-:-:S04]  /*5c90*/  FADD.FTZ R14, R19, R14 ;  /* 0x0000000e130e7221 */ /* 0x000fc80000010000 */
[----:B------:R-:W-:Y:S01]  /*5ca0*/  IMAD.MOV.U32 R29, RZ, RZ, R14 ;  /* 0x000000ffff1d7224 */ /* 0x000fe200078e000e */
[----:B------:R-:W-:-:S07]  /*5cb0*/  MOV R20, R30 ;  /* 0x0000001e00147202 */ /* 0x000fce0000000f00 */
[----:B------:R-:W-:Y:S05]  /*5cc0*/  WARPSYNC.COLLECTIVE R26, `(.L_x_232) ;  /* 0x000000001a087348 */ /* 0x000fea0003c00000 */
[----:B------:R0:W1:Y:S02]  /*5cd0*/  SHFL.BFLY P2, R30, R29, R28, R27 ;  /* 0x0c00001c1d1e7389 */ /* 0x000064000004001b */
[----:B01----:R-:W-:Y:S01]  /*5ce0*/  ENDCOLLECTIVE ;  /* 0x000000000000791b */ /* 0x003fe20003800000 */
.L_x_232:
[----:B------:R-:W-:Y:S01]  /*5cf0*/  FADD.FTZ R20, R21, R20 ;  /* 0x0000001415147221 */ /* 0x000fe20000010000 */
[----:B------:R-:W-:Y:S06]  /*5d00*/  BRA `(.L_x_233) ;  /* 0xffffffe800d87947 */ /* 0x000fec000383ffff */
.L_x_221:
        /* <DEDUP_REMOVED lines=8> */
.L_x_235:
[----:B------:R-:W-:Y:S05]  /*5d90*/  BSYNC B1 ;  /* 0x0000000000017941 */ /* 0x000fea0003800000 */
.L_x_234:
        /* <DEDUP_REMOVED lines=8> */
.L_x_236:
[----:B------:R-:W-:-:S05]  /*5e20*/  FADD.FTZ R21, R21, R14 ;  /* 0x0000000e15157221 */ /* 0x000fca0000010000 */
[----:B------:R-:W-:Y:S01]  /*5e30*/  MOV R29, R21 ;  /* 0x00000015001d7202 */ /* 0x000fe20000000f00 */
[----:B------:R-:W-:Y:S01]  /*5e40*/  IMAD.MOV.U32 R28, RZ, RZ, 0x4 ;  /* 0x00000004ff1c7424 */ /* 0x000fe200078e00ff */
[----:B------:R-:W-:-:S07]  /*5e50*/  MOV R20, R30 ;  /* 0x0000001e00147202 */ /* 0x000fce0000000f00 */
[----:B------:R-:W-:Y:S05]  /*5e60*/  WARPSYNC.COLLECTIVE R26, `(.L_x_237) ;  /* 0x000000001a087348 */ /* 0x000fea0003c00000 */
[----:B------:R0:W1:Y:S02]  /*5e70*/  SHFL.BFLY P2, R30, R29, R28, R27 ;  /* 0x0c00001c1d1e7389 */ /* 0x000064000004001b */
[----:B01----:R-:W-:Y:S01]  /*5e80*/  ENDCOLLECTIVE ;  /* 0x000000000000791b */ /* 0x003fe20003800000 */
.L_x_237:
[----:B------:R-:W-:-:S05]  /*5e90*/  FADD.FTZ R20, R20, R15 ;  /* 0x0000000f14147221 */ /* 0x000fca0000010000 */
[----:B------:R-:W-:Y:S02]  /*5ea0*/  MOV R29, R20 ;  /* 0x00000014001d7202 */ /* 0x000fe40000000f00 */
[----:B------:R-:W-:-:S07]  /*5eb0*/  MOV R22, R30 ;  /* 0x0000001e00167202 */ /* 0x000fce0000000f00 */
[----:B------:R-:W-:Y:S05]  /*5ec0*/  WARPSYNC.COLLECTIVE R26, `(.L_x_238) ;  /* 0x000000001a087348 */ /* 0x000fea0003c00000 */
[----:B------:R0:W1:Y:S02]  /*5ed0*/  SHFL.BFLY P2, R30, R29, R28, R27 ;  /* 0x0c00001c1d1e7389 */ /* 0x000064000004001b */
[----:B01----:R-:W-:Y:S01]  /*5ee0*/  ENDCOLLECTIVE ;  /* 0x000000000000791b */ /* 0x003fe20003800000 */
.L_x_238:
[----:B------:R-:W-:Y:S01]  /*5ef0*/  FADD.FTZ R22, R21, R22 ;  /* 0x0000001615167221 */ /* 0x000fe20000010000 */
[----:B------:R-:W-:-:S04]  /*5f00*/  HFMA2.MMA R28, -RZ, RZ, 0, 1.1920928955078125e-07 ;  /* 0x00000002ff1c7435 */ /* 0x000fc800000001ff */
[----:B------:R-:W-:Y:S01]  /*5f10*/  MOV R29, R22 ;  /* 0x00000016001d7202 */ /* 0x000fe20000000f00 */
[----:B------:R-:W-:-:S07]  /*5f20*/  IMAD.MOV.U32 R23, RZ, RZ, R30 ;  /* 0x000000ffff177224 */ /* 0x000fce00078e001e */
[----:B------:R-:W-:Y:S05]  /*5f30*/  WARPSYNC.COLLECTIVE R26, `(.L_x_239) ;  /* 0x000000001a087348 */ /* 0x000fea0003c00000 */
[----:B------:R0:W1:Y:S02]  /*5f40*/  SHFL.BFLY P2, R30, R29, R28, R27 ;  /* 0x0c00001c1d1e7389 */ /* 0x000064000004001b */
[----:B01----:R-:W-:Y:S01]  /*5f50*/  ENDCOLLECTIVE ;  /* 0x000000000000791b */ /* 0x003fe20003800000 */
.L_x_239:
[----:B------:R-:W-:-:S05]  /*5f60*/  FADD.FTZ R23, R20, R23 ;  /* 0x0000001714177221 */ /* 0x000fca0000010000 */
[----:B------:R-:W-:Y:S01]  /*5f70*/  MOV R29, R23 ;  /* 0x00000017001d7202 */ /* 0x000fe20000000f00 */
[----:B------:R-:W-:-:S07]  /*5f80*/  IMAD.MOV.U32 R25, RZ, RZ, R30 ;  /* 0x000000ffff197224 */ /* 0x000fce00078e001e */
[----:B------:R-:W-:Y:S05]  /*5f90*/  WARPSYNC.COLLECTIVE R26, `(.L_x_240) ;  /* 0x000000001a087348 */ /* 0x000fea0003c00000 */
[----:B------:R0:W1:Y:S02]  /*5fa0*/  SHFL.BFLY P2, R30, R29, R28, R27 ;  /* 0x0c00001c1d1e7389 */ /* 0x000064000004001b */
[----:B01----:R-:W-:Y:S01]  /*5fb0*/  ENDCOLLECTIVE ;  /* 0x000000000000791b */ /* 0x003fe20003800000 */
.L_x_240:
[----:B------:R-:W-:Y:S01]  /*5fc0*/  FADD.FTZ R25, R22, R25 ;  /* 0x0000001916197221 */ /* 0x000fe20000010000 */
[----:B------:R-:W-:-:S03]  /*5fd0*/  HFMA2.MMA R28, -RZ, RZ, 0, 5.9604644775390625e-08 ;  /* 0x00000001ff1c7435 */ /* 0x000fc600000001ff */
[----:B------:R-:W-:Y:S01]  /*5fe0*/  IMAD.MOV.U32 R29, RZ, RZ, R25 ;  /* 0x000000ffff1d7224 */ /* 0x000fe200078e0019 */
[----:B------:R-:W-:-:S07]  /*5ff0*/  MOV R14, R30 ;  /* 0x0000001e000e7202 */ /* 0x000fce0000000f00 */
[----:B------:R-:W-:Y:S05]  /*6000*/  WARPSYNC.COLLECTIVE R26, `(.L_x_241) ;  /* 0x000000001a087348 */ /* 0x000fea0003c00000 */
[----:B------:R0:W1:Y:S02]  /*6010*/  SHFL.BFLY P2, R30, R29, R28, R27 ;  /* 0x0c00001c1d1e7389 */ /* 0x000064000004001b */
[----:B01----:R-:W-:Y:S01]  /*6020*/  ENDCOLLECTIVE ;  /* 0x000000000000791b */ /* 0x003fe20003800000 */
.L_x_241:
[----:B------:R-:W-:-:S04]  /*6030*/  FADD.FTZ R14, R23, R14 ;  /* 0x0000000e170e7221 */ /* 0x000fc80000010000 */
[----:B------:R-:W-:Y:S01]  /*6040*/  IMAD.MOV.U32 R29, RZ, RZ, R14 ;  /* 0x000000ffff1d7224 */ /* 0x000fe200078e000e */
[----:B------:R-:W-:-:S07]  /*6050*/  MOV R24, R30 ;  /* 0x0000001e00187202 */ /* 0x000fce0000000f00 */
[----:B------:R-:W-:Y:S05]  /*6060*/  WARPSYNC.COLLECTIVE R26, `(.L_x_242) ;  /* 0x000000001a087348 */ /* 0x000fea0003c00000 */
[----:B------:R0:W1:Y:S02]  /*6070*/  SHFL.BFLY P2, R30, R29, R28, R27 ;  /* 0x0c00001c1d1e7389 */ /* 0x000064000004001b */
[----:B01----:R-:W-:Y:S01]  /*6080*/  ENDCOLLECTIVE ;  /* 0x000000000000791b */ /* 0x003fe20003800000 */
.L_x_242:
[----:B------:R-:W-:Y:S01]  /*6090*/  FADD.FTZ R24, R25, R24 ;  /* 0x0000001819187221 */ /* 0x000fe20000010000 */
[----:B------:R-:W-:Y:S06]  /*60a0*/  BRA `(.L_x_243) ;  /* 0xffffffe800a87947 */ /* 0x000fec000383ffff */
.L_x_222:
        /* <DEDUP_REMOVED lines=8> */
.L_x_245:
[----:B------:R-:W-:Y:S05]  /*6130*/  BSYNC B1 ;  /* 0x0000000000017941 */ /* 0x000fea0003800000 */
.L_x_244:
        /* <DEDUP_REMOVED lines=8> */
.L_x_246:
[----:B------:R-:W-:-:S05]  /*61c0*/  FADD.FTZ R21, R21, R14 ;  /* 0x0000000e15157221 */ /* 0x000fca0000010000 */
[----:B------:R-:W-:Y:S01]  /*61d0*/  MOV R29, R21 ;  /* 0x00000015001d7202 */ /* 0x000fe20000000f00 */
[----:B------:R-:W-:Y:S01]  /*61e0*/  IMAD.MOV.U32 R28, RZ, RZ, 0x4 ;  /* 0x00000004ff1c7424 */ /* 0x000fe200078e00ff */
[----:B------:R-:W-:-:S07]  /*61f0*/  MOV R20, R30 ;  /* 0x0000001e00147202 */ /* 0x000fce0000000f00 */
[----:B------:R-:W-:Y:S05]  /*6200*/  WARPSYNC.COLLECTIVE R26, `(.L_x_247) ;  /* 0x000000001a087348 */ /* 0x000fea0003c00000 */
[----:B------:R0:W1:Y:S02]  /*6210*/  SHFL.BFLY P2, R30, R29, R28, R27 ;  /* 0x0c00001c1d1e7389 */ /* 0x000064000004001b */
[----:B01----:R-:W-:Y:S01]  /*6220*/  ENDCOLLECTIVE ;  /* 0x000000000000791b */ /* 0x003fe20003800000 */
.L_x_247:
[----:B------:R-:W-:-:S05]  /*6230*/  FADD.FTZ R20, R20, R15 ;  /* 0x0000000f14147221 */ /* 0x000fca0000010000 */
[----:B------:R-:W-:Y:S02]  /*6240*/  MOV R29, R20 ;  /* 0x00000014001d7202 */ /* 0x000fe40000000f00 */
[----:B------:R-:W-:-:S07]  /*6250*/  MOV R22, R30 ;  /* 0x0000001e00167202 */ /* 0x000fce0000000f00 */
[----:B------:R-:W-:Y:S05]  /*6260*/  WARPSYNC.COLLECTIVE R26, `(.L_x_248) ;  /* 0x000000001a087348 */ /* 0x000fea0003c00000 */
[----:B------:R0:W1:Y:S02]  /*6270*/  SHFL.BFLY P2, R30, R29, R28, R27 ;  /* 0x0c00001c1d1e7389 */ /* 0x000064000004001b */
[----:B01----:R-:W-:Y:S01]  /*6280*/  ENDCOLLECTIVE ;  /* 0x000000000000791b */ /* 0x003fe20003800000 */
.L_x_248:
[----:B------:R-:W-:Y:S01]  /*6290*/  FADD.FTZ R22, R21, R22 ;  /* 0x0000001615167221 */ /* 0x000fe20000010000 */
[----:B------:R-:W-:-:S04]  /*62a0*/  HFMA2.MMA R28, -RZ, RZ, 0, 1.1920928955078125e-07 ;  /* 0x00000002ff1c7435 */ /* 0x000fc800000001ff */
[----:B------:R-:W-:Y:S01]  /*62b0*/  MOV R29, R22 ;  /* 0x00000016001d7202 */ /* 0x000fe20000000f00 */
[----:B------:R-:W-:-:S07]  /*62c0*/  IMAD.MOV.U32 R23, RZ, RZ, R30 ;  /* 0x000000ffff177224 */ /* 0x000fce00078e001e */
[----:B------:R-:W-:Y:S05]  /*62d0*/  WARPSYNC.COLLECTIVE R26, `(.L_x_249) ;  /* 0x000000001a087348 */ /* 0x000fea0003c00000 */
[----:B------:R0:W1:Y:S02]  /*62e0*/  SHFL.BFLY P2, R30, R29, R28, R27 ;  /* 0x0c00001c1d1e7389 */ /* 0x000064000004001b */
[----:B01----:R-:W-:Y:S01]  /*62f0*/  ENDCOLLECTIVE ;  /* 0x000000000000791b */ /* 0x003fe20003800000 */
.L_x_249:
[----:B------:R-:W-:-:S05]  /*6300*/  FADD.FTZ R23, R20, R23 ;  /* 0x0000001714177221 */ /* 0x000fca0000010000 */
[----:B------:R-:W-:Y:S01]  /*6310*/  MOV R29, R23 ;  /* 0x00000017001d7202 */ /* 0x000fe20000000f00 */
[----:B------:R-:W-:-:S07]  /*6320*/  IMAD.MOV.U32 R25, RZ, RZ, R30 ;  /* 0x000000ffff197224 */ /* 0x000fce00078e001e */
[----:B------:R-:W-:Y:S05]  /*6330*/  WARPSYNC.COLLECTIVE R26, `(.L_x_250) ;  /* 0x000000001a087348 */ /* 0x000fea0003c00000 */
[----:B------:R0:W1:Y:S02]  /*6340*/  SHFL.BFLY P2, R30, R29, R28, R27 ;  /* 0x0c00001c1d1e7389 */ /* 0x000064000004001b */
[----:B01----:R-:W-:Y:S01]  /*6350*/  ENDCOLLECTIVE ;  /* 0x000000000000791b */ /* 0x003fe20003800000 */
.L_x_250:
[----:B------:R-:W-:Y:S01]  /*6360*/  FADD.FTZ R25, R22, R25 ;  /* 0x0000001916197221 */ /* 0x000fe20000010000 */
[----:B------:R-:W-:-:S03]  /*6370*/  HFMA2.MMA R28, -RZ, RZ, 0, 5.9604644775390625e-08 ;  /* 0x00000001ff1c7435 */ /* 0x000fc600000001ff */
[----:B------:R-:W-:Y:S01]  /*6380*/  IMAD.MOV.U32 R29, RZ, RZ, R25 ;  /* 0x000000ffff1d7224 */ /* 0x000fe200078e0019 */
[----:B------:R-:W-:-:S07]  /*6390*/  MOV R14, R30 ;  /* 0x0000001e000e7202 */ /* 0x000fce0000000f00 */
[----:B------:R-:W-:Y:S05]  /*63a0*/  WARPSYNC.COLLECTIVE R26, `(.L_x_251) ;  /* 0x000000001a087348 */ /* 0x000fea0003c00000 */
[----:B------:R0:W1:Y:S02]  /*63b0*/  SHFL.BFLY P2, R30, R29, R28, R27 ;  /* 0x0c00001c1d1e7389 */ /* 0x000064000004001b */
[----:B01----:R-:W-:Y:S01]  /*63c0*/  ENDCOLLECTIVE ;  /* 0x000000000000791b */ /* 0x003fe20003800000 */
.L_x_251:
[----:B------:R-:W-:-:S04]  /*63d0*/  FADD.FTZ R14, R23, R14 ;  /* 0x0000000e170e7221 */ /* 0x000fc80000010000 */
[----:B------:R-:W-:Y:S01]  /*63e0*/  IMAD.MOV.U32 R29, RZ, RZ, R14 ;  /* 0x000000ffff1d7224 */ /* 0x000fe200078e000e */
[----:B------:R-:W-:-:S07]  /*63f0*/  MOV R24, R30 ;  /* 0x0000001e00187202 */ /* 0x000fce0000000f00 */
[----:B------:R-:W-:Y:S05]  /*6400*/  WARPSYNC.COLLECTIVE R26, `(.L_x_252) ;  /* 0x000000001a087348 */ /* 0x000fea0003c00000 */
[----:B------:R0:W1:Y:S02]  /*6410*/  SHFL.BFLY P2, R30, R29, R28, R27 ;  /* 0x0c00001c1d1e7389 */ /* 0x000064000004001b */
[----:B01----:R-:W-:Y:S01]  /*6420*/  ENDCOLLECTIVE ;  /* 0x000000000000791b */ /* 0x003fe20003800000 */
.L_x_252:
[----:B------:R-:W-:Y:S01]  /*6430*/  FADD.FTZ R24, R25, R24 ;  /* 0x0000001819187221 */ /* 0x000fe20000010000 */
[----:B------:R-:W-:Y:S06]  /*6440*/  BRA `(.L_x_253) ;  /* 0xffffffe800647947 */ /* 0x000fec000383ffff */
.L_x_223:
        /* <DEDUP_REMOVED lines=8> */
.L_x_255:
[----:B------:R-:W-:Y:S05]  /*64d0*/  BSYNC B0 ;  /* 0x0000000000007941 */ /* 0x000fea0003800000 */
.L_x_254:
        /* <DEDUP_REMOVED lines=11> */
.L_x_256:
[----:B------:R-:W-:Y:S01]  /*6590*/  FADD.FTZ R25, R17, R16 ;  /* 0x0000001011197221 */ /* 0x000fe20000010000 */
[----:B------:R-:W-:Y:S01]  /*65a0*/  @!P0 LOP3.LUT R18, R18, R19, RZ, 0x3c, !PT ;  /* 0x0000001312128212 */ /* 0x000fe200078e3cff */
[----:B------:R-:W-:Y:S01]  /*65b0*/  HFMA2.MMA R34, -RZ, RZ, 0, 0 ;  /* 0x00000000ff227435 */ /* 0x000fe200000001ff */
[C---:B------:R-:W-:Y:S02]  /*65c0*/  @!P0 LEA R23, R10.reuse, UR4, 0x7 ;  /* 0x000000040a178c11 */ /* 0x040fe4000f8e38ff */
[----:B------:R-:W-:Y:S02]  /*65d0*/  @!P0 SHF.L.U32 R22, R10, 0x1, RZ ;  /* 0x000000010a168819 */ /* 0x000fe400000006ff */
[----:B------:R-:W-:Y:S01]  /*65e0*/  @!P0 LEA R18, R18, R23, 0x2 ;  /* 0x0000001712128211 */ /* 0x000fe200078e10ff */
[----:B------:R-:W-:Y:S01]  /*65f0*/  HFMA2.MMA R23, -RZ, RZ, 0, 0 ;  /* 0x00000000ff177435 */ /* 0x000fe200000001ff */
[----:B------:R-:W-:-:S03]  /*6600*/  @!P0 LEA R24, R10, UR4, 0x7 ;  /* 0x000000040a188c11 */ /* 0x000fc6000f8e38ff */
        /* <DEDUP_REMOVED lines=8> */
.L_x_257:
[----:B------:R-:W-:Y:S02]  /*6690*/  MOV R29, R17 ;  /* 0x00000011001d7202 */ /* 0x000fe40000000f00 */
[----:B------:R-:W-:-:S07]  /*66a0*/  MOV R16, R30 ;  /* 0x0000001e00107202 */ /* 0x000fce0000000f00 */
[----:B------:R-:W-:Y:S05]  /*66b0*/  WARPSYNC.COLLECTIVE R26, `(.L_x_258) ;  /* 0x000000001a087348 */ /* 0x000fea0003c00000 */
[----:B------:R0:W1:Y:S02]  /*66c0*/  SHFL.BFLY P2, R30, R29, R28, R27 ;  /* 0x0c00001c1d1e7389 */ /* 0x000064000004001b */
[----:B01----:R-:W-:Y:S01]  /*66d0*/  ENDCOLLECTIVE ;  /* 0x000000000000791b */ /* 0x003fe20003800000 */
.L_x_258:
[----:B------:R-:W-:Y:S01]  /*66e0*/  @!P0 MOV R32, R20 ;  /* 0x0000001400208202 */ /* 0x000fe20000000f00 */
[----:B------:R-:W-:Y:S01]  /*66f0*/  FADD.FTZ R19, R25, R16 ;  /* 0x0000001019137221 */ /* 0x000fe20000010000 */
[----:B------:R-:W-:Y:S01]  /*6700*/  @!P0 IMAD.MOV.U32 R34, RZ, RZ, R21 ;  /* 0x000000ffff228224 */ /* 0x000fe200078e0015 */
[----:B------:R-:W-:-:S04]  /*6710*/  @!P0 IADD3 R21, R15, 0x28, RZ ;  /* 0x000000280f158810 */ /* 0x000fc80007ffe0ff */
[----:B------:R-:W-:Y:S02]  /*6720*/  @!P0 LOP3.LUT R21, R21, R22, RZ, 0x3c, !PT ;  /* 0x0000001615158212 */ /* 0x000fe400078e3cff */
[----:B------:R-:W-:Y:S01]  /*6730*/  MOV R29, R19 ;  /* 0x00000013001d7202 */ /* 0x000fe20000000f00 */
[----:B------:R-:W-:Y:S02]  /*6740*/  IMAD.MOV.U32 R28, RZ, RZ, 0x2 ;  /* 0x00000002ff1c7424 */ /* 0x000fe400078e00ff */
[----:B------:R-:W-:Y:S02]  /*6750*/  @!P0 IMAD R22, R21, 0x4, R24 ;  /* 0x0000000415168824 */ /* 0x000fe400078e0218 */
[----:B------:R-:W-:-:S03]  /*6760*/  IMAD.MOV.U32 R24, RZ, RZ, RZ ;  /* 0x000000ffff187224 */ /* 0x000fc600078e00ff */
[----:B------:R0:W1:Y:S01]  /*6770*/  @!P0 LDS R37, [R22] ;  /* 0x0000000016258984 */ /* 0x0000620000000800 */
[----:B------:R-:W-:-:S07]  /*6780*/  FADD.FTZ R14, R17, R30 ;  /* 0x0000001e110e7221 */ /* 0x000fce0000010000 */
[----:B01----:R-:W-:Y:S05]  /*6790*/  WARPSYNC.COLLECTIVE R26, `(.L_x_259) ;  /* 0x000000001a087348 */ /* 0x003fea0003c00000 */
[----:B------:R2:W3:Y:S02]  /*67a0*/  SHFL.BFLY P2, R30, R29, R28, R27 ;  /* 0x0c00001c1d1e7389 */ /* 0x0004e4000004001b */
[----:B0123--:R-:W-:Y:S01]  /*67b0*/  ENDCOLLECTIVE ;  /* 0x000000000000791b */ /* 0x00ffe20003800000 */
.L_x_259:
[----:B------:R0:W1:Y:S01]  /*67c0*/  @!P0 LDS R38, [R22+0x500] ;  /* 0x0005000016268984 */ /* 0x0000620000000800 */
[----:B------:R-:W-:Y:S02]  /*67d0*/  MOV R29, R14 ;  /* 0x0000000e001d7202 */ /* 0x000fe40000000f00 */
[----:B------:R-:W-:-:S07]  /*67e0*/  MOV R16, R30 ;  /* 0x0000001e00107202 */ /* 0x000fce0000000f00 */
[----:B01----:R-:W-:Y:S05]  /*67f0*/  WARPSYNC.COLLECTIVE R26, `(.L_x_260) ;  /* 0x000000001a087348 */ /* 0x003fea0003c00000 */
[----:B------:R2:W3:Y:S02]  /*6800*/  SHFL.BFLY P2, R30, R29, R28, R27 ;  /* 0x0c00001c1d1e7389 */ /* 0x0004e4000004001b */
[----:B0123--:R-:W-:Y:S01]  /*6810*/  ENDCOLLECTIVE ;  /* 0x000000000000791b */ /* 0x00ffe20003800000 */
.L_x_260:
[----:B------:R-:W-:Y:S01]  /*6820*/  FADD.FTZ R16, R19, R16 ;  /* 0x0000001013107221 */ /* 0x000fe20000010000 */
[----:B------:R-:W-:Y:S01]  /*6830*/  @!P0 MOV R24, R37 ;  /* 0x0000002500188202 */ /* 0x000fe20000000f00 */
[----:B------:R-:W-:-:S03]  /*6840*/  HFMA2.MMA R28, -RZ, RZ, 0, 5.9604644775390625e-08 ;  /* 0x00000001ff1c7435 */ /* 0x000fc600000001ff */
[----:B------:R-:W-:Y:S01]  /*6850*/  MOV R29, R16 ;  /* 0x00000010001d7202 */ /* 0x000fe20000000f00 */
[----:B------:R-:W-:Y:S02]  /*6860*/  @!P0 IMAD.MOV.U32 R23, RZ, RZ, R38 ;  /* 0x000000ffff178224 */ /* 0x000fe400078e0026 */
[----:B------:R-:W-:-:S07]  /*6870*/  FADD.FTZ R17, R14, R30 ;  /* 0x0000001e0e117221 */ /* 0x000fce0000010000 */
[----:B------:R-:W-:Y:S05]  /*6880*/  WARPSYNC.COLLECTIVE R26, `(.L_x_261) ;  /* 0x000000001a087348 */ /* 0x000fea0003c00000 */
[----:B------:R0:W1:Y:S02]  /*6890*/  SHFL.BFLY P2, R30, R29, R28, R27 ;  /* 0x0c00001c1d1e7389 */ /* 0x000064000004001b */
[----:B01----:R-:W-:Y:S01]  /*68a0*/  ENDCOLLECTIVE ;  /* 0x000000000000791b */ /* 0x003fe20003800000 */
.L_x_261:
[----:B------:R-:W-:Y:S01]  /*68b0*/  MOV R29, R17 ;  /* 0x00000011001d7202 */ /* 0x000fe20000000f00 */
[----:B------:R-:W-:-:S07]  /*68c0*/  IMAD.MOV.U32 R19, RZ, RZ, R30 ;  /* 0x000000ffff137224 */ /* 0x000fce00078e001e */
[----:B------:R-:W-:Y:S05]  /*68d0*/  WARPSYNC.COLLECTIVE R26, `(.L_x_262) ;  /* 0x000000001a087348 */ /* 0x000fea0003c00000 */
[----:B------:R0:W1:Y:S02]  /*68e0*/  SHFL.BFLY P2, R30, R29, R28, R27 ;  /* 0x0c00001c1d1e7389 */ /* 0x000064000004001b */
[----:B01----:R-:W-:Y:S01]  /*68f0*/  ENDCOLLECTIVE ;  /* 0x000000000000791b */ /* 0x003fe20003800000 */
.L_x_262:
[----:B------:R-:W-:Y:S01]  /*6900*/  FADD.FTZ R16, R16, R19 ;  /* 0x0000001310107221 */ /* 0x000fe20000010000 */
[----:B------:R-:W-:Y:S01]  /*6910*/  HFMA2.MMA R28, -RZ, RZ, 0, 4.76837158203125e-07 ;  /* 0x00000008ff1c7435 */ /* 0x000fe200000001ff */
[----:B------:R-:W-:Y:S01]  /*6920*/  IMAD.MOV.U32 R29, RZ, RZ, R32 ;  /* 0x000000ffff1d7224 */ /* 0x000fe200078e0020 */
[----:B------:R-:W-:-:S09]  /*6930*/  MOV R14, R30 ;  /* 0x0000001e000e7202 */ /* 0x000fd20000000f00 */
[----:B------:R-:W-:Y:S05]  /*6940*/  WARPSYNC.COLLECTIVE R26, `(.L_x_263) ;  /* 0x000000001a087348 */ /* 0x000fea0003c00000 */
[----:B------:R0:W1:Y:S02]  /*6950*/  SHFL.BFLY P2, R30, R29, R28, R27 ;  /* 0x0c00001c1d1e7389 */ /* 0x000064000004001b */
[----:B01----:R-:W-:Y:S01]  /*6960*/  ENDCOLLECTIVE ;  /* 0x000000000000791b */ /* 0x003fe20003800000 */
.L_x_263:
[----:B------:R-:W-:Y:S01]  /*6970*/  FADD.FTZ R44, R17, R14 ;  /* 0x0000000e112c7221 */ /* 0x000fe20000010000 */
[----:B------:R-:W-:Y:S01]  /*6980*/  IMAD.MOV.U32 R29, RZ, RZ, R34 ;  /* 0x000000ffff1d7224 */ /* 0x000fe200078e0022 */
[----:B------:R-:W-:-:S07]  /*6990*/  MOV R31, R30 ;  /* 0x0000001e001f7202 */ /* 0x000fce0000000f00 */
[----:B------:R-:W-:Y:S05]  /*69a0*/  WARPSYNC.COLLECTIVE R26, `(.L_x_264) ;  /* 0x000000001a087348 */ /* 0x000fea0003c00000 */
[----:B------:R0:W1:Y:S02]  /*69b0*/  SHFL.BFLY P2, R30, R29, R28, R27 ;  /* 0x0c00001c1d1e7389 */ /* 0x000064000004001b */
[----:B01----:R-:W-:Y:S01]  /*69c0*/  ENDCOLLECTIVE ;  /* 0x000000000000791b */ /* 0x003fe20003800000 */
.L_x_264:
[----:B------:R-:W-:Y:S01]  /*69d0*/  FADD.FTZ R31, R31, R32 ;  /* 0x000000201f1f7221 */ /* 0x000fe20000010000 */
[----:B------:R-:W-:-:S03]  /*69e0*/  HFMA2.MMA R28, -RZ, RZ, 0, 2.384185791015625e-07 ;  /* 0x00000004ff1c7435 */ /* 0x000fc600000001ff */
[----:B------:R-:W-:Y:S01]  /*69f0*/  IMAD.MOV.U32 R29, RZ, RZ, R31 ;  /* 0x000000ffff1d7224 */ /* 0x000fe200078e001f */
[----:B------:R-:W-:-:S07]  /*6a00*/  MOV R33, R30 ;  /* 0x0000001e00217202 */ /* 0x000fce0000000f00 */
[----:B------:R-:W-:Y:S05]  /*6a10*/  WARPSYNC.COLLECTIVE R26, `(.L_x_265) ;  /* 0x000000001a087348 */ /* 0x000fea0003c00000 */
[----:B------:R0:W1:Y:S02]  /*6a20*/  SHFL.BFLY P2, R30, R29, R28, R27 ;  /* 0x0c00001c1d1e7389 */ /* 0x000064000004001b */
[----:B01----:R-:W-:Y:S01]  /*6a30*/  ENDCOLLECTIVE ;  /* 0x000000000000791b */ /* 0x003fe20003800000 */
.L_x_265:
[----:B------:R-:W-:-:S04]  /*6a40*/  FADD.FTZ R33, R33, R34 ;  /* 0x0000002221217221 */ /* 0x000fc80000010000 */
[----:B------:R-:W-:Y:S01]  /*6a50*/  IMAD.MOV.U32 R29, RZ, RZ, R33 ;  /* 0x000000ffff1d7224 */ /* 0x000fe200078e0021 */
[----:B------:R-:W-:-:S07]  /*6a60*/  MOV R20, R30 ;  /* 0x0000001e00147202 */ /* 0x000fce0000000f00 */
[----:B------:R-:W-:Y:S05]  /*6a70*/  WARPSYNC.COLLECTIVE R26, `(.L_x_266) ;  /* 0x000000001a087348 */ /* 0x000fea0003c00000 */
[----:B------:R0:W1:Y:S02]  /*6a80*/  SHFL.BFLY P2, R30, R29, R28, R27 ;  /* 0x0c00001c1d1e7389 */ /* 0x000064000004001b */
[----:B01----:R-:W-:Y:S01]  /*6a90*/  ENDCOLLECTIVE ;  /* 0x000000000000791b */ /* 0x003fe20003800000 */
.L_x_266:
[----:B------:R-:W-:Y:S01]  /*6aa0*/  FADD.FTZ R35, R31, R20 ;  /* 0x000000141f237221 */ /* 0x000fe20000010000 */
[----:B------:R-:W-:-:S04]  /*6ab0*/  HFMA2.MMA R28, -RZ, RZ, 0, 1.1920928955078125e-07 ;  /* 0x00000002ff1c7435 */ /* 0x000fc800000001ff */
[----:B------:R-:W-:Y:S02]  /*6ac0*/  MOV R29, R35 ;  /* 0x00000023001d7202 */ /* 0x000fe40000000f00 */
[----:B------:R-:W-:-:S07]  /*6ad0*/  MOV R36, R30 ;  /* 0x0000001e00247202 */ /* 0x000fce0000000f00 */
[----:B------:R-:W-:Y:S05]  /*6ae0*/  WARPSYNC.COLLECTIVE R26, `(.L_x_267) ;  /* 0x000000001a087348 */ /* 0x000fea0003c00000 */
[----:B------:R0:W1:Y:S02]  /*6af0*/  SHFL.BFLY P2, R30, R29, R28, R27 ;  /* 0x0c00001c1d1e7389 */ /* 0x000064000004001b */
[----:B01----:R-:W-:Y:S01]  /*6b00*/  ENDCOLLECTIVE ;  /* 0x000000000000791b */ /* 0x003fe20003800000 */
.L_x_267:
[----:B------:R-:W-:-:S05]  /*6b10*/  FADD.FTZ R36, R33, R36 ;  /* 0x0000002421247221 */ /* 0x000fca0000010000 */
[----:B------:R-:W-:Y:S01]  /*6b20*/  MOV R29, R36 ;  /* 0x00000024001d7202 */ /* 0x000fe20000000f00 */
[----:B------:R-:W-:-:S07]  /*6b30*/  IMAD.MOV.U32 R18, RZ, RZ, R30 ;  /* 0x000000ffff127224 */ /* 0x000fce00078e001e */
[----:B------:R-:W-:Y:S05]  /*6b40*/  WARPSYNC.COLLECTIVE R26, `(.L_x_268) ;  /* 0x000000001a087348 */ /* 0x000fea0003c00000 */
[----:B------:R0:W1:Y:S02]  /*6b50*/  SHFL.BFLY P2, R30, R29, R28, R27 ;  /* 0x0c00001c1d1e7389 */ /* 0x000064000004001b */
[----:B01----:R-:W-:Y:S01]  /*6b60*/  ENDCOLLECTIVE ;  /* 0x000000000000791b */ /* 0x003fe20003800000 */
.L_x_268:
[----:B------:R-:W-:Y:S01]  /*6b70*/  FADD.FTZ R35, R35, R18 ;  /* 0x0000001223237221 */ /* 0x000fe20000010000 */
[----:B------:R-:W-:Y:S02]  /*6b80*/  HFMA2.MMA R18, -RZ, RZ, 0, 0 ;  /* 0x00000000ff127435 */ /* 0x000fe400000001ff */
[----:B------:R-:W-:Y:S02]  /*6b90*/  HFMA2.MMA R28, -RZ, RZ, 0, 5.9604644775390625e-08 ;  /* 0x00000001ff1c7435 */ /* 0x000fe400000001ff */
[----:B------:R-:W-:Y:S02]  /*6ba0*/  MOV R29, R35 ;  /* 0x00000023001d7202 */ /* 0x000fe40000000f00 */
[----:B------:R-:W-:-:S07]  /*6bb0*/  MOV R21, R30 ;  /* 0x0000001e00157202 */ /* 0x000fce0000000f00 */
[----:B------:R-:W-:Y:S05]  /*6bc0*/  WARPSYNC.COLLECTIVE R26, `(.L_x_269) ;  /* 0x000000001a087348 */ /* 0x000fea0003c00000 */
[----:B------:R0:W1:Y:S02]  /*6bd0*/  SHFL.BFLY P2, R30, R29, R28, R27 ;  /* 0x0c00001c1d1e7389 */ /* 0x000064000004001b */
[----:B01----:R-:W-:Y:S01]  /*6be0*/  ENDCOLLECTIVE ;  /* 0x000000000000791b */ /* 0x003fe20003800000 */
.L_x_269:
[----:B------:R-:W-:Y:S01]  /*6bf0*/  FADD.FTZ R36, R36, R21 ;  /* 0x0000001524247221 */ /* 0x000fe20000010000 */
[----:B------:R-:W-:-:S04]  /*6c00*/  IMAD.MOV.U32 R21, RZ, RZ, RZ ;  /* 0x000000ffff157224 */ /* 0x000fc800078e00ff */
[----:B------:R-:W-:Y:S01]  /*6c10*/  MOV R29, R36 ;  /* 0x00000024001d7202 */ /* 0x000fe20000000f00 */
[----:B------:R-:W-:-:S07]  /*6c20*/  IMAD.MOV.U32 R34, RZ, RZ, R30 ;  /* 0x000000ffff227224 */ /* 0x000fce00078e001e */
[----:B------:R-:W-:Y:S05]  /*6c30*/  WARPSYNC.COLLECTIVE R26, `(.L_x_270) ;  /* 0x000000001a087348 */ /* 0x000fea0003c00000 */
[----:B------:R0:W1:Y:S02]  /*6c40*/  SHFL.BFLY P2, R30, R29, R28, R27 ;  /* 0x0c00001c1d1e7389 */ /* 0x000064000004001b */
[----:B01----:R-:W-:Y:S01]  /*6c50*/  ENDCOLLECTIVE ;  /* 0x000000000000791b */ /* 0x003fe20003800000 */
.L_x_270:
[----:B------:R-:W-:Y:S01]  /*6c60*/  FADD.FTZ R34, R35, R34 ;  /* 0x0000002223227221 */ /* 0x000fe20000010000 */
[----:B------:R-:W-:Y:S01]  /*6c70*/  HFMA2.MMA R28, -RZ, RZ, 0, 4.76837158203125e-07 ;  /* 0x00000008ff1c7435 */ /* 0x000fe200000001ff */
[----:B------:R-:W-:Y:S01]  /*6c80*/  IMAD.MOV.U32 R29, RZ, RZ, R24 ;  /* 0x000000ffff1d7224 */ /* 0x000fe200078e0018 */
[----:B------:R-:W-:-:S09]  /*6c90*/  MOV R33, R30 ;  /* 0x0000001e00217202 */ /* 0x000fd20000000f00 */
[----:B------:R-:W-:Y:S05]  /*6ca0*/  WARPSYNC.COLLECTIVE R26, `(.L_x_271) ;  /* 0x000000001a087348 */ /* 0x000fea0003c00000 */
[----:B------:R0:W1:Y:S02]  /*6cb0*/  SHFL.BFLY P2, R30, R29, R28, R27 ;  /* 0x0c00001c1d1e7389 */ /* 0x000064000004001b */
[----:B01----:R-:W-:Y:S01]  /*6cc0*/  ENDCOLLECTIVE ;  /* 0x000000000000791b */ /* 0x003fe20003800000 */
.L_x_271:
[----:B------:R-:W-:Y:S01]  /*6cd0*/  FADD.FTZ R33, R36, R33 ;  /* 0x0000002124217221 */ /* 0x000fe20000010000 */
[----:B------:R-:W-:Y:S01]  /*6ce0*/  IMAD.MOV.U32 R29, RZ, RZ, R23 ;  /* 0x000000ffff1d7224 */ /* 0x000fe200078e0017 */
[----:B------:R-:W-:-:S07]  /*6cf0*/  MOV R37, R30 ;  /* 0x0000001e00257202 */ /* 0x000fce0000000f00 */
[----:B------:R-:W-:Y:S05]  /*6d00*/  WARPSYNC.COLLECTIVE R26, `(.L_x_272) ;  /* 0x000000001a087348 */ /* 0x000fea0003c00000 */
[----:B------:R0:W1:Y:S02]  /*6d10*/  SHFL.BFLY P2, R30, R29, R28, R27 ;  /* 0x0c00001c1d1e7389 */ /* 0x000064000004001b */
[----:B01----:R-:W-:Y:S01]  /*6d20*/  ENDCOLLECTIVE ;  /* 0x000000000000791b */ /* 0x003fe20003800000 */
.L_x_272:
        /* <DEDUP_REMOVED lines=8> */
.L_x_273:
        /* <DEDUP_REMOVED lines=8> */
.L_x_274:
        /* <DEDUP_REMOVED lines=10> */
.L_x_275:
[----:B------:R0:W1:Y:S04]  /*6ed0*/  @!P0 LDS R22, [R39] ;  /* 0x0000000027168984 */ /* 0x0000680000000800 */
[----:B------:R0:W2:Y:S01]  /*6ee0*/  @!P0 LDS R20, [R39+0x500] ;  /* 0x0005000027148984 */ /* 0x0000a20000000800 */
[----:B------:R-:W-:Y:S01]  /*6ef0*/  MOV R29, R37 ;  /* 0x00000025001d7202 */ /* 0x000fe20000000f00 */
[----:B------:R-:W-:-:S07]  /*6f00*/  IMAD.MOV.U32 R23, RZ, RZ, R30 ;  /* 0x000000ffff177224 */ /* 0x000fce00078e001e */
[----:B012---:R-:W-:Y:S05]  /*6f10*/  WARPSYNC.COLLECTIVE R26, `(.L_x_276) ;  /* 0x000000001a087348 */ /* 0x007fea0003c00000 */
[----:B------:R3:W4:Y:S02]  /*6f20*/  SHFL.BFLY P2, R30, R29, R28, R27 ;  /* 0x0c00001c1d1e7389 */ /* 0x000724000004001b */
[----:B01234-:R-:W-:Y:S01]  /*6f30*/  ENDCOLLECTIVE ;  /* 0x000000000000791b */ /* 0x01ffe20003800000 */
.L_x_276:
        /* <DEDUP_REMOVED lines=9> */
.L_x_277:
[----:B------:R-:W-:Y:S01]  /*6fd0*/  ISETP.NE.AND P0, PT, R10, RZ, PT ;  /* 0x000000ff0a00720c */ /* 0x000fe20003f05270 */
[----:B------:R-:W-:-:S04]  /*6fe0*/  FADD.FTZ R37, R37, R24 ;  /* 0x0000001825257221 */ /* 0x000fc80000010000 */
[----:B------:R-:W-:-:S08]  /*6ff0*/  IMAD.MOV.U32 R29, RZ, RZ, R37 ;  /* 0x000000ffff1d7224 */ /* 0x000fd000078e0025 */
[----:B------:R-:W0:Y:S01]  /*7000*/  @!P0 LDC.64 R24, c[0x0][0x218] ;  /* 0x00008600ff188b82 */ /* 0x000e220000000a00 */
[----:B------:R-:W-:Y:S02]  /*7010*/  @!P0 F2FP.BF16.F32.PACK_AB R44, RZ, R44 ;  /* 0x0000002cff2c823e */ /* 0x000fe400000010ff */
[----:B------:R-:W-:-:S07]  /*7020*/  MOV R39, R30 ;  /* 0x0000001e00277202 */ /* 0x000fce0000000f00 */
[----:B0-----:R-:W-:Y:S05]  /*7030*/  WARPSYNC.COLLECTIVE R26, `(.L_x_278) ;  /* 0x000000001a087348 */ /* 0x001fea0003c00000 */
[----:B------:R1:W2:Y:S02]  /*7040*/  SHFL.BFLY P2, R30, R29, R28, R27 ;  /* 0x0c00001c1d1e7389 */ /* 0x0002a4000004001b */
[----:B012---:R-:W-:Y:S01]  /*7050*/  ENDCOLLECTIVE ;  /* 0x000000000000791b */ /* 0x007fe20003800000 */
.L_x_278:
[----:B------:R-:W-:Y:S01]  /*7060*/  FADD.FTZ R38, R38, R39 ;  /* 0x0000002726267221 */ /* 0x000fe20000010000 */
[----:B------:R-:W-:Y:S01]  /*7070*/  MOV R29, R21 ;  /* 0x00000015001d7202 */ /* 0x000fe20000000f00 */
[----:B------:R-:W-:Y:S01]  /*7080*/  IMAD.MOV.U32 R28, RZ, RZ, 0x8 ;  /* 0x00000008ff1c7424 */ /* 0x000fe200078e00ff */
[----:B------:R-:W-:-:S07]  /*7090*/  MOV R40, R30 ;  /* 0x0000001e00287202 */ /* 0x000fce0000000f00 */
[----:B------:R-:W-:Y:S05]  /*70a0*/  WARPSYNC.COLLECTIVE R26, `(.L_x_279) ;  /* 0x000000001a087348 */ /* 0x000fea0003c00000 */
[----:B------:R0:W1:Y:S02]  /*70b0*/  SHFL.BFLY P2, R30, R29, R28, R27 ;  /* 0x0c00001c1d1e7389 */ /* 0x000064000004001b */
[----:B01----:R-:W-:Y:S01]  /*70c0*/  ENDCOLLECTIVE ;  /* 0x000000000000791b */ /* 0x003fe20003800000 */
.L_x_279:
[----:B------:R-:W-:Y:S01]  /*70d0*/  FADD.FTZ R37, R37, R40 ;  /* 0x0000002825257221 */ /* 0x000fe20000010000 */
[----:B------:R-:W-:Y:S01]  /*70e0*/  IMAD.MOV.U32 R29, RZ, RZ, R18 ;  /* 0x000000ffff1d7224 */ /* 0x000fe200078e0012 */
[----:B------:R-:W-:-:S07]  /*70f0*/  MOV R42, R30 ;  /* 0x0000001e002a7202 */ /* 0x000fce0000000f00 */
[----:B------:R-:W-:Y:S05]  /*7100*/  WARPSYNC.COLLECTIVE R26, `(.L_x_280) ;  /* 0x000000001a087348 */ /* 0x000fea0003c00000 */
[----:B------:R0:W1:Y:S02]  /*7110*/  SHFL.BFLY P2, R30, R29, R28, R27 ;  /* 0x0c00001c1d1e7389 */ /* 0x000064000004001b */
[----:B01----:R-:W-:Y:S01]  /*7120*/  ENDCOLLECTIVE ;  /* 0x000000000000791b */ /* 0x003fe20003800000 */
.L_x_280:
[----:B------:R-:W-:-:S05]  /*7130*/  FADD.FTZ R42, R42, R21 ;  /* 0x000000152a2a7221 */ /* 0x000fca0000010000 */
[----:B------:R-:W-:Y:S01]  /*7140*/  MOV R29, R42 ;  /* 0x0000002a001d7202 */ /* 0x000fe20000000f00 */
[----:B------:R-:W-:Y:S01]  /*7150*/  IMAD.MOV.U32 R28, RZ, RZ, 0x4 ;  /* 0x00000004ff1c7424 */ /* 0x000fe200078e00ff */
[----:B------:R-:W-:-:S07]  /*7160*/  MOV R23, R30 ;  /* 0x0000001e00177202 */ /* 0x000fce0000000f00 */
[----:B------:R-:W-:Y:S05]  /*7170*/  WARPSYNC.COLLECTIVE R26, `(.L_x_281) ;  /* 0x000000001a087348 */ /* 0x000fea0003c00000 */
[----:B------:R0:W1:Y:S02]  /*7180*/  SHFL.BFLY P2, R30, R29, R28, R27 ;  /* 0x0c00001c1d1e7389 */ /* 0x000064000004001b */
[----:B01----:R-:W-:Y:S01]  /*7190*/  ENDCOLLECTIVE ;  /* 0x000000000000791b */ /* 0x003fe20003800000 */
.L_x_281:
        /* <DEDUP_REMOVED lines=8> */
.L_x_282:
[----:B------:R-:W-:Y:S01]  /*7220*/  FADD.FTZ R42, R42, R41 ;  /* 0x000000292a2a7221 */ /* 0x000fe20000010000 */
[----:B------:R-:W-:Y:S02]  /*7230*/  IADD3 R41, R15, R6, RZ ;  /* 0x000000060f297210 */ /* 0x000fe40007ffe0ff */
[----:B------:R-:W0:Y:S03]  /*7240*/  @!P0 LDC.64 R14, c[0x0][0x220] ;  /* 0x00008800ff0e8b82 */ /* 0x000e260000000a00 */
[----:B------:R-:W-:-:S04]  /*7250*/  @!P0 IMAD.WIDE R24, R41, 0x2, R24 ;  /* 0x0000000229188825 */ /* 0x000fc800078e0218 */
[C---:B------:R-:W-:Y:S01]  /*7260*/  @!P0 IMAD.WIDE R22, R41.reuse, 0x2, R22 ;  /* 0x0000000229168825 */ /* 0x040fe200078e0216 */
[----:B------:R-:W-:Y:S01]  /*7270*/  HFMA2.MMA R28, -RZ, RZ, 0, 1.1920928955078125e-07 ;  /* 0x00000002ff1c7435 */ /* 0x000fe200000001ff */
[----:B------:R-:W-:Y:S02]  /*7280*/  MOV R29, R42 ;  /* 0x0000002a001d7202 */ /* 0x000fe40000000f00 */
[----:B------:R-:W-:-:S04]  /*7290*/  @!P0 IMAD.WIDE R18, R41, 0x2, R18 ;  /* 0x0000000229128825 */ /* 0x000fc800078e0212 */
[----:B------:R-:W-:-:S07]  /*72a0*/  IMAD.MOV.U32 R20, RZ, RZ, R30 ;  /* 0x000000ffff147224 */ /* 0x000fce00078e001e */
[----:B0-----:R-:W-:Y:S05]  /*72b0*/  WARPSYNC.COLLECTIVE R26, `(.L_x_283) ;  /* 0x000000001a087348 */ /* 0x001fea0003c00000 */
[----:B------:R1:W2:Y:S02]  /*72c0*/  SHFL.BFLY P2, R30, R29, R28, R27 ;  /* 0x0c00001c1d1e7389 */ /* 0x0002a4000004001b */
[----:B012---:R-:W-:Y:S01]  /*72d0*/  ENDCOLLECTIVE ;  /* 0x000000000000791b */ /* 0x007fe20003800000 */
.L_x_283:
[----:B------:R-:W-:Y:S02]  /*72e0*/  FADD.FTZ R31, R31, R20 ;  /* 0x000000141f1f7221 */ /* 0x000fe40000010000 */
[----:B------:R-:W0:Y:S01]  /*72f0*/  @!P0 LDC.64 R20, c[0x0][0x218] ;  /* 0x00008600ff148b82 */ /* 0x000e220000000a00 */
[C---:B------:R-:W-:Y:S02]  /*7300*/  @!P0 IMAD.WIDE R14, R41.reuse, 0x2, R14 ;  /* 0x00000002290e8825 */ /* 0x040fe400078e020e */
[----:B------:R-:W-:Y:S02]  /*7310*/  MOV R29, R31 ;  /* 0x0000001f001d7202 */ /* 0x000fe40000000f00 */
[----:B------:R-:W-:Y:S01]  /*7320*/  IMAD.MOV.U32 R43, RZ, RZ, R30 ;  /* 0x000000ffff2b7224 */ /* 0x000fe200078e001e */
[----:B------:R-:W-:Y:S02]  /*7330*/  @!P0 F2FP.BF16.F32.PACK_AB R30, RZ, R16 ;  /* 0x00000010ff1e823e */ /* 0x000fe400000010ff */
[----:B------:R-:W1:Y:S01]  /*7340*/  @!P0 LDC.64 R16, c[0x0][0x218] ;  /* 0x00008600ff108b82 */ /* 0x000e620000000a00 */
[----:B------:R-:W-:Y:S01]  /*7350*/  FADD.FTZ R42, R42, R43 ;  /* 0x0000002b2a2a7221 */ /* 0x000fe20000010000 */
[----:B------:R-:W-:Y:S01]  /*7360*/  PRMT R45, R30, 0x7610, R45 ;  /* 0x000076101e2d7816 */ /* 0x000fe2000000002d */
[----:B0-----:R-:W-:-:S07]  /*7370*/  @!P0 IMAD.WIDE R20, R41, 0x2, R20 ;  /* 0x0000000229148825 */ /* 0x001fce00078e0214 */
[----:B-1----:R-:W-:Y:S05]  /*7380*/  WARPSYNC.COLLECTIVE R26, `(.L_x_284) ;  /* 0x000000001a087348 */ /* 0x002fea0003c00000 */
[----:B------:R0:W2:Y:S02]  /*7390*/  SHFL.BFLY P2, R30, R29, R28, R27 ;  /* 0x0c00001c1d1e7389 */ /* 0x0000a4000004001b */
[----:B012---:R-:W-:Y:S01]  /*73a0*/  ENDCOLLECTIVE ;  /* 0x000000000000791b */ /* 0x007fe20003800000 */
.L_x_284:
        /* <DEDUP_REMOVED lines=17> */
.L_x_285:
        /* <DEDUP_REMOVED lines=8> */
.L_x_286:
[----:B------:R-:W-:Y:S01]  /*7540*/  FADD.FTZ R35, R42, R35 ;  /* 0x000000232a237221 */ /* 0x000fe20000010000 */
[----:B------:R-:W-:Y:S06]  /*7550*/  BRA `(.L_x_287) ;  /* 0xffffffe000d47947 */ /* 0x000fec000383ffff */
.L_x_288:
        /* <DEDUP_REMOVED lines=10> */
.L_x_3542:


//--------------------- .text._ZN13group_norm_v218gn_bwd_cuda_kernelI13__nv_bfloat16Li320ELi1ELi32ELi80ELi256ELb0ELb1ELi32ELi320ELi320ELi4ELb1ELi16ELb0ELb0ELNS_15WgradSyncMethodE3ENS_16CompileConditionILi900EEEEEvPT_S6_S6_PKS5_S8_S8_S8_PKfflPfPj --------------------------
	.section	.text._ZN13group_norm_v218gn_bwd_cuda_kernelI13__nv_bfloat16Li320ELi1ELi32ELi80ELi256ELb0ELb1ELi32ELi320ELi320ELi4ELb1ELi16ELb0ELb0ELNS_15WgradSyncMethodE3ENS_16CompileConditionILi900EEEEEvPT_S6_S6_PKS5_S8_S8_S8_PKfflPfPj,"ax",@progbits
	.align	128
        .global         _ZN13group_norm_v218gn_bwd_cuda_kernelI13__nv_bfloat16Li320ELi1ELi32ELi80ELi256ELb0ELb1ELi32ELi320ELi320ELi4ELb1ELi16ELb0ELb0ELNS_15WgradSyncMethodE3ENS_16CompileConditionILi900EEEEEvPT_S6_S6_PKS5_S8_S8_S8_PKfflPfPj
        .type           _ZN13group_norm_v218gn_bwd_cuda_kernelI13__nv_bfloat16Li320ELi1ELi32ELi80ELi256ELb0ELb1ELi32ELi320ELi320ELi4ELb1ELi16ELb0ELb0ELNS_15WgradSyncMethodE3ENS_16CompileConditionILi900EEEEEvPT_S6_S6_PKS5_S8_S8_S8_PKfflPfPj,@function
        .size           _ZN13group_norm_v218gn_bwd_cuda_kernelI13__nv_bfloat16Li320ELi1ELi32ELi80ELi256ELb0ELb1ELi32ELi320ELi320ELi4ELb1ELi16ELb0ELb0ELNS_15WgradSyncMethodE3ENS_16CompileConditionILi900EEEEEvPT_S6_S6_PKS5_S8_S8_S8_PKfflPfPj,(.L_x_3543 - _ZN13group_norm_v218gn_bwd_cuda_kernelI13__nv_bfloat16Li320ELi1ELi32ELi80ELi256ELb0ELb1ELi32ELi320ELi320ELi4ELb1ELi16ELb0ELb0ELNS_15WgradSyncMethodE3ENS_16CompileConditionILi900EEEEEvPT_S6_S6_PKS5_S8_S8_S8_PKfflPfPj)
        .other          _ZN13group_norm_v218gn_bwd_cuda_kernelI13__nv_bfloat16Li320ELi1ELi32ELi80ELi256ELb0ELb1ELi32ELi320ELi320ELi4ELb1ELi16ELb0ELb0ELNS_15WgradSyncMethodE3ENS_16CompileConditionILi900EEEEEvPT_S6_S6_PKS5_S8_S8_S8_PKfflPfPj,@"STO_CUDA_ENTRY STV_DEFAULT"
_ZN13group_norm_v218gn_bwd_cuda_kernelI13__nv_bfloat16Li320ELi1ELi32ELi80ELi256ELb0ELb1ELi32ELi320ELi320ELi4ELb1ELi16ELb0ELb0ELNS_15WgradSyncMethodE3ENS_16CompileConditionILi900EEEEEvPT_S6_S6_PKS5_S8_S8_S8_PKfflPfPj:
.text._ZN13group_norm_v218gn_bwd_cuda_kernelI13__nv_bfloat16Li320ELi1ELi32ELi80ELi256ELb0ELb1ELi32ELi320ELi320ELi4ELb1ELi16ELb0ELb0ELNS_15WgradSyncMethodE3ENS_16CompileConditionILi900EEEEEvPT_S6_S6_PKS5_S8_S8_S8_PKfflPfPj:
[----:B------:R-:W-:Y:S01]  /*0000*/  LDC R1, c[0x0][0x28] ;  /* 0x00000a00ff017b82 */ /* 0x000fe20000000800 */
[----:B------:R-:W0:Y:S01]  /*0010*/  S2R R32, SR_CTAID.Y ;  /* 0x0000000000207919 */ /* 0x000e220000002600 */
[----:B------:R-:W-:Y:S01]  /*0020*/  ULDC.64 UR6, c[0x0][0x258] ;  /* 0x0000960000067ab9 */ /* 0x000fe20000000a00 */
[----:B------:R-:W-:Y:S01]  /*0030*/  ULDC.64 UR8, c[0x0][0x208] ;  /* 0x0000820000087ab9 */ /* 0x000fe20000000a00 */
[----:B------:R-:W-:Y:S01]  /*0040*/  USHF.L.U32 UR10, UR6, 0x3, URZ ;  /* 0x00000003060a7899 */ /* 0x000fe2000800063f */
[----:B------:R-:W1:Y:S01]  /*0050*/  S2R R31, SR_CTAID.X ;  /* 0x00000000001f7919 */ /* 0x000e620000002500 */
[----:B------:R-:W-:Y:S01]  /*0060*/  USHF.L.U64.HI UR6, UR6, 0x3, UR7 ;  /* 0x0000000306067899 */ /* 0x000fe20008010207 */
[----:B------:R-:W-:-:S05]  /*0070*/  HFMA2.MMA R132, -RZ, RZ, 0, 0 ;  /* 0x00000000ff847435 */ /* 0x000fca00000001ff */
[----:B------:R-:W-:Y:S02]  /*0080*/  MOV R0, UR6 ;  /* 0x0000000600007c02 */ /* 0x000fe40008000f00 */
[----:B0-----:R-:W-:Y:S01]  /*0090*/  ISETP.LT.U32.AND P0, PT, R32, UR10, PT ;  /* 0x0000000a20007c0c */ /* 0x001fe2000bf01070 */
[----:B------:R-:W-:-:S03]  /*00a0*/  IMAD.MOV.U32 R30, RZ, RZ, R32 ;  /* 0x000000ffff1e7224 */ /* 0x000fc600078e0020 */
[----:B------:R-:W-:-:S13]  /*00b0*/  ISETP.GT.AND.EX P0, PT, R0, RZ, PT, P0 ;  /* 0x000000ff0000720c */ /* 0x000fda0003f04300 */
[----:B-1----:R-:W-:Y:S05]  /*00c0*/  @P0 BRA `(.L_x_289) ;  /* 0x0000000000680947 */ /* 0x002fea0003800000 */
[----:B------:R-:W0:Y:S01]  /*00d0*/  S2R R0, SR_TID.X ;  /* 0x0000000000007919 */ /* 0x000e220000002100 */
[----:B------:R-:W-:Y:S01]  /*00e0*/  BAR.SYNC.DEFER_BLOCKING 0x0 ;  /* 0x0000000000007b1d */ /* 0x000fe20000010000 */
[----:B0-----:R-:W-:-:S13]  /*00f0*/  ISETP.NE.AND P0, PT, R0, RZ, PT ;  /* 0x000000ff0000720c */ /* 0x001fda0003f05270 */
[----:B------:R-:W-:Y:S05]  /*0100*/  @P0 BRA `(.L_x_290) ;  /* 0x00000000004c0947 */ /* 0x000fea0003800000 */
[----:B------:R-:W0:Y:S01]  /*0110*/  LDC.64 R2, c[0x0][0x268] ;  /* 0x00009a00ff027b82 */ /* 0x000e220000000a00 */
[----:B------:R-:W-:Y:S02]  /*0120*/  SHF.R.U32.HI R4, RZ, 0x3, R30 ;  /* 0x00000003ff047819 */ /* 0x000fe4000001161e */
[----:B------:R-:W-:Y:S02]  /*0130*/  LOP3.LUT R0, R32, 0x7, RZ, 0xc0, !PT ;  /* 0x0000000720007812 */ /* 0x000fe400078ec0ff */
[----:B------:R-:W-:Y:S02]  /*0140*/  IADD3 R4, -R4, RZ, RZ ;  /* 0x000000ff04047210 */ /* 0x000fe40007ffe1ff */
[----:B------:R-:W-:Y:S02]  /*0150*/  LOP3.LUT R5, R0, 0x10, RZ, 0xfc, !PT ;  /* 0x0000001000057812 */ /* 0x000fe400078efcff */
[----:B------:R-:W-:Y:S02]  /*0160*/  ISETP.NE.AND P0, PT, R31, R4, PT ;  /* 0x000000041f00720c */ /* 0x000fe40003f05270 */
[----:B------:R-:W-:Y:S01]  /*0170*/  MOV R0, 0x7ffffff1 ;  /* 0x7ffffff100007802 */ /* 0x000fe20000000f00 */
[----:B0-----:R-:W-:-:S03]  /*0180*/  IMAD.WIDE.U32 R2, R5, 0x4, R2 ;  /* 0x0000000405027825 */ /* 0x001fc600078e0002 */
[----:B------:R-:W-:Y:S01]  /*0190*/  SEL R5, R0, 0x1, !P0 ;  /* 0x0000000100057807 */ /* 0x000fe20004000000 */
[----:B------:R-:W-:Y:S06]  /*01a0*/  MEMBAR.ALL.GPU ;  /* 0x0000000000007992 */ /* 0x000fec000000a000 */
[----:B------:R-:W-:-:S00]  /*01b0*/  ERRBAR ;  /* 0x00000000000079ab */ /* 0x000fc00000000000 */
[----:B------:R-:W-:Y:S06]  /*01c0*/  CGAERRBAR ;  /* 0x00000000000075ab */ /* 0x000fec0000000000 */
[----:B------:R0:W5:Y:S02]  /*01d0*/  ATOM.E.ADD.STRONG.GPU PT, R5, desc[UR8][R2.64], R5 ;  /* 0x000000050205798a */ /* 0x00016400081ee1c8 */
.L_x_291:
[----:B------:R-:W2:Y:S04]  /*01e0*/  LD.E.STRONG.GPU R0, desc[UR8][R2.64] ;  /* 0x0000000802007980 */ /* 0x000ea8000c10f900 */
[----:B--2---:R-:W-:Y:S01]  /*01f0*/  CCTL.IVALL ;  /* 0x00000000ff00798f */ /* 0x004fe20002000000 */
[----:B------:R-:W-:Y:S05]  /*0200*/  YIELD ;  /* 0x0000000000007946 */ /* 0x000fea0003800000 */
[----:B-----5:R-:W-:-:S04]  /*0210*/  LOP3.LUT R0, R0, R5, RZ, 0x3c, !PT ;  /* 0x0000000500007212 */ /* 0x020fc800078e3cff */
[----:B------:R-:W-:-:S13]  /*0220*/  ISETP.GT.AND P0, PT, R0, -0x1, PT ;  /* 0xffffffff0000780c */ /* 0x000fda0003f04270 */
[----:B------:R-:W-:Y:S05]  /*0230*/  @P0 BRA `(.L_x_291) ;  /* 0xfffffffc00e80947 */ /* 0x000fea000383ffff */
.L_x_290:
[----:B------:R-:W-:Y:S05]  /*0240*/  WARPSYNC.ALL ;  /* 0x0000000000007948 */ /* 0x000fea0003800000 */
[----:B------:R-:W-:Y:S06]  /*0250*/  BAR.SYNC.DEFER_BLOCKING 0x0 ;  /* 0x0000000000007b1d */ /* 0x000fec0000010000 */
[----:B------:R-:W-:Y:S05]  /*0260*/  BRA `(.L_x_292) ;  /* 0x0000004400647947 */ /* 0x000fea0003800000 */
.L_x_289:
[----:B------:R-:W0:Y:S01]  /*0270*/  S2R R29, SR_TID.X ;  /* 0x00000000001d7919 */ /* 0x000e220000002100 */
[----:B------:R-:W-:Y:S02]  /*0280*/  MOV R0, 0x400 ;  /* 0x0000040000007802 */ /* 0x000fe40000000f00 */
[----:B------:R-:W-:Y:S02]  /*0290*/  CS2R R54, SRZ ;  /* 0x0000000000367805 */ /* 0x000fe4000001ff00 */
[----:B------:R-:W-:Y:S01]  /*02a0*/  CS2R R56, SRZ ;  /* 0x0000000000387805 */ /* 0x000fe2000001ff00 */
[----:B------:R-:W1:Y:S01]  /*02b0*/  S2R R4, SR_CgaCtaId ;  /* 0x0000000000047919 */ /* 0x000e620000008800 */
[----:B------:R-:W-:Y:S01]  /*02c0*/  CS2R R58, SRZ ;  /* 0x00000000003a7805 */ /* 0x000fe2000001ff00 */
[----:B------:R-:W-:Y:S01]  /*02d0*/  VIADD R27, R0, 0x2800 ;  /* 0x00002800001b7836 */ /* 0x000fe20000000000 */
[----:B------:R-:W-:Y:S02]  /*02e0*/  SHF.L.U32 R0, R31, 0x5, RZ ;  /* 0x000000051f007819 */ /* 0x000fe400000006ff */
[----:B------:R-:W-:Y:S01]  /*02f0*/  CS2R R60, SRZ ;  /* 0x00000000003c7805 */ /* 0x000fe2000001ff00 */
[----:B------:R-:W-:Y:S01]  /*0300*/  UMOV UR4, URZ ;  /* 0x0000003f00047c82 */ /* 0x000fe20008000000 */
[----:B------:R-:W-:Y:S01]  /*0310*/  LOP3.LUT R0, R0, 0xe0, RZ, 0xc0, !PT ;  /* 0x000000e000007812 */ /* 0x000fe200078ec0ff */
[----:B0-----:R-:W-:Y:S01]  /*0320*/  IMAD.WIDE.U32 R2, R29, -0x33333333, RZ ;  /* 0xcccccccd1d027825 */ /* 0x001fe200078e00ff */
[----:B------:R-:W-:-:S02]  /*0330*/  SHF.R.S32.HI R2, RZ, 0x1f, R29 ;  /* 0x0000001fff027819 */ /* 0x000fc4000001141d */
[----:B-1----:R-:W-:Y:S02]  /*0340*/  LEA R27, R4, R27, 0x18 ;  /* 0x0000001b041b7211 */ /* 0x002fe400078ec0ff */
[----:B------:R-:W-:Y:S02]  /*0350*/  SHF.R.U32.HI R10, RZ, 0x6, R3 ;  /* 0x00000006ff0a7819 */ /* 0x000fe40000011603 */
[----:B------:R-:W-:-:S03]  /*0360*/  LEA.HI R3, R2, R29, RZ, 0x2 ;  /* 0x0000001d02037211 */ /* 0x000fc600078f10ff */
[----:B------:R-:W-:Y:S01]  /*0370*/  IMAD R26, R10, -0x50, R29 ;  /* 0xffffffb00a1a7824 */ /* 0x000fe200078e021d */
[----:B------:R-:W-:Y:S01]  /*0380*/  SHF.R.S32.HI R28, RZ, 0x2, R3 ;  /* 0x00000002ff1c7819 */ /* 0x000fe20000011403 */
[----:B------:R-:W-:Y:S02]  /*0390*/  IMAD.IADD R0, R0, 0x1, R10 ;  /* 0x0000000100007824 */ /* 0x000fe400078e020a */
[----:B------:R-:W-:Y:S01]  /*03a0*/  IMAD R25, R26, 0x28, R27 ;  /* 0x000000281a197824 */ /* 0x000fe200078e021b */
[----:B------:R-:W-:Y:S01]  /*03b0*/  IADD3 R4, R28, 0x50, RZ ;  /* 0x000000501c047810 */ /* 0x000fe20007ffe0ff */
[----:B------:R-:W-:Y:S01]  /*03c0*/  IMAD R20, R0, 0xa00, RZ ;  /* 0x00000a0000147824 */ /* 0x000fe200078e02ff */
[----:B------:R-:W-:Y:S01]  /*03d0*/  IADD3 R6, R28, 0xa0, RZ ;  /* 0x000000a01c067810 */ /* 0x000fe20007ffe0ff */
[----:B------:R-:W-:Y:S01]  /*03e0*/  IMAD R25, R10, 0x8, R25 ;  /* 0x000000080a197824 */ /* 0x000fe200078e0219 */
[----:B------:R-:W-:Y:S02]  /*03f0*/  IADD3 R8, R28, 0xf0, RZ ;  /* 0x000000f01c087810 */ /* 0x000fe40007ffe0ff */
[----:B------:R-:W-:-:S02]  /*0400*/  SHF.R.S32.HI R5, RZ, 0x1f, R4 ;  /* 0x0000001fff057819 */ /* 0x000fc40000011404 */
[----:B------:R-:W-:Y:S02]  /*0410*/  SHF.R.S32.HI R7, RZ, 0x1f, R6 ;  /* 0x0000001fff077819 */ /* 0x000fe40000011406 */
[----:B------:R-:W-:Y:S02]  /*0420*/  SHF.R.S32.HI R9, RZ, 0x1f, R8 ;  /* 0x0000001fff097819 */ /* 0x000fe40000011408 */
[----:B------:R-:W-:Y:S02]  /*0430*/  LEA.HI R5, R5, R4, RZ, 0x2 ;  /* 0x0000000405057211 */ /* 0x000fe400078f10ff */
[----:B------:R-:W-:Y:S02]  /*0440*/  LEA.HI R4, R2, R29, RZ, 0x4 ;  /* 0x0000001d02047211 */ /* 0x000fe400078f20ff */
[----:B------:R-:W-:Y:S02]  /*0450*/  LOP3.LUT R2, R3, 0xfffffffc, RZ, 0xc0, !PT ;  /* 0xfffffffc03027812 */ /* 0x000fe400078ec0ff */
[----:B------:R-:W-:-:S02]  /*0460*/  LEA.HI R7, R7, R6, RZ, 0x2 ;  /* 0x0000000607077211 */ /* 0x000fc400078f10ff */
[----:B------:R-:W-:Y:S02]  /*0470*/  LEA.HI R9, R9, R8, RZ, 0x2 ;  /* 0x0000000809097211 */ /* 0x000fe400078f10ff */
[----:B------:R-:W-:Y:S02]  /*0480*/  SHF.R.U32.HI R3, RZ, 0x4, R4 ;  /* 0x00000004ff037819 */ /* 0x000fe40000011604 */
[----:B------:R-:W-:Y:S02]  /*0490*/  IADD3 R2, -R2, R29, RZ ;  /* 0x0000001d02027210 */ /* 0x000fe40007ffe1ff */
[----:B------:R-:W-:Y:S02]  /*04a0*/  SHF.R.U32.HI R5, RZ, 0x2, R5 ;  /* 0x00000002ff057819 */ /* 0x000fe40000011605 */
[----:B------:R-:W-:Y:S02]  /*04b0*/  SHF.R.U32.HI R7, RZ, 0x2, R7 ;  /* 0x00000002ff077819 */ /* 0x000fe40000011607 */
[----:B------:R-:W-:-:S02]  /*04c0*/  SHF.R.U32.HI R9, RZ, 0x2, R9 ;  /* 0x00000002ff097819 */ /* 0x000fc40000011609 */
[C---:B------:R-:W-:Y:S02]  /*04d0*/  LOP3.LUT R24, R2.reuse, 0x3, R3, 0x78, !PT ;  /* 0x0000000302187812 */ /* 0x040fe400078e7803 */
[C---:B------:R-:W-:Y:S02]  /*04e0*/  LOP3.LUT R23, R2.reuse, 0x3, R5, 0x78, !PT ;  /* 0x0000000302177812 */ /* 0x040fe400078e7805 */
[C---:B------:R-:W-:Y:S02]  /*04f0*/  LOP3.LUT R22, R2.reuse, 0x3, R7, 0x78, !PT ;  /* 0x0000000302167812 */ /* 0x040fe400078e7807 */
[----:B------:R-:W-:-:S07]  /*0500*/  LOP3.LUT R21, R2, 0x3, R9, 0x78, !PT ;  /* 0x0000000302157812 */ /* 0x000fce00078e7809 */
.L_x_304:
[C---:B------:R-:W-:Y:S01]  /*0510*/  LOP3.LUT R107, R30.reuse, 0x7, RZ, 0xc0, !PT ;  /* 0x000000071e6b7812 */ /* 0x040fe200078ec0ff */
[----:B------:R-:W0:Y:S01]  /*0520*/  LDC.64 R4, c[0x0][0x238] ;  /* 0x00008e00ff047b82 */ /* 0x000e220000000a00 */
[--C-:B-1----:R-:W-:Y:S01]  /*0530*/  SHF.R.U32.HI R7, RZ, 0x3, R132.reuse ;  /* 0x00000003ff077819 */ /* 0x102fe20000011684 */
[----:B------:R-:W-:Y:S01]  /*0540*/  ULDC.64 UR12, c[0x0][0x248] ;  /* 0x00009200000c7ab9 */ /* 0x000fe20000000a00 */
[----:B------:R-:W-:Y:S01]  /*0550*/  SHF.R.U64 R6, R30, 0x3, R132 ;  /* 0x000000031e067819 */ /* 0x000fe20000001284 */
[----:B------:R-:W-:Y:S01]  /*0560*/  IMAD R107, R107, 0x140, RZ ;  /* 0x000001406b6b7824 */ /* 0x000fe200078e02ff */
[----:B------:R-:W-:Y:S01]  /*0570*/  ULDC.64 UR14, c[0x0][0x228] ;  /* 0x00008a00000e7ab9 */ /* 0x000fe20000000a00 */
[----:B------:R-:W-:Y:S01]  /*0580*/  IMAD R33, R7, 0xa0000, RZ ;  /* 0x000a000007217824 */ /* 0x000fe200078e02ff */
[----:B------:R-:W-:Y:S02]  /*0590*/  ULDC UR5, c[0x0][0x250] ;  /* 0x0000940000057ab9 */ /* 0x000fe40000000800 */
[----:B------:R-:W-:-:S04]  /*05a0*/  LEA R64, R26, R107, 0x2 ;  /* 0x0000006b1a407211 */ /* 0x000fc800078e10ff */
[----:B------:R-:W-:Y:S01]  /*05b0*/  SHF.R.S32.HI R65, RZ, 0x1f, R64 ;  /* 0x0000001fff417819 */ /* 0x000fe20000011440 */
[----:B------:R-:W-:-:S05]  /*05c0*/  IMAD.WIDE.U32 R2, R64, -0x33333333, RZ ;  /* 0xcccccccd40027825 */ /* 0x000fca00078e00ff */
[----:B------:R-:W-:Y:S01]  /*05d0*/  SHF.R.U32.HI R19, RZ, 0x6, R3 ;  /* 0x00000006ff137819 */ /* 0x000fe20000011603 */
[----:B------:R-:W-:-:S03]  /*05e0*/  IMAD.WIDE.U32 R2, R6, 0xa0000, R64 ;  /* 0x000a000006027825 */ /* 0x000fc600078e0040 */
[----:B------:R-:W-:Y:S01]  /*05f0*/  LEA R0, P0, R6, R19, 0x5 ;  /* 0x0000001306007211 */ /* 0x000fe200078028ff */
[----:B------:R-:W-:Y:S01]  /*0600*/  IMAD.IADD R33, R3, 0x1, R33 ;  /* 0x0000000103217824 */ /* 0x000fe200078e0221 */
[----:B------:R-:W-:Y:S02]  /*0610*/  IADD3 R17, P1, R20, R2, RZ ;  /* 0x0000000214117210 */ /* 0x000fe40007f3e0ff */
[----:B------:R-:W-:Y:S02]  /*0620*/  LEA.HI.X R3, R6, RZ, R7, 0x5, P0 ;  /* 0x000000ff06037211 */ /* 0x000fe400000f2c07 */
[C---:B------:R-:W-:Y:S02]  /*0630*/  LEA R62, P0, R0.reuse, UR12, 0x3 ;  /* 0x0000000c003e7c11 */ /* 0x040fe4000f8018ff */
[----:B------:R-:W-:Y:S02]  /*0640*/  IADD3.X R18, RZ, R33, RZ, P1, !PT ;  /* 0x00000021ff127210 */ /* 0x000fe40000ffe4ff */
[----:B------:R-:W-:Y:S01]  /*0650*/  LEA.HI.X R63, R0, UR13, R3, 0x3, P0 ;  /* 0x0000000d003f7c11 */ /* 0x000fe200080f1c03 */
[----:B------:R-:W-:Y:S01]  /*0660*/  ULDC.64 UR12, c[0x0][0x230] ;  /* 0x00008c00000c7ab9 */ /* 0x000fe20000000a00 */
[----:B------:R-:W-:-:S02]  /*0670*/  SHF.L.U64.HI R18, R17, 0x1, R18 ;  /* 0x0000000111127819 */ /* 0x000fc40000010212 */
[----:B------:R-:W-:Y:S02]  /*0680*/  SHF.L.U32 R17, R17, 0x1, RZ ;  /* 0x0000000111117819 */ /* 0x000fe400000006ff */
        /* <DEDUP_REMOVED lines=9> */
[----:B------:R-:W-:-:S05]  /*0720*/  VIADD R3, R20, 0x2800 ;  /* 0x0000280014037836 */ /* 0x000fca0000000000 */
[----:B------:R-:W-:-:S04]  /*0730*/  IADD3 R3, P0, R3, R2, RZ ;  /* 0x0000000203037210 */ /* 0x000fc80007f1e0ff */
[----:B------:R-:W-:Y:S02]  /*0740*/  IADD3.X R0, RZ, R33, RZ, P0, !PT ;  /* 0x00000021ff007210 */ /* 0x000fe400007fe4ff */
[C---:B------:R-:W-:Y:S02]  /*0750*/  SHF.L.U32 R16, R3.reuse, 0x1, RZ ;  /* 0x0000000103107819 */ /* 0x040fe400000006ff */
[----:B------:R-:W-:Y:S02]  /*0760*/  SHF.L.U64.HI R15, R3, 0x1, R0 ;  /* 0x00000001030f7819 */ /* 0x000fe40000010200 */
[C---:B------:R-:W-:Y:S02]  /*0770*/  IADD3 R70, P0, R16.reuse, UR12, RZ ;  /* 0x0000000c10467c10 */ /* 0x040fe4000ff1e0ff */
[----:B------:R-:W-:Y:S02]  /*0780*/  IADD3 R72, P1, R16, UR14, RZ ;  /* 0x0000000e10487c10 */ /* 0x000fe4000ff3e0ff */
[----:B------:R-:W-:-:S02]  /*0790*/  IADD3.X R71, R15, UR13, RZ, P0, !PT ;  /* 0x0000000d0f477c10 */ /* 0x000fc400087fe4ff */
[----:B------:R-:W-:Y:S01]  /*07a0*/  IADD3.X R73, R15, UR15, RZ, P1, !PT ;  /* 0x0000000f0f497c10 */ /* 0x000fe20008ffe4ff */
[----:B------:R-:W-:-:S03]  /*07b0*/  VIADD R3, R20, 0x5000 ;  /* 0x0000500014037836 */ /* 0x000fc60000000000 */
[----:B------:R-:W5:Y:S04]  /*07c0*/  LDG.E.64.CONSTANT R70, desc[UR8][R70.64] ;  /* 0x0000000846467981 */ /* 0x000f68000c1e9b00 */
[----:B------:R-:W5:Y:S01]  /*07d0*/  LDG.E.64.CONSTANT R72, desc[UR8][R72.64] ;  /* 0x0000000848487981 */ /* 0x000f62000c1e9b00 */
        /* <DEDUP_REMOVED lines=9> */
[----:B------:R-:W5:Y:S02]  /*0870*/  LDG.E.64.CONSTANT R74, desc[UR8][R74.64] ;  /* 0x000000084a4a7981 */ /* 0x000f64000c1e9b00 */
[----:B------:R-:W-:Y:S02]  /*0880*/  IADD3 R3, P0, R3, R2, RZ ;  /* 0x0000000203037210 */ /* 0x000fe40007f1e0ff */
[----:B------:R-:W5:Y:S02]  /*0890*/  LDG.E.64.CONSTANT R76, desc[UR8][R76.64] ;  /* 0x000000084c4c7981 */ /* 0x000f64000c1e9b00 */
[----:B------:R-:W-:Y:S02]  /*08a0*/  IADD3.X R0, RZ, R33, RZ, P0, !PT ;  /* 0x00000021ff007210 */ /* 0x000fe400007fe4ff */
[C---:B------:R-:W-:Y:S02]  /*08b0*/  SHF.L.U32 R12, R3.reuse, 0x1, RZ ;  /* 0x00000001030c7819 */ /* 0x040fe400000006ff */
[----:B------:R-:W-:-:S02]  /*08c0*/  SHF.L.U64.HI R11, R3, 0x1, R0 ;  /* 0x00000001030b7819 */ /* 0x000fc40000010200 */
        /* <DEDUP_REMOVED lines=14> */
[----:B------:R-:W-:-:S04]  /*09b0*/  IADD3.X R85, R9, UR15, RZ, P1, !PT ;  /* 0x0000000f09557c10 */ /* 0x000fc80008ffe4ff */
[----:B------:R-:W5:Y:S01]  /*09c0*/  LDG.E.64.CONSTANT R82, desc[UR8][R82.64] ;  /* 0x0000000852527981 */ /* 0x000f62000c1e9b00 */
[----:B------:R-:W-:-:S03]  /*09d0*/  VIADD R3, R20, 0xc800 ;  /* 0x0000c80014037836 */ /* 0x000fc60000000000 */
[----:B------:R-:W5:Y:S02]  /*09e0*/  LDG.E.64.CONSTANT R84, desc[UR8][R84.64] ;  /* 0x0000000854547981 */ /* 0x000f64000c1e9b00 */
[----:B------:R-:W-:-:S04]  /*09f0*/  IADD3 R3, P0, R3, R2, RZ ;  /* 0x0000000203037210 */ /* 0x000fc80007f1e0ff */
[----:B------:R-:W-:Y:S02]  /*0a00*/  IADD3.X R0, RZ, R33, RZ, P0, !PT ;  /* 0x00000021ff007210 */ /* 0x000fe400007fe4ff */
[C---:B------:R-:W-:Y:S02]  /*0a10*/  SHF.L.U32 R8, R3.reuse, 0x1, RZ ;  /* 0x0000000103087819 */ /* 0x040fe400000006ff */
[----:B------:R-:W-:Y:S02]  /*0a20*/  SHF.L.U64.HI R7, R3, 0x1, R0 ;  /* 0x0000000103077819 */ /* 0x000fe40000010200 */
[C---:B------:R-:W-:Y:S02]  /*0a30*/  IADD3 R86, P0, R8.reuse, UR12, RZ ;  /* 0x0000000c08567c10 */ /* 0x040fe4000ff1e0ff */
[----:B------:R-:W-:Y:S02]  /*0a40*/  IADD3 R88, P1, R8, UR14, RZ ;  /* 0x0000000e08587c10 */ /* 0x000fe4000ff3e0ff */
[----:B------:R-:W-:-:S02]  /*0a50*/  IADD3.X R87, R7, UR13, RZ, P0, !PT ;  /* 0x0000000d07577c10 */ /* 0x000fc400087fe4ff */
[----:B------:R-:W-:-:S04]  /*0a60*/  IADD3.X R89, R7, UR15, RZ, P1, !PT ;  /* 0x0000000f07597c10 */ /* 0x000fc80008ffe4ff */
[----:B------:R-:W5:Y:S04]  /*0a70*/  LDG.E.64.CONSTANT R86, desc[UR8][R86.64] ;  /* 0x0000000856567981 */ /* 0x000f68000c1e9b00 */
[----:B------:R-:W5:Y:S01]  /*0a80*/  LDG.E.64.CONSTANT R88, desc[UR8][R88.64] ;  /* 0x0000000858587981 */ /* 0x000f62000c1e9b00 */
[----:B------:R-:W-:-:S05]  /*0a90*/  VIADD R3, R20, 0xf000 ;  /* 0x0000f00014037836 */ /* 0x000fca0000000000 */
[----:B------:R-:W-:-:S04]  /*0aa0*/  IADD3 R3, P0, R3, R2, RZ ;  /* 0x0000000203037210 */ /* 0x000fc80007f1e0ff */
[----:B------:R-:W-:Y:S02]  /*0ab0*/  IADD3.X R4, RZ, R33, RZ, P0, !PT ;  /* 0x00000021ff047210 */ /* 0x000fe400007fe4ff */
[C---:B------:R-:W-:Y:S02]  /*0ac0*/  SHF.L.U32 R6, R3.reuse, 0x1, RZ ;  /* 0x0000000103067819 */ /* 0x040fe400000006ff */
[----:B------:R-:W-:Y:S02]  /*0ad0*/  SHF.L.U64.HI R4, R3, 0x1, R4 ;  /* 0x0000000103047819 */ /* 0x000fe40000010204 */
[----:B------:R-:W-:-:S04]  /*0ae0*/  IADD3 R90, P0, R6, UR12, RZ ;  /* 0x0000000c065a7c10 */ /* 0x000fc8000ff1e0ff */
[----:B------:R-:W-:Y:S02]  /*0af0*/  IADD3.X R91, R4, UR13, RZ, P0, !PT ;  /* 0x0000000d045b7c10 */ /* 0x000fe400087fe4ff */
[----:B------:R-:W-:-:S04]  /*0b00*/  IADD3 R92, P1, R6, UR14, RZ ;  /* 0x0000000e065c7c10 */ /* 0x000fc8000ff3e0ff */
[----:B------:R-:W5:Y:S01]  /*0b10*/  LDG.E.64.CONSTANT R90, desc[UR8][R90.64] ;  /* 0x000000085a5a7981 */ /* 0x000f62000c1e9b00 */
[----:B------:R-:W-:-:S06]  /*0b20*/  IADD3.X R93, R4, UR15, RZ, P1, !PT ;  /* 0x0000000f045d7c10 */ /* 0x000fcc0008ffe4ff */
        /* <DEDUP_REMOVED lines=12> */
[----:B--2---:R-:W-:-:S04]  /*0bf0*/  FADD.FTZ R63, R63, UR5 ;  /* 0x000000053f3f7e21 */ /* 0x004fc80008010000 */
[----:B------:R-:W0:Y:S01]  /*0c00*/  MUFU.RSQ R129, R63 ;  /* 0x0000003f00817308 */ /* 0x000e220000001400 */
[----:B---3--:R-:W-:Y:S02]  /*0c10*/  PRMT R52, R64, 0x7632, R52 ;  /* 0x0000763240347816 */ /* 0x008fe40000000034 */
[C---:B----4-:R-:W-:Y:S02]  /*0c20*/  PRMT R3, R66.reuse, 0x7632, R3 ;  /* 0x0000763242037816 */ /* 0x050fe40000000003 */
[----:B------:R-:W-:Y:S01]  /*0c30*/  SHF.L.U32 R35, R66, 0x10, RZ ;  /* 0x0000001042237819 */ /* 0x000fe200000006ff */
[----:B------:R-:W-:Y:S01]  /*0c40*/  IMAD.U32 R130, R64, 0x10000, RZ ;  /* 0x0001000040827824 */ /* 0x000fe200078e00ff */
[C---:B-----5:R-:W-:Y:S01]  /*0c50*/  SHF.L.U32 R5, R68.reuse, 0x10, RZ ;  /* 0x0000001044057819 */ /* 0x060fe200000006ff */
[----:B------:R-:W-:Y:S01]  /*0c60*/  IMAD.U32 R3, R3, 0x10000, RZ ;  /* 0x0001000003037824 */ /* 0x000fe200078e00ff */
[----:B------:R-:W-:Y:S01]  /*0c70*/  PRMT R33, R68, 0x7632, R33 ;  /* 0x0000763244217816 */ /* 0x000fe20000000021 */
[----:B------:R-:W-:Y:S01]  /*0c80*/  FADD.FTZ R34, -R62, R35 ;  /* 0x000000233e227221 */ /* 0x000fe20000010100 */
[----:B------:R-:W-:Y:S01]  /*0c90*/  SHF.L.U32 R52, R52, 0x10, RZ ;  /* 0x0000001034347819 */ /* 0x000fe200000006ff */
[----:B------:R-:W-:Y:S01]  /*0ca0*/  FADD.FTZ R38, -R62, R3 ;  /* 0x000000033e267221 */ /* 0x000fe20000010100 */
[----:B------:R-:W-:Y:S01]  /*0cb0*/  SHF.L.U32 R33, R33, 0x10, RZ ;  /* 0x0000001021217819 */ /* 0x000fe200000006ff */
[----:B------:R-:W-:Y:S01]  /*0cc0*/  FMUL.FTZ R36, R5, R130 ;  /* 0x0000008205247220 */ /* 0x000fe20000410000 */
[C---:B0-----:R-:W-:Y:S01]  /*0cd0*/  FMUL.FTZ R3, R129.reuse, R34 ;  /* 0x0000002281037220 */ /* 0x041fe20000410000 */
[----:B------:R-:W-:-:S02]  /*0ce0*/  FMUL.FTZ R35, R129, R38 ;  /* 0x0000002681237220 */ /* 0x000fc40000410000 */
[----:B------:R-:W-:Y:S01]  /*0cf0*/  FMUL.FTZ R34, R33, R52 ;  /* 0x0000003421227220 */ /* 0x000fe20000410000 */
[----:B------:R-:W-:Y:S01]  /*0d00*/  FFMA.FTZ R36, R3, R36, RZ ;  /* 0x0000002403247223 */ /* 0x000fe200000100ff */
[----:B------:R-:W-:-:S03]  /*0d10*/  IMAD.U32 R37, R67, 0x10000, RZ ;  /* 0x0001000043257824 */ /* 0x000fc600078e00ff */
[----:B------:R-:W-:Y:S01]  /*0d20*/  FFMA.FTZ R38, R35, R34, R36 ;  /* 0x0000002223267223 */ /* 0x000fe20000010024 */
[----:B------:R-:W-:Y:S01]  /*0d30*/  PRMT R34, R67, 0x7632, R34 ;  /* 0x0000763243227816 */ /* 0x000fe20000000022 */
[----:B------:R-:W-:Y:S01]  /*0d40*/  FADD.FTZ R40, -R62, R37 ;  /* 0x000000253e287221 */ /* 0x000fe20000010100 */
[----:B------:R-:W-:Y:S02]  /*0d50*/  SHF.L.U32 R128, R65, 0x10, RZ ;  /* 0x0000001041807819 */ /* 0x000fe400000006ff */
[----:B------:R-:W-:Y:S02]  /*0d60*/  SHF.L.U32 R127, R69, 0x10, RZ ;  /* 0x00000010457f7819 */ /* 0x000fe400000006ff */
        /* <DEDUP_REMOVED lines=12> */
[----:B------:R-:W-:Y:S01]  /*0e30*/  PRMT R36, R70, 0x7632, R36 ;  /* 0x0000763246247816 */ /* 0x000fe20000000024 */
[----:B------:R-:W-:Y:S01]  /*0e40*/  FADD.FTZ R126, -R62, R43 ;  /* 0x0000002b3e7e7221 */ /* 0x000fe20000010100 */
[C---:B------:R-:W-:Y:S01]  /*0e50*/  SHF.L.U32 R123, R72.reuse, 0x10, RZ ;  /* 0x00000010487b7819 */ /* 0x040fe200000006ff */
[----:B------:R-:W-:Y:S01]  /*0e60*/  FFMA.FTZ R41, R39, R37, R38 ;  /* 0x0000002527297223 */ /* 0x000fe20000010026 */
[----:B------:R-:W-:-:S02]  /*0e70*/  PRMT R37, R72, 0x7632, R37 ;  /* 0x0000763248257816 */ /* 0x000fc40000000025 */
[----:B------:R-:W-:Y:S01]  /*0e80*/  SHF.L.U32 R43, R36, 0x10, RZ ;  /* 0x00000010242b7819 */ /* 0x000fe200000006ff */
[----:B------:R-:W-:Y:S01]  /*0e90*/  FMUL.FTZ R36, R130, R123 ;  /* 0x0000007b82247220 */ /* 0x000fe20000410000 */
[----:B------:R-:W-:Y:S01]  /*0ea0*/  FMUL.FTZ R126, R129, R126 ;  /* 0x0000007e817e7220 */ /* 0x000fe20000410000 */
[----:B------:R-:W-:Y:S02]  /*0eb0*/  IMAD.U32 R37, R37, 0x10000, RZ ;  /* 0x0001000025257824 */ /* 0x000fe400078e00ff */
[----:B------:R-:W-:Y:S01]  /*0ec0*/  FADD.FTZ R40, -R62, R43 ;  /* 0x0000002b3e287221 */ /* 0x000fe20000010100 */
[----:B------:R-:W-:Y:S01]  /*0ed0*/  FFMA.FTZ R41, R126, R36, R41 ;  /* 0x000000247e297223 */ /* 0x000fe20000010029 */
[----:B------:R-:W-:Y:S01]  /*0ee0*/  SHF.L.U32 R43, R71, 0x10, RZ ;  /* 0x00000010472b7819 */ /* 0x000fe200000006ff */
[----:B------:R-:W-:Y:S01]  /*0ef0*/  FMUL.FTZ R38, R52, R37 ;  /* 0x0000002534267220 */ /* 0x000fe20000410000 */
[----:B------:R-:W-:Y:S01]  /*0f00*/  FMUL.FTZ R40, R129, R40 ;  /* 0x0000002881287220 */ /* 0x000fe20000410000 */
[----:B------:R-:W-:-:S02]  /*0f10*/  PRMT R36, R71, 0x7632, R36 ;  /* 0x0000763247247816 */ /* 0x000fc40000000024 */
[----:B------:R-:W-:Y:S01]  /*0f20*/  FADD.FTZ R124, -R62, R43 ;  /* 0x0000002b3e7c7221 */ /* 0x000fe20000010100 */
[----:B------:R-:W-:Y:S01]  /*0f30*/  FFMA.FTZ R41, R40, R38, R41 ;  /* 0x0000002628297223 */ /* 0x000fe20000010029 */
[C---:B------:R-:W-:Y:S01]  /*0f40*/  PRMT R38, R73.reuse, 0x7632, R38 ;  /* 0x0000763249267816 */ /* 0x040fe20000000026 */
[----:B------:R-:W-:Y:S01]  /*0f50*/  IMAD.U32 R43, R36, 0x10000, RZ ;  /* 0x00010000242b7824 */ /* 0x000fe200078e00ff */
[----:B------:R-:W-:Y:S02]  /*0f60*/  SHF.L.U32 R121, R73, 0x10, RZ ;  /* 0x0000001049797819 */ /* 0x000fe400000006ff */
[----:B------:R-:W-:Y:S01]  /*0f70*/  SHF.L.U32 R36, R38, 0x10, RZ ;  /* 0x0000001026247819 */ /* 0x000fe200000006ff */
[----:B------:R-:W-:Y:S01]  /*0f80*/  FADD.FTZ R38, -R62, R43 ;  /* 0x0000002b3e267221 */ /* 0x000fe20000010100 */
[C---:B------:R-:W-:Y:S01]  /*0f90*/  FMUL.FTZ R124, R129.reuse, R124 ;  /* 0x0000007c817c7220 */ /* 0x040fe20000410000 */
[----:B------:R-:W-:Y:S01]  /*0fa0*/  FMUL.FTZ R42, R128, R121 ;  /* 0x00000079802a7220 */ /* 0x000fe20000410000 */
[C---:B------:R-:W-:Y:S01]  /*0fb0*/  SHF.L.U32 R43, R74.reuse, 0x10, RZ ;  /* 0x000000104a2b7819 */ /* 0x040fe200000006ff */
[----:B------:R-:W-:Y:S01]  /*0fc0*/  FMUL.FTZ R109, R129, R38 ;  /* 0x00000026816d7220 */ /* 0x000fe20000410000 */
[----:B------:R-:W-:Y:S01]  /*0fd0*/  PRMT R38, R74, 0x7632, R38 ;  /* 0x000076324a267816 */ /* 0x000fe20000000026 */
[----:B------:R-:W-:Y:S01]  /*0fe0*/  FFMA.FTZ R42, R124, R42, R41 ;  /* 0x0000002a7c2a7223 */ /* 0x000fe20000010029 */
[----:B------:R-:W-:Y:S01]  /*0ff0*/  FMUL.FTZ R41, R53, R36 ;  /* 0x0000002435297220 */ /* 0x000fe20000410000 */
[----:B------:R-:W-:-:S02]  /*1000*/  IMAD.U32 R119, R76, 0x10000, RZ ;  /* 0x000100004c777824 */ /* 0x000fc400078e00ff */
[----:B------:R-:W-:Y:S01]  /*1010*/  FADD.FTZ R122, -R62, R43 ;  /* 0x0000002b3e7a7221 */ /* 0x000fe20000010100 */
[----:B------:R-:W-:Y:S01]  /*1020*/  SHF.L.U32 R43, R38, 0x10, RZ ;  /* 0x00000010262b7819 */ /* 0x000fe200000006ff */
[----:B------:R-:W-:Y:S01]  /*1030*/  FFMA.FTZ R41, R109, R41, R42 ;  /* 0x000000296d297223 */ /* 0x000fe2000001002a */
[----:B------:R-:W-:Y:S01]  /*1040*/  PRMT R105, R76, 0x7632, R105 ;  /* 0x000076324c697816 */ /* 0x000fe20000000069 */
[----:B------:R-:W-:Y:S01]  /*1050*/  FMUL.FTZ R38, R130, R119 ;  /* 0x0000007782267220 */ /* 0x000fe20000410000 */
[----:B------:R-:W-:Y:S01]  /*1060*/  FMUL.FTZ R122, R129, R122 ;  /* 0x0000007a817a7220 */ /* 0x000fe20000410000 */
[----:B------:R-:W-:Y:S01]  /*1070*/  FADD.FTZ R42, -R62, R43 ;  /* 0x0000002b3e2a7221 */ /* 0x000fe20000010100 */
[----:B------:R-:W-:Y:S01]  /*1080*/  SHF.L.U32 R105, R105, 0x10, RZ ;  /* 0x0000001069697819 */ /* 0x000fe200000006ff */
[C---:B------:R-:W-:Y:S02]  /*1090*/  IMAD.U32 R45, R75.reuse, 0x10000, RZ ;  /* 0x000100004b2d7824 */ /* 0x040fe400078e00ff */
[--C-:B------:R-:W-:Y:S01]  /*10a0*/  FFMA.FTZ R43, R122, R38, R41.reuse ;  /* 0x000000267a2b7223 */ /* 0x100fe20000010029 */
[----:B------:R-:W-:Y:S01]  /*10b0*/  PRMT R41, R75, 0x7632, R41 ;  /* 0x000076324b297816 */ /* 0x000fe20000000029 */
[----:B------:R-:W-:Y:S01]  /*10c0*/  FMUL.FTZ R38, R129, R42 ;  /* 0x0000002a81267220 */ /* 0x000fe20000410000 */
[----:B------:R-:W-:Y:S01]  /*10d0*/  SHF.L.U32 R63, R77, 0x10, RZ ;  /* 0x000000104d3f7819 */ /* 0x000fe200000006ff */
[----:B------:R-:W-:Y:S01]  /*10e0*/  FMUL.FTZ R44, R52, R105 ;  /* 0x00000069342c7220 */ /* 0x000fe20000410000 */
[----:B------:R-:W-:Y:S01]  /*10f0*/  FADD.FTZ R120, -R62, R45 ;  /* 0x0000002d3e787221 */ /* 0x000fe20000010100 */
[----:B------:R-:W-:-:S02]  /*1100*/  SHF.L.U32 R45, R41, 0x10, RZ ;  /* 0x00000010292d7819 */ /* 0x000fc400000006ff */
[----:B------:R-:W-:Y:S01]  /*1110*/  PRMT R106, R77, 0x7632, R106 ;  /* 0x000076324d6a7816 */ /* 0x000fe2000000006a */
[----:B------:R-:W-:Y:S01]  /*1120*/  FFMA.FTZ R43, R38, R44, R43 ;  /* 0x0000002c262b7223 */ /* 0x000fe2000001002b */
[----:B------:R-:W-:Y:S01]  /*1130*/  FMUL.FTZ R41, R128, R63 ;  /* 0x0000003f80297220 */ /* 0x000fe20000410000 */
[C---:B------:R-:W-:Y:S01]  /*1140*/  FMUL.FTZ R120, R129.reuse, R120 ;  /* 0x0000007881787220 */ /* 0x040fe20000410000 */
[----:B------:R-:W-:Y:S01]  /*1150*/  FADD.FTZ R44, -R62, R45 ;  /* 0x0000002d3e2c7221 */ /* 0x000fe20000010100 */
[----:B------:R-:W-:Y:S01]  /*1160*/  SHF.L.U32 R45, R78, 0x10, RZ ;  /* 0x000000104e2d7819 */ /* 0x000fe200000006ff */
[----:B------:R-:W-:Y:S02]  /*1170*/  IMAD.U32 R106, R106, 0x10000, RZ ;  /* 0x000100006a6a7824 */ /* 0x000fe400078e00ff */
[----:B------:R-:W-:Y:S01]  /*1180*/  FFMA.FTZ R42, R120, R41, R43 ;  /* 0x00000029782a7223 */ /* 0x000fe2000001002b */
[----:B------:R-:W-:Y:S01]  /*1190*/  PRMT R41, R78, 0x7632, R41 ;  /* 0x000076324e297816 */ /* 0x000fe20000000029 */
[----:B------:R-:W-:Y:S01]  /*11a0*/  FMUL.FTZ R113, R129, R44 ;  /* 0x0000002c81717220 */ /* 0x000fe20000410000 */
[----:B------:R-:W-:Y:S01]  /*11b0*/  SHF.L.U32 R51, R80, 0x10, RZ ;  /* 0x0000001050337819 */ /* 0x000fe200000006ff */
[----:B------:R-:W-:Y:S01]  /*11c0*/  FMUL.FTZ R43, R53, R106 ;  /* 0x0000006a352b7220 */ /* 0x000fe20000410000 */
[----:B------:R-:W-:Y:S01]  /*11d0*/  FADD.FTZ R118, -R62, R45 ;  /* 0x0000002d3e767221 */ /* 0x000fe20000010100 */
[----:B------:R-:W-:Y:S01]  /*11e0*/  IMAD.U32 R45, R41, 0x10000, RZ ;  /* 0x00010000292d7824 */ /* 0x000fe200078e00ff */
[----:B------:R-:W-:Y:S01]  /*11f0*/  PRMT R103, R80, 0x7632, R103 ;  /* 0x0000763250677816 */ /* 0x000fe20000000067 */
[----:B------:R-:W-:Y:S01]  /*1200*/  FFMA.FTZ R43, R113, R43, R42 ;  /* 0x0000002b712b7223 */ /* 0x000fe2000001002a */
[----:B------:R-:W-:Y:S01]  /*1210*/  FMUL.FTZ R41, R130, R51 ;  /* 0x0000003382297220 */ /* 0x000fe20000410000 */
[----:B------:R-:W-:Y:S01]  /*1220*/  FMUL.FTZ R118, R129, R118 ;  /* 0x0000007681767220 */ /* 0x000fe20000410000 */
[----:B------:R-:W-:Y:S01]  /*1230*/  FADD.FTZ R44, -R62, R45 ;  /* 0x0000002d3e2c7221 */ /* 0x000fe20000010100 */
[----:B------:R-:W-:-:S02]  /*1240*/  SHF.L.U32 R45, R79, 0x10, RZ ;  /* 0x000000104f2d7819 */ /* 0x000fc400000006ff */
[----:B------:R-:W-:Y:S01]  /*1250*/  SHF.L.U32 R103, R103, 0x10, RZ ;  /* 0x0000001067677819 */ /* 0x000fe200000006ff */
[----:B------:R-:W-:Y:S01]  /*1260*/  FFMA.FTZ R42, R118, R41, R43 ;  /* 0x00000029762a7223 */ /* 0x000fe2000001002b */
[----:B------:R-:W-:Y:S01]  /*1270*/  PRMT R41, R79, 0x7632, R41 ;  /* 0x000076324f297816 */ /* 0x000fe20000000029 */
[----:B------:R-:W-:Y:S01]  /*1280*/  FADD.FTZ R50, -R62, R45 ;  /* 0x0000002d3e327221 */ /* 0x000fe20000010100 */
[----:B------:R-:W-:Y:S01]  /*1290*/  FMUL.FTZ R101, R129, R44 ;  /* 0x0000002c81657220 */ /* 0x000fe20000410000 */
[----:B------:R-:W-:Y:S01]  /*12a0*/  FMUL.FTZ R43, R52, R103 ;  /* 0x00000067342b7220 */ /* 0x000fe20000410000 */
[----:B------:R-:W-:Y:S01]  /*12b0*/  IMAD.U32 R49, R81, 0x10000, RZ ;  /* 0x0001000051317824 */ /* 0x000fe200078e00ff */
[----:B------:R-:W-:Y:S02]  /*12c0*/  SHF.L.U32 R45, R41, 0x10, RZ ;  /* 0x00000010292d7819 */ /* 0x000fe400000006ff */
[----:B------:R-:W-:Y:S01]  /*12d0*/  PRMT R104, R81, 0x7632, R104 ;  /* 0x0000763251687816 */ /* 0x000fe20000000068 */
[----:B------:R-:W-:Y:S01]  /*12e0*/  FFMA.FTZ R43, R101, R43, R42 ;  /* 0x0000002b652b7223 */ /* 0x000fe2000001002a */
[----:B------:R-:W-:Y:S01]  /*12f0*/  FMUL.FTZ R41, R128, R49 ;  /* 0x0000003180297220 */ /* 0x000fe20000410000 */
[----:B------:R-:W-:Y:S01]  /*1300*/  FMUL.FTZ R50, R129, R50 ;  /* 0x0000003281327220 */ /* 0x000fe20000410000 */
[----:B------:R-:W-:Y:S01]  /*1310*/  SHF.L.U32 R104, R104, 0x10, RZ ;  /* 0x0000001068687819 */ /* 0x000fe200000006ff */
[----:B------:R-:W-:Y:S01]  /*1320*/  FADD.FTZ R44, -R62, R45 ;  /* 0x0000002d3e2c7221 */ /* 0x000fe20000010100 */
[----:B------:R-:W-:-:S02]  /*1330*/  IMAD.U32 R45, R82, 0x10000, RZ ;  /* 0x00010000522d7824 */ /* 0x000fc400078e00ff */
[----:B------:R-:W-:Y:S01]  /*1340*/  FFMA.FTZ R42, R50, R41, R43 ;  /* 0x00000029322a7223 */ /* 0x000fe2000001002b */
[----:B------:R-:W-:Y:S01]  /*1350*/  PRMT R41, R82, 0x7632, R41 ;  /* 0x0000763252297816 */ /* 0x000fe20000000029 */
[----:B------:R-:W-:Y:S01]  /*1360*/  FMUL.FTZ R43, R53, R104 ;  /* 0x00000068352b7220 */ /* 0x000fe20000410000 */
[----:B------:R-:W-:Y:S01]  /*1370*/  SHF.L.U32 R47, R84, 0x10, RZ ;  /* 0x00000010542f7819 */ /* 0x000fe200000006ff */
[----:B------:R-:W-:Y:S01]  /*1380*/  FMUL.FTZ R111, R129, R44 ;  /* 0x0000002c816f7220 */ /* 0x000fe20000410000 */
[----:B------:R-:W-:Y:S01]  /*1390*/  FADD.FTZ R48, -R62, R45 ;  /* 0x0000002d3e307221 */ /* 0x000fe20000010100 */
[----:B------:R-:W-:Y:S02]  /*13a0*/  SHF.L.U32 R45, R41, 0x10, RZ ;  /* 0x00000010292d7819 */ /* 0x000fe400000006ff */
[----:B------:R-:W-:Y:S01]  /*13b0*/  FFMA.FTZ R43, R111, R43, R42 ;  /* 0x0000002b6f2b7223 */ /* 0x000fe2000001002a */
[----:B------:R-:W-:Y:S01]  /*13c0*/  FMUL.FTZ R41, R130, R47 ;  /* 0x0000002f82297220 */ /* 0x000fe20000410000 */
[----:B------:R-:W-:Y:S01]  /*13d0*/  FMUL.FTZ R48, R129, R48 ;  /* 0x0000003081307220 */ /* 0x000fe20000410000 */
[----:B------:R-:W-:-:S02]  /*13e0*/  PRMT R99, R84, 0x7632, R99 ;  /* 0x0000763254637816 */ /* 0x000fc40000000063 */
[C---:B------:R-:W-:Y:S01]  /*13f0*/  SHF.L.U32 R115, R83.reuse, 0x10, RZ ;  /* 0x0000001053737819 */ /* 0x040fe200000006ff */
[----:B------:R-:W-:Y:S01]  /*1400*/  FFMA.FTZ R43, R48, R41, R43 ;  /* 0x00000029302b7223 */ /* 0x000fe2000001002b */
[----:B------:R-:W-:Y:S01]  /*1410*/  PRMT R41, R83, 0x7632, R41 ;  /* 0x0000763253297816 */ /* 0x000fe20000000029 */
[----:B------:R-:W-:Y:S02]  /*1420*/  IMAD.U32 R99, R99, 0x10000, RZ ;  /* 0x0001000063637824 */ /* 0x000fe400078e00ff */
[C---:B------:R-:W-:Y:S01]  /*1430*/  FADD.FTZ R98, -R62.reuse, R45 ;  /* 0x0000002d3e627221 */ /* 0x040fe20000010100 */
[C---:B------:R-:W-:Y:S01]  /*1440*/  SHF.L.U32 R45, R85.reuse, 0x10, RZ ;  /* 0x00000010552d7819 */ /* 0x040fe200000006ff */
[----:B------:R-:W-:Y:S01]  /*1450*/  FADD.FTZ R46, -R62, R115 ;  /* 0x000000733e2e7221 */ /* 0x000fe20000010100 */
[----:B------:R-:W-:Y:S01]  /*1460*/  PRMT R102, R85, 0x7632, R102 ;  /* 0x0000763255667816 */ /* 0x000fe20000000066 */
[----:B------:R-:W-:Y:S01]  /*1470*/  FMUL.FTZ R42, R52, R99 ;  /* 0x00000063342a7220 */ /* 0x000fe20000410000 */
[----:B------:R-:W-:Y:S01]  /*1480*/  FMUL.FTZ R98, R129, R98 ;  /* 0x0000006281627220 */ /* 0x000fe20000410000 */
[----:B------:R-:W-:Y:S01]  /*1490*/  IMAD.U32 R115, R41, 0x10000, RZ ;  /* 0x0001000029737824 */ /* 0x000fe200078e00ff */
[----:B------:R-:W-:Y:S01]  /*14a0*/  SHF.L.U32 R102, R102, 0x10, RZ ;  /* 0x0000001066667819 */ /* 0x000fe200000006ff */
[----:B------:R-:W-:Y:S01]  /*14b0*/  FMUL.FTZ R41, R128, R45 ;  /* 0x0000002d80297220 */ /* 0x000fe20000410000 */
[----:B------:R-:W-:Y:S01]  /*14c0*/  FFMA.FTZ R43, R98, R42, R43 ;  /* 0x0000002a622b7223 */ /* 0x000fe2000001002b */
[----:B------:R-:W-:Y:S01]  /*14d0*/  FMUL.FTZ R46, R129, R46 ;  /* 0x0000002e812e7220 */ /* 0x000fe20000410000 */
[----:B------:R-:W-:Y:S01]  /*14e0*/  FADD.FTZ R100, -R62, R115 ;  /* 0x000000733e647221 */ /* 0x000fe20000010100 */
[----:B------:R-:W-:Y:S01]  /*14f0*/  FMUL.FTZ R42, R53, R102 ;  /* 0x00000066352a7220 */ /* 0x000fe20000410000 */
[----:B------:R-:W-:Y:S01]  /*1500*/  FFMA.FTZ R44, R5, R130, RZ ;  /* 0x00000082052c7223 */ /* 0x000fe200000100ff */
[----:B------:R-:W-:Y:S01]  /*1510*/  FFMA.FTZ R41, R46, R41, R43 ;  /* 0x000000292e297223 */ /* 0x000fe2000001002b */
[----:B------:R-:W-:Y:S01]  /*1520*/  FMUL.FTZ R100, R129, R100 ;  /* 0x0000006481647220 */ /* 0x000fe20000410000 */
[----:B------:R-:W-:Y:S01]  /*1530*/  SHF.L.U32 R117, R86, 0x10, RZ ;  /* 0x0000001056757819 */ /* 0x000fe200000006ff */
[----:B------:R-:W-:-:S02]  /*1540*/  FFMA.FTZ R108, R33, R52, R44 ;  /* 0x00000034216c7223 */ /* 0x000fc4000001002c */
[--C-:B------:R-:W-:Y:S01]  /*1550*/  FFMA.FTZ R115, R100, R42, R41.reuse ;  /* 0x0000002a64737223 */ /* 0x100fe20000010029 */
[----:B------:R-:W-:Y:S01]  /*1560*/  PRMT R41, R86, 0x7632, R41 ;  /* 0x0000763256297816 */ /* 0x000fe20000000029 */
[----:B------:R-:W-:Y:S01]  /*1570*/  FADD.FTZ R110, R33, R57 ;  /* 0x00000039216e7221 */ /* 0x000fe20000010000 */
[----:B------:R-:W-:Y:S01]  /*1580*/  FFMA.FTZ R33, R35, R33, R56 ;  /* 0x0000002123217223 */ /* 0x000fe20000010038 */
[----:B------:R-:W-:Y:S01]  /*1590*/  FADD.FTZ R112, -R62, R117 ;  /* 0x000000753e707221 */ /* 0x000fe20000010100 */
[----:B------:R-:W-:Y:S01]  /*15a0*/  FFMA.FTZ R35, R127, R128, R108 ;  /* 0x000000807f237223 */ /* 0x000fe2000001006c */
[C---:B------:R-:W-:Y:S01]  /*15b0*/  PRMT R42, R88.reuse, 0x7632, R42 ;  /* 0x00007632582a7816 */ /* 0x040fe2000000002a */
[----:B------:R-:W-:Y:S01]  /*15c0*/  IMAD.U32 R43, R88, 0x10000, RZ ;  /* 0x00010000582b7824 */ /* 0x000fe200078e00ff */
[----:B------:R-:W-:Y:S01]  /*15d0*/  SHF.L.U32 R117, R41, 0x10, RZ ;  /* 0x0000001029757819 */ /* 0x000fe200000006ff */
[----:B------:R-:W-:Y:S01]  /*15e0*/  FFMA.FTZ R35, R34, R53, R35 ;  /* 0x0000003522237223 */ /* 0x000fe20000010023 */
[----:B------:R-:W-:Y:S01]  /*15f0*/  SHF.L.U32 R57, R42, 0x10, RZ ;  /* 0x000000102a397819 */ /* 0x000fe200000006ff */
[----:B------:R-:W-:Y:S01]  /*1600*/  FMUL.FTZ R41, R130, R43 ;  /* 0x0000002b82297220 */ /* 0x000fe20000410000 */
[C---:B------:R-:W-:Y:S01]  /*1610*/  FMUL.FTZ R44, R129.reuse, R112 ;  /* 0x00000070812c7220 */ /* 0x040fe20000410000 */
[----:B------:R-:W-:Y:S01]  /*1620*/  FADD.FTZ R56, -R62, R117 ;  /* 0x000000753e387221 */ /* 0x000fe20000010100 */
[----:B------:R-:W-:Y:S01]  /*1630*/  FFMA.FTZ R35, R130, R123, R35 ;  /* 0x0000007b82237223 */ /* 0x000fe20000010023 */
[----:B------:R-:W-:Y:S01]  /*1640*/  FMUL.FTZ R42, R52, R57 ;  /* 0x00000039342a7220 */ /* 0x000fe20000410000 */
[----:B------:R-:W-:Y:S01]  /*1650*/  FFMA.FTZ R41, R44, R41, R115 ;  /* 0x000000292c297223 */ /* 0x000fe20000010073 */
[----:B------:R-:W-:Y:S01]  /*1660*/  FMUL.FTZ R56, R129, R56 ;  /* 0x0000003881387220 */ /* 0x000fe20000410000 */
[----:B------:R-:W-:Y:S01]  /*1670*/  FFMA.FTZ R115, R40, R37, R33 ;  /* 0x0000002528737223 */ /* 0x000fe20000010021 */
[----:B------:R-:W-:-:S02]  /*1680*/  IMAD.U32 R117, R87, 0x10000, RZ ;  /* 0x0001000057757824 */ /* 0x000fc400078e00ff */
[--C-:B------:R-:W-:Y:S01]  /*1690*/  FFMA.FTZ R112, R39, R34, R60.reuse ;  /* 0x0000002227707223 */ /* 0x100fe2000001003c */
[----:B------:R-:W-:Y:S01]  /*16a0*/  PRMT R33, R87, 0x7632, R33 ;  /* 0x0000763257217816 */ /* 0x000fe20000000021 */
[----:B------:R-:W-:Y:S01]  /*16b0*/  FFMA.FTZ R35, R52, R37, R35 ;  /* 0x0000002534237223 */ /* 0x000fe20000010023 */
[----:B------:R-:W-:Y:S01]  /*16c0*/  FADD.FTZ R39, R34, R61 ;  /* 0x0000003d22277221 */ /* 0x000fe20000010000 */
[----:B------:R-:W-:Y:S01]  /*16d0*/  FFMA.FTZ R61, R56, R42, R41 ;  /* 0x0000002a383d7223 */ /* 0x000fe20000010029 */
[C---:B------:R-:W-:Y:S01]  /*16e0*/  SHF.L.U32 R41, R89.reuse, 0x10, RZ ;  /* 0x0000001059297819 */ /* 0x040fe200000006ff */
[----:B------:R-:W-:Y:S01]  /*16f0*/  FADD.FTZ R42, -R62, R117 ;  /* 0x000000753e2a7221 */ /* 0x000fe20000010100 */
[----:B------:R-:W-:Y:S01]  /*1700*/  PRMT R60, R89, 0x7632, R60 ;  /* 0x00007632593c7816 */ /* 0x000fe2000000003c */
[C---:B------:R-:W-:Y:S01]  /*1710*/  FFMA.FTZ R34, R128.reuse, R121, R35 ;  /* 0x0000007980227223 */ /* 0x040fe20000010023 */
[----:B------:R-:W-:Y:S01]  /*1720*/  SHF.L.U32 R117, R33, 0x10, RZ ;  /* 0x0000001021757819 */ /* 0x000fe200000006ff */
[----:B------:R-:W-:Y:S01]  /*1730*/  FMUL.FTZ R33, R128, R41 ;  /* 0x0000002980217220 */ /* 0x000fe20000410000 */
[----:B------:R-:W-:Y:S01]  /*1740*/  FMUL.FTZ R42, R129, R42 ;  /* 0x0000002a812a7220 */ /* 0x000fe20000410000 */
[----:B------:R-:W-:Y:S01]  /*1750*/  FFMA.FTZ R35, R53, R36, R34 ;  /* 0x0000002435237223 */ /* 0x000fe20000010022 */
[----:B------:R-:W-:-:S02]  /*1760*/  IMAD.U32 R60, R60, 0x10000, RZ ;  /* 0x000100003c3c7824 */ /* 0x000fc400078e00ff */
[----:B------:R-:W-:Y:S01]  /*1770*/  FADD.FTZ R108, -R62, R117 ;  /* 0x000000753e6c7221 */ /* 0x000fe20000010100 */
[----:B------:R-:W-:Y:S01]  /*1780*/  FFMA.FTZ R40, R42, R33, R61 ;  /* 0x000000212a287223 */ /* 0x000fe2000001003d */
[----:B------:R-:W-:Y:S01]  /*1790*/  FFMA.FTZ R35, R130, R119, R35 ;  /* 0x0000007782237223 */ /* 0x000fe20000010023 */
[----:B------:R-:W-:Y:S01]  /*17a0*/  FMUL.FTZ R33, R53, R60 ;  /* 0x0000003c35217220 */ /* 0x000fe20000410000 */
[----:B------:R-:W-:Y:S01]  /*17b0*/  FMUL.FTZ R61, R129, R108 ;  /* 0x0000006c813d7220 */ /* 0x000fe20000410000 */
[----:B------:R-:W-:Y:S01]  /*17c0*/  SHF.L.U32 R131, R90, 0x10, RZ ;  /* 0x000000105a837819 */ /* 0x000fe200000006ff */
[----:B------:R-:W-:Y:S01]  /*17d0*/  FFMA.FTZ R35, R52, R105, R35 ;  /* 0x0000006934237223 */ /* 0x000fe20000010023 */
[----:B------:R-:W-:Y:S01]  /*17e0*/  FADD.FTZ R110, R110, R37 ;  /* 0x000000256e6e7221 */ /* 0x000fe20000010000 */
[----:B------:R-:W-:Y:S01]  /*17f0*/  FFMA.FTZ R117, R61, R33, R40 ;  /* 0x000000213d757223 */ /* 0x000fe20000010028 */
[----:B------:R-:W-:Y:S01]  /*1800*/  PRMT R33, R90, 0x7632, R33 ;  /* 0x000076325a217816 */ /* 0x000fe20000000021 */
[----:B------:R-:W-:Y:S01]  /*1810*/  FFMA.FTZ R112, R109, R36, R112 ;  /* 0x000000246d707223 */ /* 0x000fe20000010070 */
[----:B------:R-:W-:Y:S01]  /*1820*/  FADD.FTZ R37, R39, R36 ;  /* 0x0000002427257221 */ /* 0x000fe20000010000 */
[----:B------:R-:W-:Y:S01]  /*1830*/  FFMA.FTZ R36, R128, R63, R35 ;  /* 0x0000003f80247223 */ /* 0x000fe20000010023 */
[----:B------:R-:W-:Y:S01]  /*1840*/  FADD.FTZ R40, -R62, R131 ;  /* 0x000000833e287221 */ /* 0x000fe20000010100 */
[----:B------:R-:W-:Y:S01]  /*1850*/  IMAD.U32 R131, R33, 0x10000, RZ ;  /* 0x0001000021837824 */ /* 0x000fe200078e00ff */
[C---:B------:R-:W-:Y:S01]  /*1860*/  SHF.L.U32 R39, R92.reuse, 0x10, RZ ;  /* 0x000000105c277819 */ /* 0x040fe200000006ff */
[----:B------:R-:W-:Y:S01]  /*1870*/  FFMA.FTZ R33, R53, R106, R36 ;  /* 0x0000006a35217223 */ /* 0x000fe20000010024 */
[----:B------:R-:W-:Y:S01]  /*1880*/  PRMT R109, R92, 0x7632, R109 ;  /* 0x000076325c6d7816 */ /* 0x000fe2000000006d */
[----:B------:R-:W-:-:S02]  /*1890*/  FMUL.FTZ R40, R129, R40 ;  /* 0x0000002881287220 */ /* 0x000fc40000410000 */
[C---:B------:R-:W-:Y:S01]  /*18a0*/  FFMA.FTZ R33, R130.reuse, R51, R33 ;  /* 0x0000003382217223 */ /* 0x040fe20000010021 */
[----:B------:R-:W-:Y:S01]  /*18b0*/  SHF.L.U32 R109, R109, 0x10, RZ ;  /* 0x000000106d6d7819 */ /* 0x000fe200000006ff */
[----:B------:R-:W-:Y:S01]  /*18c0*/  FMUL.FTZ R108, R130, R39 ;  /* 0x00000027826c7220 */ /* 0x000fe20000410000 */
[----:B------:R-:W-:Y:S01]  /*18d0*/  FADD.FTZ R36, -R62, R131 ;  /* 0x000000833e247221 */ /* 0x000fe20000010100 */
[----:B------:R-:W-:Y:S01]  /*18e0*/  FADD.FTZ R35, R37, R106 ;  /* 0x0000006a25237221 */ /* 0x000fe20000010000 */
[----:B------:R-:W-:Y:S01]  /*18f0*/  FFMA.FTZ R37, R52, R103, R33 ;  /* 0x0000006734257223 */ /* 0x000fe20000010021 */
[----:B------:R-:W-:Y:S01]  /*1900*/  FADD.FTZ R110, R110, R105 ;  /* 0x000000696e6e7221 */ /* 0x000fe20000010000 */
[----:B------:R-:W-:Y:S01]  /*1910*/  FFMA.FTZ R34, R38, R105, R115 ;  /* 0x0000006926227223 */ /* 0x000fe20000010073 */
[----:B------:R-:W-:Y:S01]  /*1920*/  FFMA.FTZ R117, R40, R108, R117 ;  /* 0x0000006c28757223 */ /* 0x000fe20000010075 */
[----:B------:R-:W-:Y:S01]  /*1930*/  FMUL.FTZ R38, R52, R109 ;  /* 0x0000006d34267220 */ /* 0x000fe20000410000 */
[----:B------:R-:W-:Y:S01]  /*1940*/  FMUL.FTZ R108, R129, R36 ;  /* 0x00000024816c7220 */ /* 0x000fe20000410000 */
[C---:B------:R-:W-:Y:S01]  /*1950*/  SHF.L.U32 R105, R91.reuse, 0x10, RZ ;  /* 0x000000105b697819 */ /* 0x040fe200000006ff */
[----:B------:R-:W-:Y:S01]  /*1960*/  FFMA.FTZ R36, R128, R49, R37 ;  /* 0x0000003180247223 */ /* 0x000fe20000010025 */
[----:B------:R-:W-:Y:S01]  /*1970*/  PRMT R33, R91, 0x7632, R33 ;  /* 0x000076325b217816 */ /* 0x000fe20000000021 */
[----:B------:R-:W-:-:S02]  /*1980*/  FFMA.FTZ R117, R108, R38, R117 ;  /* 0x000000266c757223 */ /* 0x000fc40000010075 */
[----:B------:R-:W-:Y:S01]  /*1990*/  FADD.FTZ R38, -R62, R105 ;  /* 0x000000693e267221 */ /* 0x000fe20000010100 */
[----:B------:R-:W-:Y:S01]  /*19a0*/  FFMA.FTZ R105, R53, R104, R36 ;  /* 0x0000006835697223 */ /* 0x000fe20000010024 */
[----:B------:R-:W-:Y:S01]  /*19b0*/  FFMA.FTZ R112, R113, R106, R112 ;  /* 0x0000006a71707223 */ /* 0x000fe20000010070 */
[----:B------:R-:W-:Y:S02]  /*19c0*/  SHF.L.U32 R113, R33, 0x10, RZ ;  /* 0x0000001021717819 */ /* 0x000fe400000006ff */
[----:B------:R-:W-:Y:S01]  /*19d0*/  FFMA.FTZ R33, R130, R47, R105 ;  /* 0x0000002f82217223 */ /* 0x000fe20000010069 */
[----:B------:R-:W-:-:S03]  /*19e0*/  FFMA.FTZ R105, R101, R103, R34 ;  /* 0x0000006765697223 */ /* 0x000fc60000010022 */
[----:B------:R-:W-:Y:S01]  /*19f0*/  FFMA.FTZ R33, R52, R99, R33 ;  /* 0x0000006334217223 */ /* 0x000fe20000010021 */
[----:B------:R-:W-:-:S03]  /*1a00*/  FADD.FTZ R114, -R62, R113 ;  /* 0x000000713e727221 */ /* 0x000fc60000010100 */
[----:B------:R-:W-:Y:S01]  /*1a10*/  FFMA.FTZ R34, R128, R45, R33 ;  /* 0x0000002d80227223 */ /* 0x000fe20000010021 */
[----:B------:R-:W-:Y:S01]  /*1a20*/  FADD.FTZ R113, R35, R104 ;  /* 0x0000006823717221 */ /* 0x000fe20000010000 */
[C---:B------:R-:W-:Y:S01]  /*1a30*/  PRMT R106, R93.reuse, 0x7632, R106 ;  /* 0x000076325d6a7816 */ /* 0x040fe2000000006a */
[----:B------:R-:W-:Y:S02]  /*1a40*/  IMAD.U32 R37, R93, 0x10000, RZ ;  /* 0x000100005d257824 */ /* 0x000fe400078e00ff */
[----:B------:R-:W-:Y:S01]  /*1a50*/  FFMA.FTZ R35, R53, R102, R34 ;  /* 0x0000006635237223 */ /* 0x000fe20000010022 */
[C---:B------:R-:W-:Y:S01]  /*1a60*/  FMUL.FTZ R38, R129.reuse, R38 ;  /* 0x0000002681267220 */ /* 0x040fe20000410000 */
[----:B------:R-:W-:Y:S01]  /*1a70*/  SHF.L.U32 R106, R106, 0x10, RZ ;  /* 0x000000106a6a7819 */ /* 0x000fe200000006ff */
[----:B------:R-:W-:Y:S01]  /*1a80*/  FMUL.FTZ R36, R128, R37 ;  /* 0x0000002580247220 */ /* 0x000fe20000410000 */
[----:B------:R-:W-:Y:S01]  /*1a90*/  FFMA.FTZ R115, R130, R43, R35 ;  /* 0x0000002b82737223 */ /* 0x000fe20000010023 */
[----:B------:R-:W-:Y:S01]  /*1aa0*/  FADD.FTZ R110, R110, R103 ;  /* 0x000000676e6e7221 */ /* 0x000fe20000010000 */
[----:B------:R-:W-:Y:S01]  /*1ab0*/  FMUL.FTZ R101, R129, R114 ;  /* 0x0000007281657220 */ /* 0x000fe20000410000 */
[----:B------:R-:W-:Y:S01]  /*1ac0*/  FFMA.FTZ R36, R38, R36, R117 ;  /* 0x0000002426247223 */ /* 0x000fe20000010075 */
[----:B------:R-:W-:Y:S01]  /*1ad0*/  FFMA.FTZ R115, R52, R57, R115 ;  /* 0x0000003934737223 */ /* 0x000fe20000010073 */
[----:B------:R-:W-:Y:S01]  /*1ae0*/  FMUL.FTZ R103, R53, R106 ;  /* 0x0000006a35677220 */ /* 0x000fe20000410000 */
[C---:B------:R-:W-:Y:S01]  /*1af0*/  IMAD.U32 R131, R94.reuse, 0x10000, RZ ;  /* 0x000100005e837824 */ /* 0x040fe200078e00ff */
[----:B------:R-:W-:Y:S01]  /*1b00*/  PRMT R33, R94, 0x7632, R33 ;  /* 0x000076325e217816 */ /* 0x000fe20000000021 */
[----:B------:R-:W-:Y:S01]  /*1b10*/  FFMA.FTZ R34, R128, R41, R115 ;  /* 0x0000002980227223 */ /* 0x000fe20000010073 */
[----:B------:R-:W-:Y:S01]  /*1b20*/  FFMA.FTZ R117, R101, R103, R36 ;  /* 0x0000006765757223 */ /* 0x000fe20000010024 */
[----:B------:R-:W-:Y:S01]  /*1b30*/  FADD.FTZ R36, -R62, R131 ;  /* 0x000000833e247221 */ /* 0x000fe20000010100 */
[----:B------:R-:W-:Y:S01]  /*1b40*/  SHF.L.U32 R131, R33, 0x10, RZ ;  /* 0x0000001021837819 */ /* 0x000fe200000006ff */
[----:B------:R-:W-:Y:S01]  /*1b50*/  FFMA.FTZ R33, R53, R60, R34 ;  /* 0x0000003c35217223 */ /* 0x000fe20000010022 */
[----:B------:R-:W-:-:S03]  /*1b60*/  SHF.L.U32 R35, R96, 0x10, RZ ;  /* 0x0000001060237819 */ /* 0x000fc600000006ff */
[----:B------:R-:W-:Y:S01]  /*1b70*/  FFMA.FTZ R33, R130, R39, R33 ;  /* 0x0000002782217223 */ /* 0x000fe20000010021 */
[----:B------:R-:W-:Y:S01]  /*1b80*/  PRMT R103, R96, 0x7632, R103 ;  /* 0x0000763260677816 */ /* 0x000fe20000000067 */
[----:B------:R-:W-:Y:S02]  /*1b90*/  FFMA.FTZ R111, R111, R104, R112 ;  /* 0x000000686f6f7223 */ /* 0x000fe40000010070 */
[----:B------:R-:W-:Y:S01]  /*1ba0*/  FFMA.FTZ R33, R52, R109, R33 ;  /* 0x0000006d34217223 */ /* 0x000fe20000010021 */
[----:B------:R-:W-:Y:S01]  /*1bb0*/  FADD.FTZ R34, -R62, R131 ;  /* 0x000000833e227221 */ /* 0x000fe20000010100 */
[----:B------:R-:W-:Y:S02]  /*1bc0*/  IMAD.U32 R103, R103, 0x10000, RZ ;  /* 0x0001000067677824 */ /* 0x000fe400078e00ff */
[----:B------:R-:W-:Y:S01]  /*1bd0*/  FMUL.FTZ R104, R130, R35 ;  /* 0x0000002382687220 */ /* 0x000fe20000410000 */
[----:B------:R-:W-:Y:S01]  /*1be0*/  FMUL.FTZ R36, R129, R36 ;  /* 0x0000002481247220 */ /* 0x000fe20000410000 */
[----:B------:R-:W-:Y:S01]  /*1bf0*/  FADD.FTZ R113, R113, R102 ;  /* 0x0000006671717221 */ /* 0x000fe20000010000 */
[----:B------:R-:W-:Y:S01]  /*1c00*/  FFMA.FTZ R100, R100, R102, R111 ;  /* 0x0000006664647223 */ /* 0x000fe2000001006f */
[----:B------:R-:W-:Y:S01]  /*1c10*/  FFMA.FTZ R102, R128, R37, R33 ;  /* 0x0000002580667223 */ /* 0x000fe20000010021 */
[----:B------:R-:W-:Y:S01]  /*1c20*/  FFMA.FTZ R105, R98, R99, R105 ;  /* 0x0000006362697223 */ /* 0x000fe20000010069 */
[----:B------:R-:W-:Y:S01]  /*1c30*/  FMUL.FTZ R115, R129, R34 ;  /* 0x0000002281737220 */ /* 0x000fe20000410000 */
[----:B------:R-:W-:Y:S01]  /*1c40*/  FADD.FTZ R110, R110, R99 ;  /* 0x000000636e6e7221 */ /* 0x000fe20000010000 */
[----:B------:R-:W-:Y:S01]  /*1c50*/  FFMA.FTZ R104, R36, R104, R117 ;  /* 0x0000006824687223 */ /* 0x000fe20000010075 */
[----:B------:R-:W-:Y:S01]  /*1c60*/  FMUL.FTZ R98, R52, R103 ;  /* 0x0000006734627220 */ /* 0x000fe20000410000 */
[----:B------:R-:W-:Y:S01]  /*1c70*/  PRMT R34, R95, 0x7632, R34 ;  /* 0x000076325f227816 */ /* 0x000fe20000000022 */
[----:B------:R-:W-:Y:S01]  /*1c80*/  FFMA.FTZ R99, R53, R106, R102 ;  /* 0x0000006a35637223 */ /* 0x000fe20000010066 */
[----:B------:R-:W-:Y:S01]  /*1c90*/  SHF.L.U32 R117, R95, 0x10, RZ ;  /* 0x000000105f757819 */ /* 0x000fe200000006ff */
[----:B------:R-:W-:Y:S01]  /*1ca0*/  FFMA.FTZ R111, R115, R98, R104 ;  /* 0x00000062736f7223 */ /* 0x000fe20000010068 */
[C---:B------:R-:W-:Y:S01]  /*1cb0*/  SHF.L.U32 R33, R97.reuse, 0x10, RZ ;  /* 0x0000001061217819 */ /* 0x040fe200000006ff */
[----:B------:R-:W-:Y:S01]  /*1cc0*/  IMAD.U32 R131, R34, 0x10000, RZ ;  /* 0x0001000022837824 */ /* 0x000fe200078e00ff */
[----:B------:R-:W-:Y:S01]  /*1cd0*/  PRMT R98, R97, 0x7632, R98 ;  /* 0x0000763261627816 */ /* 0x000fe20000000062 */
[----:B------:R-:W-:Y:S01]  /*1ce0*/  FFMA.FTZ R99, R130, R35, R99 ;  /* 0x0000002382637223 */ /* 0x000fe20000010063 */
[----:B------:R-:W-:Y:S01]  /*1cf0*/  FADD.FTZ R34, -R62, R117 ;  /* 0x000000753e227221 */ /* 0x000fe20000010100 */
[----:B------:R-:W-:Y:S01]  /*1d00*/  FFMA.FTZ R105, R56, R57, R105 ;  /* 0x0000003938697223 */ /* 0x000fe20000010069 */
[----:B------:R-:W-:Y:S01]  /*1d10*/  SHF.L.U32 R102, R98, 0x10, RZ ;  /* 0x0000001062667819 */ /* 0x000fe200000006ff */
[----:B------:R-:W-:Y:S01]  /*1d20*/  FFMA.FTZ R99, R52, R103, R99 ;  /* 0x0000006734637223 */ /* 0x000fe20000010063 */
[-C--:B------:R-:W-:Y:S01]  /*1d30*/  FMUL.FTZ R98, R128, R33.reuse ;  /* 0x0000002180627220 */ /* 0x080fe20000410000 */
[----:B------:R-:W-:Y:S01]  /*1d40*/  FMUL.FTZ R34, R129, R34 ;  /* 0x0000002281227220 */ /* 0x000fe20000410000 */
[----:B------:R-:W-:Y:S01]  /*1d50*/  FADD.FTZ R56, -R62, R131 ;  /* 0x000000833e387221 */ /* 0x000fe20000010100 */
[----:B------:R-:W-:Y:S01]  /*1d60*/  FADD.FTZ R110, R110, R57 ;  /* 0x000000396e6e7221 */ /* 0x000fe20000010000 */
[----:B------:R-:W-:Y:S01]  /*1d70*/  FFMA.FTZ R52, R128, R33, R99 ;  /* 0x0000002180347223 */ /* 0x000fe20000010063 */
[----:B------:R-:W-:Y:S01]  /*1d80*/  FFMA.FTZ R98, R34, R98, R111 ;  /* 0x0000006222627223 */ /* 0x000fe2000001006f */
[----:B------:R-:W-:Y:S01]  /*1d90*/  FMUL.FTZ R57, R53, R102 ;  /* 0x0000006635397220 */ /* 0x000fe20000410000 */
[----:B------:R-:W-:Y:S01]  /*1da0*/  FMUL.FTZ R99, R129, R56 ;  /* 0x0000003881637220 */ /* 0x000fe20000410000 */
[----:B------:R-:W-:-:S03]  /*1db0*/  FFMA.FTZ R52, R53, R102, R52 ;  /* 0x0000006635347223 */ /* 0x000fc60000010034 */
[----:B------:R-:W-:Y:S01]  /*1dc0*/  FFMA.FTZ R53, R99, R57, R98 ;  /* 0x0000003963357223 */ /* 0x000fe20000010062 */
[----:B------:R-:W-:Y:S01]  /*1dd0*/  FADD.FTZ R98, R5, R55 ;  /* 0x0000003705627221 */ /* 0x000fe20000010000 */
[----:B------:R-:W-:Y:S01]  /*1de0*/  FFMA.FTZ R55, R3, R5, R54 ;  /* 0x0000000503377223 */ /* 0x000fe20000010036 */
[----:B------:R-:W-:Y:S01]  /*1df0*/  FADD.FTZ R54, R127, R59 ;  /* 0x0000003b7f367221 */ /* 0x000fe20000010000 */
[----:B------:R-:W-:Y:S01]  /*1e00*/  FFMA.FTZ R59, R125, R127, R58 ;  /* 0x0000007f7d3b7223 */ /* 0x000fe2000001003a */
[----:B------:R-:W-:Y:S01]  /*1e10*/  IADD3 R131, P0, R30, 0x10, RZ ;  /* 0x000000101e837810 */ /* 0x000fe20007f1e0ff */
[----:B------:R-:W-:Y:S01]  /*1e20*/  FADD.FTZ R98, R98, R123 ;  /* 0x0000007b62627221 */ /* 0x000fe20000010000 */
[----:B------:R-:W-:Y:S01]  /*1e30*/  FADD.FTZ R54, R54, R121 ;  /* 0x0000007936367221 */ /* 0x000fe20000010000 */
[----:B------:R-:W-:Y:S01]  /*1e40*/  FFMA.FTZ R55, R126, R123, R55 ;  /* 0x0000007b7e377223 */ /* 0x000fe20000010037 */
[----:B------:R-:W-:Y:S01]  /*1e50*/  FFMA.FTZ R59, R124, R121, R59 ;  /* 0x000000797c3b7223 */ /* 0x000fe2000001003b */
[----:B------:R-:W-:Y:S01]  /*1e60*/  IADD3.X R132, RZ, R132, RZ, P0, !PT ;  /* 0x00000084ff847210 */ /* 0x000fe200007fe4ff */
[----:B------:R-:W-:Y:S01]  /*1e70*/  FADD.FTZ R54, R54, R63 ;  /* 0x0000003f36367221 */ /* 0x000fe20000010000 */
[----:B------:R-:W-:Y:S01]  /*1e80*/  FADD.FTZ R98, R98, R119 ;  /* 0x0000007762627221 */ /* 0x000fe20000010000 */
[----:B------:R-:W-:Y:S01]  /*1e90*/  FFMA.FTZ R55, R122, R119, R55 ;  /* 0x000000777a377223 */ /* 0x000fe20000010037 */
[----:B------:R-:W-:Y:S01]  /*1ea0*/  FFMA.FTZ R59, R120, R63, R59 ;  /* 0x0000003f783b7223 */ /* 0x000fe2000001003b */
[----:B------:R-:W-:Y:S01]  /*1eb0*/  ISETP.GE.U32.AND P0, PT, R131, UR10, PT ;  /* 0x0000000a83007c0c */ /* 0x000fe2000bf06070 */
[----:B------:R-:W-:Y:S01]  /*1ec0*/  FADD.FTZ R54, R54, R49 ;  /* 0x0000003136367221 */ /* 0x000fe20000010000 */
[----:B------:R-:W-:Y:S01]  /*1ed0*/  FADD.FTZ R98, R98, R51 ;  /* 0x0000003362627221 */ /* 0x000fe20000010000 */
[----:B------:R-:W-:Y:S01]  /*1ee0*/  FFMA.FTZ R55, R118, R51, R55 ;  /* 0x0000003376377223 */ /* 0x000fe20000010037 */
[----:B------:R-:W-:Y:S01]  /*1ef0*/  FFMA.FTZ R59, R50, R49, R59 ;  /* 0x00000031323b7223 */ /* 0x000fe2000001003b */
[----:B------:R-:W-:Y:S01]  /*1f00*/  ISETP.GE.AND.EX P0, PT, R132, UR6, PT, P0 ;  /* 0x0000000684007c0c */ /* 0x000fe2000bf06300 */
[----:B------:R-:W-:Y:S01]  /*1f10*/  FFMA.FTZ R100, R61, R60, R100 ;  /* 0x0000003c3d647223 */ /* 0x000fe20000010064 */
[----:B------:R-:W-:Y:S01]  /*1f20*/  FADD.FTZ R54, R54, R45 ;  /* 0x0000002d36367221 */ /* 0x000fe20000010000 */
[----:B------:R-:W-:Y:S01]  /*1f30*/  FADD.FTZ R98, R98, R47 ;  /* 0x0000002f62627221 */ /* 0x000fe20000010000 */
[----:B------:R-:W-:Y:S01]  /*1f40*/  FFMA.FTZ R55, R48, R47, R55 ;  /* 0x0000002f30377223 */ /* 0x000fe20000010037 */
[----:B------:R-:W-:Y:S01]  /*1f50*/  FFMA.FTZ R59, R46, R45, R59 ;  /* 0x0000002d2e3b7223 */ /* 0x000fe2000001003b */
[----:B------:R-:W-:Y:S01]  /*1f60*/  FFMA.FTZ R100, R101, R106, R100 ;  /* 0x0000006a65647223 */ /* 0x000fe20000010064 */
[----:B------:R-:W-:Y:S01]  /*1f70*/  FADD.FTZ R54, R54, R41 ;  /* 0x0000002936367221 */ /* 0x000fe20000010000 */
[----:B------:R-:W-:Y:S01]  /*1f80*/  FADD.FTZ R113, R113, R60 ;  /* 0x0000003c71717221 */ /* 0x000fe20000010000 */
[----:B------:R-:W-:Y:S01]  /*1f90*/  FADD.FTZ R98, R98, R43 ;  /* 0x0000002b62627221 */ /* 0x000fe20000010000 */
[----:B------:R-:W-:Y:S01]  /*1fa0*/  FFMA.FTZ R55, R44, R43, R55 ;  /* 0x0000002b2c377223 */ /* 0x000fe20000010037 */
[----:B------:R-:W-:Y:S01]  /*1fb0*/  FFMA.FTZ R59, R42, R41, R59 ;  /* 0x000000292a3b7223 */ /* 0x000fe2000001003b */
[----:B------:R0:W-:Y:S01]  /*1fc0*/  STS.64 [R25], R52 ;  /* 0x0000003419007388 */ /* 0x0001e20000000a00 */
[----:B------:R-:W-:Y:S01]  /*1fd0*/  FFMA.FTZ R60, R99, R102, R100 ;  /* 0x00000066633c7223 */ /* 0x000fe20000010064 */
[----:B------:R-:W-:Y:S01]  /*1fe0*/  FADD.FTZ R54, R54, R37 ;  /* 0x0000002536367221 */ /* 0x000fe20000010000 */
[----:B------:R-:W-:Y:S01]  /*1ff0*/  FADD.FTZ R110, R110, R109 ;  /* 0x0000006d6e6e7221 */ /* 0x000fe20000010000 */
[----:B------:R-:W-:Y:S01]  /*2000*/  FFMA.FTZ R56, R108, R109, R105 ;  /* 0x0000006d6c387223 */ /* 0x000fe20000010069 */
[----:B------:R-:W-:Y:S01]  /*2010*/  FADD.FTZ R113, R113, R106 ;  /* 0x0000006a71717221 */ /* 0x000fe20000010000 */
[----:B------:R-:W-:Y:S01]  /*2020*/  FADD.FTZ R98, R98, R39 ;  /* 0x0000002762627221 */ /* 0x000fe20000010000 */
[----:B------:R-:W-:Y:S01]  /*2030*/  FFMA.FTZ R99, R38, R37, R59 ;  /* 0x0000002526637223 */ /* 0x000fe2000001003b */
[----:B------:R-:W-:Y:S01]  /*2040*/  HFMA2.MMA R108, -RZ, RZ, 0, 0 ;  /* 0x00000000ff6c7435 */ /* 0x000fe200000001ff */
[----:B------:R-:W-:Y:S01]  /*2050*/  FADD.FTZ R59, R54, R33 ;  /* 0x00000021363b7221 */ /* 0x000fe20000010000 */
[----:B0-----:R-:W-:Y:S01]  /*2060*/  FFMA.FTZ R53, R40, R39, R55 ;  /* 0x0000002728357223 */ /* 0x001fe20000010037 */
[----:B------:R-:W-:Y:S01]  /*2070*/  FADD.FTZ R57, R110, R103 ;  /* 0x000000676e397221 */ /* 0x000fe20000010000 */
[----:B------:R-:W-:Y:S01]  /*2080*/  FFMA.FTZ R56, R115, R103, R56 ;  /* 0x0000006773387223 */ /* 0x000fe20000010038 */
[----:B------:R-:W-:Y:S01]  /*2090*/  FADD.FTZ R61, R113, R102 ;  /* 0x00000066713d7221 */ /* 0x000fe20000010000 */
[----:B------:R-:W-:Y:S01]  /*20a0*/  BAR.SYNC.DEFER_BLOCKING 0x0 ;  /* 0x0000000000007b1d */ /* 0x000fe20000010000 */
[----:B------:R-:W-:Y:S01]  /*20b0*/  ISETP.GT.U32.AND P1, PT, R29, 0xf, PT ;  /* 0x0000000f1d00780c */ /* 0x000fe20003f24070 */
[----:B------:R-:W-:-:S02]  /*20c0*/  IMAD.MOV.U32 R106, RZ, RZ, RZ ;  /* 0x000000ffff6a7224 */ /* 0x000fc400078e00ff */
[----:B------:R-:W-:Y:S01]  /*20d0*/  FADD.FTZ R55, R98, R35 ;  /* 0x0000002362377221 */ /* 0x000fe20000010000 */
[----:B------:R-:W-:Y:S01]  /*20e0*/  FFMA.FTZ R54, R36, R35, R53 ;  /* 0x0000002324367223 */ /* 0x000fe20000010035 */
[----:B------:R-:W-:Y:S01]  /*20f0*/  FFMA.FTZ R58, R34, R33, R99 ;  /* 0x00000021223a7223 */ /* 0x000fe20000010063 */
[----:B------:R-:W-:Y:S07]  /*2100*/  @!P0 BRA `(.L_x_293) ;  /* 0x0000000000ac8947 */ /* 0x000fee0003800000 */
[----:B------:R-:W0:Y:S01]  /*2110*/  S2UR UR7, SR_CgaCtaId ;  /* 0x00000000000779c3 */ /* 0x000e220000008800 */
[----:B------:R-:W-:Y:S01]  /*2120*/  UMOV UR5, 0x400 ;  /* 0x0000040000057882 */ /* 0x000fe20000000000 */
[----:B------:R-:W-:Y:S02]  /*2130*/  SHF.L.U32 R52, R29, 0x1, RZ ;  /* 0x000000011d347819 */ /* 0x000fe400000006ff */
[----:B------:R-:W-:Y:S02]  /*2140*/  LOP3.LUT R112, R32, 0x7ffffff8, RZ, 0xc0, !PT ;  /* 0x7ffffff820707812 */ /* 0x000fe400078ec0ff */
[----:B------:R-:W-:Y:S02]  /*2150*/  LOP3.LUT R53, R52, 0x18, RZ, 0xc0, !PT ;  /* 0x0000001834357812 */ /* 0x000fe400078ec0ff */
[----:B------:R-:W-:Y:S02]  /*2160*/  LOP3.LUT R112, R112, 0x7, R31, 0xf8, !PT ;  /* 0x0000000770707812 */ /* 0x000fe400078ef81f */
[----:B------:R-:W-:-:S02]  /*2170*/  LOP3.LUT R99, R53, 0x8, RZ, 0x3c, !PT ;  /* 0x0000000835637812 */ /* 0x000fc400078e3cff */
[C---:B------:R-:W-:Y:S01]  /*2180*/  LOP3.LUT R101, R53.reuse, 0x10, RZ, 0x3c, !PT ;  /* 0x0000001035657812 */ /* 0x040fe200078e3cff */
[----:B------:R-:W-:Y:S01]  /*2190*/  IMAD R112, R112, 0xa00, R29 ;  /* 0x00000a0070707824 */ /* 0x000fe200078e021d */
[----:B------:R-:W-:-:S04]  /*21a0*/  LOP3.LUT R103, R53, 0x18, RZ, 0x3c, !PT ;  /* 0x0000001835677812 */ /* 0x000fc800078e3cff */
[----:B------:R-:W-:Y:S01]  /*21b0*/  IADD3 R112, R107, R112, RZ ;  /* 0x000000706b707210 */ /* 0x000fe20007ffe0ff */
[----:B0-----:R-:W-:-:S06]  /*21c0*/  ULEA UR5, UR7, UR5, 0x18 ;  /* 0x0000000507057291 */ /* 0x001fcc000f8ec03f */
[----:B------:R-:W-:Y:S02]  /*21d0*/  LEA R52, R29, UR5, 0x5 ;  /* 0x000000051d347c11 */ /* 0x000fe4000f8e28ff */
[----:B------:R-:W-:Y:S02]  /*21e0*/  LEA R104, R28, UR5, 0x5 ;  /* 0x000000051c687c11 */ /* 0x000fe4000f8e28ff */
[C---:B------:R-:W-:Y:S01]  /*21f0*/  IADD3 R102, R52.reuse, R99, RZ ;  /* 0x0000006334667210 */ /* 0x040fe20007ffe0ff */
[C---:B------:R-:W-:Y:S01]  /*2200*/  IMAD.IADD R100, R52.reuse, 0x1, R53 ;  /* 0x0000000134647824 */ /* 0x040fe200078e0235 */
[C---:B------:R-:W-:Y:S01]  /*2210*/  IADD3 R109, R52.reuse, R101, RZ ;  /* 0x00000065346d7210 */ /* 0x040fe20007ffe0ff */
[----:B------:R-:W-:Y:S01]  /*2220*/  IMAD.IADD R110, R52, 0x1, R103 ;  /* 0x00000001346e7824 */ /* 0x000fe200078e0267 */
[-C--:B------:R-:W-:Y:S01]  /*2230*/  LEA R52, R24, R104.reuse, 0x3 ;  /* 0x0000006818347211 */ /* 0x080fe200078e18ff */
[----:B------:R-:W-:Y:S01]  /*2240*/  IMAD R101, R22, 0x8, R104 ;  /* 0x0000000816657824 */ /* 0x000fe200078e0268 */
[----:B------:R-:W-:Y:S01]  /*2250*/  STS.64 [R100], R54 ;  /* 0x0000003664007388 */ /* 0x000fe20000000a00 */
[----:B------:R-:W-:-:S02]  /*2260*/  LEA R98, R23, R104, 0x3 ;  /* 0x0000006817627211 */ /* 0x000fc400078e18ff */
[----:B------:R-:W-:Y:S01]  /*2270*/  LEA R103, R21, R104, 0x3 ;  /* 0x0000006815677211 */ /* 0x000fe200078e18ff */
[----:B------:R-:W-:Y:S01]  /*2280*/  STS.64 [R102], R56 ;  /* 0x0000003866007388 */ /* 0x000fe20000000a00 */
[----:B------:R-:W0:Y:S03]  /*2290*/  LDC.64 R104, c[0x0][0x260] ;  /* 0x00009800ff687b82 */ /* 0x000e260000000a00 */
[----:B------:R-:W-:Y:S04]  /*22a0*/  STS.64 [R109], R58 ;  /* 0x0000003a6d007388 */ /* 0x000fe80000000a00 */
[----:B------:R-:W-:Y:S01]  /*22b0*/  STS.64 [R110], R60 ;  /* 0x0000003c6e007388 */ /* 0x000fe20000000a00 */
[----:B------:R-:W-:Y:S06]  /*22c0*/  BAR.SYNC.DEFER_BLOCKING 0x0 ;  /* 0x0000000000007b1d */ /* 0x000fec0000010000 */
[----:B------:R-:W1:Y:S04]  /*22d0*/  LDS.64 R52, [R52] ;  /* 0x0000000034347984 */ /* 0x000e680000000a00 */
[----:B------:R-:W2:Y:S04]  /*22e0*/  LDS.64 R98, [R98+0xa00] ;  /* 0x000a000062627984 */ /* 0x000ea80000000a00 */
[----:B------:R-:W3:Y:S04]  /*22f0*/  LDS.64 R100, [R101+0x1400] ;  /* 0x0014000065647984 */ /* 0x000ee80000000a00 */
[----:B------:R-:W4:Y:S01]  /*2300*/  LDS.64 R102, [R103+0x1e00] ;  /* 0x001e000067667984 */ /* 0x000f220000000a00 */
[----:B-1----:R-:W-:Y:S01]  /*2310*/  FADD.FTZ R110, RZ, R53 ;  /* 0x00000035ff6e7221 */ /* 0x002fe20000010000 */
[----:B------:R-:W-:-:S03]  /*2320*/  FADD.FTZ R53, RZ, R52 ;  /* 0x00000034ff357221 */ /* 0x000fc60000010000 */
[----:B--2---:R-:W-:Y:S01]  /*2330*/  FADD.FTZ R110, R110, R99 ;  /* 0x000000636e6e7221 */ /* 0x004fe20000010000 */
[----:B------:R-:W-:Y:S01]  /*2340*/  FADD.FTZ R53, R53, R98 ;  /* 0x0000006235357221 */ /* 0x000fe20000010000 */
[----:B------:R-:W-:Y:S02]  /*2350*/  IMAD.SHL.U32 R99, R112, 0x2, RZ ;  /* 0x0000000270637824 */ /* 0x000fe400078e00ff */
[----:B---3--:R-:W-:Y:S01]  /*2360*/  FADD.FTZ R110, R110, R101 ;  /* 0x000000656e6e7221 */ /* 0x008fe20000010000 */
[----:B------:R-:W-:Y:S01]  /*2370*/  FADD.FTZ R53, R53, R100 ;  /* 0x0000006435357221 */ /* 0x000fe20000010000 */
[----:B0-----:R-:W-:-:S04]  /*2380*/  IMAD.WIDE.U32 R104, R99, 0x4, R104 ;  /* 0x0000000463687825 */ /* 0x001fc800078e0068 */
[----:B----4-:R-:W-:Y:S01]  /*2390*/  FADD.FTZ R103, R110, R103 ;  /* 0x000000676e677221 */ /* 0x010fe20000010000 */
[----:B------:R-:W-:-:S05]  /*23a0*/  FADD.FTZ R102, R53, R102 ;  /* 0x0000006635667221 */ /* 0x000fca0000010000 */
[----:B------:R0:W-:Y:S02]  /*23b0*/  STG.E.64 desc[UR8][R104.64+0x2000], R102 ;  /* 0x0020006668007986 */ /* 0x0001e4000c101b08 */
.L_x_293:
[----:B------:R-:W-:Y:S04]  /*23c0*/  BSSY B0, `(.L_x_294) ;  /* 0x00000bb000007945 */ /* 0x000fe80003800000 */
[----:B------:R-:W-:Y:S05]  /*23d0*/  @P1 BRA `(.L_x_295) ;  /* 0x0000000800e41947 */ /* 0x000fea0003800000 */
        /* <DEDUP_REMOVED lines=13> */
[C---:B------:R-:W-:Y:S01]  /*24b0*/  IADD3 R113, R110.reuse, 0x1c, RZ ;  /* 0x0000001c6e717810 */ /* 0x040fe20007ffe0ff */
[C---:B------:R-:W-:Y:S01]  /*24c0*/  VIADD R135, R110.reuse, 0x34 ;  /* 0x000000346e877836 */ /* 0x040fe20000000000 */
[----:B------:R-:W-:Y:S01]  /*24d0*/  LEA.HI R98, R53, R52, RZ, 0x2 ;  /* 0x0000003435627211 */ /* 0x000fe200078f10ff */
[C---:B------:R-:W-:Y:S01]  /*24e0*/  VIADD R134, R110.reuse, 0x3c ;  /* 0x0000003c6e867836 */ /* 0x040fe20000000000 */
[----:B------:R-:W-:-:S02]  /*24f0*/  IADD3 R53, R110, 0x10, RZ ;  /* 0x000000106e357810 */ /* 0x000fc40007ffe0ff */
[----:B------:R-:W-:Y:S02]  /*2500*/  SHF.R.S32.HI R52, RZ, 0x1f, R101 ;  /* 0x0000001fff347819 */ /* 0x000fe40000011465 */
[----:B0-----:R-:W-:Y:S02]  /*2510*/  SHF.R.S32.HI R102, RZ, 0x1f, R53 ;  /* 0x0000001fff667819 */ /* 0x001fe40000011435 */
[----:B------:R-:W-:Y:S02]  /*2520*/  SHF.R.S32.HI R100, RZ, 0x1f, R99 ;  /* 0x0000001fff647819 */ /* 0x000fe40000011463 */
[----:B------:R-:W-:Y:S02]  /*2530*/  LEA.HI R103, R102, R53, RZ, 0x2 ;  /* 0x0000003566677211 */ /* 0x000fe400078f10ff */
[----:B------:R-:W-:Y:S02]  /*2540*/  SHF.R.S32.HI R53, RZ, 0x1f, R110 ;  /* 0x0000001fff357819 */ /* 0x000fe4000001146e */
[----:B------:R-:W-:-:S02]  /*2550*/  LEA.HI R101, R52, R101, RZ, 0x2 ;  /* 0x0000006534657211 */ /* 0x000fc400078f10ff */
[----:B------:R-:W-:Y:S02]  /*2560*/  SHF.R.S32.HI R52, RZ, 0x1f, R113 ;  /* 0x0000001fff347819 */ /* 0x000fe40000011471 */
[----:B------:R-:W-:Y:S02]  /*2570*/  LEA.HI R53, R53, R110, RZ, 0x2 ;  /* 0x0000006e35357211 */ /* 0x000fe400078f10ff */
[----:B------:R-:W-:Y:S01]  /*2580*/  LEA.HI R100, R100, R99, RZ, 0x2 ;  /* 0x0000006364647211 */ /* 0x000fe200078f10ff */
[----:B------:R-:W-:Y:S01]  /*2590*/  VIADD R99, R110, 0x14 ;  /* 0x000000146e637836 */ /* 0x000fe20000000000 */
[----:B------:R-:W-:Y:S02]  /*25a0*/  LEA.HI R113, R52, R113, RZ, 0x2 ;  /* 0x0000007134717211 */ /* 0x000fe400078f10ff */
[----:B------:R-:W-:Y:S02]  /*25b0*/  SHF.R.S32.HI R52, RZ, 0x2, R53 ;  /* 0x00000002ff347819 */ /* 0x000fe40000011435 */
[----:B------:R-:W-:-:S02]  /*25c0*/  IADD3 R111, R110, 0x24, RZ ;  /* 0x000000246e6f7810 */ /* 0x000fc40007ffe0ff */
[----:B------:R-:W-:Y:S01]  /*25d0*/  SHF.R.S32.HI R98, RZ, 0x2, R98 ;  /* 0x00000002ff627819 */ /* 0x000fe20000011462 */
[----:B------:R-:W-:Y:S01]  /*25e0*/  IMAD R52, R52, 0x28, R27 ;  /* 0x0000002834347824 */ /* 0x000fe200078e021b */
[----:B------:R-:W-:Y:S02]  /*25f0*/  SHF.R.S32.HI R104, RZ, 0x1f, R99 ;  /* 0x0000001fff687819 */ /* 0x000fe40000011463 */
[----:B------:R-:W-:Y:S01]  /*2600*/  IADD3 R106, R110, 0x18, RZ ;  /* 0x000000186e6a7810 */ /* 0x000fe20007ffe0ff */
[----:B------:R-:W-:Y:S01]  /*2610*/  IMAD R98, R98, 0x28, R27 ;  /* 0x0000002862627824 */ /* 0x000fe200078e021b */
[----:B------:R-:W-:Y:S02]  /*2620*/  SHF.R.S32.HI R102, RZ, 0x1f, R111 ;  /* 0x0000001fff667819 */ /* 0x000fe4000001146f */
[----:B------:R-:W-:Y:S02]  /*2630*/  SHF.R.S32.HI R100, RZ, 0x2, R100 ;  /* 0x00000002ff647819 */ /* 0x000fe40000011464 */
[----:B------:R-:W-:-:S02]  /*2640*/  LEA.HI R105, R104, R99, RZ, 0x2 ;  /* 0x0000006368697211 */ /* 0x000fc400078f10ff */
[----:B------:R-:W-:Y:S02]  /*2650*/  SHF.R.S32.HI R99, RZ, 0x1f, R112 ;  /* 0x0000001fff637819 */ /* 0x000fe40000011470 */
[----:B------:R-:W-:Y:S02]  /*2660*/  SHF.R.S32.HI R107, RZ, 0x1f, R106 ;  /* 0x0000001fff6b7819 */ /* 0x000fe4000001146a */
[----:B------:R-:W-:Y:S02]  /*2670*/  IADD3 R52, R52, R133, RZ ;  /* 0x0000008534347210 */ /* 0x000fe40007ffe0ff */
[----:B------:R-:W-:Y:S01]  /*2680*/  LEA.HI R111, R102, R111, RZ, 0x2 ;  /* 0x0000006f666f7211 */ /* 0x000fe200078f10ff */
[----:B------:R-:W-:Y:S01]  /*2690*/  IMAD R102, R100, 0x28, R27 ;  /* 0x0000002864667824 */ /* 0x000fe200078e021b */
[----:B------:R-:W-:Y:S02]  /*26a0*/  SHF.R.S32.HI R104, RZ, 0x2, R101 ;  /* 0x00000002ff687819 */ /* 0x000fe40000011465 */
[C---:B------:R-:W-:Y:S01]  /*26b0*/  IADD3 R100, R133.reuse, R98, RZ ;  /* 0x0000006285647210 */ /* 0x040fe20007ffe0ff */
[----:B------:R-:W-:Y:S01]  /*26c0*/  IMAD.IADD R102, R133, 0x1, R102 ;  /* 0x0000000185667824 */ /* 0x000fe200078e0266 */
[----:B------:R-:W-:Y:S01]  /*26d0*/  LEA.HI R107, R107, R106, RZ, 0x2 ;  /* 0x0000006a6b6b7211 */ /* 0x000fe200078f10ff */
[----:B------:R-:W-:Y:S01]  /*26e0*/  IMAD R104, R104, 0x28, R27 ;  /* 0x0000002868687824 */ /* 0x000fe200078e021b */
[----:B------:R-:W-:-:S02]  /*26f0*/  LEA.HI R112, R99, R112, RZ, 0x2 ;  /* 0x0000007063707211 */ /* 0x000fc400078f10ff */
[----:B------:R0:W1:Y:S01]  /*2700*/  LDS.64 R98, [R52] ;  /* 0x0000000034627984 */ /* 0x0000620000000a00 */
[----:B------:R-:W-:Y:S02]  /*2710*/  SHF.R.S32.HI R106, RZ, 0x2, R103 ;  /* 0x00000002ff6a7819 */ /* 0x000fe40000011467 */
[----:B------:R-:W-:Y:S01]  /*2720*/  SHF.R.S32.HI R108, RZ, 0x2, R105 ;  /* 0x00000002ff6c7819 */ /* 0x000fe20000011469 */
[----:B------:R-:W2:Y:S01]  /*2730*/  LDS.64 R100, [R100] ;  /* 0x0000000064647984 */ /* 0x000ea20000000a00 */
[----:B------:R-:W-:Y:S01]  /*2740*/  IADD3 R104, R133, R104, RZ ;  /* 0x0000006885687210 */ /* 0x000fe20007ffe0ff */
[--C-:B------:R-:W-:Y:S01]  /*2750*/  IMAD R106, R106, 0x28, R27.reuse ;  /* 0x000000286a6a7824 */ /* 0x100fe200078e021b */
[----:B------:R-:W-:Y:S01]  /*2760*/  IADD3 R137, R110, 0x30, RZ ;  /* 0x000000306e897810 */ /* 0x000fe20007ffe0ff */
[----:B------:R-:W3:Y:S01]  /*2770*/  LDS.64 R102, [R102] ;  /* 0x0000000066667984 */ /* 0x000ee20000000a00 */
[----:B------:R-:W-:Y:S01]  /*2780*/  IMAD R108, R108, 0x28, R27 ;  /* 0x000000286c6c7824 */ /* 0x000fe200078e021b */
[----:B0-----:R-:W-:-:S02]  /*2790*/  SHF.R.S32.HI R52, RZ, 0x2, R107 ;  /* 0x00000002ff347819 */ /* 0x001fc4000001146b */
[C---:B------:R-:W-:Y:S01]  /*27a0*/  IADD3 R106, R133.reuse, R106, RZ ;  /* 0x0000006a856a7210 */ /* 0x040fe20007ffe0ff */
[----:B------:R-:W0:Y:S01]  /*27b0*/  LDS.64 R104, [R104] ;  /* 0x0000000068687984 */ /* 0x000e220000000a00 */
[----:B------:R-:W-:Y:S01]  /*27c0*/  IADD3 R108, R133, R108, RZ ;  /* 0x0000006c856c7210 */ /* 0x000fe20007ffe0ff */
[----:B------:R-:W-:Y:S01]  /*27d0*/  IMAD R52, R52, 0x28, R27 ;  /* 0x0000002834347824 */ /* 0x000fe200078e021b */
[----:B------:R-:W-:Y:S02]  /*27e0*/  SHF.R.S32.HI R53, RZ, 0x1f, R116 ;  /* 0x0000001fff357819 */ /* 0x000fe40000011474 */
[----:B------:R-:W4:Y:S01]  /*27f0*/  LDS.64 R106, [R106] ;  /* 0x000000006a6a7984 */ /* 0x000f220000000a00 */
[----:B------:R-:W-:Y:S02]  /*2800*/  SHF.R.S32.HI R114, RZ, 0x1f, R137 ;  /* 0x0000001fff727819 */ /* 0x000fe40000011489 */
[----:B------:R-:W-:Y:S01]  /*2810*/  LEA.HI R116, R53, R116, RZ, 0x2 ;  /* 0x0000007435747211 */ /* 0x000fe200078f10ff */
[----:B------:R-:W5:Y:S01]  /*2820*/  LDS.64 R108, [R108] ;  /* 0x000000006c6c7984 */ /* 0x000f620000000a00 */
[----:B------:R-:W-:-:S02]  /*2830*/  SHF.R.S32.HI R53, RZ, 0x1f, R138 ;  /* 0x0000001fff357819 */ /* 0x000fc4000001148a */
[----:B------:R-:W-:Y:S02]  /*2840*/  IADD3 R52, R133, R52, RZ ;  /* 0x0000003485347210 */ /* 0x000fe40007ffe0ff */
[----:B------:R-:W-:Y:S02]  /*2850*/  LEA.HI R137, R114, R137, RZ, 0x2 ;  /* 0x0000008972897211 */ /* 0x000fe400078f10ff */
[----:B------:R-:W-:Y:S02]  /*2860*/  SHF.R.S32.HI R114, RZ, 0x1f, R135 ;  /* 0x0000001fff727819 */ /* 0x000fe40000011487 */
[----:B------:R-:W-:Y:S02]  /*2870*/  LEA.HI R138, R53, R138, RZ, 0x2 ;  /* 0x0000008a358a7211 */ /* 0x000fe400078f10ff */
[----:B------:R-:W5:Y:S01]  /*2880*/  LDS.64 R52, [R52] ;  /* 0x0000000034347984 */ /* 0x000f620000000a00 */
[----:B------:R-:W-:Y:S02]  /*2890*/  IADD3 R136, R110, 0x38, RZ ;  /* 0x000000386e887810 */ /* 0x000fe40007ffe0ff */
[----:B------:R-:W-:-:S02]  /*28a0*/  LEA.HI R135, R114, R135, RZ, 0x2 ;  /* 0x0000008772877211 */ /* 0x000fc400078f10ff */
[C---:B------:R-:W-:Y:S02]  /*28b0*/  IADD3 R114, R110.reuse, 0x40, RZ ;  /* 0x000000406e727810 */ /* 0x040fe40007ffe0ff */
[----:B------:R-:W-:Y:S02]  /*28c0*/  SHF.R.S32.HI R115, RZ, 0x1f, R136 ;  /* 0x0000001fff737819 */ /* 0x000fe40000011488 */
[----:B------:R-:W-:Y:S02]  /*28d0*/  SHF.R.S32.HI R117, RZ, 0x1f, R134 ;  /* 0x0000001fff757819 */ /* 0x000fe40000011486 */
[----:B------:R-:W-:Y:S02]  /*28e0*/  SHF.R.S32.HI R139, RZ, 0x1f, R114 ;  /* 0x0000001fff8b7819 */ /* 0x000fe40000011472 */
[----:B------:R-:W-:Y:S02]  /*28f0*/  LEA.HI R136, R115, R136, RZ, 0x2 ;  /* 0x0000008873887211 */ /* 0x000fe400078f10ff */
[----:B------:R-:W-:Y:S01]  /*2900*/  LEA.HI R134, R117, R134, RZ, 0x2 ;  /* 0x0000008675867211 */ /* 0x000fe200078f10ff */
[----:B-1----:R-:W-:Y:S01]  /*2910*/  FADD.FTZ R117, RZ, R98 ;  /* 0x00000062ff757221 */ /* 0x002fe20000010000 */
[----:B------:R-:W-:Y:S01]  /*2920*/  LEA.HI R115, R139, R114, RZ, 0x2 ;  /* 0x000000728b737211 */ /* 0x000fe200078f10ff */
[----:B------:R-:W-:-:S02]  /*2930*/  VIADD R139, R110, 0x48 ;  /* 0x000000486e8b7836 */ /* 0x000fc40000000000 */
[----:B------:R-:W-:Y:S01]  /*2940*/  FADD.FTZ R98, RZ, R99 ;  /* 0x00000063ff627221 */ /* 0x000fe20000010000 */
[----:B--2---:R-:W-:Y:S01]  /*2950*/  FADD.FTZ R117, R117, R100 ;  /* 0x0000006475757221 */ /* 0x004fe20000010000 */
[C---:B------:R-:W-:Y:S02]  /*2960*/  IADD3 R140, R110.reuse, 0x44, RZ ;  /* 0x000000446e8c7810 */ /* 0x040fe40007ffe0ff */
[----:B------:R-:W-:Y:S01]  /*2970*/  SHF.R.S32.HI R100, RZ, 0x1f, R139 ;  /* 0x0000001fff647819 */ /* 0x000fe2000001148b */
[----:B---3--:R-:W-:Y:S01]  /*2980*/  FADD.FTZ R117, R117, R102 ;  /* 0x0000006675757221 */ /* 0x008fe20000010000 */
[----:B------:R-:W-:Y:S01]  /*2990*/  IADD3 R99, R110, 0x4c, RZ ;  /* 0x0000004c6e637810 */ /* 0x000fe20007ffe0ff */
[----:B------:R-:W-:Y:S01]  /*29a0*/  FADD.FTZ R98, R98, R101 ;  /* 0x0000006562627221 */ /* 0x000fe20000010000 */
[----:B------:R-:W-:Y:S01]  /*29b0*/  LEA.HI R110, R100, R139, RZ, 0x2 ;  /* 0x0000008b646e7211 */ /* 0x000fe200078f10ff */
[----:B0-----:R-:W-:Y:S01]  /*29c0*/  FADD.FTZ R117, R117, R104 ;  /* 0x0000006875757221 */ /* 0x001fe20000010000 */
[----:B------:R-:W-:Y:S01]  /*29d0*/  SHF.R.S32.HI R100, RZ, 0x2, R113 ;  /* 0x00000002ff647819 */ /* 0x000fe20000011471 */
[----:B------:R-:W-:Y:S01]  /*29e0*/  FADD.FTZ R98, R98, R103 ;  /* 0x0000006762627221 */ /* 0x000fe20000010000 */
[----:B------:R-:W-:Y:S01]  /*29f0*/  SHF.R.S32.HI R102, RZ, 0x1f, R99 ;  /* 0x0000001fff667819 */ /* 0x000fe20000011463 */
[----:B----4-:R-:W-:Y:S01]  /*2a00*/  FADD.FTZ R117, R117, R106 ;  /* 0x0000006a75757221 */ /* 0x010fe20000010000 */
[----:B------:R-:W-:Y:S01]  /*2a10*/  SHF.R.S32.HI R112, RZ, 0x2, R112 ;  /* 0x00000002ff707819 */ /* 0x000fe20000011470 */
[----:B------:R-:W-:-:S02]  /*2a20*/  IMAD R100, R100, 0x28, R27 ;  /* 0x0000002864647824 */ /* 0x000fc400078e021b */
[----:B------:R-:W-:Y:S01]  /*2a30*/  FADD.FTZ R98, R98, R105 ;  /* 0x0000006962627221 */ /* 0x000fe20000010000 */
[----:B-----5:R-:W-:Y:S01]  /*2a40*/  FADD.FTZ R139, R117, R108 ;  /* 0x0000006c758b7221 */ /* 0x020fe20000010000 */
[----:B------:R-:W-:Y:S01]  /*2a50*/  LEA.HI R113, R102, R99, RZ, 0x2 ;  /* 0x0000006366717211 */ /* 0x000fe200078f10ff */
[----:B------:R-:W-:Y:S01]  /*2a60*/  IMAD R112, R112, 0x28, R27 ;  /* 0x0000002870707824 */ /* 0x000fe200078e021b */
[----:B------:R-:W-:Y:S01]  /*2a70*/  IADD3 R117, R133, R100, RZ ;  /* 0x0000006485757210 */ /* 0x000fe20007ffe0ff */
[----:B------:R-:W-:Y:S01]  /*2a80*/  FADD.FTZ R98, R98, R107 ;  /* 0x0000006b62627221 */ /* 0x000fe20000010000 */
[----:B------:R-:W-:Y:S01]  /*2a90*/  SHF.R.S32.HI R141, RZ, 0x1f, R140 ;  /* 0x0000001fff8d7819 */ /* 0x000fe2000001148c */
[----:B------:R-:W-:Y:S01]  /*2aa0*/  FADD.FTZ R139, R139, R52 ;  /* 0x000000348b8b7221 */ /* 0x000fe20000010000 */
[----:B------:R-:W-:Y:S02]  /*2ab0*/  SHF.R.S32.HI R102, RZ, 0x2, R111 ;  /* 0x00000002ff667819 */ /* 0x000fe4000001146f */
[----:B------:R-:W-:Y:S01]  /*2ac0*/  LEA.HI R114, R141, R140, RZ, 0x2 ;  /* 0x0000008c8d727211 */ /* 0x000fe200078f10ff */
[----:B------:R-:W-:Y:S01]  /*2ad0*/  FADD.FTZ R140, R98, R109 ;  /* 0x0000006d628c7221 */ /* 0x000fe20000010000 */
[----:B------:R-:W-:Y:S01]  /*2ae0*/  SHF.R.S32.HI R100, RZ, 0x2, R116 ;  /* 0x00000002ff647819 */ /* 0x000fe20000011474 */
[--C-:B------:R-:W-:Y:S01]  /*2af0*/  IMAD R102, R102, 0x28, R27.reuse ;  /* 0x0000002866667824 */ /* 0x100fe200078e021b */
[----:B------:R-:W0:Y:S01]  /*2b00*/  LDS.64 R116, [R117] ;  /* 0x0000000075747984 */ /* 0x000e220000000a00 */
[C---:B------:R-:W-:Y:S01]  /*2b10*/  IMAD.IADD R98, R133.reuse, 0x1, R112 ;  /* 0x0000000185627824 */ /* 0x040fe200078e0270 */
[----:B------:R-:W-:Y:S01]  /*2b20*/  SHF.R.S32.HI R138, RZ, 0x2, R138 ;  /* 0x00000002ff8a7819 */ /* 0x000fe2000001148a */
[----:B------:R-:W-:Y:S01]  /*2b30*/  IMAD R52, R100, 0x28, R27 ;  /* 0x0000002864347824 */ /* 0x000fe200078e021b */
[C---:B------:R-:W-:Y:S01]  /*2b40*/  IADD3 R100, R133.reuse, R102, RZ ;  /* 0x0000006685647210 */ /* 0x040fe20007ffe0ff */
[----:B------:R-:W-:Y:S01]  /*2b50*/  FADD.FTZ R140, R140, R53 ;  /* 0x000000358c8c7221 */ /* 0x000fe20000010000 */
[----:B------:R-:W-:Y:S01]  /*2b60*/  SHF.R.S32.HI R102, RZ, 0x2, R137 ;  /* 0x00000002ff667819 */ /* 0x000fe20000011489 */
[----:B------:R-:W1:Y:S01]  /*2b70*/  LDS.64 R98, [R98] ;  /* 0x0000000062627984 */ /* 0x000e620000000a00 */
[----:B------:R-:W-:Y:S01]  /*2b80*/  IMAD R138, R138, 0x28, R27 ;  /* 0x000000288a8a7824 */ /* 0x000fe200078e021b */
[----:B------:R-:W-:-:S02]  /*2b90*/  IADD3 R52, R133, R52, RZ ;  /* 0x0000003485347210 */ /* 0x000fc40007ffe0ff */
[----:B------:R-:W2:Y:S01]  /*2ba0*/  LDS.64 R100, [R100] ;  /* 0x0000000064647984 */ /* 0x000ea20000000a00 */
[----:B------:R-:W-:Y:S01]  /*2bb0*/  SHF.R.S32.HI R108, RZ, 0x2, R135 ;  /* 0x00000002ff6c7819 */ /* 0x000fe20000011487 */
[--C-:B------:R-:W-:Y:S01]  /*2bc0*/  IMAD R106, R102, 0x28, R27.reuse ;  /* 0x00000028666a7824 */ /* 0x100fe200078e021b */
[----:B------:R-:W-:Y:S01]  /*2bd0*/  SHF.R.S32.HI R136, RZ, 0x2, R136 ;  /* 0x00000002ff887819 */ /* 0x000fe20000011488 */
[C---:B------:R-:W-:Y:S01]  /*2be0*/  IMAD.IADD R104, R133.reuse, 0x1, R138 ;  /* 0x0000000185687824 */ /* 0x040fe200078e028a */
[----:B------:R3:W4:Y:S01]  /*2bf0*/  LDS.64 R102, [R52] ;  /* 0x0000000034667984 */ /* 0x0007220000000a00 */
[--C-:B------:R-:W-:Y:S01]  /*2c00*/  IMAD R108, R108, 0x28, R27.reuse ;  /* 0x000000286c6c7824 */ /* 0x100fe200078e021b */
[C---:B------:R-:W-:Y:S01]  /*2c10*/  IADD3 R106, R133.reuse, R106, RZ ;  /* 0x0000006a856a7210 */ /* 0x040fe20007ffe0ff */
[----:B------:R-:W-:Y:S01]  /*2c20*/  IMAD R136, R136, 0x28, R27 ;  /* 0x0000002888887824 */ /* 0x000fe200078e021b */
[----:B------:R-:W-:Y:S01]  /*2c30*/  SHF.R.S32.HI R134, RZ, 0x2, R134 ;  /* 0x00000002ff867819 */ /* 0x000fe20000011486 */
[----:B------:R-:W5:Y:S01]  /*2c40*/  LDS.64 R104, [R104] ;  /* 0x0000000068687984 */ /* 0x000f620000000a00 */
[C---:B------:R-:W-:Y:S01]  /*2c50*/  IADD3 R108, R133.reuse, R108, RZ ;  /* 0x0000006c856c7210 */ /* 0x040fe20007ffe0ff */
[----:B------:R-:W-:Y:S01]  /*2c60*/  IMAD.IADD R111, R133, 0x1, R136 ;  /* 0x00000001856f7824 */ /* 0x000fe200078e0288 */
[----:B------:R-:W-:Y:S01]  /*2c70*/  SHF.R.S32.HI R112, RZ, 0x2, R115 ;  /* 0x00000002ff707819 */ /* 0x000fe20000011473 */
[----:B------:R-:W5:Y:S01]  /*2c80*/  LDS.64 R106, [R106] ;  /* 0x000000006a6a7984 */ /* 0x000f620000000a00 */
[----:B------:R-:W-:Y:S01]  /*2c90*/  IMAD R134, R134, 0x28, R27 ;  /* 0x0000002886867824 */ /* 0x000fe200078e021b */
[----:B------:R-:W-:-:S02]  /*2ca0*/  SHF.R.S32.HI R114, RZ, 0x2, R114 ;  /* 0x00000002ff727819 */ /* 0x000fc40000011472 */
[----:B------:R-:W5:Y:S01]  /*2cb0*/  LDS.64 R108, [R108] ;  /* 0x000000006c6c7984 */ /* 0x000f620000000a00 */
[--C-:B---3--:R-:W-:Y:S01]  /*2cc0*/  IMAD R52, R112, 0x28, R27.reuse ;  /* 0x0000002870347824 */ /* 0x108fe200078e021b */
[C---:B------:R-:W-:Y:S01]  /*2cd0*/  IADD3 R112, R133.reuse, R134, RZ ;  /* 0x0000008685707210 */ /* 0x040fe20007ffe0ff */
[----:B------:R-:W-:Y:S01]  /*2ce0*/  IMAD R134, R114, 0x28, R27 ;  /* 0x0000002872867824 */ /* 0x000fe200078e021b */
[----:B------:R-:W-:Y:S02]  /*2cf0*/  SHF.R.S32.HI R136, RZ, 0x2, R110 ;  /* 0x00000002ff887819 */ /* 0x000fe4000001146e */
[----:B------:R-:W3:Y:S01]  /*2d00*/  LDS.64 R110, [R111] ;  /* 0x000000006f6e7984 */ /* 0x000ee20000000a00 */
[C---:B------:R-:W-:Y:S01]  /*2d10*/  IADD3 R114, R133.reuse, R52, RZ ;  /* 0x0000003485727210 */ /* 0x040fe20007ffe0ff */
[----:B------:R-:W-:Y:S01]  /*2d20*/  IMAD.IADD R52, R133, 0x1, R134 ;  /* 0x0000000185347824 */ /* 0x000fe200078e0286 */
[----:B------:R-:W-:Y:S01]  /*2d30*/  SHF.R.S32.HI R138, RZ, 0x2, R113 ;  /* 0x00000002ff8a7819 */ /* 0x000fe20000011471 */
[----:B------:R-:W-:Y:S01]  /*2d40*/  IMAD R136, R136, 0x28, R27 ;  /* 0x0000002888887824 */ /* 0x000fe200078e021b */
[----:B------:R-:W3:Y:S01]  /*2d50*/  LDS.64 R112, [R112] ;  /* 0x0000000070707984 */ /* 0x000ee20000000a00 */
[----:B0-----:R-:W-:Y:S01]  /*2d60*/  FADD.FTZ R139, R139, R116 ;  /* 0x000000748b8b7221 */ /* 0x001fe20000010000 */
[----:B------:R-:W-:Y:S01]  /*2d70*/  FADD.FTZ R140, R140, R117 ;  /* 0x000000758c8c7221 */ /* 0x000fe20000010000 */
[----:B------:R-:W-:Y:S01]  /*2d80*/  IMAD R138, R138, 0x28, R27 ;  /* 0x000000288a8a7824 */ /* 0x000fe200078e021b */
[----:B------:R-:W0:Y:S01]  /*2d90*/  LDS.64 R114, [R114] ;  /* 0x0000000072727984 */ /* 0x000e220000000a00 */
[----:B------:R-:W-:Y:S01]  /*2da0*/  IADD3 R116, R133, R136, RZ ;  /* 0x0000008885747210 */ /* 0x000fe20007ffe0ff */
[----:B-1----:R-:W-:-:S02]  /*2db0*/  FADD.FTZ R139, R139, R98 ;  /* 0x000000628b8b7221 */ /* 0x002fc40000010000 */
[----:B------:R-:W1:Y:S01]  /*2dc0*/  LDS.64 R52, [R52] ;  /* 0x0000000034347984 */ /* 0x000e620000000a00 */
[----:B------:R-:W-:Y:S01]  /*2dd0*/  IADD3 R138, R133, R138, RZ ;  /* 0x0000008a858a7210 */ /* 0x000fe20007ffe0ff */
[----:B------:R-:W-:Y:S01]  /*2de0*/  FADD.FTZ R140, R140, R99 ;  /* 0x000000638c8c7221 */ /* 0x000fe20000010000 */
[----:B--2---:R-:W-:Y:S01]  /*2df0*/  FADD.FTZ R139, R139, R100 ;  /* 0x000000648b8b7221 */ /* 0x004fe20000010000 */
[----:B------:R-:W2:Y:S02]  /*2e00*/  LDS.64 R116, [R116] ;  /* 0x0000000074747984 */ /* 0x000ea40000000a00 */
[----:B------:R-:W-:Y:S02]  /*2e10*/  FADD.FTZ R140, R140, R101 ;  /* 0x000000658c8c7221 */ /* 0x000fe40000010000 */
[----:B------:R-:W2:Y:S01]  /*2e20*/  LDS.64 R98, [R138] ;  /* 0x000000008a627984 */ /* 0x000ea20000000a00 */
        /* <DEDUP_REMOVED lines=8> */
[----:B---3--:R-:W-:Y:S01]  /*2eb0*/  FADD.FTZ R139, R139, R110 ;  /* 0x0000006e8b8b7221 */ /* 0x008fe20000010000 */
[----:B------:R-:W-:-:S03]  /*2ec0*/  FADD.FTZ R140, R140, R111 ;  /* 0x0000006f8c8c7221 */ /* 0x000fc60000010000 */
[----:B------:R-:W-:Y:S01]  /*2ed0*/  FADD.FTZ R139, R139, R112 ;  /* 0x000000708b8b7221 */ /* 0x000fe20000010000 */
[----:B------:R-:W-:-:S03]  /*2ee0*/  FADD.FTZ R140, R140, R113 ;  /* 0x000000718c8c7221 */ /* 0x000fc60000010000 */
[----:B0-----:R-:W-:Y:S01]  /*2ef0*/  FADD.FTZ R139, R139, R114 ;  /* 0x000000728b8b7221 */ /* 0x001fe20000010000 */
[----:B------:R-:W-:-:S03]  /*2f00*/  FADD.FTZ R140, R140, R115 ;  /* 0x000000738c8c7221 */ /* 0x000fc60000010000 */
[----:B-1----:R-:W-:Y:S01]  /*2f10*/  FADD.FTZ R139, R139, R52 ;  /* 0x000000348b8b7221 */ /* 0x002fe20000010000 */
[----:B------:R-:W-:-:S03]  /*2f20*/  FADD.FTZ R140, R140, R53 ;  /* 0x000000358c8c7221 */ /* 0x000fc60000010000 */
[----:B--2---:R-:W-:Y:S01]  /*2f30*/  FADD.FTZ R139, R139, R116 ;  /* 0x000000748b8b7221 */ /* 0x004fe20000010000 */
[----:B------:R-:W-:-:S03]  /*2f40*/  FADD.FTZ R140, R140, R117 ;  /* 0x000000758c8c7221 */ /* 0x000fc60000010000 */
[----:B------:R-:W-:Y:S01]  /*2f50*/  FADD.FTZ R106, R139, R98 ;  /* 0x000000628b6a7221 */ /* 0x000fe20000010000 */
[----:B------:R-:W-:-:S07]  /*2f60*/  FADD.FTZ R108, R140, R99 ;  /* 0x000000638c6c7221 */ /* 0x000fce0000010000 */
.L_x_295:
[----:B------:R-:W-:Y:S05]  /*2f70*/  BSYNC B0 ;  /* 0x0000000000007941 */ /* 0x000fea0003800000 */
.L_x_294:
[----:B------:R-:W1:Y:S01]  /*2f80*/  SHFL.BFLY PT, R53, R106, 0x2, 0x1f ;  /* 0x0c401f006a357f89 */ /* 0x000e6200000e0000 */
[----:B------:R-:W-:Y:S01]  /*2f90*/  LOP3.LUT P1, RZ, R29, 0xfffffff3, RZ, 0xc0, !PT ;  /* 0xfffffff31dff7812 */ /* 0x000fe2000782c0ff */
[----:B------:R-:W-:Y:S01]  /*2fa0*/  BSSY B0, `(.L_x_296) ;  /* 0x0000015000007945 */ /* 0x000fe20003800000 */
[----:B------:R-:W-:Y:S01]  /*2fb0*/  PRMT R98, R64, 0x7632, R98 ;  /* 0x0000763240627816 */ /* 0x000fe20000000062 */
[----:B------:R-:W2:Y:S01]  /*2fc0*/  SHFL.BFLY PT, R99, R108, 0x2, 0x1f ;  /* 0x0c401f006c637f89 */ /* 0x000ea200000e0000 */
[----:B-1----:R-:W-:Y:S01]  /*2fd0*/  FADD.FTZ R100, R53, R106 ;  /* 0x0000006a35647221 */ /* 0x002fe20000010000 */
[----:B--2---:R-:W-:-:S04]  /*2fe0*/  FADD.FTZ R101, R99, R108 ;  /* 0x0000006c63657221 */ /* 0x004fc80000010000 */
[----:B------:R-:W1:Y:S01]  /*2ff0*/  SHFL.BFLY PT, R53, R100, 0x1, 0x1f ;  /* 0x0c201f0064357f89 */ /* 0x000e6200000e0000 */
[----:B------:R-:W-:-:S03]  /*3000*/  PRMT R99, R65, 0x7632, R99 ;  /* 0x0000763241637816 */ /* 0x000fc60000000063 */
[----:B0-----:R-:W0:Y:S01]  /*3010*/  SHFL.BFLY PT, R102, R101, 0x1, 0x1f ;  /* 0x0c201f0065667f89 */ /* 0x001e2200000e0000 */
[----:B-1----:R-:W-:Y:S01]  /*3020*/  FADD.FTZ R52, R100, R53 ;  /* 0x0000003564347221 */ /* 0x002fe20000010000 */
[----:B0-----:R-:W-:Y:S01]  /*3030*/  FADD.FTZ R53, R101, R102 ;  /* 0x0000006665357221 */ /* 0x001fe20000010000 */
[----:B------:R-:W-:Y:S06]  /*3040*/  @P1 BRA `(.L_x_297) ;  /* 0x0000000000281947 */ /* 0x000fec0003800000 */
[----:B------:R-:W0:Y:S01]  /*3050*/  LDC R101, c[0x0][0x10] ;  /* 0x00000400ff657b82 */ /* 0x000e220000000800 */
[----:B------:R-:W-:-:S05]  /*3060*/  SHF.R.U32.HI R100, RZ, 0x2, R29 ;  /* 0x00000002ff647819 */ /* 0x000fca000001161d */
[----:B------:R-:W-:Y:S02]  /*3070*/  IMAD.SHL.U32 R102, R100, 0x8, RZ ;  /* 0x0000000864667824 */ /* 0x000fe400078e00ff */
[----:B------:R-:W1:Y:S01]  /*3080*/  LDC.64 R64, c[0x0][0x260] ;  /* 0x00009800ff407b82 */ /* 0x000e620000000a00 */
[----:B0-----:R-:W-:Y:S02]  /*3090*/  IMAD R100, R101, UR4, R32 ;  /* 0x0000000465647c24 */ /* 0x001fe4000f8e0220 */
[----:B------:R-:W-:-:S04]  /*30a0*/  LOP3.LUT R101, R102, 0xfffffff8, R31, 0xe2, !PT ;  /* 0xfffffff866657812 */ /* 0x000fc800078ee21f */
[----:B------:R-:W-:-:S04]  /*30b0*/  LEA R100, R100, R101, 0x5 ;  /* 0x0000006564647211 */ /* 0x000fc800078e28ff */
[----:B------:R-:W-:-:S05]  /*30c0*/  SHF.L.U32 R101, R100, 0x1, RZ ;  /* 0x0000000164657819 */ /* 0x000fca00000006ff */
[----:B-1----:R-:W-:-:S05]  /*30d0*/  IMAD.WIDE.U32 R64, R101, 0x4, R64 ;  /* 0x0000000465407825 */ /* 0x002fca00078e0040 */
[----:B------:R0:W-:Y:S02]  /*30e0*/  STG.E.64 desc[UR8][R64.64], R52 ;  /* 0x0000003440007986 */ /* 0x0001e4000c101b08 */
.L_x_297:
[----:B------:R-:W-:Y:S05]  /*30f0*/  BSYNC B0 ;  /* 0x0000000000007941 */ /* 0x000fea0003800000 */
.L_x_296:
[----:B------:R-:W-:Y:S02]  /*3100*/  ISETP.GE.U32.AND P1, PT, R131, UR10, PT ;  /* 0x0000000a83007c0c */ /* 0x000fe4000bf26070 */
[----:B------:R-:W-:Y:S02]  /*3110*/  PRMT R66, R66, 0x7632, R66 ;  /* 0x0000763242427816 */ /* 0x000fe40000000042 */
[----:B------:R-:W-:Y:S02]  /*3120*/  ISETP.GE.AND.EX P1, PT, R132, UR6, PT, P1 ;  /* 0x0000000684007c0c */ /* 0x000fe4000bf26310 */
        /* <DEDUP_REMOVED lines=36> */
[----:B------:R-:W-:Y:S01]  /*3370*/  IMAD.MOV.U32 R65, RZ, RZ, 0x7ffffff9 ;  /* 0x7ffffff9ff417424 */ /* 0x000fe200078e00ff */
[----:B------:R-:W-:-:S04]  /*3380*/  ISETP.NE.AND P1, PT, R31, RZ, PT ;  /* 0x000000ff1f00720c */ /* 0x000fc80003f25270 */
[----:B------:R-:W-:Y:S01]  /*3390*/  SEL R65, R65, 0x1, !P1 ;  /* 0x0000000141417807 */ /* 0x000fe20004800000 */
[----:B0-----:R-:W-:Y:S01]  /*33a0*/  IMAD.WIDE.U32 R52, R32, 0x4, R52 ;  /* 0x0000000420347825 */ /* 0x001fe200078e0034 */
[----:B------:R-:W-:Y:S06]  /*33b0*/  MEMBAR.ALL.GPU ;  /* 0x0000000000007992 */ /* 0x000fec000000a000 */
[----:B------:R-:W-:-:S00]  /*33c0*/  ERRBAR ;  /* 0x00000000000079ab */ /* 0x000fc00000000000 */
[----:B------:R-:W-:Y:S06]  /*33d0*/  CGAERRBAR ;  /* 0x00000000000075ab */ /* 0x000fec0000000000 */
[----:B------:R0:W5:Y:S02]  /*33e0*/  ATOM.E.ADD.STRONG.GPU PT, R65, desc[UR8][R52.64], R65 ;  /* 0x000000413441798a */ /* 0x00016400081ee1c8 */
.L_x_300:
[----:B------:R-:W2:Y:S04]  /*33f0*/  LD.E.STRONG.GPU R64, desc[UR8][R52.64] ;  /* 0x0000000834407980 */ /* 0x000ea8000c10f900 */
[----:B--2---:R-:W-:Y:S01]  /*3400*/  CCTL.IVALL ;  /* 0x00000000ff00798f */ /* 0x004fe20002000000 */
[----:B------:R-:W-:Y:S05]  /*3410*/  YIELD ;  /* 0x0000000000007946 */ /* 0x000fea0003800000 */
[----:B-----5:R-:W-:-:S04]  /*3420*/  LOP3.LUT R64, R64, R65, RZ, 0x3c, !PT ;  /* 0x0000004140407212 */ /* 0x020fc800078e3cff */
[----:B------:R-:W-:-:S13]  /*3430*/  ISETP.GT.AND P1, PT, R64, -0x1, PT ;  /* 0xffffffff4000780c */ /* 0x000fda0003f24270 */
[----:B------:R-:W-:Y:S05]  /*3440*/  @P1 BRA `(.L_x_300) ;  /* 0xfffffffc00e81947 */ /* 0x000fea000383ffff */
.L_x_299:
[----:B------:R-:W-:Y:S05]  /*3450*/  WARPSYNC.ALL ;  /* 0x0000000000007948 */ /* 0x000fea0003800000 */
[----:B------:R-:W-:Y:S06]  /*3460*/  BAR.SYNC.DEFER_BLOCKING 0x0 ;  /* 0x0000000000007b1d */ /* 0x000fec0000010000 */
[----:B------:R-:W-:Y:S05]  /*3470*/  BRA `(.L_x_301) ;  /* 0x0000000000607947 */ /* 0x000fea0003800000 */
.L_x_298:
[----:B------:R-:W-:Y:S01]  /*3480*/  BAR.SYNC.DEFER_BLOCKING 0x0 ;  /* 0x0000000000007b1d */ /* 0x000fe20000010000 */
[----:B------:R-:W-:-:S13]  /*3490*/  ISETP.NE.AND P1, PT, R29, RZ, PT ;  /* 0x000000ff1d00720c */ /* 0x000fda0003f25270 */
[----:B------:R-:W-:Y:S05]  /*34a0*/  @P1 BRA `(.L_x_302) ;  /* 0x00000000004c1947 */ /* 0x000fea0003800000 */
[----:B0-----:R-:W0:Y:S01]  /*34b0*/  LDC.64 R52, c[0x0][0x268] ;  /* 0x00009a00ff347b82 */ /* 0x001e220000000a00 */
        /* <DEDUP_REMOVED lines=12> */
.L_x_303:
[----:B------:R-:W2:Y:S04]  /*3580*/  LD.E.STRONG.GPU R64, desc[UR8][R52.64] ;  /* 0x0000000834407980 */ /* 0x000ea8000c10f900 */
[----:B--2---:R-:W-:Y:S01]  /*3590*/  CCTL.IVALL ;  /* 0x00000000ff00798f */ /* 0x004fe20002000000 */
[----:B------:R-:W-:Y:S05]  /*35a0*/  YIELD ;  /* 0x0000000000007946 */ /* 0x000fea0003800000 */
[----:B-----5:R-:W-:-:S04]  /*35b0*/  LOP3.LUT R64, R64, R65, RZ, 0x3c, !PT ;  /* 0x0000004140407212 */ /* 0x020fc800078e3cff */
[----:B------:R-:W-:-:S13]  /*35c0*/  ISETP.GT.AND P1, PT, R64, -0x1, PT ;  /* 0xffffffff4000780c */ /* 0x000fda0003f24270 */
[----:B------:R-:W-:Y:S05]  /*35d0*/  @P1 BRA `(.L_x_303) ;  /* 0xfffffffc00e81947 */ /* 0x000fea000383ffff */
.L_x_302:
[----:B------:R-:W-:Y:S05]  /*35e0*/  WARPSYNC.ALL ;  /* 0x0000000000007948 */ /* 0x000fea0003800000 */
[----:B------:R-:W-:Y:S06]  /*35f0*/  BAR.SYNC.DEFER_BLOCKING 0x0 ;  /* 0x0000000000007b1d */ /* 0x000fec0000010000 */
.L_x_301:
[----:B------:R-:W-:Y:S01]  /*3600*/  ISETP.GT.U32.AND P1, PT, R29, 0x1f, PT ;  /* 0x0000001f1d00780c */ /* 0x000fe20003f24070 */
[----:B------:R-:W1:Y:S01]  /*3610*/  S2UR UR7, SR_CgaCtaId ;  /* 0x00000000000779c3 */ /* 0x000e620000008800 */
[----:B------:R-:W-:Y:S01]  /*3620*/  IMAD.SHL.U32 R30, R30, 0x4, RZ ;  /* 0x000000041e1e7824 */ /* 0x000fe200078e00ff */
[----:B------:R-:W-:Y:S01]  /*3630*/  UMOV UR5, 0x400 ;  /* 0x0000040000057882 */ /* 0x000fe20000000000 */
[----:B------:R-:W-:Y:S01]  /*3640*/  SHF.L.U32 R75, R75, 0x10, RZ ;  /* 0x000000104b4b7819 */ /* 0x000fe200000006ff */
[----:B------:R-:W-:Y:S01]  /*3650*/  IMAD.U32 R105, R74, 0x10000, RZ ;  /* 0x000100004a697824 */ /* 0x000fe200078e00ff */
[----:B------:R-:W-:Y:S01]  /*3660*/  SHF.L.U32 R111, R94, 0x10, RZ ;  /* 0x000000105e6f7819 */ /* 0x000fe200000006ff */
[----:B------:R-:W-:Y:S01]  /*3670*/  IMAD.U32 R79, R79, 0x10000, RZ ;  /* 0x000100004f4f7824 */ /* 0x000fe200078e00ff */
[----:B------:R-:W-:Y:S02]  /*3680*/  SHF.L.U32 R107, R78, 0x10, RZ ;  /* 0x000000104e6b7819 */ /* 0x000fe400000006ff */
[----:B------:R-:W-:-:S02]  /*3690*/  SHF.L.U32 R109, R90, 0x10, RZ ;  /* 0x000000105a6d7819 */ /* 0x000fc400000006ff */
[----:B------:R-:W-:Y:S01]  /*36a0*/  SHF.L.U32 R83, R83, 0x10, RZ ;  /* 0x0000001053537819 */ /* 0x000fe200000006ff */
[----:B0-----:R-:W0:Y:S01]  /*36b0*/  @!P1 LDC R65, c[0x0][0x10] ;  /* 0x00000400ff419b82 */ /* 0x001e220000000800 */
[----:B------:R-:W-:Y:S01]  /*36c0*/  @!P1 LOP3.LUT R101, R29, 0x7, RZ, 0xc0, !PT ;  /* 0x000000071d659812 */ /* 0x000fe200078ec0ff */
[----:B------:R-:W-:Y:S01]  /*36d0*/  IMAD.U32 R67, R67, 0x10000, RZ ;  /* 0x0001000043437824 */ /* 0x000fe200078e00ff */
[----:B------:R-:W-:Y:S02]  /*36e0*/  SHF.L.U32 R72, R72, 0x10, RZ ;  /* 0x0000001048487819 */ /* 0x000fe400000006ff */
[----:B------:R-:W-:Y:S01]  /*36f0*/  SHF.L.U32 R71, R71, 0x10, RZ ;  /* 0x0000001047477819 */ /* 0x000fe200000006ff */
[----:B------:R-:W-:Y:S01]  /*3700*/  IMAD.U32 R69, R69, 0x10000, RZ ;  /* 0x0001000045457824 */ /* 0x000fe200078e00ff */
[----:B------:R-:W-:Y:S01]  /*3710*/  SHF.L.U32 R99, R99, 0x10, RZ ;  /* 0x0000001063637819 */ /* 0x000fe200000006ff */
[----:B------:R-:W2:Y:S01]  /*3720*/  @!P1 LDC.64 R52, c[0x0][0x260] ;  /* 0x00009800ff349b82 */ /* 0x000ea20000000a00 */
[----:B------:R-:W-:Y:S01]  /*3730*/  SHF.L.U32 R73, R73, 0x10, RZ ;  /* 0x0000001049497819 */ /* 0x000fe200000006ff */
[----:B------:R-:W-:Y:S01]  /*3740*/  ULDC.64 UR12, c[0x0][0x210] ;  /* 0x00008400000c7ab9 */ /* 0x000fe20000000a00 */
[----:B0-----:R-:W-:Y:S01]  /*3750*/  @!P1 IMAD R64, R65, UR4, R32 ;  /* 0x0000000441409c24 */ /* 0x001fe2000f8e0220 */
[----:B------:R-:W-:-:S05]  /*3760*/  @!P1 LOP3.LUT R65, R29, 0x7ffffff8, RZ, 0xc0, !PT ;  /* 0x7ffffff81d419812 */ /* 0x000fca00078ec0ff */
[----:B------:R-:W-:-:S05]  /*3770*/  @!P1 IMAD R64, R64, 0x20, R65 ;  /* 0x0000002040409824 */ /* 0x000fca00078e0241 */
[----:B------:R-:W-:-:S04]  /*3780*/  @!P1 IADD3 R64, R64, R101, RZ ;  /* 0x0000006540409210 */ /* 0x000fc80007ffe0ff */
[----:B------:R-:W-:-:S05]  /*3790*/  @!P1 SHF.L.U32 R65, R64, 0x1, RZ ;  /* 0x0000000140419819 */ /* 0x000fca00000006ff */
[----:B--2---:R-:W-:-:S06]  /*37a0*/  @!P1 IMAD.WIDE.U32 R52, R65, 0x4, R52 ;  /* 0x0000000441349825 */ /* 0x004fcc00078e0034 */
[----:B------:R-:W2:Y:S01]  /*37b0*/  @!P1 LDG.E.64 R52, desc[UR8][R52.64] ;  /* 0x0000000834349981 */ /* 0x000ea2000c1e1b00 */
[----:B------:R-:W-:Y:S01]  /*37c0*/  CS2R R64, SRZ ;  /* 0x0000000000407805 */ /* 0x000fe2000001ff00 */
[----:B------:R-:W-:Y:S01]  /*37d0*/  UIADD3 UR5, UR5, 0x3480, URZ ;  /* 0x0000348005057890 */ /* 0x000fe2000fffe03f */
[----:B------:R-:W-:Y:S01]  /*37e0*/  LOP3.LUT R30, R30, 0x1c, RZ, 0xc0, !PT ;  /* 0x0000001c1e1e7812 */ /* 0x000fe200078ec0ff */
[----:B------:R-:W-:Y:S01]  /*37f0*/  FADD.FTZ R94, -R62, R75 ;  /* 0x0000004b3e5e7221 */ /* 0x000fe20000010100 */
[----:B------:R-:W-:Y:S01]  /*3800*/  IMAD.U32 R75, R88, 0x10000, RZ ;  /* 0x00010000584b7824 */ /* 0x000fe200078e00ff */
[----:B-1----:R-:W-:Y:S01]  /*3810*/  ULEA UR5, UR7, UR5, 0x18 ;  /* 0x0000000507057291 */ /* 0x002fe2000f8ec03f */
[----:B------:R-:W-:Y:S01]  /*3820*/  IADD3 R30, -R30, R19, RZ ;  /* 0x000000131e1e7210 */ /* 0x000fe20007ffe1ff */
[----:B------:R-:W-:Y:S01]  /*3830*/  FADD.FTZ R106, -R62, R67 ;  /* 0x000000433e6a7221 */ /* 0x000fe20000010100 */
[----:B------:R-:W-:Y:S01]  /*3840*/  SHF.L.U32 R67, R80, 0x10, RZ ;  /* 0x0000001050437819 */ /* 0x000fe200000006ff */
[----:B------:R-:W-:-:S02]  /*3850*/  IMAD.U32 R77, R77, 0x10000, RZ ;  /* 0x000100004d4d7824 */ /* 0x000fc400078e00ff */
[----:B------:R-:W-:Y:S01]  /*3860*/  FADD.FTZ R90, -R62, R107 ;  /* 0x0000006b3e5a7221 */ /* 0x000fe20000010100 */
[----:B------:R-:W-:Y:S01]  /*3870*/  LEA R30, R30, UR5, 0x3 ;  /* 0x000000051e1e7c11 */ /* 0x000fe2000f8e18ff */
[C---:B------:R-:W-:Y:S01]  /*3880*/  FMUL.FTZ R106, R129.reuse, R106 ;  /* 0x0000006a816a7220 */ /* 0x040fe20000410000 */
[----:B------:R-:W-:Y:S01]  /*3890*/  FMUL.FTZ R94, R129, R94 ;  /* 0x0000005e815e7220 */ /* 0x000fe20000410000 */
[----:B------:R-:W-:Y:S01]  /*38a0*/  SHF.L.U32 R81, R81, 0x10, RZ ;  /* 0x0000001051517819 */ /* 0x000fe200000006ff */
[----:B------:R-:W-:Y:S01]  /*38b0*/  FMUL.FTZ R90, R129, R90 ;  /* 0x0000005a815a7220 */ /* 0x000fe20000410000 */
[----:B------:R-:W-:Y:S01]  /*38c0*/  SHF.L.U32 R85, R85, 0x10, RZ ;  /* 0x0000001055557819 */ /* 0x000fe200000006ff */
[----:B------:R-:W-:Y:S01]  /*38d0*/  IMAD.U32 R91, R91, 0x10000, RZ ;  /* 0x000100005b5b7824 */ /* 0x000fe200078e00ff */
[----:B------:R-:W-:Y:S01]  /*38e0*/  SHF.L.U32 R87, R87, 0x10, RZ ;  /* 0x0000001057577819 */ /* 0x000fe200000006ff */
[----:B------:R-:W-:Y:S01]  /*38f0*/  IMAD.U32 R89, R89, 0x10000, RZ ;  /* 0x0001000059597824 */ /* 0x000fe200078e00ff */
[----:B------:R-:W-:Y:S01]  /*3900*/  SHF.L.U32 R93, R93, 0x10, RZ ;  /* 0x000000105d5d7819 */ /* 0x000fe200000006ff */
[----:B------:R-:W-:Y:S01]  /*3910*/  ULOP3.LUT UR4, UR4, 0x1, URZ, 0x3c, !UPT ;  /* 0x0000000104047892 */ /* 0x000fe2000f8e3c3f */
[----:B------:R-:W-:-:S02]  /*3920*/  SHF.L.U32 R95, R95, 0x10, RZ ;  /* 0x000000105f5f7819 */ /* 0x000fc400000006ff */
[----:B------:R-:W-:Y:S01]  /*3930*/  SHF.L.U32 R97, R97, 0x10, RZ ;  /* 0x0000001061617819 */ /* 0x000fe200000006ff */
[----:B--2---:R-:W-:Y:S01]  /*3940*/  @!P1 FADD.FTZ R65, RZ, R52 ;  /* 0x00000034ff419221 */ /* 0x004fe20000010000 */
[----:B------:R-:W-:Y:S01]  /*3950*/  @!P1 FADD.FTZ R64, RZ, R53 ;  /* 0x00000035ff409221 */ /* 0x000fe20000010000 */
[----:B------:R-:W-:-:S03]  /*3960*/  LOP3.LUT P1, RZ, R29, 0xffffffe7, RZ, 0xc0, !PT ;  /* 0xffffffe71dff7812 */ /* 0x000fc6000782c0ff */
[----:B------:R-:W0:Y:S04]  /*3970*/  SHFL.BFLY PT, R100, R65, 0x4, 0x1f ;  /* 0x0c801f0041647f89 */ /* 0x000e2800000e0000 */
[----:B------:R-:W1:Y:S06]  /*3980*/  SHFL.BFLY PT, R101, R64, 0x4, 0x1f ;  /* 0x0c801f0040657f89 */ /* 0x000e6c00000e0000 */
[----:B------:R-:W-:Y:S01]  /*3990*/  @!P1 LOP3.LUT R19, R29, 0xfffffff8, RZ, 0xc0, !PT ;  /* 0xfffffff81d139812 */ /* 0x000fe200078ec0ff */
[----:B0-----:R-:W-:Y:S01]  /*39a0*/  FADD.FTZ R100, R100, R65 ;  /* 0x0000004164647221 */ /* 0x001fe20000010000 */
[----:B-1----:R-:W-:-:S04]  /*39b0*/  FADD.FTZ R101, R101, R64 ;  /* 0x0000004065657221 */ /* 0x002fc80000010000 */
[----:B------:R-:W0:Y:S04]  /*39c0*/  SHFL.BFLY PT, R103, R100, 0x2, 0x1f ;  /* 0x0c401f0064677f89 */ /* 0x000e2800000e0000 */
[----:B------:R-:W1:Y:S01]  /*39d0*/  SHFL.BFLY PT, R102, R101, 0x2, 0x1f ;  /* 0x0c401f0065667f89 */ /* 0x000e6200000e0000 */
[----:B0-----:R-:W-:Y:S01]  /*39e0*/  FADD.FTZ R103, R100, R103 ;  /* 0x0000006764677221 */ /* 0x001fe20000010000 */
[----:B------:R-:W-:Y:S01]  /*39f0*/  FADD.FTZ R100, -R62, R105 ;  /* 0x000000693e647221 */ /* 0x000fe20000010100 */
[----:B-1----:R-:W-:-:S03]  /*3a00*/  FADD.FTZ R102, R101, R102 ;  /* 0x0000006665667221 */ /* 0x002fc60000010000 */
[----:B------:R-:W0:Y:S01]  /*3a10*/  SHFL.BFLY PT, R52, R103, 0x1, 0x1f ;  /* 0x0c201f0067347f89 */ /* 0x000e2200000e0000 */
[----:B------:R-:W-:Y:S01]  /*3a20*/  SHF.L.U32 R101, R66, 0x10, RZ ;  /* 0x0000001042657819 */ /* 0x000fe200000006ff */
[C---:B------:R-:W-:Y:S01]  /*3a30*/  FMUL.FTZ R100, R129.reuse, R100 ;  /* 0x0000006481647220 */ /* 0x040fe20000410000 */
[C---:B------:R-:W-:Y:S01]  /*3a40*/  FADD.FTZ R66, -R62.reuse, R91 ;  /* 0x0000005b3e427221 */ /* 0x040fe20000010100 */
[----:B------:R-:W1:Y:S02]  /*3a50*/  SHFL.BFLY PT, R53, R102, 0x1, 0x1f ;  /* 0x0c201f0066357f89 */ /* 0x000e6400000e0000 */
[----:B------:R-:W-:Y:S01]  /*3a60*/  FADD.FTZ R108, -R62, R101 ;  /* 0x000000653e6c7221 */ /* 0x000fe20000010100 */
[----:B------:R-:W-:-:S03]  /*3a70*/  FMUL.FTZ R66, R129, R66 ;  /* 0x0000004281427220 */ /* 0x000fc60000410000 */
[----:B------:R-:W-:Y:S01]  /*3a80*/  FMUL.FTZ R108, R129, R108 ;  /* 0x0000006c816c7220 */ /* 0x000fe20000410000 */
[----:B0-----:R-:W-:Y:S01]  /*3a90*/  FADD.FTZ R52, R103, R52 ;  /* 0x0000003467347221 */ /* 0x001fe20000010000 */
[----:B------:R-:W-:Y:S01]  /*3aa0*/  SHF.L.U32 R103, R70, 0x10, RZ ;  /* 0x0000001046677819 */ /* 0x000fe200000006ff */
[----:B------:R-:W-:Y:S01]  /*3ab0*/  FADD.FTZ R70, -R62, R87 ;  /* 0x000000573e467221 */ /* 0x000fe20000010100 */
[----:B-1----:R-:W-:Y:S01]  /*3ac0*/  FADD.FTZ R53, R102, R53 ;  /* 0x0000003566357221 */ /* 0x002fe20000010000 */
[----:B------:R-:W-:Y:S01]  /*3ad0*/  @!P1 FMUL.FTZ R52, R52, 4.8828125727595761418e-05 ;  /* 0x384ccccd34349820 */ /* 0x000fe20000410000 */
[C---:B------:R-:W-:Y:S01]  /*3ae0*/  FADD.FTZ R102, -R62.reuse, R71 ;  /* 0x000000473e667221 */ /* 0x040fe20000010100 */
[----:B------:R-:W-:Y:S01]  /*3af0*/  FADD.FTZ R104, -R62, R103 ;  /* 0x000000673e687221 */ /* 0x000fe20000010100 */
[----:B------:R-:W-:Y:S01]  /*3b00*/  @!P1 FMUL.FTZ R53, R53, 4.8828125727595761418e-05 ;  /* 0x384ccccd35359820 */ /* 0x000fe20000410000 */
[----:B------:R-:W-:Y:S01]  /*3b10*/  SHF.L.U32 R71, R84, 0x10, RZ ;  /* 0x0000001054477819 */ /* 0x000fe200000006ff */
[C---:B------:R-:W-:Y:S01]  /*3b20*/  FMUL.FTZ R102, R129.reuse, R102 ;  /* 0x0000006681667220 */ /* 0x040fe20000410000 */
[C---:B------:R-:W-:Y:S01]  /*3b30*/  FMUL.FTZ R104, R129.reuse, R104 ;  /* 0x0000006881687220 */ /* 0x040fe20000410000 */
[----:B------:R-:W-:Y:S01]  /*3b40*/  FMUL.FTZ R70, R129, R70 ;  /* 0x0000004681467220 */ /* 0x000fe20000410000 */
[----:B------:R0:W-:Y:S01]  /*3b50*/  @!P1 STS.64 [R19+UR5], R52 ;  /* 0x0000003413009988 */ /* 0x0001e20008000a05 */
[----:B------:R-:W-:Y:S01]  /*3b60*/  BAR.SYNC.DEFER_BLOCKING 0x0 ;  /* 0x0000000000007b1d */ /* 0x000fe20000010000 */
[----:B0-----:R-:W-:Y:S01]  /*3b70*/  SHF.L.U32 R19, R82, 0x10, RZ ;  /* 0x0000001052137819 */ /* 0x001fe200000006ff */
[----:B------:R-:W-:-:S02]  /*3b80*/  IMAD.U32 R53, R86, 0x10000, RZ ;  /* 0x0001000056357824 */ /* 0x000fc400078e00ff */
[----:B------:R-:W-:Y:S01]  /*3b90*/  FADD.FTZ R86, -R62, R79 ;  /* 0x0000004f3e567221 */ /* 0x000fe20000010100 */
[----:B------:R-:W-:Y:S01]  /*3ba0*/  SHF.L.U32 R79, R92, 0x10, RZ ;  /* 0x000000105c4f7819 */ /* 0x000fe200000006ff */
[C---:B------:R-:W-:Y:S01]  /*3bb0*/  FADD.FTZ R82, -R62.reuse, R83 ;  /* 0x000000533e527221 */ /* 0x040fe20000010100 */
[----:B------:R-:W-:Y:S01]  /*3bc0*/  FADD.FTZ R74, -R62, R19 ;  /* 0x000000133e4a7221 */ /* 0x000fe20000010100 */
[----:B------:R-:W-:Y:S01]  /*3bd0*/  SHF.L.U32 R19, R98, 0x10, RZ ;  /* 0x0000001062137819 */ /* 0x000fe200000006ff */
[----:B------:R-:W-:Y:S01]  /*3be0*/  FADD.FTZ R78, -R62, R53 ;  /* 0x000000353e4e7221 */ /* 0x000fe20000010100 */
[----:B------:R-:W-:Y:S01]  /*3bf0*/  IMAD.U32 R53, R76, 0x10000, RZ ;  /* 0x000100004c357824 */ /* 0x000fe200078e00ff */
[----:B------:R-:W-:Y:S01]  /*3c00*/  SHF.L.U32 R83, R96, 0x10, RZ ;  /* 0x0000001060537819 */ /* 0x000fe200000006ff */
[C---:B------:R-:W-:Y:S01]  /*3c10*/  FADD.FTZ R52, -R62.reuse, R111 ;  /* 0x0000006f3e347221 */ /* 0x040fe20000010100 */
[C---:B------:R-:W-:Y:S01]  /*3c20*/  FMUL.FTZ R86, R129.reuse, R86 ;  /* 0x0000005681567220 */ /* 0x040fe20000410000 */
[C---:B------:R-:W-:Y:S01]  /*3c30*/  FMUL.FTZ R74, R129.reuse, R74 ;  /* 0x0000004a814a7220 */ /* 0x040fe20000410000 */
[----:B------:R-:W-:Y:S01]  /*3c40*/  FMUL.FTZ R82, R129, R82 ;  /* 0x0000005281527220 */ /* 0x000fe20000410000 */
[----:B------:R0:W1:Y:S02]  /*3c50*/  LDS.64 R64, [R30] ;  /* 0x000000001e407984 */ /* 0x0000640000000a00 */
[C---:B0-----:R-:W-:Y:S01]  /*3c60*/  FADD.FTZ R30, -R62.reuse, R109 ;  /* 0x0000006d3e1e7221 */ /* 0x041fe20000010100 */
[----:B------:R-:W-:-:S04]  /*3c70*/  FADD.FTZ R62, -R62, R95 ;  /* 0x0000005f3e3e7221 */ /* 0x000fc80000010100 */
[----:B------:R-:W-:Y:S01]  /*3c80*/  FMUL.FTZ R62, R129, R62 ;  /* 0x0000003e813e7220 */ /* 0x000fe20000410000 */
[--C-:B-1----:R-:W-:Y:S01]  /*3c90*/  FFMA.FTZ R110, R5, R130, -R64.reuse ;  /* 0x00000082056e7223 */ /* 0x102fe20000010840 */
[C-C-:B------:R-:W-:Y:S01]  /*3ca0*/  FFMA.FTZ R76, R19.reuse, R75, -R64.reuse ;  /* 0x0000004b134c7223 */ /* 0x140fe20000010840 */
[----:B------:R-:W-:Y:S02]  /*3cb0*/  IMAD.U32 R5, R68, 0x10000, RZ ;  /* 0x0001000044057824 */ /* 0x000fe400078e00ff */
[----:B------:R-:W-:Y:S01]  /*3cc0*/  FFMA.FTZ R68, R19, R79, -R64 ;  /* 0x0000004f13447223 */ /* 0x000fe20000010840 */
[----:B------:R-:W-:Y:S01]  /*3cd0*/  FFMA.FTZ R110, R3, -R65, R110 ;  /* 0x80000041036e7223 */ /* 0x000fe2000001006e */
[----:B------:R-:W-:Y:S01]  /*3ce0*/  FMUL.FTZ R3, R129, R78 ;  /* 0x0000004e81037220 */ /* 0x000fe20000410000 */
[--C-:B------:R-:W-:Y:S01]  /*3cf0*/  FFMA.FTZ R80, R5, R19, -R64.reuse ;  /* 0x0000001305507223 */ /* 0x100fe20000010840 */
[C-C-:B------:R-:W-:Y:S01]  /*3d00*/  FFMA.FTZ R5, R19.reuse, R72, -R64.reuse ;  /* 0x0000004813057223 */ /* 0x140fe20000010840 */
[----:B------:R-:W-:Y:S01]  /*3d10*/  FFMA.FTZ R72, R19, R83, -R64 ;  /* 0x0000005313487223 */ /* 0x000fe20000010840 */
[----:B------:R-:W-:Y:S01]  /*3d20*/  FFMA.FTZ R76, -R65, R3, R76 ;  /* 0x00000003414c7223 */ /* 0x000fe2000001014c */
[----:B------:R-:W-:Y:S01]  /*3d30*/  FMUL.FTZ R3, R129, R30 ;  /* 0x0000001e81037220 */ /* 0x000fe20000410000 */
[----:B------:R-:W-:Y:S01]  /*3d40*/  FFMA.FTZ R80, -R65, R108, R80 ;  /* 0x0000006c41507223 */ /* 0x000fe20000010150 */
[--C-:B------:R-:W-:Y:S01]  /*3d50*/  FFMA.FTZ R84, R127, R128, -R64.reuse ;  /* 0x000000807f547223 */ /* 0x100fe20000010840 */
[----:B------:R-:W-:Y:S01]  /*3d60*/  FFMA.FTZ R69, R69, R99, -R64 ;  /* 0x0000006345457223 */ /* 0x000fe20000010840 */
[----:B------:R-:W-:Y:S01]  /*3d70*/  FFMA.FTZ R68, -R65, R3, R68 ;  /* 0x0000000341447223 */ /* 0x000fe20000010144 */
[C---:B------:R-:W-:Y:S01]  /*3d80*/  FMUL.FTZ R3, R129.reuse, R52 ;  /* 0x0000003481037220 */ /* 0x040fe20000410000 */
[----:B------:R-:W-:Y:S01]  /*3d90*/  FFMA.FTZ R33, R128, R33, -R64 ;  /* 0x0000002180217223 */ /* 0x000fe20000010840 */
[----:B------:R-:W-:Y:S01]  /*3da0*/  FMUL.FTZ R110, R129, R110 ;  /* 0x0000006e816e7220 */ /* 0x000fe20000410000 */
[----:B------:R-:W-:Y:S01]  /*3db0*/  FFMA.FTZ R84, R125, -R65, R84 ;  /* 0x800000417d547223 */ /* 0x000fe20000010054 */
[----:B------:R-:W-:Y:S01]  /*3dc0*/  FFMA.FTZ R72, -R65, R3, R72 ;  /* 0x0000000341487223 */ /* 0x000fe20000010148 */
[----:B------:R-:W-:Y:S01]  /*3dd0*/  FMUL.FTZ R3, R129, R80 ;  /* 0x0000005081037220 */ /* 0x000fe20000410000 */
[----:B------:R-:W-:Y:S01]  /*3de0*/  FFMA.FTZ R106, -R65, R106, R69 ;  /* 0x0000006a416a7223 */ /* 0x000fe20000010145 */
[--C-:B------:R-:W-:Y:S01]  /*3df0*/  FFMA.FTZ R123, R130, R123, -R64.reuse ;  /* 0x0000007b827b7223 */ /* 0x100fe20000010840 */
[--C-:B------:R-:W-:Y:S01]  /*3e00*/  FFMA.FTZ R121, R128, R121, -R64.reuse ;  /* 0x0000007980797223 */ /* 0x100fe20000010840 */
[--C-:B------:R-:W-:Y:S01]  /*3e10*/  FFMA.FTZ R73, R99, R73, -R64.reuse ;  /* 0x0000004963497223 */ /* 0x100fe20000010840 */
[C-C-:B------:R-:W-:Y:S01]  /*3e20*/  FFMA.FTZ R119, R130.reuse, R119, -R64.reuse ;  /* 0x0000007782777223 */ /* 0x140fe20000010840 */
[--C-:B------:R-:W-:Y:S01]  /*3e30*/  FFMA.FTZ R35, R130, R35, -R64.reuse ;  /* 0x0000002382237223 */ /* 0x100fe20000010840 */
[--C-:B------:R-:W-:Y:S01]  /*3e40*/  FFMA.FTZ R53, R19, R53, -R64.reuse ;  /* 0x0000003513357223 */ /* 0x100fe20000010840 */
[----:B------:R-:W-:Y:S01]  /*3e50*/  FFMA.FTZ R104, -R65, R104, R5 ;  /* 0x0000006841687223 */ /* 0x000fe20000010105 */
[-C--:B------:R-:W-:Y:S01]  /*3e60*/  FFMA.FTZ R30, R34, -R65.reuse, R33 ;  /* 0x80000041221e7223 */ /* 0x080fe20000010021 */
[C---:B------:R-:W-:Y:S01]  /*3e70*/  FMUL.FTZ R84, R129.reuse, R84 ;  /* 0x0000005481547220 */ /* 0x040fe20000410000 */
[----:B------:R-:W-:Y:S01]  /*3e80*/  FMUL.FTZ R5, R129, R106 ;  /* 0x0000006a81057220 */ /* 0x000fe20000410000 */
[----:B------:R-:W-:Y:S01]  /*3e90*/  IADD3 R34, P1, R17, UR12, RZ ;  /* 0x0000000c11227c10 */ /* 0x000fe2000ff3e0ff */
[-C--:B------:R-:W-:Y:S01]  /*3ea0*/  FFMA.FTZ R126, R126, -R65.reuse, R123 ;  /* 0x800000417e7e7223 */ /* 0x080fe2000001007b */
[----:B------:R-:W-:Y:S01]  /*3eb0*/  F2FP.BF16.F32.PACK_AB R110, R3, R110 ;  /* 0x0000006e036e723e */ /* 0x000fe200000010ff */
[-C--:B------:R-:W-:Y:S01]  /*3ec0*/  FFMA.FTZ R124, R124, -R65.reuse, R121 ;  /* 0x800000417c7c7223 */ /* 0x080fe20000010079 */
[C---:B------:R-:W-:Y:S01]  /*3ed0*/  FFMA.FTZ R102, -R65.reuse, R102, R73 ;  /* 0x0000006641667223 */ /* 0x040fe20000010149 */
[-C--:B------:R-:W-:Y:S01]  /*3ee0*/  FFMA.FTZ R122, R122, -R65.reuse, R119 ;  /* 0x800000417a7a7223 */ /* 0x080fe20000010077 */
[----:B------:R-:W-:Y:S01]  /*3ef0*/  FFMA.FTZ R100, -R65, R100, R53 ;  /* 0x0000006441647223 */ /* 0x000fe20000010135 */
[----:B------:R-:W-:Y:S01]  /*3f00*/  FFMA.FTZ R36, R36, -R65, R35 ;  /* 0x8000004124247223 */ /* 0x000fe20000010023 */
[----:B------:R-:W-:Y:S01]  /*3f10*/  IADD3.X R35, R18, UR13, RZ, P1, !PT ;  /* 0x0000000d12237c10 */ /* 0x000fe20008ffe4ff */
[C-C-:B------:R-:W-:Y:S01]  /*3f20*/  FFMA.FTZ R67, R19.reuse, R67, -R64.reuse ;  /* 0x0000004313437223 */ /* 0x140fe20000010840 */
[----:B------:R-:W-:Y:S01]  /*3f30*/  PRMT R17, R110, 0x7632, R17 ;  /* 0x000076326e117816 */ /* 0x000fe20000000011 */
[--C-:B------:R-:W-:Y:S01]  /*3f40*/  FFMA.FTZ R71, R19, R71, -R64.reuse ;  /* 0x0000004713477223 */ /* 0x100fe20000010840 */
[----:B------:R-:W-:Y:S01]  /*3f50*/  F2FP.BF16.F32.PACK_AB R84, R5, R84 ;  /* 0x000000540554723e */ /* 0x000fe200000010ff */
[C---:B------:R-:W-:Y:S01]  /*3f60*/  FMUL.FTZ R126, R129.reuse, R126 ;  /* 0x0000007e817e7220 */ /* 0x040fe20000410000 */
[C---:B------:R-:W-:Y:S01]  /*3f70*/  FMUL.FTZ R3, R129.reuse, R104 ;  /* 0x0000006881037220 */ /* 0x040fe20000410000 */
[C---:B------:R-:W-:Y:S01]  /*3f80*/  FMUL.FTZ R124, R129.reuse, R124 ;  /* 0x0000007c817c7220 */ /* 0x040fe20000410000 */
[C---:B------:R-:W-:Y:S01]  /*3f90*/  FMUL.FTZ R5, R129.reuse, R102 ;  /* 0x0000006681057220 */ /* 0x040fe20000410000 */
[----:B------:R-:W-:Y:S01]  /*3fa0*/  IADD3 R16, P1, R16, UR12, RZ ;  /* 0x0000000c10107c10 */ /* 0x000fe2000ff3e0ff */
[C---:B------:R-:W-:Y:S01]  /*3fb0*/  FMUL.FTZ R122, R129.reuse, R122 ;  /* 0x0000007a817a7220 */ /* 0x040fe20000410000 */
[----:B------:R-:W-:Y:S01]  /*3fc0*/  FMUL.FTZ R19, R129, R100 ;  /* 0x0000006481137220 */ /* 0x000fe20000410000 */
[--C-:B------:R-:W-:Y:S01]  /*3fd0*/  FFMA.FTZ R63, R128, R63, -R64.reuse ;  /* 0x0000003f803f7223 */ /* 0x100fe20000010840 */
[--C-:B------:R-:W-:Y:S01]  /*3fe0*/  FFMA.FTZ R77, R99, R77, -R64.reuse ;  /* 0x0000004d634d7223 */ /* 0x100fe20000010840 */
[--C-:B------:R-:W-:Y:S01]  /*3ff0*/  FFMA.FTZ R51, R130, R51, -R64.reuse ;  /* 0x0000003382337223 */ /* 0x100fe20000010840 */
[----:B------:R0:W-:Y:S01]  /*4000*/  STG.E.U16 desc[UR8][R34.64+0x2], R17 ;  /* 0x0000021122007986 */ /* 0x0001e2000c101508 */
[----:B------:R-:W-:Y:S01]  /*4010*/  F2FP.BF16.F32.PACK_AB R126, R3, R126 ;  /* 0x0000007e037e723e */ /* 0x000fe200000010ff */
[--C-:B------:R-:W-:Y:S01]  /*4020*/  FFMA.FTZ R37, R128, R37, -R64.reuse ;  /* 0x0000002580257223 */ /* 0x100fe20000010840 */
[----:B------:R-:W-:Y:S01]  /*4030*/  F2FP.BF16.F32.PACK_AB R124, R5, R124 ;  /* 0x0000007c057c723e */ /* 0x000fe200000010ff */
[-C--:B------:R-:W-:Y:S01]  /*4040*/  FFMA.FTZ R120, R120, -R65.reuse, R63 ;  /* 0x8000004178787223 */ /* 0x080fe2000001003f */
[----:B------:R-:W-:Y:S01]  /*4050*/  FFMA.FTZ R94, -R65, R94, R77 ;  /* 0x0000005e415e7223 */ /* 0x000fe2000001014d */
[----:B------:R-:W-:Y:S01]  /*4060*/  F2FP.BF16.F32.PACK_AB R122, R19, R122 ;  /* 0x0000007a137a723e */ /* 0x000fe200000010ff */
[----:B------:R-:W-:Y:S01]  /*4070*/  FFMA.FTZ R118, R118, -R65, R51 ;  /* 0x8000004176767223 */ /* 0x000fe20000010033 */
[----:B------:R-:W-:Y:S01]  /*4080*/  FFMA.FTZ R90, -R65, R90, R67 ;  /* 0x0000005a415a7223 */ /* 0x000fe20000010143 */
[--C-:B------:R-:W-:Y:S01]  /*4090*/  FFMA.FTZ R49, R128, R49, -R64.reuse ;  /* 0x0000003180317223 */ /* 0x100fe20000010840 */
[--C-:B------:R-:W-:Y:S01]  /*40a0*/  FFMA.FTZ R81, R99, R81, -R64.reuse ;  /* 0x0000005163517223 */ /* 0x100fe20000010840 */
[----:B------:R-:W-:Y:S01]  /*40b0*/  PRMT R3, R84, 0x7632, R3 ;  /* 0x0000763254037816 */ /* 0x000fe20000000003 */
[--C-:B------:R-:W-:Y:S01]  /*40c0*/  FFMA.FTZ R47, R130, R47, -R64.reuse ;  /* 0x0000002f822f7223 */ /* 0x100fe20000010840 */
[----:B0-----:R-:W-:Y:S01]  /*40d0*/  IADD3.X R17, R15, UR13, RZ, P1, !PT ;  /* 0x0000000d0f117c10 */ /* 0x001fe20008ffe4ff */
[--C-:B------:R-:W-:Y:S01]  /*40e0*/  FFMA.FTZ R45, R128, R45, -R64.reuse ;  /* 0x0000002d802d7223 */ /* 0x100fe20000010840 */
[----:B------:R-:W-:Y:S01]  /*40f0*/  IADD3 R14, P1, R14, UR12, RZ ;  /* 0x0000000c0e0e7c10 */ /* 0x000fe2000ff3e0ff */
[--C-:B------:R-:W-:Y:S01]  /*4100*/  FFMA.FTZ R85, R99, R85, -R64.reuse ;  /* 0x0000005563557223 */ /* 0x100fe20000010840 */
[----:B------:R-:W-:Y:S01]  /*4110*/  PRMT R5, R126, 0x7632, R5 ;  /* 0x000076327e057816 */ /* 0x000fe20000000005 */
[----:B------:R-:W-:Y:S01]  /*4120*/  FFMA.FTZ R43, R130, R43, -R64 ;  /* 0x0000002b822b7223 */ /* 0x000fe20000010840 */
[----:B------:R-:W-:Y:S01]  /*4130*/  PRMT R18, R124, 0x7632, R18 ;  /* 0x000076327c127816 */ /* 0x000fe20000000012 */
[----:B------:R-:W-:Y:S01]  /*4140*/  FFMA.FTZ R38, R38, -R65, R37 ;  /* 0x8000004126267223 */ /* 0x000fe20000010025 */
[----:B------:R-:W-:Y:S01]  /*4150*/  IADD3.X R15, R13, UR13, RZ, P1, !PT ;  /* 0x0000000d0d0f7c10 */ /* 0x000fe20008ffe4ff */
[C---:B------:R-:W-:Y:S01]  /*4160*/  FMUL.FTZ R120, R129.reuse, R120 ;  /* 0x0000007881787220 */ /* 0x040fe20000410000 */
[C---:B------:R-:W-:Y:S01]  /*4170*/  FMUL.FTZ R33, R129.reuse, R94 ;  /* 0x0000005e81217220 */ /* 0x040fe20000410000 */
[----:B------:R-:W-:Y:S01]  /*4180*/  PRMT R13, R122, 0x7632, R13 ;  /* 0x000076327a0d7816 */ /* 0x000fe2000000000d */
[--C-:B------:R-:W-:Y:S01]  /*4190*/  FFMA.FTZ R39, R130, R39, -R64.reuse ;  /* 0x0000002782277223 */ /* 0x100fe20000010840 */
[C---:B------:R-:W-:Y:S01]  /*41a0*/  FMUL.FTZ R118, R129.reuse, R118 ;  /* 0x0000007681767220 */ /* 0x040fe20000410000 */
[----:B------:R-:W-:Y:S01]  /*41b0*/  FMUL.FTZ R37, R129, R90 ;  /* 0x0000005a81257220 */ /* 0x000fe20000410000 */
[--C-:B------:R-:W-:Y:S01]  /*41c0*/  FFMA.FTZ R41, R128, R41, -R64.reuse ;  /* 0x0000002980297223 */ /* 0x100fe20000010840 */
[-C--:B------:R-:W-:Y:S01]  /*41d0*/  FFMA.FTZ R50, R50, -R65.reuse, R49 ;  /* 0x8000004132327223 */ /* 0x080fe20000010031 */
[C---:B------:R-:W-:Y:S01]  /*41e0*/  FFMA.FTZ R86, -R65.reuse, R86, R81 ;  /* 0x0000005641567223 */ /* 0x040fe20000010151 */
[----:B------:R-:W-:Y:S01]  /*41f0*/  IADD3 R12, P1, R12, UR12, RZ ;  /* 0x0000000c0c0c7c10 */ /* 0x000fe2000ff3e0ff */
[-C--:B------:R-:W-:Y:S01]  /*4200*/  FFMA.FTZ R48, R48, -R65.reuse, R47 ;  /* 0x8000004130307223 */ /* 0x080fe2000001002f */
[C---:B------:R-:W-:Y:S01]  /*4210*/  FFMA.FTZ R74, -R65.reuse, R74, R71 ;  /* 0x0000004a414a7223 */ /* 0x040fe20000010147 */
[-C--:B------:R-:W-:Y:S01]  /*4220*/  FFMA.FTZ R46, R46, -R65.reuse, R45 ;  /* 0x800000412e2e7223 */ /* 0x080fe2000001002d */
[----:B------:R-:W-:Y:S01]  /*4230*/  FFMA.FTZ R82, -R65, R82, R85 ;  /* 0x0000005241527223 */ /* 0x000fe20000010155 */
[----:B------:R-:W-:Y:S01]  /*4240*/  STG.E.U16 desc[UR8][R34.64], R110 ;  /* 0x0000006e22007986 */ /* 0x000fe2000c101508 */
[-C--:B------:R-:W-:Y:S01]  /*4250*/  FFMA.FTZ R44, R44, -R65.reuse, R43 ;  /* 0x800000412c2c7223 */ /* 0x080fe2000001002b */
[----:B------:R-:W-:Y:S01]  /*4260*/  FFMA.FTZ R40, R40, -R65, R39 ;  /* 0x8000004128287223 */ /* 0x000fe20000010027 */
[----:B------:R-:W-:Y:S01]  /*4270*/  F2FP.BF16.F32.PACK_AB R120, R33, R120 ;  /* 0x000000782178723e */ /* 0x000fe200000010ff */
[----:B------:R-:W-:Y:S01]  /*4280*/  STG.E.U16 desc[UR8][R34.64+0x4], R84 ;  /* 0x0000045422007986 */ /* 0x000fe2000c101508 */
[--C-:B------:R-:W-:Y:S01]  /*4290*/  FFMA.FTZ R89, R99, R89, -R64.reuse ;  /* 0x0000005963597223 */ /* 0x100fe20000010840 */
[----:B------:R-:W-:Y:S01]  /*42a0*/  FFMA.FTZ R42, R42, -R65, R41 ;  /* 0x800000412a2a7223 */ /* 0x000fe20000010029 */
[C---:B------:R-:W-:Y:S01]  /*42b0*/  FMUL.FTZ R50, R129.reuse, R50 ;  /* 0x0000003281327220 */ /* 0x040fe20000410000 */
[----:B------:R0:W-:Y:S01]  /*42c0*/  STG.E.U16 desc[UR8][R34.64+0x6], R3 ;  /* 0x0000060322007986 */ /* 0x0001e2000c101508 */
[----:B------:R-:W-:Y:S01]  /*42d0*/  FMUL.FTZ R39, R129, R86 ;  /* 0x0000005681277220 */ /* 0x000fe20000410000 */
[----:B------:R-:W-:Y:S01]  /*42e0*/  F2FP.BF16.F32.PACK_AB R118, R37, R118 ;  /* 0x000000762576723e */ /* 0x000fe200000010ff */
[--C-:B------:R-:W-:Y:S01]  /*42f0*/  FFMA.FTZ R93, R99, R93, -R64.reuse ;  /* 0x0000005d635d7223 */ /* 0x100fe20000010840 */
[----:B------:R-:W-:Y:S01]  /*4300*/  STG.E.U16 desc[UR8][R16.64], R126 ;  /* 0x0000007e10007986 */ /* 0x000fe2000c101508 */
[C---:B------:R-:W-:Y:S01]  /*4310*/  FMUL.FTZ R48, R129.reuse, R48 ;  /* 0x0000003081307220 */ /* 0x040fe20000410000 */
[C---:B------:R-:W-:Y:S01]  /*4320*/  FMUL.FTZ R41, R129.reuse, R74 ;  /* 0x0000004a81297220 */ /* 0x040fe20000410000 */
[C---:B------:R-:W-:Y:S01]  /*4330*/  FMUL.FTZ R46, R129.reuse, R46 ;  /* 0x0000002e812e7220 */ /* 0x040fe20000410000 */
[----:B------:R1:W-:Y:S01]  /*4340*/  STG.E.U16 desc[UR8][R16.64+0x2], R5 ;  /* 0x0000020510007986 */ /* 0x0003e2000c101508 */
[C---:B------:R-:W-:Y:S01]  /*4350*/  FMUL.FTZ R43, R129.reuse, R82 ;  /* 0x00000052812b7220 */ /* 0x040fe20000410000 */
[C---:B------:R-:W-:Y:S01]  /*4360*/  FMUL.FTZ R44, R129.reuse, R44 ;  /* 0x0000002c812c7220 */ /* 0x040fe20000410000 */
[----:B------:R-:W-:Y:S01]  /*4370*/  FMUL.FTZ R45, R129, R76 ;  /* 0x0000004c812d7220 */ /* 0x000fe20000410000 */
[----:B------:R-:W-:Y:S01]  /*4380*/  STG.E.U16 desc[UR8][R16.64+0x4], R124 ;  /* 0x0000047c10007986 */ /* 0x000fe2000c101508 */
[----:B0-----:R-:W-:Y:S01]  /*4390*/  PRMT R3, R120, 0x7632, R3 ;  /* 0x0000763278037816 */ /* 0x001fe20000000003 */
[C---:B------:R-:W-:Y:S01]  /*43a0*/  FFMA.FTZ R70, -R65.reuse, R70, R89 ;  /* 0x0000004641467223 */ /* 0x040fe20000010159 */
[----:B------:R-:W-:Y:S01]  /*43b0*/  FFMA.FTZ R66, -R65, R66, R93 ;  /* 0x0000004241427223 */ /* 0x000fe2000001015d */
[----:B------:R-:W-:Y:S01]  /*43c0*/  STG.E.U16 desc[UR8][R16.64+0x6], R18 ;  /* 0x0000061210007986 */ /* 0x000fe2000c101508 */
[----:B------:R-:W-:Y:S01]  /*43d0*/  F2FP.BF16.F32.PACK_AB R50, R39, R50 ;  /* 0x000000322732723e */ /* 0x000fe200000010ff */
[----:B------:R-:W-:Y:S01]  /*43e0*/  FFMA.FTZ R64, R99, R97, -R64 ;  /* 0x0000006163407223 */ /* 0x000fe20000010840 */
[----:B------:R-:W-:Y:S01]  /*43f0*/  F2FP.BF16.F32.PACK_AB R48, R41, R48 ;  /* 0x000000302930723e */ /* 0x000fe200000010ff */
[----:B------:R0:W-:Y:S01]  /*4400*/  STG.E.U16 desc[UR8][R14.64+0x2], R13 ;  /* 0x0000020d0e007986 */ /* 0x0001e2000c101508 */
[----:B-1----:R-:W-:Y:S01]  /*4410*/  PRMT R5, R118, 0x7632, R5 ;  /* 0x0000763276057816 */ /* 0x002fe20000000005 */
[----:B------:R-:W-:Y:S01]  /*4420*/  FMUL.FTZ R42, R129, R42 ;  /* 0x0000002a812a7220 */ /* 0x000fe20000410000 */
[----:B------:R-:W-:Y:S01]  /*4430*/  F2FP.BF16.F32.PACK_AB R46, R43, R46 ;  /* 0x0000002e2b2e723e */ /* 0x000fe200000010ff */
[----:B------:R-:W-:Y:S01]  /*4440*/  FMUL.FTZ R47, R129, R70 ;  /* 0x00000046812f7220 */ /* 0x000fe20000410000 */
[----:B------:R-:W-:Y:S01]  /*4450*/  F2FP.BF16.F32.PACK_AB R44, R45, R44 ;  /* 0x0000002c2d2c723e */ /* 0x000fe200000010ff */
[----:B------:R-:W-:Y:S01]  /*4460*/  STG.E.U16 desc[UR8][R14.64], R122 ;  /* 0x0000007a0e007986 */ /* 0x000fe2000c101508 */
[C---:B------:R-:W-:Y:S01]  /*4470*/  FMUL.FTZ R40, R129.reuse, R40 ;  /* 0x0000002881287220 */ /* 0x040fe20000410000 */
[C---:B------:R-:W-:Y:S01]  /*4480*/  FMUL.FTZ R49, R129.reuse, R68 ;  /* 0x0000004481317220 */ /* 0x040fe20000410000 */
[C---:B------:R-:W-:Y:S01]  /*4490*/  FMUL.FTZ R38, R129.reuse, R38 ;  /* 0x0000002681267220 */ /* 0x040fe20000410000 */
[----:B------:R-:W-:Y:S01]  /*44a0*/  STG.E.U16 desc[UR8][R14.64+0x4], R120 ;  /* 0x000004780e007986 */ /* 0x000fe2000c101508 */
[----:B------:R-:W-:Y:S01]  /*44b0*/  FMUL.FTZ R51, R129, R66 ;  /* 0x0000004281337220 */ /* 0x000fe20000410000 */
[----:B0-----:R-:W-:Y:S01]  /*44c0*/  IADD3.X R13, R11, UR13, RZ, P1, !PT ;  /* 0x0000000d0b0d7c10 */ /* 0x001fe20008ffe4ff */
[----:B------:R-:W-:Y:S01]  /*44d0*/  FFMA.FTZ R62, -R65, R62, R64 ;  /* 0x0000003e413e7223 */ /* 0x000fe20000010140 */
[----:B------:R-:W-:Y:S01]  /*44e0*/  IADD3 R10, P1, R10, UR12, RZ ;  /* 0x0000000c0a0a7c10 */ /* 0x000fe2000ff3e0ff */
[----:B------:R0:W-:Y:S01]  /*44f0*/  STG.E.U16 desc[UR8][R14.64+0x6], R3 ;  /* 0x000006030e007986 */ /* 0x0001e2000c101508 */
[----:B------:R-:W-:Y:S01]  /*4500*/  F2FP.BF16.F32.PACK_AB R42, R47, R42 ;  /* 0x0000002a2f2a723e */ /* 0x000fe200000010ff */
[----:B------:R-:W-:Y:S01]  /*4510*/  FMUL.FTZ R36, R129, R36 ;  /* 0x0000002481247220 */ /* 0x000fe20000410000 */
[----:B------:R-:W-:Y:S01]  /*4520*/  IADD3.X R11, R9, UR13, RZ, P1, !PT ;  /* 0x0000000d090b7c10 */ /* 0x000fe20008ffe4ff */
[----:B------:R1:W-:Y:S01]  /*4530*/  STG.E.U16 desc[UR8][R12.64+0x2], R5 ;  /* 0x000002050c007986 */ /* 0x0003e2000c101508 */
[----:B------:R-:W-:Y:S01]  /*4540*/  IADD3 R8, P1, R8, UR12, RZ ;  /* 0x0000000c08087c10 */ /* 0x000fe2000ff3e0ff */
[C---:B------:R-:W-:Y:S01]  /*4550*/  FMUL.FTZ R53, R129.reuse, R72 ;  /* 0x0000004881357220 */ /* 0x040fe20000410000 */
[----:B------:R-:W-:Y:S01]  /*4560*/  FMUL.FTZ R30, R129, R30 ;  /* 0x0000001e811e7220 */ /* 0x000fe20000410000 */
[----:B------:R-:W-:Y:S01]  /*4570*/  STG.E.U16 desc[UR8][R12.64], R118 ;  /* 0x000000760c007986 */ /* 0x000fe2000c101508 */
[----:B------:R-:W-:Y:S01]  /*4580*/  IADD3.X R9, R7, UR13, RZ, P1, !PT ;  /* 0x0000000d07097c10 */ /* 0x000fe20008ffe4ff */
[----:B------:R-:W-:Y:S01]  /*4590*/  FMUL.FTZ R129, R129, R62 ;  /* 0x0000003e81817220 */ /* 0x000fe20000410000 */
[----:B------:R-:W-:Y:S01]  /*45a0*/  PRMT R7, R44, 0x7632, R7 ;  /* 0x000076322c077816 */ /* 0x000fe20000000007 */
[----:B------:R-:W-:Y:S01]  /*45b0*/  STG.E.U16 desc[UR8][R12.64+0x4], R50 ;  /* 0x000004320c007986 */ /* 0x000fe2000c101508 */
[----:B0-----:R-:W-:-:S02]  /*45c0*/  PRMT R15, R50, 0x7632, R15 ;  /* 0x00007632320f7816 */ /* 0x001fc4000000000f */
[----:B------:R-:W-:Y:S02]  /*45d0*/  PRMT R3, R48, 0x7632, R3 ;  /* 0x0000763230037816 */ /* 0x000fe40000000003 */
[----:B-1----:R-:W-:Y:S01]  /*45e0*/  PRMT R5, R46, 0x7632, R5 ;  /* 0x000076322e057816 */ /* 0x002fe20000000005 */
[----:B------:R-:W-:Y:S01]  /*45f0*/  STG.E.U16 desc[UR8][R12.64+0x6], R15 ;  /* 0x0000060f0c007986 */ /* 0x000fe2000c101508 */
[----:B------:R-:W-:Y:S02]  /*4600*/  IADD3 R6, P1, R6, UR12, RZ ;  /* 0x0000000c06067c10 */ /* 0x000fe4000ff3e0ff */
[----:B------:R-:W-:Y:S01]  /*4610*/  F2FP.BF16.F32.PACK_AB R40, R49, R40 ;  /* 0x000000283128723e */ /* 0x000fe200000010ff */
[----:B------:R-:W-:Y:S01]  /*4620*/  STG.E.U16 desc[UR8][R10.64], R48 ;  /* 0x000000300a007986 */ /* 0x000fe2000c101508 */
[----:B------:R-:W-:Y:S02]  /*4630*/  F2FP.BF16.F32.PACK_AB R38, R51, R38 ;  /* 0x000000263326723e */ /* 0x000fe400000010ff */
[----:B------:R-:W-:Y:S01]  /*4640*/  F2FP.BF16.F32.PACK_AB R36, R53, R36 ;  /* 0x000000243524723e */ /* 0x000fe200000010ff */
[----:B------:R0:W-:Y:S01]  /*4650*/  STG.E.U16 desc[UR8][R10.64+0x2], R3 ;  /* 0x000002030a007986 */ /* 0x0001e2000c101508 */
[----:B------:R-:W-:-:S03]  /*4660*/  F2FP.BF16.F32.PACK_AB R30, R129, R30 ;  /* 0x0000001e811e723e */ /* 0x000fc600000010ff */
[----:B------:R-:W-:Y:S04]  /*4670*/  STG.E.U16 desc[UR8][R10.64+0x4], R46 ;  /* 0x0000042e0a007986 */ /* 0x000fe8000c101508 */
[----:B------:R1:W-:Y:S04]  /*4680*/  STG.E.U16 desc[UR8][R10.64+0x6], R5 ;  /* 0x000006050a007986 */ /* 0x0003e8000c101508 */
[----:B------:R2:W-:Y:S01]  /*4690*/  STG.E.U16 desc[UR8][R8.64+0x2], R7 ;  /* 0x0000020708007986 */ /* 0x0005e2000c101508 */
[----:B0-----:R-:W-:-:S03]  /*46a0*/  PRMT R3, R42, 0x7632, R3 ;  /* 0x000076322a037816 */ /* 0x001fc60000000003 */
[----:B------:R-:W-:Y:S01]  /*46b0*/  STG.E.U16 desc[UR8][R8.64], R44 ;  /* 0x0000002c08007986 */ /* 0x000fe2000c101508 */
[----:B-1----:R-:W-:-:S03]  /*46c0*/  PRMT R5, R38, 0x7632, R5 ;  /* 0x0000763226057816 */ /* 0x002fc60000000005 */
[----:B------:R-:W-:Y:S01]  /*46d0*/  STG.E.U16 desc[UR8][R8.64+0x4], R42 ;  /* 0x0000042a08007986 */ /* 0x000fe2000c101508 */
[----:B--2---:R-:W-:-:S03]  /*46e0*/  IADD3.X R7, R4, UR13, RZ, P1, !PT ;  /* 0x0000000d04077c10 */ /* 0x004fc60008ffe4ff */
[----:B------:R0:W-:Y:S01]  /*46f0*/  STG.E.U16 desc[UR8][R8.64+0x6], R3 ;  /* 0x0000060308007986 */ /* 0x0001e2000c101508 */
[----:B------:R-:W-:Y:S02]  /*4700*/  PRMT R4, R40, 0x7632, R4 ;  /* 0x0000763228047816 */ /* 0x000fe40000000004 */
[----:B------:R-:W-:Y:S01]  /*4710*/  IADD3 R2, P1, R2, UR12, RZ ;  /* 0x0000000c02027c10 */ /* 0x000fe2000ff3e0ff */
[----:B------:R-:W-:Y:S04]  /*4720*/  STG.E.U16 desc[UR8][R6.64], R40 ;  /* 0x0000002806007986 */ /* 0x000fe8000c101508 */
[----:B------:R-:W-:Y:S04]  /*4730*/  STG.E.U16 desc[UR8][R6.64+0x2], R4 ;  /* 0x0000020406007986 */ /* 0x000fe8000c101508 */
[----:B------:R-:W-:Y:S01]  /*4740*/  STG.E.U16 desc[UR8][R6.64+0x4], R38 ;  /* 0x0000042606007986 */ /* 0x000fe2000c101508 */
[----:B0-----:R-:W-:-:S02]  /*4750*/  IADD3.X R3, R0, UR13, RZ, P1, !PT ;  /* 0x0000000d00037c10 */ /* 0x001fc40008ffe4ff */
[----:B------:R-:W-:Y:S01]  /*4760*/  PRMT R0, R36, 0x7632, R0 ;  /* 0x0000763224007816 */ /* 0x000fe20000000000 */
[----:B------:R0:W-:Y:S01]  /*4770*/  STG.E.U16 desc[UR8][R6.64+0x6], R5 ;  /* 0x0000060506007986 */ /* 0x0001e2000c101508 */
[----:B------:R-:W-:-:S03]  /*4780*/  PRMT R8, R30, 0x7632, R8 ;  /* 0x000076321e087816 */ /* 0x000fc60000000008 */
[----:B------:R1:W-:Y:S04]  /*4790*/  STG.E.U16 desc[UR8][R2.64], R36 ;  /* 0x0000002402007986 */ /* 0x0003e8000c101508 */
[----:B------:R1:W-:Y:S01]  /*47a0*/  STG.E.U16 desc[UR8][R2.64+0x2], R0 ;  /* 0x0000020002007986 */ /* 0x0003e2000c101508 */
[----:B0-----:R-:W-:-:S03]  /*47b0*/  PRMT R7, R30, 0x7610, R7 ;  /* 0x000076101e077816 */ /* 0x001fc60000000007 */
[----:B------:R1:W-:Y:S01]  /*47c0*/  STG.E.U16 desc[UR8][R2.64+0x6], R8 ;  /* 0x0000060802007986 */ /* 0x0003e2000c101508 */
[----:B------:R-:W-:-:S03]  /*47d0*/  IMAD.MOV.U32 R30, RZ, RZ, R131 ;  /* 0x000000ffff1e7224 */ /* 0x000fc600078e0083 */
[----:B------:R1:W-:Y:S01]  /*47e0*/  STG.E.U16 desc[UR8][R2.64+0x4], R7 ;  /* 0x0000040702007986 */ /* 0x0003e2000c101508 */
[----:B------:R-:W-:Y:S05]  /*47f0*/  @!P0 BRA `(.L_x_304) ;  /* 0xffffffbc00448947 */ /* 0x000fea000383ffff */
.L_x_292:
[C---:B-1----:R-:W-:Y:S02]  /*4800*/  LOP3.LUT R7, R32.reuse, 0x7, RZ, 0xc0, !PT ;  /* 0x0000000720077812 */ /* 0x042fe400078ec0ff */
[----:B------:R-:W-:-:S03]  /*4810*/  LOP3.LUT R32, R32, 0x7fffff8, RZ, 0xc0, !PT ;  /* 0x07fffff820207812 */ /* 0x000fc600078ec0ff */
[----:B------:R-:W-:Y:S01]  /*4820*/  IMAD R7, R7, 0x140, RZ ;  /* 0x0000014007077824 */ /* 0x000fe200078e02ff */
[----:B------:R-:W-:-:S04]  /*4830*/  IADD3 R32, R32, R31, RZ ;  /* 0x0000001f20207210 */ /* 0x000fc80007ffe0ff */
[----:B------:R-:W-:Y:S01]  /*4840*/  LEA R23, R32, R7, 0x5 ;  /* 0x0000000720177211 */ /* 0x000fe200078e28ff */
[----:B------:R-:W-:-:S05]  /*4850*/  VIADD R7, R7, 0x140 ;  /* 0x0000014007077836 */ /* 0x000fca0000000000 */
[----:B------:R-:W-:-:S13]  /*4860*/  ISETP.GE.AND P0, PT, R23, R7, PT ;  /* 0x000000071700720c */ /* 0x000fda0003f06270 */
[----:B------:R-:W-:Y:S05]  /*4870*/  @P0 EXIT ;  /* 0x000000000000094d */ /* 0x000fea0003800000 */
[----:B------:R-:W0:Y:S01]  /*4880*/  LDC.64 R20, c[0x0][0x258] ;  /* 0x00009600ff147b82 */ /* 0x000e220000000a00 */
[----:B------:R-:W1:Y:S01]  /*4890*/  S2R R6, SR_TID.X ;  /* 0x0000000000067919 */ /* 0x000e620000002100 */
[----:B------:R-:W-:-:S06]  /*48a0*/  UMOV UR4, 0x400 ;  /* 0x0000040000047882 */ /* 0x000fcc0000000000 */
[----:B------:R-:W2:Y:S01]  /*48b0*/  S2UR UR5, SR_CgaCtaId ;  /* 0x00000000000579c3 */ /* 0x000ea20000008800 */
[----:B0-----:R-:W-:Y:S02]  /*48c0*/  LOP3.LUT R3, RZ, R20, RZ, 0x33, !PT ;  /* 0x00000014ff037212 */ /* 0x001fe400078e33ff */
[----:B------:R-:W-:Y:S02]  /*48d0*/  LOP3.LUT R0, RZ, R21, RZ, 0x33, !PT ;  /* 0x00000015ff007212 */ /* 0x000fe400078e33ff */
[----:B------:R-:W-:-:S04]  /*48e0*/  ISETP.GT.U32.AND P0, PT, R3, -0x3, PT ;  /* 0xfffffffd0300780c */ /* 0x000fc80003f04070 */
[C---:B------:R-:W-:Y:S01]  /*48f0*/  ISETP.GT.AND.EX P0, PT, R0.reuse, -0x1, PT, P0 ;  /* 0xffffffff0000780c */ /* 0x040fe20003f04300 */
[----:B--2---:R-:W-:Y:S01]  /*4900*/  ULEA UR6, UR5, UR4, 0x18 ;  /* 0x0000000405067291 */ /* 0x004fe2000f8ec03f */
[----:B-1----:R-:W-:Y:S02]  /*4910*/  SHF.R.U32.HI R5, RZ, 0x5, R6 ;  /* 0x00000005ff057819 */ /* 0x002fe40000011606 */
[----:B------:R-:W-:Y:S01]  /*4920*/  SEL R3, R3, 0xfffffffd, P0 ;  /* 0xfffffffd03037807 */ /* 0x000fe20000000000 */
[----:B------:R-:W-:Y:S01]  /*4930*/  ULDC.64 UR4, c[0x0][0x260] ;  /* 0x0000980000047ab9 */ /* 0x000fe20000000a00 */
[----:B------:R-:W-:Y:S01]  /*4940*/  SEL R0, R0, 0xffffffff, P0 ;  /* 0xffffffff00007807 */ /* 0x000fe20000000000 */
[----:B------:R-:W-:Y:S01]  /*4950*/  IMAD.SHL.U32 R11, R5, 0x2, RZ ;  /* 0x00000002050b7824 */ /* 0x000fe200078e00ff */
[C---:B------:R-:W-:Y:S01]  /*4960*/  SHF.L.U32 R4, R3.reuse, 0x3, RZ ;  /* 0x0000000303047819 */ /* 0x040fe200000006ff */
[----:B------:R-:W-:Y:S01]  /*4970*/  UIADD3 UR4, UP0, UR4, 0x66000, URZ ;  /* 0x0006600004047890 */ /* 0x000fe2000ff1e03f */
[----:B------:R-:W-:-:S02]  /*4980*/  SHF.L.U64.HI R3, R3, 0x3, R0 ;  /* 0x0000000303037819 */ /* 0x000fc40000010200 */
[----:B------:R-:W-:Y:S01]  /*4990*/  MOV R0, 0xffffffff ;  /* 0xffffffff00007802 */ /* 0x000fe20000000f00 */
[----:B------:R-:W-:Y:S01]  /*49a0*/  UIADD3.X UR5, URZ, UR5, URZ, UP0, !UPT ;  /* 0x000000053f057290 */ /* 0x000fe200087fe43f */
[----:B------:R-:W-:Y:S02]  /*49b0*/  IADD3 R4, P0, P1, -R4, -0x9, -R5 ;  /* 0xfffffff704047810 */ /* 0x000fe4000791e905 */
[----:B------:R-:W-:Y:S02]  /*49c0*/  SHF.R.U32.HI R2, RZ, 0x4, R6 ;  /* 0x00000004ff027819 */ /* 0x000fe40000011606 */
[----:B------:R-:W-:Y:S02]  /*49d0*/  IADD3.X R3, ~R3, -0x1, R0, P0, P1 ;  /* 0xffffffff03037810 */ /* 0x000fe400007e2500 */
[----:B------:R-:W-:Y:S02]  /*49e0*/  IADD3 R0, R2, 0x14, RZ ;  /* 0x0000001402007810 */ /* 0x000fe40007ffe0ff */
[----:B------:R-:W-:Y:S01]  /*49f0*/  LEA R10, R5, UR6, 0x7 ;  /* 0x00000006050a7c11 */ /* 0x000fe2000f8e38ff */
[----:B------:R-:W-:Y:S01]  /*4a00*/  IMAD.WIDE.U32 R8, R3, -0x33333333, RZ ;  /* 0xcccccccd03087825 */ /* 0x000fe200078e00ff */
[----:B------:R-:W-:-:S02]  /*4a10*/  LOP3.LUT R11, R11, 0x1f, R6, 0x78, !PT ;  /* 0x0000001f0b0b7812 */ /* 0x000fc400078e7806 */
[----:B------:R-:W-:Y:S02]  /*4a20*/  LOP3.LUT R14, RZ, R2, RZ, 0x33, !PT ;  /* 0x00000002ff0e7212 */ /* 0x000fe400078e33ff */
[----:B------:R-:W-:Y:S01]  /*4a30*/  IADD3 R39, P2, R5, 0x1e, RZ ;  /* 0x0000001e05277810 */ /* 0x000fe20007f5e0ff */
[----:B------:R-:W-:Y:S01]  /*4a40*/  IMAD.WIDE.U32 R12, P0, R4, -0x33333334, R8 ;  /* 0xcccccccc040c7825 */ /* 0x000fe20007800008 */
[----:B------:R-:W-:Y:S02]  /*4a50*/  VIMNMX.U32 R9, R0, 0x20, !PT ;  /* 0x0000002000097848 */ /* 0x000fe40007fe0000 */
[----:B------:R-:W-:Y:S01]  /*4a60*/  LEA R8, R11, R10, 0x2 ;  /* 0x0000000a0b087211 */ /* 0x000fe200078e10ff */
[----:B------:R-:W-:Y:S01]  /*4a70*/  IMAD.WIDE.U32 R10, R4, -0x33333333, RZ ;  /* 0xcccccccd040a7825 */ /* 0x000fe200078e00ff */
[----:B------:R-:W-:Y:S02]  /*4a80*/  IADD3 R9, R9, R14, RZ ;  /* 0x0000000e09097210 */ /* 0x000fe40007ffe0ff */
[C---:B------:R-:W-:Y:S01]  /*4a90*/  SHF.L.U32 R10, R6.reuse, 0x7, RZ ;  /* 0x00000007060a7819 */ /* 0x040fe200000006ff */
[----:B------:R-:W-:Y:S01]  /*4aa0*/  IMAD.SHL.U32 R14, R6, 0x2, RZ ;  /* 0x00000002060e7824 */ /* 0x000fe200078e00ff */
[----:B------:R-:W-:Y:S01]  /*4ab0*/  IADD3 RZ, P1, R11, R12, RZ ;  /* 0x0000000c0bff7210 */ /* 0x000fe20007f3e0ff */
[----:B------:R-:W-:Y:S01]  /*4ac0*/  IMAD.X R17, RZ, RZ, RZ, P0 ;  /* 0x000000ffff117224 */ /* 0x000fe200000e06ff */
[----:B------:R-:W-:-:S02]  /*4ad0*/  LOP3.LUT R12, R10, 0x780, RZ, 0xc0, !PT ;  /* 0x000007800a0c7812 */ /* 0x000fc400078ec0ff */
[----:B------:R-:W-:Y:S02]  /*4ae0*/  LOP3.LUT R11, R14, 0x1e, RZ, 0xc0, !PT ;  /* 0x0000001e0e0b7812 */ /* 0x000fe400078ec0ff */
[----:B------:R-:W-:Y:S01]  /*4af0*/  MOV R16, R13 ;  /* 0x0000000d00107202 */ /* 0x000fe20000000f00 */
[----:B------:R-:W-:Y:S01]  /*4b00*/  VIADD R19, R12, UR6 ;  /* 0x000000060c137c36 */ /* 0x000fe20008000000 */
[----:B------:R-:W-:Y:S02]  /*4b10*/  LOP3.LUT R14, R0, R11, RZ, 0x3c, !PT ;  /* 0x0000000b000e7212 */ /* 0x000fe400078e3cff */
[----:B------:R-:W-:Y:S01]  /*4b20*/  ISETP.LT.U32.AND P0, PT, R20, 0x2, PT ;  /* 0x000000021400780c */ /* 0x000fe20003f01070 */
[----:B------:R-:W-:Y:S01]  /*4b30*/  IMAD.WIDE.U32.X R16, R3, -0x33333334, R16, P1 ;  /* 0xcccccccc03107825 */ /* 0x000fe200008e0410 */
[----:B------:R-:W-:Y:S02]  /*4b40*/  LEA R13, R14, R19, 0x2 ;  /* 0x000000130e0d7211 */ /* 0x000fe400078e10ff */
[----:B------:R-:W-:Y:S01]  /*4b50*/  IADD3 R10, R2, 0x28, RZ ;  /* 0x00000028020a7810 */ /* 0x000fe20007ffe0ff */
[----:B------:R-:W-:Y:S01]  /*4b60*/  IMAD.WIDE.U32 R14, R9, -0x33333333, RZ ;  /* 0xcccccccd090e7825 */ /* 0x000fe200078e00ff */
[----:B------:R-:W-:-:S02]  /*4b70*/  ISETP.LT.AND.EX P0, PT, R21, RZ, PT, P0 ;  /* 0x000000ff1500720c */ /* 0x000fc40003f01300 */
[----:B------:R-:W-:Y:S02]  /*4b80*/  SHF.R.U64 R24, R16, 0x3, R17 ;  /* 0x0000000310187819 */ /* 0x000fe40000001211 */
[-C--:B------:R-:W-:Y:S02]  /*4b90*/  LOP3.LUT R18, R10, R11.reuse, RZ, 0x3c, !PT ;  /* 0x0000000b0a127212 */ /* 0x080fe400078e3cff */
[----:B------:R-:W-:Y:S02]  /*4ba0*/  LEA.HI R25, R15, 0x1, RZ, 0x1c ;  /* 0x000000010f197811 */ /* 0x000fe400078fe0ff */
[----:B------:R-:W-:Y:S01]  /*4bb0*/  SEL R16, R20, 0x2, P0 ;  /* 0x0000000214107807 */ /* 0x000fe20000000000 */
[----:B------:R-:W-:Y:S01]  /*4bc0*/  IMAD R14, R18, 0x4, R19 ;  /* 0x00000004120e7824 */ /* 0x000fe200078e0213 */
[----:B------:R-:W-:Y:S02]  /*4bd0*/  LOP3.LUT R12, R2, R11, RZ, 0x3c, !PT ;  /* 0x0000000b020c7212 */ /* 0x000fe400078e3cff */
[----:B------:R-:W-:-:S02]  /*4be0*/  SEL R15, R21, RZ, P0 ;  /* 0x000000ff150f7207 */ /* 0x000fc40000000000 */
[C---:B------:R-:W-:Y:S02]  /*4bf0*/  IADD3 R20, P1, R5.reuse, 0x14, RZ ;  /* 0x0000001405147810 */ /* 0x040fe40007f3e0ff */
[----:B------:R-:W-:Y:S02]  /*4c00*/  IADD3 R21, P0, R5, 0xa, RZ ;  /* 0x0000000a05157810 */ /* 0x000fe40007f1e0ff */
[----:B------:R-:W-:Y:S01]  /*4c10*/  IADD3 R24, R24, 0x1, RZ ;  /* 0x0000000118187810 */ /* 0x000fe20007ffe0ff */
[----:B------:R-:W-:Y:S01]  /*4c20*/  IMAD.X R17, RZ, RZ, RZ, P1 ;  /* 0x000000ffff117224 */ /* 0x000fe200008e06ff */
[----:B------:R-:W-:Y:S02]  /*4c30*/  LEA R12, R12, R19, 0x2 ;  /* 0x000000130c0c7211 */ /* 0x000fe400078e10ff */
[C---:B------:R-:W-:Y:S01]  /*4c40*/  SHF.L.U64.HI R15, R16.reuse, 0x3, R15 ;  /* 0x00000003100f7819 */ /* 0x040fe2000001020f */
[----:B------:R-:W-:Y:S01]  /*4c50*/  IMAD.SHL.U32 R16, R16, 0x8, RZ ;  /* 0x0000000810107824 */ /* 0x000fe200078e00ff */
[----:B------:R-:W-:-:S02]  /*4c60*/  LOP3.LUT R22, R6, 0x1f, RZ, 0xc0, !PT ;  /* 0x0000001f06167812 */ /* 0x000fc400078ec0ff */
[----:B------:R-:W-:Y:S02]  /*4c70*/  LOP3.LUT R40, R6, 0xf, RZ, 0xc0, !PT ;  /* 0x0000000f06287812 */ /* 0x000fe400078ec0ff */
[----:B------:R-:W-:Y:S02]  /*4c80*/  IADD3 R19, R2, 0x3c, RZ ;  /* 0x0000003c02137810 */ /* 0x000fe40007ffe0ff */
[----:B------:R-:W-:Y:S02]  /*4c90*/  IADD3.X R18, RZ, RZ, RZ, P0, !PT ;  /* 0x000000ffff127210 */ /* 0x000fe400007fe4ff */
[----:B------:R-:W-:Y:S02]  /*4ca0*/  IADD3.X R38, RZ, RZ, RZ, P2, !PT ;  /* 0x000000ffff267210 */ /* 0x000fe400017fe4ff */
[----:B------:R-:W-:Y:S02]  /*4cb0*/  LOP3.LUT R25, R25, 0x3, RZ, 0xc0, !PT ;  /* 0x0000000319197812 */ /* 0x000fe400078ec0ff */
[----:B------:R-:W-:-:S07]  /*4cc0*/  LOP3.LUT R24, R24, 0x3, RZ, 0xc0, !PT ;  /* 0x0000000318187812 */ /* 0x000fce00078ec0ff */
.L_x_321:
[----:B------:R-:W-:Y:S01]  /*4cd0*/  ISETP.GT.U32.AND P0, PT, R16, R5, PT ;  /* 0x000000051000720c */ /* 0x000fe20003f04070 */
[----:B------:R-:W-:Y:S01]  /*4ce0*/  BSSY B0, `(.L_x_305) ;  /* 0x00000a5000007945 */ /* 0x000fe20003800000 */
[----:B01234-:R-:W-:Y:S02]  /*4cf0*/  CS2R R30, SRZ ;  /* 0x00000000001e7805 */ /* 0x01ffe4000001ff00 */
[----:B------:R-:W-:-:S13]  /*4d00*/  ISETP.GT.AND.EX P0, PT, R15, RZ, PT, P0 ;  /* 0x000000ff0f00720c */ /* 0x000fda0003f04300 */
[----:B------:R-:W-:Y:S05]  /*4d10*/  @!P0 BRA `(.L_x_306) ;  /* 0x0000000800848947 */ /* 0x000fea0003800000 */
[----:B------:R-:W-:Y:S01]  /*4d20*/  ISETP.NE.U32.AND P1, PT, R24, RZ, PT ;  /* 0x000000ff1800720c */ /* 0x000fe20003f25070 */
[----:B------:R-:W-:Y:S01]  /*4d30*/  BSSY B1, `(.L_x_307) ;  /* 0x0000022000017945 */ /* 0x000fe20003800000 */
[----:B------:R-:W-:Y:S01]  /*4d40*/  ISETP.GE.U32.AND P0, PT, R4, 0x1e, PT ;  /* 0x0000001e0400780c */ /* 0x000fe20003f06070 */
[----:B------:R-:W-:Y:S01]  /*4d50*/  HFMA2.MMA R68, -RZ, RZ, 0, 0 ;  /* 0x00000000ff447435 */ /* 0x000fe200000001ff */
[----:B------:R-:W-:Y:S02]  /*4d60*/  ISETP.NE.AND.EX P1, PT, RZ, RZ, PT, P1 ;  /* 0x000000ffff00720c */ /* 0x000fe40003f25310 */
[----:B------:R-:W-:Y:S02]  /*4d70*/  CS2R R30, SRZ ;  /* 0x00000000001e7805 */ /* 0x000fe4000001ff00 */
        /* <DEDUP_REMOVED lines=29> */
.L_x_308:
[----:B------:R-:W-:Y:S05]  /*4f50*/  BSYNC B1 ;  /* 0x0000000000017941 */ /* 0x000fea0003800000 */
.L_x_307:
[----:B------:R-:W-:Y:S05]  /*4f60*/  @!P0 BRA `(.L_x_306) ;  /* 0x0000000400f08947 */ /* 0x000fea0003800000 */
[C---:B------:R-:W-:Y:S01]  /*4f70*/  SHF.L.U64.HI R29, R26.reuse, 0x1, R27 ;  /* 0x000000011a1d7819 */ /* 0x040fe2000001021b */
[----:B------:R-:W-:Y:S01]  /*4f80*/  IMAD.SHL.U32 R28, R26, 0x2, RZ ;  /* 0x000000021a1c7824 */ /* 0x000fe200078e00ff */
[C---:B------:R-:W-:Y:S01]  /*4f90*/  IADD3 R26, P0, -R67.reuse, R16, RZ ;  /* 0x00000010431a7210 */ /* 0x040fe20007f1e1ff */
[----:B------:R-:W-:Y:S01]  /*4fa0*/  IMAD R27, R68, 0x1400, RZ ;  /* 0x00001400441b7824 */ /* 0x000fe200078e02ff */
[----:B------:R-:W-:Y:S01]  /*4fb0*/  BSSY B1, `(.L_x_309) ;  /* 0x0000044000017945 */ /* 0x000fe20003800000 */
[----:B------:R-:W-:Y:S01]  /*4fc0*/  IMAD.WIDE.U32 R28, R67, 0x1400, R28 ;  /* 0x00001400431c7825 */ /* 0x000fe200078e001c */
[----:B------:R-:W-:Y:S02]  /*4fd0*/  ISETP.GT.U32.AND P1, PT, R26, 0x78, PT ;  /* 0x000000781a00780c */ /* 0x000fe40003f24070 */
[----:B------:R-:W-:Y:S02]  /*4fe0*/  IADD3.X R32, ~R68, R15, RZ, P0, !PT ;  /* 0x0000000f44207210 */ /* 0x000fe400007fe5ff */
[----:B------:R-:W-:-:S02]  /*4ff0*/  IADD3 R27, R29, R27, RZ ;  /* 0x0000001b1d1b7210 */ /* 0x000fc40007ffe0ff */
[----:B------:R-:W-:Y:S02]  /*5000*/  ISETP.GT.AND.EX P1, PT, R32, RZ, PT, P1 ;  /* 0x000000ff2000720c */ /* 0x000fe40003f24310 */
[----:B------:R-:W-:-:S04]  /*5010*/  LEA R26, P0, R28, UR4, 0x2 ;  /* 0x000000041c1a7c11 */ /* 0x000fc8000f8010ff */
[----:B------:R-:W-:Y:S02]  /*5020*/  LEA.HI.X R27, R28, UR5, R27, 0x2, P0 ;  /* 0x000000051c1b7c11 */ /* 0x000fe400080f141b */
[----:B------:R-:W-:-:S05]  /*5030*/  PLOP3.LUT P0, PT, PT, PT, PT, 0x80, 0x0 ;  /* 0x000000000000781c */ /* 0x000fca0003f0f070 */
[----:B------:R-:W-:Y:S08]  /*5040*/  @!P1 BRA `(.L_x_310) ;  /* 0x0000000000e89947 */ /* 0x000ff00003800000 */
[----:B------:R-:W-:Y:S02]  /*5050*/  IADD3 R41, P1, R16, -0x78, RZ ;  /* 0xffffff8810297810 */ /* 0x000fe40007f3e0ff */
[----:B------:R-:W-:Y:S02]  /*5060*/  PLOP3.LUT P0, PT, PT, PT, PT, 0x8, 0x0 ;  /* 0x000000000000781c */ /* 0x000fe40003f0e170 */
[----:B------:R-:W-:-:S11]  /*5070*/  IADD3.X R66, R15, -0x1, RZ, P1, !PT ;  /* 0xffffffff0f427810 */ /* 0x000fd60000ffe4ff */
.L_x_311:
        /* <DEDUP_REMOVED lines=55> */
.L_x_310:
[----:B------:R-:W-:Y:S05]  /*53f0*/  BSYNC B1 ;  /* 0x0000000000017941 */ /* 0x000fea0003800000 */
.L_x_309:
        /* <DEDUP_REMOVED lines=17> */
[----:B0-----:R-:W-:-:S05]  /*5510*/  IADD3 R26, P1, R26, 0x190000, RZ ;  /* 0x001900001a1a7810 */ /* 0x001fca0007f3e0ff */
        /* <DEDUP_REMOVED lines=17> */
.L_x_313:
[----:B------:R-:W-:Y:S05]  /*5630*/  BSYNC B1 ;  /* 0x0000000000017941 */ /* 0x000fea0003800000 */
.L_x_312:
        /* <DEDUP_REMOVED lines=15> */
.L_x_306:
[----:B------:R-:W-:Y:S05]  /*5730*/  BSYNC B0 ;  /* 0x0000000000007941 */ /* 0x000fea0003800000 */
.L_x_305:
[----:B------:R-:W-:Y:S01]  /*5740*/  ISETP.GT.U32.AND P0, PT, R6, 0x1ff, PT ;  /* 0x000001ff0600780c */ /* 0x000fe20003f04070 */
[----:B------:R0:W-:Y:S04]  /*5750*/  STS [R8], R31 ;  /* 0x0000001f08007388 */ /* 0x0001e80000000800 */
[----:B------:R0:W-:Y:S01]  /*5760*/  STS [R8+0x500], R30 ;  /* 0x0005001e08007388 */ /* 0x0001e20000000800 */
[----:B------:R-:W-:Y:S07]  /*5770*/  BAR.SYNC.DEFER_BLOCKING 0x0 ;  /* 0x0000000000007b1d */ /* 0x000fee0000010000 */
[----:B------:R-:W-:Y:S05]  /*5780*/  @P0 BRA `(.L_x_314) ;  /* 0x0000001000400947 */ /* 0x000fea0003800000 */
[----:B------:R-:W-:Y:S01]  /*5790*/  ISETP.NE.AND P0, PT, R25, RZ, PT ;  /* 0x000000ff1900720c */ /* 0x000fe20003f05270 */
[----:B------:R-:W-:Y:S01]  /*57a0*/  BSSY B0, `(.L_x_315) ;  /* 0x0000077000007945 */ /* 0x000fe20003800000 */
[----:B0-----:R-:W-:-:S11]  /*57b0*/  MOV R30, R2 ;  /* 0x00000002001e7202 */ /* 0x001fd60000000f00 */
[----:B------:R-:W-:Y:S05]  /*57c0*/  @!P0 BRA `(.L_x_316) ;  /* 0x0000000400d08947 */ /* 0x000fea0003800000 */
[----:B------:R-:W-:Y:S02]  /*57d0*/  ISETP.GT.U32.AND P0, PT, R40, 0x9, PT ;  /* 0x000000092800780c */ /* 0x000fe40003f04070 */
[----:B------:R-:W-:Y:S01]  /*57e0*/  CS2R R26, SRZ ;  /* 0x00000000001a7805 */ /* 0x000fe2000001ff00 */
[----:B------:R-:W-:-:S10]  /*57f0*/  UMOV UR7, 0xffff ;  /* 0x0000ffff00077882 */ /* 0x000fd40000000000 */
        /* <DEDUP_REMOVED lines=9> */
[----:B------:R-:W-:-:S03]  /*5890*/  MOV R37, 0xffff ;  /* 0x0000ffff00257802 */ /* 0x000fc60000000f00 */
[----:B--2---:R-:W2:Y:S01]  /*58a0*/  SHFL.BFLY PT, R28, R27, 0x8, 0x101f ;  /* 0x0d101f001b1c7f89 */ /* 0x004ea200000e0000 */
[----:B-1----:R-:W-:Y:S01]  /*58b0*/  FADD.FTZ R29, R29, R26 ;  /* 0x0000001a1d1d7221 */ /* 0x002fe20000010000 */
[----:B------:R-:W-:Y:S01]  /*58c0*/  MOV R26, 0xffff ;  /* 0x0000ffff001a7802 */ /* 0x000fe20000000f00 */
[----:B--2---:R-:W-:-:S03]  /*58d0*/  FADD.FTZ R28, R28, R27 ;  /* 0x0000001b1c1c7221 */ /* 0x004fc60000010000 */
[----:B------:R-:W1:Y:S01]  /*58e0*/  SHFL.BFLY PT, R30, R29, 0x4, 0x101f ;  /* 0x0c901f001d1e7f89 */ /* 0x000e6200000e0000 */
[----:B------:R-:W-:-:S03]  /*58f0*/  MOV R27, 0xffff ;  /* 0x0000ffff001b7802 */ /* 0x000fc60000000f00 */
[----:B------:R-:W2:Y:S01]  /*5900*/  SHFL.BFLY PT, R31, R28, 0x4, 0x101f ;  /* 0x0c901f001c1f7f89 */ /* 0x000ea200000e0000 */
[----:B-1----:R-:W-:Y:S01]  /*5910*/  FADD.FTZ R30, R29, R30 ;  /* 0x0000001e1d1e7221 */ /* 0x002fe20000010000 */
[----:B--2---:R-:W-:-:S04]  /*5920*/  FADD.FTZ R31, R28, R31 ;  /* 0x0000001f1c1f7221 */ /* 0x004fc80000010000 */
[----:B------:R-:W1:Y:S04]  /*5930*/  SHFL.BFLY PT, R33, R30, 0x2, 0x101f ;  /* 0x0c501f001e217f89 */ /* 0x000e6800000e0000 */
[----:B------:R-:W2:Y:S01]  /*5940*/  SHFL.BFLY PT, R26, R31, 0x2, 0x101f ;  /* 0x0c501f001f1a7f89 */ /* 0x000ea200000e0000 */
[----:B-1----:R-:W-:Y:S01]  /*5950*/  FADD.FTZ R33, R30, R33 ;  /* 0x000000211e217221 */ /* 0x002fe20000010000 */
[----:B--2---:R-:W-:-:S04]  /*5960*/  FADD.FTZ R32, R31, R26 ;  /* 0x0000001a1f207221 */ /* 0x004fc80000010000 */
[----:B------:R-:W1:Y:S04]  /*5970*/  SHFL.BFLY PT, R34, R33, 0x1, 0x101f ;  /* 0x0c301f0021227f89 */ /* 0x000e6800000e0000 */
[----:B------:R2:W3:Y:S02]  /*5980*/  SHFL.BFLY PT, R35, R32, 0x1, 0x101f ;  /* 0x0c301f0020237f89 */ /* 0x0004e400000e0000 */
[----:B-12---:R-:W-:-:S07]  /*5990*/  FADD.FTZ R34, R33, R34 ;  /* 0x0000002221227221 */ /* 0x006fce0000010000 */
.L_x_330:
[----:B------:R-:W1:Y:S01]  /*59a0*/  LDC.64 R26, c[0x0][0x218] ;  /* 0x00008600ff1a7b82 */ /* 0x000e620000000a00 */
[----:B------:R-:W-:Y:S01]  /*59b0*/  ISETP.NE.AND P1, PT, R40, RZ, PT ;  /* 0x000000ff2800720c */ /* 0x000fe20003f25270 */
[----:B---3--:R-:W-:Y:S01]  /*59c0*/  FADD.FTZ R32, R32, R35 ;  /* 0x0000002320207221 */ /* 0x008fe20000010000 */
[----:B------:R-:W-:Y:S02]  /*59d0*/  IADD3 R31, R2, R23, RZ ;  /* 0x00000017021f7210 */ /* 0x000fe40007ffe0ff */
[----:B------:R-:W-:-:S03]  /*59e0*/  ISETP.NE.AND P2, PT, R25, 0x1, PT ;  /* 0x000000011900780c */ /* 0x000fc60003f45270 */
[----:B------:R-:W2:Y:S06]  /*59f0*/  LDC.64 R28, c[0x0][0x220] ;  /* 0x00008800ff1c7b82 */ /* 0x000eac0000000a00 */
[----:B------:R-:W-:Y:S02]  /*5a00*/  @!P1 F2FP.BF16.F32.PACK_AB R30, RZ, R34 ;  /* 0x00000022ff1e923e */ /* 0x000fe400000010ff */
[----:B------:R-:W-:Y:S01]  /*5a10*/  @!P1 F2FP.BF16.F32.PACK_AB R32, RZ, R32 ;  /* 0x00000020ff20923e */ /* 0x000fe200000010ff */
[----:B-1----:R-:W-:-:S04]  /*5a20*/  IMAD.WIDE R26, R31, 0x2, R26 ;  /* 0x000000021f1a7825 */ /* 0x002fc800078e021a */
[----:B--2---:R-:W-:Y:S01]  /*5a30*/  IMAD.WIDE R28, R31, 0x2, R28 ;  /* 0x000000021f1c7825 */ /* 0x004fe200078e021c */
[----:B------:R-:W-:-:S03]  /*5a40*/  PRMT R31, R30, 0x7610, R31 ;  /* 0x000076101e1f7816 */ /* 0x000fc6000000001f */
[----:B------:R-:W-:Y:S02]  /*5a50*/  IMAD.MOV.U32 R30, RZ, RZ, R0 ;  /* 0x000000ffff1e7224 */ /* 0x000fe400078e0000 */
[----:B------:R1:W-:Y:S04]  /*5a60*/  @!P1 STG.E.U16 desc[UR8][R26.64], R31 ;  /* 0x0000001f1a009986 */ /* 0x0003e8000c101508 */
[----:B------:R1:W-:Y:S01]  /*5a70*/  @!P1 STG.E.U16 desc[UR8][R28.64], R32 ;  /* 0x000000201c009986 */ /* 0x0003e2000c101508 */
[----:B------:R-:W-:Y:S05]  /*5a80*/  @!P2 BRA `(.L_x_316) ;  /* 0x000000040020a947 */ /* 0x000fea0003800000 */
[----:B-1----:R-:W-:Y:S01]  /*5a90*/  CS2R R30, SRZ ;  /* 0x00000000001e7805 */ /* 0x002fe2000001ff00 */
[----:B------:R-:W-:-:S05]  /*5aa0*/  UMOV UR7, 0xffff ;  /* 0x0000ffff00077882 */ /* 0x000fca0000000000 */
[----:B------:R1:W2:Y:S04]  /*5ab0*/  @!P0 LDS R30, [R13] ;  /* 0x000000000d1e8984 */ /* 0x0002a80000000800 */
[----:B------:R1:W3:Y:S01]  /*5ac0*/  @!P0 LDS R31, [R13+0x500] ;  /* 0x000500000d1f8984 */ /* 0x0002e20000000800 */
[----:B------:R-:W-:Y:S05]  /*5ad0*/  BRA.DIV UR7, `(.L_x_318) ;  /* 0x00000012075c7947 */ /* 0x000fea000b800000 */
[----:B------:R-:W-:Y:S01]  /*5ae0*/  MOV R37, 0xffff ;  /* 0x0000ffff00257802 */ /* 0x000fe20000000f00 */
[----:B------:R-:W-:Y:S01]  /*5af0*/  IMAD.MOV.U32 R42, RZ, RZ, 0xffff ;  /* 0x0000ffffff2a7424 */ /* 0x000fe200078e00ff */
[----:B------:R-:W-:Y:S01]  /*5b00*/  MOV R36, 0xffff ;  /* 0x0000ffff00247802 */ /* 0x000fe20000000f00 */
[----:B------:R-:W-:Y:S01]  /*5b10*/  IMAD.MOV.U32 R44, RZ, RZ, 0xffff ;  /* 0x0000ffffff2c7424 */ /* 0x000fe200078e00ff */
[----:B------:R-:W-:Y:S01]  /*5b20*/  MOV R41, 0xffff ;  /* 0x0000ffff00297802 */ /* 0x000fe20000000f00 */
[----:B--2---:R-:W2:Y:S01]  /*5b30*/  SHFL.BFLY PT, R33, R30, 0x8, 0x101f ;  /* 0x0d101f001e217f89 */ /* 0x004ea200000e0000 */
[----:B------:R-:W-:Y:S02]  /*5b40*/  MOV R43, 0xffff ;  /* 0x0000ffff002b7802 */ /* 0x000fe40000000f00 */
[----:B------:R-:W-:Y:S01]  /*5b50*/  MOV R46, 0xffff ;  /* 0x0000ffff002e7802 */ /* 0x000fe20000000f00 */
[----:B---3--:R-:W3:Y:S01]  /*5b60*/  SHFL.BFLY PT, R32, R31, 0x8, 0x101f ;  /* 0x0d101f001f207f89 */ /* 0x008ee200000e0000 */
[----:B--2---:R-:W-:Y:S01]  /*5b70*/  FADD.FTZ R33, R33, R30 ;  /* 0x0000001e21217221 */ /* 0x004fe20000010000 */
[----:B---3--:R-:W-:-:S04]  /*5b80*/  FADD.FTZ R32, R32, R31 ;  /* 0x0000001f20207221 */ /* 0x008fc80000010000 */
[----:B------:R-:W2:Y:S01]  /*5b90*/  SHFL.BFLY PT, R34, R33, 0x4, 0x101f ;  /* 0x0c901f0021227f89 */ /* 0x000ea200000e0000 */
[----:B------:R-:W-:-:S03]  /*5ba0*/  MOV R31, 0xffff ;  /* 0x0000ffff001f7802 */ /* 0x000fc60000000f00 */
[----:B------:R-:W3:Y:S01]  /*5bb0*/  SHFL.BFLY PT, R35, R32, 0x4, 0x101f ;  /* 0x0c901f0020237f89 */ /* 0x000ee200000e0000 */
[----:B--2---:R-:W-:Y:S01]  /*5bc0*/  FADD.FTZ R34, R33, R34 ;  /* 0x0000002221227221 */ /* 0x004fe20000010000 */
[----:B---3--:R-:W-:-:S04]  /*5bd0*/  FADD.FTZ R35, R32, R35 ;  /* 0x0000002320237221 */ /* 0x008fc80000010000 */
[----:B------:R-:W2:Y:S04]  /*5be0*/  SHFL.BFLY PT, R37, R34, 0x2, 0x101f ;  /* 0x0c501f0022257f89 */ /* 0x000ea800000e0000 */
[----:B------:R-:W3:Y:S01]  /*5bf0*/  SHFL.BFLY PT, R30, R35, 0x2, 0x101f ;  /* 0x0c501f00231e7f89 */ /* 0x000ee200000e0000 */
[----:B--2---:R-:W-:Y:S01]  /*5c00*/  FADD.FTZ R37, R34, R37 ;  /* 0x0000002522257221 */ /* 0x004fe20000010000 */
[----:B---3--:R-:W-:-:S04]  /*5c10*/  FADD.FTZ R30, R35, R30 ;  /* 0x0000001e231e7221 */ /* 0x008fc80000010000 */
[----:B------:R-:W2:Y:S04]  /*5c20*/  SHFL.BFLY PT, R36, R37, 0x1, 0x101f ;  /* 0x0c301f0025247f89 */ /* 0x000ea800000e0000 */
[----:B------:R3:W4:Y:S02]  /*5c30*/  SHFL.BFLY PT, R31, R30, 0x1, 0x101f ;  /* 0x0c301f001e1f7f89 */ /* 0x00072400000e0000 */
[----:B--23--:R-:W-:-:S07]  /*5c40*/  FADD.FTZ R36, R37, R36 ;  /* 0x0000002425247221 */ /* 0x00cfce0000010000 */
.L_x_340:
[----:B----4-:R-:W-:Y:S01]  /*5c50*/  FADD.FTZ R31, R30, R31 ;  /* 0x0000001f1e1f7221 */ /* 0x010fe20000010000 */
[----:B------:R-:W-:Y:S02]  /*5c60*/  @!P1 F2FP.BF16.F32.PACK_AB R30, RZ, R36 ;  /* 0x00000024ff1e923e */ /* 0x000fe400000010ff */
[----:B------:R-:W-:Y:S02]  /*5c70*/  ISETP.NE.AND P2, PT, R25, 0x2, PT ;  /* 0x000000021900780c */ /* 0x000fe40003f45270 */
[----:B------:R-:W-:Y:S01]  /*5c80*/  PRMT R32, R30, 0x7610, R32 ;  /* 0x000076101e207816 */ /* 0x000fe20000000020 */
[----:B------:R-:W-:Y:S01]  /*5c90*/  IMAD.MOV.U32 R30, RZ, RZ, R10 ;  /* 0x000000ffff1e7224 */ /* 0x000fe200078e000a */
[----:B------:R-:W-:-:S03]  /*5ca0*/  @!P1 F2FP.BF16.F32.PACK_AB R31, RZ, R31 ;  /* 0x0000001fff1f923e */ /* 0x000fc600000010ff */
[----:B------:R2:W-:Y:S04]  /*5cb0*/  @!P1 STG.E.U16 desc[UR8][R26.64+0x28], R32 ;  /* 0x000028201a009986 */ /* 0x0005e8000c101508 */
[----:B------:R2:W-:Y:S02]  /*5cc0*/  @!P1 STG.E.U16 desc[UR8][R28.64+0x28], R31 ;  /* 0x0000281f1c009986 */ /* 0x0005e4000c101508 */
[----:B------:R-:W-:Y:S05]  /*5cd0*/  @!P2 BRA `(.L_x_316) ;  /* 0x00000000008ca947 */ /* 0x000fea0003800000 */
[----:B--2---:R-:W-:Y:S01]  /*5ce0*/  CS2R R30, SRZ ;  /* 0x00000000001e7805 */ /* 0x004fe2000001ff00 */
[----:B------:R-:W-:-:S05]  /*5cf0*/  UMOV UR7, 0xffff ;  /* 0x0000ffff00077882 */ /* 0x000fca0000000000 */
[----:B------:R2:W3:Y:S04]  /*5d00*/  @!P0 LDS R30, [R14] ;  /* 0x000000000e1e8984 */ /* 0x0004e80000000800 */
[----:B------:R2:W4:Y:S01]  /*5d10*/  @!P0 LDS R31, [R14+0x500] ;  /* 0x000500000e1f8984 */ /* 0x0005220000000800 */
[----:B------:R-:W-:Y:S05]  /*5d20*/  BRA.DIV UR7, `(.L_x_319) ;  /* 0x0000001207b47947 */ /* 0x000fea000b800000 */
[----:B------:R-:W-:Y:S01]  /*5d30*/  MOV R37, 0xffff ;  /* 0x0000ffff00257802 */ /* 0x000fe20000000f00 */
[----:B------:R-:W-:Y:S01]  /*5d40*/  IMAD.MOV.U32 R42, RZ, RZ, 0xffff ;  /* 0x0000ffffff2a7424 */ /* 0x000fe200078e00ff */
[----:B------:R-:W-:Y:S01]  /*5d50*/  MOV R36, 0xffff ;  /* 0x0000ffff00247802 */ /* 0x000fe20000000f00 */
[----:B------:R-:W-:Y:S01]  /*5d60*/  IMAD.MOV.U32 R44, RZ, RZ, 0xffff ;  /* 0x0000ffffff2c7424 */ /* 0x000fe200078e00ff */
[----:B------:R-:W-:Y:S01]  /*5d70*/  MOV R41, 0xffff ;  /* 0x0000ffff00297802 */ /* 0x000fe20000000f00 */
[----:B---3--:R-:W3:Y:S01]  /*5d80*/  SHFL.BFLY PT, R33, R30, 0x8, 0x101f ;  /* 0x0d101f001e217f89 */ /* 0x008ee200000e0000 */
[----:B------:R-:W-:Y:S02]  /*5d90*/  MOV R43, 0xffff ;  /* 0x0000ffff002b7802 */ /* 0x000fe40000000f00 */
[----:B------:R-:W-:Y:S01]  /*5da0*/  MOV R46, 0xffff ;  /* 0x0000ffff002e7802 */ /* 0x000fe20000000f00 */
[----:B----4-:R-:W4:Y:S01]  /*5db0*/  SHFL.BFLY PT, R32, R31, 0x8, 0x101f ;  /* 0x0d101f001f207f89 */ /* 0x010f2200000e0000 */
[----:B---3--:R-:W-:Y:S01]  /*5dc0*/  FADD.FTZ R33, R33, R30 ;  /* 0x0000001e21217221 */ /* 0x008fe20000010000 */
[----:B----4-:R-:W-:-:S04]  /*5dd0*/  FADD.FTZ R32, R32, R31 ;  /* 0x0000001f20207221 */ /* 0x010fc80000010000 */
[----:B------:R-:W3:Y:S01]  /*5de0*/  SHFL.BFLY PT, R34, R33, 0x4, 0x101f ;  /* 0x0c901f0021227f89 */ /* 0x000ee200000e0000 */
[----:B------:R-:W-:-:S03]  /*5df0*/  MOV R31, 0xffff ;  /* 0x0000ffff001f7802 */ /* 0x000fc60000000f00 */
[----:B------:R-:W4:Y:S01]  /*5e00*/  SHFL.BFLY PT, R35, R32, 0x4, 0x101f ;  /* 0x0c901f0020237f89 */ /* 0x000f2200000e0000 */
[----:B---3--:R-:W-:Y:S01]  /*5e10*/  FADD.FTZ R34, R33, R34 ;  /* 0x0000002221227221 */ /* 0x008fe20000010000 */
[----:B----4-:R-:W-:-:S04]  /*5e20*/  FADD.FTZ R35, R32, R35 ;  /* 0x0000002320237221 */ /* 0x010fc80000010000 */
[----:B------:R-:W3:Y:S04]  /*5e30*/  SHFL.BFLY PT, R37, R34, 0x2, 0x101f ;  /* 0x0c501f0022257f89 */ /* 0x000ee800000e0000 */
[----:B------:R-:W4:Y:S01]  /*5e40*/  SHFL.BFLY PT, R30, R35, 0x2, 0x101f ;  /* 0x0c501f00231e7f89 */ /* 0x000f2200000e0000 */
[----:B---3--:R-:W-:Y:S01]  /*5e50*/  FADD.FTZ R37, R34, R37 ;  /* 0x0000002522257221 */ /* 0x008fe20000010000 */
[----:B----4-:R-:W-:-:S04]  /*5e60*/  FADD.FTZ R30, R35, R30 ;  /* 0x0000001e231e7221 */ /* 0x010fc80000010000 */
[----:B------:R-:W3:Y:S04]  /*5e70*/  SHFL.BFLY PT, R36, R37, 0x1, 0x101f ;  /* 0x0c301f0025247f89 */ /* 0x000ee800000e0000 */
[----:B------:R4:W0:Y:S02]  /*5e80*/  SHFL.BFLY PT, R31, R30, 0x1, 0x101f ;  /* 0x0c301f001e1f7f89 */ /* 0x00082400000e0000 */
[----:B---34-:R-:W-:-:S07]  /*5e90*/  FADD.FTZ R36, R37, R36 ;  /* 0x0000002425247221 */ /* 0x018fce0000010000 */
.L_x_350:
[----:B0-----:R-:W-:Y:S01]  /*5ea0*/  FADD.FTZ R31, R30, R31 ;  /* 0x0000001f1e1f7221 */ /* 0x001fe20000010000 */
[----:B------:R-:W-:-:S04]  /*5eb0*/  @!P1 F2FP.BF16.F32.PACK_AB R30, RZ, R36 ;  /* 0x00000024ff1e923e */ /* 0x000fc800000010ff */
[----:B------:R-:W-:Y:S01]  /*5ec0*/  PRMT R32, R30, 0x7610, R32 ;  /* 0x000076101e207816 */ /* 0x000fe20000000020 */
[----:B------:R-:W-:Y:S01]  /*5ed0*/  IMAD.MOV.U32 R30, RZ, RZ, R19 ;  /* 0x000000ffff1e7224 */ /* 0x000fe200078e0013 */
[----:B------:R-:W-:-:S03]  /*5ee0*/  @!P1 F2FP.BF16.F32.PACK_AB R31, RZ, R31 ;  /* 0x0000001fff1f923e */ /* 0x000fc600000010ff */
[----:B------:R3:W-:Y:S04]  /*5ef0*/  @!P1 STG.E.U16 desc[UR8][R26.64+0x50], R32 ;  /* 0x000050201a009986 */ /* 0x0007e8000c101508 */
[----:B------:R3:W-:Y:S02]  /*5f00*/  @!P1 STG.E.U16 desc[UR8][R28.64+0x50], R31 ;  /* 0x0000501f1c009986 */ /* 0x0007e4000c101508 */
.L_x_316:
[----:B------:R-:W-:Y:S05]  /*5f10*/  BSYNC B0 ;  /* 0x0000000000007941 */ /* 0x000fea0003800000 */
.L_x_315:
[----:B------:R-:W-:-:S13]  /*5f20*/  ISETP.GE.U32.AND P0, PT, R9, 0x3c, PT ;  /* 0x0000003c0900780c */ /* 0x000fda0003f06070 */
[----:B------:R-:W-:Y:S05]  /*5f30*/  @!P0 BRA `(.L_x_314) ;  /* 0x0000000800548947 */ /* 0x000fea0003800000 */
[----:B------:R-:W-:Y:S01]  /*5f40*/  ISETP.GT.U32.AND P0, PT, R40, 0x9, PT ;  /* 0x000000092800780c */ /* 0x000fe20003f04070 */
[----:B------:R-:W-:-:S12]  /*5f50*/  UMOV UR7, 0xffff ;  /* 0x0000ffff00077882 */ /* 0x000fd80000000000 */
[----:B-123--:R-:W-:Y:S02]  /*5f60*/  @!P0 LOP3.LUT R27, R30, R11, RZ, 0x3c, !PT ;  /* 0x0000000b1e1b8212 */ /* 0x00efe400078e3cff */
[----:B------:R-:W-:-:S04]  /*5f70*/  @!P0 LEA R28, R40, UR6, 0x7 ;  /* 0x00000006281c8c11 */ /* 0x000fc8000f8e38ff */
[----:B------:R-:W-:Y:S02]  /*5f80*/  @!P0 LEA R28, R27, R28, 0x2 ;  /* 0x0000001c1b1c8211 */ /* 0x000fe400078e10ff */
[----:B------:R-:W-:-:S06]  /*5f90*/  CS2R R26, SRZ ;  /* 0x00000000001a7805 */ /* 0x000fcc000001ff00 */
[----:B------:R1:W2:Y:S04]  /*5fa0*/  @!P0 LDS R26, [R28] ;  /* 0x000000001c1a8984 */ /* 0x0002a80000000800 */
[----:B------:R1:W3:Y:S01]  /*5fb0*/  @!P0 LDS R27, [R28+0x500] ;  /* 0x000500001c1b8984 */ /* 0x0002e20000000800 */
[----:B------:R-:W-:Y:S05]  /*5fc0*/  BRA.DIV UR7, `(.L_x_320) ;  /* 0x0000001207f87947 */ /* 0x000fea000b800000 */
[----:B-1----:R-:W-:Y:S01]  /*5fd0*/  @!P0 VIADD R28, R30, 0x28 ;  /* 0x000000281e1c8836 */ /* 0x002fe20000000000 */
[----:B------:R-:W-:Y:S01]  /*5fe0*/  @!P0 LEA R29, R40, UR6, 0x7 ;  /* 0x00000006281d8c11 */ /* 0x000fe2000f8e38ff */
[C---:B------:R-:W-:Y:S01]  /*5ff0*/  @!P0 VIADD R48, R30.reuse, 0x3c ;  /* 0x0000003c1e308836 */ /* 0x040fe20000000000 */
[----:B------:R-:W-:Y:S01]  /*6000*/  @!P0 IADD3 R32, R30, 0x14, RZ ;  /* 0x000000141e208810 */ /* 0x000fe20007ffe0ff */
[----:B------:R-:W-:Y:S01]  /*6010*/  HFMA2.MMA R35, -RZ, RZ, 0, 0 ;  /* 0x00000000ff237435 */ /* 0x000fe200000001ff */
[----:B------:R-:W-:Y:S01]  /*6020*/  @!P0 LOP3.LUT R28, R28, R11, RZ, 0x3c, !PT ;  /* 0x0000000b1c1c8212 */ /* 0x000fe200078e3cff */
[----:B------:R-:W-:Y:S01]  /*6030*/  IMAD.MOV.U32 R36, RZ, RZ, RZ ;  /* 0x000000ffff247224 */ /* 0x000fe200078e00ff */
[----:B------:R-:W-:Y:S01]  /*6040*/  @!P0 LEA R31, R40, UR6, 0x7 ;  /* 0x00000006281f8c11 */ /* 0x000fe2000f8e38ff */
[----:B------:R-:W-:Y:S01]  /*6050*/  HFMA2.MMA R43, -RZ, RZ, 0, 0 ;  /* 0x00000000ff2b7435 */ /* 0x000fe200000001ff */
[----:B------:R-:W-:Y:S01]  /*6060*/  @!P0 LEA R28, R28, R29, 0x2 ;  /* 0x0000001d1c1c8211 */ /* 0x000fe200078e10ff */
[----:B------:R-:W-:Y:S01]  /*6070*/  IMAD.MOV.U32 R54, RZ, RZ, 0xffff ;  /* 0x0000ffffff367424 */ /* 0x000fe200078e00ff */
[----:B------:R-:W-:Y:S01]  /*6080*/  @!P0 LOP3.LUT R32, R32, R11, RZ, 0x3c, !PT ;  /* 0x0000000b20208212 */ /* 0x000fe200078e3cff */
[----:B------:R-:W-:Y:S01]  /*6090*/  IMAD.MOV.U32 R51, RZ, RZ, 0xffff ;  /* 0x0000ffffff337424 */ /* 0x000fe200078e00ff */
[----:B------:R-:W-:Y:S01]  /*60a0*/  @!P0 LEA R45, R40, UR6, 0x7 ;  /* 0x00000006282d8c11 */ /* 0x000fe2000f8e38ff */
[----:B------:R-:W1:Y:S01]  /*60b0*/  @!P0 LDS R29, [R28] ;  /* 0x000000001c1d8984 */ /* 0x000e620000000800 */
[----:B------:R-:W-:-:S02]  /*60c0*/  @!P0 LEA R32, R32, R31, 0x2 ;  /* 0x0000001f20208211 */ /* 0x000fc400078e10ff */
[----:B------:R-:W-:Y:S01]  /*60d0*/  @!P0 LOP3.LUT R48, R48, R11, RZ, 0x3c, !PT ;  /* 0x0000000b30308212 */ /* 0x000fe200078e3cff */
[----:B------:R-:W4:Y:S01]  /*60e0*/  @!P0 LDS R44, [R28+0x500] ;  /* 0x000500001c2c8984 */ /* 0x000f220000000800 */
[----:B------:R-:W-:Y:S02]  /*60f0*/  MOV R31, 0xffff ;  /* 0x0000ffff001f7802 */ /* 0x000fe40000000f00 */
[----:B------:R-:W-:Y:S01]  /*6100*/  @!P0 LEA R48, R48, R45, 0x2 ;  /* 0x0000002d30308211 */ /* 0x000fe200078e10ff */
[----:B------:R-:W5:Y:S01]  /*6110*/  @!P0 LDS R34, [R32+0x500] ;  /* 0x0005000020228984 */ /* 0x000f620000000800 */
[----:B------:R-:W-:Y:S01]  /*6120*/  MOV R41, RZ ;  /* 0x000000ff00297202 */ /* 0x000fe20000000f00 */
[----:B------:R-:W-:Y:S01]  /*6130*/  HFMA2.MMA R45, -RZ, RZ, 0, 0 ;  /* 0x00000000ff2d7435 */ /* 0x000fe200000001ff */
[----:B------:R-:W-:Y:S01]  /*6140*/  MOV R52, 0xffff ;  /* 0x0000ffff00347802 */ /* 0x000fe20000000f00 */
[----:B------:R0:W-:Y:S01]  /*6150*/  @!P0 LDS R33, [R32] ;  /* 0x0000000020218984 */ /* 0x0001e20000000800 */
[----:B------:R-:W-:-:S03]  /*6160*/  MOV R47, RZ ;  /* 0x000000ff002f7202 */ /* 0x000fc60000000f00 */
[----:B------:R-:W-:Y:S01]  /*6170*/  @!P0 LDS R49, [R48] ;  /* 0x0000000030318984 */ /* 0x000fe20000000800 */
[----:B0-----:R-:W-:-:S03]  /*6180*/  MOV R32, 0xffff ;  /* 0x0000ffff00207802 */ /* 0x001fc60000000f00 */
[----:B------:R-:W-:Y:S04]  /*6190*/  @!P0 LDS R50, [R48+0x500] ;  /* 0x0005000030328984 */ /* 0x000fe80000000800 */
[----:B---3--:R-:W0:Y:S01]  /*61a0*/  SHFL.BFLY PT, R28, R27, 0x8, 0x101f ;  /* 0x0d101f001b1c7f89 */ /* 0x008e2200000e0000 */
[----:B-1----:R-:W-:-:S03]  /*61b0*/  @!P0 MOV R41, R29 ;  /* 0x0000001d00298202 */ /* 0x002fc60000000f00 */
[----:B--2---:R-:W1:Y:S01]  /*61c0*/  SHFL.BFLY PT, R29, R26, 0x8, 0x101f ;  /* 0x0d101f001a1d7f89 */ /* 0x004e6200000e0000 */
[----:B----4-:R-:W-:-:S03]  /*61d0*/  @!P0 IMAD.MOV.U32 R43, RZ, RZ, R44 ;  /* 0x000000ffff2b8224 */ /* 0x010fc600078e002c */
[----:B------:R-:W2:Y:S01]  /*61e0*/  SHFL.BFLY PT, R44, R41, 0x8, 0x101f ;  /* 0x0d101f00292c7f89 */ /* 0x000ea200000e0000 */
[----:B-----5:R-:W-:Y:S01]  /*61f0*/  @!P0 MOV R36, R34 ;  /* 0x0000002200248202 */ /* 0x020fe20000000f00 */
[----:B------:R-:W-:Y:S02]  /*6200*/  IMAD.MOV.U32 R34, RZ, RZ, 0xffff ;  /* 0x0000ffffff227424 */ /* 0x000fe400078e00ff */
[----:B------:R-:W3:Y:S01]  /*6210*/  SHFL.BFLY PT, R46, R43, 0x8, 0x101f ;  /* 0x0d101f002b2e7f89 */ /* 0x000ee200000e0000 */
[----:B0-----:R-:W-:Y:S01]  /*6220*/  FADD.FTZ R28, R28, R27 ;  /* 0x0000001b1c1c7221 */ /* 0x001fe20000010000 */
[----:B------:R-:W-:Y:S01]  /*6230*/  @!P0 IMAD.MOV.U32 R35, RZ, RZ, R33 ;  /* 0x000000ffff238224 */ /* 0x000fe200078e0021 */
[----:B------:R-:W-:-:S03]  /*6240*/  MOV R33, 0xffff ;  /* 0x0000ffff00217802 */ /* 0x000fc60000000f00 */
[----:B------:R-:W0:Y:S01]  /*6250*/  SHFL.BFLY PT, R27, R28, 0x4, 0x101f ;  /* 0x0c901f001c1b7f89 */ /* 0x000e2200000e0000 */
[----:B------:R-:W-:Y:S01]  /*6260*/  @!P0 IMAD.MOV.U32 R45, RZ, RZ, R49 ;  /* 0x000000ffff2d8224 */ /* 0x000fe200078e0031 */
[----:B------:R-:W-:Y:S02]  /*6270*/  MOV R49, 0xffff ;  /* 0x0000ffff00317802 */ /* 0x000fe40000000f00 */
[----:B------:R-:W4:Y:S01]  /*6280*/  SHFL.BFLY PT, R42, R35, 0x8, 0x101f ;  /* 0x0d101f00232a7f89 */ /* 0x000f2200000e0000 */
[----:B------:R-:W-:Y:S02]  /*6290*/  @!P0 MOV R47, R50 ;  /* 0x00000032002f8202 */ /* 0x000fe40000000f00 */
[----:B------:R-:W-:Y:S01]  /*62a0*/  ISETP.NE.AND P0, PT, R40, RZ, PT ;  /* 0x000000ff2800720c */ /* 0x000fe20003f05270 */
[----:B------:R-:W5:Y:S01]  /*62b0*/  SHFL.BFLY PT, R37, R36, 0x8, 0x101f ;  /* 0x0d101f0024257f89 */ /* 0x000f6200000e0000 */
[----:B-1----:R-:W-:-:S03]  /*62c0*/  FADD.FTZ R29, R29, R26 ;  /* 0x0000001a1d1d7221 */ /* 0x002fc60000010000 */
[----:B------:R-:W1:Y:S01]  /*62d0*/  SHFL.BFLY PT, R48, R45, 0x8, 0x101f ;  /* 0x0d101f002d307f89 */ /* 0x000e6200000e0000 */
[----:B--2---:R-:W-:-:S03]  /*62e0*/  FADD.FTZ R44, R44, R41 ;  /* 0x000000292c2c7221 */ /* 0x004fc60000010000 */
[----:B------:R-:W2:Y:S01]  /*62f0*/  SHFL.BFLY PT, R26, R29, 0x4, 0x101f ;  /* 0x0c901f001d1a7f89 */ /* 0x000ea200000e0000 */
[----:B---3--:R-:W-:-:S03]  /*6300*/  FADD.FTZ R46, R46, R43 ;  /* 0x0000002b2e2e7221 */ /* 0x008fc60000010000 */
[----:B------:R-:W3:Y:S04]  /*6310*/  SHFL.BFLY PT, R41, R44, 0x4, 0x101f ;  /* 0x0c901f002c297f89 */ /* 0x000ee800000e0000 */
[----:B------:R-:W3:Y:S01]  /*6320*/  SHFL.BFLY PT, R43, R46, 0x4, 0x101f ;  /* 0x0c901f002e2b7f89 */ /* 0x000ee200000e0000 */
[----:B0-----:R-:W-:Y:S01]  /*6330*/  FADD.FTZ R27, R28, R27 ;  /* 0x0000001b1c1b7221 */ /* 0x001fe20000010000 */
[----:B------:R-:W-:Y:S01]  /*6340*/  MOV R28, 0xffff ;  /* 0x0000ffff001c7802 */ /* 0x000fe20000000f00 */
[----:B----4-:R-:W-:Y:S01]  /*6350*/  FADD.FTZ R42, R42, R35 ;  /* 0x000000232a2a7221 */ /* 0x010fe20000010000 */
[----:B------:R-:W0:Y:S01]  /*6360*/  SHFL.BFLY PT, R50, R47, 0x8, 0x101f ;  /* 0x0d101f002f327f89 */ /* 0x000e2200000e0000 */
[----:B-----5:R-:W-:-:S03]  /*6370*/  FADD.FTZ R37, R37, R36 ;  /* 0x0000002425257221 */ /* 0x020fc60000010000 */
[----:B------:R-:W4:Y:S01]  /*6380*/  SHFL.BFLY PT, R35, R42, 0x4, 0x101f ;  /* 0x0c901f002a237f89 */ /* 0x000f2200000e0000 */
[----:B-1----:R-:W-:-:S03]  /*6390*/  FADD.FTZ R48, R48, R45 ;  /* 0x0000002d30307221 */ /* 0x002fc60000010000 */
[----:B------:R-:W1:Y:S01]  /*63a0*/  SHFL.BFLY PT, R36, R37, 0x4, 0x101f ;  /* 0x0c901f0025247f89 */ /* 0x000e6200000e0000 */
[----:B------:R-:W-:Y:S01]  /*63b0*/  MOV R45, 0xffff ;  /* 0x0000ffff002d7802 */ /* 0x000fe20000000f00 */
[----:B--2---:R-:W-:Y:S01]  /*63c0*/  FADD.FTZ R26, R29, R26 ;  /* 0x0000001a1d1a7221 */ /* 0x004fe20000010000 */
[----:B------:R-:W-:Y:S01]  /*63d0*/  MOV R29, 0xffff ;  /* 0x0000ffff001d7802 */ /* 0x000fe20000000f00 */
[----:B------:R-:W2:Y:S01]  /*63e0*/  SHFL.BFLY PT, R28, R27, 0x2, 0x101f ;  /* 0x0c501f001b1c7f89 */ /* 0x000ea200000e0000 */
[----:B---3--:R-:W-:-:S03]  /*63f0*/  FADD.FTZ R41, R44, R41 ;  /* 0x000000292c297221 */ /* 0x008fc60000010000 */
[----:B------:R-:W3:Y:S01]  /*6400*/  SHFL.BFLY PT, R45, R48, 0x4, 0x101f ;  /* 0x0c901f00302d7f89 */ /* 0x000ee200000e0000 */
[----:B------:R-:W-:Y:S01]  /*6410*/  FADD.FTZ R43, R46, R43 ;  /* 0x0000002b2e2b7221 */ /* 0x000fe20000010000 */
[----:B------:R-:W-:Y:S02]  /*6420*/  IMAD.MOV.U32 R46, RZ, RZ, 0xffff ;  /* 0x0000ffffff2e7424 */ /* 0x000fe400078e00ff */
[----:B------:R-:W5:Y:S01]  /*6430*/  SHFL.BFLY PT, R29, R26, 0x2, 0x101f ;  /* 0x0c501f001a1d7f89 */ /* 0x000f6200000e0000 */
[----:B0-----:R-:W-:Y:S01]  /*6440*/  FADD.FTZ R50, R50, R47 ;  /* 0x0000002f32327221 */ /* 0x001fe20000010000 */
[----:B------:R-:W-:Y:S02]  /*6450*/  MOV R47, 0xffff ;  /* 0x0000ffff002f7802 */ /* 0x000fe40000000f00 */
[----:B------:R-:W0:Y:S01]  /*6460*/  SHFL.BFLY PT, R44, R41, 0x2, 0x101f ;  /* 0x0c501f00292c7f89 */ /* 0x000e2200000e0000 */
[----:B----4-:R-:W-:-:S03]  /*6470*/  FADD.FTZ R35, R42, R35 ;  /* 0x000000232a237221 */ /* 0x010fc60000010000 */
[----:B------:R-:W4:Y:S01]  /*6480*/  SHFL.BFLY PT, R46, R43, 0x2, 0x101f ;  /* 0x0c501f002b2e7f89 */ /* 0x000f2200000e0000 */
[----:B-1----:R-:W-:-:S03]  /*6490*/  FADD.FTZ R36, R37, R36 ;  /* 0x0000002425247221 */ /* 0x002fc60000010000 */
[----:B------:R-:W1:Y:S01]  /*64a0*/  SHFL.BFLY PT, R42, R35, 0x2, 0x101f ;  /* 0x0c501f00232a7f89 */ /* 0x000e6200000e0000 */
[----:B--2---:R-:W-:-:S03]  /*64b0*/  FADD.FTZ R32, R27, R28 ;  /* 0x0000001c1b207221 */ /* 0x004fc60000010000 */
[----:B------:R-:W2:Y:S01]  /*64c0*/  SHFL.BFLY PT, R37, R36, 0x2, 0x101f ;  /* 0x0c501f0024257f89 */ /* 0x000ea200000e0000 */
[----:B---3--:R-:W-:-:S03]  /*64d0*/  FADD.FTZ R45, R48, R45 ;  /* 0x0000002d302d7221 */ /* 0x008fc60000010000 */
[----:B------:R-:W3:Y:S01]  /*64e0*/  SHFL.BFLY PT, R47, R50, 0x4, 0x101f ;  /* 0x0c901f00322f7f89 */ /* 0x000ee200000e0000 */
[----:B------:R-:W-:Y:S01]  /*64f0*/  MOV R48, 0xffff ;  /* 0x0000ffff00307802 */ /* 0x000fe20000000f00 */
[----:B-----5:R-:W-:Y:S02]  /*6500*/  FADD.FTZ R31, R26, R29 ;  /* 0x0000001d1a1f7221 */ /* 0x020fe40000010000 */
[----:B------:R-:W5:Y:S01]  /*6510*/  SHFL.BFLY PT, R33, R32, 0x1, 0x101f ;  /* 0x0c301f0020217f89 */ /* 0x000f6200000e0000 */
[----:B------:R-:W5:Y:S03]  /*6520*/  LDC.64 R26, c[0x0][0x218] ;  /* 0x00008600ff1a7b82 */ /* 0x000f660000000a00 */
[----:B------:R-:W5:Y:S01]  /*6530*/  SHFL.BFLY PT, R34, R31, 0x1, 0x101f ;  /* 0x0c301f001f227f89 */ /* 0x000f6200000e0000 */
[----:B0-----:R-:W-:Y:S01]  /*6540*/  FADD.FTZ R44, R41, R44 ;  /* 0x0000002c292c7221 */ /* 0x001fe20000010000 */
[----:B------:R-:W-:Y:S01]  /*6550*/  MOV R41, 0xffff ;  /* 0x0000ffff00297802 */ /* 0x000fe20000000f00 */
[----:B----4-:R-:W-:Y:S01]  /*6560*/  FADD.FTZ R43, R43, R46 ;  /* 0x0000002e2b2b7221 */ /* 0x010fe20000010000 */
[----:B------:R-:W-:Y:S01]  /*6570*/  IMAD.MOV.U32 R46, RZ, RZ, 0xffff ;  /* 0x0000ffffff2e7424 */ /* 0x000fe200078e00ff */
[----:B------:R-:W0:Y:S01]  /*6580*/  LDC.64 R28, c[0x0][0x220] ;  /* 0x00008800ff1c7b82 */ /* 0x000e220000000a00 */
[----:B------:R-:W4:Y:S01]  /*6590*/  SHFL.BFLY PT, R48, R45, 0x2, 0x101f ;  /* 0x0c501f002d307f89 */ /* 0x000f2200000e0000 */
[----:B-1----:R-:W-:Y:S01]  /*65a0*/  FADD.FTZ R42, R35, R42 ;  /* 0x0000002a232a7221 */ /* 0x002fe20000010000 */
[----:B------:R-:W-:-:S02]  /*65b0*/  IMAD.MOV.U32 R35, RZ, RZ, 0xffff ;  /* 0x0000ffffff237424 */ /* 0x000fc400078e00ff */
[----:B------:R-:W1:Y:S01]  /*65c0*/  SHFL.BFLY PT, R41, R44, 0x1, 0x101f ;  /* 0x0c301f002c297f89 */ /* 0x000e6200000e0000 */
[----:B--2---:R-:W-:Y:S01]  /*65d0*/  FADD.FTZ R37, R36, R37 ;  /* 0x0000002524257221 */ /* 0x004fe20000010000 */
[----:B------:R-:W-:Y:S02]  /*65e0*/  MOV R36, 0xffff ;  /* 0x0000ffff00247802 */ /* 0x000fe40000000f00 */
[----:B------:R-:W2:Y:S01]  /*65f0*/  SHFL.BFLY PT, R35, R42, 0x1, 0x101f ;  /* 0x0c301f002a237f89 */ /* 0x000ea200000e0000 */
[----:B---3--:R-:W-:Y:S01]  /*6600*/  FADD.FTZ R47, R50, R47 ;  /* 0x0000002f322f7221 */ /* 0x008fe20000010000 */
[----:B------:R-:W-:Y:S02]  /*6610*/  MOV R50, 0xffff ;  /* 0x0000ffff00327802 */ /* 0x000fe40000000f00 */
[----:B------:R-:W3:Y:S01]  /*6620*/  SHFL.BFLY PT, R36, R37, 0x1, 0x101f ;  /* 0x0c301f0025247f89 */ /* 0x000ee200000e0000 */
[----:B-----5:R-:W-:-:S03]  /*6630*/  FADD.FTZ R32, R32, R33 ;  /* 0x0000002120207221 */ /* 0x020fc60000010000 */
[----:B------:R-:W5:Y:S01]  /*6640*/  SHFL.BFLY PT, R46, R43, 0x1, 0x101f ;  /* 0x0c301f002b2e7f89 */ /* 0x000f6200000e0000 */
[----:B------:R-:W-:Y:S01]  /*6650*/  FADD.FTZ R34, R31, R34 ;  /* 0x000000221f227221 */ /* 0x000fe20000010000 */
[----:B------:R-:W-:Y:S01]  /*6660*/  IMAD.IADD R31, R30, 0x1, R23 ;  /* 0x000000011e1f7824 */ /* 0x000fe200078e0217 */
[----:B------:R-:W-:Y:S01]  /*6670*/  @!P0 F2FP.BF16.F32.PACK_AB R32, RZ, R32 ;  /* 0x00000020ff20823e */ /* 0x000fe200000010ff */
[----:B------:R-:W5:Y:S02]  /*6680*/  SHFL.BFLY PT, R50, R47, 0x2, 0x101f ;  /* 0x0c501f002f327f89 */ /* 0x000f6400000e0000 */
[----:B------:R-:W-:Y:S01]  /*6690*/  @!P0 F2FP.BF16.F32.PACK_AB R30, RZ, R34 ;  /* 0x00000022ff1e823e */ /* 0x000fe200000010ff */
[----:B------:R-:W-:Y:S01]  /*66a0*/  IMAD.WIDE R26, R31, 0x2, R26 ;  /* 0x000000021f1a7825 */ /* 0x000fe200078e021a */
[----:B------:R-:W-:-:S03]  /*66b0*/  PRMT R51, R32, 0x7610, R51 ;  /* 0x0000761020337816 */ /* 0x000fc60000000033 */
[----:B----4-:R-:W-:Y:S01]  /*66c0*/  FADD.FTZ R45, R45, R48 ;  /* 0x000000302d2d7221 */ /* 0x010fe20000010000 */
[----:B------:R-:W-:Y:S01]  /*66d0*/  PRMT R49, R30, 0x7610, R49 ;  /* 0x000076101e317816 */ /* 0x000fe20000000031 */
[----:B0-----:R-:W-:-:S04]  /*66e0*/  IMAD.WIDE R28, R31, 0x2, R28 ;  /* 0x000000021f1c7825 */ /* 0x001fc800078e021c */
[----:B-1----:R-:W-:Y:S01]  /*66f0*/  FADD.FTZ R32, R44, R41 ;  /* 0x000000292c207221 */ /* 0x002fe20000010000 */
[----:B------:R-:W-:Y:S01]  /*6700*/  MOV R34, 0xffff ;  /* 0x0000ffff00227802 */ /* 0x000fe20000000f00 */
[----:B------:R-:W-:Y:S01]  /*6710*/  @!P0 STG.E.U16 desc[UR8][R26.64], R49 ;  /* 0x000000311a008986 */ /* 0x000fe2000c101508 */
[--C-:B--2---:R-:W-:Y:S02]  /*6720*/  FADD.FTZ R30, R42, R35.reuse ;  /* 0x000000232a1e7221 */ /* 0x104fe40000010000 */
[----:B------:R-:W-:Y:S01]  /*6730*/  @!P0 F2FP.BF16.F32.PACK_AB R32, RZ, R32 ;  /* 0x00000020ff20823e */ /* 0x000fe200000010ff */
[----:B------:R-:W-:Y:S01]  /*6740*/  @!P0 STG.E.U16 desc[UR8][R28.64], R51 ;  /* 0x000000331c008986 */ /* 0x000fe2000c101508 */
[----:B---3--:R-:W-:Y:S01]  /*6750*/  FADD.FTZ R31, R37, R36 ;  /* 0x00000024251f7221 */ /* 0x008fe20000010000 */
[----:B------:R-:W-:Y:S02]  /*6760*/  @!P0 F2FP.BF16.F32.PACK_AB R30, RZ, R30 ;  /* 0x0000001eff1e823e */ /* 0x000fe400000010ff */
[----:B------:R-:W0:Y:S01]  /*6770*/  SHFL.BFLY PT, R34, R45, 0x1, 0x101f ;  /* 0x0c301f002d227f89 */ /* 0x000e2200000e0000 */
[----:B-----5:R-:W-:Y:S01]  /*6780*/  FADD.FTZ R33, R43, R46 ;  /* 0x0000002e2b217221 */ /* 0x020fe20000010000 */
[----:B------:R-:W-:-:S02]  /*6790*/  PRMT R35, R30, 0x7610, R35 ;  /* 0x000076101e237816 */ /* 0x000fc40000000023 */
[----:B------:R-:W-:Y:S01]  /*67a0*/  @!P0 F2FP.BF16.F32.PACK_AB R31, RZ, R31 ;  /* 0x0000001fff1f823e */ /* 0x000fe200000010ff */
[----:B------:R-:W-:Y:S01]  /*67b0*/  FADD.FTZ R47, R47, R50 ;  /* 0x000000322f2f7221 */ /* 0x000fe20000010000 */
[----:B------:R-:W-:Y:S01]  /*67c0*/  MOV R30, 0xffff ;  /* 0x0000ffff001e7802 */ /* 0x000fe20000000f00 */
[----:B------:R1:W-:Y:S01]  /*67d0*/  @!P0 STG.E.U16 desc[UR8][R26.64+0x28], R35 ;  /* 0x000028231a008986 */ /* 0x0003e2000c101508 */
[----:B------:R-:W-:-:S03]  /*67e0*/  @!P0 F2FP.BF16.F32.PACK_AB R33, RZ, R33 ;  /* 0x00000021ff21823e */ /* 0x000fc600000010ff */
[----:B------:R1:W-:Y:S04]  /*67f0*/  @!P0 STG.E.U16 desc[UR8][R28.64+0x28], R31 ;  /* 0x0000281f1c008986 */ /* 0x0003e8000c101508 */
[----:B------:R1:W-:Y:S04]  /*6800*/  @!P0 STG.E.U16 desc[UR8][R26.64+0x50], R32 ;  /* 0x000050201a008986 */ /* 0x0003e8000c101508 */
[----:B------:R1:W2:Y:S04]  /*6810*/  SHFL.BFLY PT, R30, R47, 0x1, 0x101f ;  /* 0x0c301f002f1e7f89 */ /* 0x0002a800000e0000 */
[----:B------:R1:W-:Y:S01]  /*6820*/  @!P0 STG.E.U16 desc[UR8][R28.64+0x50], R33 ;  /* 0x000050211c008986 */ /* 0x0003e2000c101508 */
[----:B0-----:R-:W-:-:S07]  /*6830*/  FADD.FTZ R34, R45, R34 ;  /* 0x000000222d227221 */ /* 0x001fce0000010000 */
.L_x_384:
[----:B-12---:R-:W-:Y:S01]  /*6840*/  FADD.FTZ R31, R47, R30 ;  /* 0x0000001e2f1f7221 */ /* 0x006fe20000010000 */
[----:B------:R-:W-:-:S04]  /*6850*/  @!P0 F2FP.BF16.F32.PACK_AB R30, RZ, R34 ;  /* 0x00000022ff1e823e */ /* 0x000fc800000010ff */
[----:B------:R-:W-:Y:S01]  /*6860*/  @!P0 F2FP.BF16.F32.PACK_AB R31, RZ, R31 ;  /* 0x0000001fff1f823e */ /* 0x000fe200000010ff */
[----:B------:R4:W-:Y:S04]  /*6870*/  @!P0 STG.E.U16 desc[UR8][R26.64+0x78], R30 ;  /* 0x0000781e1a008986 */ /* 0x0009e8000c101508 */
[----:B------:R4:W-:Y:S02]  /*6880*/  @!P0 STG.E.U16 desc[UR8][R28.64+0x78], R31 ;  /* 0x0000781f1c008986 */ /* 0x0009e4000c101508 */
.L_x_314:
[----:B------:R-:W-:Y:S05]  /*6890*/  WARPSYNC.ALL ;  /* 0x0000000000007948 */ /* 0x000fea0003800000 */
[----:B------:R-:W-:Y:S01]  /*68a0*/  VIADD R23, R23, 0x200 ;  /* 0x0000020017177836 */ /* 0x000fe20000000000 */
[----:B------:R-:W-:Y:S04]  /*68b0*/  BAR.SYNC.DEFER_BLOCKING 0x0 ;  /* 0x0000000000007b1d */ /* 0x000fe80000010000 */
[----:B------:R-:W-:-:S13]  /*68c0*/  ISETP.GE.AND P0, PT, R23, R7, PT ;  /* 0x000000071700720c */ /* 0x000fda0003f06270 */
[----:B------:R-:W-:Y:S05]  /*68d0*/  @!P0 BRA `(.L_x_321) ;  /* 0xffffffe000fc8947 */ /* 0x000fea000383ffff */
[----:B------:R-:W-:Y:S05]  /*68e0*/  EXIT ;  /* 0x000000000000794d */ /* 0x000fea0003800000 */
.L_x_317:
[----:B------:R-:W-:Y:S01]  /*68f0*/  HFMA2.MMA R53, -RZ, RZ, 0, 4.76837158203125e-07 ;  /* 0x00000008ff357435 */ /* 0x000fe200000001ff */
[----:B-1----:R-:W-:Y:S01]  /*6900*/  MOV R54, R26 ;  /* 0x0000001a00367202 */ /* 0x002fe20000000f00 */
[----:B------:R-:W-:Y:S01]  /*6910*/  IMAD.MOV.U32 R56, RZ, RZ, 0x101f ;  /* 0x0000101fff387424 */ /* 0x000fe200078e00ff */
[----:B------:R-:W-:-:S08]  /*6920*/  MOV R51, 0xffff ;  /* 0x0000ffff00337802 */ /* 0x000fd00000000f00 */
[----:B0-2---:R-:W-:Y:S05]  /*6930*/  WARPSYNC.COLLECTIVE R51, `(.L_x_322) ;  /* 0x0000000033087348 */ /* 0x005fea0003c00000 */
[----:B------:R1:W3:Y:S02]  /*6940*/  SHFL.BFLY P2, R52, R54, R53, R56 ;  /* 0x0c00003536347389 */ /* 0x0002e40000040038 */
[----:B0123--:R-:W-:Y:S01]  /*6950*/  ENDCOLLECTIVE ;  /* 0x000000000000791b */ /* 0x00ffe20003800000 */
.L_x_322:
[----:B------:R-:W-:Y:S01]  /*6960*/  IMAD.MOV.U32 R54, RZ, RZ, R27 ;  /* 0x000000ffff367224 */ /* 0x000fe200078e001b */
[----:B------:R-:W-:-:S07]  /*6970*/  MOV R29, R52 ;  /* 0x00000034001d7202 */ /* 0x000fce0000000f00 */
[----:B------:R-:W-:Y:S05]  /*6980*/  WARPSYNC.COLLECTIVE R51, `(.L_x_323) ;  /* 0x0000000033087348 */ /* 0x000fea0003c00000 */
[----:B------:R0:W1:Y:S02]  /*6990*/  SHFL.BFLY P2, R52, R54, R53, R56 ;  /* 0x0c00003536347389 */ /* 0x0000640000040038 */
[----:B01----:R-:W-:Y:S01]  /*69a0*/  ENDCOLLECTIVE ;  /* 0x000000000000791b */ /* 0x003fe20003800000 */
.L_x_323:
[----:B------:R-:W-:-:S05]  /*69b0*/  FADD.FTZ R29, R29, R26 ;  /* 0x0000001a1d1d7221 */ /* 0x000fca0000010000 */
[----:B------:R-:W-:Y:S01]  /*69c0*/  MOV R54, R29 ;  /* 0x0000001d00367202 */ /* 0x000fe20000000f00 */
[----:B------:R-:W-:Y:S01]  /*69d0*/  IMAD.MOV.U32 R53, RZ, RZ, 0x4 ;  /* 0x00000004ff357424 */ /* 0x000fe200078e00ff */
[----:B------:R-:W-:-:S07]  /*69e0*/  MOV R28, R52 ;  /* 0x00000034001c7202 */ /* 0x000fce0000000f00 */
[----:B------:R-:W-:Y:S05]  /*69f0*/  WARPSYNC.COLLECTIVE R51, `(.L_x_324) ;  /* 0x0000000033087348 */ /* 0x000fea0003c00000 */
[----:B------:R0:W1:Y:S02]  /*6a00*/  SHFL.BFLY P2, R52, R54, R53, R56 ;  /* 0x0c00003536347389 */ /* 0x0000640000040038 */
[----:B01----:R-:W-:Y:S01]  /*6a10*/  ENDCOLLECTIVE ;  /* 0x000000000000791b */ /* 0x003fe20003800000 */
.L_x_324:
[----:B------:R-:W-:-:S05]  /*6a20*/  FADD.FTZ R28, R28, R27 ;  /* 0x0000001b1c1c7221 */ /* 0x000fca0000010000 */
[----:B------:R-:W-:Y:S02]  /*6a30*/  MOV R54, R28 ;  /* 0x0000001c00367202 */ /* 0x000fe40000000f00 */
[----:B------:R-:W-:-:S07]  /*6a40*/  MOV R30, R52 ;  /* 0x00000034001e7202 */ /* 0x000fce0000000f00 */
[----:B------:R-:W-:Y:S05]  /*6a50*/  WARPSYNC.COLLECTIVE R51, `(.L_x_325) ;  /* 0x0000000033087348 */ /* 0x000fea0003c00000 */
[----:B------:R0:W1:Y:S02]  /*6a60*/  SHFL.BFLY P2, R52, R54, R53, R56 ;  /* 0x0c00003536347389 */ /* 0x0000640000040038 */
[----:B01----:R-:W-:Y:S01]  /*6a70*/  ENDCOLLECTIVE ;  /* 0x000000000000791b */ /* 0x003fe20003800000 */
.L_x_325:
[----:B------:R-:W-:Y:S01]  /*6a80*/  FADD.FTZ R30, R29, R30 ;  /* 0x0000001e1d1e7221 */ /* 0x000fe20000010000 */
[----:B------:R-:W-:-:S03]  /*6a90*/  HFMA2.MMA R53, -RZ, RZ, 0, 1.1920928955078125e-07 ;  /* 0x00000002ff357435 */ /* 0x000fc600000001ff */
[----:B------:R-:W-:Y:S01]  /*6aa0*/  IMAD.MOV.U32 R54, RZ, RZ, R30 ;  /* 0x000000ffff367224 */ /* 0x000fe200078e001e */
[----:B------:R-:W-:-:S07]  /*6ab0*/  MOV R31, R52 ;  /* 0x00000034001f7202 */ /* 0x000fce0000000f00 */
[----:B------:R-:W-:Y:S05]  /*6ac0*/  WARPSYNC.COLLECTIVE R51, `(.L_x_326) ;  /* 0x0000000033087348 */ /* 0x000fea0003c00000 */
[----:B------:R0:W1:Y:S02]  /*6ad0*/  SHFL.BFLY P2, R52, R54, R53, R56 ;  /* 0x0c00003536347389 */ /* 0x0000640000040038 */
[----:B01----:R-:W-:Y:S01]  /*6ae0*/  ENDCOLLECTIVE ;  /* 0x000000000000791b */ /* 0x003fe20003800000 */
.L_x_326:
[----:B------:R-:W-:-:S05]  /*6af0*/  FADD.FTZ R31, R28, R31 ;  /* 0x0000001f1c1f7221 */ /* 0x000fca0000010000 */
[----:B------:R-:W-:Y:S02]  /*6b00*/  MOV R54, R31 ;  /* 0x0000001f00367202 */ /* 0x000fe40000000f00 */
[----:B------:R-:W-:-:S07]  /*6b10*/  MOV R33, R52 ;  /* 0x0000003400217202 */ /* 0x000fce0000000f00 */
[----:B------:R-:W-:Y:S05]  /*6b20*/  WARPSYNC.COLLECTIVE R51, `(.L_x_327) ;  /* 0x0000000033087348 */ /* 0x000fea0003c00000 */
[----:B------:R0:W1:Y:S02]  /*6b30*/  SHFL.BFLY P2, R52, R54, R53, R56 ;  /* 0x0c00003536347389 */ /* 0x0000640000040038 */
[----:B01----:R-:W-:Y:S01]  /*6b40*/  ENDCOLLECTIVE ;  /* 0x000000000000791b */ /* 0x003fe20003800000 */
.L_x_327:
[----:B------:R-:W-:Y:S01]  /*6b50*/  FADD.FTZ R33, R30, R33 ;  /* 0x000000211e217221 */ /* 0x000fe20000010000 */
[----:B------:R-:W-:-:S04]  /*6b60*/  HFMA2.MMA R53, -RZ, RZ, 0, 5.9604644775390625e-08 ;  /* 0x00000001ff357435 */ /* 0x000fc800000001ff */
[----:B------:R-:W-:Y:S01]  /*6b70*/  MOV R54, R33 ;  /* 0x0000002100367202 */ /* 0x000fe20000000f00 */
[----:B------:R-:W-:-:S07]  /*6b80*/  IMAD.MOV.U32 R26, RZ, RZ, R52 ;  /* 0x000000ffff1a7224 */ /* 0x000fce00078e0034 */
[----:B------:R-:W-:Y:S05]  /*6b90*/  WARPSYNC.COLLECTIVE R51, `(.L_x_328) ;  /* 0x0000000033087348 */ /* 0x000fea0003c00000 */
[----:B------:R0:W1:Y:S02]  /*6ba0*/  SHFL.BFLY P2, R52, R54, R53, R56 ;  /* 0x0c00003536347389 */ /* 0x0000640000040038 */
[----:B01----:R-:W-:Y:S01]  /*6bb0*/  ENDCOLLECTIVE ;  /* 0x000000000000791b */ /* 0x003fe20003800000 */
.L_x_328:
[----:B------:R-:W-:-:S04]  /*6bc0*/  FADD.FTZ R32, R31, R26 ;  /* 0x0000001a1f207221 */ /* 0x000fc80000010000 */
[----:B------:R-:W-:Y:S01]  /*6bd0*/  IMAD.MOV.U32 R54, RZ, RZ, R32 ;  /* 0x000000ffff367224 */ /* 0x000fe200078e0020 */
[----:B------:R-:W-:-:S07]  /*6be0*/  MOV R34, R52 ;  /* 0x0000003400227202 */ /* 0x000fce0000000f00 */
[----:B------:R-:W-:Y:S05]  /*6bf0*/  WARPSYNC.COLLECTIVE R51, `(.L_x_329) ;  /* 0x0000000033087348 */ /* 0x000fea0003c00000 */
[----:B------:R0:W1:Y:S02]  /*6c00*/  SHFL.BFLY P2, R52, R54, R53, R56 ;  /* 0x0c00003536347389 */ /* 0x0000640000040038 */
[----:B01----:R-:W-:Y:S01]  /*6c10*/  ENDCOLLECTIVE ;  /* 0x000000000000791b */ /* 0x003fe20003800000 */
.L_x_329:
[----:B------:R-:W-:Y:S01]  /*6c20*/  FADD.FTZ R34, R33, R34 ;  /* 0x0000002221227221 */ /* 0x000fe20000010000 */
[----:B------:R-:W-:Y:S01]  /*6c30*/  MOV R35, R52 ;  /* 0x0000003400237202 */ /* 0x000fe20000000f00 */
[----:B------:R-:W-:Y:S06]  /*6c40*/  BRA `(.L_x_330) ;  /* 0xffffffec00547947 */ /* 0x000fec000383ffff */
.L_x_318:
[----:B------:R-:W-:Y:S01]  /*6c50*/  HFMA2.MMA R53, -RZ, RZ, 0, 4.76837158203125e-07 ;  /* 0x00000008ff357435 */ /* 0x000fe200000001ff */
[----:B------:R-:W-:Y:S01]  /*6c60*/  BSSY B1, `(.L_x_331) ;  /* 0x0000007000017945 */ /* 0x000fe20003800000 */
[----:B--2---:R-:W-:Y:S01]  /*6c70*/  MOV R54, R30 ;  /* 0x0000001e00367202 */ /* 0x004fe20000000f00 */
[----:B------:R-:W-:Y:S01]  /*6c80*/  IMAD.MOV.U32 R56, RZ, RZ, 0x101f ;  /* 0x0000101fff387424 */ /* 0x000fe200078e00ff */
[----:B------:R-:W-:-:S07]  /*6c90*/  MOV R51, 0xffff ;  /* 0x0000ffff00337802 */ /* 0x000fce0000000f00 */
[----:B01-3--:R-:W-:Y:S05]  /*6ca0*/  WARPSYNC.COLLECTIVE R51, `(.L_x_332) ;  /* 0x0000000033087348 */ /* 0x00bfea0003c00000 */
[----:B------:R2:W4:Y:S02]  /*6cb0*/  SHFL.BFLY P2, R52, R54, R53, R56 ;  /* 0x0c00003536347389 */ /* 0x0005240000040038 */
[----:B01234-:R-:W-:Y:S01]  /*6cc0*/  ENDCOLLECTIVE ;  /* 0x000000000000791b */ /* 0x01ffe20003800000 */
.L_x_332:
[----:B------:R-:W-:Y:S05]  /*6cd0*/  BSYNC B1 ;  /* 0x0000000000017941 */ /* 0x000fea0003800000 */
.L_x_331:
[----:B------:R-:W-:Y:S01]  /*6ce0*/  HFMA2.MMA R56, -RZ, RZ, 0, 0.000503063201904296875 ;  /* 0x0000101fff387435 */ /* 0x000fe200000001ff */
[----:B------:R-:W-:Y:S01]  /*6cf0*/  MOV R54, R31 ;  /* 0x0000001f00367202 */ /* 0x000fe20000000f00 */
[----:B------:R-:W-:Y:S01]  /*6d00*/  IMAD.MOV.U32 R53, RZ, RZ, 0x8 ;  /* 0x00000008ff357424 */ /* 0x000fe200078e00ff */
[----:B------:R-:W-:Y:S02]  /*6d10*/  MOV R51, 0xffff ;  /* 0x0000ffff00337802 */ /* 0x000fe40000000f00 */
[----:B------:R-:W-:-:S07]  /*6d20*/  MOV R33, R52 ;  /* 0x0000003400217202 */ /* 0x000fce0000000f00 */
[----:B------:R-:W-:Y:S05]  /*6d30*/  WARPSYNC.COLLECTIVE R51, `(.L_x_333) ;  /* 0x0000000033087348 */ /* 0x000fea0003c00000 */
[----:B------:R0:W1:Y:S02]  /*6d40*/  SHFL.BFLY P2, R52, R54, R53, R56 ;  /* 0x0c00003536347389 */ /* 0x0000640000040038 */
[----:B01----:R-:W-:Y:S01]  /*6d50*/  ENDCOLLECTIVE ;  /* 0x000000000000791b */ /* 0x003fe20003800000 */
.L_x_333:
[----:B------:R-:W-:Y:S01]  /*6d60*/  FADD.FTZ R33, R33, R30 ;  /* 0x0000001e21217221 */ /* 0x000fe20000010000 */
[----:B------:R-:W-:-:S03]  /*6d70*/  HFMA2.MMA R53, -RZ, RZ, 0, 2.384185791015625e-07 ;  /* 0x00000004ff357435 */ /* 0x000fc600000001ff */
[----:B------:R-:W-:Y:S01]  /*6d80*/  IMAD.MOV.U32 R54, RZ, RZ, R33 ;  /* 0x000000ffff367224 */ /* 0x000fe200078e0021 */
[----:B------:R-:W-:-:S07]  /*6d90*/  MOV R32, R52 ;  /* 0x0000003400207202 */ /* 0x000fce0000000f00 */
[----:B------:R-:W-:Y:S05]  /*6da0*/  WARPSYNC.COLLECTIVE R51, `(.L_x_334) ;  /* 0x0000000033087348 */ /* 0x000fea0003c00000 */
[----:B------:R0:W1:Y:S02]  /*6db0*/  SHFL.BFLY P2, R52, R54, R53, R56 ;  /* 0x0c00003536347389 */ /* 0x0000640000040038 */
[----:B01----:R-:W-:Y:S01]  /*6dc0*/  ENDCOLLECTIVE ;  /* 0x000000000000791b */ /* 0x003fe20003800000 */
.L_x_334:
[----:B------:R-:W-:-:S05]  /*6dd0*/  FADD.FTZ R32, R32, R31 ;  /* 0x0000001f20207221 */ /* 0x000fca0000010000 */
[----:B------:R-:W-:Y:S02]  /*6de0*/  MOV R54, R32 ;  /* 0x0000002000367202 */ /* 0x000fe40000000f00 */
[----:B------:R-:W-:-:S07]  /*6df0*/  MOV R34, R52 ;  /* 0x0000003400227202 */ /* 0x000fce0000000f00 */
[----:B------:R-:W-:Y:S05]  /*6e00*/  WARPSYNC.COLLECTIVE R51, `(.L_x_335) ;  /* 0x0000000033087348 */ /* 0x000fea0003c00000 */
[----:B------:R0:W1:Y:S02]  /*6e10*/  SHFL.BFLY P2, R52, R54, R53, R56 ;  /* 0x0c00003536347389 */ /* 0x0000640000040038 */
[----:B01----:R-:W-:Y:S01]  /*6e20*/  ENDCOLLECTIVE ;  /* 0x000000000000791b */ /* 0x003fe20003800000 */
.L_x_335:
[----:B------:R-:W-:Y:S01]  /*6e30*/  FADD.FTZ R34, R33, R34 ;  /* 0x0000002221227221 */ /* 0x000fe20000010000 */
[----:B------:R-:W-:-:S04]  /*6e40*/  HFMA2.MMA R53, -RZ, RZ, 0, 1.1920928955078125e-07 ;  /* 0x00000002ff357435 */ /* 0x000fc800000001ff */
[----:B------:R-:W-:Y:S01]  /*6e50*/  MOV R54, R34 ;  /* 0x0000002200367202 */ /* 0x000fe20000000f00 */
[----:B------:R-:W-:-:S07]  /*6e60*/  IMAD.MOV.U32 R35, RZ, RZ, R52 ;  /* 0x000000ffff237224 */ /* 0x000fce00078e0034 */
[----:B------:R-:W-:Y:S05]  /*6e70*/  WARPSYNC.COLLECTIVE R51, `(.L_x_336) ;  /* 0x0000000033087348 */ /* 0x000fea0003c00000 */
[----:B------:R0:W1:Y:S02]  /*6e80*/  SHFL.BFLY P2, R52, R54, R53, R56 ;  /* 0x0c00003536347389 */ /* 0x0000640000040038 */
[----:B01----:R-:W-:Y:S01]  /*6e90*/  ENDCOLLECTIVE ;  /* 0x000000000000791b */ /* 0x003fe20003800000 */
.L_x_336:
[----:B------:R-:W-:-:S04]  /*6ea0*/  FADD.FTZ R35, R32, R35 ;  /* 0x0000002320237221 */ /* 0x000fc80000010000 */
[----:B------:R-:W-:Y:S01]  /*6eb0*/  IMAD.MOV.U32 R54, RZ, RZ, R35 ;  /* 0x000000ffff367224 */ /* 0x000fe200078e0023 */
[----:B------:R-:W-:-:S07]  /*6ec0*/  MOV R37, R52 ;  /* 0x0000003400257202 */ /* 0x000fce0000000f00 */
[----:B------:R-:W-:Y:S05]  /*6ed0*/  WARPSYNC.COLLECTIVE R51, `(.L_x_337) ;  /* 0x0000000033087348 */ /* 0x000fea0003c00000 */
[----:B------:R0:W1:Y:S02]  /*6ee0*/  SHFL.BFLY P2, R52, R54, R53, R56 ;  /* 0x0c00003536347389 */ /* 0x0000640000040038 */
[----:B01----:R-:W-:Y:S01]  /*6ef0*/  ENDCOLLECTIVE ;  /* 0x000000000000791b */ /* 0x003fe20003800000 */
.L_x_337:
[----:B------:R-:W-:Y:S01]  /*6f00*/  FADD.FTZ R37, R34, R37 ;  /* 0x0000002522257221 */ /* 0x000fe20000010000 */
[----:B------:R-:W-:-:S04]  /*6f10*/  HFMA2.MMA R53, -RZ, RZ, 0, 5.9604644775390625e-08 ;  /* 0x00000001ff357435 */ /* 0x000fc800000001ff */
[----:B------:R-:W-:Y:S02]  /*6f20*/  MOV R54, R37 ;  /* 0x0000002500367202 */ /* 0x000fe40000000f00 */
[----:B------:R-:W-:-:S07]  /*6f30*/  MOV R30, R52 ;  /* 0x00000034001e7202 */ /* 0x000fce0000000f00 */
[----:B------:R-:W-:Y:S05]  /*6f40*/  WARPSYNC.COLLECTIVE R51, `(.L_x_338) ;  /* 0x0000000033087348 */ /* 0x000fea0003c00000 */
[----:B------:R0:W1:Y:S02]  /*6f50*/  SHFL.BFLY P2, R52, R54, R53, R56 ;  /* 0x0c00003536347389 */ /* 0x0000640000040038 */
[----:B01----:R-:W-:Y:S01]  /*6f60*/  ENDCOLLECTIVE ;  /* 0x000000000000791b */ /* 0x003fe20003800000 */
.L_x_338:
[----:B------:R-:W-:-:S05]  /*6f70*/  FADD.FTZ R30, R35, R30 ;  /* 0x0000001e231e7221 */ /* 0x000fca0000010000 */
[----:B------:R-:W-:Y:S01]  /*6f80*/  MOV R54, R30 ;  /* 0x0000001e00367202 */ /* 0x000fe20000000f00 */
[----:B------:R-:W-:-:S07]  /*6f90*/  IMAD.MOV.U32 R36, RZ, RZ, R52 ;  /* 0x000000ffff247224 */ /* 0x000fce00078e0034 */
[----:B------:R-:W-:Y:S05]  /*6fa0*/  WARPSYNC.COLLECTIVE R51, `(.L_x_339) ;  /* 0x0000000033087348 */ /* 0x000fea0003c00000 */
[----:B------:R0:W1:Y:S02]  /*6fb0*/  SHFL.BFLY P2, R52, R54, R53, R56 ;  /* 0x0c00003536347389 */ /* 0x0000640000040038 */
[----:B01----:R-:W-:Y:S01]  /*6fc0*/  ENDCOLLECTIVE ;  /* 0x000000000000791b */ /* 0x003fe20003800000 */
.L_x_339:
[----:B------:R-:W-:Y:S01]  /*6fd0*/  FADD.FTZ R36, R37, R36 ;  /* 0x0000002425247221 */ /* 0x000fe20000010000 */
[----:B------:R-:W-:Y:S01]  /*6fe0*/  MOV R31, R52 ;  /* 0x00000034001f7202 */ /* 0x000fe20000000f00 */
[----:B------:R-:W-:Y:S06]  /*6ff0*/  BRA `(.L_x_340) ;  /* 0xffffffec00147947 */ /* 0x000fec000383ffff */
.L_x_319:
[----:B------:R-:W-:Y:S01]  /*7000*/  HFMA2.MMA R56, -RZ, RZ, 0, 0.000503063201904296875 ;  /* 0x0000101fff387435 */ /* 0x000fe200000001ff */
[----:B------:R-:W-:Y:S01]  /*7010*/  BSSY B1, `(.L_x_341) ;  /* 0x0000007000017945 */ /* 0x000fe20003800000 */
[----:B---3--:R-:W-:Y:S01]  /*7020*/  MOV R54, R30 ;  /* 0x0000001e00367202 */ /* 0x008fe20000000f00 */
[----:B------:R-:W-:Y:S01]  /*7030*/  IMAD.MOV.U32 R53, RZ, RZ, 0x8 ;  /* 0x00000008ff357424 */ /* 0x000fe200078e00ff */
[----:B------:R-:W-:-:S07]  /*7040*/  MOV R51, 0xffff ;  /* 0x0000ffff00337802 */ /* 0x000fce0000000f00 */
[----:B012-4-:R-:W-:Y:S05]  /*7050*/  WARPSYNC.COLLECTIVE R51, `(.L_x_342) ;  /* 0x0000000033087348 */ /* 0x017fea0003c00000 */
[----:B------:R3:W0:Y:S02]  /*7060*/  SHFL.BFLY P2, R52, R54, R53, R56 ;  /* 0x0c00003536347389 */ /* 0x0006240000040038 */
[----:B01234-:R-:W-:Y:S01]  /*7070*/  ENDCOLLECTIVE ;  /* 0x000000000000791b */ /* 0x01ffe20003800000 */
.L_x_342:
[----:B------:R-:W-:Y:S05]  /*7080*/  BSYNC B1 ;  /* 0x0000000000017941 */ /* 0x000fea0003800000 */
.L_x_341:
[----:B------:R-:W-:Y:S01]  /*7090*/  HFMA2.MMA R53, -RZ, RZ, 0, 4.76837158203125e-07 ;  /* 0x00000008ff357435 */ /* 0x000fe200000001ff */
[----:B------:R-:W-:Y:S01]  /*70a0*/  IMAD.MOV.U32 R54, RZ, RZ, R31 ;  /* 0x000000ffff367224 */ /* 0x000fe200078e001f */
[----:B------:R-:W-:Y:S02]  /*70b0*/  MOV R56, 0x101f ;  /* 0x0000101f00387802 */ /* 0x000fe40000000f00 */
[----:B------:R-:W-:Y:S02]  /*70c0*/  MOV R51, 0xffff ;  /* 0x0000ffff00337802 */ /* 0x000fe40000000f00 */
[----:B------:R-:W-:-:S07]  /*70d0*/  MOV R33, R52 ;  /* 0x0000003400217202 */ /* 0x000fce0000000f00 */
[----:B------:R-:W-:Y:S05]  /*70e0*/  WARPSYNC.COLLECTIVE R51, `(.L_x_343) ;  /* 0x0000000033087348 */ /* 0x000fea0003c00000 */
[----:B------:R0:W1:Y:S02]  /*70f0*/  SHFL.BFLY P2, R52, R54, R53, R56 ;  /* 0x0c00003536347389 */ /* 0x0000640000040038 */
[----:B01----:R-:W-:Y:S01]  /*7100*/  ENDCOLLECTIVE ;  /* 0x000000000000791b */ /* 0x003fe20003800000 */
.L_x_343:
[----:B------:R-:W-:Y:S01]  /*7110*/  FADD.FTZ R33, R33, R30 ;  /* 0x0000001e21217221 */ /* 0x000fe20000010000 */
[----:B------:R-:W-:-:S04]  /*7120*/  HFMA2.MMA R53, -RZ, RZ, 0, 2.384185791015625e-07 ;  /* 0x00000004ff357435 */ /* 0x000fc800000001ff */
[----:B------:R-:W-:Y:S01]  /*7130*/  MOV R54, R33 ;  /* 0x0000002100367202 */ /* 0x000fe20000000f00 */
[----:B------:R-:W-:-:S07]  /*7140*/  IMAD.MOV.U32 R32, RZ, RZ, R52 ;  /* 0x000000ffff207224 */ /* 0x000fce00078e0034 */
[----:B------:R-:W-:Y:S05]  /*7150*/  WARPSYNC.COLLECTIVE R51, `(.L_x_344) ;  /* 0x0000000033087348 */ /* 0x000fea0003c00000 */
[----:B------:R0:W1:Y:S02]  /*7160*/  SHFL.BFLY P2, R52, R54, R53, R56 ;  /* 0x0c00003536347389 */ /* 0x0000640000040038 */
[----:B01----:R-:W-:Y:S01]  /*7170*/  ENDCOLLECTIVE ;  /* 0x000000000000791b */ /* 0x003fe20003800000 */
.L_x_344:
[----:B------:R-:W-:-:S04]  /*7180*/  FADD.FTZ R32, R32, R31 ;  /* 0x0000001f20207221 */ /* 0x000fc80000010000 */
[----:B------:R-:W-:Y:S01]  /*7190*/  IMAD.MOV.U32 R54, RZ, RZ, R32 ;  /* 0x000000ffff367224 */ /* 0x000fe200078e0020 */
[----:B------:R-:W-:-:S07]  /*71a0*/  MOV R34, R52 ;  /* 0x0000003400227202 */ /* 0x000fce0000000f00 */
[----:B------:R-:W-:Y:S05]  /*71b0*/  WARPSYNC.COLLECTIVE R51, `(.L_x_345) ;  /* 0x0000000033087348 */ /* 0x000fea0003c00000 */
[----:B------:R0:W1:Y:S02]  /*71c0*/  SHFL.BFLY P2, R52, R54, R53, R56 ;  /* 0x0c00003536347389 */ /* 0x0000640000040038 */
[----:B01----:R-:W-:Y:S01]  /*71d0*/  ENDCOLLECTIVE ;  /* 0x000000000000791b */ /* 0x003fe20003800000 */
.L_x_345:
[----:B------:R-:W-:Y:S01]  /*71e0*/  FADD.FTZ R34, R33, R34 ;  /* 0x0000002221227221 */ /* 0x000fe20000010000 */
[----:B------:R-:W-:-:S04]  /*71f0*/  HFMA2.MMA R53, -RZ, RZ, 0, 1.1920928955078125e-07 ;  /* 0x00000002ff357435 */ /* 0x000fc800000001ff */
[----:B------:R-:W-:Y:S02]  /*7200*/  MOV R54, R34 ;  /* 0x0000002200367202 */ /* 0x000fe40000000f00 */
[----:B------:R-:W-:-:S07]  /*7210*/  MOV R35, R52 ;  /* 0x0000003400237202 */ /* 0x000fce0000000f00 */
[----:B------:R-:W-:Y:S05]  /*7220*/  WARPSYNC.COLLECTIVE R51, `(.L_x_346) ;  /* 0x0000000033087348 */ /* 0x000fea0003c00000 */
[----:B------:R0:W1:Y:S02]  /*7230*/  SHFL.BFLY P2, R52, R54, R53, R56 ;  /* 0x0c00003536347389 */ /* 0x0000640000040038 */
[----:B01----:R-:W-:Y:S01]  /*7240*/  ENDCOLLECTIVE ;  /* 0x000000000000791b */ /* 0x003fe20003800000 */
.L_x_346:
[----:B------:R-:W-:-:S05]  /*7250*/  FADD.FTZ R35, R32, R35 ;  /* 0x0000002320237221 */ /* 0x000fca0000010000 */
[----:B------:R-:W-:Y:S01]  /*7260*/  MOV R54, R35 ;  /* 0x0000002300367202 */ /* 0x000fe20000000f00 */
[----:B------:R-:W-:-:S07]  /*7270*/  IMAD.MOV.U32 R37, RZ, RZ, R52 ;  /* 0x000000ffff257224 */ /* 0x000fce00078e0034 */
[----:B------:R-:W-:Y:S05]  /*7280*/  WARPSYNC.COLLECTIVE R51, `(.L_x_347) ;  /* 0x0000000033087348 */ /* 0x000fea0003c00000 */
[----:B------:R0:W1:Y:S02]  /*7290*/  SHFL.BFLY P2, R52, R54, R53, R56 ;  /* 0x0c00003536347389 */ /* 0x0000640000040038 */
[----:B01----:R-:W-:Y:S01]  /*72a0*/  ENDCOLLECTIVE ;  /* 0x000000000000791b */ /* 0x003fe20003800000 */
.L_x_347:
[----:B------:R-:W-:-:S05]  /*72b0*/  FADD.FTZ R37, R34, R37 ;  /* 0x0000002522257221 */ /* 0x000fca0000010000 */
[----:B------:R-:W-:Y:S01]  /*72c0*/  MOV R54, R37 ;  /* 0x0000002500367202 */ /* 0x000fe20000000f00 */
[----:B------:R-:W-:Y:S01]  /*72d0*/  IMAD.MOV.U32 R53, RZ, RZ, 0x1 ;  /* 0x00000001ff357424 */ /* 0x000fe200078e00ff */
[----:B------:R-:W-:-:S07]  /*72e0*/  MOV R30, R52 ;  /* 0x00000034001e7202 */ /* 0x000fce0000000f00 */
[----:B------:R-:W-:Y:S05]  /*72f0*/  WARPSYNC.COLLECTIVE R51, `(.L_x_348) ;  /* 0x0000000033087348 */ /* 0x000fea0003c00000 */
[----:B------:R0:W1:Y:S02]  /*7300*/  SHFL.BFLY P2, R52, R54, R53, R56 ;  /* 0x0c00003536347389 */ /* 0x0000640000040038 */
[----:B01----:R-:W-:Y:S01]  /*7310*/  ENDCOLLECTIVE ;  /* 0x000000000000791b */ /* 0x003fe20003800000 */
.L_x_348:
[----:B------:R-:W-:-:S05]  /*7320*/  FADD.FTZ R30, R35, R30 ;  /* 0x0000001e231e7221 */ /* 0x000fca0000010000 */
[----:B------:R-:W-:Y:S02]  /*7330*/  MOV R54, R30 ;  /* 0x0000001e00367202 */ /* 0x000fe40000000f00 */
[----:B------:R-:W-:-:S07]  /*7340*/  MOV R36, R52 ;  /* 0x0000003400247202 */ /* 0x000fce0000000f00 */
[----:B------:R-:W-:Y:S05]  /*7350*/  WARPSYNC.COLLECTIVE R51, `(.L_x_349) ;  /* 0x0000000033087348 */ /* 0x000fea0003c00000 */
[----:B------:R0:W1:Y:S02]  /*7360*/  SHFL.BFLY P2, R52, R54, R53, R56 ;  /* 0x0c00003536347389 */ /* 0x0000640000040038 */
[----:B01----:R-:W-:Y:S01]  /*7370*/  ENDCOLLECTIVE ;  /* 0x000000000000791b */ /* 0x003fe20003800000 */
.L_x_349:
[----:B------:R-:W-:Y:S01]  /*7380*/  FADD.FTZ R36, R37, R36 ;  /* 0x0000002425247221 */ /* 0x000fe20000010000 */
[----:B------:R-:W-:Y:S01]  /*7390*/  MOV R31, R52 ;  /* 0x00000034001f7202 */ /* 0x000fe20000000f00 */
[----:B------:R-:W-:Y:S06]  /*73a0*/  BRA `(.L_x_350) ;  /* 0xffffffe800bc7947 */ /* 0x000fec000383ffff */
.L_x_320:
[----:B------:R-:W-:Y:S01]  /*73b0*/  HFMA2.MMA R53, -RZ, RZ, 0, 4.76837158203125e-07 ;  /* 0x00000008ff357435 */ /* 0x000fe200000001ff */
[----:B------:R-:W-:Y:S01]  /*73c0*/  BSSY B0, `(.L_x_351) ;  /* 0x0000007000007945 */ /* 0x000fe20003800000 */
[----:B--2---:R-:W-:Y:S01]  /*73d0*/  IMAD.MOV.U32 R54, RZ, RZ, R26 ;  /* 0x000000ffff367224 */ /* 0x004fe200078e001a */
[----:B------:R-:W-:Y:S02]  /*73e0*/  MOV R56, 0x101f ;  /* 0x0000101f00387802 */ /* 0x000fe40000000f00 */
[----:B------:R-:W-:-:S07]  /*73f0*/  MOV R51, 0xffff ;  /* 0x0000ffff00337802 */ /* 0x000fce0000000f00 */
[----:B01-3--:R-:W-:Y:S05]  /*7400*/  WARPSYNC.COLLECTIVE R51, `(.L_x_352) ;  /* 0x0000000033087348 */ /* 0x00bfea0003c00000 */
[----:B------:R2:W4:Y:S02]  /*7410*/  SHFL.BFLY P2, R52, R54, R53, R56 ;  /* 0x0c00003536347389 */ /* 0x0005240000040038 */
[----:B01234-:R-:W-:Y:S01]  /*7420*/  ENDCOLLECTIVE ;  /* 0x000000000000791b */ /* 0x01ffe20003800000 */
.L_x_352:
[----:B------:R-:W-:Y:S05]  /*7430*/  BSYNC B0 ;  /* 0x0000000000007941 */ /* 0x000fea0003800000 */
.L_x_351:
[----:B------:R-:W-:Y:S01]  /*7440*/  HFMA2.MMA R53, -RZ, RZ, 0, 4.76837158203125e-07 ;  /* 0x00000008ff357435 */ /* 0x000fe200000001ff */
[----:B------:R-:W-:Y:S01]  /*7450*/  MOV R54, R27 ;  /* 0x0000001b00367202 */ /* 0x000fe20000000f00 */
[----:B------:R-:W-:Y:S01]  /*7460*/  IMAD.MOV.U32 R51, RZ, RZ, 0xffff ;  /* 0x0000ffffff337424 */ /* 0x000fe200078e00ff */
[----:B------:R-:W-:Y:S01]  /*7470*/  MOV R56, 0x101f ;  /* 0x0000101f00387802 */ /* 0x000fe20000000f00 */
[----:B------:R-:W-:Y:S01]  /*7480*/  IMAD.MOV.U32 R29, RZ, RZ, R52 ;  /* 0x000000ffff1d7224 */ /* 0x000fe200078e0034 */
[----:B------:R-:W-:Y:S01]  /*7490*/  @!P0 IADD3 R32, R30, 0x14, RZ ;  /* 0x000000141e208810 */ /* 0x000fe20007ffe0ff */
[----:B------:R-:W-:Y:S01]  /*74a0*/  HFMA2.MMA R35, -RZ, RZ, 0, 0 ;  /* 0x00000000ff237435 */ /* 0x000fe200000001ff */
[----:B------:R-:W-:-:S10]  /*74b0*/  @!P0 LEA R31, R40, UR6, 0x7 ;  /* 0x00000006281f8c11 */ /* 0x000fd4000f8e38ff */
[----:B------:R-:W-:Y:S05]  /*74c0*/  WARPSYNC.COLLECTIVE R51, `(.L_x_353) ;  /* 0x0000000033087348 */ /* 0x000fea0003c00000 */
[----:B------:R0:W1:Y:S02]  /*74d0*/  SHFL.BFLY P2, R52, R54, R53, R56 ;  /* 0x0c00003536347389 */ /* 0x0000640000040038 */
[----:B01----:R-:W-:Y:S01]  /*74e0*/  ENDCOLLECTIVE ;  /* 0x000000000000791b */ /* 0x003fe20003800000 */
.L_x_353:
[----:B------:R-:W-:Y:S01]  /*74f0*/  FADD.FTZ R29, R29, R26 ;  /* 0x0000001a1d1d7221 */ /* 0x000fe20000010000 */
[-C--:B------:R-:W-:Y:S01]  /*7500*/  @!P0 LOP3.LUT R32, R32, R11.reuse, RZ, 0x3c, !PT ;  /* 0x0000000b20208212 */ /* 0x080fe200078e3cff */
[----:B------:R-:W-:Y:S01]  /*7510*/  IMAD.MOV.U32 R41, RZ, RZ, RZ ;  /* 0x000000ffff297224 */ /* 0x000fe200078e00ff */
[----:B------:R-:W-:Y:S01]  /*7520*/  MOV R36, RZ ;  /* 0x000000ff00247202 */ /* 0x000fe20000000f00 */
[----:B------:R-:W-:Y:S01]  /*7530*/  HFMA2.MMA R43, -RZ, RZ, 0, 0 ;  /* 0x00000000ff2b7435 */ /* 0x000fe200000001ff */
[----:B------:R-:W-:Y:S01]  /*7540*/  @!P0 IADD3 R48, R30, 0x3c, RZ ;  /* 0x0000003c1e308810 */ /* 0x000fe20007ffe0ff */
[----:B------:R-:W-:Y:S01]  /*7550*/  @!P0 IMAD R32, R32, 0x4, R31 ;  /* 0x0000000420208824 */ /* 0x000fe200078e021f */
[----:B------:R-:W-:Y:S01]  /*7560*/  @!P0 LEA R45, R40, UR6, 0x7 ;  /* 0x00000006282d8c11 */ /* 0x000fe2000f8e38ff */
[----:B------:R-:W-:Y:S01]  /*7570*/  IMAD.MOV.U32 R47, RZ, RZ, RZ ;  /* 0x000000ffff2f7224 */ /* 0x000fe200078e00ff */
[----:B------:R-:W-:Y:S02]  /*7580*/  @!P0 LOP3.LUT R48, R48, R11, RZ, 0x3c, !PT ;  /* 0x0000000b30308212 */ /* 0x000fe400078e3cff */
[----:B------:R0:W1:Y:S01]  /*7590*/  @!P0 LDS R34, [R32+0x500] ;  /* 0x0005000020228984 */ /* 0x0000620000000800 */
[----:B------:R-:W-:Y:S01]  /*75a0*/  HFMA2.MMA R53, -RZ, RZ, 0, 2.384185791015625e-07 ;  /* 0x00000004ff357435 */ /* 0x000fe200000001ff */
[----:B------:R-:W-:-:S02]  /*75b0*/  MOV R54, R29 ;  /* 0x0000001d00367202 */ /* 0x000fc40000000f00 */
[----:B------:R0:W2:Y:S01]  /*75c0*/  @!P0 LDS R33, [R32] ;  /* 0x0000000020218984 */ /* 0x0000a20000000800 */
[----:B------:R-:W-:Y:S01]  /*75d0*/  @!P0 IMAD R48, R48, 0x4, R45 ;  /* 0x0000000430308824 */ /* 0x000fe200078e022d */
[----:B------:R-:W-:-:S04]  /*75e0*/  HFMA2.MMA R45, -RZ, RZ, 0, 0 ;  /* 0x00000000ff2d7435 */ /* 0x000fc800000001ff */
[----:B------:R0:W3:Y:S01]  /*75f0*/  @!P0 LDS R49, [R48] ;  /* 0x0000000030318984 */ /* 0x0000e20000000800 */
[----:B------:R-:W-:-:S07]  /*7600*/  MOV R28, R52 ;  /* 0x00000034001c7202 */ /* 0x000fce0000000f00 */
[----:B0123--:R-:W-:Y:S05]  /*7610*/  WARPSYNC.COLLECTIVE R51, `(.L_x_354) ;  /* 0x0000000033087348 */ /* 0x00ffea0003c00000 */
[----:B------:R4:W0:Y:S02]  /*7620*/  SHFL.BFLY P2, R52, R54, R53, R56 ;  /* 0x0c00003536347389 */ /* 0x0008240000040038 */
[----:B01234-:R-:W-:Y:S01]  /*7630*/  ENDCOLLECTIVE ;  /* 0x000000000000791b */ /* 0x01ffe20003800000 */
.L_x_354:
[----:B------:R-:W-:Y:S01]  /*7640*/  FADD.FTZ R28, R28, R27 ;  /* 0x0000001b1c1c7221 */ /* 0x000fe20000010000 */
[----:B------:R0:W1:Y:S04]  /*7650*/  @!P0 LDS R50, [R48+0x500] ;  /* 0x0005000030328984 */ /* 0x0000680000000800 */
[----:B------:R-:W-:Y:S01]  /*7660*/  MOV R54, R28 ;  /* 0x0000001c00367202 */ /* 0x000fe20000000f00 */
[----:B------:R-:W-:-:S07]  /*7670*/  IMAD.MOV.U32 R26, RZ, RZ, R52 ;  /* 0x000000ffff1a7224 */ /* 0x000fce00078e0034 */
[----:B01----:R-:W-:Y:S05]  /*7680*/  WARPSYNC.COLLECTIVE R51, `(.L_x_355) ;  /* 0x0000000033087348 */ /* 0x003fea0003c00000 */
[----:B------:R2:W3:Y:S02]  /*7690*/  SHFL.BFLY P2, R52, R54, R53, R56 ;  /* 0x0c00003536347389 */ /* 0x0004e40000040038 */
[----:B0123--:R-:W-:Y:S01]  /*76a0*/  ENDCOLLECTIVE ;  /* 0x000000000000791b */ /* 0x00ffe20003800000 */
.L_x_355:
[----:B------:R-:W-:Y:S01]  /*76b0*/  @!P0 MOV R36, R34 ;  /* 0x0000002200248202 */ /* 0x000fe20000000f00 */
[----:B------:R-:W-:Y:S01]  /*76c0*/  FADD.FTZ R26, R29, R26 ;  /* 0x0000001a1d1a7221 */ /* 0x000fe20000010000 */
[----:B------:R-:W-:Y:S01]  /*76d0*/  @!P0 IMAD.MOV.U32 R35, RZ, RZ, R33 ;  /* 0x000000ffff238224 */ /* 0x000fe200078e0021 */
[----:B------:R-:W-:Y:S01]  /*76e0*/  @!P0 MOV R45, R49 ;  /* 0x00000031002d8202 */ /* 0x000fe20000000f00 */
[----:B------:R-:W-:Y:S02]  /*76f0*/  HFMA2.MMA R53, -RZ, RZ, 0, 1.1920928955078125e-07 ;  /* 0x00000002ff357435 */ /* 0x000fe400000001ff */
[----:B------:R-:W-:Y:S02]  /*7700*/  MOV R54, R26 ;  /* 0x0000001a00367202 */ /* 0x000fe40000000f00 */
[----:B------:R-:W-:Y:S02]  /*7710*/  @!P0 MOV R47, R50 ;  /* 0x00000032002f8202 */ /* 0x000fe40000000f00 */
[----:B------:R-:W-:-:S07]  /*7720*/  MOV R27, R52 ;  /* 0x00000034001b7202 */ /* 0x000fce0000000f00 */
[----:B------:R-:W-:Y:S05]  /*7730*/  WARPSYNC.COLLECTIVE R51, `(.L_x_356) ;  /* 0x0000000033087348 */ /* 0x000fea0003c00000 */
[----:B------:R0:W1:Y:S02]  /*7740*/  SHFL.BFLY P2, R52, R54, R53, R56 ;  /* 0x0c00003536347389 */ /* 0x0000640000040038 */
[----:B01----:R-:W-:Y:S01]  /*7750*/  ENDCOLLECTIVE ;  /* 0x000000000000791b */ /* 0x003fe20003800000 */
.L_x_356:
[----:B------:R-:W-:-:S04]  /*7760*/  FADD.FTZ R27, R28, R27 ;  /* 0x0000001b1c1b7221 */ /* 0x000fc80000010000 */
[----:B------:R-:W-:Y:S01]  /*7770*/  IMAD.MOV.U32 R54, RZ, RZ, R27 ;  /* 0x000000ffff367224 */ /* 0x000fe200078e001b */
[----:B------:R-:W-:-:S07]  /*7780*/  MOV R29, R52 ;  /* 0x00000034001d7202 */ /* 0x000fce0000000f00 */
[----:B------:R-:W-:Y:S05]  /*7790*/  WARPSYNC.COLLECTIVE R51, `(.L_x_357) ;  /* 0x0000000033087348 */ /* 0x000fea0003c00000 */
[----:B------:R0:W1:Y:S02]  /*77a0*/  SHFL.BFLY P2, R52, R54, R53, R56 ;  /* 0x0c00003536347389 */ /* 0x0000640000040038 */
[----:B01----:R-:W-:Y:S01]  /*77b0*/  ENDCOLLECTIVE ;  /* 0x000000000000791b */ /* 0x003fe20003800000 */
.L_x_357:
[----:B------:R-:W-:Y:S01]  /*77c0*/  FADD.FTZ R31, R26, R29 ;  /* 0x0000001d1a1f7221 */ /* 0x000fe20000010000 */
[----:B------:R-:W-:Y:S01]  /*77d0*/  @!P0 LEA R29, R40, UR6, 0x7 ;  /* 0x00000006281d8c11 */ /* 0x000fe2000f8e38ff */
[----:B------:R-:W-:-:S03]  /*77e0*/  HFMA2.MMA R53, -RZ, RZ, 0, 5.9604644775390625e-08 ;  /* 0x00000001ff357435 */ /* 0x000fc600000001ff */
[----:B------:R-:W-:Y:S02]  /*77f0*/  MOV R54, R31 ;  /* 0x0000001f00367202 */ /* 0x000fe40000000f00 */
[----:B------:R-:W-:-:S07]  /*7800*/  MOV R28, R52 ;  /* 0x00000034001c7202 */ /* 0x000fce0000000f00 */
[----:B------:R-:W-:Y:S05]  /*7810*/  WARPSYNC.COLLECTIVE R51, `(.L_x_358) ;  /* 0x0000000033087348 */ /* 0x000fea0003c00000 */
[----:B------:R0:W1:Y:S02]  /*7820*/  SHFL.BFLY P2, R52, R54, R53, R56 ;  /* 0x0c00003536347389 */ /* 0x0000640000040038 */
[----:B01----:R-:W-:Y:S01]  /*7830*/  ENDCOLLECTIVE ;  /* 0x000000000000791b */ /* 0x003fe20003800000 */
.L_x_358:
[----:B------:R-:W-:Y:S01]  /*7840*/  FADD.FTZ R32, R27, R28 ;  /* 0x0000001c1b207221 */ /* 0x000fe20000010000 */
[----:B------:R-:W-:Y:S01]  /*7850*/  @!P0 IADD3 R28, R30, 0x28, RZ ;  /* 0x000000281e1c8810 */ /* 0x000fe20007ffe0ff */
[----:B------:R-:W0:Y:S03]  /*7860*/  LDC.64 R26, c[0x0][0x218] ;  /* 0x00008600ff1a7b82 */ /* 0x000e260000000a00 */
[----:B------:R-:W-:-:S04]  /*7870*/  @!P0 LOP3.LUT R28, R28, R11, RZ, 0x3c, !PT ;  /* 0x0000000b1c1c8212 */ /* 0x000fc800078e3cff */
[----:B------:R-:W-:Y:S02]  /*7880*/  @!P0 LEA R28, R28, R29, 0x2 ;  /* 0x0000001d1c1c8211 */ /* 0x000fe400078e10ff */
[----:B------:R-:W-:-:S03]  /*7890*/  MOV R54, R32 ;  /* 0x0000002000367202 */ /* 0x000fc60000000f00 */
[----:B------:R1:W2:Y:S04]  /*78a0*/  @!P0 LDS R29, [R28] ;  /* 0x000000001c1d8984 */ /* 0x0002a80000000800 */
[----:B------:R1:W3:Y:S01]  /*78b0*/  @!P0 LDS R44, [R28+0x500] ;  /* 0x000500001c2c8984 */ /* 0x0002e20000000800 */
[----:B------:R-:W-:-:S07]  /*78c0*/  IMAD.MOV.U32 R34, RZ, RZ, R52 ;  /* 0x000000ffff227224 */ /* 0x000fce00078e0034 */
[----:B0123--:R-:W-:Y:S05]  /*78d0*/  WARPSYNC.COLLECTIVE R51, `(.L_x_359) ;  /* 0x0000000033087348 */ /* 0x00ffea0003c00000 */
[----:B------:R4:W0:Y:S02]  /*78e0*/  SHFL.BFLY P2, R52, R54, R53, R56 ;  /* 0x0c00003536347389 */ /* 0x0008240000040038 */
[----:B01234-:R-:W-:Y:S01]  /*78f0*/  ENDCOLLECTIVE ;  /* 0x000000000000791b */ /* 0x01ffe20003800000 */
.L_x_359:
[----:B------:R-:W-:Y:S01]  /*7900*/  FADD.FTZ R34, R31, R34 ;  /* 0x000000221f227221 */ /* 0x000fe20000010000 */
[----:B------:R-:W-:-:S04]  /*7910*/  IMAD.IADD R31, R30, 0x1, R23 ;  /* 0x000000011e1f7824 */ /* 0x000fc800078e0217 */
[----:B------:R-:W-:Y:S01]  /*7920*/  IMAD.WIDE R26, R31, 0x2, R26 ;  /* 0x000000021f1a7825 */ /* 0x000fe200078e021a */
[----:B------:R-:W-:-:S03]  /*7930*/  MOV R54, R35 ;  /* 0x0000002300367202 */ /* 0x000fc60000000f00 */
[----:B------:R-:W-:Y:S01]  /*7940*/  IMAD.MOV.U32 R53, RZ, RZ, 0x8 ;  /* 0x00000008ff357424 */ /* 0x000fe200078e00ff */
[----:B------:R-:W-:-:S07]  /*7950*/  MOV R33, R52 ;  /* 0x0000003400217202 */ /* 0x000fce0000000f00 */
[----:B------:R-:W-:Y:S05]  /*7960*/  WARPSYNC.COLLECTIVE R51, `(.L_x_360) ;  /* 0x0000000033087348 */ /* 0x000fea0003c00000 */
[----:B------:R0:W1:Y:S02]  /*7970*/  SHFL.BFLY P2, R52, R54, R53, R56 ;  /* 0x0c00003536347389 */ /* 0x0000640000040038 */
[----:B01----:R-:W-:Y:S01]  /*7980*/  ENDCOLLECTIVE ;  /* 0x000000000000791b */ /* 0x003fe20003800000 */
.L_x_360:
[----:B------:R-:W-:Y:S01]  /*7990*/  FADD.FTZ R32, R32, R33 ;  /* 0x0000002120207221 */ /* 0x000fe20000010000 */
[----:B------:R-:W-:Y:S02]  /*79a0*/  @!P0 MOV R41, R29 ;  /* 0x0000001d00298202 */ /* 0x000fe40000000f00 */
[----:B------:R-:W0:Y:S01]  /*79b0*/  LDC.64 R28, c[0x0][0x220] ;  /* 0x00008800ff1c7b82 */ /* 0x000e220000000a00 */
[----:B------:R-:W-:Y:S02]  /*79c0*/  @!P0 MOV R43, R44 ;  /* 0x0000002c002b8202 */ /* 0x000fe40000000f00 */
[----:B------:R-:W-:Y:S02]  /*79d0*/  ISETP.NE.AND P0, PT, R40, RZ, PT ;  /* 0x000000ff2800720c */ /* 0x000fe40003f05270 */
[----:B------:R-:W-:Y:S02]  /*79e0*/  MOV R54, R36 ;  /* 0x0000002400367202 */ /* 0x000fe40000000f00 */
[----:B------:R-:W-:-:S09]  /*79f0*/  MOV R42, R52 ;  /* 0x00000034002a7202 */ /* 0x000fd20000000f00 */
[----:B0-----:R-:W-:Y:S05]  /*7a00*/  WARPSYNC.COLLECTIVE R51, `(.L_x_361) ;  /* 0x0000000033087348 */ /* 0x001fea0003c00000 */
[----:B------:R1:W2:Y:S02]  /*7a10*/  SHFL.BFLY P2, R52, R54, R53, R56 ;  /* 0x0c00003536347389 */ /* 0x0002a40000040038 */
[----:B012---:R-:W-:Y:S01]  /*7a20*/  ENDCOLLECTIVE ;  /* 0x000000000000791b */ /* 0x007fe20003800000 */
.L_x_361:
[----:B------:R-:W-:Y:S01]  /*7a30*/  @!P0 F2FP.BF16.F32.PACK_AB R30, RZ, R34 ;  /* 0x00000022ff1e823e */ /* 0x000fe200000010ff */
[----:B------:R-:W-:Y:S01]  /*7a40*/  FADD.FTZ R42, R42, R35 ;  /* 0x000000232a2a7221 */ /* 0x000fe20000010000 */
[----:B------:R-:W-:Y:S01]  /*7a50*/  @!P0 F2FP.BF16.F32.PACK_AB R32, RZ, R32 ;  /* 0x00000020ff20823e */ /* 0x000fe200000010ff */
[----:B------:R-:W-:Y:S01]  /*7a60*/  IMAD.WIDE R28, R31, 0x2, R28 ;  /* 0x000000021f1c7825 */ /* 0x000fe200078e021c */
[----:B------:R-:W-:Y:S02]  /*7a70*/  PRMT R34, R30, 0x7610, R34 ;  /* 0x000076101e227816 */ /* 0x000fe40000000022 */
[----:B------:R-:W-:-:S03]  /*7a80*/  PRMT R49, R32, 0x7610, R49 ;  /* 0x0000761020317816 */ /* 0x000fc60000000031 */
[----:B------:R0:W-:Y:S01]  /*7a90*/  @!P0 STG.E.U16 desc[UR8][R26.64], R34 ;  /* 0x000000221a008986 */ /* 0x0001e2000c101508 */
[----:B------:R-:W-:Y:S01]  /*7aa0*/  HFMA2.MMA R53, -RZ, RZ, 0, 2.384185791015625e-07 ;  /* 0x00000004ff357435 */ /* 0x000fe200000001ff */
[----:B------:R-:W-:Y:S02]  /*7ab0*/  IMAD.MOV.U32 R54, RZ, RZ, R42 ;  /* 0x000000ffff367224 */ /* 0x000fe400078e002a */
[----:B------:R0:W-:Y:S01]  /*7ac0*/  @!P0 STG.E.U16 desc[UR8][R28.64], R49 ;  /* 0x000000311c008986 */ /* 0x0001e2000c101508 */
[----:B------:R-:W-:-:S07]  /*7ad0*/  MOV R37, R52 ;  /* 0x0000003400257202 */ /* 0x000fce0000000f00 */
[----:B0-----:R-:W-:Y:S05]  /*7ae0*/  WARPSYNC.COLLECTIVE R51, `(.L_x_362) ;  /* 0x0000000033087348 */ /* 0x001fea0003c00000 */
[----:B------:R1:W2:Y:S02]  /*7af0*/  SHFL.BFLY P2, R52, R54, R53, R56 ;  /* 0x0c00003536347389 */ /* 0x0002a40000040038 */
[----:B012---:R-:W-:Y:S01]  /*7b00*/  ENDCOLLECTIVE ;  /* 0x000000000000791b */ /* 0x007fe20003800000 */
.L_x_362:
[----:B------:R-:W-:-:S05]  /*7b10*/  FADD.FTZ R37, R37, R36 ;  /* 0x0000002425257221 */ /* 0x000fca0000010000 */
[----:B------:R-:W-:Y:S02]  /*7b20*/  MOV R54, R37 ;  /* 0x0000002500367202 */ /* 0x000fe40000000f00 */
[----:B------:R-:W-:-:S07]  /*7b30*/  MOV R35, R52 ;  /* 0x0000003400237202 */ /* 0x000fce0000000f00 */
[----:B------:R-:W-:Y:S05]  /*7b40*/  WARPSYNC.COLLECTIVE R51, `(.L_x_363) ;  /* 0x0000000033087348 */ /* 0x000fea0003c00000 */
[----:B------:R0:W1:Y:S02]  /*7b50*/  SHFL.BFLY P2, R52, R54, R53, R56 ;  /* 0x0c00003536347389 */ /* 0x0000640000040038 */
[----:B01----:R-:W-:Y:S01]  /*7b60*/  ENDCOLLECTIVE ;  /* 0x000000000000791b */ /* 0x003fe20003800000 */
.L_x_363:
[----:B------:R-:W-:-:S05]  /*7b70*/  FADD.FTZ R35, R42, R35 ;  /* 0x000000232a237221 */ /* 0x000fca0000010000 */
[----:B------:R-:W-:Y:S01]  /*7b80*/  MOV R54, R35 ;  /* 0x0000002300367202 */ /* 0x000fe20000000f00 */
[----:B------:R-:W-:Y:S02]  /*7b90*/  IMAD.MOV.U32 R53, RZ, RZ, 0x2 ;  /* 0x00000002ff357424 */ /* 0x000fe400078e00ff */
[----:B------:R-:W-:-:S07]  /*7ba0*/  IMAD.MOV.U32 R36, RZ, RZ, R52 ;  /* 0x000000ffff247224 */ /* 0x000fce00078e0034 */
[----:B------:R-:W-:Y:S05]  /*7bb0*/  WARPSYNC.COLLECTIVE R51, `(.L_x_364) ;  /* 0x0000000033087348 */ /* 0x000fea0003c00000 */
[----:B------:R0:W1:Y:S02]  /*7bc0*/  SHFL.BFLY P2, R52, R54, R53, R56 ;  /* 0x0c00003536347389 */ /* 0x0000640000040038 */
[----:B01----:R-:W-:Y:S01]  /*7bd0*/  ENDCOLLECTIVE ;  /* 0x000000000000791b */ /* 0x003fe20003800000 */
.L_x_364:
[----:B------:R-:W-:-:S05]  /*7be0*/  FADD.FTZ R36, R37, R36 ;  /* 0x0000002425247221 */ /* 0x000fca0000010000 */
[----:B------:R-:W-:Y:S02]  /*7bf0*/  MOV R54, R36 ;  /* 0x0000002400367202 */ /* 0x000fe40000000f00 */
[----:B------:R-:W-:-:S07]  /*7c00*/  MOV R42, R52 ;  /* 0x00000034002a7202 */ /* 0x000fce0000000f00 */
[----:B------:R-:W-:Y:S05]  /*7c10*/  WARPSYNC.COLLECTIVE R51, `(.L_x_365) ;  /* 0x0000000033087348 */ /* 0x000fea0003c00000 */
[----:B------:R0:W1:Y:S02]  /*7c20*/  SHFL.BFLY P2, R52, R54, R53, R56 ;  /* 0x0c00003536347389 */ /* 0x0000640000040038 */
[----:B01----:R-:W-:Y:S01]  /*7c30*/  ENDCOLLECTIVE ;  /* 0x000000000000791b */ /* 0x003fe20003800000 */
.L_x_365:
[----:B------:R-:W-:Y:S01]  /*7c40*/  FADD.FTZ R42, R35, R42 ;  /* 0x0000002a232a7221 */ /* 0x000fe20000010000 */
[----:B------:R-:W-:-:S03]  /*7c50*/  HFMA2.MMA R53, -RZ, RZ, 0, 5.9604644775390625e-08 ;  /* 0x00000001ff357435 */ /* 0x000fc600000001ff */
[----:B------:R-:W-:Y:S01]  /*7c60*/  IMAD.MOV.U32 R54, RZ, RZ, R42 ;  /* 0x000000ffff367224 */ /* 0x000fe200078e002a */
[----:B------:R-:W-:-:S07]  /*7c70*/  MOV R37, R52 ;  /* 0x0000003400257202 */ /* 0x000fce0000000f00 */
[----:B------:R-:W-:Y:S05]  /*7c80*/  WARPSYNC.COLLECTIVE R51, `(.L_x_366) ;  /* 0x0000000033087348 */ /* 0x000fea0003c00000 */
[----:B------:R0:W1:Y:S02]  /*7c90*/  SHFL.BFLY P2, R52, R54, R53, R56 ;  /* 0x0c00003536347389 */ /* 0x0000640000040038 */
[----:B01----:R-:W-:Y:S01]  /*7ca0*/  ENDCOLLECTIVE ;  /* 0x000000000000791b */ /* 0x003fe20003800000 */
.L_x_366:
[----:B------:R-:W-:-:S05]  /*7cb0*/  FADD.FTZ R37, R36, R37 ;  /* 0x0000002524257221 */ /* 0x000fca0000010000 */
[----:B------:R-:W-:Y:S02]  /*7cc0*/  MOV R54, R37 ;  /* 0x0000002500367202 */ /* 0x000fe40000000f00 */
[----:B------:R-:W-:-:S07]  /*7cd0*/  MOV R35, R52 ;  /* 0x0000003400237202 */ /* 0x000fce0000000f00 */
[----:B------:R-:W-:Y:S05]  /*7ce0*/  WARPSYNC.COLLECTIVE R51, `(.L_x_367) ;  /* 0x0000000033087348 */ /* 0x000fea0003c00000 */
[----:B------:R0:W1:Y:S02]  /*7cf0*/  SHFL.BFLY P2, R52, R54, R53, R56 ;  /* 0x0c00003536347389 */ /* 0x0000640000040038 */
[----:B01----:R-:W-:Y:S01]  /*7d00*/  ENDCOLLECTIVE ;  /* 0x000000000000791b */ /* 0x003fe20003800000 */
.L_x_367:
[----:B------:R-:W-:-:S05]  /*7d10*/  FADD.FTZ R30, R42, R35 ;  /* 0x000000232a1e7221 */ /* 0x000fca0000010000 */
[----:B------:R-:W-:-:S04]  /*7d20*/  @!P0 F2FP.BF16.F32.PACK_AB R30, RZ, R30 ;  /* 0x0000001eff1e823e */ /* 0x000fc800000010ff */
[----:B------:R-:W-:Y:S01]  /*7d30*/  PRMT R35, R30, 0x7610, R35 ;  /* 0x000076101e237816 */ /* 0x000fe20000000023 */
[----:B------:R-:W-:Y:S01]  /*7d40*/  HFMA2.MMA R53, -RZ, RZ, 0, 4.76837158203125e-07 ;  /* 0x00000008ff357435 */ /* 0x000fe200000001ff */
[----:B------:R-:W-:-:S03]  /*7d50*/  MOV R54, R41 ;  /* 0x0000002900367202 */ /* 0x000fc60000000f00 */
[----:B------:R0:W-:Y:S01]  /*7d60*/  @!P0 STG.E.U16 desc[UR8][R26.64+0x28], R35 ;  /* 0x000028231a008986 */ /* 0x0001e2000c101508 */
[----:B------:R-:W-:-:S07]  /*7d70*/  IMAD.MOV.U32 R36, RZ, RZ, R52 ;  /* 0x000000ffff247224 */ /* 0x000fce00078e0034 */
[----:B0-----:R-:W-:Y:S05]  /*7d80*/  WARPSYNC.COLLECTIVE R51, `(.L_x_368) ;  /* 0x0000000033087348 */ /* 0x001fea0003c00000 */
[----:B------:R1:W2:Y:S02]  /*7d90*/  SHFL.BFLY P2, R52, R54, R53, R56 ;  /* 0x0c00003536347389 */ /* 0x0002a40000040038 */
[----:B012---:R-:W-:Y:S01]  /*7da0*/  ENDCOLLECTIVE ;  /* 0x000000000000791b */ /* 0x007fe20003800000 */
.L_x_368:
[----:B------:R-:W-:-:S05]  /*7db0*/  FADD.FTZ R31, R37, R36 ;  /* 0x00000024251f7221 */ /* 0x000fca0000010000 */
[----:B------:R-:W-:-:S05]  /*7dc0*/  @!P0 F2FP.BF16.F32.PACK_AB R31, RZ, R31 ;  /* 0x0000001fff1f823e */ /* 0x000fca00000010ff */
[----:B------:R0:W-:Y:S01]  /*7dd0*/  @!P0 STG.E.U16 desc[UR8][R28.64+0x28], R31 ;  /* 0x0000281f1c008986 */ /* 0x0001e2000c101508 */
[----:B------:R-:W-:Y:S01]  /*7de0*/  IMAD.MOV.U32 R54, RZ, RZ, R43 ;  /* 0x000000ffff367224 */ /* 0x000fe200078e002b */
[----:B------:R-:W-:-:S07]  /*7df0*/  MOV R44, R52 ;  /* 0x00000034002c7202 */ /* 0x000fce0000000f00 */
[----:B0-----:R-:W-:Y:S05]  /*7e00*/  WARPSYNC.COLLECTIVE R51, `(.L_x_369) ;  /* 0x0000000033087348 */ /* 0x001fea0003c00000 */
[----:B------:R1:W2:Y:S02]  /*7e10*/  SHFL.BFLY P2, R52, R54, R53, R56 ;  /* 0x0c00003536347389 */ /* 0x0002a40000040038 */
[----:B012---:R-:W-:Y:S01]  /*7e20*/  ENDCOLLECTIVE ;  /* 0x000000000000791b */ /* 0x007fe20003800000 */
.L_x_369:
[----:B------:R-:W-:Y:S01]  /*7e30*/  FADD.FTZ R44, R44, R41 ;  /* 0x000000292c2c7221 */ /* 0x000fe20000010000 */
[----:B------:R-:W-:-:S04]  /*7e40*/  HFMA2.MMA R53, -RZ, RZ, 0, 2.384185791015625e-07 ;  /* 0x00000004ff357435 */ /* 0x000fc800000001ff */
[----:B------:R-:W-:Y:S02]  /*7e50*/  MOV R54, R44 ;  /* 0x0000002c00367202 */ /* 0x000fe40000000f00 */
[----:B------:R-:W-:-:S07]  /*7e60*/  MOV R46, R52 ;  /* 0x00000034002e7202 */ /* 0x000fce0000000f00 */
[----:B------:R-:W-:Y:S05]  /*7e70*/  WARPSYNC.COLLECTIVE R51, `(.L_x_370) ;  /* 0x0000000033087348 */ /* 0x000fea0003c00000 */
[----:B------:R0:W1:Y:S02]  /*7e80*/  SHFL.BFLY P2, R52, R54, R53, R56 ;  /* 0x0c00003536347389 */ /* 0x0000640000040038 */
[----:B01----:R-:W-:Y:S01]  /*7e90*/  ENDCOLLECTIVE ;  /* 0x000000000000791b */ /* 0x003fe20003800000 */
.L_x_370:
[----:B------:R-:W-:-:S05]  /*7ea0*/  FADD.FTZ R46, R46, R43 ;  /* 0x0000002b2e2e7221 */ /* 0x000fca0000010000 */
[----:B------:R-:W-:Y:S01]  /*7eb0*/  MOV R54, R46 ;  /* 0x0000002e00367202 */ /* 0x000fe20000000f00 */
[----:B------:R-:W-:-:S07]  /*7ec0*/  IMAD.MOV.U32 R41, RZ, RZ, R52 ;  /* 0x000000ffff297224 */ /* 0x000fce00078e0034 */
[----:B------:R-:W-:Y:S05]  /*7ed0*/  WARPSYNC.COLLECTIVE R51, `(.L_x_371) ;  /* 0x0000000033087348 */ /* 0x000fea0003c00000 */
[----:B------:R0:W1:Y:S02]  /*7ee0*/  SHFL.BFLY P2, R52, R54, R53, R56 ;  /* 0x0c00003536347389 */ /* 0x0000640000040038 */
[----:B01----:R-:W-:Y:S01]  /*7ef0*/  ENDCOLLECTIVE ;  /* 0x000000000000791b */ /* 0x003fe20003800000 */
.L_x_371:
[----:B------:R-:W-:Y:S01]  /*7f00*/  FADD.FTZ R41, R44, R41 ;  /* 0x000000292c297221 */ /* 0x000fe20000010000 */
[----:B------:R-:W-:-:S04]  /*7f10*/  HFMA2.MMA R53, -RZ, RZ, 0, 1.1920928955078125e-07 ;  /* 0x00000002ff357435 */ /* 0x000fc800000001ff */
[----:B------:R-:W-:Y:S02]  /*7f20*/  MOV R54, R41 ;  /* 0x0000002900367202 */ /* 0x000fe40000000f00 */
[----:B------:R-:W-:-:S07]  /*7f30*/  MOV R43, R52 ;  /* 0x00000034002b7202 */ /* 0x000fce0000000f00 */
[----:B------:R-:W-:Y:S05]  /*7f40*/  WARPSYNC.COLLECTIVE R51, `(.L_x_372) ;  /* 0x0000000033087348 */ /* 0x000fea0003c00000 */
[----:B------:R0:W1:Y:S02]  /*7f50*/  SHFL.BFLY P2, R52, R54, R53, R56 ;  /* 0x0c00003536347389 */ /* 0x0000640000040038 */
[----:B01----:R-:W-:Y:S01]  /*7f60*/  ENDCOLLECTIVE ;  /* 0x000000000000791b */ /* 0x003fe20003800000 */
.L_x_372:
[----:B------:R-:W-:-:S04]  /*7f70*/  FADD.FTZ R43, R46, R43 ;  /* 0x0000002b2e2b7221 */ /* 0x000fc80000010000 */
[----:B------:R-:W-:Y:S01]  /*7f80*/  IMAD.MOV.U32 R54, RZ, RZ, R43 ;  /* 0x000000ffff367224 */ /* 0x000fe200078e002b */
[----:B------:R-:W-:-:S07]  /*7f90*/  MOV R44, R52 ;  /* 0x00000034002c7202 */ /* 0x000fce0000000f00 */
[----:B------:R-:W-:Y:S05]  /*7fa0*/  WARPSYNC.COLLECTIVE R51, `(.L_x_373) ;  /* 0x0000000033087348 */ /* 0x000fea0003c00000 */
[----:B------:R0:W1:Y:S02]  /*7fb0*/  SHFL.BFLY P2, R52, R54, R53, R56 ;  /* 0x0c00003536347389 */ /* 0x0000640000040038 */
[----:B01----:R-:W-:Y:S01]  /*7fc0*/  ENDCOLLECTIVE ;  /* 0x000000000000791b */ /* 0x003fe20003800000 */
.L_x_373:
[----:B------:R-:W-:Y:S01]  /*7fd0*/  FADD.FTZ R44, R41, R44 ;  /* 0x0000002c292c7221 */ /* 0x000fe20000010000 */
[----:B------:R-:W-:-:S03]  /*7fe0*/  HFMA2.MMA R53, -RZ, RZ, 0, 5.9604644775390625e-08 ;  /* 0x00000001ff357435 */ /* 0x000fc600000001ff */
[----:B------:R-:W-:Y:S01]  /*7ff0*/  IMAD.MOV.U32 R54, RZ, RZ, R44 ;  /* 0x000000ffff367224 */ /* 0x000fe200078e002c */
[----:B------:R-:W-:-:S07]  /*8000*/  MOV R46, R52 ;  /* 0x00000034002e7202 */ /* 0x000fce0000000f00 */
[----:B------:R-:W-:Y:S05]  /*8010*/  WARPSYNC.COLLECTIVE R51, `(.L_x_374) ;  /* 0x0000000033087348 */ /* 0x000fea0003c00000 */
[----:B------:R0:W1:Y:S02]  /*8020*/  SHFL.BFLY P2, R52, R54, R53, R56 ;  /* 0x0c00003536347389 */ /* 0x0000640000040038 */
[----:B01----:R-:W-:Y:S01]  /*8030*/  ENDCOLLECTIVE ;  /* 0x000000000000791b */ /* 0x003fe20003800000 */
.L_x_374:
[----:B------:R-:W-:-:S05]  /*8040*/  FADD.FTZ R43, R43, R46 ;  /* 0x0000002e2b2b7221 */ /* 0x000fca0000010000 */
[----:B------:R-:W-:Y:S02]  /*8050*/  MOV R54, R43 ;  /* 0x0000002b00367202 */ /* 0x000fe40000000f00 */
[----:B------:R-:W-:-:S07]  /*8060*/  MOV R41, R52 ;  /* 0x0000003400297202 */ /* 0x000fce0000000f00 */
[----:B------:R-:W-:Y:S05]  /*8070*/  WARPSYNC.COLLECTIVE R51, `(.L_x_375) ;  /* 0x0000000033087348 */ /* 0x000fea0003c00000 */
[----:B------:R0:W1:Y:S02]  /*8080*/  SHFL.BFLY P2, R52, R54, R53, R56 ;  /* 0x0c00003536347389 */ /* 0x0000640000040038 */
[----:B01----:R-:W-:Y:S01]  /*8090*/  ENDCOLLECTIVE ;  /* 0x000000000000791b */ /* 0x003fe20003800000 */
.L_x_375:
[----:B------:R-:W-:-:S05]  /*80a0*/  FADD.FTZ R32, R44, R41 ;  /* 0x000000292c207221 */ /* 0x000fca0000010000 */
[----:B------:R-:W-:-:S05]  /*80b0*/  @!P0 F2FP.BF16.F32.PACK_AB R32, RZ, R32 ;  /* 0x00000020ff20823e */ /* 0x000fca00000010ff */
[----:B------:R0:W-:Y:S01]  /*80c0*/  @!P0 STG.E.U16 desc[UR8][R26.64+0x50], R32 ;  /* 0x000050201a008986 */ /* 0x0001e2000c101508 */
[----:B------:R-:W-:Y:S01]  /*80d0*/  HFMA2.MMA R53, -RZ, RZ, 0, 4.76837158203125e-07 ;  /* 0x00000008ff357435 */ /* 0x000fe200000001ff */
[----:B------:R-:W-:Y:S01]  /*80e0*/  MOV R54, R45 ;  /* 0x0000002d00367202 */ /* 0x000fe20000000f00 */
[----:B------:R-:W-:-:S09]  /*80f0*/  IMAD.MOV.U32 R46, RZ, RZ, R52 ;  /* 0x000000ffff2e7224 */ /* 0x000fd200078e0034 */
[----:B0-----:R-:W-:Y:S05]  /*8100*/  WARPSYNC.COLLECTIVE R51, `(.L_x_376) ;  /* 0x0000000033087348 */ /* 0x001fea0003c00000 */
[----:B------:R1:W2:Y:S02]  /*8110*/  SHFL.BFLY P2, R52, R54, R53, R56 ;  /* 0x0c00003536347389 */ /* 0x0002a40000040038 */
[----:B012---:R-:W-:Y:S01]  /*8120*/  ENDCOLLECTIVE ;  /* 0x000000000000791b */ /* 0x007fe20003800000 */
.L_x_376:
[----:B------:R-:W-:-:S05]  /*8130*/  FADD.FTZ R33, R43, R46 ;  /* 0x0000002e2b217221 */ /* 0x000fca0000010000 */
[----:B------:R-:W-:-:S05]  /*8140*/  @!P0 F2FP.BF16.F32.PACK_AB R33, RZ, R33 ;  /* 0x00000021ff21823e */ /* 0x000fca00000010ff */
[----:B------:R0:W-:Y:S01]  /*8150*/  @!P0 STG.E.U16 desc[UR8][R28.64+0x50], R33 ;  /* 0x000050211c008986 */ /* 0x0001e2000c101508 */
[----:B------:R-:W-:Y:S02]  /*8160*/  MOV R54, R47 ;  /* 0x0000002f00367202 */ /* 0x000fe40000000f00 */
[----:B------:R-:W-:-:S07]  /*8170*/  MOV R48, R52 ;  /* 0x0000003400307202 */ /* 0x000fce0000000f00 */
[----:B0-----:R-:W-:Y:S05]  /*8180*/  WARPSYNC.COLLECTIVE R51, `(.L_x_377) ;  /* 0x0000000033087348 */ /* 0x001fea0003c00000 */
[----:B------:R1:W2:Y:S02]  /*8190*/  SHFL.BFLY P2, R52, R54, R53, R56 ;  /* 0x0c00003536347389 */ /* 0x0002a40000040038 */
[----:B012---:R-:W-:Y:S01]  /*81a0*/  ENDCOLLECTIVE ;  /* 0x000000000000791b */ /* 0x007fe20003800000 */
.L_x_377:
[----:B------:R-:W-:Y:S01]  /*81b0*/  FADD.FTZ R48, R48, R45 ;  /* 0x0000002d30307221 */ /* 0x000fe20000010000 */
[----:B------:R-:W-:-:S03]  /*81c0*/  HFMA2.MMA R53, -RZ, RZ, 0, 2.384185791015625e-07 ;  /* 0x00000004ff357435 */ /* 0x000fc600000001ff */
[----:B------:R-:W-:Y:S01]  /*81d0*/  IMAD.MOV.U32 R54, RZ, RZ, R48 ;  /* 0x000000ffff367224 */ /* 0x000fe200078e0030 */
[----:B------:R-:W-:-:S07]  /*81e0*/  MOV R50, R52 ;  /* 0x0000003400327202 */ /* 0x000fce0000000f00 */
[----:B------:R-:W-:Y:S05]  /*81f0*/  WARPSYNC.COLLECTIVE R51, `(.L_x_378) ;  /* 0x0000000033087348 */ /* 0x000fea0003c00000 */
[----:B------:R0:W1:Y:S02]  /*8200*/  SHFL.BFLY P2, R52, R54, R53, R56 ;  /* 0x0c00003536347389 */ /* 0x0000640000040038 */
[----:B01----:R-:W-:Y:S01]  /*8210*/  ENDCOLLECTIVE ;  /* 0x000000000000791b */ /* 0x003fe20003800000 */
.L_x_378:
[----:B------:R-:W-:-:S05]  /*8220*/  FADD.FTZ R50, R50, R47 ;  /* 0x0000002f32327221 */ /* 0x000fca0000010000 */
[----:B------:R-:W-:Y:S02]  /*8230*/  MOV R54, R50 ;  /* 0x0000003200367202 */ /* 0x000fe40000000f00 */
[----:B------:R-:W-:-:S07]  /*8240*/  MOV R45, R52 ;  /* 0x00000034002d7202 */ /* 0x000fce0000000f00 */
[----:B------:R-:W-:Y:S05]  /*8250*/  WARPSYNC.COLLECTIVE R51, `(.L_x_379) ;  /* 0x0000000033087348 */ /* 0x000fea0003c00000 */
[----:B------:R0:W1:Y:S02]  /*8260*/  SHFL.BFLY P2, R52, R54, R53, R56 ;  /* 0x0c00003536347389 */ /* 0x0000640000040038 */
[----:B01----:R-:W-:Y:S01]  /*8270*/  ENDCOLLECTIVE ;  /* 0x000000000000791b */ /* 0x003fe20003800000 */
.L_x_379:
[----:B------:R-:W-:Y:S01]  /*8280*/  FADD.FTZ R45, R48, R45 ;  /* 0x0000002d302d7221 */ /* 0x000fe20000010000 */
[----:B------:R-:W-:-:S04]  /*8290*/  HFMA2.MMA R53, -RZ, RZ, 0, 1.1920928955078125e-07 ;  /* 0x00000002ff357435 */ /* 0x000fc800000001ff */
[----:B------:R-:W-:Y:S01]  /*82a0*/  MOV R54, R45 ;  /* 0x0000002d00367202 */ /* 0x000fe20000000f00 */
[----:B------:R-:W-:-:S07]  /*82b0*/  IMAD.MOV.U32 R47, RZ, RZ, R52 ;  /* 0x000000ffff2f7224 */ /* 0x000fce00078e0034 */
[----:B------:R-:W-:Y:S05]  /*82c0*/  WARPSYNC.COLLECTIVE R51, `(.L_x_380) ;  /* 0x0000000033087348 */ /* 0x000fea0003c00000 */
[----:B------:R0:W1:Y:S02]  /*82d0*/  SHFL.BFLY P2, R52, R54, R53, R56 ;  /* 0x0c00003536347389 */ /* 0x0000640000040038 */
[----:B01----:R-:W-:Y:S01]  /*82e0*/  ENDCOLLECTIVE ;  /* 0x000000000000791b */ /* 0x003fe20003800000 */
.L_x_380:
[----:B------:R-:W-:-:S05]  /*82f0*/  FADD.FTZ R47, R50, R47 ;  /* 0x0000002f322f7221 */ /* 0x000fca0000010000 */
[----:B------:R-:W-:Y:S02]  /*8300*/  MOV R54, R47 ;  /* 0x0000002f00367202 */ /* 0x000fe40000000f00 */
[----:B------:R-:W-:-:S07]  /*8310*/  MOV R48, R52 ;  /* 0x0000003400307202 */ /* 0x000fce0000000f00 */
[----:B------:R-:W-:Y:S05]  /*8320*/  WARPSYNC.COLLECTIVE R51, `(.L_x_381) ;  /* 0x0000000033087348 */ /* 0x000fea0003c00000 */
[----:B------:R0:W1:Y:S02]  /*8330*/  SHFL.BFLY P2, R52, R54, R53, R56 ;  /* 0x0c00003536347389 */ /* 0x0000640000040038 */
[----:B01----:R-:W-:Y:S01]  /*8340*/  ENDCOLLECTIVE ;  /* 0x000000000000791b */ /* 0x003fe20003800000 */
.L_x_381:
[----:B------:R-:W-:-:S05]  /*8350*/  FADD.FTZ R45, R45, R48 ;  /* 0x000000302d2d7221 */ /* 0x000fca0000010000 */
[----:B------:R-:W-:Y:S01]  /*8360*/  MOV R54, R45 ;  /* 0x0000002d00367202 */ /* 0x000fe20000000f00 */
[----:B------:R-:W-:Y:S01]  /*8370*/  IMAD.MOV.U32 R53, RZ, RZ, 0x1 ;  /* 0x00000001ff357424 */ /* 0x000fe200078e00ff */
[----:B------:R-:W-:-:S07]  /*8380*/  MOV R50, R52 ;  /* 0x0000003400327202 */ /* 0x000fce0000000f00 */
[----:B------:R-:W-:Y:S05]  /*8390*/  WARPSYNC.COLLECTIVE R51, `(.L_x_382) ;  /* 0x0000000033087348 */ /* 0x000fea0003c00000 */
[----:B------:R0:W1:Y:S02]  /*83a0*/  SHFL.BFLY P2, R52, R54, R53, R56 ;  /* 0x0c00003536347389 */ /* 0x0000640000040038 */
[----:B01----:R-:W-:Y:S01]  /*83b0*/  ENDCOLLECTIVE ;  /* 0x000000000000791b */ /* 0x003fe20003800000 */
.L_x_382:
[----:B------:R-:W-:-:S05]  /*83c0*/  FADD.FTZ R47, R47, R50 ;  /* 0x000000322f2f7221 */ /* 0x000fca0000010000 */
[----:B------:R-:W-:Y:S02]  /*83d0*/  MOV R54, R47 ;  /* 0x0000002f00367202 */ /* 0x000fe40000000f00 */
[----:B------:R-:W-:-:S07]  /*83e0*/  MOV R34, R52 ;  /* 0x0000003400227202 */ /* 0x000fce0000000f00 */
[----:B------:R-:W-:Y:S05]  /*83f0*/  WARPSYNC.COLLECTIVE R51, `(.L_x_383) ;  /* 0x0000000033087348 */ /* 0x000fea0003c00000 */
[----:B------:R0:W1:Y:S02]  /*8400*/  SHFL.BFLY P2, R52, R54, R53, R56 ;  /* 0x0c00003536347389 */ /* 0x0000640000040038 */
[----:B01----:R-:W-:Y:S01]  /*8410*/  ENDCOLLECTIVE ;  /* 0x000000000000791b */ /* 0x003fe20003800000 */
.L_x_383:
[----:B------:R-:W-:Y:S01]  /*8420*/  FADD.FTZ R34, R45, R34 ;  /* 0x000000222d227221 */ /* 0x000fe20000010000 */
[----:B------:R-:W-:Y:S01]  /*8430*/  MOV R30, R52 ;  /* 0x00000034001e7202 */ /* 0x000fe20000000f00 */
[----:B------:R-:W-:Y:S06]  /*8440*/  BRA `(.L_x_384) ;  /* 0xffffffe000fc7947 */ /* 0x000fec000383ffff */
.L_x_385:
        /* <DEDUP_REMOVED lines=11> */
.L_x_3543:


//--------------------- .text._ZN13group_norm_v218gn_bwd_cuda_kernelI13__nv_bfloat16Li320ELi1ELi32ELi80ELi256ELb0ELb1ELi64ELi320ELi320ELi4ELb1ELi32ELb0ELb0ELNS_15WgradSyncMethodE3ENS_16CompileConditionILi900EEEEEvPT_S6_S6_PKS5_S8_S8_S8_PKfflPfPj --------------------------
	.section	.text._ZN13group_norm_v218gn_bwd_cuda_kernelI13__nv_bfloat16Li320ELi1ELi32ELi80ELi256ELb0ELb1ELi64ELi320ELi320ELi4ELb1ELi32ELb0ELb0ELNS_15WgradSyncMethodE3ENS_16CompileConditionILi900EEEEEvPT_S6_S6_PKS5_S8_S8_S8_PKfflPfPj,"ax",@progbits
	.align	128
        .global         _ZN13group_norm_v218gn_bwd_cuda_kernelI13__nv_bfloat16Li320ELi1ELi32ELi80ELi256ELb0ELb1ELi64ELi320ELi320ELi4ELb1ELi32ELb0ELb0ELNS_15WgradSyncMethodE3ENS_16CompileConditionILi900EEEEEvPT_S6_S6_PKS5_S8_S8_S8_PKfflPfPj
        .type           _ZN13group_norm_v218gn_bwd_cuda_kernelI13__nv_bfloat16Li320ELi1ELi32ELi80ELi256ELb0ELb1ELi64ELi320ELi320ELi4ELb1ELi32ELb0ELb0ELNS_15WgradSyncMethodE3ENS_16CompileConditionILi900EEEEEvPT_S6_S6_PKS5_S8_S8_S8_PKfflPfPj,@function
        .size           _ZN13group_norm_v218gn_bwd_cuda_kernelI13__nv_bfloat16Li320ELi1ELi32ELi80ELi256ELb0ELb1ELi64ELi320ELi320ELi4ELb1ELi32ELb0ELb0ELNS_15WgradSyncMethodE3ENS_16CompileConditionILi900EEEEEvPT_S6_S6_PKS5_S8_S8_S8_PKfflPfPj,(.L_x_3544 - _ZN13group_norm_v218gn_bwd_cuda_kernelI13__nv_bfloat16Li320ELi1ELi32ELi80ELi256ELb0ELb1ELi64ELi320ELi320ELi4ELb1ELi32ELb0ELb0ELNS_15WgradSyncMethodE3ENS_16CompileConditionILi900EEEEEvPT_S6_S6_PKS5_S8_S8_S8_PKfflPfPj)
        .other          _ZN13group_norm_v218gn_bwd_cuda_kernelI13__nv_bfloat16Li320ELi1ELi32ELi80ELi256ELb0ELb1ELi64ELi320ELi320ELi4ELb1ELi32ELb0ELb0ELNS_15WgradSyncMethodE3ENS_16CompileConditionILi900EEEEEvPT_S6_S6_PKS5_S8_S8_S8_PKfflPfPj,@"STO_CUDA_ENTRY STV_DEFAULT"
_ZN13group_norm_v218gn_bwd_cuda_kernelI13__nv_bfloat16Li320ELi1ELi32ELi80ELi256ELb0ELb1ELi64ELi320ELi320ELi4ELb1ELi32ELb0ELb0ELNS_15WgradSyncMethodE3ENS_16CompileConditionILi900EEEEEvPT_S6_S6_PKS5_S8_S8_S8_PKfflPfPj:
.text._ZN13group_norm_v218gn_bwd_cuda_kernelI13__nv_bfloat16Li320ELi1ELi32ELi80ELi256ELb0ELb1ELi64ELi320ELi320ELi4ELb1ELi32ELb0ELb0ELNS_15WgradSyncMethodE3ENS_16CompileConditionILi900EEEEEvPT_S6_S6_PKS5_S8_S8_S8_PKfflPfPj:
        /* <DEDUP_REMOVED lines=10> */
[----:B------:R-:W-:Y:S02]  /*00a0*/  ULOP3.LUT UR23, UR10, 0x7, URZ, 0xc0, !UPT ;  /* 0x000000070a177892 */ /* 0x000fe4000f8ec03f */
        /* <DEDUP_REMOVED lines=9> */
[----:B------:R-:W-:Y:S01]  /*0140*/  MOV R5, 0x7ffffff1 ;  /* 0x7ffffff100057802 */ /* 0x000fe20000000f00 */
[----:B------:R-:W-:-:S04]  /*0150*/  ULOP3.LUT UR4, UR23, 0x20, URZ, 0xfc, !UPT ;  /* 0x0000002017047892 */ /* 0x000fc8000f8efc3f */
[----:B------:R-:W-:Y:S02]  /*0160*/  IADD3 R0, RZ, -UR6, RZ ;  /* 0x80000006ff007c10 */ /* 0x000fe4000fffe0ff */
        /* <DEDUP_REMOVED lines=8> */
.L_x_388:
[----:B------:R-:W2:Y:S04]  /*01f0*/  LD.E.STRONG.GPU R0, desc[UR18][R2.64] ;  /* 0x0000001202007980 */ /* 0x000ea8000c10f900 */
[----:B--2---:R-:W-:Y:S01]  /*0200*/  CCTL.IVALL ;  /* 0x00000000ff00798f */ /* 0x004fe20002000000 */
[----:B------:R-:W-:Y:S05]  /*0210*/  YIELD ;  /* 0x0000000000007946 */ /* 0x000fea0003800000 */
[----:B-----5:R-:W-:-:S04]  /*0220*/  LOP3.LUT R0, R0, R5, RZ, 0x3c, !PT ;  /* 0x0000000500007212 */ /* 0x020fc800078e3cff */
[----:B------:R-:W-:-:S13]  /*0230*/  ISETP.GT.AND P0, PT, R0, -0x1, PT ;  /* 0xffffffff0000780c */ /* 0x000fda0003f04270 */
[----:B------:R-:W-:Y:S05]  /*0240*/  @P0 BRA `(.L_x_388) ;  /* 0xfffffffc00e80947 */ /* 0x000fea000383ffff */
.L_x_387:
[----:B------:R-:W-:Y:S05]  /*0250*/  WARPSYNC.ALL ;  /* 0x0000000000007948 */ /* 0x000fea0003800000 */
[----:B------:R-:W-:Y:S06]  /*0260*/  BAR.SYNC.DEFER_BLOCKING 0x0 ;  /* 0x0000000000007b1d */ /* 0x000fec0000010000 */
[----:B------:R-:W-:Y:S05]  /*0270*/  BRA `(.L_x_389) ;  /* 0x0000007400f47947 */ /* 0x000fea0003800000 */
.L_x_386:
[----:B------:R-:W0:Y:S01]  /*0280*/  S2R R10, SR_TID.X ;  /* 0x00000000000a7919 */ /* 0x000e220000002100 */
[----:B------:R-:W1:Y:S01]  /*0290*/  S2UR UR14, SR_CgaCtaId ;  /* 0x00000000000e79c3 */ /* 0x000e620000008800 */
[----:B------:R-:W-:Y:S01]  /*02a0*/  USHF.R.U32.HI UR15, URZ, 0x3, UR10 ;  /* 0x000000033f0f7899 */ /* 0x000fe2000801160a */
[----:B------:R-:W-:Y:S01]  /*02b0*/  CS2R R44, SRZ ;  /* 0x00000000002c7805 */ /* 0x000fe2000001ff00 */
[----:B------:R-:W-:Y:S01]  /*02c0*/  ULOP3.LUT UR4, UR22, 0x3, URZ, 0xc0, !UPT ;  /* 0x0000000316047892 */ /* 0x000fe2000f8ec03f */
[----:B------:R-:W-:Y:S01]  /*02d0*/  CS2R R46, SRZ ;  /* 0x00000000002e7805 */ /* 0x000fe2000001ff00 */
[----:B------:R-:W-:Y:S01]  /*02e0*/  ULOP3.LUT UR13, UR23, 0x20, URZ, 0xfc, !UPT ;  /* 0x00000020170d7892 */ /* 0x000fe2000f8efc3f */
[----:B------:R-:W-:Y:S01]  /*02f0*/  CS2R R48, SRZ ;  /* 0x0000000000307805 */ /* 0x000fe2000001ff00 */
[----:B------:R-:W-:Y:S01]  /*0300*/  ULDC.64 UR8, c[0x0][0x268] ;  /* 0x00009a0000087ab9 */ /* 0x000fe20000000a00 */
[----:B------:R-:W-:Y:S01]  /*0310*/  USHF.L.U32 UR17, UR15, 0x2, URZ ;  /* 0x000000020f117899 */ /* 0x000fe2000800063f */
[----:B------:R-:W-:Y:S01]  /*0320*/  CS2R R50, SRZ ;  /* 0x0000000000327805 */ /* 0x000fe2000001ff00 */
[----:B------:R-:W-:Y:S01]  /*0330*/  UMOV UR12, 0x400 ;  /* 0x00000400000c7882 */ /* 0x000fe20000000000 */
[----:B------:R-:W-:-:S02]  /*0340*/  UIMAD.WIDE.U32 UR8, UR13, 0x4, UR8 ;  /* 0x000000040d0878a5 */ /* 0x000fc4000f8e0008 */
[----:B------:R-:W-:Y:S01]  /*0350*/  UIADD3 UR13, UR12, 0x2800, URZ ;  /* 0x000028000c0d7890 */ /* 0x000fe2000fffe03f */
[----:B------:R-:W-:Y:S01]  /*0360*/  ULDC.64 UR6, c[0x0][0x268] ;  /* 0x00009a0000067ab9 */ /* 0x000fe20000000a00 */
[----:B------:R-:W-:Y:S02]  /*0370*/  UIADD3 UR15, -UR15, URZ, URZ ;  /* 0x0000003f0f0f7290 */ /* 0x000fe4000fffe13f */
[----:B------:R-:W-:Y:S01]  /*0380*/  ULEA UR6, UP0, UR10, UR6, 0x2 ;  /* 0x000000060a067291 */ /* 0x000fe2000f80103f */
[----:B------:R-:W-:-:S03]  /*0390*/  UMOV UR16, 0x7ffffff1 ;  /* 0x7ffffff100107882 */ /* 0x000fc60000000000 */
[----:B------:R-:W-:Y:S02]  /*03a0*/  ULEA.HI.X UR7, UR10, UR7, UR5, 0x2, UP0 ;  /* 0x000000070a077291 */ /* 0x000fe400080f1405 */
[----:B-1----:R-:W-:Y:S02]  /*03b0*/  ULEA UR12, UR14, UR12, 0x18 ;  /* 0x0000000c0e0c7291 */ /* 0x002fe4000f8ec03f */
[----:B------:R-:W-:Y:S02]  /*03c0*/  UISETP.NE.AND UP0, UPT, UR22, UR15, UPT ;  /* 0x0000000f1600728c */ /* 0x000fe4000bf05270 */
[----:B------:R-:W-:Y:S02]  /*03d0*/  ULEA UR14, UR14, UR13, 0x18 ;  /* 0x0000000d0e0e7291 */ /* 0x000fe4000f8ec03f */
[----:B------:R-:W-:Y:S01]  /*03e0*/  USEL UR20, UR16, 0x1, !UP0 ;  /* 0x0000000110147887 */ /* 0x000fe2000c000000 */
[----:B0-----:R-:W-:Y:S01]  /*03f0*/  SHF.R.S32.HI R0, RZ, 0x1f, R10 ;  /* 0x0000001fff007819 */ /* 0x001fe2000001140a */
[----:B------:R-:W-:-:S03]  /*0400*/  UMOV UR13, UR10 ;  /* 0x0000000a000d7c82 */ /* 0x000fc60008000000 */
[CC--:B------:R-:W-:Y:S02]  /*0410*/  LEA.HI R2, R0.reuse, R10.reuse, RZ, 0x2 ;  /* 0x0000000a00027211 */ /* 0x0c0fe400078f10ff */
[----:B------:R-:W-:Y:S02]  /*0420*/  LEA.HI R0, R0, R10, RZ, 0x4 ;  /* 0x0000000a00007211 */ /* 0x000fe400078f20ff */
[----:B------:R-:W-:Y:S02]  /*0430*/  SHF.R.S32.HI R4, RZ, 0x2, R2 ;  /* 0x00000002ff047819 */ /* 0x000fe40000011402 */
[----:B------:R-:W-:Y:S02]  /*0440*/  LOP3.LUT R2, R2, 0xfffffffc, RZ, 0xc0, !PT ;  /* 0xfffffffc02027812 */ /* 0x000fe400078ec0ff */
[C---:B------:R-:W-:Y:S01]  /*0450*/  IADD3 R5, R4.reuse, 0xa0, RZ ;  /* 0x000000a004057810 */ /* 0x040fe20007ffe0ff */
[C---:B------:R-:W-:Y:S01]  /*0460*/  VIADD R3, R4.reuse, 0x50 ;  /* 0x0000005004037836 */ /* 0x040fe20000000000 */
[----:B------:R-:W-:-:S02]  /*0470*/  IADD3 R7, R4, 0xf0, RZ ;  /* 0x000000f004077810 */ /* 0x000fc40007ffe0ff */
[----:B------:R-:W-:Y:S02]  /*0480*/  SHF.R.S32.HI R6, RZ, 0x1f, R5 ;  /* 0x0000001fff067819 */ /* 0x000fe40000011405 */
[----:B------:R-:W-:Y:S02]  /*0490*/  SHF.R.S32.HI R4, RZ, 0x1f, R3 ;  /* 0x0000001fff047819 */ /* 0x000fe40000011403 */
[----:B------:R-:W-:Y:S02]  /*04a0*/  SHF.R.S32.HI R8, RZ, 0x1f, R7 ;  /* 0x0000001fff087819 */ /* 0x000fe40000011407 */
[----:B------:R-:W-:Y:S02]  /*04b0*/  LEA.HI R4, R4, R3, RZ, 0x2 ;  /* 0x0000000304047211 */ /* 0x000fe400078f10ff */
[----:B------:R-:W-:Y:S02]  /*04c0*/  SHF.R.U32.HI R3, RZ, 0x4, R0 ;  /* 0x00000004ff037819 */ /* 0x000fe40000011600 */
[----:B------:R-:W-:-:S02]  /*04d0*/  IADD3 R2, -R2, R10, RZ ;  /* 0x0000000a02027210 */ /* 0x000fc40007ffe1ff */
[----:B------:R-:W-:Y:S02]  /*04e0*/  LEA.HI R6, R6, R5, RZ, 0x2 ;  /* 0x0000000506067211 */ /* 0x000fe400078f10ff */
[----:B------:R-:W-:Y:S02]  /*04f0*/  LEA.HI R8, R8, R7, RZ, 0x2 ;  /* 0x0000000708087211 */ /* 0x000fe400078f10ff */
[----:B------:R-:W-:Y:S02]  /*0500*/  SHF.R.U32.HI R5, RZ, 0x2, R4 ;  /* 0x00000002ff057819 */ /* 0x000fe40000011604 */
[C---:B------:R-:W-:Y:S02]  /*0510*/  LOP3.LUT R0, R2.reuse, 0x3, R3, 0x78, !PT ;  /* 0x0000000302007812 */ /* 0x040fe400078e7803 */
[----:B------:R-:W-:Y:S02]  /*0520*/  SHF.R.U32.HI R7, RZ, 0x2, R6 ;  /* 0x00000002ff077819 */ /* 0x000fe40000011606 */
[----:B------:R-:W-:Y:S01]  /*0530*/  SHF.R.U32.HI R9, RZ, 0x2, R8 ;  /* 0x00000002ff097819 */ /* 0x000fe20000011608 */
[----:B------:R0:W-:Y:S01]  /*0540*/  STL [R1+0x58], R0 ;  /* 0x0000580001007387 */ /* 0x0001e20000100800 */
[----:B------:R-:W-:-:S02]  /*0550*/  LOP3.LUT R4, R2, 0x3, R5, 0x78, !PT ;  /* 0x0000000302047812 */ /* 0x000fc400078e7805 */
[----:B------:R-:W-:Y:S02]  /*0560*/  LOP3.LUT R3, R2, 0x3, R7, 0x78, !PT ;  /* 0x0000000302037812 */ /* 0x000fe400078e7807 */
[----:B------:R-:W-:Y:S01]  /*0570*/  LEA R5, R10, UR12, 0x5 ;  /* 0x0000000c0a057c11 */ /* 0x000fe2000f8e28ff */
[----:B------:R-:W-:Y:S01]  /*0580*/  STL [R1+0x54], R4 ;  /* 0x0000540401007387 */ /* 0x000fe20000100800 */
[----:B0-----:R-:W-:-:S03]  /*0590*/  LOP3.LUT R0, R2, 0x3, R9, 0x78, !PT ;  /* 0x0000000302007812 */ /* 0x001fc600078e7809 */
[----:B------:R0:W-:Y:S04]  /*05a0*/  STL [R1+0x50], R3 ;  /* 0x0000500301007387 */ /* 0x0001e80000100800 */
[----:B------:R1:W-:Y:S01]  /*05b0*/  STL [R1+0x4c], R0 ;  /* 0x00004c0001007387 */ /* 0x0003e20000100800 */
[----:B0-----:R-:W-:Y:S01]  /*05c0*/  IMAD.SHL.U32 R3, R10, 0x2, RZ ;  /* 0x000000020a037824 */ /* 0x001fe200078e00ff */
[----:B-1----:R-:W-:Y:S01]  /*05d0*/  MOV R0, UR4 ;  /* 0x0000000400007c02 */ /* 0x002fe20008000f00 */
[----:B------:R-:W-:-:S03]  /*05e0*/  ULOP3.LUT UR4, UR17, 0xfffffffc, UR4, 0xe2, !UPT ;  /* 0xfffffffc11047892 */ /* 0x000fc6000f8ee204 */
[C---:B------:R-:W-:Y:S02]  /*05f0*/  LOP3.LUT R2, R3.reuse, 0x18, RZ, 0xc0, !PT ;  /* 0x0000001803027812 */ /* 0x040fe400078ec0ff */
[----:B------:R-:W-:Y:S02]  /*0600*/  LOP3.LUT R3, R3, 0x18, RZ, 0xc, !PT ;  /* 0x0000001803037812 */ /* 0x000fe400078e0cff */
[--C-:B------:R-:W-:Y:S02]  /*0610*/  LOP3.LUT R0, R0, 0x7ffffffc, R10.reuse, 0xf8, !PT ;  /* 0x7ffffffc00007812 */ /* 0x100fe400078ef80a */
[----:B------:R-:W-:Y:S01]  /*0620*/  MOV R4, UR4 ;  /* 0x0000000400047c02 */ /* 0x000fe20008000f00 */
[----:B------:R-:W-:Y:S01]  /*0630*/  UMOV UR4, URZ ;  /* 0x0000003f00047c82 */ /* 0x000fe20008000000 */
[C---:B------:R-:W-:Y:S02]  /*0640*/  LOP3.LUT R0, R2.reuse, 0x8, RZ, 0x3c, !PT ;  /* 0x0000000802007812 */ /* 0x040fe400078e3cff */
[----:B------:R-:W-:Y:S01]  /*0650*/  LOP3.LUT R2, R2, 0x10, RZ, 0x3c, !PT ;  /* 0x0000001002027812 */ /* 0x000fe200078e3cff */
[----:B------:R-:W-:Y:S01]  /*0660*/  IMAD R4, R4, 0xa00, R10 ;  /* 0x00000a0004047824 */ /* 0x000fe200078e020a */
[----:B------:R-:W-:-:S02]  /*0670*/  IADD3 R6, R5, R3, RZ ;  /* 0x0000000305067210 */ /* 0x000fc40007ffe0ff */
[C---:B------:R-:W-:Y:S02]  /*0680*/  IADD3 R3, R5.reuse, R0, RZ ;  /* 0x0000000005037210 */ /* 0x040fe40007ffe0ff */
[----:B------:R-:W-:Y:S01]  /*0690*/  IADD3 R0, R5, R2, RZ ;  /* 0x0000000205007210 */ /* 0x000fe20007ffe0ff */
[----:B------:R0:W-:Y:S04]  /*06a0*/  STL [R1+0x5c], R6 ;  /* 0x00005c0601007387 */ /* 0x0001e80000100800 */
[----:B------:R0:W-:Y:S04]  /*06b0*/  STL [R1+0x48], R4 ;  /* 0x0000480401007387 */ /* 0x0001e80000100800 */
[----:B------:R0:W-:Y:S04]  /*06c0*/  STL [R1+0x64], R3 ;  /* 0x0000640301007387 */ /* 0x0001e80000100800 */
[----:B------:R0:W-:Y:S02]  /*06d0*/  STL [R1+0x60], R0 ;  /* 0x0000600001007387 */ /* 0x0001e40000100800 */
.L_x_399:
[----:B01----:R-:W0:Y:S01]  /*06e0*/  S2R R0, SR_TID.X ;  /* 0x0000000000007919 */ /* 0x003e220000002100 */
[----:B------:R-:W-:Y:S01]  /*06f0*/  ULOP3.LUT UR15, UR10, 0x7, URZ, 0xc0, !UPT ;  /* 0x000000070a0f7892 */ /* 0x000fe2000f8ec03f */
[----:B------:R-:W1:Y:S01]  /*0700*/  LDC.64 R52, c[0x0][0x238] ;  /* 0x00008e00ff347b82 */ /* 0x000e620000000a00 */
[----:B------:R-:W-:Y:S01]  /*0710*/  USHF.R.U64 UR16, UR10, 0x3, UR5 ;  /* 0x000000030a107899 */ /* 0x000fe20008001205 */
[----:B------:R-:W-:Y:S01]  /*0720*/  STL [R1+0x78], R45 ;  /* 0x0000782d01007387 */ /* 0x000fe20000100800 */
[----:B------:R-:W-:Y:S02]  /*0730*/  UIMAD UR17, UR15, 0x140, URZ ;  /* 0x000001400f1178a4 */ /* 0x000fe4000f8e023f */
[----:B------:R-:W-:Y:S01]  /*0740*/  USHF.L.U32 UR15, UR22, 0x6, URZ ;  /* 0x00000006160f7899 */ /* 0x000fe2000800063f */
[----:B------:R-:W-:Y:S01]  /*0750*/  STL [R1+0x74], R44 ;  /* 0x0000742c01007387 */ /* 0x000fe20000100800 */
[----:B------:R-:W-:Y:S02]  /*0760*/  USHF.R.U32.HI UR24, URZ, 0x3, UR5 ;  /* 0x000000033f187899 */ /* 0x000fe40008011605 */
[----:B------:R-:W-:Y:S01]  /*0770*/  ULOP3.LUT UR15, UR15, 0xc0, URZ, 0xc0, !UPT ;  /* 0x000000c00f0f7892 */ /* 0x000fe2000f8ec03f */
[----:B------:R-:W-:Y:S01]  /*0780*/  ULDC.64 UR26, c[0x0][0x248] ;  /* 0x00009200001a7ab9 */ /* 0x000fe20000000a00 */
[----:B0-----:R-:W-:Y:S01]  /*0790*/  IMAD.WIDE.U32 R2, R0, -0x33333333, RZ ;  /* 0xcccccccd00027825 */ /* 0x001fe200078e00ff */
[----:B------:R-:W-:Y:S04]  /*07a0*/  STL [R1+0x70], R49 ;  /* 0x0000703101007387 */ /* 0x000fe80000100800 */
[----:B------:R-:W-:Y:S01]  /*07b0*/  SHF.R.U32.HI R6, RZ, 0x6, R3 ;  /* 0x00000006ff067819 */ /* 0x000fe20000011603 */
[----:B------:R-:W-:Y:S01]  /*07c0*/  IMAD.U32 R7, RZ, RZ, UR16 ;  /* 0x00000010ff077e24 */ /* 0x000fe2000f8e00ff */
[----:B------:R-:W-:Y:S01]  /*07d0*/  MOV R10, UR24 ;  /* 0x00000018000a7c02 */ /* 0x000fe20008000f00 */
[----:B------:R-:W-:Y:S01]  /*07e0*/  UIMAD UR25, UR24, 0xa0000, URZ ;  /* 0x000a0000181978a4 */ /* 0x000fe2000f8e023f */
[----:B------:R-:W-:Y:S01]  /*07f0*/  STL [R1+0x68], R48 ;  /* 0x0000683001007387 */ /* 0x000fe20000100800 */
[----:B------:R-:W-:-:S05]  /*0800*/  IMAD R8, R6, -0x50, R0 ;  /* 0xffffffb006087824 */ /* 0x000fca00078e0200 */
[----:B------:R-:W-:Y:S02]  /*0810*/  LEA R4, R8, UR17, 0x2 ;  /* 0x0000001108047c11 */ /* 0x000fe4000f8e10ff */
[----:B------:R-:W-:Y:S01]  /*0820*/  IADD3 R0, R6, UR15, RZ ;  /* 0x0000000f06007c10 */ /* 0x000fe2000fffe0ff */
[----:B------:R-:W-:Y:S01]  /*0830*/  ULDC UR15, c[0x0][0x250] ;  /* 0x00009400000f7ab9 */ /* 0x000fe20000000800 */
[----:B------:R-:W-:Y:S01]  /*0840*/  SHF.R.S32.HI R5, RZ, 0x1f, R4 ;  /* 0x0000001fff057819 */ /* 0x000fe20000011404 */
[----:B------:R-:W-:-:S04]  /*0850*/  IMAD.WIDE.U32 R2, R4, -0x33333333, RZ ;  /* 0xcccccccd04027825 */ /* 0x000fc800078e00ff */
[----:B-1----:R-:W-:Y:S01]  /*0860*/  IMAD.WIDE R52, R4, 0x2, R52 ;  /* 0x0000000204347825 */ /* 0x002fe200078e0234 */
[----:B------:R-:W-:-:S04]  /*0870*/  SHF.R.U32.HI R9, RZ, 0x6, R3 ;  /* 0x00000006ff097819 */ /* 0x000fc80000011603 */
[C---:B------:R-:W-:Y:S01]  /*0880*/  LEA R2, P0, R7.reuse, R9, 0x5 ;  /* 0x0000000907027211 */ /* 0x040fe200078028ff */
[C---:B------:R-:W-:Y:S01]  /*0890*/  IMAD.WIDE.U32 R4, R7.reuse, 0xa0000, R4 ;  /* 0x000a000007047825 */ /* 0x040fe200078e0004 */
[----:B------:R-:W2:Y:S02]  /*08a0*/  LDG.E.64.CONSTANT R52, desc[UR18][R52.64] ;  /* 0x0000001234347981 */ /* 0x000ea4000c1e9b00 */
[----:B------:R-:W-:Y:S01]  /*08b0*/  LEA.HI.X R7, R7, RZ, R10, 0x5, P0 ;  /* 0x000000ff07077211 */ /* 0x000fe200000f2c0a */
[----:B------:R-:W-:Y:S01]  /*08c0*/  IMAD R25, R0, 0xa00, RZ ;  /* 0x00000a0000197824 */ /* 0x000fe200078e02ff */
[----:B------:R-:W-:Y:S01]  /*08d0*/  LEA R54, P0, R2, UR26, 0x3 ;  /* 0x0000001a02367c11 */ /* 0x000fe2000f8018ff */
[----:B------:R0:W-:Y:S01]  /*08e0*/  STL [R1+0x44], R9 ;  /* 0x0000440901007387 */ /* 0x0001e20000100800 */
[----:B------:R-:W-:Y:S01]  /*08f0*/  IADD3 R24, R5, UR25, RZ ;  /* 0x0000001905187c10 */ /* 0x000fe2000fffe0ff */
[----:B------:R-:W-:Y:S01]  /*0900*/  ULDC.64 UR24, c[0x0][0x230] ;  /* 0x00008c0000187ab9 */ /* 0x000fe20000000a00 */
[----:B------:R-:W-:-:S02]  /*0910*/  IADD3 R0, P1, R25, R4, RZ ;  /* 0x0000000419007210 */ /* 0x000fc40007f3e0ff */
[----:B------:R-:W-:Y:S01]  /*0920*/  LEA.HI.X R55, R2, UR27, R7, 0x3, P0 ;  /* 0x0000001b02377c11 */ /* 0x000fe200080f1c07 */
[----:B------:R-:W-:Y:S01]  /*0930*/  ULDC.64 UR26, c[0x0][0x228] ;  /* 0x00008a00001a7ab9 */ /* 0x000fe20000000a00 */
[----:B------:R-:W-:Y:S01]  /*0940*/  IADD3.X R3, RZ, R24, RZ, P1, !PT ;  /* 0x00000018ff037210 */ /* 0x000fe20000ffe4ff */
[----:B------:R-:W-:-:S03]  /*0950*/  IMAD.SHL.U32 R11, R0, 0x2, RZ ;  /* 0x00000002000b7824 */ /* 0x000fc600078e00ff */
[----:B------:R-:W3:Y:S01]  /*0960*/  LDG.E.64.CONSTANT R54, desc[UR18][R54.64] ;  /* 0x0000001236367981 */ /* 0x000ee2000c1e9b00 */
[----:B0-----:R-:W-:Y:S02]  /*0970*/  SHF.L.U64.HI R9, R0, 0x1, R3 ;  /* 0x0000000100097819 */ /* 0x001fe40000010203 */
[C---:B------:R-:W-:Y:S02]  /*0980*/  IADD3 R56, P0, R11.reuse, UR24, RZ ;  /* 0x000000180b387c10 */ /* 0x040fe4000ff1e0ff */
[----:B------:R-:W-:Y:S02]  /*0990*/  IADD3 R58, P1, R11, UR26, RZ ;  /* 0x0000001a0b3a7c10 */ /* 0x000fe4000ff3e0ff */
[C---:B------:R-:W-:Y:S02]  /*09a0*/  IADD3.X R57, R9.reuse, UR25, RZ, P0, !PT ;  /* 0x0000001909397c10 */ /* 0x040fe400087fe4ff */
[----:B------:R-:W-:-:S04]  /*09b0*/  IADD3.X R59, R9, UR27, RZ, P1, !PT ;  /* 0x0000001b093b7c10 */ /* 0x000fc80008ffe4ff */
[----:B------:R-:W4:Y:S04]  /*09c0*/  LDG.E.64.CONSTANT R56, desc[UR18][R56.64] ;  /* 0x0000001238387981 */ /* 0x000f28000c1e9b00 */
[----:B------:R-:W4:Y:S01]  /*09d0*/  LDG.E.64.CONSTANT R58, desc[UR18][R58.64] ;  /* 0x000000123a3a7981 */ /* 0x000f22000c1e9b00 */
[----:B------:R-:W-:-:S04]  /*09e0*/  IADD3 R3, R25, 0x2800, RZ ;  /* 0x0000280019037810 */ /* 0x000fc80007ffe0ff */
[----:B------:R-:W-:-:S04]  /*09f0*/  IADD3 R3, P0, R3, R4, RZ ;  /* 0x0000000403037210 */ /* 0x000fc80007f1e0ff */
[----:B------:R-:W-:Y:S02]  /*0a00*/  IADD3.X R0, RZ, R24, RZ, P0, !PT ;  /* 0x00000018ff007210 */ /* 0x000fe400007fe4ff */
[C---:B------:R-:W-:Y:S02]  /*0a10*/  SHF.L.U32 R7, R3.reuse, 0x1, RZ ;  /* 0x0000000103077819 */ /* 0x040fe400000006ff */
[----:B------:R-:W-:Y:S02]  /*0a20*/  SHF.L.U64.HI R2, R3, 0x1, R0 ;  /* 0x0000000103027819 */ /* 0x000fe40000010200 */
[----:B------:R-:W-:-:S04]  /*0a30*/  IADD3 R60, P0, R7, UR24, RZ ;  /* 0x00000018073c7c10 */ /* 0x000fc8000ff1e0ff */
[----:B------:R-:W-:Y:S02]  /*0a40*/  IADD3.X R61, R2, UR25, RZ, P0, !PT ;  /* 0x00000019023d7c10 */ /* 0x000fe400087fe4ff */
[----:B------:R-:W-:-:S04]  /*0a50*/  IADD3 R62, P0, R7, UR26, RZ ;  /* 0x0000001a073e7c10 */ /* 0x000fc8000ff1e0ff */
[----:B------:R-:W4:Y:S01]  /*0a60*/  LDG.E.64.CONSTANT R60, desc[UR18][R60.64] ;  /* 0x000000123c3c7981 */ /* 0x000f22000c1e9b00 */
[----:B------:R-:W-:-:S06]  /*0a70*/  IADD3.X R63, R2, UR27, RZ, P0, !PT ;  /* 0x0000001b023f7c10 */ /* 0x000fcc00087fe4ff */
[----:B------:R-:W4:Y:S01]  /*0a80*/  LDG.E.64.CONSTANT R62, desc[UR18][R62.64] ;  /* 0x000000123e3e7981 */ /* 0x000f22000c1e9b00 */
[----:B------:R-:W-:-:S04]  /*0a90*/  IADD3 R3, R25, 0x5000, RZ ;  /* 0x0000500019037810 */ /* 0x000fc80007ffe0ff */
[----:B------:R-:W-:Y:S01]  /*0aa0*/  IADD3 R3, P0, R3, R4, RZ ;  /* 0x0000000403037210 */ /* 0x000fe20007f1e0ff */
[----:B------:R-:W-:Y:S04]  /*0ab0*/  STL [R1+0x40], R9 ;  /* 0x0000400901007387 */ /* 0x000fe80000100800 */
[----:B------:R-:W-:Y:S01]  /*0ac0*/  STL [R1+0x3c], R11 ;  /* 0x00003c0b01007387 */ /* 0x000fe20000100800 */
[----:B------:R-:W-:-:S03]  /*0ad0*/  IMAD.X R0, RZ, RZ, R24, P0 ;  /* 0x000000ffff007224 */ /* 0x000fc600000e0618 */
[----:B------:R0:W-:Y:S04]  /*0ae0*/  STL [R1+0x34], R7 ;  /* 0x0000340701007387 */ /* 0x0001e80000100800 */
[----:B------:R1:W-:Y:S01]  /*0af0*/  STL [R1+0x38], R2 ;  /* 0x0000380201007387 */ /* 0x0003e20000100800 */
[C---:B0-----:R-:W-:Y:S02]  /*0b00*/  SHF.L.U32 R7, R3.reuse, 0x1, RZ ;  /* 0x0000000103077819 */ /* 0x041fe400000006ff */
[----:B-1----:R-:W-:Y:S02]  /*0b10*/  SHF.L.U64.HI R2, R3, 0x1, R0 ;  /* 0x0000000103027819 */ /* 0x002fe40000010200 */
[C---:B------:R-:W-:Y:S02]  /*0b20*/  IADD3 R64, P0, R7.reuse, UR24, RZ ;  /* 0x0000001807407c10 */ /* 0x040fe4000ff1e0ff */
[----:B------:R-:W-:-:S02]  /*0b30*/  IADD3 R66, P1, R7, UR26, RZ ;  /* 0x0000001a07427c10 */ /* 0x000fc4000ff3e0ff */
[C---:B------:R-:W-:Y:S02]  /*0b40*/  IADD3.X R65, R2.reuse, UR25, RZ, P0, !PT ;  /* 0x0000001902417c10 */ /* 0x040fe400087fe4ff */
[----:B------:R-:W-:-:S04]  /*0b50*/  IADD3.X R67, R2, UR27, RZ, P1, !PT ;  /* 0x0000001b02437c10 */ /* 0x000fc80008ffe4ff */
[----:B------:R-:W4:Y:S04]  /*0b60*/  LDG.E.64.CONSTANT R64, desc[UR18][R64.64] ;  /* 0x0000001240407981 */ /* 0x000f28000c1e9b00 */
[----:B------:R-:W4:Y:S01]  /*0b70*/  LDG.E.64.CONSTANT R66, desc[UR18][R66.64] ;  /* 0x0000001242427981 */ /* 0x000f22000c1e9b00 */
[----:B------:R-:W-:-:S04]  /*0b80*/  IADD3 R3, R25, 0x7800, RZ ;  /* 0x0000780019037810 */ /* 0x000fc80007ffe0ff */
[----:B------:R-:W-:Y:S01]  /*0b90*/  IADD3 R3, P0, R3, R4, RZ ;  /* 0x0000000403037210 */ /* 0x000fe20007f1e0ff */
[----:B------:R0:W-:Y:S03]  /*0ba0*/  STL [R1+0x2c], R7 ;  /* 0x00002c0701007387 */ /* 0x0001e60000100800 */
[----:B------:R-:W-:Y:S01]  /*0bb0*/  IADD3.X R0, RZ, R24, RZ, P0, !PT ;  /* 0x00000018ff007210 */ /* 0x000fe200007fe4ff */
[----:B------:R1:W-:Y:S01]  /*0bc0*/  STL [R1+0x30], R2 ;  /* 0x0000300201007387 */ /* 0x0003e20000100800 */
[C---:B0-----:R-:W-:Y:S02]  /*0bd0*/  SHF.L.U32 R7, R3.reuse, 0x1, RZ ;  /* 0x0000000103077819 */ /* 0x041fe400000006ff */
[----:B-1----:R-:W-:Y:S02]  /*0be0*/  SHF.L.U64.HI R2, R3, 0x1, R0 ;  /* 0x0000000103027819 */ /* 0x002fe40000010200 */
[----:B------:R-:W-:-:S04]  /*0bf0*/  IADD3 R68, P0, R7, UR24, RZ ;  /* 0x0000001807447c10 */ /* 0x000fc8000ff1e0ff */
[----:B------:R-:W-:Y:S02]  /*0c00*/  IADD3.X R69, R2, UR25, RZ, P0, !PT ;  /* 0x0000001902457c10 */ /* 0x000fe400087fe4ff */
[----:B------:R-:W-:-:S04]  /*0c10*/  IADD3 R70, P1, R7, UR26, RZ ;  /* 0x0000001a07467c10 */ /* 0x000fc8000ff3e0ff */
[----:B------:R-:W4:Y:S01]  /*0c20*/  LDG.E.64.CONSTANT R68, desc[UR18][R68.64] ;  /* 0x0000001244447981 */ /* 0x000f22000c1e9b00 */
[----:B------:R-:W-:-:S06]  /*0c30*/  IADD3.X R71, R2, UR27, RZ, P1, !PT ;  /* 0x0000001b02477c10 */ /* 0x000fcc0008ffe4ff */
[----:B------:R-:W4:Y:S01]  /*0c40*/  LDG.E.64.CONSTANT R70, desc[UR18][R70.64] ;  /* 0x0000001246467981 */ /* 0x000f22000c1e9b00 */
[----:B------:R-:W-:-:S05]  /*0c50*/  VIADD R3, R25, 0xa000 ;  /* 0x0000a00019037836 */ /* 0x000fca0000000000 */
[----:B------:R-:W-:Y:S01]  /*0c60*/  IADD3 R3, P0, R3, R4, RZ ;  /* 0x0000000403037210 */ /* 0x000fe20007f1e0ff */
[----:B------:R0:W-:Y:S03]  /*0c70*/  STL [R1+0x24], R7 ;  /* 0x0000240701007387 */ /* 0x0001e60000100800 */
[----:B------:R-:W-:Y:S01]  /*0c80*/  IADD3.X R0, RZ, R24, RZ, P0, !PT ;  /* 0x00000018ff007210 */ /* 0x000fe200007fe4ff */
[----:B------:R1:W-:Y:S01]  /*0c90*/  STL [R1+0x28], R2 ;  /* 0x0000280201007387 */ /* 0x0003e20000100800 */
[C---:B0-----:R-:W-:Y:S02]  /*0ca0*/  SHF.L.U32 R7, R3.reuse, 0x1, RZ ;  /* 0x0000000103077819 */ /* 0x041fe400000006ff */
[----:B-1----:R-:W-:Y:S02]  /*0cb0*/  SHF.L.U64.HI R2, R3, 0x1, R0 ;  /* 0x0000000103027819 */ /* 0x002fe40000010200 */
[----:B------:R-:W-:-:S02]  /*0cc0*/  IADD3 R72, P0, R7, UR24, RZ ;  /* 0x0000001807487c10 */ /* 0x000fc4000ff1e0ff */
[----:B------:R-:W-:Y:S02]  /*0cd0*/  IADD3 R74, P1, R7, UR26, RZ ;  /* 0x0000001a074a7c10 */ /* 0x000fe4000ff3e0ff */
        /* <DEDUP_REMOVED lines=9> */
[C---:B0-----:R-:W-:Y:S02]  /*0d70*/  IMAD.SHL.U32 R7, R3.reuse, 0x2, RZ ;  /* 0x0000000203077824 */ /* 0x041fe400078e00ff */
[----:B-1----:R-:W-:-:S03]  /*0d80*/  SHF.L.U64.HI R2, R3, 0x1, R0 ;  /* 0x0000000103027819 */ /* 0x002fc60000010200 */
[----:B------:R-:W-:-:S04]  /*0d90*/  IADD3 R76, P0, R7, UR24, RZ ;  /* 0x00000018074c7c10 */ /* 0x000fc8000ff1e0ff */
[----:B------:R-:W-:-:S06]  /*0da0*/  IADD3.X R77, R2, UR25, RZ, P0, !PT ;  /* 0x00000019024d7c10 */ /* 0x000fcc00087fe4ff */
[----:B------:R-:W4:Y:S01]  /*0db0*/  LDG.E.64.CONSTANT R76, desc[UR18][R76.64] ;  /* 0x000000124c4c7981 */ /* 0x000f22000c1e9b00 */
[----:B------:R-:W-:Y:S01]  /*0dc0*/  HFMA2.MMA R3, -RZ, RZ, 0, 2.384185791015625e-06 ;  /* 0x00000028ff037435 */ /* 0x000fe200000001ff */
[----:B------:R-:W-:-:S04]  /*0dd0*/  IADD3 R78, P1, R7, UR26, RZ ;  /* 0x0000001a074e7c10 */ /* 0x000fc8000ff3e0ff */
[----:B------:R-:W-:-:S05]  /*0de0*/  IADD3.X R79, R2, UR27, RZ, P1, !PT ;  /* 0x0000001b024f7c10 */ /* 0x000fca0008ffe4ff */
[----:B------:R-:W-:Y:S01]  /*0df0*/  IMAD R3, R8, R3, UR14 ;  /* 0x0000000e08037e24 */ /* 0x000fe2000f8e0203 */
[----:B------:R-:W4:Y:S04]  /*0e00*/  LDG.E.64.CONSTANT R78, desc[UR18][R78.64] ;  /* 0x000000124e4e7981 */ /* 0x000f28000c1e9b00 */
[----:B------:R-:W-:Y:S02]  /*0e10*/  LEA R0, R6, R3, 0x3 ;  /* 0x0000000306007211 */ /* 0x000fe400078e18ff */
[----:B------:R-:W-:-:S04]  /*0e20*/  IADD3 R3, R25, 0xf000, RZ ;  /* 0x0000f00019037810 */ /* 0x000fc80007ffe0ff */
[----:B------:R-:W-:Y:S01]  /*0e30*/  IADD3 R3, P1, R3, R4, RZ ;  /* 0x0000000403037210 */ /* 0x000fe20007f3e0ff */
[----:B------:R0:W-:Y:S03]  /*0e40*/  STL [R1+0x14], R7 ;  /* 0x0000140701007387 */ /* 0x0001e60000100800 */
[----:B------:R-:W-:Y:S02]  /*0e50*/  IADD3.X R6, RZ, R24, RZ, P1, !PT ;  /* 0x00000018ff067210 */ /* 0x000fe40000ffe4ff */
[----:B------:R-:W-:Y:S02]  /*0e60*/  IADD3 R5, R25, 0x11800, RZ ;  /* 0x0001180019057810 */ /* 0x000fe40007ffe0ff */
[C---:B------:R-:W-:Y:S02]  /*0e70*/  SHF.L.U64.HI R9, R3.reuse, 0x1, R6 ;  /* 0x0000000103097819 */ /* 0x040fe40000010206 */
[----:B------:R-:W-:Y:S01]  /*0e80*/  SHF.L.U32 R10, R3, 0x1, RZ ;  /* 0x00000001030a7819 */ /* 0x000fe200000006ff */
[----:B0-----:R-:W-:Y:S01]  /*0e90*/  VIADD R7, R25, 0x14000 ;  /* 0x0001400019077836 */ /* 0x001fe20000000000 */
[-C--:B------:R-:W-:Y:S01]  /*0ea0*/  IADD3 R5, P6, R5, R4.reuse, RZ ;  /* 0x0000000405057210 */ /* 0x080fe20007fde0ff */
[----:B------:R-:W-:Y:S03]  /*0eb0*/  STL [R1+0x18], R2 ;  /* 0x0000180201007387 */ /* 0x000fe60000100800 */
[----:B------:R-:W-:Y:S01]  /*0ec0*/  IADD3 R7, P5, R7, R4, RZ ;  /* 0x0000000407077210 */ /* 0x000fe20007fbe0ff */
[----:B------:R0:W-:Y:S01]  /*0ed0*/  STL [R1+0x8], R0 ;  /* 0x0000080001007387 */ /* 0x0001e20000100800 */
[----:B------:R-:W-:-:S02]  /*0ee0*/  SHF.L.U32 R165, R5, 0x1, RZ ;  /* 0x0000000105a57819 */ /* 0x000fc400000006ff */
[----:B------:R-:W-:Y:S02]  /*0ef0*/  IADD3.X R164, RZ, R24, RZ, P5, !PT ;  /* 0x00000018ffa47210 */ /* 0x000fe40002ffe4ff */
[C---:B------:R-:W-:Y:S01]  /*0f00*/  IADD3 R80, P5, R10.reuse, UR24, RZ ;  /* 0x000000180a507c10 */ /* 0x040fe2000ffbe0ff */
[----:B0-----:R-:W-:Y:S01]  /*0f10*/  IMAD.X R0, RZ, RZ, R24, P6 ;  /* 0x000000ffff007224 */ /* 0x001fe200030e0618 */
[----:B------:R-:W-:Y:S02]  /*0f20*/  IADD3 R82, P6, R10, UR26, RZ ;  /* 0x0000001a0a527c10 */ /* 0x000fe4000ffde0ff */
[----:B------:R-:W-:Y:S02]  /*0f30*/  SHF.L.U64.HI R164, R7, 0x1, R164 ;  /* 0x0000000107a47819 */ /* 0x000fe400000102a4 */
[----:B------:R-:W-:Y:S02]  /*0f40*/  SHF.L.U64.HI R8, R5, 0x1, R0 ;  /* 0x0000000105087819 */ /* 0x000fe40000010200 */
[----:B------:R-:W-:-:S02]  /*0f50*/  IADD3.X R81, R9, UR25, RZ, P5, !PT ;  /* 0x0000001909517c10 */ /* 0x000fc4000affe4ff */
[----:B------:R-:W-:Y:S02]  /*0f60*/  SHF.L.U32 R162, R7, 0x1, RZ ;  /* 0x0000000107a27819 */ /* 0x000fe400000006ff */
[----:B------:R-:W-:Y:S02]  /*0f70*/  IADD3.X R83, R9, UR27, RZ, P6, !PT ;  /* 0x0000001b09537c10 */ /* 0x000fe4000b7fe4ff */
[C---:B------:R-:W-:Y:S01]  /*0f80*/  IADD3 R84, P5, R165.reuse, UR24, RZ ;  /* 0x00000018a5547c10 */ /* 0x040fe2000ffbe0ff */
[----:B------:R-:W4:Y:S01]  /*0f90*/  LDG.E.64.CONSTANT R80, desc[UR18][R80.64] ;  /* 0x0000001250507981 */ /* 0x000f22000c1e9b00 */
[----:B------:R-:W-:Y:S02]  /*0fa0*/  IADD3 R86, P6, R165, UR26, RZ ;  /* 0x0000001aa5567c10 */ /* 0x000fe4000ffde0ff */
[C---:B------:R-:W-:Y:S01]  /*0fb0*/  IADD3.X R85, R8.reuse, UR25, RZ, P5, !PT ;  /* 0x0000001908557c10 */ /* 0x040fe2000affe4ff */
[----:B------:R-:W4:Y:S01]  /*0fc0*/  LDG.E.64.CONSTANT R82, desc[UR18][R82.64] ;  /* 0x0000001252527981 */ /* 0x000f22000c1e9b00 */
[----:B------:R-:W-:-:S02]  /*0fd0*/  IADD3.X R87, R8, UR27, RZ, P6, !PT ;  /* 0x0000001b08577c10 */ /* 0x000fc4000b7fe4ff */
[----:B------:R-:W-:Y:S01]  /*0fe0*/  IADD3 R88, P6, R162, UR24, RZ ;  /* 0x00000018a2587c10 */ /* 0x000fe2000ffde0ff */
[C---:B------:R-:W-:Y:S01]  /*0ff0*/  VIADD R17, R25.reuse, 0x20800 ;  /* 0x0002080019117836 */ /* 0x040fe20000000000 */
[----:B------:R-:W-:Y:S01]  /*1000*/  IADD3 R127, R25, 0x16800, RZ ;  /* 0x00016800197f7810 */ /* 0x000fe20007ffe0ff */
[----:B------:R-:W4:Y:S04]  /*1010*/  LDG.E.64.CONSTANT R84, desc[UR18][R84.64] ;  /* 0x0000001254547981 */ /* 0x000f28000c1e9b00 */
[----:B--2---:R-:W-:Y:S01]  /*1020*/  STL [R1+0x7c], R52 ;  /* 0x00007c3401007387 */ /* 0x004fe20000100800 */
[----:B---3--:R-:W-:Y:S01]  /*1030*/  FADD.FTZ R3, R55, UR15 ;  /* 0x0000000f37037e21 */ /* 0x008fe20008010000 */
[C---:B------:R-:W-:Y:S02]  /*1040*/  PRMT R43, R52.reuse, 0x7632, R43 ;  /* 0x00007632342b7816 */ /* 0x040fe4000000002b */
[----:B------:R-:W2:Y:S03]  /*1050*/  LDG.E.64.CONSTANT R86, desc[UR18][R86.64] ;  /* 0x0000001256567981 */ /* 0x000ea6000c1e9b00 */
[----:B------:R-:W0:Y:S01]  /*1060*/  MUFU.RSQ R3, R3 ;  /* 0x0000000300037308 */ /* 0x000e220000001400 */
[----:B------:R-:W-:Y:S01]  /*1070*/  STL [R1+0x10], R9 ;  /* 0x0000100901007387 */ /* 0x000fe20000100800 */
[----:B------:R-:W-:-:S02]  /*1080*/  SHF.L.U32 R2, R52, 0x10, RZ ;  /* 0x0000001034027819 */ /* 0x000fc400000006ff */
[C---:B----4-:R-:W-:Y:S02]  /*1090*/  PRMT R5, R56.reuse, 0x7632, R5 ;  /* 0x0000763238057816 */ /* 0x050fe40000000005 */
[----:B------:R-:W-:Y:S01]  /*10a0*/  SHF.L.U32 R7, R56, 0x10, RZ ;  /* 0x0000001038077819 */ /* 0x000fe200000006ff */
[----:B------:R1:W-:Y:S01]  /*10b0*/  STL [R1+0xc], R10 ;  /* 0x00000c0a01007387 */ /* 0x0003e20000100800 */
[C---:B------:R-:W-:Y:S02]  /*10c0*/  SHF.L.U32 R0, R58.reuse, 0x10, RZ ;  /* 0x000000103a007819 */ /* 0x040fe400000006ff */
[----:B------:R-:W-:Y:S01]  /*10d0*/  PRMT R6, R58, 0x7632, R6 ;  /* 0x000076323a067816 */ /* 0x000fe20000000006 */
[----:B------:R3:W-:Y:S01]  /*10e0*/  STL [R1+0x4], R8 ;  /* 0x0000040801007387 */ /* 0x0007e20000100800 */
[----:B------:R-:W-:Y:S01]  /*10f0*/  SHF.L.U32 R5, R5, 0x10, RZ ;  /* 0x0000001005057819 */ /* 0x000fe200000006ff */
[----:B------:R-:W-:Y:S01]  /*1100*/  IMAD.U32 R43, R43, 0x10000, RZ ;  /* 0x000100002b2b7824 */ /* 0x000fe200078e00ff */
[----:B------:R-:W-:Y:S01]  /*1110*/  SHF.L.U32 R12, R6, 0x10, RZ ;  /* 0x00000010060c7819 */ /* 0x000fe200000006ff */
[----:B------:R-:W-:-:S02]  /*1120*/  FMUL.FTZ R6, R0, R2 ;  /* 0x0000000200067220 */ /* 0x000fc40000410000 */
[C---:B-1----:R-:W-:Y:S01]  /*1130*/  FADD.FTZ R10, -R54.reuse, R5 ;  /* 0x00000005360a7221 */ /* 0x042fe20000010100 */
[----:B---3--:R-:W-:Y:S01]  /*1140*/  FADD.FTZ R8, -R54, R7 ;  /* 0x0000000736087221 */ /* 0x008fe20000010100 */
[----:B------:R-:W-:-:S03]  /*1150*/  IADD3.X R89, R164, UR25, RZ, P6, !PT ;  /* 0x00000019a4597c10 */ /* 0x000fc6000b7fe4ff */
[----:B0-----:R-:W-:Y:S01]  /*1160*/  FMUL.FTZ R161, R3, R8 ;  /* 0x0000000803a17220 */ /* 0x001fe20000410000 */
[C---:B------:R-:W-:Y:S01]  /*1170*/  IADD3 R125, R25.reuse, 0x19000, RZ ;  /* 0x00019000197d7810 */ /* 0x040fe20007ffe0ff */
[----:B------:R-:W-:Y:S01]  /*1180*/  FMUL.FTZ R5, R12, R43 ;  /* 0x0000002b0c057220 */ /* 0x000fe20000410000 */
[----:B------:R-:W-:Y:S01]  /*1190*/  IADD3 R11, R25, 0x1b800, RZ ;  /* 0x0001b800190b7810 */ /* 0x000fe20007ffe0ff */
[----:B------:R-:W-:Y:S01]  /*11a0*/  FMUL.FTZ R9, R3, R10 ;  /* 0x0000000a03097220 */ /* 0x000fe20000410000 */
[----:B------:R-:W-:Y:S01]  /*11b0*/  IADD3 R13, R25, 0x1e000, RZ ;  /* 0x0001e000190d7810 */ /* 0x000fe20007ffe0ff */
[----:B------:R-:W-:Y:S01]  /*11c0*/  FFMA.FTZ R6, R161, R6, RZ ;  /* 0x00000006a1067223 */ /* 0x000fe200000100ff */
[----:B------:R-:W-:Y:S01]  /*11d0*/  IADD3 R21, R25, 0x23000, RZ ;  /* 0x0002300019157810 */ /* 0x000fe20007ffe0ff */
[----:B------:R-:W-:Y:S01]  /*11e0*/  IMAD.U32 R15, R57, 0x10000, RZ ;  /* 0x00010000390f7824 */ /* 0x000fe200078e00ff */
[----:B------:R-:W-:Y:S02]  /*11f0*/  IADD3 R90, P6, R162, UR26, RZ ;  /* 0x0000001aa25a7c10 */ /* 0x000fe4000ffde0ff */
[----:B------:R-:W-:-:S02]  /*1200*/  IADD3 R127, P0, R127, R4, RZ ;  /* 0x000000047f7f7210 */ /* 0x000fc40007f1e0ff */
[-C--:B------:R-:W-:Y:S02]  /*1210*/  IADD3 R17, P1, R17, R4.reuse, RZ ;  /* 0x0000000411117210 */ /* 0x080fe40007f3e0ff */
[----:B------:R-:W-:Y:S02]  /*1220*/  PRMT R120, R53, 0x7632, R120 ;  /* 0x0000763235787816 */ /* 0x000fe40000000078 */
[----:B------:R-:W-:Y:S01]  /*1230*/  SHF.L.U32 R19, R60, 0x10, RZ ;  /* 0x000000103c137819 */ /* 0x000fe200000006ff */
[----:B------:R-:W-:Y:S01]  /*1240*/  FADD.FTZ R47, R12, R47 ;  /* 0x0000002f0c2f7221 */ /* 0x000fe20000010000 */
[----:B------:R-:W-:Y:S01]  /*1250*/  IADD3 R25, R25, 0x25800, RZ ;  /* 0x0002580019197810 */ /* 0x000fe20007ffe0ff */
[----:B------:R-:W-:Y:S01]  /*1260*/  FFMA.FTZ R7, R9, R5, R6 ;  /* 0x0000000509077223 */ /* 0x000fe20000010006 */
[----:B------:R-:W-:Y:S01]  /*1270*/  IADD3.X R91, R164, UR27, RZ, P6, !PT ;  /* 0x0000001ba45b7c10 */ /* 0x000fe2000b7fe4ff */
[----:B------:R-:W3:Y:S01]  /*1280*/  LDG.E.64.CONSTANT R88, desc[UR18][R88.64] ;  /* 0x0000001258587981 */ /* 0x000ee2000c1e9b00 */
[----:B------:R-:W-:-:S02]  /*1290*/  IADD3 R125, P4, R125, R4, RZ ;  /* 0x000000047d7d7210 */ /* 0x000fc40007f9e0ff */
[-C--:B------:R-:W-:Y:S02]  /*12a0*/  IADD3 R11, P3, R11, R4.reuse, RZ ;  /* 0x000000040b0b7210 */ /* 0x080fe40007f7e0ff */
[-C--:B------:R-:W-:Y:S02]  /*12b0*/  IADD3 R13, P2, R13, R4.reuse, RZ ;  /* 0x000000040d0d7210 */ /* 0x080fe40007f5e0ff */
[-C--:B------:R-:W-:Y:S01]  /*12c0*/  IADD3 R21, P5, R21, R4.reuse, RZ ;  /* 0x0000000415157210 */ /* 0x080fe20007fbe0ff */
[----:B------:R-:W-:Y:S01]  /*12d0*/  FADD.FTZ R160, -R54, R15 ;  /* 0x0000000f36a07221 */ /* 0x000fe20000010100 */
[----:B------:R-:W-:Y:S02]  /*12e0*/  IADD3 R25, P6, R25, R4, RZ ;  /* 0x0000000419197210 */ /* 0x000fe40007fde0ff */
[----:B------:R-:W-:Y:S01]  /*12f0*/  SHF.L.U32 R120, R120, 0x10, RZ ;  /* 0x0000001078787819 */ /* 0x000fe200000006ff */
[----:B------:R-:W-:Y:S01]  /*1300*/  FFMA.FTZ R9, R9, R12, R46 ;  /* 0x0000000c09097223 */ /* 0x000fe2000001002e */
[----:B------:R-:W-:-:S02]  /*1310*/  SHF.L.U32 R4, R53, 0x10, RZ ;  /* 0x0000001035047819 */ /* 0x000fc400000006ff */
[----:B------:R-:W-:Y:S01]  /*1320*/  SHF.L.U32 R5, R59, 0x10, RZ ;  /* 0x000000103b057819 */ /* 0x000fe200000006ff */
[----:B------:R-:W-:Y:S01]  /*1330*/  FMUL.FTZ R160, R3, R160 ;  /* 0x000000a003a07220 */ /* 0x000fe20000410000 */
[----:B------:R-:W-:Y:S01]  /*1340*/  PRMT R6, R57, 0x7632, R6 ;  /* 0x0000763239067816 */ /* 0x000fe20000000006 */
[----:B------:R-:W4:Y:S02]  /*1350*/  LDG.E.64.CONSTANT R90, desc[UR18][R90.64] ;  /* 0x000000125a5a7981 */ /* 0x000f24000c1e9b00 */
[----:B------:R-:W-:Y:S01]  /*1360*/  FMUL.FTZ R8, R5, R4 ;  /* 0x0000000405087220 */ /* 0x000fe20000410000 */
[----:B------:R-:W-:-:S03]  /*1370*/  SHF.L.U32 R15, R6, 0x10, RZ ;  /* 0x00000010060f7819 */ /* 0x000fc600000006ff */
[--C-:B------:R-:W-:Y:S01]  /*1380*/  FFMA.FTZ R8, R160, R8, R7.reuse ;  /* 0x00000008a0087223 */ /* 0x100fe20000010007 */
[----:B------:R-:W-:Y:S01]  /*1390*/  PRMT R7, R59, 0x7632, R7 ;  /* 0x000076323b077816 */ /* 0x000fe20000000007 */
[----:B------:R-:W-:Y:S01]  /*13a0*/  FADD.FTZ R14, -R54, R15 ;  /* 0x0000000f360e7221 */ /* 0x000fe20000010100 */
[----:B------:R-:W-:-:S03]  /*13b0*/  FFMA.FTZ R6, R0, R2, RZ ;  /* 0x0000000200067223 */ /* 0x000fc600000100ff */
[----:B------:R-:W-:Y:S02]  /*13c0*/  IMAD.U32 R16, R7, 0x10000, RZ ;  /* 0x0001000007107824 */ /* 0x000fe400078e00ff */
[----:B------:R-:W-:Y:S01]  /*13d0*/  FMUL.FTZ R15, R3, R14 ;  /* 0x0000000e030f7220 */ /* 0x000fe20000410000 */
[----:B------:R-:W-:Y:S01]  /*13e0*/  PRMT R7, R60, 0x7632, R7 ;  /* 0x000076323c077816 */ /* 0x000fe20000000007 */
[----:B------:R-:W-:Y:S01]  /*13f0*/  FMUL.FTZ R18, R16, R120 ;  /* 0x0000007810127220 */ /* 0x000fe20000410000 */
[----:B------:R-:W-:Y:S01]  /*1400*/  FFMA.FTZ R10, R12, R43, R6 ;  /* 0x0000002b0c0a7223 */ /* 0x000fe20000010006 */
[----:B------:R-:W-:Y:S01]  /*1410*/  FADD.FTZ R12, -R54, R19 ;  /* 0x00000013360c7221 */ /* 0x000fe20000010100 */
[C---:B------:R-:W-:Y:S01]  /*1420*/  SHF.L.U32 R6, R62.reuse, 0x10, RZ ;  /* 0x000000103e067819 */ /* 0x040fe200000006ff */
[--C-:B------:R-:W-:Y:S01]  /*1430*/  FFMA.FTZ R18, R15, R18, R8.reuse ;  /* 0x000000120f127223 */ /* 0x100fe20000010008 */
[----:B------:R-:W-:Y:S02]  /*1440*/  PRMT R8, R62, 0x7632, R8 ;  /* 0x000076323e087816 */ /* 0x000fe40000000008 */
[----:B------:R-:W-:Y:S01]  /*1450*/  SHF.L.U32 R19, R7, 0x10, RZ ;  /* 0x0000001007137819 */ /* 0x000fe200000006ff */
[----:B------:R-:W-:Y:S01]  /*1460*/  FMUL.FTZ R159, R3, R12 ;  /* 0x0000000c039f7220 */ /* 0x000fe20000410000 */
[----:B------:R-:W-:Y:S01]  /*1470*/  SHF.L.U32 R12, R8, 0x10, RZ ;  /* 0x00000010080c7819 */ /* 0x000fe200000006ff */
[----:B------:R-:W-:-:S02]  /*1480*/  FMUL.FTZ R7, R2, R6 ;  /* 0x0000000602077220 */ /* 0x000fc40000410000 */
[----:B------:R-:W-:Y:S02]  /*1490*/  FADD.FTZ R8, -R54, R19 ;  /* 0x0000001336087221 */ /* 0x000fe40000010100 */
[----:B------:R-:W-:Y:S01]  /*14a0*/  FFMA.FTZ R18, R159, R7, R18 ;  /* 0x000000079f127223 */ /* 0x000fe20000010012 */
[----:B------:R-:W-:Y:S01]  /*14b0*/  FMUL.FTZ R19, R43, R12 ;  /* 0x0000000c2b137220 */ /* 0x000fe20000410000 */
[----:B------:R-:W-:Y:S01]  /*14c0*/  FMUL.FTZ R8, R3, R8 ;  /* 0x0000000803087220 */ /* 0x000fe20000410000 */
[----:B------:R-:W-:Y:S01]  /*14d0*/  FFMA.FTZ R7, R5, R4, R10 ;  /* 0x0000000405077223 */ /* 0x000fe2000001000a */
[----:B------:R-:W-:Y:S02]  /*14e0*/  FFMA.FTZ R50, R15, R16, R50 ;  /* 0x000000100f327223 */ /* 0x000fe40000010032 */
[C---:B------:R-:W-:Y:S01]  /*14f0*/  FFMA.FTZ R14, R8.reuse, R12, R9 ;  /* 0x0000000c080e7223 */ /* 0x040fe20000010009 */
[----:B------:R-:W-:Y:S01]  /*1500*/  FFMA.FTZ R19, R8, R19, R18 ;  /* 0x0000001308137223 */ /* 0x000fe20000010012 */
[C---:B------:R-:W-:Y:S01]  /*1510*/  PRMT R8, R61.reuse, 0x7632, R8 ;  /* 0x000076323d087816 */ /* 0x040fe20000000008 */
[----:B------:R-:W-:Y:S01]  /*1520*/  FFMA.FTZ R15, R16, R120, R7 ;  /* 0x00000078100f7223 */ /* 0x000fe20000010007 */
[----:B------:R-:W-:-:S02]  /*1530*/  SHF.L.U32 R9, R61, 0x10, RZ ;  /* 0x000000103d097819 */ /* 0x000fc400000006ff */
[----:B------:R-:W-:Y:S01]  /*1540*/  SHF.L.U32 R23, R8, 0x10, RZ ;  /* 0x0000001008177819 */ /* 0x000fe200000006ff */
[----:B------:R-:W-:Y:S02]  /*1550*/  FFMA.FTZ R8, R2, R6, R15 ;  /* 0x0000000602087223 */ /* 0x000fe4000001000f */
[----:B------:R-:W-:Y:S01]  /*1560*/  FADD.FTZ R158, -R54, R9 ;  /* 0x00000009369e7221 */ /* 0x000fe20000010100 */
[----:B------:R-:W-:Y:S01]  /*1570*/  SHF.L.U32 R7, R63, 0x10, RZ ;  /* 0x000000103f077819 */ /* 0x000fe200000006ff */
[--C-:B------:R-:W-:Y:S01]  /*1580*/  FFMA.FTZ R9, R43, R12, R8.reuse ;  /* 0x0000000c2b097223 */ /* 0x100fe20000010008 */
[----:B------:R-:W-:Y:S01]  /*1590*/  PRMT R8, R63, 0x7632, R8 ;  /* 0x000076323f087816 */ /* 0x000fe20000000008 */
[----:B------:R-:W-:Y:S01]  /*15a0*/  FADD.FTZ R47, R47, R12 ;  /* 0x0000000c2f2f7221 */ /* 0x000fe20000010000 */
[----:B------:R-:W-:Y:S01]  /*15b0*/  FMUL.FTZ R158, R3, R158 ;  /* 0x0000009e039e7220 */ /* 0x000fe20000410000 */
[----:B------:R-:W-:Y:S01]  /*15c0*/  FMUL.FTZ R10, R4, R7 ;  /* 0x00000007040a7220 */ /* 0x000fe20000410000 */
[----:B------:R-:W-:Y:S01]  /*15d0*/  FADD.FTZ R12, -R54, R23 ;  /* 0x00000017360c7221 */ /* 0x000fe20000010100 */
[----:B------:R-:W-:-:S02]  /*15e0*/  IMAD.U32 R8, R8, 0x10000, RZ ;  /* 0x0001000008087824 */ /* 0x000fc400078e00ff */
[----:B------:R-:W-:Y:S01]  /*15f0*/  FFMA.FTZ R10, R158, R10, R19 ;  /* 0x0000000a9e0a7223 */ /* 0x000fe20000010013 */
[----:B------:R-:W-:Y:S01]  /*1600*/  FMUL.FTZ R15, R3, R12 ;  /* 0x0000000c030f7220 */ /* 0x000fe20000410000 */
[-C--:B------:R-:W-:Y:S01]  /*1610*/  FMUL.FTZ R23, R120, R8.reuse ;  /* 0x0000000878177220 */ /* 0x080fe20000410000 */
[----:B------:R-:W-:Y:S02]  /*1620*/  IMAD.X R128, RZ, RZ, R24, P0 ;  /* 0x000000ffff807224 */ /* 0x000fe400000e0618 */
[----:B------:R-:W-:Y:S01]  /*1630*/  FFMA.FTZ R9, R4, R7, R9 ;  /* 0x0000000704097223 */ /* 0x000fe20000010009 */
[CC--:B------:R-:W-:Y:S01]  /*1640*/  FFMA.FTZ R50, R15.reuse, R8.reuse, R50 ;  /* 0x000000080f327223 */ /* 0x0c0fe20000010032 */
[----:B------:R-:W-:Y:S01]  /*1650*/  FFMA.FTZ R12, R15, R23, R10 ;  /* 0x000000170f0c7223 */ /* 0x000fe2000001000a */
[----:B------:R-:W-:Y:S01]  /*1660*/  SHF.L.U32 R15, R64, 0x10, RZ ;  /* 0x00000010400f7819 */ /* 0x000fe200000006ff */
[----:B------:R-:W-:Y:S01]  /*1670*/  FFMA.FTZ R19, R120, R8, R9 ;  /* 0x0000000878137223 */ /* 0x000fe20000010009 */
[C---:B------:R-:W-:Y:S01]  /*1680*/  SHF.L.U64.HI R128, R127.reuse, 0x1, R128 ;  /* 0x000000017f807819 */ /* 0x040fe20000010280 */
[----:B------:R-:W-:Y:S01]  /*1690*/  FADD.FTZ R51, R16, R51 ;  /* 0x0000003310337221 */ /* 0x000fe20000010000 */
[----:B------:R-:W-:-:S02]  /*16a0*/  SHF.L.U32 R127, R127, 0x1, RZ ;  /* 0x000000017f7f7819 */ /* 0x000fc400000006ff */
[----:B------:R-:W-:Y:S01]  /*16b0*/  PRMT R9, R64, 0x7632, R9 ;  /* 0x0000763240097816 */ /* 0x000fe20000000009 */
[----:B------:R-:W-:Y:S01]  /*16c0*/  FADD.FTZ R16, -R54, R15 ;  /* 0x0000000f36107221 */ /* 0x000fe20000010100 */
[----:B------:R-:W-:Y:S01]  /*16d0*/  IADD3 R92, P0, R127, UR24, RZ ;  /* 0x000000187f5c7c10 */ /* 0x000fe2000ff1e0ff */
[----:B------:R-:W-:Y:S01]  /*16e0*/  FADD.FTZ R40, R51, R8 ;  /* 0x0000000833287221 */ /* 0x000fe20000010000 */
[C---:B------:R-:W-:Y:S02]  /*16f0*/  PRMT R10, R66.reuse, 0x7632, R10 ;  /* 0x00007632420a7816 */ /* 0x040fe4000000000a */
[----:B------:R-:W-:Y:S02]  /*1700*/  SHF.L.U32 R15, R9, 0x10, RZ ;  /* 0x00000010090f7819 */ /* 0x000fe400000006ff */
[----:B------:R-:W-:Y:S01]  /*1710*/  SHF.L.U32 R8, R66, 0x10, RZ ;  /* 0x0000001042087819 */ /* 0x000fe200000006ff */
[----:B------:R-:W-:Y:S01]  /*1720*/  FMUL.FTZ R157, R3, R16 ;  /* 0x00000010039d7220 */ /* 0x000fe20000410000 */
[----:B------:R-:W-:-:S02]  /*1730*/  IADD3.X R93, R128, UR25, RZ, P0, !PT ;  /* 0x00000019805d7c10 */ /* 0x000fc400087fe4ff */
[----:B------:R-:W-:Y:S01]  /*1740*/  SHF.L.U32 R16, R10, 0x10, RZ ;  /* 0x000000100a107819 */ /* 0x000fe200000006ff */
[----:B------:R-:W-:Y:S01]  /*1750*/  FADD.FTZ R10, -R54, R15 ;  /* 0x0000000f360a7221 */ /* 0x000fe20000010100 */
[----:B------:R-:W-:Y:S01]  /*1760*/  IADD3 R94, P0, R127, UR26, RZ ;  /* 0x0000001a7f5e7c10 */ /* 0x000fe2000ff1e0ff */
[----:B------:R-:W-:Y:S01]  /*1770*/  FMUL.FTZ R9, R2, R8 ;  /* 0x0000000802097220 */ /* 0x000fe20000410000 */
[----:B------:R-:W4:Y:S01]  /*1780*/  LDG.E.64.CONSTANT R92, desc[UR18][R92.64] ;  /* 0x000000125c5c7981 */ /* 0x000f22000c1e9b00 */
[----:B------:R-:W-:Y:S01]  /*1790*/  FMUL.FTZ R15, R3, R10 ;  /* 0x0000000a030f7220 */ /* 0x000fe20000410000 */
[----:B------:R-:W-:Y:S01]  /*17a0*/  IADD3.X R95, R128, UR27, RZ, P0, !PT ;  /* 0x0000001b805f7c10 */ /* 0x000fe200087fe4ff */
[----:B------:R-:W-:Y:S01]  /*17b0*/  FFMA.FTZ R9, R157, R9, R12 ;  /* 0x000000099d097223 */ /* 0x000fe2000001000c */
[----:B------:R-:W-:Y:S01]  /*17c0*/  FMUL.FTZ R10, R43, R16 ;  /* 0x000000102b0a7220 */ /* 0x000fe20000410000 */
[----:B------:R-:W-:Y:S01]  /*17d0*/  SHF.L.U32 R27, R65, 0x10, RZ ;  /* 0x00000010411b7819 */ /* 0x000fe200000006ff */
[----:B------:R-:W-:-:S02]  /*17e0*/  IMAD.X R126, RZ, RZ, R24, P4 ;  /* 0x000000ffff7e7224 */ /* 0x000fc400020e0618 */
[----:B------:R-:W-:Y:S01]  /*17f0*/  FFMA.FTZ R23, R15, R10, R9 ;  /* 0x0000000a0f177223 */ /* 0x000fe20000010009 */
[----:B------:R-:W4:Y:S01]  /*1800*/  LDG.E.64.CONSTANT R94, desc[UR18][R94.64] ;  /* 0x000000125e5e7981 */ /* 0x000f22000c1e9b00 */
[----:B------:R-:W-:Y:S01]  /*1810*/  SHF.L.U32 R9, R67, 0x10, RZ ;  /* 0x0000001043097819 */ /* 0x000fe200000006ff */
[----:B------:R-:W-:Y:S01]  /*1820*/  FFMA.FTZ R12, R15, R16, R14 ;  /* 0x000000100f0c7223 */ /* 0x000fe2000001000e */
[----:B------:R-:W-:Y:S01]  /*1830*/  PRMT R10, R65, 0x7632, R10 ;  /* 0x00007632410a7816 */ /* 0x000fe2000000000a */
[----:B------:R-:W-:Y:S01]  /*1840*/  FADD.FTZ R156, -R54, R27 ;  /* 0x0000001b369c7221 */ /* 0x000fe20000010100 */
[----:B------:R-:W-:Y:S01]  /*1850*/  FFMA.FTZ R14, R2, R8, R19 ;  /* 0x00000008020e7223 */ /* 0x000fe20000010013 */
[----:B------:R-:W-:Y:S01]  /*1860*/  SHF.L.U64.HI R126, R125, 0x1, R126 ;  /* 0x000000017d7e7819 */ /* 0x000fe2000001027e */
[----:B------:R-:W-:Y:S01]  /*1870*/  FMUL.FTZ R18, R4, R9 ;  /* 0x0000000904127220 */ /* 0x000fe20000410000 */
[----:B------:R-:W-:Y:S01]  /*1880*/  SHF.L.U32 R19, R10, 0x10, RZ ;  /* 0x000000100a137819 */ /* 0x000fe200000006ff */
[----:B------:R-:W-:Y:S01]  /*1890*/  FMUL.FTZ R156, R3, R156 ;  /* 0x0000009c039c7220 */ /* 0x000fe20000410000 */
[----:B------:R-:W-:Y:S01]  /*18a0*/  PRMT R10, R67, 0x7632, R10 ;  /* 0x00007632430a7816 */ /* 0x000fe2000000000a */
[----:B------:R-:W-:Y:S01]  /*18b0*/  FFMA.FTZ R15, R43, R16, R14 ;  /* 0x000000102b0f7223 */ /* 0x000fe2000001000e */
[----:B------:R-:W-:Y:S01]  /*18c0*/  SHF.L.U32 R125, R125, 0x1, RZ ;  /* 0x000000017d7d7819 */ /* 0x000fe200000006ff */
[----:B------:R-:W-:-:S02]  /*18d0*/  FFMA.FTZ R18, R156, R18, R23 ;  /* 0x000000129c127223 */ /* 0x000fc40000010017 */
[----:B------:R-:W-:Y:S01]  /*18e0*/  IMAD.U32 R23, R10, 0x10000, RZ ;  /* 0x000100000a177824 */ /* 0x000fe200078e00ff */
[C---:B------:R-:W-:Y:S01]  /*18f0*/  IADD3 R96, P0, R125.reuse, UR24, RZ ;  /* 0x000000187d607c10 */ /* 0x040fe2000ff1e0ff */
[----:B------:R-:W-:Y:S01]  /*1900*/  FFMA.FTZ R15, R4, R9, R15 ;  /* 0x00000009040f7223 */ /* 0x000fe2000001000f */
[----:B------:R-:W-:Y:S02]  /*1910*/  IADD3 R98, P4, R125, UR26, RZ ;  /* 0x0000001a7d627c10 */ /* 0x000fe4000ff9e0ff */
[----:B------:R-:W-:Y:S01]  /*1920*/  IADD3.X R97, R126, UR25, RZ, P0, !PT ;  /* 0x000000197e617c10 */ /* 0x000fe200087fe4ff */
[----:B------:R-:W-:Y:S01]  /*1930*/  FFMA.FTZ R27, R120, R23, R15 ;  /* 0x00000017781b7223 */ /* 0x000fe2000001000f */
[----:B------:R-:W-:Y:S01]  /*1940*/  SHF.L.U32 R15, R68, 0x10, RZ ;  /* 0x00000010440f7819 */ /* 0x000fe200000006ff */
[----:B------:R-:W-:Y:S01]  /*1950*/  FADD.FTZ R47, R47, R16 ;  /* 0x000000102f2f7221 */ /* 0x000fe20000010000 */
[----:B------:R-:W-:Y:S01]  /*1960*/  IADD3.X R99, R126, UR27, RZ, P4, !PT ;  /* 0x0000001b7e637c10 */ /* 0x000fe2000a7fe4ff */
[C---:B------:R-:W-:Y:S01]  /*1970*/  FADD.FTZ R14, -R54.reuse, R19 ;  /* 0x00000013360e7221 */ /* 0x040fe20000010100 */
[----:B------:R-:W4:Y:S01]  /*1980*/  LDG.E.64.CONSTANT R96, desc[UR18][R96.64] ;  /* 0x0000001260607981 */ /* 0x000f22000c1e9b00 */
[--C-:B------:R-:W-:Y:S01]  /*1990*/  FADD.FTZ R16, -R54, R15.reuse ;  /* 0x0000000f36107221 */ /* 0x100fe20000010100 */
[----:B------:R-:W-:Y:S01]  /*19a0*/  PRMT R15, R68, 0x7632, R15 ;  /* 0x00007632440f7816 */ /* 0x000fe2000000000f */
[----:B------:R-:W-:Y:S01]  /*19b0*/  FMUL.FTZ R19, R3, R14 ;  /* 0x0000000e03137220 */ /* 0x000fe20000410000 */
[----:B------:R-:W4:Y:S01]  /*19c0*/  LDG.E.64.CONSTANT R98, desc[UR18][R98.64] ;  /* 0x0000001262627981 */ /* 0x000f22000c1e9b00 */
[----:B------:R-:W-:-:S02]  /*19d0*/  IADD3.X R124, RZ, R24, RZ, P3, !PT ;  /* 0x00000018ff7c7210 */ /* 0x000fc40001ffe4ff */
[----:B------:R-:W-:Y:S01]  /*19e0*/  IMAD.U32 R15, R15, 0x10000, RZ ;  /* 0x000100000f0f7824 */ /* 0x000fe200078e00ff */
[C---:B------:R-:W-:Y:S01]  /*19f0*/  SHF.L.U32 R55, R11.reuse, 0x1, RZ ;  /* 0x000000010b377819 */ /* 0x040fe200000006ff */
[----:B------:R-:W-:Y:S01]  /*1a00*/  FADD.FTZ R40, R40, R23 ;  /* 0x0000001728287221 */ /* 0x000fe20000010000 */
[----:B------:R-:W-:Y:S01]  /*1a10*/  SHF.L.U64.HI R124, R11, 0x1, R124 ;  /* 0x000000010b7c7819 */ /* 0x000fe2000001027c */
[-C--:B------:R-:W-:Y:S01]  /*1a20*/  FFMA.FTZ R14, R19, R23.reuse, R50 ;  /* 0x00000017130e7223 */ /* 0x080fe20000010032 */
[----:B------:R-:W-:Y:S01]  /*1a30*/  FMUL.FTZ R155, R3, R16 ;  /* 0x00000010039b7220 */ /* 0x000fe20000410000 */
[----:B------:R-:W-:Y:S01]  /*1a40*/  PRMT R11, R70, 0x7632, R11 ;  /* 0x00007632460b7816 */ /* 0x000fe2000000000b */
[----:B------:R-:W-:Y:S01]  /*1a50*/  FMUL.FTZ R23, R120, R23 ;  /* 0x0000001778177220 */ /* 0x000fe20000410000 */
[----:B------:R-:W-:Y:S01]  /*1a60*/  SHF.L.U32 R10, R70, 0x10, RZ ;  /* 0x00000010460a7819 */ /* 0x000fe200000006ff */
[----:B------:R-:W-:Y:S01]  /*1a70*/  FADD.FTZ R16, -R54, R15 ;  /* 0x0000000f36107221 */ /* 0x000fe20000010100 */
[----:B------:R-:W-:Y:S01]  /*1a80*/  SHF.L.U32 R20, R11, 0x10, RZ ;  /* 0x000000100b147819 */ /* 0x000fe200000006ff */
[----:B------:R-:W-:-:S02]  /*1a90*/  FFMA.FTZ R18, R19, R23, R18 ;  /* 0x0000001713127223 */ /* 0x000fc40000010012 */
[----:B------:R-:W-:Y:S01]  /*1aa0*/  FMUL.FTZ R11, R3, R16 ;  /* 0x00000010030b7220 */ /* 0x000fe20000410000 */
[CC--:B------:R-:W-:Y:S01]  /*1ab0*/  FMUL.FTZ R19, R2.reuse, R10.reuse ;  /* 0x0000000a02137220 */ /* 0x0c0fe20000410000 */
[----:B------:R-:W-:Y:S01]  /*1ac0*/  IADD3 R100, P0, R55, UR24, RZ ;  /* 0x0000001837647c10 */ /* 0x000fe2000ff1e0ff */
[----:B------:R-:W-:Y:S01]  /*1ad0*/  FFMA.FTZ R16, R2, R10, R27 ;  /* 0x0000000a02107223 */ /* 0x000fe2000001001b */
[----:B------:R-:W-:Y:S01]  /*1ae0*/  SHF.L.U32 R23, R69, 0x10, RZ ;  /* 0x0000001045177819 */ /* 0x000fe200000006ff */
[-C--:B------:R-:W-:Y:S01]  /*1af0*/  FFMA.FTZ R27, R11, R20.reuse, R12 ;  /* 0x000000140b1b7223 */ /* 0x080fe2000001000c */
[----:B------:R-:W-:Y:S01]  /*1b00*/  FFMA.FTZ R18, R155, R19, R18 ;  /* 0x000000139b127223 */ /* 0x000fe20000010012 */
[----:B------:R-:W-:Y:S01]  /*1b10*/  IADD3 R102, P3, R55, UR26, RZ ;  /* 0x0000001a37667c10 */ /* 0x000fe2000ff7e0ff */
[----:B------:R-:W-:Y:S01]  /*1b20*/  FMUL.FTZ R19, R43, R20 ;  /* 0x000000142b137220 */ /* 0x000fe20000410000 */
[----:B------:R-:W-:Y:S02]  /*1b30*/  PRMT R12, R69, 0x7632, R12 ;  /* 0x00007632450c7816 */ /* 0x000fe4000000000c */
[----:B------:R-:W-:Y:S01]  /*1b40*/  IADD3.X R101, R124, UR25, RZ, P0, !PT ;  /* 0x000000197c657c10 */ /* 0x000fe200087fe4ff */
[----:B------:R-:W-:Y:S01]  /*1b50*/  FADD.FTZ R154, -R54, R23 ;  /* 0x00000017369a7221 */ /* 0x000fe20000010100 */
[----:B------:R-:W-:Y:S01]  /*1b60*/  IADD3.X R103, R124, UR27, RZ, P3, !PT ;  /* 0x0000001b7c677c10 */ /* 0x000fe20009ffe4ff */
[----:B------:R-:W-:Y:S01]  /*1b70*/  FFMA.FTZ R19, R11, R19, R18 ;  /* 0x000000130b137223 */ /* 0x000fe20000010012 */
[----:B------:R-:W-:-:S02]  /*1b80*/  SHF.L.U32 R23, R12, 0x10, RZ ;  /* 0x000000100c177819 */ /* 0x000fc400000006ff */
[C---:B------:R-:W-:Y:S01]  /*1b90*/  PRMT R12, R71.reuse, 0x7632, R12 ;  /* 0x00007632470c7816 */ /* 0x040fe2000000000c */
[----:B------:R-:W4:Y:S01]  /*1ba0*/  LDG.E.64.CONSTANT R100, desc[UR18][R100.64] ;  /* 0x0000001264647981 */ /* 0x000f22000c1e9b00 */
[----:B------:R-:W-:Y:S01]  /*1bb0*/  SHF.L.U32 R11, R71, 0x10, RZ ;  /* 0x00000010470b7819 */ /* 0x000fe200000006ff */
[----:B------:R-:W-:Y:S01]  /*1bc0*/  FFMA.FTZ R15, R43, R20, R16 ;  /* 0x000000142b0f7223 */ /* 0x000fe20000010010 */
[C---:B------:R-:W-:Y:S01]  /*1bd0*/  FMUL.FTZ R154, R3.reuse, R154 ;  /* 0x0000009a039a7220 */ /* 0x040fe20000410000 */
[----:B------:R-:W4:Y:S01]  /*1be0*/  LDG.E.64.CONSTANT R102, desc[UR18][R102.64] ;  /* 0x0000001266667981 */ /* 0x000f22000c1e9b00 */
[----:B------:R-:W-:Y:S02]  /*1bf0*/  IMAD.U32 R29, R12, 0x10000, RZ ;  /* 0x000100000c1d7824 */ /* 0x000fe400078e00ff */
[----:B------:R-:W-:Y:S01]  /*1c00*/  FMUL.FTZ R16, R4, R11 ;  /* 0x0000000b04107220 */ /* 0x000fe20000410000 */
[----:B------:R-:W-:Y:S01]  /*1c10*/  FADD.FTZ R18, -R54, R23 ;  /* 0x0000001736127221 */ /* 0x000fe20000010100 */
[----:B------:R-:W-:Y:S01]  /*1c20*/  IADD3.X R12, RZ, R24, RZ, P2, !PT ;  /* 0x00000018ff0c7210 */ /* 0x000fe200017fe4ff */
[----:B------:R-:W-:Y:S01]  /*1c30*/  FMUL.FTZ R31, R120, R29 ;  /* 0x0000001d781f7220 */ /* 0x000fe20000410000 */
[----:B------:R-:W-:Y:S01]  /*1c40*/  FFMA.FTZ R16, R154, R16, R19 ;  /* 0x000000109a107223 */ /* 0x000fe20000010013 */
[----:B------:R-:W-:Y:S01]  /*1c50*/  FMUL.FTZ R23, R3, R18 ;  /* 0x0000001203177220 */ /* 0x000fe20000410000 */
[C---:B------:R-:W-:Y:S01]  /*1c60*/  SHF.L.U64.HI R12, R13.reuse, 0x1, R12 ;  /* 0x000000010d0c7819 */ /* 0x040fe2000001020c */
[----:B------:R-:W-:Y:S01]  /*1c70*/  FFMA.FTZ R15, R4, R11, R15 ;  /* 0x0000000b040f7223 */ /* 0x000fe2000001000f */
[----:B------:R-:W-:Y:S01]  /*1c80*/  SHF.L.U32 R13, R13, 0x1, RZ ;  /* 0x000000010d0d7819 */ /* 0x000fe200000006ff */
[C---:B------:R-:W-:Y:S01]  /*1c90*/  FFMA.FTZ R38, R23.reuse, R29, R14 ;  /* 0x0000001d17267223 */ /* 0x040fe2000001000e */
[----:B------:R-:W-:Y:S01]  /*1ca0*/  FFMA.FTZ R16, R23, R31, R16 ;  /* 0x0000001f17107223 */ /* 0x000fe20000010010 */
[----:B------:R-:W-:Y:S01]  /*1cb0*/  FFMA.FTZ R19, R120, R29, R15 ;  /* 0x0000001d78137223 */ /* 0x000fe2000001000f */
[----:B------:R-:W-:-:S02]  /*1cc0*/  SHF.L.U32 R23, R72, 0x10, RZ ;  /* 0x0000001048177819 */ /* 0x000fc400000006ff */
[----:B------:R-:W-:Y:S02]  /*1cd0*/  IADD3 R104, P0, R13, UR24, RZ ;  /* 0x000000180d687c10 */ /* 0x000fe4000ff1e0ff */
[----:B------:R-:W-:Y:S01]  /*1ce0*/  PRMT R15, R72, 0x7632, R15 ;  /* 0x00007632480f7816 */ /* 0x000fe2000000000f */
[--C-:B------:R-:W-:Y:S01]  /*1cf0*/  FADD.FTZ R122, R47, R20.reuse ;  /* 0x000000142f7a7221 */ /* 0x100fe20000010000 */
[----:B------:R-:W-:Y:S01]  /*1d00*/  SHF.L.U32 R14, R74, 0x10, RZ ;  /* 0x000000104a0e7819 */ /* 0x000fe200000006ff */
[----:B------:R-:W-:Y:S01]  /*1d10*/  FADD.FTZ R18, -R54, R23 ;  /* 0x0000001736127221 */ /* 0x000fe20000010100 */
[----:B------:R-:W-:Y:S02]  /*1d20*/  IADD3 R106, P2, R13, UR26, RZ ;  /* 0x0000001a0d6a7c10 */ /* 0x000fe4000ff5e0ff */
[----:B------:R-:W-:Y:S01]  /*1d30*/  IADD3.X R105, R12, UR25, RZ, P0, !PT ;  /* 0x000000190c697c10 */ /* 0x000fe200087fe4ff */
[----:B------:R-:W-:Y:S01]  /*1d40*/  IMAD.U32 R23, R15, 0x10000, RZ ;  /* 0x000100000f177824 */ /* 0x000fe200078e00ff */
[----:B------:R-:W-:Y:S01]  /*1d50*/  PRMT R20, R74, 0x7632, R20 ;  /* 0x000076324a147816 */ /* 0x000fe20000000014 */
[----:B------:R-:W-:Y:S01]  /*1d60*/  FMUL.FTZ R15, R2, R14 ;  /* 0x0000000e020f7220 */ /* 0x000fe20000410000 */
[----:B------:R-:W-:Y:S01]  /*1d70*/  IADD3.X R107, R12, UR27, RZ, P2, !PT ;  /* 0x0000001b0c6b7c10 */ /* 0x000fe200097fe4ff */
[----:B------:R-:W-:Y:S01]  /*1d80*/  FMUL.FTZ R153, R3, R18 ;  /* 0x0000001203997220 */ /* 0x000fe20000410000 */
[----:B------:R-:W-:Y:S01]  /*1d90*/  SHF.L.U32 R20, R20, 0x10, RZ ;  /* 0x0000001014147819 */ /* 0x000fe200000006ff */
[----:B------:R-:W-:Y:S01]  /*1da0*/  FADD.FTZ R18, -R54, R23 ;  /* 0x0000001736127221 */ /* 0x000fe20000010100 */
[----:B------:R-:W4:Y:S01]  /*1db0*/  LDG.E.64.CONSTANT R104, desc[UR18][R104.64] ;  /* 0x0000001268687981 */ /* 0x000f22000c1e9b00 */
[----:B------:R-:W-:-:S02]  /*1dc0*/  FFMA.FTZ R15, R153, R15, R16 ;  /* 0x0000000f990f7223 */ /* 0x000fc40000010010 */
[----:B------:R-:W-:Y:S01]  /*1dd0*/  FMUL.FTZ R16, R43, R20 ;  /* 0x000000142b107220 */ /* 0x000fe20000410000 */
[----:B------:R-:W-:Y:S01]  /*1de0*/  FMUL.FTZ R22, R3, R18 ;  /* 0x0000001203167220 */ /* 0x000fe20000410000 */
[----:B------:R-:W4:Y:S01]  /*1df0*/  LDG.E.64.CONSTANT R106, desc[UR18][R106.64] ;  /* 0x000000126a6a7981 */ /* 0x000f22000c1e9b00 */
[----:B------:R-:W-:Y:S01]  /*1e00*/  FADD.FTZ R40, R40, R29 ;  /* 0x0000001d28287221 */ /* 0x000fe20000010000 */
[C---:B------:R-:W-:Y:S01]  /*1e10*/  SHF.L.U32 R29, R73.reuse, 0x10, RZ ;  /* 0x00000010491d7819 */ /* 0x040fe200000006ff */
[----:B------:R-:W-:Y:S01]  /*1e20*/  FFMA.FTZ R23, R22, R16, R15 ;  /* 0x0000001016177223 */ /* 0x000fe2000001000f */
[----:B------:R-:W-:Y:S02]  /*1e30*/  IADD3.X R16, RZ, R24, RZ, P1, !PT ;  /* 0x00000018ff107210 */ /* 0x000fe40000ffe4ff */
[----:B------:R-:W-:Y:S01]  /*1e40*/  PRMT R18, R73, 0x7632, R18 ;  /* 0x0000763249127816 */ /* 0x000fe20000000012 */
[----:B------:R-:W-:Y:S01]  /*1e50*/  FADD.FTZ R152, -R54, R29 ;  /* 0x0000001d36987221 */ /* 0x000fe20000010100 */
[----:B------:R-:W-:-:S02]  /*1e60*/  SHF.L.U32 R15, R75, 0x10, RZ ;  /* 0x000000104b0f7819 */ /* 0x000fc400000006ff */
[----:B------:R-:W-:Y:S01]  /*1e70*/  SHF.L.U64.HI R16, R17, 0x1, R16 ;  /* 0x0000000111107819 */ /* 0x000fe20000010210 */
[----:B------:R-:W-:Y:S01]  /*1e80*/  IMAD.U32 R31, R18, 0x10000, RZ ;  /* 0x00010000121f7824 */ /* 0x000fe200078e00ff */
[----:B------:R-:W-:Y:S02]  /*1e90*/  PRMT R29, R75, 0x7632, R29 ;  /* 0x000076324b1d7816 */ /* 0x000fe4000000001d */
[----:B------:R-:W-:Y:S01]  /*1ea0*/  SHF.L.U32 R17, R17, 0x1, RZ ;  /* 0x0000000111117819 */ /* 0x000fe200000006ff */
[----:B------:R-:W-:Y:S01]  /*1eb0*/  FMUL.FTZ R18, R4, R15 ;  /* 0x0000000f04127220 */ /* 0x000fe20000410000 */
[----:B------:R-:W-:Y:S01]  /*1ec0*/  FMUL.FTZ R152, R3, R152 ;  /* 0x0000009803987220 */ /* 0x000fe20000410000 */
[----:B------:R-:W-:Y:S01]  /*1ed0*/  SHF.L.U32 R29, R29, 0x10, RZ ;  /* 0x000000101d1d7819 */ /* 0x000fe200000006ff */
[----:B------:R-:W-:Y:S01]  /*1ee0*/  FADD.FTZ R26, -R54, R31 ;  /* 0x0000001f361a7221 */ /* 0x000fe20000010100 */
[C---:B------:R-:W-:Y:S01]  /*1ef0*/  IADD3 R108, P0, R17.reuse, UR24, RZ ;  /* 0x00000018116c7c10 */ /* 0x040fe2000ff1e0ff */
[----:B------:R-:W-:Y:S01]  /*1f00*/  FFMA.FTZ R18, R152, R18, R23 ;  /* 0x0000001298127223 */ /* 0x000fe20000010017 */
[----:B------:R-:W-:Y:S01]  /*1f10*/  FFMA.FTZ R27, R22, R20, R27 ;  /* 0x00000014161b7223 */ /* 0x000fe2000001001b */
[----:B------:R-:W-:Y:S01]  /*1f20*/  IADD3 R110, P1, R17, UR26, RZ ;  /* 0x0000001a116e7c10 */ /* 0x000fe2000ff3e0ff */
[----:B------:R-:W-:Y:S01]  /*1f30*/  FMUL.FTZ R23, R3, R26 ;  /* 0x0000001a03177220 */ /* 0x000fe20000410000 */
[----:B------:R-:W-:Y:S01]  /*1f40*/  FMUL.FTZ R31, R120, R29 ;  /* 0x0000001d781f7220 */ /* 0x000fe20000410000 */
[----:B------:R-:W-:-:S02]  /*1f50*/  IADD3.X R109, R16, UR25, RZ, P0, !PT ;  /* 0x00000019106d7c10 */ /* 0x000fc400087fe4ff */
[----:B------:R-:W-:Y:S01]  /*1f60*/  PRMT R22, R76, 0x7632, R22 ;  /* 0x000076324c167816 */ /* 0x000fe20000000016 */
[----:B------:R-:W-:Y:S01]  /*1f70*/  FFMA.FTZ R28, R23, R31, R18 ;  /* 0x0000001f171c7223 */ /* 0x000fe20000010012 */
[----:B------:R-:W-:Y:S02]  /*1f80*/  IADD3.X R111, R16, UR27, RZ, P1, !PT ;  /* 0x0000001b106f7c10 */ /* 0x000fe40008ffe4ff */
[----:B------:R-:W4:Y:S01]  /*1f90*/  LDG.E.64.CONSTANT R108, desc[UR18][R108.64] ;  /* 0x000000126c6c7981 */ /* 0x000f22000c1e9b00 */
[----:B------:R-:W-:Y:S02]  /*1fa0*/  IMAD.U32 R31, R22, 0x10000, RZ ;  /* 0x00010000161f7824 */ /* 0x000fe400078e00ff */
[----:B------:R-:W-:Y:S01]  /*1fb0*/  FFMA.FTZ R22, R2, R14, R19 ;  /* 0x0000000e02167223 */ /* 0x000fe20000010013 */
[----:B------:R-:W4:Y:S03]  /*1fc0*/  LDG.E.64.CONSTANT R110, desc[UR18][R110.64] ;  /* 0x000000126e6e7981 */ /* 0x000f26000c1e9b00 */
[----:B------:R-:W-:Y:S01]  /*1fd0*/  FFMA.FTZ R19, R43, R20, R22 ;  /* 0x000000142b137223 */ /* 0x000fe20000010016 */
[----:B------:R-:W-:-:S03]  /*1fe0*/  IADD3.X R22, RZ, R24, RZ, P5, !PT ;  /* 0x00000018ff167210 */ /* 0x000fc60002ffe4ff */
[----:B------:R-:W-:Y:S01]  /*1ff0*/  FFMA.FTZ R19, R4, R15, R19 ;  /* 0x0000000f04137223 */ /* 0x000fe20000010013 */
[-C--:B------:R-:W-:Y:S01]  /*2000*/  FFMA.FTZ R38, R23, R29.reuse, R38 ;  /* 0x0000001d17267223 */ /* 0x080fe20000010026 */
[----:B------:R-:W-:Y:S02]  /*2010*/  FADD.FTZ R40, R40, R29 ;  /* 0x0000001d28287221 */ /* 0x000fe40000010000 */
[----:B------:R-:W-:Y:S01]  /*2020*/  FFMA.FTZ R29, R120, R29, R19 ;  /* 0x0000001d781d7223 */ /* 0x000fe20000010013 */
[C---:B------:R-:W-:Y:S01]  /*2030*/  SHF.L.U64.HI R19, R21.reuse, 0x1, R22 ;  /* 0x0000000115137819 */ /* 0x040fe20000010216 */
[----:B------:R-:W-:-:S05]  /*2040*/  IMAD.SHL.U32 R21, R21, 0x2, RZ ;  /* 0x0000000215157824 */ /* 0x000fca00078e00ff */
[C---:B------:R-:W-:Y:S02]  /*2050*/  IADD3 R112, P0, R21.reuse, UR24, RZ ;  /* 0x0000001815707c10 */ /* 0x040fe4000ff1e0ff */
[----:B------:R-:W-:Y:S02]  /*2060*/  IADD3 R114, P1, R21, UR26, RZ ;  /* 0x0000001a15727c10 */ /* 0x000fe4000ff3e0ff */
[C---:B------:R-:W-:Y:S02]  /*2070*/  IADD3.X R113, R19.reuse, UR25, RZ, P0, !PT ;  /* 0x0000001913717c10 */ /* 0x040fe400087fe4ff */
[----:B------:R-:W-:-:S04]  /*2080*/  IADD3.X R115, R19, UR27, RZ, P1, !PT ;  /* 0x0000001b13737c10 */ /* 0x000fc80008ffe4ff */
[----:B------:R-:W4:Y:S04]  /*2090*/  LDG.E.64.CONSTANT R112, desc[UR18][R112.64] ;  /* 0x0000001270707981 */ /* 0x000f28000c1e9b00 */
[----:B------:R-:W4:Y:S01]  /*20a0*/  LDG.E.64.CONSTANT R114, desc[UR18][R114.64] ;  /* 0x0000001272727981 */ /* 0x000f22000c1e9b00 */
[----:B------:R-:W-:-:S05]  /*20b0*/  IMAD.X R24, RZ, RZ, R24, P6 ;  /* 0x000000ffff187224 */ /* 0x000fca00030e0618 */
[C---:B------:R-:W-:Y:S02]  /*20c0*/  SHF.L.U64.HI R24, R25.reuse, 0x1, R24 ;  /* 0x0000000119187819 */ /* 0x040fe40000010218 */
[----:B------:R-:W-:-:S04]  /*20d0*/  SHF.L.U32 R25, R25, 0x1, RZ ;  /* 0x0000000119197819 */ /* 0x000fc800000006ff */
[C---:B------:R-:W-:Y:S02]  /*20e0*/  IADD3 R116, P0, R25.reuse, UR24, RZ ;  /* 0x0000001819747c10 */ /* 0x040fe4000ff1e0ff */
[----:B------:R-:W-:Y:S02]  /*20f0*/  IADD3 R118, P1, R25, UR26, RZ ;  /* 0x0000001a19767c10 */ /* 0x000fe4000ff3e0ff */
[C---:B------:R-:W-:Y:S02]  /*2100*/  IADD3.X R117, R24.reuse, UR25, RZ, P0, !PT ;  /* 0x0000001918757c10 */ /* 0x040fe400087fe4ff */
[----:B------:R-:W-:-:S04]  /*2110*/  IADD3.X R119, R24, UR27, RZ, P1, !PT ;  /* 0x0000001b18777c10 */ /* 0x000fc80008ffe4ff */
[----:B------:R-:W4:Y:S04]  /*2120*/  LDG.E.64.CONSTANT R116, desc[UR18][R116.64] ;  /* 0x0000001274747981 */ /* 0x000f28000c1e9b00 */
[----:B------:R-:W4:Y:S01]  /*2130*/  LDG.E.64.CONSTANT R118, desc[UR18][R118.64] ;  /* 0x0000001276767981 */ /* 0x000f22000c1e9b00 */
[----:B------:R-:W-:Y:S02]  /*2140*/  SHF.L.U32 R23, R76, 0x10, RZ ;  /* 0x000000104c177819 */ /* 0x000fe400000006ff */
[C---:B------:R-:W-:Y:S02]  /*2150*/  SHF.L.U32 R18, R78.reuse, 0x10, RZ ;  /* 0x000000104e127819 */ /* 0x040fe400000006ff */
[----:B------:R-:W-:Y:S01]  /*2160*/  PRMT R26, R78, 0x7632, R26 ;  /* 0x000076324e1a7816 */ /* 0x000fe2000000001a */
[C---:B------:R-:W-:Y:S01]  /*2170*/  FADD.FTZ R30, -R54.reuse, R23 ;  /* 0x00000017361e7221 */ /* 0x040fe20000010100 */
[----:B------:R-:W-:Y:S01]  /*2180*/  FADD.FTZ R34, -R54, R31 ;  /* 0x0000001f36227221 */ /* 0x000fe20000010100 */
[----:B------:R-:W-:Y:S01]  /*2190*/  FMUL.FTZ R23, R2, R18 ;  /* 0x0000001202177220 */ /* 0x000fe20000410000 */
[----:B------:R-:W-:Y:S01]  /*21a0*/  SHF.L.U32 R26, R26, 0x10, RZ ;  /* 0x000000101a1a7819 */ /* 0x000fe200000006ff */
[C---:B------:R-:W-:Y:S01]  /*21b0*/  FMUL.FTZ R151, R3.reuse, R30 ;  /* 0x0000001e03977220 */ /* 0x040fe20000410000 */
[----:B------:R-:W-:Y:S01]  /*21c0*/  FADD.FTZ R122, R122, R20 ;  /* 0x000000147a7a7221 */ /* 0x000fe20000010000 */
[----:B------:R-:W-:-:S02]  /*21d0*/  FMUL.FTZ R34, R3, R34 ;  /* 0x0000002203227220 */ /* 0x000fc40000410000 */
[----:B------:R-:W-:Y:S01]  /*21e0*/  FFMA.FTZ R23, R151, R23, R28 ;  /* 0x0000001797177223 */ /* 0x000fe2000001001c */
[----:B------:R-:W-:Y:S01]  /*21f0*/  FMUL.FTZ R20, R43, R26 ;  /* 0x0000001a2b147220 */ /* 0x000fe20000410000 */
[----:B------:R-:W-:-:S03]  /*2200*/  PRMT R22, R77, 0x7632, R22 ;  /* 0x000076324d167816 */ /* 0x000fc60000000016 */
[----:B------:R-:W-:Y:S01]  /*2210*/  FFMA.FTZ R31, R34, R20, R23 ;  /* 0x00000014221f7223 */ /* 0x000fe20000010017 */
[----:B------:R-:W-:Y:S02]  /*2220*/  SHF.L.U32 R23, R77, 0x10, RZ ;  /* 0x000000104d177819 */ /* 0x000fe400000006ff */
[C---:B------:R-:W-:Y:S02]  /*2230*/  SHF.L.U32 R20, R79.reuse, 0x10, RZ ;  /* 0x000000104f147819 */ /* 0x040fe400000006ff */
[----:B------:R-:W-:Y:S01]  /*2240*/  SHF.L.U32 R33, R22, 0x10, RZ ;  /* 0x0000001016217819 */ /* 0x000fe200000006ff */
[--C-:B------:R-:W-:Y:S01]  /*2250*/  FADD.FTZ R150, -R54, R23.reuse ;  /* 0x0000001736967221 */ /* 0x100fe20000010100 */
[----:B------:R-:W-:Y:S01]  /*2260*/  PRMT R23, R79, 0x7632, R23 ;  /* 0x000076324f177816 */ /* 0x000fe20000000017 */
[----:B------:R-:W-:Y:S02]  /*2270*/  FMUL.FTZ R22, R4, R20 ;  /* 0x0000001404167220 */ /* 0x000fe40000410000 */
[----:B------:R-:W-:Y:S01]  /*2280*/  FMUL.FTZ R150, R3, R150 ;  /* 0x0000009603967220 */ /* 0x000fe20000410000 */
[----:B------:R-:W-:Y:S01]  /*2290*/  SHF.L.U32 R23, R23, 0x10, RZ ;  /* 0x0000001017177819 */ /* 0x000fe200000006ff */
[----:B------:R-:W-:-:S02]  /*22a0*/  FADD.FTZ R28, -R54, R33 ;  /* 0x00000021361c7221 */ /* 0x000fc40000010100 */
[----:B------:R-:W-:Y:S02]  /*22b0*/  FFMA.FTZ R22, R150, R22, R31 ;  /* 0x0000001696167223 */ /* 0x000fe4000001001f */
[----:B------:R-:W-:Y:S01]  /*22c0*/  FMUL.FTZ R31, R3, R28 ;  /* 0x0000001c031f7220 */ /* 0x000fe20000410000 */
[----:B------:R-:W-:-:S03]  /*22d0*/  FMUL.FTZ R33, R120, R23 ;  /* 0x0000001778217220 */ /* 0x000fc60000410000 */
[C---:B------:R-:W-:Y:S01]  /*22e0*/  FFMA.FTZ R38, R31.reuse, R23, R38 ;  /* 0x000000171f267223 */ /* 0x040fe20000010026 */
[----:B------:R-:W-:Y:S01]  /*22f0*/  FFMA.FTZ R28, R31, R33, R22 ;  /* 0x000000211f1c7223 */ /* 0x000fe20000010016 */
[----:B------:R-:W-:Y:S01]  /*2300*/  SHF.L.U32 R31, R80, 0x10, RZ ;  /* 0x00000010501f7819 */ /* 0x000fe200000006ff */
[--C-:B------:R-:W-:Y:S01]  /*2310*/  FFMA.FTZ R34, R34, R26, R27.reuse ;  /* 0x0000001a22227223 */ /* 0x100fe2000001001b */
[----:B------:R-:W-:Y:S02]  /*2320*/  SHF.L.U32 R22, R82, 0x10, RZ ;  /* 0x0000001052167819 */ /* 0x000fe400000006ff */
[----:B------:R-:W-:Y:S01]  /*2330*/  PRMT R27, R80, 0x7632, R27 ;  /* 0x00007632501b7816 */ /* 0x000fe2000000001b */
[----:B------:R-:W-:Y:S01]  /*2340*/  FADD.FTZ R36, -R54, R31 ;  /* 0x0000001f36247221 */ /* 0x000fe20000010100 */
[----:B------:R-:W-:Y:S01]  /*2350*/  FFMA.FTZ R32, R2, R18, R29 ;  /* 0x0000001202207223 */ /* 0x000fe2000001001d */
[----:B------:R-:W-:Y:S01]  /*2360*/  PRMT R30, R82, 0x7632, R30 ;  /* 0x00007632521e7816 */ /* 0x000fe2000000001e */
[----:B------:R-:W-:Y:S01]  /*2370*/  FMUL.FTZ R31, R2, R22 ;  /* 0x00000016021f7220 */ /* 0x000fe20000410000 */
[----:B------:R-:W-:Y:S01]  /*2380*/  FMUL.FTZ R149, R3, R36 ;  /* 0x0000002403957220 */ /* 0x000fe20000410000 */
[----:B------:R-:W-:-:S02]  /*2390*/  IMAD.U32 R33, R27, 0x10000, RZ ;  /* 0x000100001b217824 */ /* 0x000fc400078e00ff */
[----:B------:R-:W-:Y:S01]  /*23a0*/  FADD.FTZ R122, R122, R26 ;  /* 0x0000001a7a7a7221 */ /* 0x000fe20000010000 */
[----:B------:R-:W-:Y:S01]  /*23b0*/  FFMA.FTZ R29, R43, R26, R32 ;  /* 0x0000001a2b1d7223 */ /* 0x000fe20000010020 */
[----:B------:R-:W-:Y:S01]  /*23c0*/  SHF.L.U32 R27, R30, 0x10, RZ ;  /* 0x000000101e1b7819 */ /* 0x000fe200000006ff */
[----:B------:R-:W-:Y:S01]  /*23d0*/  FFMA.FTZ R26, R149, R31, R28 ;  /* 0x0000001f951a7223 */ /* 0x000fe2000001001c */
[----:B------:R-:W-:Y:S01]  /*23e0*/  FADD.FTZ R28, -R54, R33 ;  /* 0x00000021361c7221 */ /* 0x000fe20000010100 */
[----:B------:R-:W-:Y:S02]  /*23f0*/  FFMA.FTZ R31, R4, R20, R29 ;  /* 0x00000014041f7223 */ /* 0x000fe4000001001d */
[----:B------:R-:W-:Y:S01]  /*2400*/  FMUL.FTZ R30, R43, R27 ;  /* 0x0000001b2b1e7220 */ /* 0x000fe20000410000 */
[----:B------:R-:W-:Y:S01]  /*2410*/  FMUL.FTZ R29, R3, R28 ;  /* 0x0000001c031d7220 */ /* 0x000fe20000410000 */
[----:B------:R-:W-:-:S03]  /*2420*/  SHF.L.U32 R35, R81, 0x10, RZ ;  /* 0x0000001051237819 */ /* 0x000fc600000006ff */
[--C-:B------:R-:W-:Y:S01]  /*2430*/  FFMA.FTZ R33, R29, R30, R26.reuse ;  /* 0x0000001e1d217223 */ /* 0x100fe2000001001a */
[----:B------:R-:W-:Y:S01]  /*2440*/  PRMT R26, R81, 0x7632, R26 ;  /* 0x00007632511a7816 */ /* 0x000fe2000000001a */
[----:B------:R-:W-:-:S03]  /*2450*/  FADD.FTZ R148, -R54, R35 ;  /* 0x0000002336947221 */ /* 0x000fc60000010100 */
[----:B------:R-:W-:Y:S01]  /*2460*/  SHF.L.U32 R35, R26, 0x10, RZ ;  /* 0x000000101a237819 */ /* 0x000fe200000006ff */
[----:B------:R-:W-:Y:S01]  /*2470*/  FADD.FTZ R40, R40, R23 ;  /* 0x0000001728287221 */ /* 0x000fe20000010000 */
[--C-:B------:R-:W-:Y:S01]  /*2480*/  FFMA.FTZ R28, R120, R23, R31.reuse ;  /* 0x00000017781c7223 */ /* 0x100fe2000001001f */
[C---:B------:R-:W-:Y:S02]  /*2490*/  SHF.L.U32 R23, R83.reuse, 0x10, RZ ;  /* 0x0000001053177819 */ /* 0x040fe400000006ff */
[----:B------:R-:W-:Y:S01]  /*24a0*/  PRMT R31, R83, 0x7632, R31 ;  /* 0x00007632531f7816 */ /* 0x000fe2000000001f */
[----:B------:R-:W-:Y:S01]  /*24b0*/  FADD.FTZ R26, -R54, R35 ;  /* 0x00000023361a7221 */ /* 0x000fe20000010100 */
[----:B------:R-:W-:Y:S01]  /*24c0*/  SHF.L.U32 R35, R84, 0x10, RZ ;  /* 0x0000001054237819 */ /* 0x000fe200000006ff */
[----:B------:R-:W-:Y:S01]  /*24d0*/  FMUL.FTZ R32, R4, R23 ;  /* 0x0000001704207220 */ /* 0x000fe20000410000 */
[----:B------:R-:W-:Y:S01]  /*24e0*/  FMUL.FTZ R148, R3, R148 ;  /* 0x0000009403947220 */ /* 0x000fe20000410000 */
[----:B------:R-:W-:Y:S01]  /*24f0*/  SHF.L.U32 R31, R31, 0x10, RZ ;  /* 0x000000101f1f7819 */ /* 0x000fe200000006ff */
[----:B------:R-:W-:Y:S01]  /*2500*/  FFMA.FTZ R34, R29, R27, R34 ;  /* 0x0000001b1d227223 */ /* 0x000fe20000010022 */
[----:B------:R-:W-:Y:S01]  /*2510*/  FADD.FTZ R30, -R54, R35 ;  /* 0x00000023361e7221 */ /* 0x000fe20000010100 */
[C---:B------:R-:W-:Y:S01]  /*2520*/  FMUL.FTZ R29, R3.reuse, R26 ;  /* 0x0000001a031d7220 */ /* 0x040fe20000410000 */
[----:B------:R-:W-:Y:S01]  /*2530*/  FFMA.FTZ R32, R148, R32, R33 ;  /* 0x0000002094207223 */ /* 0x000fe20000010021 */
[----:B--2---:R-:W-:Y:S01]  /*2540*/  SHF.L.U32 R26, R86, 0x10, RZ ;  /* 0x00000010561a7819 */ /* 0x004fe200000006ff */
[----:B------:R-:W-:Y:S01]  /*2550*/  FMUL.FTZ R33, R120, R31 ;  /* 0x0000001f78217220 */ /* 0x000fe20000410000 */
[----:B------:R-:W-:Y:S01]  /*2560*/  FMUL.FTZ R147, R3, R30 ;  /* 0x0000001e03937220 */ /* 0x000fe20000410000 */
[----:B------:R-:W-:-:S02]  /*2570*/  PRMT R30, R84, 0x7632, R30 ;  /* 0x00007632541e7816 */ /* 0x000fc4000000001e */
[----:B------:R-:W-:Y:S01]  /*2580*/  FFMA.FTZ R32, R29, R33, R32 ;  /* 0x000000211d207223 */ /* 0x000fe20000010020 */
[----:B------:R-:W-:Y:S02]  /*2590*/  FMUL.FTZ R47, R2, R26 ;  /* 0x0000001a022f7220 */ /* 0x000fe40000410000 */
[----:B------:R-:W-:Y:S02]  /*25a0*/  IMAD.U32 R30, R30, 0x10000, RZ ;  /* 0x000100001e1e7824 */ /* 0x000fe400078e00ff */
[--C-:B------:R-:W-:Y:S01]  /*25b0*/  FFMA.FTZ R47, R147, R47, R32.reuse ;  /* 0x0000002f932f7223 */ /* 0x100fe20000010020 */
[----:B------:R-:W-:Y:S01]  /*25c0*/  PRMT R32, R86, 0x7632, R32 ;  /* 0x0000763256207816 */ /* 0x000fe20000000020 */
[----:B------:R-:W-:Y:S01]  /*25d0*/  FADD.FTZ R30, -R54, R30 ;  /* 0x0000001e361e7221 */ /* 0x000fe20000010100 */
[----:B------:R-:W-:Y:S01]  /*25e0*/  FFMA.FTZ R33, R2, R22, R28 ;  /* 0x0000001602217223 */ /* 0x000fe2000001001c */
[----:B------:R-:W-:Y:S02]  /*25f0*/  SHF.L.U32 R146, R85, 0x10, RZ ;  /* 0x0000001055927819 */ /* 0x000fe400000006ff */
[----:B------:R-:W-:Y:S01]  /*2600*/  SHF.L.U32 R32, R32, 0x10, RZ ;  /* 0x0000001020207819 */ /* 0x000fe200000006ff */
[----:B------:R-:W-:Y:S01]  /*2610*/  FMUL.FTZ R28, R3, R30 ;  /* 0x0000001e031c7220 */ /* 0x000fe20000410000 */
[----:B------:R-:W-:Y:S01]  /*2620*/  PRMT R35, R85, 0x7632, R35 ;  /* 0x0000763255237816 */ /* 0x000fe20000000023 */
[----:B------:R-:W-:Y:S01]  /*2630*/  FFMA.FTZ R30, R43, R27, R33 ;  /* 0x0000001b2b1e7223 */ /* 0x000fe20000010021 */
[----:B------:R-:W-:Y:S01]  /*2640*/  FFMA.FTZ R38, R29, R31, R38 ;  /* 0x0000001f1d267223 */ /* 0x000fe20000010026 */
[----:B------:R-:W-:Y:S01]  /*2650*/  FADD.FTZ R122, R122, R27 ;  /* 0x0000001b7a7a7221 */ /* 0x000fe20000010000 */
[----:B------:R-:W-:Y:S01]  /*2660*/  FMUL.FTZ R29, R43, R32 ;  /* 0x000000202b1d7220 */ /* 0x000fe20000410000 */
[C---:B------:R-:W-:Y:S01]  /*2670*/  SHF.L.U32 R27, R87.reuse, 0x10, RZ ;  /* 0x00000010571b7819 */ /* 0x040fe200000006ff */
[----:B------:R-:W-:Y:S01]  /*2680*/  FADD.FTZ R146, -R54, R146 ;  /* 0x0000009236927221 */ /* 0x000fe20000010100 */
[----:B------:R-:W-:Y:S01]  /*2690*/  PRMT R33, R87, 0x7632, R33 ;  /* 0x0000763257217816 */ /* 0x000fe20000000021 */
[----:B------:R-:W-:Y:S01]  /*26a0*/  FFMA.FTZ R30, R4, R23, R30 ;  /* 0x00000017041e7223 */ /* 0x000fe2000001001e */
[----:B------:R-:W-:Y:S01]  /*26b0*/  SHF.L.U32 R35, R35, 0x10, RZ ;  /* 0x0000001023237819 */ /* 0x000fe200000006ff */
[----:B------:R-:W-:Y:S01]  /*26c0*/  FFMA.FTZ R47, R28, R29, R47 ;  /* 0x0000001d1c2f7223 */ /* 0x000fe2000001002f */
[----:B------:R-:W-:Y:S01]  /*26d0*/  FMUL.FTZ R29, R4, R27 ;  /* 0x0000001b041d7220 */ /* 0x000fe20000410000 */
[----:B------:R-:W-:Y:S01]  /*26e0*/  FMUL.FTZ R146, R3, R146 ;  /* 0x0000009203927220 */ /* 0x000fe20000410000 */
[----:B------:R-:W-:Y:S01]  /*26f0*/  FADD.FTZ R40, R40, R31 ;  /* 0x0000001f28287221 */ /* 0x000fe20000010000 */
[----:B------:R-:W-:-:S02]  /*2700*/  IMAD.U32 R33, R33, 0x10000, RZ ;  /* 0x0001000021217824 */ /* 0x000fc400078e00ff */
[--C-:B------:R-:W-:Y:S01]  /*2710*/  FFMA.FTZ R31, R120, R31, R30.reuse ;  /* 0x0000001f781f7223 */ /* 0x100fe2000001001e */
[----:B------:R-:W-:Y:S01]  /*2720*/  FADD.FTZ R35, -R54, R35 ;  /* 0x0000002336237221 */ /* 0x000fe20000010100 */
[C---:B---3--:R-:W-:Y:S02]  /*2730*/  SHF.L.U32 R145, R88.reuse, 0x10, RZ ;  /* 0x0000001058917819 */ /* 0x048fe400000006ff */
[----:B------:R-:W-:Y:S01]  /*2740*/  PRMT R30, R88, 0x7632, R30 ;  /* 0x00007632581e7816 */ /* 0x000fe2000000001e */
[----:B------:R-:W-:Y:S01]  /*2750*/  FFMA.FTZ R47, R146, R29, R47 ;  /* 0x0000001d922f7223 */ /* 0x000fe2000001002f */
[----:B------:R-:W-:Y:S01]  /*2760*/  FFMA.FTZ R34, R28, R32, R34 ;  /* 0x000000201c227223 */ /* 0x000fe20000010022 */
[----:B------:R-:W-:Y:S01]  /*2770*/  FMUL.FTZ R29, R120, R33 ;  /* 0x00000021781d7220 */ /* 0x000fe20000410000 */
[----:B------:R-:W-:Y:S01]  /*2780*/  FMUL.FTZ R35, R3, R35 ;  /* 0x0000002303237220 */ /* 0x000fe20000410000 */
[----:B----4-:R-:W-:Y:S01]  /*2790*/  SHF.L.U32 R28, R90, 0x10, RZ ;  /* 0x000000105a1c7819 */ /* 0x010fe200000006ff */
[----:B------:R-:W-:Y:S01]  /*27a0*/  FADD.FTZ R145, -R54, R145 ;  /* 0x0000009136917221 */ /* 0x000fe20000010100 */
[----:B------:R-:W-:-:S02]  /*27b0*/  PRMT R36, R90, 0x7632, R36 ;  /* 0x000076325a247816 */ /* 0x000fc40000000024 */
[----:B------:R-:W-:Y:S01]  /*27c0*/  SHF.L.U32 R30, R30, 0x10, RZ ;  /* 0x000000101e1e7819 */ /* 0x000fe200000006ff */
[----:B------:R-:W-:Y:S01]  /*27d0*/  FFMA.FTZ R47, R35, R29, R47 ;  /* 0x0000001d232f7223 */ /* 0x000fe2000001002f */
[----:B------:R-:W-:Y:S01]  /*27e0*/  FMUL.FTZ R29, R2, R28 ;  /* 0x0000001c021d7220 */ /* 0x000fe20000410000 */
[----:B------:R-:W-:Y:S01]  /*27f0*/  FMUL.FTZ R145, R3, R145 ;  /* 0x0000009103917220 */ /* 0x000fe20000410000 */
[----:B------:R-:W-:Y:S01]  /*2800*/  SHF.L.U32 R36, R36, 0x10, RZ ;  /* 0x0000001024247819 */ /* 0x000fe200000006ff */
[----:B------:R-:W-:Y:S01]  /*2810*/  FADD.FTZ R30, -R54, R30 ;  /* 0x0000001e361e7221 */ /* 0x000fe20000010100 */
[----:B------:R-:W-:Y:S01]  /*2820*/  FFMA.FTZ R31, R2, R26, R31 ;  /* 0x0000001a021f7223 */ /* 0x000fe2000001001f */
[----:B------:R-:W-:Y:S02]  /*2830*/  FFMA.FTZ R47, R145, R29, R47 ;  /* 0x0000001d912f7223 */ /* 0x000fe4000001002f */
[----:B------:R-:W-:Y:S01]  /*2840*/  FMUL.FTZ R29, R43, R36 ;  /* 0x000000242b1d7220 */ /* 0x000fe20000410000 */
[----:B------:R-:W-:Y:S01]  /*2850*/  FMUL.FTZ R30, R3, R30 ;  /* 0x0000001e031e7220 */ /* 0x000fe20000410000 */
[----:B------:R-:W-:Y:S01]  /*2860*/  FADD.FTZ R122, R122, R32 ;  /* 0x000000207a7a7221 */ /* 0x000fe20000010000 */
[C---:B------:R-:W-:Y:S01]  /*2870*/  IMAD.U32 R144, R89.reuse, 0x10000, RZ ;  /* 0x0001000059907824 */ /* 0x040fe200078e00ff */
[----:B------:R-:W-:Y:S01]  /*2880*/  PRMT R37, R89, 0x7632, R37 ;  /* 0x0000763259257816 */ /* 0x000fe20000000025 */
[----:B------:R-:W-:Y:S01]  /*2890*/  FFMA.FTZ R32, R43, R32, R31 ;  /* 0x000000202b207223 */ /* 0x000fe2000001001f */
[----:B------:R-:W-:Y:S01]  /*28a0*/  FFMA.FTZ R47, R30, R29, R47 ;  /* 0x0000001d1e2f7223 */ /* 0x000fe2000001002f */
[----:B------:R-:W-:Y:S01]  /*28b0*/  FFMA.FTZ R38, R35, R33, R38 ;  /* 0x0000002123267223 */ /* 0x000fe20000010026 */
[C---:B------:R-:W-:Y:S01]  /*28c0*/  SHF.L.U32 R29, R91.reuse, 0x10, RZ ;  /* 0x000000105b1d7819 */ /* 0x040fe200000006ff */
[----:B------:R-:W-:Y:S01]  /*28d0*/  FADD.FTZ R144, -R54, R144 ;  /* 0x0000009036907221 */ /* 0x000fe20000010100 */
[----:B------:R-:W-:Y:S01]  /*28e0*/  PRMT R35, R91, 0x7632, R35 ;  /* 0x000076325b237816 */ /* 0x000fe20000000023 */
[C---:B------:R-:W-:Y:S01]  /*28f0*/  FFMA.FTZ R32, R4.reuse, R27, R32 ;  /* 0x0000001b04207223 */ /* 0x040fe20000010020 */
[----:B------:R-:W-:Y:S01]  /*2900*/  SHF.L.U32 R37, R37, 0x10, RZ ;  /* 0x0000001025257819 */ /* 0x000fe200000006ff */
[----:B------:R-:W-:Y:S01]  /*2910*/  FMUL.FTZ R31, R4, R29 ;  /* 0x0000001d041f7220 */ /* 0x000fe20000410000 */
[----:B------:R-:W-:Y:S01]  /*2920*/  SHF.L.U32 R35, R35, 0x10, RZ ;  /* 0x0000001023237819 */ /* 0x000fe200000006ff */
[----:B------:R-:W-:Y:S01]  /*2930*/  FMUL.FTZ R144, R3, R144 ;  /* 0x0000009003907220 */ /* 0x000fe20000410000 */
[----:B------:R-:W-:Y:S01]  /*2940*/  FADD.FTZ R40, R40, R33 ;  /* 0x0000002128287221 */ /* 0x000fe20000010000 */
[----:B------:R-:W-:Y:S01]  /*2950*/  FFMA.FTZ R33, R120, R33, R32 ;  /* 0x0000002178217223 */ /* 0x000fe20000010020 */
[----:B------:R-:W-:Y:S01]  /*2960*/  FADD.FTZ R37, -R54, R37 ;  /* 0x0000002536257221 */ /* 0x000fe20000010100 */
[----:B------:R-:W-:-:S02]  /*2970*/  SHF.L.U32 R143, R92, 0x10, RZ ;  /* 0x000000105c8f7819 */ /* 0x000fc400000006ff */
[----:B------:R-:W-:Y:S01]  /*2980*/  PRMT R32, R92, 0x7632, R32 ;  /* 0x000076325c207816 */ /* 0x000fe20000000020 */
[----:B------:R-:W-:Y:S01]  /*2990*/  FFMA.FTZ R47, R144, R31, R47 ;  /* 0x0000001f902f7223 */ /* 0x000fe2000001002f */
[----:B------:R-:W-:Y:S01]  /*29a0*/  FMUL.FTZ R31, R120, R35 ;  /* 0x00000023781f7220 */ /* 0x000fe20000410000 */
[----:B------:R-:W-:Y:S01]  /*29b0*/  FMUL.FTZ R37, R3, R37 ;  /* 0x0000002503257220 */ /* 0x000fe20000410000 */
[----:B------:R-:W-:Y:S01]  /*29c0*/  FFMA.FTZ R34, R30, R36, R34 ;  /* 0x000000241e227223 */ /* 0x000fe20000010022 */
[----:B------:R-:W-:Y:S02]  /*29d0*/  IMAD.U32 R30, R94, 0x10000, RZ ;  /* 0x000100005e1e7824 */ /* 0x000fe400078e00ff */
[----:B------:R-:W-:Y:S01]  /*29e0*/  FADD.FTZ R143, -R54, R143 ;  /* 0x0000008f368f7221 */ /* 0x000fe20000010100 */
[----:B------:R-:W-:Y:S02]  /*29f0*/  PRMT R46, R94, 0x7632, R46 ;  /* 0x000076325e2e7816 */ /* 0x000fe4000000002e */
[----:B------:R-:W-:Y:S01]  /*2a00*/  SHF.L.U32 R32, R32, 0x10, RZ ;  /* 0x0000001020207819 */ /* 0x000fe200000006ff */
[----:B------:R-:W-:Y:S01]  /*2a10*/  FFMA.FTZ R47, R37, R31, R47 ;  /* 0x0000001f252f7223 */ /* 0x000fe2000001002f */
[----:B------:R-:W-:Y:S01]  /*2a20*/  FMUL.FTZ R31, R2, R30 ;  /* 0x0000001e021f7220 */ /* 0x000fe20000410000 */
[----:B------:R-:W-:Y:S01]  /*2a30*/  FMUL.FTZ R143, R3, R143 ;  /* 0x0000008f038f7220 */ /* 0x000fe20000410000 */
[----:B------:R-:W-:Y:S01]  /*2a40*/  SHF.L.U32 R46, R46, 0x10, RZ ;  /* 0x000000102e2e7819 */ /* 0x000fe200000006ff */
[----:B------:R-:W-:Y:S01]  /*2a50*/  FADD.FTZ R32, -R54, R32 ;  /* 0x0000002036207221 */ /* 0x000fe20000010100 */
[----:B------:R-:W-:Y:S01]  /*2a60*/  FFMA.FTZ R33, R2, R28, R33 ;  /* 0x0000001c02217223 */ /* 0x000fe20000010021 */
[----:B------:R-:W-:Y:S01]  /*2a70*/  FFMA.FTZ R47, R143, R31, R47 ;  /* 0x0000001f8f2f7223 */ /* 0x000fe2000001002f */
[----:B------:R-:W-:Y:S01]  /*2a80*/  SHF.L.U32 R142, R93, 0x10, RZ ;  /* 0x000000105d8e7819 */ /* 0x000fe200000006ff */
[----:B------:R-:W-:Y:S01]  /*2a90*/  FMUL.FTZ R31, R43, R46 ;  /* 0x0000002e2b1f7220 */ /* 0x000fe20000410000 */
[----:B------:R-:W-:Y:S01]  /*2aa0*/  FMUL.FTZ R32, R3, R32 ;  /* 0x0000002003207220 */ /* 0x000fe20000410000 */
[----:B------:R-:W-:Y:S01]  /*2ab0*/  FADD.FTZ R122, R122, R36 ;  /* 0x000000247a7a7221 */ /* 0x000fe20000010000 */
[----:B------:R-:W-:Y:S01]  /*2ac0*/  PRMT R41, R93, 0x7632, R41 ;  /* 0x000076325d297816 */ /* 0x000fe20000000029 */
[----:B------:R-:W-:Y:S01]  /*2ad0*/  FFMA.FTZ R36, R43, R36, R33 ;  /* 0x000000242b247223 */ /* 0x000fe20000010021 */
[----:B------:R-:W-:Y:S01]  /*2ae0*/  FFMA.FTZ R47, R32, R31, R47 ;  /* 0x0000001f202f7223 */ /* 0x000fe2000001002f */
[----:B------:R-:W-:Y:S01]  /*2af0*/  FFMA.FTZ R38, R37, R35, R38 ;  /* 0x0000002325267223 */ /* 0x000fe20000010026 */
[C---:B------:R-:W-:Y:S01]  /*2b00*/  SHF.L.U32 R31, R95.reuse, 0x10, RZ ;  /* 0x000000105f1f7819 */ /* 0x040fe200000006ff */
[----:B------:R-:W-:Y:S01]  /*2b10*/  FADD.FTZ R142, -R54, R142 ;  /* 0x0000008e368e7221 */ /* 0x000fe20000010100 */
[----:B------:R-:W-:Y:S01]  /*2b20*/  PRMT R37, R95, 0x7632, R37 ;  /* 0x000076325f257816 */ /* 0x000fe20000000025 */
[----:B------:R-:W-:-:S02]  /*2b30*/  IMAD.U32 R41, R41, 0x10000, RZ ;  /* 0x0001000029297824 */ /* 0x000fc400078e00ff */
[C---:B------:R-:W-:Y:S01]  /*2b40*/  FFMA.FTZ R36, R4.reuse, R29, R36 ;  /* 0x0000001d04247223 */ /* 0x040fe20000010024 */
[----:B------:R-:W-:Y:S01]  /*2b50*/  FMUL.FTZ R33, R4, R31 ;  /* 0x0000001f04217220 */ /* 0x000fe20000410000 */
[----:B------:R-:W-:Y:S01]  /*2b60*/  SHF.L.U32 R37, R37, 0x10, RZ ;  /* 0x0000001025257819 */ /* 0x000fe200000006ff */
[C---:B------:R-:W-:Y:S01]  /*2b70*/  FMUL.FTZ R142, R3.reuse, R142 ;  /* 0x0000008e038e7220 */ /* 0x040fe20000410000 */
[----:B------:R-:W-:Y:S01]  /*2b80*/  FADD.FTZ R40, R40, R35 ;  /* 0x0000002328287221 */ /* 0x000fe20000010000 */
[--C-:B------:R-:W-:Y:S01]  /*2b90*/  FFMA.FTZ R35, R120, R35, R36.reuse ;  /* 0x0000002378237223 */ /* 0x100fe20000010024 */
[----:B------:R-:W-:Y:S01]  /*2ba0*/  FADD.FTZ R41, -R54, R41 ;  /* 0x0000002936297221 */ /* 0x000fe20000010100 */
[C---:B------:R-:W-:Y:S02]  /*2bb0*/  SHF.L.U32 R141, R96.reuse, 0x10, RZ ;  /* 0x00000010608d7819 */ /* 0x040fe400000006ff */
[----:B------:R-:W-:Y:S01]  /*2bc0*/  PRMT R36, R96, 0x7632, R36 ;  /* 0x0000763260247816 */ /* 0x000fe20000000024 */
[----:B------:R-:W-:Y:S01]  /*2bd0*/  FFMA.FTZ R47, R142, R33, R47 ;  /* 0x000000218e2f7223 */ /* 0x000fe2000001002f */
[----:B------:R-:W-:Y:S01]  /*2be0*/  FFMA.FTZ R34, R32, R46, R34 ;  /* 0x0000002e20227223 */ /* 0x000fe20000010022 */
[----:B------:R-:W-:Y:S01]  /*2bf0*/  FMUL.FTZ R33, R120, R37 ;  /* 0x0000002578217220 */ /* 0x000fe20000410000 */
[----:B------:R-:W-:Y:S01]  /*2c00*/  FMUL.FTZ R41, R3, R41 ;  /* 0x0000002903297220 */ /* 0x000fe20000410000 */
[----:B------:R-:W-:Y:S01]  /*2c10*/  SHF.L.U32 R32, R98, 0x10, RZ ;  /* 0x0000001062207819 */ /* 0x000fe200000006ff */
[----:B------:R-:W-:Y:S01]  /*2c20*/  FADD.FTZ R141, -R54, R141 ;  /* 0x0000008d368d7221 */ /* 0x000fe20000010100 */
[----:B------:R-:W-:-:S02]  /*2c30*/  PRMT R42, R98, 0x7632, R42 ;  /* 0x00007632622a7816 */ /* 0x000fc4000000002a */
[----:B------:R-:W-:Y:S01]  /*2c40*/  SHF.L.U32 R36, R36, 0x10, RZ ;  /* 0x0000001024247819 */ /* 0x000fe200000006ff */
[----:B------:R-:W-:Y:S01]  /*2c50*/  FFMA.FTZ R47, R41, R33, R47 ;  /* 0x00000021292f7223 */ /* 0x000fe2000001002f */
[----:B------:R-:W-:Y:S01]  /*2c60*/  FMUL.FTZ R33, R2, R32 ;  /* 0x0000002002217220 */ /* 0x000fe20000410000 */
[----:B------:R-:W-:Y:S01]  /*2c70*/  FMUL.FTZ R141, R3, R141 ;  /* 0x0000008d038d7220 */ /* 0x000fe20000410000 */
[----:B------:R-:W-:Y:S02]  /*2c80*/  IMAD.U32 R42, R42, 0x10000, RZ ;  /* 0x000100002a2a7824 */ /* 0x000fe400078e00ff */
[----:B------:R-:W-:Y:S01]  /*2c90*/  FADD.FTZ R36, -R54, R36 ;  /* 0x0000002436247221 */ /* 0x000fe20000010100 */
[----:B------:R-:W-:Y:S01]  /*2ca0*/  FFMA.FTZ R35, R2, R30, R35 ;  /* 0x0000001e02237223 */ /* 0x000fe20000010023 */
[----:B------:R-:W-:Y:S01]  /*2cb0*/  FFMA.FTZ R47, R141, R33, R47 ;  /* 0x000000218d2f7223 */ /* 0x000fe2000001002f */
[----:B------:R-:W-:Y:S01]  /*2cc0*/  FMUL.FTZ R33, R43, R42 ;  /* 0x0000002a2b217220 */ /* 0x000fe20000410000 */
[----:B------:R-:W-:Y:S01]  /*2cd0*/  FMUL.FTZ R36, R3, R36 ;  /* 0x0000002403247220 */ /* 0x000fe20000410000 */
[----:B------:R-:W-:Y:S01]  /*2ce0*/  FFMA.FTZ R41, R41, R37, R38 ;  /* 0x0000002529297223 */ /* 0x000fe20000010026 */
[C---:B------:R-:W-:Y:S01]  /*2cf0*/  SHF.L.U32 R140, R97.reuse, 0x10, RZ ;  /* 0x00000010618c7819 */ /* 0x040fe200000006ff */
[----:B------:R-:W-:Y:S01]  /*2d00*/  FADD.FTZ R122, R122, R46 ;  /* 0x0000002e7a7a7221 */ /* 0x000fe20000010000 */
[----:B------:R-:W-:Y:S01]  /*2d10*/  PRMT R38, R97, 0x7632, R38 ;  /* 0x0000763261267816 */ /* 0x000fe20000000026 */
[----:B------:R-:W-:Y:S01]  /*2d20*/  FFMA.FTZ R46, R43, R46, R35 ;  /* 0x0000002e2b2e7223 */ /* 0x000fe20000010023 */
[----:B------:R-:W-:Y:S01]  /*2d30*/  FFMA.FTZ R47, R36, R33, R47 ;  /* 0x00000021242f7223 */ /* 0x000fe2000001002f */
[C---:B------:R-:W-:Y:S01]  /*2d40*/  SHF.L.U32 R33, R99.reuse, 0x10, RZ ;  /* 0x0000001063217819 */ /* 0x040fe200000006ff */
[----:B------:R-:W-:Y:S01]  /*2d50*/  FADD.FTZ R140, -R54, R140 ;  /* 0x0000008c368c7221 */ /* 0x000fe20000010100 */
[----:B------:R-:W-:Y:S01]  /*2d60*/  PRMT R39, R99, 0x7632, R39 ;  /* 0x0000763263277816 */ /* 0x000fe20000000027 */
[----:B------:R-:W-:Y:S01]  /*2d70*/  FFMA.FTZ R46, R4, R31, R46 ;  /* 0x0000001f042e7223 */ /* 0x000fe2000001002e */
[----:B------:R-:W-:Y:S01]  /*2d80*/  SHF.L.U32 R38, R38, 0x10, RZ ;  /* 0x0000001026267819 */ /* 0x000fe200000006ff */
[----:B------:R-:W-:Y:S01]  /*2d90*/  FMUL.FTZ R35, R4, R33 ;  /* 0x0000002104237220 */ /* 0x000fe20000410000 */
[----:B------:R-:W-:Y:S01]  /*2da0*/  SHF.L.U32 R39, R39, 0x10, RZ ;  /* 0x0000001027277819 */ /* 0x000fe200000006ff */
[C---:B------:R-:W-:Y:S01]  /*2db0*/  FMUL.FTZ R140, R3.reuse, R140 ;  /* 0x0000008c038c7220 */ /* 0x040fe20000410000 */
[----:B------:R-:W-:Y:S01]  /*2dc0*/  FADD.FTZ R40, R40, R37 ;  /* 0x0000002528287221 */ /* 0x000fe20000010000 */
[----:B------:R-:W-:Y:S01]  /*2dd0*/  FFMA.FTZ R37, R120, R37, R46 ;  /* 0x0000002578257223 */ /* 0x000fe2000001002e */
[----:B------:R-:W-:Y:S01]  /*2de0*/  FADD.FTZ R38, -R54, R38 ;  /* 0x0000002636267221 */ /* 0x000fe20000010100 */
[C---:B------:R-:W-:Y:S01]  /*2df0*/  IMAD.U32 R139, R100.reuse, 0x10000, RZ ;  /* 0x00010000648b7824 */ /* 0x040fe200078e00ff */
        /* <DEDUP_REMOVED lines=14> */
[----:B------:R-:W-:Y:S01]  /*2ee0*/  SHF.L.U32 R138, R101, 0x10, RZ ;  /* 0x00000010658a7819 */ /* 0x000fe200000006ff */
[----:B------:R-:W-:Y:S01]  /*2ef0*/  FFMA.FTZ R47, R139, R35, R47 ;  /* 0x000000238b2f7223 */ /* 0x000fe2000001002f */
[----:B------:R-:W-:Y:S01]  /*2f00*/  PRMT R123, R101, 0x7632, R123 ;  /* 0x00007632657b7816 */ /* 0x000fe2000000007b */
[----:B------:R-:W-:Y:S01]  /*2f10*/  FMUL.FTZ R35, R43, R121 ;  /* 0x000000792b237220 */ /* 0x000fe20000410000 */
[----:B------:R-:W-:Y:S01]  /*2f20*/  FMUL.FTZ R46, R3, R46 ;  /* 0x0000002e032e7220 */ /* 0x000fe20000410000 */
[----:B------:R-:W-:Y:S01]  /*2f30*/  FFMA.FTZ R41, R38, R39, R41 ;  /* 0x0000002726297223 */ /* 0x000fe20000010029 */
[----:B------:R-:W-:Y:S01]  /*2f40*/  FFMA.FTZ R37, R2, R32, R37 ;  /* 0x0000002002257223 */ /* 0x000fe20000010025 */
[C---:B------:R-:W-:Y:S01]  /*2f50*/  PRMT R38, R103.reuse, 0x7632, R38 ;  /* 0x0000763267267816 */ /* 0x040fe20000000026 */
[----:B------:R-:W-:Y:S01]  /*2f60*/  FFMA.FTZ R47, R46, R35, R47 ;  /* 0x000000232e2f7223 */ /* 0x000fe2000001002f */
[----:B------:R-:W-:-:S02]  /*2f70*/  IMAD.U32 R35, R103, 0x10000, RZ ;  /* 0x0001000067237824 */ /* 0x000fc400078e00ff */
[----:B------:R-:W-:Y:S01]  /*2f80*/  FADD.FTZ R138, -R54, R138 ;  /* 0x0000008a368a7221 */ /* 0x000fe20000010100 */
[----:B------:R-:W-:Y:S01]  /*2f90*/  SHF.L.U32 R123, R123, 0x10, RZ ;  /* 0x000000107b7b7819 */ /* 0x000fe200000006ff */
[----:B------:R-:W-:Y:S01]  /*2fa0*/  FADD.FTZ R122, R122, R42 ;  /* 0x0000002a7a7a7221 */ /* 0x000fe20000010000 */
[----:B------:R-:W-:Y:S01]  /*2fb0*/  FFMA.FTZ R42, R43, R42, R37 ;  /* 0x0000002a2b2a7223 */ /* 0x000fe20000010025 */
[----:B------:R-:W-:Y:S01]  /*2fc0*/  SHF.L.U32 R38, R38, 0x10, RZ ;  /* 0x0000001026267819 */ /* 0x000fe200000006ff */
[----:B------:R-:W-:Y:S01]  /*2fd0*/  FMUL.FTZ R37, R4, R35 ;  /* 0x0000002304257220 */ /* 0x000fe20000410000 */
[C---:B------:R-:W-:Y:S01]  /*2fe0*/  FMUL.FTZ R138, R3.reuse, R138 ;  /* 0x0000008a038a7220 */ /* 0x040fe20000410000 */
[----:B------:R-:W-:Y:S01]  /*2ff0*/  FADD.FTZ R123, -R54, R123 ;  /* 0x0000007b367b7221 */ /* 0x000fe20000010100 */
[C---:B------:R-:W-:Y:S02]  /*3000*/  SHF.L.U32 R137, R104.reuse, 0x10, RZ ;  /* 0x0000001068897819 */ /* 0x040fe400000006ff */
[----:B------:R-:W-:Y:S01]  /*3010*/  PRMT R51, R104, 0x7632, R51 ;  /* 0x0000763268337816 */ /* 0x000fe20000000033 */
[----:B------:R-:W-:Y:S01]  /*3020*/  FFMA.FTZ R42, R4, R33, R42 ;  /* 0x00000021042a7223 */ /* 0x000fe2000001002a */
[----:B------:R-:W-:Y:S01]  /*3030*/  FFMA.FTZ R47, R138, R37, R47 ;  /* 0x000000258a2f7223 */ /* 0x000fe2000001002f */
[----:B------:R-:W-:Y:S01]  /*3040*/  FFMA.FTZ R46, R46, R121, R36 ;  /* 0x000000792e2e7223 */ /* 0x000fe20000010024 */
[----:B------:R-:W-:Y:S01]  /*3050*/  FMUL.FTZ R37, R120, R38 ;  /* 0x0000002678257220 */ /* 0x000fe20000410000 */
[----:B------:R-:W-:Y:S01]  /*3060*/  FMUL.FTZ R123, R3, R123 ;  /* 0x0000007b037b7220 */ /* 0x000fe20000410000 */
[----:B------:R-:W-:Y:S01]  /*3070*/  SHF.L.U32 R36, R106, 0x10, RZ ;  /* 0x000000106a247819 */ /* 0x000fe200000006ff */
[----:B------:R-:W-:Y:S01]  /*3080*/  FADD.FTZ R137, -R54, R137 ;  /* 0x0000008936897221 */ /* 0x000fe20000010100 */
[----:B------:R-:W-:Y:S01]  /*3090*/  PRMT R50, R106, 0x7632, R50 ;  /* 0x000076326a327816 */ /* 0x000fe20000000032 */
[----:B------:R-:W-:Y:S01]  /*30a0*/  FADD.FTZ R40, R40, R39 ;  /* 0x0000002728287221 */ /* 0x000fe20000010000 */
[----:B------:R-:W-:-:S02]  /*30b0*/  IMAD.U32 R51, R51, 0x10000, RZ ;  /* 0x0001000033337824 */ /* 0x000fc400078e00ff */
[----:B------:R-:W-:Y:S01]  /*30c0*/  FFMA.FTZ R39, R120, R39, R42 ;  /* 0x0000002778277223 */ /* 0x000fe2000001002a */
[----:B------:R-:W-:Y:S01]  /*30d0*/  FFMA.FTZ R47, R123, R37, R47 ;  /* 0x000000257b2f7223 */ /* 0x000fe2000001002f */
[----:B------:R-:W-:Y:S01]  /*30e0*/  FMUL.FTZ R37, R2, R36 ;  /* 0x0000002402257220 */ /* 0x000fe20000410000 */
[----:B------:R-:W-:Y:S01]  /*30f0*/  FMUL.FTZ R137, R3, R137 ;  /* 0x0000008903897220 */ /* 0x000fe20000410000 */
[----:B------:R-:W-:Y:S01]  /*3100*/  SHF.L.U32 R50, R50, 0x10, RZ ;  /* 0x0000001032327819 */ /* 0x000fe200000006ff */
[----:B------:R-:W-:Y:S01]  /*3110*/  FADD.FTZ R51, -R54, R51 ;  /* 0x0000003336337221 */ /* 0x000fe20000010100 */
[----:B------:R-:W-:Y:S01]  /*3120*/  FFMA.FTZ R39, R2, R34, R39 ;  /* 0x0000002202277223 */ /* 0x000fe20000010027 */
[----:B------:R-:W-:Y:S01]  /*3130*/  FFMA.FTZ R47, R137, R37, R47 ;  /* 0x00000025892f7223 */ /* 0x000fe2000001002f */
[----:B------:R-:W-:Y:S01]  /*3140*/  FADD.FTZ R122, R122, R121 ;  /* 0x000000797a7a7221 */ /* 0x000fe20000010000 */
[----:B------:R-:W-:Y:S01]  /*3150*/  FMUL.FTZ R37, R43, R50 ;  /* 0x000000322b257220 */ /* 0x000fe20000410000 */
[----:B------:R-:W-:Y:S01]  /*3160*/  FMUL.FTZ R51, R3, R51 ;  /* 0x0000003303337220 */ /* 0x000fe20000410000 */
[----:B------:R-:W-:Y:S01]  /*3170*/  FFMA.FTZ R121, R43, R121, R39 ;  /* 0x000000792b797223 */ /* 0x000fe20000010027 */
[----:B------:R-:W-:-:S02]  /*3180*/  SHF.L.U32 R136, R105, 0x10, RZ ;  /* 0x0000001069887819 */ /* 0x000fc400000006ff */
[----:B------:R-:W-:Y:S01]  /*3190*/  FFMA.FTZ R47, R51, R37, R47 ;  /* 0x00000025332f7223 */ /* 0x000fe2000001002f */
[----:B------:R-:W-:Y:S01]  /*31a0*/  PRMT R39, R105, 0x7632, R39 ;  /* 0x0000763269277816 */ /* 0x000fe20000000027 */
[----:B------:R-:W-:Y:S01]  /*31b0*/  FFMA.FTZ R121, R4, R35, R121 ;  /* 0x0000002304797223 */ /* 0x000fe20000010079 */
[----:B------:R-:W-:Y:S01]  /*31c0*/  SHF.L.U32 R37, R107, 0x10, RZ ;  /* 0x000000106b257819 */ /* 0x000fe200000006ff */
[----:B------:R-:W-:Y:S01]  /*31d0*/  FADD.FTZ R136, -R54, R136 ;  /* 0x0000008836887221 */ /* 0x000fe20000010100 */
[-CC-:B------:R-:W-:Y:S01]  /*31e0*/  FFMA.FTZ R123, R123, R38.reuse, R41.reuse ;  /* 0x000000267b7b7223 */ /* 0x180fe20000010029 */
[----:B------:R-:W-:Y:S01]  /*31f0*/  FADD.FTZ R40, R40, R38 ;  /* 0x0000002628287221 */ /* 0x000fe20000010000 */
[----:B------:R-:W-:Y:S01]  /*3200*/  PRMT R41, R107, 0x7632, R41 ;  /* 0x000076326b297816 */ /* 0x000fe20000000029 */
[----:B------:R-:W-:Y:S01]  /*3210*/  FFMA.FTZ R38, R120, R38, R121 ;  /* 0x0000002678267223 */ /* 0x000fe20000010079 */
[----:B------:R-:W-:Y:S01]  /*3220*/  SHF.L.U32 R39, R39, 0x10, RZ ;  /* 0x0000001027277819 */ /* 0x000fe200000006ff */
[----:B------:R-:W-:Y:S01]  /*3230*/  FMUL.FTZ R42, R4, R37 ;  /* 0x00000025042a7220 */ /* 0x000fe20000410000 */
[----:B------:R-:W-:Y:S01]  /*3240*/  FMUL.FTZ R136, R3, R136 ;  /* 0x0000008803887220 */ /* 0x000fe20000410000 */
[----:B------:R-:W-:Y:S01]  /*3250*/  FFMA.FTZ R46, R51, R50, R46 ;  /* 0x00000032332e7223 */ /* 0x000fe2000001002e */
[----:B------:R-:W-:Y:S01]  /*3260*/  FFMA.FTZ R38, R2, R36, R38 ;  /* 0x0000002402267223 */ /* 0x000fe20000010026 */
[----:B------:R-:W-:-:S02]  /*3270*/  IMAD.U32 R41, R41, 0x10000, RZ ;  /* 0x0001000029297824 */ /* 0x000fc400078e00ff */
[----:B------:R-:W-:Y:S01]  /*3280*/  FFMA.FTZ R47, R136, R42, R47 ;  /* 0x0000002a882f7223 */ /* 0x000fe2000001002f */
[----:B------:R-:W-:Y:S01]  /*3290*/  FADD.FTZ R51, -R54, R39 ;  /* 0x0000002736337221 */ /* 0x000fe20000010100 */
[----:B------:R-:W-:Y:S01]  /*32a0*/  SHF.L.U32 R135, R108, 0x10, RZ ;  /* 0x000000106c877819 */ /* 0x000fe200000006ff */
[----:B------:R-:W-:Y:S01]  /*32b0*/  FADD.FTZ R122, R122, R50 ;  /* 0x000000327a7a7221 */ /* 0x000fe20000010000 */
[----:B------:R-:W-:Y:S01]  /*32c0*/  PRMT R42, R108, 0x7632, R42 ;  /* 0x000076326c2a7816 */ /* 0x000fe2000000002a */
        /* <DEDUP_REMOVED lines=11> */
[----:B------:R-:W-:Y:S02]  /*3380*/  FADD.FTZ R42, -R54, R42 ;  /* 0x0000002a362a7221 */ /* 0x000fe40000010100 */
[----:B------:R-:W-:Y:S02]  /*3390*/  FFMA.FTZ R47, R135, R39, R47 ;  /* 0x00000027872f7223 */ /* 0x000fe4000001002f */
[----:B------:R-:W-:Y:S01]  /*33a0*/  FMUL.FTZ R39, R43, R121 ;  /* 0x000000792b277220 */ /* 0x000fe20000410000 */
[----:B------:R-:W-:Y:S01]  /*33b0*/  FMUL.FTZ R42, R3, R42 ;  /* 0x0000002a032a7220 */ /* 0x000fe20000410000 */
[----:B------:R-:W-:Y:S01]  /*33c0*/  FFMA.FTZ R50, R4, R37, R50 ;  /* 0x0000002504327223 */ /* 0x000fe20000010032 */
[----:B------:R-:W-:-:S02]  /*33d0*/  FFMA.FTZ R51, R51, R41, R123 ;  /* 0x0000002933337223 */ /* 0x000fc4000001007b */
[C---:B------:R-:W-:Y:S01]  /*33e0*/  FFMA.FTZ R45, R42.reuse, R121, R46 ;  /* 0x000000792a2d7223 */ /* 0x040fe2000001002e */
[----:B------:R-:W-:Y:S01]  /*33f0*/  FFMA.FTZ R47, R42, R39, R47 ;  /* 0x000000272a2f7223 */ /* 0x000fe2000001002f */
[C---:B------:R-:W-:Y:S01]  /*3400*/  PRMT R42, R109.reuse, 0x7632, R42 ;  /* 0x000076326d2a7816 */ /* 0x040fe2000000002a */
[----:B------:R-:W-:Y:S01]  /*3410*/  FADD.FTZ R40, R40, R41 ;  /* 0x0000002928287221 */ /* 0x000fe20000010000 */
[----:B------:R-:W-:Y:S01]  /*3420*/  FFMA.FTZ R41, R120, R41, R50 ;  /* 0x0000002978297223 */ /* 0x000fe20000010032 */
[----:B------:R-:W-:Y:S01]  /*3430*/  IMAD.U32 R134, R109, 0x10000, RZ ;  /* 0x000100006d867824 */ /* 0x000fe200078e00ff */
[C---:B------:R-:W-:Y:S02]  /*3440*/  PRMT R46, R111.reuse, 0x7632, R46 ;  /* 0x000076326f2e7816 */ /* 0x040fe4000000002e */
[----:B------:R-:W-:Y:S01]  /*3450*/  SHF.L.U32 R42, R42, 0x10, RZ ;  /* 0x000000102a2a7819 */ /* 0x000fe200000006ff */
[----:B------:R-:W-:Y:S01]  /*3460*/  FADD.FTZ R134, -R54, R134 ;  /* 0x0000008636867221 */ /* 0x000fe20000010100 */
[----:B------:R-:W-:Y:S01]  /*3470*/  SHF.L.U32 R39, R111, 0x10, RZ ;  /* 0x000000106f277819 */ /* 0x000fe200000006ff */
[----:B------:R-:W-:Y:S01]  /*3480*/  FFMA.FTZ R41, R2, R38, R41 ;  /* 0x0000002602297223 */ /* 0x000fe20000010029 */
[----:B------:R-:W-:Y:S01]  /*3490*/  SHF.L.U32 R46, R46, 0x10, RZ ;  /* 0x000000102e2e7819 */ /* 0x000fe200000006ff */
[----:B------:R-:W-:Y:S01]  /*34a0*/  FADD.FTZ R42, -R54, R42 ;  /* 0x0000002a362a7221 */ /* 0x000fe20000010100 */
[----:B------:R-:W-:Y:S01]  /*34b0*/  FMUL.FTZ R134, R3, R134 ;  /* 0x0000008603867220 */ /* 0x000fe20000410000 */
[----:B------:R-:W-:Y:S01]  /*34c0*/  FMUL.FTZ R50, R4, R39 ;  /* 0x0000002704327220 */ /* 0x000fe20000410000 */
[----:B------:R-:W-:Y:S01]  /*34d0*/  FFMA.FTZ R41, R43, R121, R41 ;  /* 0x000000792b297223 */ /* 0x000fe20000010029 */
[----:B------:R-:W-:Y:S01]  /*34e0*/  FADD.FTZ R44, R122, R121 ;  /* 0x000000797a2c7221 */ /* 0x000fe20000010000 */
[----:B------:R-:W-:-:S02]  /*34f0*/  SHF.L.U32 R133, R112, 0x10, RZ ;  /* 0x0000001070857819 */ /* 0x000fc400000006ff */
[----:B------:R-:W-:Y:S01]  /*3500*/  PRMT R122, R112, 0x7632, R122 ;  /* 0x00007632707a7816 */ /* 0x000fe2000000007a */
[----:B------:R-:W-:Y:S01]  /*3510*/  FMUL.FTZ R42, R3, R42 ;  /* 0x0000002a032a7220 */ /* 0x000fe20000410000 */
[----:B------:R-:W-:Y:S01]  /*3520*/  FADD.FTZ R48, R40, R46 ;  /* 0x0000002e28307221 */ /* 0x000fe20000010000 */
[----:B------:R-:W-:Y:S01]  /*3530*/  FFMA.FTZ R47, R134, R50, R47 ;  /* 0x00000032862f7223 */ /* 0x000fe2000001002f */
[----:B------:R-:W-:Y:S01]  /*3540*/  FFMA.FTZ R41, R4, R39, R41 ;  /* 0x0000002704297223 */ /* 0x000fe20000010029 */
[----:B------:R-:W-:Y:S01]  /*3550*/  SHF.L.U32 R40, R114, 0x10, RZ ;  /* 0x0000001072287819 */ /* 0x000fe200000006ff */
[-C--:B------:R-:W-:Y:S01]  /*3560*/  FMUL.FTZ R50, R120, R46.reuse ;  /* 0x0000002e78327220 */ /* 0x080fe20000410000 */
[----:B------:R-:W-:Y:S01]  /*3570*/  PRMT R121, R114, 0x7632, R121 ;  /* 0x0000763272797816 */ /* 0x000fe20000000079 */
[----:B------:R-:W-:Y:S01]  /*3580*/  FADD.FTZ R133, -R54, R133 ;  /* 0x0000008536857221 */ /* 0x000fe20000010100 */
[----:B------:R-:W-:Y:S02]  /*3590*/  IMAD.U32 R122, R122, 0x10000, RZ ;  /* 0x000100007a7a7824 */ /* 0x000fe400078e00ff */
[-C--:B------:R-:W-:Y:S01]  /*35a0*/  FFMA.FTZ R49, R42, R46.reuse, R51 ;  /* 0x0000002e2a317223 */ /* 0x080fe20000010033 */
[----:B------:R-:W-:Y:S01]  /*35b0*/  FFMA.FTZ R46, R120, R46, R41 ;  /* 0x0000002e782e7223 */ /* 0x000fe20000010029 */
[----:B------:R-:W-:Y:S01]  /*35c0*/  FFMA.FTZ R47, R42, R50, R47 ;  /* 0x000000322a2f7223 */ /* 0x000fe2000001002f */
[----:B------:R-:W-:Y:S01]  /*35d0*/  SHF.L.U32 R121, R121, 0x10, RZ ;  /* 0x0000001079797819 */ /* 0x000fe200000006ff */
[----:B------:R-:W-:Y:S01]  /*35e0*/  FMUL.FTZ R133, R3, R133 ;  /* 0x0000008503857220 */ /* 0x000fe20000410000 */
[----:B------:R-:W-:Y:S01]  /*35f0*/  FMUL.FTZ R41, R2, R40 ;  /* 0x0000002802297220 */ /* 0x000fe20000410000 */
[----:B------:R-:W-:Y:S01]  /*3600*/  FADD.FTZ R122, -R54, R122 ;  /* 0x0000007a367a7221 */ /* 0x000fe20000010100 */
[----:B------:R-:W-:-:S02]  /*3610*/  SHF.L.U32 R132, R113, 0x10, RZ ;  /* 0x0000001071847819 */ /* 0x000fc400000006ff */
[----:B------:R-:W-:Y:S01]  /*3620*/  FFMA.FTZ R47, R133, R41, R47 ;  /* 0x00000029852f7223 */ /* 0x000fe2000001002f */
[----:B------:R-:W-:Y:S01]  /*3630*/  FMUL.FTZ R122, R3, R122 ;  /* 0x0000007a037a7220 */ /* 0x000fe20000410000 */
[----:B------:R-:W-:Y:S01]  /*3640*/  FMUL.FTZ R41, R43, R121 ;  /* 0x000000792b297220 */ /* 0x000fe20000410000 */
[----:B------:R-:W-:Y:S01]  /*3650*/  PRMT R131, R113, 0x7632, R131 ;  /* 0x0000763271837816 */ /* 0x000fe20000000083 */
[----:B------:R-:W-:Y:S01]  /*3660*/  FADD.FTZ R132, -R54, R132 ;  /* 0x0000008436847221 */ /* 0x000fe20000010100 */
[----:B------:R-:W-:Y:S01]  /*3670*/  PRMT R123, R115, 0x7632, R123 ;  /* 0x00007632737b7816 */ /* 0x000fe2000000007b */
[----:B------:R-:W-:Y:S01]  /*3680*/  FFMA.FTZ R47, R122, R41, R47 ;  /* 0x000000297a2f7223 */ /* 0x000fe2000001002f */
[----:B------:R-:W-:Y:S01]  /*3690*/  SHF.L.U32 R131, R131, 0x10, RZ ;  /* 0x0000001083837819 */ /* 0x000fe200000006ff */
[----:B------:R-:W-:Y:S02]  /*36a0*/  IMAD.U32 R41, R115, 0x10000, RZ ;  /* 0x0001000073297824 */ /* 0x000fe400078e00ff */
[----:B------:R-:W-:Y:S01]  /*36b0*/  FFMA.FTZ R46, R2, R40, R46 ;  /* 0x00000028022e7223 */ /* 0x000fe2000001002e */
[----:B------:R-:W-:Y:S01]  /*36c0*/  SHF.L.U32 R123, R123, 0x10, RZ ;  /* 0x000000107b7b7819 */ /* 0x000fe200000006ff */
[----:B------:R-:W-:Y:S01]  /*36d0*/  FMUL.FTZ R132, R3, R132 ;  /* 0x0000008403847220 */ /* 0x000fe20000410000 */
[----:B------:R-:W-:Y:S01]  /*36e0*/  FMUL.FTZ R42, R4, R41 ;  /* 0x00000029042a7220 */ /* 0x000fe20000410000 */
[----:B------:R-:W-:Y:S01]  /*36f0*/  FADD.FTZ R131, -R54, R131 ;  /* 0x0000008336837221 */ /* 0x000fe20000010100 */
[----:B------:R-:W-:Y:S01]  /*3700*/  FFMA.FTZ R46, R43, R121, R46 ;  /* 0x000000792b2e7223 */ /* 0x000fe2000001002e */
[----:B------:R-:W-:Y:S01]  /*3710*/  SHF.L.U32 R130, R116, 0x10, RZ ;  /* 0x0000001074827819 */ /* 0x000fe200000006ff */
[----:B------:R-:W-:Y:S01]  /*3720*/  FFMA.FTZ R47, R132, R42, R47 ;  /* 0x0000002a842f7223 */ /* 0x000fe2000001002f */
[----:B------:R-:W-:Y:S01]  /*3730*/  FMUL.FTZ R131, R3, R131 ;  /* 0x0000008303837220 */ /* 0x000fe20000410000 */
[----:B------:R-:W-:Y:S01]  /*3740*/  FMUL.FTZ R42, R120, R123 ;  /* 0x0000007b782a7220 */ /* 0x000fe20000410000 */
[----:B------:R-:W-:Y:S01]  /*3750*/  PRMT R163, R116, 0x7632, R163 ;  /* 0x0000763274a37816 */ /* 0x000fe200000000a3 */
[----:B------:R-:W-:Y:S01]  /*3760*/  FFMA.FTZ R46, R4, R41, R46 ;  /* 0x00000029042e7223 */ /* 0x000fe2000001002e */
[----:B------:R-:W-:Y:S01]  /*3770*/  PRMT R50, R118, 0x7632, R50 ;  /* 0x0000763276327816 */ /* 0x000fe20000000032 */
[----:B------:R-:W-:Y:S01]  /*3780*/  FFMA.FTZ R47, R131, R42, R47 ;  /* 0x0000002a832f7223 */ /* 0x000fe2000001002f */
[----:B------:R-:W-:Y:S01]  /*3790*/  FADD.FTZ R130, -R54, R130 ;  /* 0x0000008236827221 */ /* 0x000fe20000010100 */
[----:B------:R-:W-:Y:S01]  /*37a0*/  IMAD.U32 R42, R118, 0x10000, RZ ;  /* 0x00010000762a7824 */ /* 0x000fe200078e00ff */
[----:B------:R-:W-:Y:S01]  /*37b0*/  SHF.L.U32 R163, R163, 0x10, RZ ;  /* 0x00000010a3a37819 */ /* 0x000fe200000006ff */
[----:B------:R-:W-:Y:S01]  /*37c0*/  FFMA.FTZ R46, R120, R123, R46 ;  /* 0x0000007b782e7223 */ /* 0x000fe2000001002e */
[----:B------:R-:W-:Y:S01]  /*37d0*/  SHF.L.U32 R50, R50, 0x10, RZ ;  /* 0x0000001032327819 */ /* 0x000fe200000006ff */
[----:B------:R-:W-:Y:S01]  /*37e0*/  FMUL.FTZ R130, R3, R130 ;  /* 0x0000008203827220 */ /* 0x000fe20000410000 */
[CC--:B------:R-:W-:Y:S01]  /*37f0*/  FMUL.FTZ R51, R2.reuse, R42.reuse ;  /* 0x0000002a02337220 */ /* 0x0c0fe20000410000 */
[----:B------:R-:W-:Y:S01]  /*3800*/  FFMA.FTZ R46, R2, R42, R46 ;  /* 0x0000002a022e7223 */ /* 0x000fe2000001002e */
[----:B------:R-:W-:Y:S01]  /*3810*/  FADD.FTZ R163, -R54, R163 ;  /* 0x000000a336a37221 */ /* 0x000fe20000010100 */
[----:B------:R-:W-:Y:S01]  /*3820*/  SHF.L.U32 R129, R117, 0x10, RZ ;  /* 0x0000001075817819 */ /* 0x000fe200000006ff */
[----:B------:R-:W-:Y:S01]  /*3830*/  FFMA.FTZ R47, R130, R51, R47 ;  /* 0x00000033822f7223 */ /* 0x000fe2000001002f */
[CC--:B------:R-:W-:Y:S01]  /*3840*/  FMUL.FTZ R51, R43.reuse, R50.reuse ;  /* 0x000000322b337220 */ /* 0x0c0fe20000410000 */
[----:B------:R-:W-:Y:S01]  /*3850*/  FFMA.FTZ R46, R43, R50, R46 ;  /* 0x000000322b2e7223 */ /* 0x000fe2000001002e */
[----:B------:R-:W-:Y:S01]  /*3860*/  FMUL.FTZ R163, R3, R163 ;  /* 0x000000a303a37220 */ /* 0x000fe20000410000 */
[----:B------:R-:W-:Y:S01]  /*3870*/  SHF.L.U32 R43, R119, 0x10, RZ ;  /* 0x00000010772b7819 */ /* 0x000fe200000006ff */
[----:B------:R-:W-:-:S02]  /*3880*/  FADD.FTZ R129, -R54, R129 ;  /* 0x0000008136817221 */ /* 0x000fc40000010100 */
[----:B------:R-:W-:Y:S02]  /*3890*/  FFMA.FTZ R47, R163, R51, R47 ;  /* 0x00000033a32f7223 */ /* 0x000fe4000001002f */
[----:B------:R-:W-:Y:S01]  /*38a0*/  FMUL.FTZ R129, R3, R129 ;  /* 0x0000008103817220 */ /* 0x000fe20000410000 */
[CC--:B------:R-:W-:Y:S01]  /*38b0*/  FMUL.FTZ R51, R4.reuse, R43.reuse ;  /* 0x0000002b04337220 */ /* 0x0c0fe20000410000 */
[----:B------:R0:W-:Y:S01]  /*38c0*/  STL [R1+0x80], R165 ;  /* 0x000080a501007387 */ /* 0x0001e20000100800 */
[----:B------:R-:W-:-:S03]  /*38d0*/  FFMA.FTZ R46, R4, R43, R46 ;  /* 0x0000002b042e7223 */ /* 0x000fc6000001002e */
[----:B------:R-:W2:Y:S01]  /*38e0*/  LDL.LU R52, [R1+0x8] ;  /* 0x0000080001347983 */ /* 0x000ea20000300800 */
[--C-:B0-----:R-:W-:Y:S01]  /*38f0*/  FFMA.FTZ R165, R129, R51, R47.reuse ;  /* 0x0000003381a57223 */ /* 0x101fe2000001002f */
[----:B------:R-:W-:Y:S02]  /*3900*/  PRMT R47, R117, 0x7632, R47 ;  /* 0x00007632752f7816 */ /* 0x000fe4000000002f */
[----:B------:R-:W-:Y:S02]  /*3910*/  PRMT R51, R119, 0x7632, R51 ;  /* 0x0000763277337816 */ /* 0x000fe40000000033 */
[----:B------:R-:W-:Y:S02]  /*3920*/  SHF.L.U32 R47, R47, 0x10, RZ ;  /* 0x000000102f2f7819 */ /* 0x000fe400000006ff */
[----:B------:R-:W-:-:S03]  /*3930*/  SHF.L.U32 R51, R51, 0x10, RZ ;  /* 0x0000001033337819 */ /* 0x000fc600000006ff */
[----:B------:R-:W-:Y:S02]  /*3940*/  FADD.FTZ R47, -R54, R47 ;  /* 0x0000002f362f7221 */ /* 0x000fe40000010100 */
[----:B------:R-:W-:-:S03]  /*3950*/  FFMA.FTZ R46, R120, R51, R46 ;  /* 0x00000033782e7223 */ /* 0x000fc6000001002e */
[----:B------:R0:W-:Y:S02]  /*3960*/  STL [R1], R47 ;  /* 0x0000002f01007387 */ /* 0x0001e40000100800 */
[----:B0-----:R-:W-:Y:S02]  /*3970*/  FMUL.FTZ R47, R120, R51 ;  /* 0x00000033782f7220 */ /* 0x001fe40000410000 */
[----:B------:R-:W3:Y:S01]  /*3980*/  LDL.LU R120, [R1] ;  /* 0x0000000001787983 */ /* 0x000ee20000300800 */
[----:B------:R-:W-:Y:S01]  /*3990*/  FFMA.FTZ R131, R131, R123, R49 ;  /* 0x0000007b83837223 */ /* 0x000fe20000010031 */
[----:B------:R-:W-:Y:S01]  /*39a0*/  FADD.FTZ R123, R48, R123 ;  /* 0x0000007b307b7221 */ /* 0x000fe20000010000 */
[----:B---3--:R-:W-:-:S04]  /*39b0*/  FMUL.FTZ R120, R3, R120 ;  /* 0x0000007803787220 */ /* 0x008fc80000410000 */
[----:B------:R-:W-:Y:S02]  /*39c0*/  FFMA.FTZ R47, R120, R47, R165 ;  /* 0x0000002f782f7223 */ /* 0x000fe400000100a5 */
[----:B------:R0:W5:Y:S04]  /*39d0*/  LDL.LU R165, [R1+0x80] ;  /* 0x0000800001a57983 */ /* 0x0001680000300800 */
[----:B--2---:R1:W-:Y:S04]  /*39e0*/  STS.64 [R52], R46 ;  /* 0x0000002e34007388 */ /* 0x0043e80000000a00 */
[----:B-1----:R0:W5:Y:S01]  /*39f0*/  LDL.LU R52, [R1+0x7c] ;  /* 0x00007c0001347983 */ /* 0x0021620000300800 */
[----:B------:R-:W-:Y:S01]  /*3a00*/  FFMA.FTZ R46, R122, R121, R45 ;  /* 0x000000797a2e7223 */ /* 0x000fe2000001002d */
[----:B------:R-:W-:-:S02]  /*3a10*/  FADD.FTZ R47, R44, R121 ;  /* 0x000000792c2f7221 */ /* 0x000fc40000010000 */
[----:B------:R-:W2:Y:S04]  /*3a20*/  LDL.LU R45, [R1+0x78] ;  /* 0x00007800012d7983 */ /* 0x000ea80000300800 */
[----:B------:R-:W3:Y:S04]  /*3a30*/  LDL.LU R44, [R1+0x74] ;  /* 0x00007400012c7983 */ /* 0x000ee80000300800 */
[----:B------:R-:W4:Y:S04]  /*3a40*/  LDL.LU R49, [R1+0x70] ;  /* 0x0000700001317983 */ /* 0x000f280000300800 */
[----:B------:R-:W4:Y:S01]  /*3a50*/  LDL.LU R48, [R1+0x68] ;  /* 0x0000680001307983 */ /* 0x000f220000300800 */
[----:B------:R-:W-:Y:S01]  /*3a60*/  FFMA.FTZ R46, R163, R50, R46 ;  /* 0x00000032a32e7223 */ /* 0x000fe2000001002e */
[----:B------:R-:W-:Y:S01]  /*3a70*/  UIADD3 UR15, UP0, UR10, 0x20, URZ ;  /* 0x000000200a0f7890 */ /* 0x000fe2000ff1e03f */
[----:B------:R-:W1:Y:S03]  /*3a80*/  S2R R163, SR_TID.X ;  /* 0x0000000000a37919 */ /* 0x000e660000002100 */
[----:B------:R-:W-:-:S02]  /*3a90*/  UIADD3.X UR16, URZ, UR5, URZ, UP0, !UPT ;  /* 0x000000053f107290 */ /* 0x000fc400087fe43f */
[----:B------:R-:W-:-:S04]  /*3aa0*/  UISETP.GE.U32.AND UP0, UPT, UR15, UR21, UPT ;  /* 0x000000150f00728c */ /* 0x000fc8000bf06070 */
[----:B------:R-:W-:Y:S01]  /*3ab0*/  UISETP.GE.AND.EX UP0, UPT, UR16, UR11, UPT, UP0 ;  /* 0x0000000b1000728c */ /* 0x000fe2000bf06300 */
[----:B------:R-:W-:Y:S05]  /*3ac0*/  BAR.SYNC.DEFER_BLOCKING 0x0 ;  /* 0x0000000000007b1d */ /* 0x000fea0000010000 */
[----:B------:R-:W-:Y:S01]  /*3ad0*/  PLOP3.LUT P0, PT, PT, PT, UP0, 0x80, 0x0 ;  /* 0x000000000000781c */ /* 0x000fe20003f0f008 */
[----:B------:R-:W-:Y:S01]  /*3ae0*/  FADD.FTZ R47, R47, R50 ;  /* 0x000000322f2f7221 */ /* 0x000fe20000010000 */
[----:B------:R-:W-:Y:S01]  /*3af0*/  FFMA.FTZ R50, R120, R51, R131 ;  /* 0x0000003378327223 */ /* 0x000fe20000010083 */
[----:B------:R-:W-:Y:S01]  /*3b00*/  FADD.FTZ R51, R123, R51 ;  /* 0x000000337b337221 */ /* 0x000fe20000010000 */
[----:B-1----:R-:W-:Y:S01]  /*3b10*/  ISETP.GT.U32.AND P1, PT, R163, 0xf, PT ;  /* 0x0000000fa300780c */ /* 0x002fe20003f24070 */
[----:B--2---:R-:W-:Y:S01]  /*3b20*/  FADD.FTZ R45, R0, R45 ;  /* 0x0000002d002d7221 */ /* 0x004fe20000010000 */
[----:B---3--:R-:W-:Y:S01]  /*3b30*/  FFMA.FTZ R44, R161, R0, R44 ;  /* 0x00000000a12c7223 */ /* 0x008fe2000001002c */
[----:B----4-:R-:W-:Y:S01]  /*3b40*/  FADD.FTZ R49, R5, R49 ;  /* 0x0000003105317221 */ /* 0x010fe20000010000 */
[----:B------:R-:W-:Y:S01]  /*3b50*/  FFMA.FTZ R48, R160, R5, R48 ;  /* 0x00000005a0307223 */ /* 0x000fe20000010030 */
[----:B------:R-:W-:-:S02]  /*3b60*/  FADD.FTZ R45, R45, R6 ;  /* 0x000000062d2d7221 */ /* 0x000fc40000010000 */
[----:B------:R-:W-:Y:S01]  /*3b70*/  FADD.FTZ R49, R49, R7 ;  /* 0x0000000731317221 */ /* 0x000fe20000010000 */
[----:B------:R-:W-:Y:S01]  /*3b80*/  FFMA.FTZ R44, R159, R6, R44 ;  /* 0x000000069f2c7223 */ /* 0x000fe2000001002c */
[----:B------:R-:W-:Y:S01]  /*3b90*/  FFMA.FTZ R48, R158, R7, R48 ;  /* 0x000000079e307223 */ /* 0x000fe20000010030 */
        /* <DEDUP_REMOVED lines=56> */
[----:B0-----:R-:W-:Y:S06]  /*3f20*/  @!P0 BRA `(.L_x_390) ;  /* 0x0000000000c88947 */ /* 0x001fec0003800000 */
[----:B------:R-:W0:Y:S01]  /*3f30*/  S2R R131, SR_TID.X ;  /* 0x0000000000837919 */ /* 0x000e220000002100 */
[----:B------:R1:W-:Y:S04]  /*3f40*/  STL [R1+0x7c], R4 ;  /* 0x00007c0401007387 */ /* 0x0003e80000100800 */
[----:B------:R2:W-:Y:S04]  /*3f50*/  STL [R1+0x78], R0 ;  /* 0x0000780001007387 */ /* 0x0005e80000100800 */
[----:B------:R-:W3:Y:S01]  /*3f60*/  LDL R123, [R1+0x58] ;  /* 0x00005800017b7983 */ /* 0x000ee20000100800 */
[----:B-1----:R-:W1:Y:S03]  /*3f70*/  S2R R4, SR_TID.X ;  /* 0x0000000000047919 */ /* 0x002e660000002100 */
[----:B--2---:R-:W2:Y:S04]  /*3f80*/  LDL R0, [R1+0x64] ;  /* 0x0000640001007983 */ /* 0x004ea80000100800 */
[----:B------:R-:W4:Y:S04]  /*3f90*/  LDL R122, [R1+0x5c] ;  /* 0x00005c00017a7983 */ /* 0x000f280000100800 */
[----:B------:R-:W3:Y:S01]  /*3fa0*/  LDL R121, [R1+0x54] ;  /* 0x0000540001797983 */ /* 0x000ee20000100800 */
[----:B0-----:R-:W-:-:S03]  /*3fb0*/  IMAD.SHL.U32 R131, R131, 0x2, RZ ;  /* 0x0000000283837824 */ /* 0x001fc600078e00ff */
[----:B------:R0:W-:Y:S02]  /*3fc0*/  STL.64 [R1+0x70], R2 ;  /* 0x0000700201007387 */ /* 0x0001e40000100a00 */
[----:B0-----:R-:W-:Y:S02]  /*3fd0*/  LOP3.LUT R2, R131, 0x18, RZ, 0xc0, !PT ;  /* 0x0000001883027812 */ /* 0x001fe400078ec0ff */
[----:B------:R-:W3:Y:S01]  /*3fe0*/  LDL R3, [R1+0x50] ;  /* 0x0000500001037983 */ /* 0x000ee20000100800 */
[----:B-1----:R-:W-:Y:S02]  /*3ff0*/  LEA R120, R4, UR12, 0x5 ;  /* 0x0000000c04787c11 */ /* 0x002fe4000f8e28ff */
[----:B------:R-:W-:Y:S02]  /*4000*/  SHF.R.S32.HI R131, RZ, 0x1f, R4 ;  /* 0x0000001fff837819 */ /* 0x000fe40000011404 */
[----:B------:R-:W-:Y:S02]  /*4010*/  IADD3 R120, R120, R2, RZ ;  /* 0x0000000278787210 */ /* 0x000fe40007ffe0ff */
[----:B------:R-:W-:-:S02]  /*4020*/  LEA.HI R131, R131, R4, RZ, 0x2 ;  /* 0x0000000483837211 */ /* 0x000fc400078f10ff */
[----:B------:R0:W5:Y:S04]  /*4030*/  LDL.LU R4, [R1+0x7c] ;  /* 0x00007c0001047983 */ /* 0x0001680000300800 */
[----:B------:R1:W-:Y:S04]  /*4040*/  STS.64 [R120], R44 ;  /* 0x0000002c78007388 */ /* 0x0003e80000000a00 */
[----:B------:R-:W3:Y:S04]  /*4050*/  LDL R2, [R1+0x4c] ;  /* 0x00004c0001027983 */ /* 0x000ee80000100800 */
[----:B-1----:R-:W4:Y:S01]  /*4060*/  LDL R120, [R1+0x60] ;  /* 0x0000600001787983 */ /* 0x002f220000100800 */
[----:B------:R-:W-:-:S04]  /*4070*/  SHF.R.S32.HI R131, RZ, 0x2, R131 ;  /* 0x00000002ff837819 */ /* 0x000fc80000011483 */
[----:B------:R-:W-:Y:S01]  /*4080*/  LEA R131, R131, UR12, 0x5 ;  /* 0x0000000c83837c11 */ /* 0x000fe2000f8e28ff */
[----:B--2---:R1:W-:Y:S04]  /*4090*/  STS.64 [R0], R46 ;  /* 0x0000002e00007388 */ /* 0x0043e80000000a00 */
[----:B-1----:R0:W5:Y:S04]  /*40a0*/  LDL.LU R0, [R1+0x78] ;  /* 0x0000780001007983 */ /* 0x0021680000300800 */
[----:B----4-:R3:W-:Y:S04]  /*40b0*/  STS.64 [R120], R48 ;  /* 0x0000003078007388 */ /* 0x0107e80000000a00 */
[----:B------:R1:W-:Y:S01]  /*40c0*/  STS.64 [R122], R50 ;  /* 0x000000327a007388 */ /* 0x0003e20000000a00 */
[----:B---3--:R-:W-:-:S02]  /*40d0*/  LEA R120, R123, R131, 0x3 ;  /* 0x000000837b787211 */ /* 0x008fc400078e18ff */
[----:B-1----:R-:W-:Y:S01]  /*40e0*/  LEA R122, R121, R131, 0x3 ;  /* 0x00000083797a7211 */ /* 0x002fe200078e18ff */
[----:B------:R-:W-:Y:S06]  /*40f0*/  BAR.SYNC.DEFER_BLOCKING 0x0 ;  /* 0x0000000000007b1d */ /* 0x000fec0000010000 */
[----:B------:R-:W1:Y:S04]  /*4100*/  LDS.64 R120, [R120] ;  /* 0x0000000078787984 */ /* 0x000e680000000a00 */
[----:B------:R-:W2:Y:S01]  /*4110*/  LDS.64 R122, [R122+0xa00] ;  /* 0x000a00007a7a7984 */ /* 0x000ea20000000a00 */
[----:B-1----:R-:W-:Y:S01]  /*4120*/  FADD.FTZ R120, RZ, R120 ;  /* 0x00000078ff787221 */ /* 0x002fe20000010000 */
[----:B------:R-:W-:-:S03]  /*4130*/  FADD.FTZ R121, RZ, R121 ;  /* 0x00000079ff797221 */ /* 0x000fc60000010000 */
[----:B--2---:R-:W-:Y:S01]  /*4140*/  FADD.FTZ R122, R120, R122 ;  /* 0x0000007a787a7221 */ /* 0x004fe20000010000 */
[----:B------:R-:W-:Y:S01]  /*4150*/  LEA R120, R3, R131, 0x3 ;  /* 0x0000008303787211 */ /* 0x000fe200078e18ff */
[----:B------:R-:W-:-:S05]  /*4160*/  FADD.FTZ R123, R121, R123 ;  /* 0x0000007b797b7221 */ /* 0x000fca0000010000 */
[----:B------:R-:W1:Y:S02]  /*4170*/  LDS.64 R120, [R120+0x1400] ;  /* 0x0014000078787984 */ /* 0x000e640000000a00 */
[----:B-1----:R-:W-:Y:S01]  /*4180*/  FADD.FTZ R122, R122, R120 ;  /* 0x000000787a7a7221 */ /* 0x002fe20000010000 */
[----:B------:R-:W-:Y:S02]  /*4190*/  IMAD R120, R2, 0x8, R131 ;  /* 0x0000000802787824 */ /* 0x000fe400078e0283 */
[----:B------:R-:W2:Y:S01]  /*41a0*/  LDL R131, [R1+0x48] ;  /* 0x0000480001837983 */ /* 0x000ea20000100800 */
[----:B------:R-:W-:Y:S01]  /*41b0*/  FADD.FTZ R123, R123, R121 ;  /* 0x000000797b7b7221 */ /* 0x000fe20000010000 */
[----:B------:R-:W1:Y:S02]  /*41c0*/  LDC.64 R2, c[0x0][0x260] ;  /* 0x00009800ff027b82 */ /* 0x000e640000000a00 */
[----:B------:R-:W3:Y:S02]  /*41d0*/  LDS.64 R120, [R120+0x1e00] ;  /* 0x001e000078787984 */ /* 0x000ee40000000a00 */
[----:B---3--:R-:W-:Y:S01]  /*41e0*/  FADD.FTZ R120, R122, R120 ;  /* 0x000000787a787221 */ /* 0x008fe20000010000 */
[----:B------:R-:W-:Y:S01]  /*41f0*/  FADD.FTZ R121, R123, R121 ;  /* 0x000000797b797221 */ /* 0x000fe20000010000 */
[----:B--2---:R-:W-:-:S04]  /*4200*/  IADD3 R122, R131, UR17, RZ ;  /* 0x00000011837a7c10 */ /* 0x004fc8000fffe0ff */
[----:B------:R-:W-:-:S05]  /*4210*/  SHF.L.U32 R122, R122, 0x1, RZ ;  /* 0x000000017a7a7819 */ /* 0x000fca00000006ff */
[----:B-1----:R-:W-:Y:S02]  /*4220*/  IMAD.WIDE.U32 R122, R122, 0x4, R2 ;  /* 0x000000047a7a7825 */ /* 0x002fe400078e0002 */
[----:B------:R0:W5:Y:S04]  /*4230*/  LDL.LU.64 R2, [R1+0x70] ;  /* 0x0000700001027983 */ /* 0x0001680000300a00 */
[----:B------:R0:W-:Y:S02]  /*4240*/  STG.E.64 desc[UR18][R122.64+0x2000], R120 ;  /* 0x002000787a007986 */ /* 0x0001e4000c101b12 */
.L_x_390:
[----:B------:R-:W-:Y:S01]  /*4250*/  BSSY B0, `(.L_x_391) ;  /* 0x00000d1000007945 */ /* 0x000fe20003800000 */
[----:B0-----:R-:W-:-:S03]  /*4260*/  CS2R R120, SRZ ;  /* 0x0000000000787805 */ /* 0x001fc6000001ff00 */
[----:B------:R-:W-:Y:S05]  /*4270*/  @P1 BRA `(.L_x_392) ;  /* 0x0000000c00381947 */ /* 0x000fea0003800000 */
[----:B------:R-:W-:Y:S01]  /*4280*/  USHF.L.U32 UR5, UR10, 0x2, URZ ;  /* 0x000000020a057899 */ /* 0x000fe2000800063f */
[----:B------:R-:W-:Y:S01]  /*4290*/  MOV R120, 0x50 ;  /* 0x0000005000787802 */ /* 0x000fe20000000f00 */
[----:B------:R-:W-:Y:S02]  /*42a0*/  HFMA2.MMA R121, -RZ, RZ, 0, 2.384185791015625e-06 ;  /* 0x00000028ff797435 */ /* 0x000fe400000001ff */
[----:B------:R-:W-:-:S06]  /*42b0*/  ULOP3.LUT UR5, UR5, 0x1c, URZ, 0xc0, !UPT ;  /* 0x0000001c05057892 */ /* 0x000fcc000f8ec03f */
[C---:B------:R-:W-:Y:S02]  /*42c0*/  LEA.HI R131, R163.reuse, UR5, RZ, 0x1e ;  /* 0x00000005a3837c11 */ /* 0x040fe4000f8ff0ff */
[----:B------:R-:W-:-:S03]  /*42d0*/  SHF.L.U32 R163, R163, 0x3, RZ ;  /* 0x00000003a3a37819 */ /* 0x000fc600000006ff */
[----:B------:R-:W-:Y:S01]  /*42e0*/  IMAD R131, R131, R120, -UR17 ;  /* 0x8000001183837e24 */ /* 0x000fe2000f8e0278 */
[----:B------:R-:W-:-:S04]  /*42f0*/  LOP3.LUT R163, R163, 0x18, RZ, 0xc0, !PT ;  /* 0x00000018a3a37812 */ /* 0x000fc800078ec0ff */
        /* <DEDUP_REMOVED lines=11> */
[----:B------:R-:W0:Y:S03]  /*43b0*/  LDS.64 R120, [R120] ;  /* 0x0000000078787984 */ /* 0x000e260000000a00 */
[----:B------:R-:W-:-:S06]  /*43c0*/  IADD3 R122, R163, R122, RZ ;  /* 0x0000007aa37a7210 */ /* 0x000fcc0007ffe0ff */
[----:B------:R-:W1:Y:S01]  /*43d0*/  LDS.64 R122, [R122] ;  /* 0x000000007a7a7984 */ /* 0x000e620000000a00 */
[----:B0-----:R-:W-:Y:S01]  /*43e0*/  FADD.FTZ R120, RZ, R120 ;  /* 0x00000078ff787221 */ /* 0x001fe20000010000 */
[----:B------:R-:W-:-:S03]  /*43f0*/  FADD.FTZ R121, RZ, R121 ;  /* 0x00000079ff797221 */ /* 0x000fc60000010000 */
[----:B-1----:R-:W-:Y:S01]  /*4400*/  FADD.FTZ R122, R120, R122 ;  /* 0x0000007a787a7221 */ /* 0x002fe20000010000 */
        /* <DEDUP_REMOVED lines=10> */
[----:B------:R-:W-:Y:S01]  /*44b0*/  IADD3 R120, R131, 0xc, RZ ;  /* 0x0000000c83787810 */ /* 0x000fe20007ffe0ff */
        /* <DEDUP_REMOVED lines=150> */
[----:B------:R-:W-:Y:S01]  /*4e20*/  FADD.FTZ R123, R123, R121 ;  /* 0x000000797b7b7221 */ /* 0x000fe20000010000 */
[----:B------:R-:W-:Y:S02]  /*4e30*/  IADD3 R131, R131, 0x4c, RZ ;  /* 0x0000004c83837810 */ /* 0x000fe40007ffe0ff */
        /* <DEDUP_REMOVED lines=8> */
[----:B------:R-:W-:Y:S01]  /*4ec0*/  SHF.R.S32.HI R120, RZ, 0x1f, R131 ;  /* 0x0000001fff787819 */ /* 0x000fe20000011483 */
[----:B------:R-:W-:Y:S01]  /*4ed0*/  FADD.FTZ R123, R123, R121 ;  /* 0x000000797b7b7221 */ /* 0x000fe20000010000 */
[----:B------:R-:W-:Y:S02]  /*4ee0*/  HFMA2.MMA R121, -RZ, RZ, 0, 2.384185791015625e-06 ;  /* 0x00000028ff797435 */ /* 0x000fe400000001ff */
[----:B------:R-:W-:-:S04]  /*4ef0*/  LEA.HI R120, R120, R131, RZ, 0x2 ;  /* 0x0000008378787211 */ /* 0x000fc800078f10ff */
[----:B------:R-:W-:-:S05]  /*4f00*/  SHF.R.S32.HI R120, RZ, 0x2, R120 ;  /* 0x00000002ff787819 */ /* 0x000fca0000011478 */
[----:B------:R-:W-:-:S05]  /*4f10*/  IMAD R120, R120, R121, UR14 ;  /* 0x0000000e78787e24 */ /* 0x000fca000f8e0279 */
[----:B------:R-:W-:-:S06]  /*4f20*/  IADD3 R120, R163, R120, RZ ;  /* 0x00000078a3787210 */ /* 0x000fcc0007ffe0ff */
[----:B------:R-:W0:Y:S02]  /*4f30*/  LDS.64 R120, [R120] ;  /* 0x0000000078787984 */ /* 0x000e240000000a00 */
[----:B0-----:R-:W-:Y:S01]  /*4f40*/  FADD.FTZ R120, R122, R120 ;  /* 0x000000787a787221 */ /* 0x001fe20000010000 */
[----:B------:R-:W-:-:S07]  /*4f50*/  FADD.FTZ R121, R123, R121 ;  /* 0x000000797b797221 */ /* 0x000fce0000010000 */
.L_x_392:
[----:B------:R-:W-:Y:S05]  /*4f60*/  BSYNC B0 ;  /* 0x0000000000007941 */ /* 0x000fea0003800000 */
.L_x_391:
[----:B-----5:R0:W-:Y:S01]  /*4f70*/  STL [R1+0x78], R0 ;  /* 0x0000780001007387 */ /* 0x0201e20000100800 */
[----:B------:R-:W-:-:S03]  /*4f80*/  ULOP3.LUT UR5, UR22, 0x3, URZ, 0xc0, !UPT ;  /* 0x0000000316057892 */ /* 0x000fc6000f8ec03f */
[----:B------:R-:W1:Y:S04]  /*4f90*/  SHFL.BFLY PT, R123, R121, 0x2, 0x1f ;  /* 0x0c401f00797b7f89 */ /* 0x000e6800000e0000 */
[----:B------:R-:W-:Y:S01]  /*4fa0*/  STL.64 [R1+0x70], R2 ;  /* 0x0000700201007387 */ /* 0x000fe20000100a00 */
[----:B0-----:R-:W0:Y:S03]  /*4fb0*/  S2R R0, SR_TID.X ;  /* 0x0000000000007919 */ /* 0x001e260000002100 */
[----:B------:R-:W2:Y:S01]  /*4fc0*/  SHFL.BFLY PT, R131, R120, 0x2, 0x1f ;  /* 0x0c401f0078837f89 */ /* 0x000ea200000e0000 */
[----:B-1----:R-:W-:Y:S01]  /*4fd0*/  FADD.FTZ R121, R123, R121 ;  /* 0x000000797b797221 */ /* 0x002fe20000010000 */
[----:B------:R-:W-:Y:S01]  /*4fe0*/  MOV R123, UR4 ;  /* 0x00000004007b7c02 */ /* 0x000fe20008000f00 */
[----:B------:R-:W-:Y:S01]  /*4ff0*/  UISETP.GE.U32.AND UP0, UPT, UR15, UR21, UPT ;  /* 0x000000150f00728c */ /* 0x000fe2000bf06070 */
[----:B--2---:R-:W-:-:S02]  /*5000*/  FADD.FTZ R120, R131, R120 ;  /* 0x0000007883787221 */ /* 0x004fc40000010000 */
[----:B------:R-:W-:Y:S01]  /*5010*/  SHFL.BFLY PT, R131, R121, 0x1, 0x1f ;  /* 0x0c201f0079837f89 */ /* 0x000fe200000e0000 */
[----:B0-----:R-:W-:-:S03]  /*5020*/  LOP3.LUT P2, RZ, R0, 0xfffffff3, RZ, 0xc0, !PT ;  /* 0xfffffff300ff7812 */ /* 0x001fc6000784c0ff */
[----:B------:R-:W0:Y:S10]  /*5030*/  SHFL.BFLY PT, R163, R120, 0x1, 0x1f ;  /* 0x0c201f0078a37f89 */ /* 0x000e3400000e0000 */
[----:B------:R-:W1:Y:S08]  /*5040*/  @!P2 LDC R122, c[0x0][0x10] ;  /* 0x00000400ff7aab82 */ /* 0x000e700000000800 */
[----:B------:R-:W2:Y:S01]  /*5050*/  @!P2 LDC.64 R2, c[0x0][0x260] ;  /* 0x00009800ff02ab82 */ /* 0x000ea20000000a00 */
[----:B-1----:R-:W-:-:S02]  /*5060*/  @!P2 IMAD R122, R122, R123, UR13 ;  /* 0x0000000d7a7aae24 */ /* 0x002fc4000f8e027b */
[----:B------:R-:W-:-:S05]  /*5070*/  IMAD.U32 R123, RZ, RZ, UR5 ;  /* 0x00000005ff7b7e24 */ /* 0x000fca000f8e00ff */
[----:B------:R-:W-:Y:S02]  /*5080*/  LOP3.LUT R123, R123, 0x7ffffffc, R0, 0xf8, !PT ;  /* 0x7ffffffc7b7b7812 */ /* 0x000fe400078ef800 */
[----:B------:R1:W5:Y:S02]  /*5090*/  LDL.LU R0, [R1+0x78] ;  /* 0x0000780001007983 */ /* 0x0003640000300800 */
[----:B------:R-:W-:-:S04]  /*50a0*/  @!P2 LEA R122, R122, R123, 0x4 ;  /* 0x0000007b7a7aa211 */ /* 0x000fc800078e20ff */
[----:B------:R-:W-:-:S05]  /*50b0*/  @!P2 SHF.L.U32 R122, R122, 0x1, RZ ;  /* 0x000000017a7aa819 */ /* 0x000fca00000006ff */
[----:B--2---:R-:W-:Y:S02]  /*50c0*/  @!P2 IMAD.WIDE.U32 R122, R122, 0x4, R2 ;  /* 0x000000047a7aa825 */ /* 0x004fe400078e0002 */
[----:B------:R1:W5:Y:S01]  /*50d0*/  LDL.LU.64 R2, [R1+0x70] ;  /* 0x0000700001027983 */ /* 0x0003620000300a00 */
[----:B------:R-:W-:Y:S01]  /*50e0*/  UISETP.GE.AND.EX UP0, UPT, UR16, UR11, UPT, UP0 ;  /* 0x0000000b1000728c */ /* 0x000fe2000bf06300 */
[----:B0-----:R-:W-:Y:S01]  /*50f0*/  FADD.FTZ R120, R120, R163 ;  /* 0x000000a378787221 */ /* 0x001fe20000010000 */
[----:B------:R-:W-:Y:S01]  /*5100*/  FADD.FTZ R121, R121, R131 ;  /* 0x0000008379797221 */ /* 0x000fe20000010000 */
[----:B------:R-:W-:Y:S02]  /*5110*/  PRMT R58, R58, 0x7632, R58 ;  /* 0x000076323a3a7816 */ /* 0x000fe4000000003a */
[----:B------:R-:W-:Y:S02]  /*5120*/  PRMT R59, R59, 0x7632, R59 ;  /* 0x000076323b3b7816 */ /* 0x000fe4000000003b */
[----:B------:R-:W-:Y:S01]  /*5130*/  PLOP3.LUT P3, PT, PT, PT, UP0, 0x80, 0x0 ;  /* 0x000000000000781c */ /* 0x000fe20003f6f008 */
[----:B------:R0:W-:Y:S01]  /*5140*/  @!P2 STG.E.64 desc[UR18][R122.64], R120 ;  /* 0x000000787a00a986 */ /* 0x0001e2000c101b12 */
[----:B------:R-:W-:-:S02]  /*5150*/  PRMT R60, R60, 0x7632, R60 ;  /* 0x000076323c3c7816 */ /* 0x000fc4000000003c */
[----:B------:R-:W-:Y:S02]  /*5160*/  PRMT R61, R61, 0x7632, R61 ;  /* 0x000076323d3d7816 */ /* 0x000fe4000000003d */
[----:B------:R-:W-:Y:S02]  /*5170*/  PRMT R62, R62, 0x7632, R62 ;  /* 0x000076323e3e7816 */ /* 0x000fe4000000003e */
[----:B------:R-:W-:Y:S02]  /*5180*/  PRMT R63, R63, 0x7632, R63 ;  /* 0x000076323f3f7816 */ /* 0x000fe4000000003f */
[----:B------:R-:W-:Y:S02]  /*5190*/  PRMT R64, R64, 0x7632, R64 ;  /* 0x0000763240407816 */ /* 0x000fe40000000040 */
[----:B------:R-:W-:Y:S02]  /*51a0*/  PRMT R65, R65, 0x7632, R65 ;  /* 0x0000763241417816 */ /* 0x000fe40000000041 */
[----:B------:R-:W-:-:S02]  /*51b0*/  PRMT R66, R66, 0x7632, R66 ;  /* 0x0000763242427816 */ /* 0x000fc40000000042 */
[----:B0-----:R-:W-:Y:S02]  /*51c0*/  PRMT R123, R52, 0x7632, R123 ;  /* 0x00007632347b7816 */ /* 0x001fe4000000007b */
        /* <DEDUP_REMOVED lines=55> */
[----:B------:R-:W-:Y:S01]  /*5540*/  PRMT R119, R119, 0x7632, R119 ;  /* 0x0000763277777816 */ /* 0x000fe20000000077 */
[----:B-1----:R-:W-:Y:S06]  /*5550*/  @P3 BRA `(.L_x_393) ;  /* 0x0000000000603947 */ /* 0x002fec0003800000 */
[----:B------:R-:W0:Y:S01]  /*5560*/  S2R R163, SR_TID.X ;  /* 0x0000000000a37919 */ /* 0x000e220000002100 */
[----:B------:R-:W-:Y:S01]  /*5570*/  BAR.SYNC.DEFER_BLOCKING 0x0 ;  /* 0x0000000000007b1d */ /* 0x000fe20000010000 */
[----:B0-----:R-:W-:-:S13]  /*5580*/  ISETP.NE.AND P3, PT, R163, RZ, PT ;  /* 0x000000ffa300720c */ /* 0x001fda0003f65270 */
[----:B------:R-:W-:Y:S05]  /*5590*/  @P3 BRA `(.L_x_394) ;  /* 0x0000000000443947 */ /* 0x000fea0003800000 */
[----:B------:R-:W-:Y:S01]  /*55a0*/  ISETP.NE.AND P3, PT, RZ, UR22, PT ;  /* 0x00000016ff007c0c */ /* 0x000fe2000bf65270 */
[----:B------:R-:W-:Y:S01]  /*55b0*/  IMAD.U32 R53, RZ, RZ, UR7 ;  /* 0x00000007ff357e24 */ /* 0x000fe2000f8e00ff */
[----:B------:R-:W-:Y:S02]  /*55c0*/  MOV R56, 0x7ffffffd ;  /* 0x7ffffffd00387802 */ /* 0x000fe40000000f00 */
[----:B------:R-:W-:Y:S02]  /*55d0*/  MOV R52, UR6 ;  /* 0x0000000600347c02 */ /* 0x000fe40008000f00 */
[----:B------:R-:W-:Y:S01]  /*55e0*/  SEL R56, R56, 0x1, !P3 ;  /* 0x0000000138387807 */ /* 0x000fe20005800000 */
[----:B------:R-:W-:Y:S06]  /*55f0*/  MEMBAR.ALL.GPU ;  /* 0x0000000000007992 */ /* 0x000fec000000a000 */
[----:B------:R-:W-:-:S00]  /*5600*/  ERRBAR ;  /* 0x00000000000079ab */ /* 0x000fc00000000000 */
[----:B------:R-:W-:Y:S06]  /*5610*/  CGAERRBAR ;  /* 0x00000000000075ab */ /* 0x000fec0000000000 */
[----:B------:R0:W5:Y:S02]  /*5620*/  ATOM.E.ADD.STRONG.GPU PT, R56, desc[UR18][R52.64], R56 ;  /* 0x000000383438798a */ /* 0x00016400081ee1d2 */
.L_x_395:
[----:B0-----:R-:W-:Y:S02]  /*5630*/  MOV R52, UR6 ;  /* 0x0000000600347c02 */ /* 0x001fe40008000f00 */
[----:B------:R-:W-:-:S05]  /*5640*/  MOV R53, UR7 ;  /* 0x0000000700357c02 */ /* 0x000fca0008000f00 */
[----:B------:R-:W2:Y:S04]  /*5650*/  LD.E.STRONG.GPU R52, desc[UR18][R52.64] ;  /* 0x0000001234347980 */ /* 0x000ea8000c10f900 */
[----:B--2---:R-:W-:Y:S01]  /*5660*/  CCTL.IVALL ;  /* 0x00000000ff00798f */ /* 0x004fe20002000000 */
[----:B------:R-:W-:Y:S05]  /*5670*/  YIELD ;  /* 0x0000000000007946 */ /* 0x000fea0003800000 */
[----:B-----5:R-:W-:-:S04]  /*5680*/  LOP3.LUT R52, R52, R56, RZ, 0x3c, !PT ;  /* 0x0000003834347212 */ /* 0x020fc800078e3cff */
[----:B------:R-:W-:-:S13]  /*5690*/  ISETP.GT.AND P3, PT, R52, -0x1, PT ;  /* 0xffffffff3400780c */ /* 0x000fda0003f64270 */
[----:B------:R-:W-:Y:S05]  /*56a0*/  @P3 BRA `(.L_x_395) ;  /* 0xfffffffc00e03947 */ /* 0x000fea000383ffff */
.L_x_394:
[----:B------:R-:W-:Y:S05]  /*56b0*/  WARPSYNC.ALL ;  /* 0x0000000000007948 */ /* 0x000fea0003800000 */
[----:B------:R-:W-:Y:S06]  /*56c0*/  BAR.SYNC.DEFER_BLOCKING 0x0 ;  /* 0x0000000000007b1d */ /* 0x000fec0000010000 */
[----:B------:R-:W-:Y:S05]  /*56d0*/  BRA `(.L_x_396) ;  /* 0x0000000000547947 */ /* 0x000fea0003800000 */
.L_x_393:
[----:B------:R-:W0:Y:S01]  /*56e0*/  S2R R52, SR_TID.X ;  /* 0x0000000000347919 */ /* 0x000e220000002100 */
[----:B------:R-:W-:Y:S01]  /*56f0*/  BAR.SYNC.DEFER_BLOCKING 0x0 ;  /* 0x0000000000007b1d */ /* 0x000fe20000010000 */
[----:B0-----:R-:W-:-:S13]  /*5700*/  ISETP.NE.AND P3, PT, R52, RZ, PT ;  /* 0x000000ff3400720c */ /* 0x001fda0003f65270 */
[----:B------:R-:W-:Y:S05]  /*5710*/  @P3 BRA `(.L_x_397) ;  /* 0x00000000003c3947 */ /* 0x000fea0003800000 */
[----:B------:R-:W-:Y:S01]  /*5720*/  MOV R56, UR20 ;  /* 0x0000001400387c02 */ /* 0x000fe20008000f00 */
[----:B------:R-:W-:Y:S01]  /*5730*/  IMAD.U32 R53, RZ, RZ, UR9 ;  /* 0x00000009ff357e24 */ /* 0x000fe2000f8e00ff */
[----:B------:R-:W-:Y:S01]  /*5740*/  MOV R52, UR8 ;  /* 0x0000000800347c02 */ /* 0x000fe20008000f00 */
[----:B------:R-:W-:Y:S06]  /*5750*/  MEMBAR.ALL.GPU ;  /* 0x0000000000007992 */ /* 0x000fec000000a000 */
[----:B------:R-:W-:-:S00]  /*5760*/  ERRBAR ;  /* 0x00000000000079ab */ /* 0x000fc00000000000 */
[----:B------:R-:W-:Y:S06]  /*5770*/  CGAERRBAR ;  /* 0x00000000000075ab */ /* 0x000fec0000000000 */
[----:B------:R0:W5:Y:S02]  /*5780*/  ATOM.E.ADD.STRONG.GPU PT, R56, desc[UR18][R52.64], R56 ;  /* 0x000000383438798a */ /* 0x00016400081ee1d2 */
.L_x_398:
        /* <DEDUP_REMOVED lines=8> */
.L_x_397:
[----:B------:R-:W-:Y:S05]  /*5810*/  WARPSYNC.ALL ;  /* 0x0000000000007948 */ /* 0x000fea0003800000 */
[----:B------:R-:W-:Y:S06]  /*5820*/  BAR.SYNC.DEFER_BLOCKING 0x0 ;  /* 0x0000000000007b1d */ /* 0x000fec0000010000 */
.L_x_396:
[----:B------:R-:W0:Y:S01]  /*5830*/  S2R R52, SR_TID.X ;  /* 0x0000000000347919 */ /* 0x000e220000002100 */
[----:B------:R-:W-:Y:S01]  /*5840*/  VOTEU.ALL UP0, P1 ;  /* 0x00000000003f7886 */ /* 0x000fe20000800000 */
[----:B------:R-:W1:Y:S01]  /*5850*/  @!P1 LDC.64 R56, c[0x0][0x260] ;  /* 0x00009800ff389b82 */ /* 0x000e620000000a00 */
[----:B------:R-:W2:Y:S01]  /*5860*/  S2R R163, SR_TID.X ;  /* 0x0000000000a37919 */ /* 0x000ea20000002100 */
[----:B------:R-:W3:Y:S02]  /*5870*/  LDL.LU R131, [R1+0x44] ;  /* 0x0000440001837983 */ /* 0x000ee40000300800 */
[----:B------:R-:W-:-:S04]  /*5880*/  @!UP0 ULDC UR5, c[0x0][0x10] ;  /* 0x0000040000058ab9 */ /* 0x000fc80000000800 */
[----:B------:R-:W4:Y:S01]  /*5890*/  S2UR UR17, SR_CgaCtaId ;  /* 0x00000000001179c3 */ /* 0x000f220000008800 */
[----:B------:R-:W-:Y:S02]  /*58a0*/  @!UP0 UIMAD UR5, UR5, UR4, UR13 ;  /* 0x00000004050582a4 */ /* 0x000fe4000f8e020d */
[----:B------:R-:W-:Y:S01]  /*58b0*/  USHF.L.U32 UR10, UR10, 0x2, URZ ;  /* 0x000000020a0a7899 */ /* 0x000fe2000800063f */
[----:B------:R-:W-:Y:S02]  /*58c0*/  SHF.L.U32 R84, R84, 0x10, RZ ;  /* 0x0000001054547819 */ /* 0x000fe400000006ff */
[----:B------:R-:W-:Y:S02]  /*58d0*/  SHF.L.U32 R123, R123, 0x10, RZ ;  /* 0x000000107b7b7819 */ /* 0x000fe400000006ff */
[----:B------:R-:W-:Y:S02]  /*58e0*/  SHF.L.U32 R86, R86, 0x10, RZ ;  /* 0x0000001056567819 */ /* 0x000fe400000006ff */
[----:B------:R-:W-:Y:S01]  /*58f0*/  SHF.L.U32 R88, R88, 0x10, RZ ;  /* 0x0000001058587819 */ /* 0x000fe200000006ff */
[----:B------:R-:W-:Y:S01]  /*5900*/  IMAD.U32 R90, R90, 0x10000, RZ ;  /* 0x000100005a5a7824 */ /* 0x000fe200078e00ff */
[----:B------:R-:W-:-:S02]  /*5910*/  SHF.L.U32 R92, R92, 0x10, RZ ;  /* 0x000000105c5c7819 */ /* 0x000fc400000006ff */
[----:B------:R-:W-:Y:S01]  /*5920*/  SHF.L.U32 R94, R94, 0x10, RZ ;  /* 0x000000105e5e7819 */ /* 0x000fe200000006ff */
[----:B------:R-:W-:Y:S01]  /*5930*/  IMAD.U32 R96, R96, 0x10000, RZ ;  /* 0x0001000060607824 */ /* 0x000fe200078e00ff */
[----:B------:R-:W-:Y:S02]  /*5940*/  SHF.L.U32 R98, R98, 0x10, RZ ;  /* 0x0000001062627819 */ /* 0x000fe400000006ff */
[----:B------:R-:W-:Y:S02]  /*5950*/  SHF.L.U32 R100, R100, 0x10, RZ ;  /* 0x0000001064647819 */ /* 0x000fe400000006ff */
[----:B------:R-:W-:Y:S02]  /*5960*/  SHF.L.U32 R102, R102, 0x10, RZ ;  /* 0x0000001066667819 */ /* 0x000fe400000006ff */
[----:B------:R-:W-:Y:S02]  /*5970*/  SHF.L.U32 R104, R104, 0x10, RZ ;  /* 0x0000001068687819 */ /* 0x000fe400000006ff */
[----:B------:R-:W-:-:S02]  /*5980*/  SHF.L.U32 R106, R106, 0x10, RZ ;  /* 0x000000106a6a7819 */ /* 0x000fc400000006ff */
[----:B------:R-:W-:Y:S01]  /*5990*/  SHF.L.U32 R108, R108, 0x10, RZ ;  /* 0x000000106c6c7819 */ /* 0x000fe200000006ff */
[----:B------:R-:W-:Y:S01]  /*59a0*/  IMAD.U32 R110, R110, 0x10000, RZ ;  /* 0x000100006e6e7824 */ /* 0x000fe200078e00ff */
[----:B0-----:R-:W-:Y:S02]  /*59b0*/  LOP3.LUT R53, R52, 0x7ffffffc, RZ, 0xc0, !PT ;  /* 0x7ffffffc34357812 */ /* 0x001fe400078ec0ff */
[----:B------:R-:W-:Y:S02]  /*59c0*/  SHF.L.U32 R112, R112, 0x10, RZ ;  /* 0x0000001070707819 */ /* 0x000fe400000006ff */
[----:B------:R-:W-:Y:S02]  /*59d0*/  SHF.L.U32 R120, R120, 0x10, RZ ;  /* 0x0000001078787819 */ /* 0x000fe400000006ff */
[----:B------:R-:W-:Y:S01]  /*59e0*/  SHF.L.U32 R114, R114, 0x10, RZ ;  /* 0x0000001072727819 */ /* 0x000fe200000006ff */
[----:B------:R-:W-:Y:S01]  /*59f0*/  IMAD.U32 R116, R116, 0x10000, RZ ;  /* 0x0001000074747824 */ /* 0x000fe200078e00ff */
[----:B------:R-:W-:-:S02]  /*5a00*/  MOV R52, UR5 ;  /* 0x0000000500347c02 */ /* 0x000fc40008000f00 */
[----:B------:R-:W-:Y:S02]  /*5a10*/  SHF.L.U32 R59, R59, 0x10, RZ ;  /* 0x000000103b3b7819 */ /* 0x000fe400000006ff */
[----:B------:R-:W-:Y:S02]  /*5a20*/  SHF.L.U32 R122, R122, 0x10, RZ ;  /* 0x000000107a7a7819 */ /* 0x000fe400000006ff */
[----:B------:R-:W-:Y:S02]  /*5a30*/  SHF.L.U32 R64, R64, 0x10, RZ ;  /* 0x0000001040407819 */ /* 0x000fe400000006ff */
[----:B------:R-:W-:Y:S02]  /*5a40*/  SHF.L.U32 R118, R118, 0x10, RZ ;  /* 0x0000001076767819 */ /* 0x000fe400000006ff */
[----:B------:R-:W-:Y:S02]  /*5a50*/  SHF.L.U32 R66, R66, 0x10, RZ ;  /* 0x0000001042427819 */ /* 0x000fe400000006ff */
[----:B------:R-:W-:-:S02]  /*5a60*/  SHF.L.U32 R93, R93, 0x10, RZ ;  /* 0x000000105d5d7819 */ /* 0x000fc400000006ff */
[----:B------:R-:W-:Y:S01]  /*5a70*/  SHF.L.U32 R60, R60, 0x10, RZ ;  /* 0x000000103c3c7819 */ /* 0x000fe200000006ff */
[----:B------:R-:W-:Y:S01]  /*5a80*/  IMAD.U32 R121, R121, 0x10000, RZ ;  /* 0x0001000079797824 */ /* 0x000fe200078e00ff */
[----:B------:R-:W-:Y:S02]  /*5a90*/  @!P1 LEA R52, R52, R53, 0x4 ;  /* 0x0000003534349211 */ /* 0x000fe400078e20ff */
[----:B------:R-:W-:Y:S02]  /*5aa0*/  SHF.L.U32 R62, R62, 0x10, RZ ;  /* 0x000000103e3e7819 */ /* 0x000fe400000006ff */
[----:B------:R-:W-:Y:S02]  /*5ab0*/  SHF.L.U32 R58, R58, 0x10, RZ ;  /* 0x000000103a3a7819 */ /* 0x000fe400000006ff */
[----:B------:R-:W-:Y:S02]  /*5ac0*/  SHF.L.U32 R89, R89, 0x10, RZ ;  /* 0x0000001059597819 */ /* 0x000fe400000006ff */
[----:B------:R-:W-:Y:S01]  /*5ad0*/  SHF.L.U32 R91, R91, 0x10, RZ ;  /* 0x000000105b5b7819 */ /* 0x000fe200000006ff */
[----:B------:R-:W-:Y:S01]  /*5ae0*/  IMAD.U32 R65, R65, 0x10000, RZ ;  /* 0x0001000041417824 */ /* 0x000fe200078e00ff */
[----:B--2---:R-:W-:-:S02]  /*5af0*/  @!P1 LOP3.LUT R53, R163, 0x3, RZ, 0xc0, !PT ;  /* 0x00000003a3359812 */ /* 0x004fc400078ec0ff */
[----:B------:R-:W-:Y:S02]  /*5b00*/  SHF.L.U32 R95, R95, 0x10, RZ ;  /* 0x000000105f5f7819 */ /* 0x000fe400000006ff */
[----:B------:R-:W-:Y:S01]  /*5b10*/  SHF.L.U32 R67, R67, 0x10, RZ ;  /* 0x0000001043437819 */ /* 0x000fe200000006ff */
[----:B------:R-:W-:Y:S01]  /*5b20*/  @!P1 IMAD.IADD R52, R52, 0x1, R53 ;  /* 0x0000000134349824 */ /* 0x000fe200078e0235 */
[----:B------:R-:W-:Y:S01]  /*5b30*/  SHF.L.U32 R77, R77, 0x10, RZ ;  /* 0x000000104d4d7819 */ /* 0x000fe200000006ff */
[----:B------:R-:W-:Y:S01]  /*5b40*/  IMAD.U32 R76, R76, 0x10000, RZ ;  /* 0x000100004c4c7824 */ /* 0x000fe200078e00ff */
[----:B------:R-:W-:Y:S02]  /*5b50*/  SHF.L.U32 R68, R68, 0x10, RZ ;  /* 0x0000001044447819 */ /* 0x000fe400000006ff */
[----:B------:R-:W-:Y:S01]  /*5b60*/  SHF.L.U32 R72, R72, 0x10, RZ ;  /* 0x0000001048487819 */ /* 0x000fe200000006ff */
[----:B------:R-:W-:Y:S01]  /*5b70*/  IMAD.U32 R85, R85, 0x10000, RZ ;  /* 0x0001000055557824 */ /* 0x000fe200078e00ff */
[----:B------:R-:W-:-:S02]  /*5b80*/  @!P1 SHF.L.U32 R52, R52, 0x1, RZ ;  /* 0x0000000134349819 */ /* 0x000fc400000006ff */
[----:B------:R-:W-:Y:S02]  /*5b90*/  SHF.L.U32 R79, R79, 0x10, RZ ;  /* 0x000000104f4f7819 */ /* 0x000fe400000006ff */
[----:B------:R-:W-:Y:S01]  /*5ba0*/  SHF.L.U32 R81, R81, 0x10, RZ ;  /* 0x0000001051517819 */ /* 0x000fe200000006ff */
[----:B-1----:R-:W-:Y:S01]  /*5bb0*/  @!P1 IMAD.WIDE.U32 R52, R52, 0x4, R56 ;  /* 0x0000000434349825 */ /* 0x002fe200078e0038 */
[----:B------:R-:W-:Y:S01]  /*5bc0*/  SHF.L.U32 R74, R74, 0x10, RZ ;  /* 0x000000104a4a7819 */ /* 0x000fe200000006ff */
[----:B------:R-:W-:-:S04]  /*5bd0*/  ULDC.64 UR24, c[0x0][0x210] ;  /* 0x0000840000187ab9 */ /* 0x000fc80000000a00 */
[----:B------:R-:W2:Y:S01]  /*5be0*/  @!P1 LDG.E.64 R52, desc[UR18][R52.64] ;  /* 0x0000001234349981 */ /* 0x000ea2000c1e1b00 */
[----:B------:R-:W-:Y:S01]  /*5bf0*/  HFMA2.MMA R56, -RZ, RZ, 0, 0 ;  /* 0x00000000ff387435 */ /* 0x000fe200000001ff */
[----:B------:R-:W-:Y:S02]  /*5c00*/  UMOV UR5, 0x400 ;  /* 0x0000040000057882 */ /* 0x000fe40000000000 */
[----:B------:R-:W-:Y:S01]  /*5c10*/  UIADD3 UR5, UR5, 0x3480, URZ ;  /* 0x0000348005057890 */ /* 0x000fe2000fffe03f */
[----:B------:R-:W-:-:S03]  /*5c20*/  SHF.L.U32 R163, R163, 0x1, RZ ;  /* 0x00000001a3a37819 */ /* 0x000fc600000006ff */
[----:B----4-:R-:W-:Y:S02]  /*5c30*/  ULEA UR5, UR17, UR5, 0x18 ;  /* 0x0000000511057291 */ /* 0x010fe4000f8ec03f */
[----:B------:R-:W-:Y:S01]  /*5c40*/  ULOP3.LUT UR10, UR10, 0x1c, URZ, 0xc0, !UPT ;  /* 0x0000001c0a0a7892 */ /* 0x000fe2000f8ec03f */
[C---:B------:R-:W-:Y:S01]  /*5c50*/  FADD.FTZ R84, -R54.reuse, R84 ;  /* 0x0000005436547221 */ /* 0x040fe20000010100 */
        /* <DEDUP_REMOVED lines=9> */
[----:B------:R-:W-:-:S02]  /*5cf0*/  FADD.FTZ R64, -R54, R64 ;  /* 0x0000004036407221 */ /* 0x000fc40000010100 */
[C---:B-----5:R-:W-:Y:S01]  /*5d00*/  FMUL.FTZ R120, R3.reuse, R120 ;  /* 0x0000007803787220 */ /* 0x060fe20000410000 */
[C---:B------:R-:W-:Y:S01]  /*5d10*/  FADD.FTZ R93, -R54.reuse, R93 ;  /* 0x0000005d365d7221 */ /* 0x040fe20000010100 */
[C---:B------:R-:W-:Y:S01]  /*5d20*/  FMUL.FTZ R64, R3.reuse, R64 ;  /* 0x0000004003407220 */ /* 0x040fe20000410000 */
[C---:B------:R-:W-:Y:S01]  /*5d30*/  FADD.FTZ R60, -R54.reuse, R60 ;  /* 0x0000003c363c7221 */ /* 0x040fe20000010100 */
[C---:B------:R-:W-:Y:S01]  /*5d40*/  FADD.FTZ R121, -R54.reuse, R121 ;  /* 0x0000007936797221 */ /* 0x040fe20000010100 */
[C---:B------:R-:W-:Y:S02]  /*5d50*/  FADD.FTZ R89, -R54.reuse, R89 ;  /* 0x0000005936597221 */ /* 0x040fe40000010100 */
[C---:B------:R-:W-:Y:S01]  /*5d60*/  FMUL.FTZ R60, R3.reuse, R60 ;  /* 0x0000003c033c7220 */ /* 0x040fe20000410000 */
[----:B------:R-:W-:Y:S01]  /*5d70*/  FMUL.FTZ R121, R3, R121 ;  /* 0x0000007903797220 */ /* 0x000fe20000410000 */
[----:B------:R-:W-:-:S04]  /*5d80*/  FADD.FTZ R65, -R54, R65 ;  /* 0x0000004136417221 */ /* 0x000fc80000010100 */
[----:B------:R-:W-:Y:S01]  /*5d90*/  FMUL.FTZ R65, R3, R65 ;  /* 0x0000004103417220 */ /* 0x000fe20000410000 */
[----:B--2---:R-:W-:Y:S01]  /*5da0*/  @!P1 FADD.FTZ R56, RZ, R52 ;  /* 0x00000034ff389221 */ /* 0x004fe20000010000 */
[----:B------:R-:W-:Y:S01]  /*5db0*/  MOV R52, RZ ;  /* 0x000000ff00347202 */ /* 0x000fe20000000f00 */
[----:B------:R-:W-:-:S03]  /*5dc0*/  @!P1 FADD.FTZ R52, RZ, R53 ;  /* 0x00000035ff349221 */ /* 0x000fc60000010000 */
[----:B------:R-:W0:Y:S02]  /*5dd0*/  SHFL.BFLY PT, R53, R56, 0x2, 0x1f ;  /* 0x0c401f0038357f89 */ /* 0x000e2400000e0000 */
[----:B0-----:R-:W-:Y:S02]  /*5de0*/  FADD.FTZ R53, R53, R56 ;  /* 0x0000003835357221 */ /* 0x001fe40000010000 */
[----:B------:R-:W0:Y:S02]  /*5df0*/  SHFL.BFLY PT, R56, R52, 0x2, 0x1f ;  /* 0x0c401f0034387f89 */ /* 0x000e2400000e0000 */
[----:B0-----:R-:W-:Y:S02]  /*5e00*/  FADD.FTZ R56, R56, R52 ;  /* 0x0000003438387221 */ /* 0x001fe40000010000 */
[----:B------:R-:W0:Y:S02]  /*5e10*/  SHFL.BFLY PT, R52, R53, 0x1, 0x1f ;  /* 0x0c201f0035347f89 */ /* 0x000e2400000e0000 */
[----:B0-----:R-:W-:-:S02]  /*5e20*/  FADD.FTZ R52, R53, R52 ;  /* 0x0000003435347221 */ /* 0x001fc40000010000 */
[----:B------:R-:W0:Y:S02]  /*5e30*/  SHFL.BFLY PT, R53, R56, 0x1, 0x1f ;  /* 0x0c201f0038357f89 */ /* 0x000e2400000e0000 */
[----:B------:R-:W-:Y:S01]  /*5e40*/  @!P2 FMUL.FTZ R52, R52, 4.8828125727595761418e-05 ;  /* 0x384ccccd3434a820 */ /* 0x000fe20000410000 */
[----:B0-----:R-:W-:Y:S01]  /*5e50*/  FADD.FTZ R53, R56, R53 ;  /* 0x0000003538357221 */ /* 0x001fe20000010000 */
[----:B------:R-:W-:-:S03]  /*5e60*/  @!P2 LOP3.LUT R56, R163, 0xfffffff8, RZ, 0xc0, !PT ;  /* 0xfffffff8a338a812 */ /* 0x000fc600078ec0ff */
[----:B------:R-:W-:-:S05]  /*5e70*/  @!P2 FMUL.FTZ R53, R53, 4.8828125727595761418e-05 ;  /* 0x384ccccd3535a820 */ /* 0x000fca0000410000 */
[----:B------:R3:W-:Y:S02]  /*5e80*/  @!P2 STS.64 [R56+UR5], R52 ;  /* 0x000000343800a988 */ /* 0x0007e40008000a05 */
[----:B---3--:R-:W-:Y:S02]  /*5e90*/  VIADD R52, R131, -UR10 ;  /* 0x8000000a83347c36 */ /* 0x008fe40008000000 */
[----:B------:R-:W2:Y:S03]  /*5ea0*/  LDL.LU R131, [R1+0x3c] ;  /* 0x00003c0001837983 */ /* 0x000ea60000300800 */
[----:B------:R-:W-:Y:S01]  /*5eb0*/  LEA R52, R52, UR5, 0x3 ;  /* 0x0000000534347c11 */ /* 0x000fe2000f8e18ff */
[----:B------:R-:W-:Y:S06]  /*5ec0*/  BAR.SYNC.DEFER_BLOCKING 0x0 ;  /* 0x0000000000007b1d */ /* 0x000fec0000010000 */
[----:B------:R-:W3:Y:S04]  /*5ed0*/  LDL.LU R53, [R1+0x40] ;  /* 0x0000400001357983 */ /* 0x000ee80000300800 */
[----:B------:R-:W0:Y:S02]  /*5ee0*/  LDS.64 R56, [R52] ;  /* 0x0000000034387984 */ /* 0x000e240000000a00 */
[--C-:B0-----:R-:W-:Y:S01]  /*5ef0*/  FFMA.FTZ R23, R4, R23, -R56.reuse ;  /* 0x0000001704177223 */ /* 0x101fe20000010838 */
[----:B------:R-:W-:-:S03]  /*5f00*/  FFMA.FTZ R86, R123, R86, -R56 ;  /* 0x000000567b567223 */ /* 0x000fc60000010838 */
[----:B------:R-:W-:Y:S01]  /*5f10*/  FFMA.FTZ R148, R148, -R57, R23 ;  /* 0x8000003994947223 */ /* 0x000fe20000010017 */
[----:B------:R-:W-:Y:S01]  /*5f20*/  FMUL.FTZ R23, R3, R84 ;  /* 0x0000005403177220 */ /* 0x000fe20000410000 */
[----:B------:R-:W-:-:S03]  /*5f30*/  FFMA.FTZ R90, R123, R90, -R56 ;  /* 0x0000005a7b5a7223 */ /* 0x000fc60000010838 */
[----:B------:R-:W-:Y:S01]  /*5f40*/  FFMA.FTZ R86, -R57, R23, R86 ;  /* 0x0000001739567223 */ /* 0x000fe20000010156 */
        /* <DEDUP_REMOVED lines=19> */
[--C-:B------:R-:W-:Y:S01]  /*6080*/  FFMA.FTZ R5, R5, R4, -R56.reuse ;  /* 0x0000000405057223 */ /* 0x100fe20000010838 */
[--C-:B------:R-:W-:Y:S01]  /*6090*/  FFMA.FTZ R59, R59, R122, -R56.reuse ;  /* 0x0000007a3b3b7223 */ /* 0x100fe20000010838 */
[----:B------:R-:W-:Y:S01]  /*60a0*/  FFMA.FTZ R118, R123, R118, -R56 ;  /* 0x000000767b767223 */ /* 0x000fe20000010838 */
[----:B------:R-:W-:Y:S01]  /*60b0*/  FFMA.FTZ R114, -R57, R23, R114 ;  /* 0x0000001739727223 */ /* 0x000fe20000010172 */
[----:B------:R-:W-:Y:S01]  /*60c0*/  FMUL.FTZ R23, R3, R116 ;  /* 0x0000007403177220 */ /* 0x000fe20000410000 */
[----:B------:R-:W-:Y:S01]  /*60d0*/  FFMA.FTZ R66, R123, R66, -R56 ;  /* 0x000000427b427223 */ /* 0x000fe20000010838 */
[----:B------:R-:W-:Y:S01]  /*60e0*/  FFMA.FTZ R5, R160, -R57, R5 ;  /* 0x80000039a0057223 */ /* 0x000fe20000010005 */
[C---:B------:R-:W-:Y:S01]  /*60f0*/  FFMA.FTZ R59, -R57.reuse, R120, R59 ;  /* 0x00000078393b7223 */ /* 0x040fe2000001013b */
[C---:B------:R-:W-:Y:S01]  /*6100*/  FFMA.FTZ R118, -R57.reuse, R23, R118 ;  /* 0x0000001739767223 */ /* 0x040fe20000010176 */
[----:B------:R-:W-:Y:S01]  /*6110*/  FFMA.FTZ R64, -R57, R64, R66 ;  /* 0x0000004039407223 */ /* 0x000fe20000010142 */
[C---:B------:R-:W-:Y:S01]  /*6120*/  FMUL.FTZ R23, R3.reuse, R5 ;  /* 0x0000000503177220 */ /* 0x040fe20000410000 */
[C---:B------:R-:W-:Y:S01]  /*6130*/  FMUL.FTZ R92, R3.reuse, R59 ;  /* 0x0000003b035c7220 */ /* 0x040fe20000410000 */
[----:B------:R-:W-:Y:S01]  /*6140*/  FMUL.FTZ R66, R3, R93 ;  /* 0x0000005d03427220 */ /* 0x000fe20000410000 */
[--C-:B------:R-:W-:Y:S01]  /*6150*/  FFMA.FTZ R62, R123, R62, -R56.reuse ;  /* 0x0000003e7b3e7223 */ /* 0x100fe20000010838 */
[----:B------:R-:W4:Y:S01]  /*6160*/  LDL.LU R93, [R1+0x34] ;  /* 0x00003400015d7983 */ /* 0x000f220000300800 */
[--C-:B------:R-:W-:Y:S01]  /*6170*/  FFMA.FTZ R0, R0, R2, -R56.reuse ;  /* 0x0000000200007223 */ /* 0x100fe20000010838 */
[--C-:B------:R-:W-:Y:S01]  /*6180*/  FFMA.FTZ R58, R58, R123, -R56.reuse ;  /* 0x0000007b3a3a7223 */ /* 0x100fe20000010838 */
[----:B------:R-:W-:Y:S01]  /*6190*/  F2FP.BF16.F32.PACK_AB R23, R92, R23 ;  /* 0x000000175c17723e */ /* 0x000fe200000010ff */
[--C-:B------:R-:W-:Y:S01]  /*61a0*/  FFMA.FTZ R27, R4, R27, -R56.reuse ;  /* 0x0000001b041b7223 */ /* 0x100fe20000010838 */
[----:B------:R-:W-:Y:S01]  /*61b0*/  FFMA.FTZ R91, R122, R91, -R56 ;  /* 0x0000005b7a5b7223 */ /* 0x000fe20000010838 */
[----:B------:R-:W-:Y:S01]  /*61c0*/  FFMA.FTZ R60, -R57, R60, R62 ;  /* 0x0000003c393c7223 */ /* 0x000fe2000001013e */
[----:B------:R-:W4:Y:S01]  /*61d0*/  LDL.LU R92, [R1+0x38] ;  /* 0x00003800015c7983 */ /* 0x000f220000300800 */
[----:B------:R-:W-:Y:S01]  /*61e0*/  FFMA.FTZ R0, R161, -R57, R0 ;  /* 0x80000039a1007223 */ /* 0x000fe20000010000 */
[----:B------:R-:W-:Y:S01]  /*61f0*/  FFMA.FTZ R58, -R57, R121, R58 ;  /* 0x00000079393a7223 */ /* 0x000fe2000001013a */
[C---:B------:R-:W-:Y:S01]  /*6200*/  FMUL.FTZ R62, R3.reuse, R89 ;  /* 0x00000059033e7220 */ /* 0x040fe20000410000 */
[----:B------:R-:W-:Y:S01]  /*6210*/  FFMA.FTZ R146, R146, -R57, R27 ;  /* 0x8000003992927223 */ /* 0x000fe2000001001b */
[C-C-:B------:R-:W-:Y:S01]  /*6220*/  FFMA.FTZ R95, R122.reuse, R95, -R56.reuse ;  /* 0x0000005f7a5f7223 */ /* 0x140fe20000010838 */
[----:B------:R-:W-:Y:S01]  /*6230*/  FMUL.FTZ R27, R3, R0 ;  /* 0x00000000031b7220 */ /* 0x000fe20000410000 */
[----:B------:R-:W-:Y:S01]  /*6240*/  FFMA.FTZ R62, -R57, R62, R91 ;  /* 0x0000003e393e7223 */ /* 0x000fe2000001015b */
[----:B------:R-:W-:Y:S01]  /*6250*/  FMUL.FTZ R88, R3, R58 ;  /* 0x0000003a03587220 */ /* 0x000fe20000410000 */
[----:B------:R-:W4:Y:S01]  /*6260*/  LDL.LU R91, [R1+0x2c] ;  /* 0x00002c00015b7983 */ /* 0x000f220000300800 */
[----:B------:R-:W-:Y:S01]  /*6270*/  FFMA.FTZ R67, R122, R67, -R56 ;  /* 0x000000437a437223 */ /* 0x000fe20000010838 */
[----:B------:R-:W-:-:S02]  /*6280*/  FFMA.FTZ R66, -R57, R66, R95 ;  /* 0x0000004239427223 */ /* 0x000fc4000001015f */
[----:B------:R-:W-:Y:S01]  /*6290*/  F2FP.BF16.F32.PACK_AB R27, R88, R27 ;  /* 0x0000001b581b723e */ /* 0x000fe200000010ff */
[----:B------:R-:W4:Y:S01]  /*62a0*/  LDL.LU R89, [R1+0x30] ;  /* 0x0000300001597983 */ /* 0x000f220000300800 */
[----:B------:R-:W-:-:S03]  /*62b0*/  FFMA.FTZ R65, -R57, R65, R67 ;  /* 0x0000004139417223 */ /* 0x000fc60000010143 */
[----:B------:R-:W4:Y:S01]  /*62c0*/  LDL.LU R88, [R1+0x24] ;  /* 0x0000240001587983 */ /* 0x000f220000300800 */
[----:B------:R-:W-:-:S03]  /*62d0*/  FMUL.FTZ R67, R3, R66 ;  /* 0x0000004203437220 */ /* 0x000fc60000410000 */
[----:B------:R-:W4:Y:S01]  /*62e0*/  LDL.LU R66, [R1+0x28] ;  /* 0x0000280001427983 */ /* 0x000f220000300800 */
[----:B------:R-:W-:Y:S01]  /*62f0*/  SHF.L.U32 R78, R78, 0x10, RZ ;  /* 0x000000104e4e7819 */ /* 0x000fe200000006ff */
[----:B------:R-:W-:Y:S01]  /*6300*/  FADD.FTZ R77, -R54, R77 ;  /* 0x0000004d364d7221 */ /* 0x000fe20000010100 */
[----:B------:R-:W-:Y:S01]  /*6310*/  SHF.L.U32 R61, R61, 0x10, RZ ;  /* 0x000000103d3d7819 */ /* 0x000fe200000006ff */
[----:B------:R-:W-:Y:S01]  /*6320*/  IMAD.U32 R70, R70, 0x10000, RZ ;  /* 0x0001000046467824 */ /* 0x000fe200078e00ff */
[----:B------:R-:W-:Y:S01]  /*6330*/  SHF.L.U32 R69, R69, 0x10, RZ ;  /* 0x0000001045457819 */ /* 0x000fe200000006ff */
[----:B------:R-:W-:Y:S01]  /*6340*/  FADD.FTZ R68, -R54, R68 ;  /* 0x0000004436447221 */ /* 0x000fe20000010100 */
[----:B------:R-:W-:Y:S01]  /*6350*/  SHF.L.U32 R80, R80, 0x10, RZ ;  /* 0x0000001050507819 */ /* 0x000fe200000006ff */
[C---:B------:R-:W-:Y:S01]  /*6360*/  FADD.FTZ R72, -R54.reuse, R72 ;  /* 0x0000004836487221 */ /* 0x040fe20000010100 */
[----:B------:R-:W-:Y:S01]  /*6370*/  SHF.L.U32 R73, R73, 0x10, RZ ;  /* 0x0000001049497819 */ /* 0x000fe200000006ff */
[----:B------:R-:W-:Y:S01]  /*6380*/  FADD.FTZ R76, -R54, R76 ;  /* 0x0000004c364c7221 */ /* 0x000fe20000010100 */
[----:B------:R-:W-:Y:S01]  /*6390*/  SHF.L.U32 R97, R97, 0x10, RZ ;  /* 0x0000001061617819 */ /* 0x000fe200000006ff */
[----:B------:R-:W-:Y:S01]  /*63a0*/  FFMA.FTZ R6, R2, R6, -R56 ;  /* 0x0000000602067223 */ /* 0x000fe20000010838 */
[----:B------:R-:W-:Y:S01]  /*63b0*/  SHF.L.U32 R101, R101, 0x10, RZ ;  /* 0x0000001065657819 */ /* 0x000fe200000006ff */
[----:B------:R-:W-:Y:S01]  /*63c0*/  IMAD.U32 R105, R105, 0x10000, RZ ;  /* 0x0001000069697824 */ /* 0x000fe200078e00ff */
[----:B------:R-:W-:-:S02]  /*63d0*/  SHF.L.U32 R109, R109, 0x10, RZ ;  /* 0x000000106d6d7819 */ /* 0x000fc400000006ff */
[----:B------:R-:W-:Y:S02]  /*63e0*/  SHF.L.U32 R113, R113, 0x10, RZ ;  /* 0x0000001071717819 */ /* 0x000fe400000006ff */
[----:B------:R-:W-:Y:S01]  /*63f0*/  SHF.L.U32 R117, R117, 0x10, RZ ;  /* 0x0000001075757819 */ /* 0x000fe200000006ff */
[----:B------:R-:W-:Y:S01]  /*6400*/  IMAD.U32 R63, R63, 0x10000, RZ ;  /* 0x000100003f3f7824 */ /* 0x000fe200078e00ff */
[----:B------:R-:W-:Y:S01]  /*6410*/  SHF.L.U32 R82, R82, 0x10, RZ ;  /* 0x0000001052527819 */ /* 0x000fe200000006ff */
[----:B------:R-:W-:Y:S01]  /*6420*/  IMAD.U32 R83, R83, 0x10000, RZ ;  /* 0x0001000053537824 */ /* 0x000fe200078e00ff */
[----:B------:R-:W-:Y:S01]  /*6430*/  SHF.L.U32 R71, R71, 0x10, RZ ;  /* 0x0000001047477819 */ /* 0x000fe200000006ff */
[----:B------:R-:W-:Y:S01]  /*6440*/  IMAD.U32 R103, R103, 0x10000, RZ ;  /* 0x0001000067677824 */ /* 0x000fe200078e00ff */
[----:B------:R-:W-:Y:S02]  /*6450*/  SHF.L.U32 R75, R75, 0x10, RZ ;  /* 0x000000104b4b7819 */ /* 0x000fe400000006ff */
[----:B------:R-:W-:-:S02]  /*6460*/  SHF.L.U32 R87, R87, 0x10, RZ ;  /* 0x0000001057577819 */ /* 0x000fc400000006ff */
[----:B------:R-:W-:Y:S02]  /*6470*/  SHF.L.U32 R99, R99, 0x10, RZ ;  /* 0x0000001063637819 */ /* 0x000fe400000006ff */
[----:B------:R-:W-:Y:S02]  /*6480*/  SHF.L.U32 R107, R107, 0x10, RZ ;  /* 0x000000106b6b7819 */ /* 0x000fe400000006ff */
[----:B------:R-:W-:Y:S02]  /*6490*/  SHF.L.U32 R111, R111, 0x10, RZ ;  /* 0x000000106f6f7819 */ /* 0x000fe400000006ff */
[----:B------:R-:W-:Y:S02]  /*64a0*/  SHF.L.U32 R115, R115, 0x10, RZ ;  /* 0x0000001073737819 */ /* 0x000fe400000006ff */
[----:B------:R-:W-:Y:S01]  /*64b0*/  SHF.L.U32 R119, R119, 0x10, RZ ;  /* 0x0000001077777819 */ /* 0x000fe200000006ff */
[C-C-:B------:R-:W-:Y:S01]  /*64c0*/  FFMA.FTZ R7, R4.reuse, R7, -R56.reuse ;  /* 0x0000000704077223 */ /* 0x140fe20000010838 */
        /* <DEDUP_REMOVED lines=10> */
[--C-:B------:R-:W-:Y:S01]  /*6570*/  FFMA.FTZ R41, R4, R41, -R56.reuse ;  /* 0x0000002904297223 */ /* 0x100fe20000010838 */
[--C-:B------:R-:W-:Y:S01]  /*6580*/  FFMA.FTZ R79, R122, R79, -R56.reuse ;  /* 0x0000004f7a4f7223 */ /* 0x100fe20000010838 */
[C---:B------:R-:W-:Y:S01]  /*6590*/  FADD.FTZ R81, -R54.reuse, R81 ;  /* 0x0000005136517221 */ /* 0x040fe20000010100 */
[----:B------:R-:W-:Y:S01]  /*65a0*/  FADD.FTZ R85, -R54, R85 ;  /* 0x0000005536557221 */ /* 0x000fe20000010100 */
[----:B------:R-:W-:Y:S01]  /*65b0*/  FMUL.FTZ R52, R3, R77 ;  /* 0x0000004d03347220 */ /* 0x000fe20000410000 */
        /* <DEDUP_REMOVED lines=13> */
[C-C-:B------:R-:W-:Y:S01]  /*6690*/  FFMA.FTZ R70, R123.reuse, R70, -R56.reuse ;  /* 0x000000467b467223 */ /* 0x140fe20000010838 */
[C-C-:B------:R-:W-:Y:S01]  /*66a0*/  FFMA.FTZ R74, R123.reuse, R74, -R56.reuse ;  /* 0x0000004a7b4a7223 */ /* 0x140fe20000010838 */
[--C-:B------:R-:W-:Y:S01]  /*66b0*/  FFMA.FTZ R78, R123, R78, -R56.reuse ;  /* 0x0000004e7b4e7223 */ /* 0x100fe20000010838 */
[----:B------:R-:W-:Y:S01]  /*66c0*/  FFMA.FTZ R4, R4, R43, -R56 ;  /* 0x0000002b04047223 */ /* 0x000fe20000010838 */
[C---:B------:R-:W-:Y:S01]  /*66d0*/  FADD.FTZ R61, -R54.reuse, R61 ;  /* 0x0000003d363d7221 */ /* 0x040fe20000010100 */
[C---:B------:R-:W-:Y:S01]  /*66e0*/  FADD.FTZ R69, -R54.reuse, R69 ;  /* 0x0000004536457221 */ /* 0x040fe20000010100 */
[----:B------:R-:W-:Y:S01]  /*66f0*/  FADD.FTZ R80, -R54, R80 ;  /* 0x0000005036507221 */ /* 0x000fe20000010100 */
[C---:B------:R-:W-:Y:S01]  /*6700*/  FMUL.FTZ R68, R3.reuse, R68 ;  /* 0x0000004403447220 */ /* 0x040fe20000410000 */
[C---:B------:R-:W-:Y:S01]  /*6710*/  FMUL.FTZ R72, R3.reuse, R72 ;  /* 0x0000004803487220 */ /* 0x040fe20000410000 */
[----:B------:R-:W-:Y:S01]  /*6720*/  FMUL.FTZ R76, R3, R76 ;  /* 0x0000004c034c7220 */ /* 0x000fe20000410000 */
[----:B------:R-:W-:Y:S01]  /*6730*/  FFMA.FTZ R2, R2, R42, -R56 ;  /* 0x0000002a02027223 */ /* 0x000fe20000010838 */
[C---:B------:R-:W-:Y:S01]  /*6740*/  FADD.FTZ R73, -R54.reuse, R73 ;  /* 0x0000004936497221 */ /* 0x040fe20000010100 */
[C---:B------:R-:W-:Y:S01]  /*6750*/  FADD.FTZ R97, -R54.reuse, R97 ;  /* 0x0000006136617221 */ /* 0x040fe20000010100 */
[C---:B------:R-:W-:Y:S01]  /*6760*/  FADD.FTZ R101, -R54.reuse, R101 ;  /* 0x0000006536657221 */ /* 0x040fe20000010100 */
[C---:B------:R-:W-:Y:S01]  /*6770*/  FADD.FTZ R105, -R54.reuse, R105 ;  /* 0x0000006936697221 */ /* 0x040fe20000010100 */
[C---:B------:R-:W-:Y:S01]  /*6780*/  FADD.FTZ R109, -R54.reuse, R109 ;  /* 0x0000006d366d7221 */ /* 0x040fe20000010100 */
[C---:B------:R-:W-:Y:S01]  /*6790*/  FADD.FTZ R113, -R54.reuse, R113 ;  /* 0x0000007136717221 */ /* 0x040fe20000010100 */
[----:B------:R-:W-:Y:S01]  /*67a0*/  FADD.FTZ R117, -R54, R117 ;  /* 0x0000007536757221 */ /* 0x000fe20000010100 */
[----:B------:R-:W-:Y:S01]  /*67b0*/  FFMA.FTZ R6, R159, -R57, R6 ;  /* 0x800000399f067223 */ /* 0x000fe20000010006 */
[--C-:B------:R-:W-:Y:S01]  /*67c0*/  FFMA.FTZ R82, R123, R82, -R56.reuse ;  /* 0x000000527b527223 */ /* 0x100fe20000010838 */
        /* <DEDUP_REMOVED lines=10> */
[----:B------:R-:W-:Y:S01]  /*6870*/  FFMA.FTZ R119, R122, R119, -R56 ;  /* 0x000000777a777223 */ /* 0x000fe20000010838 */
[----:B------:R-:W-:Y:S01]  /*6880*/  FFMA.FTZ R52, -R57, R52, R79 ;  /* 0x0000003439347223 */ /* 0x000fe2000001014f */
[C---:B------:R-:W-:Y:S01]  /*6890*/  FMUL.FTZ R54, R3.reuse, R81 ;  /* 0x0000005103367220 */ /* 0x040fe20000410000 */
[C---:B------:R-:W-:Y:S01]  /*68a0*/  FMUL.FTZ R56, R3.reuse, R85 ;  /* 0x0000005503387220 */ /* 0x040fe20000410000 */
[C---:B------:R-:W-:Y:S01]  /*68b0*/  FMUL.FTZ R61, R3.reuse, R61 ;  /* 0x0000003d033d7220 */ /* 0x040fe20000410000 */
[----:B------:R-:W-:Y:S01]  /*68c0*/  FMUL.FTZ R69, R3, R69 ;  /* 0x0000004503457220 */ /* 0x000fe20000410000 */
[C---:B------:R-:W-:Y:S01]  /*68d0*/  FFMA.FTZ R68, -R57.reuse, R68, R70 ;  /* 0x0000004439447223 */ /* 0x040fe20000010146 */
[C---:B------:R-:W-:Y:S01]  /*68e0*/  FFMA.FTZ R72, -R57.reuse, R72, R74 ;  /* 0x0000004839487223 */ /* 0x040fe2000001014a */
[----:B------:R-:W-:Y:S01]  /*68f0*/  FFMA.FTZ R76, -R57, R76, R78 ;  /* 0x0000004c394c7223 */ /* 0x000fe2000001014e */
[----:B------:R-:W-:Y:S01]  /*6900*/  FMUL.FTZ R43, R3, R80 ;  /* 0x00000050032b7220 */ /* 0x000fe20000410000 */
[-C--:B------:R-:W-:Y:S01]  /*6910*/  FFMA.FTZ R144, R144, -R57.reuse, R29 ;  /* 0x8000003990907223 */ /* 0x080fe2000001001d */
[-C--:B------:R-:W-:Y:S01]  /*6920*/  FFMA.FTZ R40, R133, -R57.reuse, R40 ;  /* 0x8000003985287223 */ /* 0x080fe20000010028 */
[----:B------:R-:W-:Y:S01]  /*6930*/  FFMA.FTZ R0, R129, -R57, R4 ;  /* 0x8000003981007223 */ /* 0x000fe20000010004 */
[C---:B------:R-:W-:Y:S01]  /*6940*/  FMUL.FTZ R73, R3.reuse, R73 ;  /* 0x0000004903497220 */ /* 0x040fe20000410000 */
[C---:B------:R-:W-:Y:S01]  /*6950*/  FMUL.FTZ R70, R3.reuse, R97 ;  /* 0x0000006103467220 */ /* 0x040fe20000410000 */
[C---:B------:R-:W-:Y:S01]  /*6960*/  FMUL.FTZ R74, R3.reuse, R101 ;  /* 0x00000065034a7220 */ /* 0x040fe20000410000 */
[C---:B------:R-:W-:Y:S01]  /*6970*/  FMUL.FTZ R78, R3.reuse, R105 ;  /* 0x00000069034e7220 */ /* 0x040fe20000410000 */
[C---:B------:R-:W-:Y:S01]  /*6980*/  FMUL.FTZ R80, R3.reuse, R109 ;  /* 0x0000006d03507220 */ /* 0x040fe20000410000 */
[C---:B------:R-:W-:Y:S01]  /*6990*/  FMUL.FTZ R84, R3.reuse, R113 ;  /* 0x0000007103547220 */ /* 0x040fe20000410000 */
[----:B------:R-:W-:Y:S01]  /*69a0*/  FFMA.FTZ R2, R130, -R57, R2 ;  /* 0x8000003982027223 */ /* 0x000fe20000010002 */
[C---:B------:R-:W-:Y:S01]  /*69b0*/  FMUL.FTZ R96, R3.reuse, R117 ;  /* 0x0000007503607220 */ /* 0x040fe20000410000 */
[C---:B------:R-:W-:Y:S01]  /*69c0*/  FMUL.FTZ R6, R3.reuse, R6 ;  /* 0x0000000603067220 */ /* 0x040fe20000410000 */
[----:B------:R-:W-:Y:S01]  /*69d0*/  FMUL.FTZ R29, R3, R60 ;  /* 0x0000003c031d7220 */ /* 0x000fe20000410000 */
[----:B------:R-:W-:Y:S01]  /*69e0*/  FFMA.FTZ R132, R132, -R57, R41 ;  /* 0x8000003984847223 */ /* 0x000fe20000010029 */
[C---:B------:R-:W-:Y:S01]  /*69f0*/  FFMA.FTZ R54, -R57.reuse, R54, R83 ;  /* 0x0000003639367223 */ /* 0x040fe20000010153 */
[----:B------:R-:W-:Y:S01]  /*6a00*/  FFMA.FTZ R56, -R57, R56, R87 ;  /* 0x0000003839387223 */ /* 0x000fe20000010157 */
[----:B------:R-:W-:Y:S01]  /*6a10*/  FMUL.FTZ R41, R3, R52 ;  /* 0x0000003403297220 */ /* 0x000fe20000410000 */
[C---:B------:R-:W-:Y:S01]  /*6a20*/  FFMA.FTZ R61, -R57.reuse, R61, R63 ;  /* 0x0000003d393d7223 */ /* 0x040fe2000001013f */
[----:B------:R-:W-:Y:S01]  /*6a30*/  FFMA.FTZ R69, -R57, R69, R71 ;  /* 0x0000004539457223 */ /* 0x000fe20000010147 */
[----:B------:R-:W-:Y:S01]  /*6a40*/  FMUL.FTZ R52, R3, R40 ;  /* 0x0000002803347220 */ /* 0x000fe20000410000 */
[-C--:B------:R-:W-:Y:S01]  /*6a50*/  FFMA.FTZ R7, R158, -R57.reuse, R7 ;  /* 0x800000399e077223 */ /* 0x080fe20000010007 */
[-C--:B------:R-:W-:Y:S01]  /*6a60*/  FFMA.FTZ R8, R157, -R57.reuse, R8 ;  /* 0x800000399d087223 */ /* 0x080fe20000010008 */
[-C--:B------:R-:W-:Y:S01]  /*6a70*/  FFMA.FTZ R9, R156, -R57.reuse, R9 ;  /* 0x800000399c097223 */ /* 0x080fe20000010009 */
[-C--:B------:R-:W-:Y:S01]  /*6a80*/  FFMA.FTZ R10, R155, -R57.reuse, R10 ;  /* 0x800000399b0a7223 */ /* 0x080fe2000001000a */
[-C--:B------:R-:W-:Y:S01]  /*6a90*/  FFMA.FTZ R11, R154, -R57.reuse, R11 ;  /* 0x800000399a0b7223 */ /* 0x080fe2000001000b */
[-C--:B------:R-:W-:Y:S01]  /*6aa0*/  FFMA.FTZ R14, R153, -R57.reuse, R14 ;  /* 0x80000039990e7223 */ /* 0x080fe2000001000e */
[----:B------:R-:W-:Y:S01]  /*6ab0*/  FFMA.FTZ R15, R152, -R57, R15 ;  /* 0x80000039980f7223 */ /* 0x000fe2000001000f */
[----:B------:R-:W-:Y:S01]  /*6ac0*/  FFMA.FTZ R42, -R57, R73, R75 ;  /* 0x00000049392a7223 */ /* 0x000fe2000001014b */
[-C--:B------:R-:W-:Y:S01]  /*6ad0*/  FFMA.FTZ R18, R151, -R57.reuse, R18 ;  /* 0x8000003997127223 */ /* 0x080fe20000010012 */
[-C--:B------:R-:W-:Y:S01]  /*6ae0*/  FFMA.FTZ R20, R150, -R57.reuse, R20 ;  /* 0x8000003996147223 */ /* 0x080fe20000010014 */
[----:B------:R-:W-:Y:S01]  /*6af0*/  FFMA.FTZ R22, R149, -R57, R22 ;  /* 0x8000003995167223 */ /* 0x000fe20000010016 */
[----:B------:R-:W-:Y:S01]  /*6b00*/  FFMA.FTZ R82, -R57, R43, R82 ;  /* 0x0000002b39527223 */ /* 0x000fe20000010152 */
[-C--:B------:R-:W-:Y:S01]  /*6b10*/  FFMA.FTZ R26, R147, -R57.reuse, R26 ;  /* 0x80000039931a7223 */ /* 0x080fe2000001001a */
[-C--:B------:R-:W-:Y:S01]  /*6b20*/  FFMA.FTZ R28, R145, -R57.reuse, R28 ;  /* 0x80000039911c7223 */ /* 0x080fe2000001001c */
[-C--:B------:R-:W-:Y:S01]  /*6b30*/  FFMA.FTZ R30, R143, -R57.reuse, R30 ;  /* 0x800000398f1e7223 */ /* 0x080fe2000001001e */
[-C--:B------:R-:W-:Y:S01]  /*6b40*/  FFMA.FTZ R142, R142, -R57.reuse, R31 ;  /* 0x800000398e8e7223 */ /* 0x080fe2000001001f */
[-C--:B------:R-:W-:Y:S01]  /*6b50*/  FFMA.FTZ R32, R141, -R57.reuse, R32 ;  /* 0x800000398d207223 */ /* 0x080fe20000010020 */
[-C--:B------:R-:W-:Y:S01]  /*6b60*/  FFMA.FTZ R140, R140, -R57.reuse, R33 ;  /* 0x800000398c8c7223 */ /* 0x080fe20000010021 */
[----:B--2---:R-:W-:Y:S01]  /*6b70*/  IADD3 R4, P1, R131, UR24, RZ ;  /* 0x0000001883047c10 */ /* 0x004fe2000ff3e0ff */
[----:B------:R-:W-:Y:S01]  /*6b80*/  FFMA.FTZ R70, -R57, R70, R99 ;  /* 0x0000004639467223 */ /* 0x000fe20000010163 */
[-C--:B------:R-:W-:Y:S01]  /*6b90*/  FFMA.FTZ R34, R139, -R57.reuse, R34 ;  /* 0x800000398b227223 */ /* 0x080fe20000010022 */
[-C--:B------:R-:W-:Y:S01]  /*6ba0*/  FFMA.FTZ R138, R138, -R57.reuse, R35 ;  /* 0x800000398a8a7223 */ /* 0x080fe20000010023 */
[----:B------:R-:W-:Y:S01]  /*6bb0*/  FFMA.FTZ R74, -R57, R74, R103 ;  /* 0x0000004a394a7223 */ /* 0x000fe20000010167 */
[-C--:B------:R-:W-:Y:S01]  /*6bc0*/  FFMA.FTZ R36, R137, -R57.reuse, R36 ;  /* 0x8000003989247223 */ /* 0x080fe20000010024 */
[-C--:B------:R-:W-:Y:S01]  /*6bd0*/  FFMA.FTZ R136, R136, -R57.reuse, R37 ;  /* 0x8000003988887223 */ /* 0x080fe20000010025 */
[----:B------:R-:W-:Y:S01]  /*6be0*/  FFMA.FTZ R78, -R57, R78, R107 ;  /* 0x0000004e394e7223 */ /* 0x000fe2000001016b */
[-C--:B------:R-:W-:Y:S01]  /*6bf0*/  FFMA.FTZ R38, R135, -R57.reuse, R38 ;  /* 0x8000003987267223 */ /* 0x080fe20000010026 */
[----:B------:R-:W-:Y:S01]  /*6c00*/  FFMA.FTZ R134, R134, -R57, R39 ;  /* 0x8000003986867223 */ /* 0x000fe20000010027 */
[C---:B------:R-:W-:Y:S01]  /*6c10*/  FFMA.FTZ R80, -R57.reuse, R80, R111 ;  /* 0x0000005039507223 */ /* 0x040fe2000001016f */
[C---:B------:R-:W-:Y:S01]  /*6c20*/  FFMA.FTZ R84, -R57.reuse, R84, R115 ;  /* 0x0000005439547223 */ /* 0x040fe20000010173 */
[----:B------:R-:W-:Y:S01]  /*6c30*/  FFMA.FTZ R58, -R57, R96, R119 ;  /* 0x00000060393a7223 */ /* 0x000fe20000010177 */
[----:B---3--:R-:W-:Y:S01]  /*6c40*/  IADD3.X R5, R53, UR25, RZ, P1, !PT ;  /* 0x0000001935057c10 */ /* 0x008fe20008ffe4ff */
[----:B------:R-:W-:Y:S01]  /*6c50*/  FMUL.FTZ R40, R3, R2 ;  /* 0x0000000203287220 */ /* 0x000fe20000410000 */
[----:B------:R-:W-:Y:S01]  /*6c60*/  F2FP.BF16.F32.PACK_AB R6, R29, R6 ;  /* 0x000000061d06723e */ /* 0x000fe200000010ff */
[C---:B------:R-:W-:Y:S01]  /*6c70*/  FMUL.FTZ R31, R3.reuse, R64 ;  /* 0x00000040031f7220 */ /* 0x040fe20000410000 */
[C---:B------:R-:W-:Y:S01]  /*6c80*/  FMUL.FTZ R33, R3.reuse, R68 ;  /* 0x0000004403217220 */ /* 0x040fe20000410000 */
[C---:B------:R-:W-:Y:S01]  /*6c90*/  FMUL.FTZ R43, R3.reuse, R54 ;  /* 0x00000036032b7220 */ /* 0x040fe20000410000 */
[C---:B------:R-:W-:Y:S01]  /*6ca0*/  FMUL.FTZ R59, R3.reuse, R56 ;  /* 0x00000038033b7220 */ /* 0x040fe20000410000 */
[C---:B------:R-:W-:Y:S01]  /*6cb0*/  FMUL.FTZ R60, R3.reuse, R61 ;  /* 0x0000003d033c7220 */ /* 0x040fe20000410000 */
[C---:B------:R-:W-:Y:S01]  /*6cc0*/  FMUL.FTZ R64, R3.reuse, R65 ;  /* 0x0000004103407220 */ /* 0x040fe20000410000 */
[----:B------:R-:W-:Y:S01]  /*6cd0*/  FMUL.FTZ R68, R3, R69 ;  /* 0x0000004503447220 */ /* 0x000fe20000410000 */
[----:B------:R-:W-:Y:S01]  /*6ce0*/  PRMT R54, R27, 0x7610, R54 ;  /* 0x000076101b367816 */ /* 0x000fe20000000036 */
[----:B------:R-:W-:Y:S01]  /*6cf0*/  FMUL.FTZ R7, R3, R7 ;  /* 0x0000000703077220 */ /* 0x000fe20000410000 */
[----:B------:R-:W-:Y:S01]  /*6d00*/  PRMT R56, R27, 0x7632, R56 ;  /* 0x000076321b387816 */ /* 0x000fe20000000038 */
        /* <DEDUP_REMOVED lines=47> */
[----:B------:R-:W2:Y:S01]  /*7000*/  LDL.LU R62, [R1+0x1c] ;  /* 0x00001c00013e7983 */ /* 0x000ea20000300800 */
[----:B------:R-:W-:-:S02]  /*7010*/  PRMT R58, R6, 0x7610, R58 ;  /* 0x00007610063a7816 */ /* 0x000fc4000000003a */
[----:B------:R-:W-:Y:S01]  /*7020*/  F2FP.BF16.F32.PACK_AB R7, R60, R7 ;  /* 0x000000073c07723e */ /* 0x000fe200000010ff */
[----:B------:R-:W-:Y:S01]  /*7030*/  STG.E.U16 desc[UR18][R4.64], R54 ;  /* 0x0000003604007986 */ /* 0x000fe2000c101512 */
[----:B------:R-:W-:-:S03]  /*7040*/  PRMT R60, R6, 0x7632, R60 ;  /* 0x00007632063c7816 */ /* 0x000fc6000000003c */
[----:B------:R-:W-:Y:S01]  /*7050*/  STG.E.U16 desc[UR18][R4.64+0x2], R56 ;  /* 0x0000023804007986 */ /* 0x000fe2000c101512 */
[----:B------:R-:W-:-:S03]  /*7060*/  F2FP.BF16.F32.PACK_AB R8, R31, R8 ;  /* 0x000000081f08723e */ /* 0x000fc600000010ff */
[----:B------:R0:W-:Y:S04]  /*7070*/  STG.E.U16 desc[UR18][R4.64+0x4], R23 ;  /* 0x0000041704007986 */ /* 0x0001e8000c101512 */
[----:B------:R1:W-:Y:S01]  /*7080*/  STG.E.U16 desc[UR18][R4.64+0x6], R29 ;  /* 0x0000061d04007986 */ /* 0x0003e2000c101512 */
[----:B------:R-:W-:Y:S02]  /*7090*/  F2FP.BF16.F32.PACK_AB R9, R64, R9 ;  /* 0x000000094009723e */ /* 0x000fe400000010ff */
[----:B------:R-:W-:Y:S02]  /*70a0*/  F2FP.BF16.F32.PACK_AB R11, R68, R11 ;  /* 0x0000000b440b723e */ /* 0x000fe400000010ff */
[----:B0-----:R-:W-:Y:S02]  /*70b0*/  PRMT R23, R8, 0x7632, R23 ;  /* 0x0000763208177816 */ /* 0x001fe40000000017 */
[----:B-1----:R-:W-:-:S02]  /*70c0*/  PRMT R5, R7, 0x7632, R5 ;  /* 0x0000763207057816 */ /* 0x002fc40000000005 */
[----:B----4-:R-:W-:-:S04]  /*70d0*/  IADD3 R2, P1, R93, UR24, RZ ;  /* 0x000000185d027c10 */ /* 0x010fc8000ff3e0ff */
[----:B------:R-:W-:-:S05]  /*70e0*/  IADD3.X R3, R92, UR25, RZ, P1, !PT ;  /* 0x000000195c037c10 */ /* 0x000fca0008ffe4ff */
[----:B------:R0:W-:Y:S01]  /*70f0*/  STG.E.U16 desc[UR18][R2.64], R58 ;  /* 0x0000003a02007986 */ /* 0x0001e2000c101512 */
[----:B------:R-:W-:-:S03]  /*7100*/  IADD3 R6, P1, R91, UR24, RZ ;  /* 0x000000185b067c10 */ /* 0x000fc6000ff3e0ff */
[----:B------:R1:W-:Y:S04]  /*7110*/  STG.E.U16 desc[UR18][R2.64+0x4], R7 ;  /* 0x0000040702007986 */ /* 0x0003e8000c101512 */
[----:B0-----:R-:W3:Y:S04]  /*7120*/  LDL.LU R58, [R1+0x20] ;  /* 0x00002000013a7983 */ /* 0x001ee80000300800 */
[----:B------:R-:W4:Y:S01]  /*7130*/  LDL.LU R56, [R1+0x14] ;  /* 0x0000140001387983 */ /* 0x000f220000300800 */
[----:B-1----:R-:W-:Y:S02]  /*7140*/  IADD3.X R7, R89, UR25, RZ, P1, !PT ;  /* 0x0000001959077c10 */ /* 0x002fe40008ffe4ff */
[----:B------:R-:W-:Y:S01]  /*7150*/  IADD3 R4, P1, R88, UR24, RZ ;  /* 0x0000001858047c10 */ /* 0x000fe2000ff3e0ff */
[----:B------:R-:W4:Y:S04]  /*7160*/  LDL.LU R54, [R1+0x18] ;  /* 0x0000180001367983 */ /* 0x000f280000300800 */
[----:B------:R-:W4:Y:S04]  /*7170*/  LDL.LU R31, [R1+0xc] ;  /* 0x00000c00011f7983 */ /* 0x000f280000300800 */
[----:B------:R-:W-:Y:S04]  /*7180*/  STG.E.U16 desc[UR18][R2.64+0x2], R60 ;  /* 0x0000023c02007986 */ /* 0x000fe8000c101512 */
[----:B------:R0:W-:Y:S04]  /*7190*/  STG.E.U16 desc[UR18][R2.64+0x6], R5 ;  /* 0x0000060502007986 */ /* 0x0001e8000c101512 */
[----:B------:R1:W-:Y:S01]  /*71a0*/  STG.E.U16 desc[UR18][R6.64+0x2], R23 ;  /* 0x0000021706007986 */ /* 0x0003e2000c101512 */
[----:B0-----:R-:W-:-:S02]  /*71b0*/  PRMT R3, R9, 0x7632, R3 ;  /* 0x0000763209037816 */ /* 0x001fc40000000003 */
[----:B------:R-:W-:Y:S01]  /*71c0*/  IADD3.X R5, R66, UR25, RZ, P1, !PT ;  /* 0x0000001942057c10 */ /* 0x000fe20008ffe4ff */
[----:B-1----:R-:W4:Y:S04]  /*71d0*/  LDL.LU R23, [R1+0x10] ;  /* 0x0000100001177983 */ /* 0x002f280000300800 */
[----:B------:R-:W-:Y:S04]  /*71e0*/  STG.E.U16 desc[UR18][R6.64], R8 ;  /* 0x0000000806007986 */ /* 0x000fe8000c101512 */
[----:B------:R-:W-:Y:S04]  /*71f0*/  STG.E.U16 desc[UR18][R6.64+0x4], R9 ;  /* 0x0000040906007986 */ /* 0x000fe8000c101512 */
[----:B------:R0:W-:Y:S04]  /*7200*/  STG.E.U16 desc[UR18][R6.64+0x6], R3 ;  /* 0x0000060306007986 */ /* 0x0001e8000c101512 */
[----:B------:R1:W-:Y:S01]  /*7210*/  STG.E.U16 desc[UR18][R4.64+0x4], R11 ;  /* 0x0000040b04007986 */ /* 0x0003e2000c101512 */
[----:B0-----:R-:W-:-:S03]  /*7220*/  PRMT R7, R11, 0x7632, R7 ;  /* 0x000076320b077816 */ /* 0x001fc60000000007 */
[----:B-1----:R-:W4:Y:S01]  /*7230*/  LDL.LU R11, [R1+0x4] ;  /* 0x00000400010b7983 */ /* 0x002f220000300800 */
[----:B------:R-:W-:Y:S02]  /*7240*/  F2FP.BF16.F32.PACK_AB R10, R33, R10 ;  /* 0x0000000a210a723e */ /* 0x000fe400000010ff */
[----:B------:R-:W-:Y:S02]  /*7250*/  F2FP.BF16.F32.PACK_AB R14, R35, R14 ;  /* 0x0000000e230e723e */ /* 0x000fe400000010ff */
[----:B------:R-:W-:Y:S02]  /*7260*/  PRMT R29, R10, 0x7632, R29 ;  /* 0x000076320a1d7816 */ /* 0x000fe4000000001d */
[----:B------:R-:W-:Y:S01]  /*7270*/  F2FP.BF16.F32.PACK_AB R15, R42, R15 ;  /* 0x0000000f2a0f723e */ /* 0x000fe200000010ff */
[----:B------:R-:W-:Y:S01]  /*7280*/  STG.E.U16 desc[UR18][R4.64], R10 ;  /* 0x0000000a04007986 */ /* 0x000fe2000c101512 */
[----:B------:R-:W-:-:S03]  /*7290*/  PRMT R8, R14, 0x7632, R8 ;  /* 0x000076320e087816 */ /* 0x000fc60000000008 */
[----:B------:R-:W-:Y:S01]  /*72a0*/  STG.E.U16 desc[UR18][R4.64+0x2], R29 ;  /* 0x0000021d04007986 */ /* 0x000fe2000c101512 */
[----:B------:R-:W-:-:S03]  /*72b0*/  F2FP.BF16.F32.PACK_AB R18, R37, R18 ;  /* 0x000000122512723e */ /* 0x000fc600000010ff */
[----:B------:R0:W-:Y:S01]  /*72c0*/  STG.E.U16 desc[UR18][R4.64+0x6], R7 ;  /* 0x0000060704007986 */ /* 0x0001e2000c101512 */
[----:B------:R-:W-:Y:S02]  /*72d0*/  F2FP.BF16.F32.PACK_AB R20, R41, R20 ;  /* 0x000000142914723e */ /* 0x000fe400000010ff */
[----:B------:R-:W-:Y:S02]  /*72e0*/  PRMT R9, R18, 0x7632, R9 ;  /* 0x0000763212097816 */ /* 0x000fe40000000009 */
[----:B0-----:R-:W-:Y:S02]  /*72f0*/  PRMT R5, R15, 0x7632, R5 ;  /* 0x000076320f057816 */ /* 0x001fe40000000005 */
[----:B------:R-:W-:Y:S02]  /*7300*/  F2FP.BF16.F32.PACK_AB R22, R39, R22 ;  /* 0x000000162716723e */ /* 0x000fe400000010ff */
[----:B------:R-:W-:Y:S02]  /*7310*/  F2FP.BF16.F32.PACK_AB R43, R43, R148 ;  /* 0x000000942b2b723e */ /* 0x000fe400000010ff */
[----:B------:R-:W-:-:S02]  /*7320*/  F2FP.BF16.F32.PACK_AB R26, R53, R26 ;  /* 0x0000001a351a723e */ /* 0x000fc400000010ff */
[----:B------:R-:W-:Y:S02]  /*7330*/  F2FP.BF16.F32.PACK_AB R59, R59, R146 ;  /* 0x000000923b3b723e */ /* 0x000fe400000010ff */
[----:B------:R-:W-:Y:S02]  /*7340*/  F2FP.BF16.F32.PACK_AB R28, R57, R28 ;  /* 0x0000001c391c723e */ /* 0x000fe400000010ff */
[----:B------:R-:W-:Y:S02]  /*7350*/  F2FP.BF16.F32.PACK_AB R63, R63, R144 ;  /* 0x000000903f3f723e */ /* 0x000fe400000010ff */
[----:B------:R-:W-:Y:S02]  /*7360*/  F2FP.BF16.F32.PACK_AB R30, R61, R30 ;  /* 0x0000001e3d1e723e */ /* 0x000fe400000010ff */
[----:B------:R-:W-:Y:S02]  /*7370*/  F2FP.BF16.F32.PACK_AB R67, R67, R142 ;  /* 0x0000008e4343723e */ /* 0x000fe400000010ff */
[----:B------:R-:W-:-:S02]  /*7380*/  F2FP.BF16.F32.PACK_AB R32, R65, R32 ;  /* 0x000000204120723e */ /* 0x000fc400000010ff */
[----:B------:R-:W-:Y:S02]  /*7390*/  F2FP.BF16.F32.PACK_AB R71, R71, R140 ;  /* 0x0000008c4747723e */ /* 0x000fe400000010ff */
[----:B------:R-:W-:Y:S02]  /*73a0*/  F2FP.BF16.F32.PACK_AB R34, R69, R34 ;  /* 0x000000224522723e */ /* 0x000fe400000010ff */
[----:B------:R-:W-:Y:S02]  /*73b0*/  F2FP.BF16.F32.PACK_AB R75, R75, R138 ;  /* 0x0000008a4b4b723e */ /* 0x000fe400000010ff */
[----:B------:R-:W-:Y:S02]  /*73c0*/  PRMT R10, R34, 0x7632, R10 ;  /* 0x00007632220a7816 */ /* 0x000fe4000000000a */
[----:B------:R-:W-:Y:S02]  /*73d0*/  F2FP.BF16.F32.PACK_AB R36, R73, R36 ;  /* 0x000000244924723e */ /* 0x000fe400000010ff */
[----:B------:R-:W-:-:S02]  /*73e0*/  F2FP.BF16.F32.PACK_AB R79, R79, R136 ;  /* 0x000000884f4f723e */ /* 0x000fc400000010ff */
[----:B------:R-:W-:Y:S02]  /*73f0*/  F2FP.BF16.F32.PACK_AB R38, R77, R38 ;  /* 0x000000264d26723e */ /* 0x000fe400000010ff */
[----:B------:R-:W-:Y:S02]  /*7400*/  F2FP.BF16.F32.PACK_AB R81, R81, R134 ;  /* 0x000000865151723e */ /* 0x000fe400000010ff */
[----:B------:R-:W-:Y:S02]  /*7410*/  F2FP.BF16.F32.PACK_AB R52, R87, R52 ;  /* 0x000000345734723e */ /* 0x000fe400000010ff */
[----:B------:R-:W-:Y:S02]  /*7420*/  F2FP.BF16.F32.PACK_AB R85, R85, R132 ;  /* 0x000000845555723e */ /* 0x000fe400000010ff */
[----:B------:R-:W-:Y:S02]  /*7430*/  F2FP.BF16.F32.PACK_AB R40, R83, R40 ;  /* 0x000000285328723e */ /* 0x000fe400000010ff */
[----:B------:R-:W-:Y:S01]  /*7440*/  F2FP.BF16.F32.PACK_AB R0, R27, R0 ;  /* 0x000000001b00723e */ /* 0x000fe200000010ff */
[----:B------:R-:W-:Y:S01]  /*7450*/  ULOP3.LUT UR4, UR4, 0x1, URZ, 0x3c, !UPT ;  /* 0x0000000104047892 */ /* 0x000fe2000f8e3c3f */
[----:B------:R-:W-:Y:S01]  /*7460*/  UMOV UR5, UR16 ;  /* 0x0000001000057c82 */ /* 0x000fe20008000000 */
[----:B------:R-:W-:Y:S01]  /*7470*/  UMOV UR10, UR15 ;  /* 0x0000000f000a7c82 */ /* 0x000fe20008000000 */
[----:B--2---:R-:W-:-:S04]  /*7480*/  IADD3 R2, P1, R62, UR24, RZ ;  /* 0x000000183e027c10 */ /* 0x004fc8000ff3e0ff */
[----:B---3--:R-:W-:Y:S02]  /*7490*/  IADD3.X R3, R58, UR25, RZ, P1, !PT ;  /* 0x000000193a037c10 */ /* 0x008fe40008ffe4ff */
[----:B----4-:R-:W-:-:S03]  /*74a0*/  IADD3 R6, P1, R56, UR24, RZ ;  /* 0x0000001838067c10 */ /* 0x010fc6000ff3e0ff */
[----:B------:R-:W-:Y:S01]  /*74b0*/  STG.E.U16 desc[UR18][R2.64], R14 ;  /* 0x0000000e02007986 */ /* 0x000fe2000c101512 */
[----:B------:R-:W-:-:S03]  /*74c0*/  IADD3.X R7, R54, UR25, RZ, P1, !PT ;  /* 0x0000001936077c10 */ /* 0x000fc60008ffe4ff */
[----:B------:R0:W-:Y:S01]  /*74d0*/  STG.E.U16 desc[UR18][R2.64+0x2], R8 ;  /* 0x0000020802007986 */ /* 0x0001e2000c101512 */
[----:B------:R-:W-:-:S03]  /*74e0*/  IADD3 R4, P1, R31, UR24, RZ ;  /* 0x000000181f047c10 */ /* 0x000fc6000ff3e0ff */
[----:B------:R-:W-:Y:S04]  /*74f0*/  STG.E.U16 desc[UR18][R2.64+0x4], R15 ;  /* 0x0000040f02007986 */ /* 0x000fe8000c101512 */
[----:B------:R1:W-:Y:S04]  /*7500*/  STG.E.U16 desc[UR18][R2.64+0x6], R5 ;  /* 0x0000060502007986 */ /* 0x0003e8000c101512 */
[----:B------:R-:W-:Y:S01]  /*7510*/  STG.E.U16 desc[UR18][R6.64], R18 ;  /* 0x0000001206007986 */ /* 0x000fe2000c101512 */
[----:B0-----:R-:W-:Y:S02]  /*7520*/  PRMT R8, R22, 0x7632, R8 ;  /* 0x0000763216087816 */ /* 0x001fe40000000008 */
[----:B-1----:R-:W-:Y:S01]  /*7530*/  PRMT R3, R20, 0x7632, R3 ;  /* 0x0000763214037816 */ /* 0x002fe20000000003 */
[----:B------:R0:W-:Y:S04]  /*7540*/  STG.E.U16 desc[UR18][R6.64+0x2], R9 ;  /* 0x0000020906007986 */ /* 0x0001e8000c101512 */
[----:B------:R-:W-:Y:S01]  /*7550*/  STG.E.U16 desc[UR18][R6.64+0x4], R20 ;  /* 0x0000041406007986 */ /* 0x000fe2000c101512 */
[----:B------:R-:W-:-:S03]  /*7560*/  IADD3.X R5, R23, UR25, RZ, P1, !PT ;  /* 0x0000001917057c10 */ /* 0x000fc60008ffe4ff */
[----:B------:R1:W-:Y:S01]  /*7570*/  STG.E.U16 desc[UR18][R6.64+0x6], R3 ;  /* 0x0000060306007986 */ /* 0x0003e2000c101512 */
[----:B------:R-:W-:-:S03]  /*7580*/  IADD3 R2, P1, R165, UR24, RZ ;  /* 0x00000018a5027c10 */ /* 0x000fc6000ff3e0ff */
[----:B------:R-:W-:Y:S01]  /*7590*/  STG.E.U16 desc[UR18][R4.64], R22 ;  /* 0x0000001604007986 */ /* 0x000fe2000c101512 */
[----:B0-----:R-:W-:Y:S02]  /*75a0*/  PRMT R9, R26, 0x7632, R9 ;  /* 0x000076321a097816 */ /* 0x001fe40000000009 */
[----:B-1----:R-:W-:Y:S01]  /*75b0*/  PRMT R7, R43, 0x7632, R7 ;  /* 0x000076322b077816 */ /* 0x002fe20000000007 */
[----:B------:R-:W-:Y:S04]  /*75c0*/  STG.E.U16 desc[UR18][R4.64+0x2], R8 ;  /* 0x0000020804007986 */ /* 0x000fe8000c101512 */
[----:B------:R-:W-:Y:S04]  /*75d0*/  STG.E.U16 desc[UR18][R4.64+0x4], R43 ;  /* 0x0000042b04007986 */ /* 0x000fe8000c101512 */
[----:B------:R0:W-:Y:S01]  /*75e0*/  STG.E.U16 desc[UR18][R4.64+0x6], R7 ;  /* 0x0000060704007986 */ /* 0x0001e2000c101512 */
[----:B------:R-:W-:-:S02]  /*75f0*/  IADD3.X R3, R11, UR25, RZ, P1, !PT ;  /* 0x000000190b037c10 */ /* 0x000fc40008ffe4ff */
[----:B------:R-:W-:Y:S02]  /*7600*/  IADD3 R162, P1, R162, UR24, RZ ;  /* 0x00000018a2a27c10 */ /* 0x000fe4000ff3e0ff */
[----:B0-----:R-:W-:Y:S02]  /*7610*/  PRMT R5, R59, 0x7632, R5 ;  /* 0x000076323b057816 */ /* 0x001fe40000000005 */
[----:B------:R-:W-:Y:S02]  /*7620*/  IADD3.X R163, R164, UR25, RZ, P1, !PT ;  /* 0x00000019a4a37c10 */ /* 0x000fe40008ffe4ff */
[----:B------:R-:W-:Y:S01]  /*7630*/  IADD3 R4, P1, R127, UR24, RZ ;  /* 0x000000187f047c10 */ /* 0x000fe2000ff3e0ff */
[----:B------:R-:W-:Y:S01]  /*7640*/  STG.E.U16 desc[UR18][R2.64], R26 ;  /* 0x0000001a02007986 */ /* 0x000fe2000c101512 */
[----:B------:R-:W-:-:S03]  /*7650*/  PRMT R6, R28, 0x7632, R6 ;  /* 0x000076321c067816 */ /* 0x000fc60000000006 */
[----:B------:R0:W-:Y:S01]  /*7660*/  STG.E.U16 desc[UR18][R2.64+0x2], R9 ;  /* 0x0000020902007986 */ /* 0x0001e2000c101512 */
[----:B------:R-:W-:-:S03]  /*7670*/  PRMT R7, R30, 0x7632, R7 ;  /* 0x000076321e077816 */ /* 0x000fc60000000007 */
[----:B------:R-:W-:Y:S01]  /*7680*/  STG.E.U16 desc[UR18][R2.64+0x4], R59 ;  /* 0x0000043b02007986 */ /* 0x000fe2000c101512 */
[----:B------:R-:W-:-:S03]  /*7690*/  PRMT R8, R67, 0x7632, R8 ;  /* 0x0000763243087816 */ /* 0x000fc60000000008 */
[----:B------:R1:W-:Y:S04]  /*76a0*/  STG.E.U16 desc[UR18][R2.64+0x6], R5 ;  /* 0x0000060502007986 */ /* 0x0003e8000c101512 */
[----:B------:R-:W-:Y:S01]  /*76b0*/  STG.E.U16 desc[UR18][R162.64], R28 ;  /* 0x0000001ca2007986 */ /* 0x000fe2000c101512 */
[----:B0-----:R-:W-:Y:S02]  /*76c0*/  PRMT R9, R32, 0x7632, R9 ;  /* 0x0000763220097816 */ /* 0x001fe40000000009 */
[----:B-1----:R-:W-:Y:S02]  /*76d0*/  PRMT R3, R63, 0x7632, R3 ;  /* 0x000076323f037816 */ /* 0x002fe40000000003 */
[----:B------:R-:W-:Y:S02]  /*76e0*/  IADD3.X R5, R128, UR25, RZ, P1, !PT ;  /* 0x0000001980057c10 */ /* 0x000fe40008ffe4ff */
[----:B------:R-:W-:Y:S01]  /*76f0*/  IADD3 R2, P1, R125, UR24, RZ ;  /* 0x000000187d027c10 */ /* 0x000fe2000ff3e0ff */
[----:B------:R-:W-:Y:S04]  /*7700*/  STG.E.U16 desc[UR18][R162.64+0x2], R6 ;  /* 0x00000206a2007986 */ /* 0x000fe8000c101512 */
[----:B------:R-:W-:Y:S04]  /*7710*/  STG.E.U16 desc[UR18][R162.64+0x4], R63 ;  /* 0x0000043fa2007986 */ /* 0x000fe8000c101512 */
[----:B------:R0:W-:Y:S04]  /*7720*/  STG.E.U16 desc[UR18][R162.64+0x6], R3 ;  /* 0x00000603a2007986 */ /* 0x0001e8000c101512 */
[----:B------:R-:W-:Y:S04]  /*7730*/  STG.E.U16 desc[UR18][R4.64], R30 ;  /* 0x0000001e04007986 */ /* 0x000fe8000c101512 */
[----:B------:R1:W-:Y:S04]  /*7740*/  STG.E.U16 desc[UR18][R4.64+0x2], R7 ;  /* 0x0000020704007986 */ /* 0x0003e8000c101512 */
[----:B------:R-:W-:Y:S01]  /*7750*/  STG.E.U16 desc[UR18][R4.64+0x4], R67 ;  /* 0x0000044304007986 */ /* 0x000fe2000c101512 */
[----:B0-----:R-:W-:-:S03]  /*7760*/  IADD3.X R3, R126, UR25, RZ, P1, !PT ;  /* 0x000000197e037c10 */ /* 0x001fc60008ffe4ff */
[----:B------:R0:W-:Y:S01]  /*7770*/  STG.E.U16 desc[UR18][R4.64+0x6], R8 ;  /* 0x0000060804007986 */ /* 0x0001e2000c101512 */
[----:B------:R-:W-:-:S03]  /*7780*/  IADD3 R6, P1, R55, UR24, RZ ;  /* 0x0000001837067c10 */ /* 0x000fc6000ff3e0ff */
[----:B------:R-:W-:Y:S01]  /*7790*/  STG.E.U16 desc[UR18][R2.64], R32 ;  /* 0x0000002002007986 */ /* 0x000fe2000c101512 */
[----:B-1----:R-:W-:Y:S02]  /*77a0*/  IADD3.X R7, R124, UR25, RZ, P1, !PT ;  /* 0x000000197c077c10 */ /* 0x002fe40008ffe4ff */
[----:B0-----:R-:W-:Y:S01]  /*77b0*/  PRMT R5, R71, 0x7632, R5 ;  /* 0x0000763247057816 */ /* 0x001fe20000000005 */
[----:B------:R-:W-:Y:S01]  /*77c0*/  STG.E.U16 desc[UR18][R2.64+0x2], R9 ;  /* 0x0000020902007986 */ /* 0x000fe2000c101512 */
[----:B------:R-:W-:-:S03]  /*77d0*/  IADD3 R4, P1, R13, UR24, RZ ;  /* 0x000000180d047c10 */ /* 0x000fc6000ff3e0ff */
[----:B------:R-:W-:Y:S04]  /*77e0*/  STG.E.U16 desc[UR18][R2.64+0x4], R71 ;  /* 0x0000044702007986 */ /* 0x000fe8000c101512 */
[----:B------:R0:W-:Y:S01]  /*77f0*/  STG.E.U16 desc[UR18][R2.64+0x6], R5 ;  /* 0x0000060502007986 */ /* 0x0001e2000c101512 */
[----:B------:R-:W-:-:S03]  /*7800*/  PRMT R8, R36, 0x7632, R8 ;  /* 0x0000763224087816 */ /* 0x000fc60000000008 */
[----:B------:R-:W-:Y:S01]  /*7810*/  STG.E.U16 desc[UR18][R6.64], R34 ;  /* 0x0000002206007986 */ /* 0x000fe2000c101512 */
[----:B0-----:R-:W-:-:S03]  /*7820*/  PRMT R3, R75, 0x7632, R3 ;  /* 0x000076324b037816 */ /* 0x001fc60000000003 */
[----:B------:R-:W-:Y:S01]  /*7830*/  STG.E.U16 desc[UR18][R6.64+0x2], R10 ;  /* 0x0000020a06007986 */ /* 0x000fe2000c101512 */
[----:B------:R-:W-:-:S03]  /*7840*/  IADD3.X R5, R12, UR25, RZ, P1, !PT ;  /* 0x000000190c057c10 */ /* 0x000fc60008ffe4ff */
[----:B------:R-:W-:Y:S01]  /*7850*/  STG.E.U16 desc[UR18][R6.64+0x4], R75 ;  /* 0x0000044b06007986 */ /* 0x000fe2000c101512 */
[----:B------:R-:W-:-:S03]  /*7860*/  IADD3 R2, P1, R17, UR24, RZ ;  /* 0x0000001811027c10 */ /* 0x000fc6000ff3e0ff */
[----:B------:R0:W-:Y:S01]  /*7870*/  STG.E.U16 desc[UR18][R6.64+0x6], R3 ;  /* 0x0000060306007986 */ /* 0x0001e2000c101512 */
[----:B------:R-:W-:-:S03]  /*7880*/  PRMT R9, R38, 0x7632, R9 ;  /* 0x0000763226097816 */ /* 0x000fc60000000009 */
[----:B------:R-:W-:Y:S01]  /*7890*/  STG.E.U16 desc[UR18][R4.64], R36 ;  /* 0x0000002404007986 */ /* 0x000fe2000c101512 */
[----:B0-----:R-:W-:-:S03]  /*78a0*/  PRMT R7, R79, 0x7632, R7 ;  /* 0x000076324f077816 */ /* 0x001fc60000000007 */
[----:B------:R0:W-:Y:S01]  /*78b0*/  STG.E.U16 desc[UR18][R4.64+0x2], R8 ;  /* 0x0000020804007986 */ /* 0x0001e2000c101512 */
[----:B------:R-:W-:-:S03]  /*78c0*/  IADD3.X R3, R16, UR25, RZ, P1, !PT ;  /* 0x0000001910037c10 */ /* 0x000fc60008ffe4ff */
[----:B------:R-:W-:Y:S01]  /*78d0*/  STG.E.U16 desc[UR18][R4.64+0x4], R79 ;  /* 0x0000044f04007986 */ /* 0x000fe2000c101512 */
[----:B------:R-:W-:-:S03]  /*78e0*/  IADD3 R6, P1, R21, UR24, RZ ;  /* 0x0000001815067c10 */ /* 0x000fc6000ff3e0ff */
[----:B------:R1:W-:Y:S04]  /*78f0*/  STG.E.U16 desc[UR18][R4.64+0x6], R7 ;  /* 0x0000060704007986 */ /* 0x0003e8000c101512 */
[----:B------:R-:W-:Y:S01]  /*7900*/  STG.E.U16 desc[UR18][R2.64], R38 ;  /* 0x0000002602007986 */ /* 0x000fe2000c101512 */
[----:B0-----:R-:W-:Y:S02]  /*7910*/  PRMT R8, R85, 0x7632, R8 ;  /* 0x0000763255087816 */ /* 0x001fe40000000008 */
[----:B-1----:R-:W-:Y:S01]  /*7920*/  PRMT R5, R81, 0x7632, R5 ;  /* 0x0000763251057816 */ /* 0x002fe20000000005 */
[----:B------:R-:W-:Y:S01]  /*7930*/  STG.E.U16 desc[UR18][R2.64+0x2], R9 ;  /* 0x0000020902007986 */ /* 0x000fe2000c101512 */
[----:B------:R-:W-:-:S03]  /*7940*/  IADD3.X R7, R19, UR25, RZ, P1, !PT ;  /* 0x0000001913077c10 */ /* 0x000fc60008ffe4ff */
[----:B------:R-:W-:Y:S01]  /*7950*/  STG.E.U16 desc[UR18][R2.64+0x4], R81 ;  /* 0x0000045102007986 */ /* 0x000fe2000c101512 */
[----:B------:R-:W-:-:S03]  /*7960*/  IADD3 R4, P1, R25, UR24, RZ ;  /* 0x0000001819047c10 */ /* 0x000fc6000ff3e0ff */
[----:B------:R0:W-:Y:S04]  /*7970*/  STG.E.U16 desc[UR18][R2.64+0x6], R5 ;  /* 0x0000060502007986 */ /* 0x0001e8000c101512 */
[----:B------:R-:W-:Y:S01]  /*7980*/  STG.E.U16 desc[UR18][R6.64], R52 ;  /* 0x0000003406007986 */ /* 0x000fe2000c101512 */
[----:B0-----:R-:W-:-:S03]  /*7990*/  PRMT R3, R52, 0x7632, R3 ;  /* 0x0000763234037816 */ /* 0x001fc60000000003 */
[----:B------:R-:W-:Y:S01]  /*79a0*/  STG.E.U16 desc[UR18][R6.64+0x4], R85 ;  /* 0x0000045506007986 */ /* 0x000fe2000c101512 */
[----:B------:R-:W-:Y:S02]  /*79b0*/  IADD3.X R5, R24, UR25, RZ, P1, !PT ;  /* 0x0000001918057c10 */ /* 0x000fe40008ffe4ff */
[----:B------:R-:W-:Y:S01]  /*79c0*/  PRMT R2, R40, 0x7632, R2 ;  /* 0x0000763228027816 */ /* 0x000fe20000000002 */
[----:B------:R-:W-:Y:S04]  /*79d0*/  STG.E.U16 desc[UR18][R6.64+0x2], R3 ;  /* 0x0000020306007986 */ /* 0x000fe8000c101512 */
[----:B------:R0:W-:Y:S04]  /*79e0*/  STG.E.U16 desc[UR18][R6.64+0x6], R8 ;  /* 0x0000060806007986 */ /* 0x0001e8000c101512 */
[----:B------:R1:W-:Y:S01]  /*79f0*/  STG.E.U16 desc[UR18][R4.64], R40 ;  /* 0x0000002804007986 */ /* 0x0003e2000c101512 */
[----:B0-----:R-:W-:-:S03]  /*7a00*/  PRMT R7, R0, 0x7632, R7 ;  /* 0x0000763200077816 */ /* 0x001fc60000000007 */
[----:B------:R1:W-:Y:S04]  /*7a10*/  STG.E.U16 desc[UR18][R4.64+0x2], R2 ;  /* 0x0000020204007986 */ /* 0x0003e8000c101512 */
[----:B------:R1:W-:Y:S04]  /*7a20*/  STG.E.U16 desc[UR18][R4.64+0x4], R0 ;  /* 0x0000040004007986 */ /* 0x0003e8000c101512 */
[----:B------:R1:W-:Y:S01]  /*7a30*/  STG.E.U16 desc[UR18][R4.64+0x6], R7 ;  /* 0x0000060704007986 */ /* 0x0003e2000c101512 */
[----:B------:R-:W-:Y:S05]  /*7a40*/  @!P0 BRA `(.L_x_399) ;  /* 0xffffff8c00248947 */ /* 0x000fea000383ffff */
.L_x_389:
[----:B------:R-:W2:Y:S02]  /*7a50*/  S2UR UR16, SR_CTAID.Y ;  /* 0x00000000001079c3 */ /* 0x000ea40000002600 */
[----:B--2---:R-:W-:Y:S02]  /*7a60*/  USHF.R.U32.HI UR15, URZ, 0x1, UR16 ;  /* 0x000000013f0f7899 */ /* 0x004fe40008011610 */
[----:B------:R-:W-:Y:S02]  /*7a70*/  ULOP3.LUT UR16, UR16, 0x7, URZ, 0xc0, !UPT ;  /* 0x0000000710107892 */ /* 0x000fe4000f8ec03f */
[----:B------:R-:W-:Y:S02]  /*7a80*/  ULOP3.LUT UR15, UR15, 0x7fffffc, URZ, 0xc0, !UPT ;  /* 0x07fffffc0f0f7892 */ /* 0x000fe4000f8ec03f */
[----:B------:R-:W-:Y:S02]  /*7a90*/  UIMAD UR16, UR16, 0x140, URZ ;  /* 0x00000140101078a4 */ /* 0x000fe4000f8e023f */
[----:B------:R-:W-:-:S02]  /*7aa0*/  UIADD3 UR15, UR15, UR22, URZ ;  /* 0x000000160f0f7290 */ /* 0x000fc4000fffe03f */
[----:B------:R-:W-:Y:S02]  /*7ab0*/  UIADD3 UR17, UR16, 0x140, URZ ;  /* 0x0000014010117890 */ /* 0x000fe4000fffe03f */
[----:B------:R-:W-:-:S04]  /*7ac0*/  ULEA UR15, UR15, UR16, 0x5 ;  /* 0x000000100f0f7291 */ /* 0x000fc8000f8e283f */
[----:B------:R-:W-:-:S06]  /*7ad0*/  UISETP.GE.AND UP0, UPT, UR15, UR17, UPT ;  /* 0x000000110f00728c */ /* 0x000fcc000bf06270 */
[----:B------:R-:W-:-:S13]  /*7ae0*/  PLOP3.LUT P0, PT, PT, PT, UP0, 0x80, 0x0 ;  /* 0x000000000000781c */ /* 0x000fda0003f0f008 */
[----:B------:R-:W-:Y:S05]  /*7af0*/  @P0 EXIT ;  /* 0x000000000000094d */ /* 0x000fea0003800000 */
[----:B------:R-:W0:Y:S01]  /*7b00*/  LDC.64 R20, c[0x0][0x258] ;  /* 0x00009600ff147b82 */ /* 0x000e220000000a00 */
[----:B------:R-:W2:Y:S01]  /*7b10*/  S2R R6, SR_TID.X ;  /* 0x0000000000067919 */ /* 0x000ea20000002100 */
[----:B------:R-:W-:Y:S01]  /*7b20*/  UMOV UR4, 0x400 ;  /* 0x0000040000047882 */ /* 0x000fe20000000000 */
[----:B------:R-:W-:-:S05]  /*7b30*/  MOV R22, UR15 ;  /* 0x0000000f00167c02 */ /* 0x000fca0008000f00 */
[----:B------:R-:W3:Y:S01]  /*7b40*/  S2UR UR5, SR_CgaCtaId ;  /* 0x00000000000579c3 */ /* 0x000ee20000008800 */
[----:B0-----:R-:W-:Y:S02]  /*7b50*/  LOP3.LUT R3, RZ, R20, RZ, 0x33, !PT ;  /* 0x00000014ff037212 */ /* 0x001fe400078e33ff */
[----:B-1----:R-:W-:Y:S02]  /*7b60*/  LOP3.LUT R0, RZ, R21, RZ, 0x33, !PT ;  /* 0x00000015ff007212 */ /* 0x002fe400078e33ff */
[----:B------:R-:W-:-:S04]  /*7b70*/  ISETP.GT.U32.AND P0, PT, R3, -0x5, PT ;  /* 0xfffffffb0300780c */ /* 0x000fc80003f04070 */
[C---:B------:R-:W-:Y:S01]  /*7b80*/  ISETP.GT.AND.EX P0, PT, R0.reuse, -0x1, PT, P0 ;  /* 0xffffffff0000780c */ /* 0x040fe20003f04300 */
[----:B---3--:R-:W-:Y:S01]  /*7b90*/  ULEA UR6, UR5, UR4, 0x18 ;  /* 0x0000000405067291 */ /* 0x008fe2000f8ec03f */
[----:B--2---:R-:W-:Y:S02]  /*7ba0*/  SHF.R.U32.HI R5, RZ, 0x5, R6 ;  /* 0x00000005ff057819 */ /* 0x004fe40000011606 */
[----:B------:R-:W-:Y:S01]  /*7bb0*/  SEL R3, R3, 0xfffffffb, P0 ;  /* 0xfffffffb03037807 */ /* 0x000fe20000000000 */
[----:B------:R-:W-:Y:S01]  /*7bc0*/  ULDC.64 UR4, c[0x0][0x260] ;  /* 0x0000980000047ab9 */ /* 0x000fe20000000a00 */
[----:B------:R-:W-:Y:S01]  /*7bd0*/  SEL R0, R0, 0xffffffff, P0 ;  /* 0xffffffff00007807 */ /* 0x000fe20000000000 */
[----:B------:R-:W-:Y:S01]  /*7be0*/  UIADD3 UR4, UP0, UR4, 0x66000, URZ ;  /* 0x0006600004047890 */ /* 0x000fe2000ff1e03f */
[C---:B------:R-:W-:Y:S02]  /*7bf0*/  SHF.L.U32 R4, R3.reuse, 0x2, RZ ;  /* 0x0000000203047819 */ /* 0x040fe400000006ff */
[----:B------:R-:W-:Y:S01]  /*7c00*/  SHF.L.U64.HI R3, R3, 0x2, R0 ;  /* 0x0000000203037819 */ /* 0x000fe20000010200 */
[----:B------:R-:W-:Y:S01]  /*7c10*/  UIADD3.X UR5, URZ, UR5, URZ, UP0, !UPT ;  /* 0x000000053f057290 */ /* 0x000fe200087fe43f */
[----:B------:R-:W-:-:S02]  /*7c20*/  MOV R0, 0xffffffff ;  /* 0xffffffff00007802 */ /* 0x000fc40000000f00 */
[----:B------:R-:W-:Y:S02]  /*7c30*/  IADD3 R4, P0, P1, -R4, -0x5, -R5 ;  /* 0xfffffffb04047810 */ /* 0x000fe4000791e905 */
[----:B------:R-:W-:Y:S02]  /*7c40*/  SHF.R.U32.HI R2, RZ, 0x4, R6 ;  /* 0x00000004ff027819 */ /* 0x000fe40000011606 */
[----:B------:R-:W-:Y:S02]  /*7c50*/  IADD3.X R3, ~R3, -0x1, R0, P0, P1 ;  /* 0xffffffff03037810 */ /* 0x000fe400007e2500 */
[C---:B------:R-:W-:Y:S01]  /*7c60*/  SHF.L.U32 R7, R5.reuse, 0x1, RZ ;  /* 0x0000000105077819 */ /* 0x040fe200000006ff */
[----:B------:R-:W-:Y:S01]  /*7c70*/  VIADD R0, R2, 0x14 ;  /* 0x0000001402007836 */ /* 0x000fe20000000000 */
[----:B------:R-:W-:Y:S01]  /*7c80*/  LEA R12, R5, UR6, 0x7 ;  /* 0x00000006050c7c11 */ /* 0x000fe2000f8e38ff */
[----:B------:R-:W-:Y:S01]  /*7c90*/  IMAD.WIDE.U32 R8, R3, -0x33333333, RZ ;  /* 0xcccccccd03087825 */ /* 0x000fe200078e00ff */
[----:B------:R-:W-:-:S02]  /*7ca0*/  LOP3.LUT R7, R7, 0x1f, R6, 0x78, !PT ;  /* 0x0000001f07077812 */ /* 0x000fc400078e7806 */
[----:B------:R-:W-:Y:S02]  /*7cb0*/  LOP3.LUT R14, RZ, R2, RZ, 0x33, !PT ;  /* 0x00000002ff0e7212 */ /* 0x000fe400078e33ff */
[----:B------:R-:W-:Y:S01]  /*7cc0*/  VIMNMX.U32 R13, R0, 0x20, !PT ;  /* 0x00000020000d7848 */ /* 0x000fe20007fe0000 */
[----:B------:R-:W-:Y:S01]  /*7cd0*/  IMAD.WIDE.U32 R10, P0, R4, -0x33333334, R8 ;  /* 0xcccccccc040a7825 */ /* 0x000fe20007800008 */
[----:B------:R-:W-:Y:S02]  /*7ce0*/  LEA R7, R7, R12, 0x2 ;  /* 0x0000000c07077211 */ /* 0x000fe400078e10ff */
[----:B------:R-:W-:Y:S01]  /*7cf0*/  SHF.L.U32 R12, R6, 0x7, RZ ;  /* 0x00000007060c7819 */ /* 0x000fe200000006ff */
[----:B------:R-:W-:Y:S01]  /*7d00*/  IMAD.WIDE.U32 R8, R4, -0x33333333, RZ ;  /* 0xcccccccd04087825 */ /* 0x000fe200078e00ff */
[----:B------:R-:W-:Y:S02]  /*7d10*/  IADD3.X R17, RZ, RZ, RZ, P0, !PT ;  /* 0x000000ffff117210 */ /* 0x000fe400007fe4ff */
[----:B------:R-:W-:-:S02]  /*7d20*/  MOV R16, R11 ;  /* 0x0000000b00107202 */ /* 0x000fc40000000f00 */
[----:B------:R-:W-:Y:S02]  /*7d30*/  IADD3 RZ, P1, R9, R10, RZ ;  /* 0x0000000a09ff7210 */ /* 0x000fe40007f3e0ff */
[----:B------:R-:W-:Y:S01]  /*7d40*/  IADD3 R8, R13, R14, RZ ;  /* 0x0000000e0d087210 */ /* 0x000fe20007ffe0ff */
[----:B------:R-:W-:Y:S01]  /*7d50*/  IMAD.SHL.U32 R13, R6, 0x2, RZ ;  /* 0x00000002060d7824 */ /* 0x000fe200078e00ff */
[----:B------:R-:W-:Y:S01]  /*7d60*/  ISETP.LT.U32.AND P0, PT, R20, 0x4, PT ;  /* 0x000000041400780c */ /* 0x000fe20003f01070 */
[----:B------:R-:W-:Y:S01]  /*7d70*/  IMAD.WIDE.U32.X R16, R3, -0x33333334, R16, P1 ;  /* 0xcccccccc03107825 */ /* 0x000fe200008e0410 */
[----:B------:R-:W-:Y:S02]  /*7d80*/  LOP3.LUT R12, R12, 0x780, RZ, 0xc0, !PT ;  /* 0x000007800c0c7812 */ /* 0x000fe400078ec0ff */
[----:B------:R-:W-:Y:S01]  /*7d90*/  LOP3.LUT R11, R13, 0x1e, RZ, 0xc0, !PT ;  /* 0x0000001e0d0b7812 */ /* 0x000fe200078ec0ff */
[----:B------:R-:W-:Y:S01]  /*7da0*/  IMAD.WIDE.U32 R14, R8, -0x33333333, RZ ;  /* 0xcccccccd080e7825 */ /* 0x000fe200078e00ff */
[----:B------:R-:W-:-:S02]  /*7db0*/  IADD3 R9, R2, 0x28, RZ ;  /* 0x0000002802097810 */ /* 0x000fc40007ffe0ff */
[----:B------:R-:W-:Y:S02]  /*7dc0*/  ISETP.LT.AND.EX P0, PT, R21, RZ, PT, P0 ;  /* 0x000000ff1500720c */ /* 0x000fe40003f01300 */
[----:B------:R-:W-:Y:S02]  /*7dd0*/  IADD3 R13, R12, UR6, RZ ;  /* 0x000000060c0d7c10 */ /* 0x000fe4000fffe0ff */
[----:B------:R-:W-:Y:S02]  /*7de0*/  SHF.R.U64 R23, R16, 0x3, R17 ;  /* 0x0000000310177819 */ /* 0x000fe40000001211 */
[-C--:B------:R-:W-:Y:S02]  /*7df0*/  LOP3.LUT R12, R0, R11.reuse, RZ, 0x3c, !PT ;  /* 0x0000000b000c7212 */ /* 0x080fe400078e3cff */
[-C--:B------:R-:W-:Y:S02]  /*7e00*/  LOP3.LUT R10, R2, R11.reuse, RZ, 0x3c, !PT ;  /* 0x0000000b020a7212 */ /* 0x080fe400078e3cff */
[----:B------:R-:W-:Y:S01]  /*7e10*/  LEA.HI R24, R15, 0x1, RZ, 0x1c ;  /* 0x000000010f187811 */ /* 0x000fe200078fe0ff */
[----:B------:R-:W-:Y:S01]  /*7e20*/  IMAD R12, R12, 0x4, R13 ;  /* 0x000000040c0c7824 */ /* 0x000fe200078e020d */
[----:B------:R-:W-:-:S02]  /*7e30*/  LOP3.LUT R18, R9, R11, RZ, 0x3c, !PT ;  /* 0x0000000b09127212 */ /* 0x000fc400078e3cff */
[----:B------:R-:W-:Y:S02]  /*7e40*/  SEL R14, R20, 0x4, P0 ;  /* 0x00000004140e7807 */ /* 0x000fe40000000000 */
[----:B------:R-:W-:Y:S02]  /*7e50*/  SEL R15, R21, RZ, P0 ;  /* 0x000000ff150f7207 */ /* 0x000fe40000000000 */
[C---:B------:R-:W-:Y:S02]  /*7e60*/  IADD3 R19, P1, R5.reuse, 0x14, RZ ;  /* 0x0000001405137810 */ /* 0x040fe40007f3e0ff */
[C---:B------:R-:W-:Y:S02]  /*7e70*/  IADD3 R20, P0, R5.reuse, 0xa, RZ ;  /* 0x0000000a05147810 */ /* 0x040fe40007f1e0ff */
[----:B------:R-:W-:Y:S01]  /*7e80*/  IADD3 R39, P2, R5, 0x1e, RZ ;  /* 0x0000001e05277810 */ /* 0x000fe20007f5e0ff */
[----:B------:R-:W-:Y:S01]  /*7e90*/  IMAD.X R16, RZ, RZ, RZ, P1 ;  /* 0x000000ffff107224 */ /* 0x000fe200008e06ff */
[----:B------:R-:W-:-:S02]  /*7ea0*/  IADD3 R23, R23, 0x1, RZ ;  /* 0x0000000117177810 */ /* 0x000fc40007ffe0ff */
[-C--:B------:R-:W-:Y:S02]  /*7eb0*/  LEA R10, R10, R13.reuse, 0x2 ;  /* 0x0000000d0a0a7211 */ /* 0x080fe400078e10ff */
[----:B------:R-:W-:Y:S02]  /*7ec0*/  LEA R13, R18, R13, 0x2 ;  /* 0x0000000d120d7211 */ /* 0x000fe400078e10ff */
[----:B------:R-:W-:Y:S02]  /*7ed0*/  SHF.L.U64.HI R15, R14, 0x2, R15 ;  /* 0x000000020e0f7819 */ /* 0x000fe4000001020f */
[C---:B------:R-:W-:Y:S02]  /*7ee0*/  LOP3.LUT R21, R6.reuse, 0x1f, RZ, 0xc0, !PT ;  /* 0x0000001f06157812 */ /* 0x040fe400078ec0ff */
[----:B------:R-:W-:Y:S02]  /*7ef0*/  LOP3.LUT R40, R6, 0xf, RZ, 0xc0, !PT ;  /* 0x0000000f06287812 */ /* 0x000fe400078ec0ff */
[----:B------:R-:W-:-:S02]  /*7f00*/  IADD3 R18, R2, 0x3c, RZ ;  /* 0x0000003c02127810 */ /* 0x000fc40007ffe0ff */
[----:B------:R-:W-:Y:S02]  /*7f10*/  IADD3.X R17, RZ, RZ, RZ, P0, !PT ;  /* 0x000000ffff117210 */ /* 0x000fe400007fe4ff */
[----:B------:R-:W-:Y:S02]  /*7f20*/  IADD3.X R38, RZ, RZ, RZ, P2, !PT ;  /* 0x000000ffff267210 */ /* 0x000fe400017fe4ff */
[----:B------:R-:W-:Y:S02]  /*7f30*/  SHF.L.U32 R14, R14, 0x2, RZ ;  /* 0x000000020e0e7819 */ /* 0x000fe400000006ff */
[----:B------:R-:W-:Y:S02]  /*7f40*/  LOP3.LUT R24, R24, 0x3, RZ, 0xc0, !PT ;  /* 0x0000000318187812 */ /* 0x000fe400078ec0ff */
[----:B------:R-:W-:-:S07]  /*7f50*/  LOP3.LUT R23, R23, 0x3, RZ, 0xc0, !PT ;  /* 0x0000000317177812 */ /* 0x000fce00078ec0ff */
.L_x_416:
[----:B------:R-:W-:Y:S01]  /*7f60*/  ISETP.GT.U32.AND P0, PT, R14, R5, PT ;  /* 0x000000050e00720c */ /* 0x000fe20003f04070 */
[----:B------:R-:W-:Y:S01]  /*7f70*/  BSSY B0, `(.L_x_400) ;  /* 0x00000a7000007945 */ /* 0x000fe20003800000 */
[----:B0---4-:R-:W-:Y:S01]  /*7f80*/  HFMA2.MMA R25, -RZ, RZ, 0, 0 ;  /* 0x00000000ff197435 */ /* 0x011fe200000001ff */
[----:B-123--:R-:W-:Y:S01]  /*7f90*/  IMAD.MOV.U32 R30, RZ, RZ, RZ ;  /* 0x000000ffff1e7224 */ /* 0x00efe200078e00ff */
[----:B------:R-:W-:-:S13]  /*7fa0*/  ISETP.GT.AND.EX P0, PT, R15, RZ, PT, P0 ;  /* 0x000000ff0f00720c */ /* 0x000fda0003f04300 */
[----:B------:R-:W-:Y:S05]  /*7fb0*/  @!P0 BRA `(.L_x_401) ;  /* 0x0000000800888947 */ /* 0x000fea0003800000 */
[----:B------:R-:W-:Y:S01]  /*7fc0*/  ISETP.NE.U32.AND P1, PT, R23, RZ, PT ;  /* 0x000000ff1700720c */ /* 0x000fe20003f25070 */
[----:B------:R-:W-:Y:S01]  /*7fd0*/  BSSY B1, `(.L_x_402) ;  /* 0x0000023000017945 */ /* 0x000fe20003800000 */
[----:B------:R-:W-:Y:S02]  /*7fe0*/  ISETP.GE.U32.AND P0, PT, R4, 0x1e, PT ;  /* 0x0000001e0400780c */ /* 0x000fe40003f06070 */
[----:B------:R-:W-:Y:S02]  /*7ff0*/  ISETP.NE.AND.EX P1, PT, RZ, RZ, PT, P1 ;  /* 0x000000ffff00720c */ /* 0x000fe40003f25310 */
[----:B------:R-:W-:Y:S02]  /*8000*/  IADD3 R26, P2, R21, R22, RZ ;  /* 0x00000016151a7210 */ /* 0x000fe40007f5e0ff */
[----:B------:R-:W-:Y:S02]  /*8010*/  ISETP.GE.U32.AND.EX P0, PT, R3, RZ, PT, P0 ;  /* 0x000000ff0300720c */ /* 0x000fe40003f06100 */
[----:B------:R-:W-:-:S02]  /*8020*/  MOV R30, RZ ;  /* 0x000000ff001e7202 */ /* 0x000fc40000000f00 */
[----:B------:R-:W-:Y:S02]  /*8030*/  MOV R67, R5 ;  /* 0x0000000500437202 */ /* 0x000fe40000000f00 */
[----:B------:R-:W-:Y:S02]  /*8040*/  MOV R66, RZ ;  /* 0x000000ff00427202 */ /* 0x000fe40000000f00 */
[----:B------:R-:W-:Y:S02]  /*8050*/  MOV R25, RZ ;  /* 0x000000ff00197202 */ /* 0x000fe40000000f00 */
[----:B------:R-:W-:Y:S01]  /*8060*/  LEA.HI.X.SX32 R27, R22, RZ, 0x1, P2 ;  /* 0x000000ff161b7211 */ /* 0x000fe200010f0eff */
        /* <DEDUP_REMOVED lines=17> */
[----:B------:R-:W-:Y:S02]  /*8180*/  MOV R67, R19 ;  /* 0x0000001300437202 */ /* 0x000fe40000000f00 */
[----:B------:R-:W-:Y:S01]  /*8190*/  MOV R66, R16 ;  /* 0x0000001000427202 */ /* 0x000fe20000000f00 */
[----:B------:R-:W-:Y:S01]  /*81a0*/  @P1 IMAD.MOV.U32 R66, RZ, RZ, R38 ;  /* 0x000000ffff421224 */ /* 0x000fe200078e0026 */
[----:B------:R-:W-:Y:S01]  /*81b0*/  @P1 MOV R67, R39 ;  /* 0x0000002700431202 */ /* 0x000fe20000000f00 */
[----:B--2---:R-:W-:Y:S01]  /*81c0*/  FADD.FTZ R25, R25, R32 ;  /* 0x0000002019197221 */ /* 0x004fe20000010000 */
[----:B------:R-:W-:-:S03]  /*81d0*/  FADD.FTZ R30, R30, R33 ;  /* 0x000000211e1e7221 */ /* 0x000fc60000010000 */
[----:B---3--:R-:W-:Y:S01]  /*81e0*/  @P1 FADD.FTZ R25, R25, R34 ;  /* 0x0000002219191221 */ /* 0x008fe20000010000 */
[----:B------:R-:W-:-:S07]  /*81f0*/  @P1 FADD.FTZ R30, R30, R35 ;  /* 0x000000231e1e1221 */ /* 0x000fce0000010000 */
.L_x_403:
[----:B------:R-:W-:Y:S05]  /*8200*/  BSYNC B1 ;  /* 0x0000000000017941 */ /* 0x000fea0003800000 */
.L_x_402:
[----:B------:R-:W-:Y:S05]  /*8210*/  @!P0 BRA `(.L_x_401) ;  /* 0x0000000400f08947 */ /* 0x000fea0003800000 */
[----:B------:R-:W-:Y:S01]  /*8220*/  SHF.L.U64.HI R29, R26, 0x1, R27 ;  /* 0x000000011a1d7819 */ /* 0x000fe2000001021b */
[----:B------:R-:W-:Y:S01]  /*8230*/  IMAD R27, R66, 0x1400, RZ ;  /* 0x00001400421b7824 */ /* 0x000fe200078e02ff */
[----:B------:R-:W-:Y:S01]  /*8240*/  SHF.L.U32 R28, R26, 0x1, RZ ;  /* 0x000000011a1c7819 */ /* 0x000fe200000006ff */
[----:B------:R-:W-:Y:S01]  /*8250*/  BSSY B1, `(.L_x_404) ;  /* 0x0000045000017945 */ /* 0x000fe20003800000 */
[----:B------:R-:W-:-:S03]  /*8260*/  IADD3 R26, P0, -R67, R14, RZ ;  /* 0x0000000e431a7210 */ /* 0x000fc60007f1e1ff */
[----:B------:R-:W-:Y:S01]  /*8270*/  IMAD.WIDE.U32 R28, R67, 0x1400, R28 ;  /* 0x00001400431c7825 */ /* 0x000fe200078e001c */
[----:B------:R-:W-:Y:S02]  /*8280*/  ISETP.GT.U32.AND P1, PT, R26, 0x78, PT ;  /* 0x000000781a00780c */ /* 0x000fe40003f24070 */
[----:B------:R-:W-:Y:S02]  /*8290*/  IADD3.X R31, ~R66, R15, RZ, P0, !PT ;  /* 0x0000000f421f7210 */ /* 0x000fe400007fe5ff */
[----:B------:R-:W-:Y:S02]  /*82a0*/  IADD3 R27, R29, R27, RZ ;  /* 0x0000001b1d1b7210 */ /* 0x000fe40007ffe0ff */
        /* <DEDUP_REMOVED lines=8> */
.L_x_406:
        /* <DEDUP_REMOVED lines=55> */
.L_x_405:
[----:B------:R-:W-:Y:S05]  /*86a0*/  BSYNC B1 ;  /* 0x0000000000017941 */ /* 0x000fea0003800000 */
.L_x_404:
        /* <DEDUP_REMOVED lines=35> */
.L_x_408:
[----:B------:R-:W-:Y:S05]  /*88e0*/  BSYNC B1 ;  /* 0x0000000000017941 */ /* 0x000fea0003800000 */
.L_x_407:
        /* <DEDUP_REMOVED lines=15> */
.L_x_401:
[----:B------:R-:W-:Y:S05]  /*89e0*/  BSYNC B0 ;  /* 0x0000000000007941 */ /* 0x000fea0003800000 */
.L_x_400:
        /* <DEDUP_REMOVED lines=9> */
[----:B------:R-:W-:Y:S01]  /*8a80*/  ISETP.GT.U32.AND P1, PT, R40, 0x9, PT ;  /* 0x000000092800780c */ /* 0x000fe20003f24070 */
[----:B------:R-:W-:Y:S01]  /*8a90*/  HFMA2.MMA R26, -RZ, RZ, 0, 0 ;  /* 0x00000000ff1a7435 */ /* 0x000fe200000001ff */
[----:B------:R-:W-:Y:S01]  /*8aa0*/  IMAD.MOV.U32 R25, RZ, RZ, RZ ;  /* 0x000000ffff197224 */ /* 0x000fe200078e00ff */
[----:B------:R-:W-:-:S10]  /*8ab0*/  UMOV UR7, 0xffff ;  /* 0x0000ffff00077882 */ /* 0x000fd40000000000 */
[----:B------:R0:W1:Y:S04]  /*8ac0*/  @!P1 LDS R25, [R10] ;  /* 0x000000000a199984 */ /* 0x0000680000000800 */
[----:B------:R0:W2:Y:S01]  /*8ad0*/  @!P1 LDS R26, [R10+0x500] ;  /* 0x000500000a1a9984 */ /* 0x0000a20000000800 */
[----:B------:R-:W-:Y:S05]  /*8ae0*/  BRA.DIV UR7, `(.L_x_412) ;  /* 0x0000001207307947 */ /* 0x000fea000b800000 */
[----:B------:R-:W-:Y:S01]  /*8af0*/  MOV R32, 0xffff ;  /* 0x0000ffff00207802 */ /* 0x000fe20000000f00 */
[----:B------:R-:W-:Y:S01]  /*8b00*/  IMAD.MOV.U32 R34, RZ, RZ, 0xffff ;  /* 0x0000ffffff227424 */ /* 0x000fe200078e00ff */
[----:B------:R-:W-:Y:S02]  /*8b10*/  MOV R31, 0xffff ;  /* 0x0000ffff001f7802 */ /* 0x000fe40000000f00 */
[----:B------:R-:W-:Y:S01]  /*8b20*/  MOV R33, 0xffff ;  /* 0x0000ffff00217802 */ /* 0x000fe20000000f00 */
[----:B-1----:R-:W1:Y:S01]  /*8b30*/  SHFL.BFLY PT, R28, R25, 0x8, 0x101f ;  /* 0x0d101f00191c7f89 */ /* 0x002e6200000e0000 */
[----:B------:R-:W-:Y:S02]  /*8b40*/  MOV R36, 0xffff ;  /* 0x0000ffff00247802 */ /* 0x000fe40000000f00 */
[----:B------:R-:W-:Y:S01]  /*8b50*/  MOV R35, 0xffff ;  /* 0x0000ffff00237802 */ /* 0x000fe20000000f00 */
[----:B--2---:R-:W2:Y:S01]  /*8b60*/  SHFL.BFLY PT, R27, R26, 0x8, 0x101f ;  /* 0x0d101f001a1b7f89 */ /* 0x004ea200000e0000 */
[----:B------:R-:W-:Y:S01]  /*8b70*/  MOV R37, 0xffff ;  /* 0x0000ffff00257802 */ /* 0x000fe20000000f00 */
[----:B-1----:R-:W-:Y:S01]  /*8b80*/  FADD.FTZ R28, R28, R25 ;  /* 0x000000191c1c7221 */ /* 0x002fe20000010000 */
[----:B--2---:R-:W-:-:S04]  /*8b90*/  FADD.FTZ R27, R27, R26 ;  /* 0x0000001a1b1b7221 */ /* 0x004fc80000010000 */
        /* <DEDUP_REMOVED lines=12> */
.L_x_425:
[----:B------:R-:W1:Y:S01]  /*8c60*/  LDC.64 R26, c[0x0][0x218] ;  /* 0x00008600ff1a7b82 */ /* 0x000e620000000a00 */
[----:B------:R-:W-:Y:S01]  /*8c70*/  ISETP.NE.AND P2, PT, R40, RZ, PT ;  /* 0x000000ff2800720c */ /* 0x000fe20003f45270 */
[----:B---3--:R-:W-:Y:S01]  /*8c80*/  FADD.FTZ R34, R25, R34 ;  /* 0x0000002219227221 */ /* 0x008fe20000010000 */
[----:B------:R-:W-:Y:S01]  /*8c90*/  IMAD.IADD R25, R2, 0x1, R22 ;  /* 0x0000000102197824 */ /* 0x000fe200078e0216 */
[----:B------:R-:W-:-:S04]  /*8ca0*/  ISETP.NE.AND P0, PT, R24, 0x1, PT ;  /* 0x000000011800780c */ /* 0x000fc80003f05270 */
[----:B------:R-:W2:Y:S06]  /*8cb0*/  LDC.64 R28, c[0x0][0x220] ;  /* 0x00008800ff1c7b82 */ /* 0x000eac0000000a00 */
[----:B------:R-:W-:Y:S02]  /*8cc0*/  @!P2 F2FP.BF16.F32.PACK_AB R30, RZ, R31 ;  /* 0x0000001fff1ea23e */ /* 0x000fe400000010ff */
[----:B------:R-:W-:Y:S01]  /*8cd0*/  @!P2 F2FP.BF16.F32.PACK_AB R31, RZ, R34 ;  /* 0x00000022ff1fa23e */ /* 0x000fe200000010ff */
[----:B-1----:R-:W-:-:S05]  /*8ce0*/  IMAD.WIDE R26, R25, 0x2, R26 ;  /* 0x00000002191a7825 */ /* 0x002fca00078e021a */
[----:B------:R1:W-:Y:S01]  /*8cf0*/  @!P2 STG.E.U16 desc[UR18][R26.64], R30 ;  /* 0x0000001e1a00a986 */ /* 0x0003e2000c101512 */
[----:B--2---:R-:W-:Y:S01]  /*8d00*/  IMAD.WIDE R28, R25, 0x2, R28 ;  /* 0x00000002191c7825 */ /* 0x004fe200078e021c */
[----:B------:R-:W-:-:S04]  /*8d10*/  MOV R25, R0 ;  /* 0x0000000000197202 */ /* 0x000fc80000000f00 */
[----:B------:R1:W-:Y:S01]  /*8d20*/  @!P2 STG.E.U16 desc[UR18][R28.64], R31 ;  /* 0x0000001f1c00a986 */ /* 0x0003e2000c101512 */
[----:B------:R-:W-:Y:S05]  /*8d30*/  @!P0 BRA `(.L_x_411) ;  /* 0x0000000400288947 */ /* 0x000fea0003800000 */
[----:B------:R-:W-:Y:S01]  /*8d40*/  HFMA2.MMA R25, -RZ, RZ, 0, 0 ;  /* 0x00000000ff197435 */ /* 0x000fe200000001ff */
[----:B-1----:R-:W-:Y:S01]  /*8d50*/  MOV R30, RZ ;  /* 0x000000ff001e7202 */ /* 0x002fe20000000f00 */
[----:B------:R-:W-:-:S05]  /*8d60*/  UMOV UR7, 0xffff ;  /* 0x0000ffff00077882 */ /* 0x000fca0000000000 */
[----:B------:R1:W2:Y:S04]  /*8d70*/  @!P1 LDS R30, [R12+0x500] ;  /* 0x000500000c1e9984 */ /* 0x0002a80000000800 */
[----:B------:R1:W3:Y:S01]  /*8d80*/  @!P1 LDS R25, [R12] ;  /* 0x000000000c199984 */ /* 0x0002e20000000800 */
        /* <DEDUP_REMOVED lines=9> */
[----:B--2---:R-:W2:Y:S01]  /*8e20*/  SHFL.BFLY PT, R31, R30, 0x8, 0x101f ;  /* 0x0d101f001e1f7f89 */ /* 0x004ea200000e0000 */
[----:B---3--:R-:W-:Y:S01]  /*8e30*/  FADD.FTZ R32, R32, R25 ;  /* 0x0000001920207221 */ /* 0x008fe20000010000 */
[----:B--2---:R-:W-:-:S04]  /*8e40*/  FADD.FTZ R31, R31, R30 ;  /* 0x0000001e1f1f7221 */ /* 0x004fc80000010000 */
        /* <DEDUP_REMOVED lines=12> */
.L_x_435:
[----:B----4-:R-:W-:Y:S01]  /*8f10*/  FADD.FTZ R30, R25, R30 ;  /* 0x0000001e191e7221 */ /* 0x010fe20000010000 */
[----:B------:R-:W-:Y:S02]  /*8f20*/  @!P2 F2FP.BF16.F32.PACK_AB R25, RZ, R35 ;  /* 0x00000023ff19a23e */ /* 0x000fe400000010ff */
[----:B------:R-:W-:Y:S02]  /*8f30*/  ISETP.NE.AND P0, PT, R24, 0x2, PT ;  /* 0x000000021800780c */ /* 0x000fe40003f05270 */
[----:B------:R-:W-:Y:S02]  /*8f40*/  PRMT R31, R25, 0x7610, R31 ;  /* 0x00007610191f7816 */ /* 0x000fe4000000001f */
[----:B------:R-:W-:Y:S02]  /*8f50*/  @!P2 F2FP.BF16.F32.PACK_AB R30, RZ, R30 ;  /* 0x0000001eff1ea23e */ /* 0x000fe400000010ff */
[----:B------:R-:W-:Y:S01]  /*8f60*/  MOV R25, R9 ;  /* 0x0000000900197202 */ /* 0x000fe20000000f00 */
[----:B------:R2:W-:Y:S04]  /*8f70*/  @!P2 STG.E.U16 desc[UR18][R26.64+0x28], R31 ;  /* 0x0000281f1a00a986 */ /* 0x0005e8000c101512 */
[----:B------:R2:W-:Y:S02]  /*8f80*/  @!P2 STG.E.U16 desc[UR18][R28.64+0x28], R30 ;  /* 0x0000281e1c00a986 */ /* 0x0005e4000c101512 */
[----:B------:R-:W-:Y:S05]  /*8f90*/  @!P0 BRA `(.L_x_411) ;  /* 0x0000000000908947 */ /* 0x000fea0003800000 */
[----:B------:R-:W-:Y:S01]  /*8fa0*/  HFMA2.MMA R25, -RZ, RZ, 0, 0 ;  /* 0x00000000ff197435 */ /* 0x000fe200000001ff */
[----:B--2---:R-:W-:Y:S01]  /*8fb0*/  MOV R30, RZ ;  /* 0x000000ff001e7202 */ /* 0x004fe20000000f00 */
[----:B------:R-:W-:-:S05]  /*8fc0*/  UMOV UR7, 0xffff ;  /* 0x0000ffff00077882 */ /* 0x000fca0000000000 */
[----:B------:R2:W3:Y:S04]  /*8fd0*/  @!P1 LDS R30, [R13+0x500] ;  /* 0x000500000d1e9984 */ /* 0x0004e80000000800 */
[----:B------:R2:W4:Y:S01]  /*8fe0*/  @!P1 LDS R25, [R13] ;  /* 0x000000000d199984 */ /* 0x0005220000000800 */
[----:B------:R-:W-:Y:S05]  /*8ff0*/  BRA.DIV UR7, `(.L_x_414) ;  /* 0x0000001207b07947 */ /* 0x000fea000b800000 */
[----:B------:R-:W-:Y:S01]  /*9000*/  IMAD.MOV.U32 R36, RZ, RZ, 0xffff ;  /* 0x0000ffffff247424 */ /* 0x000fe200078e00ff */
[----:B------:R-:W-:Y:S01]  /*9010*/  MOV R35, 0xffff ;  /* 0x0000ffff00237802 */ /* 0x000fe20000000f00 */
[----:B------:R-:W-:Y:S01]  /*9020*/  IMAD.MOV.U32 R41, RZ, RZ, 0xffff ;  /* 0x0000ffffff297424 */ /* 0x000fe200078e00ff */
[----:B------:R-:W-:Y:S01]  /*9030*/  MOV R37, 0xffff ;  /* 0x0000ffff00257802 */ /* 0x000fe20000000f00 */
[----:B----4-:R-:W4:Y:S01]  /*9040*/  SHFL.BFLY PT, R32, R25, 0x8, 0x101f ;  /* 0x0d101f0019207f89 */ /* 0x010f2200000e0000 */
[----:B------:R-:W-:Y:S02]  /*9050*/  MOV R42, 0xffff ;  /* 0x0000ffff002a7802 */ /* 0x000fe40000000f00 */
[----:B------:R-:W-:Y:S01]  /*9060*/  MOV R44, 0xffff ;  /* 0x0000ffff002c7802 */ /* 0x000fe20000000f00 */
[----:B---3--:R-:W3:Y:S01]  /*9070*/  SHFL.BFLY PT, R31, R30, 0x8, 0x101f ;  /* 0x0d101f001e1f7f89 */ /* 0x008ee200000e0000 */
[----:B------:R-:W-:Y:S01]  /*9080*/  MOV R43, 0xffff ;  /* 0x0000ffff002b7802 */ /* 0x000fe20000000f00 */
[----:B----4-:R-:W-:Y:S01]  /*9090*/  FADD.FTZ R32, R32, R25 ;  /* 0x0000001920207221 */ /* 0x010fe20000010000 */
[----:B---3--:R-:W-:-:S04]  /*90a0*/  FADD.FTZ R31, R31, R30 ;  /* 0x0000001e1f1f7221 */ /* 0x008fc80000010000 */
        /* <DEDUP_REMOVED lines=12> */
.L_x_445:
[----:B0-----:R-:W-:Y:S01]  /*9170*/  FADD.FTZ R30, R25, R30 ;  /* 0x0000001e191e7221 */ /* 0x001fe20000010000 */
[----:B------:R-:W-:-:S04]  /*9180*/  @!P2 F2FP.BF16.F32.PACK_AB R25, RZ, R35 ;  /* 0x00000023ff19a23e */ /* 0x000fc800000010ff */
[----:B------:R-:W-:Y:S02]  /*9190*/  PRMT R31, R25, 0x7610, R31 ;  /* 0x00007610191f7816 */ /* 0x000fe4000000001f */
[----:B------:R-:W-:Y:S02]  /*91a0*/  @!P2 F2FP.BF16.F32.PACK_AB R30, RZ, R30 ;  /* 0x0000001eff1ea23e */ /* 0x000fe400000010ff */
[----:B------:R-:W-:Y:S01]  /*91b0*/  MOV R25, R18 ;  /* 0x0000001200197202 */ /* 0x000fe20000000f00 */
[----:B------:R3:W-:Y:S04]  /*91c0*/  @!P2 STG.E.U16 desc[UR18][R26.64+0x50], R31 ;  /* 0x0000501f1a00a986 */ /* 0x0007e8000c101512 */
[----:B------:R3:W-:Y:S02]  /*91d0*/  @!P2 STG.E.U16 desc[UR18][R28.64+0x50], R30 ;  /* 0x0000501e1c00a986 */ /* 0x0007e4000c101512 */
.L_x_411:
[----:B------:R-:W-:Y:S05]  /*91e0*/  BSYNC B0 ;  /* 0x0000000000007941 */ /* 0x000fea0003800000 */
.L_x_410:
        /* <DEDUP_REMOVED lines=11> */
[C---:B------:R-:W-:Y:S01]  /*92a0*/  @!P0 VIADD R30, R25.reuse, 0x14 ;  /* 0x00000014191e8836 */ /* 0x040fe20000000000 */
[----:B-1----:R-:W-:Y:S01]  /*92b0*/  @!P0 IADD3 R28, R25, 0x28, RZ ;  /* 0x00000028191c8810 */ /* 0x002fe20007ffe0ff */
[----:B------:R-:W-:Y:S01]  /*92c0*/  HFMA2.MMA R41, -RZ, RZ, 0, 0 ;  /* 0x00000000ff297435 */ /* 0x000fe200000001ff */
[----:B------:R-:W-:Y:S02]  /*92d0*/  @!P0 LEA R29, R40, UR6, 0x7 ;  /* 0x00000006281d8c11 */ /* 0x000fe4000f8e38ff */
[----:B------:R-:W-:Y:S02]  /*92e0*/  CS2R R34, SRZ ;  /* 0x0000000000227805 */ /* 0x000fe4000001ff00 */
[-C--:B------:R-:W-:Y:S02]  /*92f0*/  @!P0 LOP3.LUT R28, R28, R11.reuse, RZ, 0x3c, !PT ;  /* 0x0000000b1c1c8212 */ /* 0x080fe400078e3cff */
[----:B------:R-:W-:Y:S02]  /*9300*/  @!P0 LEA R31, R40, UR6, 0x7 ;  /* 0x00000006281f8c11 */ /* 0x000fe4000f8e38ff */
[----:B------:R-:W-:-:S02]  /*9310*/  @!P0 LOP3.LUT R30, R30, R11, RZ, 0x3c, !PT ;  /* 0x0000000b1e1e8212 */ /* 0x000fc400078e3cff */
[----:B------:R-:W-:Y:S02]  /*9320*/  @!P0 LEA R28, R28, R29, 0x2 ;  /* 0x0000001d1c1c8211 */ /* 0x000fe400078e10ff */
[----:B------:R-:W-:Y:S02]  /*9330*/  @!P0 LEA R30, R30, R31, 0x2 ;  /* 0x0000001f1e1e8211 */ /* 0x000fe400078e10ff */
[C---:B------:R-:W-:Y:S01]  /*9340*/  @!P0 IADD3 R46, R25.reuse, 0x3c, RZ ;  /* 0x0000003c192e8810 */ /* 0x040fe20007ffe0ff */
[----:B------:R-:W1:Y:S01]  /*9350*/  @!P0 LDS R29, [R28] ;  /* 0x000000001c1d8984 */ /* 0x000e620000000800 */
[----:B------:R-:W-:Y:S01]  /*9360*/  @!P0 LEA R45, R40, UR6, 0x7 ;  /* 0x00000006282d8c11 */ /* 0x000fe2000f8e38ff */
[----:B------:R-:W-:Y:S01]  /*9370*/  IMAD.IADD R25, R25, 0x1, R22 ;  /* 0x0000000119197824 */ /* 0x000fe200078e0216 */
[----:B------:R-:W-:Y:S01]  /*9380*/  @!P0 LOP3.LUT R46, R46, R11, RZ, 0x3c, !PT ;  /* 0x0000000b2e2e8212 */ /* 0x000fe200078e3cff */
[----:B------:R-:W4:Y:S01]  /*9390*/  @!P0 LDS R33, [R30+0x500] ;  /* 0x000500001e218984 */ /* 0x000f220000000800 */
[----:B------:R-:W-:-:S02]  /*93a0*/  MOV R31, 0xffff ;  /* 0x0000ffff001f7802 */ /* 0x000fc40000000f00 */
[----:B------:R-:W-:Y:S01]  /*93b0*/  MOV R42, RZ ;  /* 0x000000ff002a7202 */ /* 0x000fe20000000f00 */
[----:B------:R5:W0:Y:S01]  /*93c0*/  @!P0 LDS R32, [R30] ;  /* 0x000000001e208984 */ /* 0x000a220000000800 */
[----:B------:R-:W-:Y:S01]  /*93d0*/  @!P0 IMAD R46, R46, 0x4, R45 ;  /* 0x000000042e2e8824 */ /* 0x000fe200078e022d */
[----:B------:R-:W-:Y:S01]  /*93e0*/  MOV R49, 0xffff ;  /* 0x0000ffff00317802 */ /* 0x000fe20000000f00 */
[----:B------:R-:W-:Y:S01]  /*93f0*/  HFMA2.MMA R45, -RZ, RZ, 0, 0 ;  /* 0x00000000ff2d7435 */ /* 0x000fe200000001ff */
[----:B------:R-:W-:Y:S01]  /*9400*/  @!P0 LDS R43, [R28+0x500] ;  /* 0x000500001c2b8984 */ /* 0x000fe20000000800 */
[----:B------:R-:W-:Y:S02]  /*9410*/  MOV R50, 0xffff ;  /* 0x0000ffff00327802 */ /* 0x000fe40000000f00 */
[----:B------:R-:W-:Y:S01]  /*9420*/  MOV R52, 0xffff ;  /* 0x0000ffff00347802 */ /* 0x000fe20000000f00 */
[----:B------:R-:W-:Y:S01]  /*9430*/  @!P0 LDS R48, [R46+0x500] ;  /* 0x000500002e308984 */ /* 0x000fe20000000800 */
[----:B-----5:R-:W-:-:S02]  /*9440*/  MOV R30, 0xffff ;  /* 0x0000ffff001e7802 */ /* 0x020fc40000000f00 */
[----:B------:R-:W-:Y:S01]  /*9450*/  MOV R51, 0xffff ;  /* 0x0000ffff00337802 */ /* 0x000fe20000000f00 */
[----:B------:R5:W-:Y:S04]  /*9460*/  @!P0 LDS R47, [R46] ;  /* 0x000000002e2f8984 */ /* 0x000be80000000800 */
[----:B---3--:R-:W3:Y:S01]  /*9470*/  SHFL.BFLY PT, R28, R27, 0x8, 0x101f ;  /* 0x0d101f001b1c7f89 */ /* 0x008ee200000e0000 */
[----:B-----5:R-:W-:Y:S01]  /*9480*/  MOV R46, RZ ;  /* 0x000000ff002e7202 */ /* 0x020fe20000000f00 */
[----:B-1----:R-:W-:Y:S02]  /*9490*/  @!P0 IMAD.MOV.U32 R41, RZ, RZ, R29 ;  /* 0x000000ffff298224 */ /* 0x002fe400078e001d */
[----:B--2---:R-:W1:Y:S01]  /*94a0*/  SHFL.BFLY PT, R29, R26, 0x8, 0x101f ;  /* 0x0d101f001a1d7f89 */ /* 0x004e6200000e0000 */
[----:B----4-:R-:W-:-:S02]  /*94b0*/  @!P0 MOV R35, R33 ;  /* 0x0000002100238202 */ /* 0x010fc40000000f00 */
[----:B------:R-:W-:Y:S01]  /*94c0*/  MOV R33, 0xffff ;  /* 0x0000ffff00217802 */ /* 0x000fe20000000f00 */
[----:B------:R-:W2:Y:S01]  /*94d0*/  SHFL.BFLY PT, R44, R41, 0x8, 0x101f ;  /* 0x0d101f00292c7f89 */ /* 0x000ea200000e0000 */
[----:B0-----:R-:W-:Y:S01]  /*94e0*/  @!P0 MOV R34, R32 ;  /* 0x0000002000228202 */ /* 0x001fe20000000f00 */
[----:B------:R-:W-:Y:S02]  /*94f0*/  IMAD.MOV.U32 R32, RZ, RZ, 0xffff ;  /* 0x0000ffffff207424 */ /* 0x000fe400078e00ff */
[----:B---3--:R-:W-:Y:S01]  /*9500*/  FADD.FTZ R28, R28, R27 ;  /* 0x0000001b1c1c7221 */ /* 0x008fe20000010000 */
[----:B------:R-:W-:Y:S01]  /*9510*/  @!P0 MOV R42, R43 ;  /* 0x0000002b002a8202 */ /* 0x000fe20000000f00 */
[----:B------:R-:W0:Y:S01]  /*9520*/  SHFL.BFLY PT, R37, R34, 0x8, 0x101f ;  /* 0x0d101f0022257f89 */ /* 0x000e2200000e0000 */
[----:B------:R-:W-:-:S03]  /*9530*/  @!P0 MOV R46, R48 ;  /* 0x00000030002e8202 */ /* 0x000fc60000000f00 */
[----:B------:R-:W3:Y:S01]  /*9540*/  SHFL.BFLY PT, R36, R35, 0x8, 0x101f ;  /* 0x0d101f0023247f89 */ /* 0x000ee200000e0000 */
[----:B------:R-:W-:Y:S01]  /*9550*/  MOV R48, 0xffff ;  /* 0x0000ffff00307802 */ /* 0x000fe20000000f00 */
[----:B------:R-:W-:Y:S02]  /*9560*/  @!P0 IMAD.MOV.U32 R45, RZ, RZ, R47 ;  /* 0x000000ffff2d8224 */ /* 0x000fe400078e002f */
[----:B------:R-:W4:Y:S01]  /*9570*/  SHFL.BFLY PT, R43, R42, 0x8, 0x101f ;  /* 0x0d101f002a2b7f89 */ /* 0x000f2200000e0000 */
[----:B------:R-:W-:-:S03]  /*9580*/  ISETP.NE.AND P0, PT, R40, RZ, PT ;  /* 0x000000ff2800720c */ /* 0x000fc60003f05270 */
[----:B------:R-:W5:Y:S01]  /*9590*/  SHFL.BFLY PT, R27, R28, 0x4, 0x101f ;  /* 0x0c901f001c1b7f89 */ /* 0x000f6200000e0000 */
[----:B-1----:R-:W-:-:S03]  /*95a0*/  FADD.FTZ R29, R29, R26 ;  /* 0x0000001a1d1d7221 */ /* 0x002fc60000010000 */
[----:B------:R-:W1:Y:S01]  /*95b0*/  SHFL.BFLY PT, R50, R45, 0x8, 0x101f ;  /* 0x0d101f002d327f89 */ /* 0x000e6200000e0000 */
[----:B--2---:R-:W-:-:S03]  /*95c0*/  FADD.FTZ R44, R44, R41 ;  /* 0x000000292c2c7221 */ /* 0x004fc60000010000 */
[----:B------:R-:W2:Y:S01]  /*95d0*/  SHFL.BFLY PT, R26, R29, 0x4, 0x101f ;  /* 0x0c901f001d1a7f89 */ /* 0x000ea200000e0000 */
[----:B0-----:R-:W-:-:S03]  /*95e0*/  FADD.FTZ R37, R37, R34 ;  /* 0x0000002225257221 */ /* 0x001fc60000010000 */
[----:B------:R-:W0:Y:S01]  /*95f0*/  SHFL.BFLY PT, R41, R44, 0x4, 0x101f ;  /* 0x0c901f002c297f89 */ /* 0x000e2200000e0000 */
[----:B---3--:R-:W-:-:S03]  /*9600*/  FADD.FTZ R36, R36, R35 ;  /* 0x0000002324247221 */ /* 0x008fc60000010000 */
[----:B------:R-:W3:Y:S01]  /*9610*/  SHFL.BFLY PT, R34, R37, 0x4, 0x101f ;  /* 0x0c901f0025227f89 */ /* 0x000ee200000e0000 */
[----:B----4-:R-:W-:-:S03]  /*9620*/  FADD.FTZ R43, R43, R42 ;  /* 0x0000002a2b2b7221 */ /* 0x010fc60000010000 */
[----:B------:R-:W4:Y:S01]  /*9630*/  SHFL.BFLY PT, R35, R36, 0x4, 0x101f ;  /* 0x0c901f0024237f89 */ /* 0x000f2200000e0000 */
[----:B-----5:R-:W-:-:S03]  /*9640*/  FADD.FTZ R27, R28, R27 ;  /* 0x0000001b1c1b7221 */ /* 0x020fc60000010000 */
[----:B------:R-:W5:Y:S01]  /*9650*/  SHFL.BFLY PT, R42, R43, 0x4, 0x101f ;  /* 0x0c901f002b2a7f89 */ /* 0x000f6200000e0000 */
[----:B------:R-:W-:Y:S01]  /*9660*/  MOV R28, 0xffff ;  /* 0x0000ffff001c7802 */ /* 0x000fe20000000f00 */
[----:B-1----:R-:W-:Y:S02]  /*9670*/  FADD.FTZ R50, R50, R45 ;  /* 0x0000002d32327221 */ /* 0x002fe40000010000 */
[----:B------:R-:W1:Y:S01]  /*9680*/  SHFL.BFLY PT, R47, R46, 0x8, 0x101f ;  /* 0x0d101f002e2f7f89 */ /* 0x000e6200000e0000 */
[----:B------:R-:W-:Y:S01]  /*9690*/  MOV R45, 0xffff ;  /* 0x0000ffff002d7802 */ /* 0x000fe20000000f00 */
[----:B--2---:R-:W-:Y:S01]  /*96a0*/  FADD.FTZ R26, R29, R26 ;  /* 0x0000001a1d1a7221 */ /* 0x004fe20000010000 */
[----:B------:R-:W-:Y:S01]  /*96b0*/  IMAD.MOV.U32 R29, RZ, RZ, 0xffff ;  /* 0x0000ffffff1d7424 */ /* 0x000fe200078e00ff */
[----:B------:R-:W2:Y:S01]  /*96c0*/  SHFL.BFLY PT, R28, R27, 0x2, 0x101f ;  /* 0x0c501f001b1c7f89 */ /* 0x000ea200000e0000 */
[----:B0-----:R-:W-:-:S03]  /*96d0*/  FADD.FTZ R41, R44, R41 ;  /* 0x000000292c297221 */ /* 0x001fc60000010000 */
[----:B------:R-:W0:Y:S01]  /*96e0*/  SHFL.BFLY PT, R45, R50, 0x4, 0x101f ;  /* 0x0c901f00322d7f89 */ /* 0x000e2200000e0000 */
[----:B---3--:R-:W-:-:S03]  /*96f0*/  FADD.FTZ R34, R37, R34 ;  /* 0x0000002225227221 */ /* 0x008fc60000010000 */
[----:B------:R-:W3:Y:S01]  /*9700*/  SHFL.BFLY PT, R29, R26, 0x2, 0x101f ;  /* 0x0c501f001a1d7f89 */ /* 0x000ee200000e0000 */
[----:B----4-:R-:W-:-:S03]  /*9710*/  FADD.FTZ R35, R36, R35 ;  /* 0x0000002324237221 */ /* 0x010fc60000010000 */
[----:B------:R-:W4:Y:S01]  /*9720*/  SHFL.BFLY PT, R37, R34, 0x2, 0x101f ;  /* 0x0c501f0022257f89 */ /* 0x000f2200000e0000 */
[----:B-----5:R-:W-:Y:S01]  /*9730*/  FADD.FTZ R42, R43, R42 ;  /* 0x0000002a2b2a7221 */ /* 0x020fe20000010000 */
[----:B------:R-:W-:Y:S02]  /*9740*/  MOV R43, 0xffff ;  /* 0x0000ffff002b7802 */ /* 0x000fe40000000f00 */
[----:B------:R-:W5:Y:S01]  /*9750*/  SHFL.BFLY PT, R36, R35, 0x2, 0x101f ;  /* 0x0c501f0023247f89 */ /* 0x000f6200000e0000 */
[----:B-1----:R-:W-:Y:S01]  /*9760*/  FADD.FTZ R47, R47, R46 ;  /* 0x0000002e2f2f7221 */ /* 0x002fe20000010000 */
[----:B------:R-:W-:Y:S02]  /*9770*/  MOV R46, 0xffff ;  /* 0x0000ffff002e7802 */ /* 0x000fe40000000f00 */
[----:B------:R-:W1:Y:S01]  /*9780*/  SHFL.BFLY PT, R44, R41, 0x2, 0x101f ;  /* 0x0c501f00292c7f89 */ /* 0x000e6200000e0000 */
[----:B--2---:R-:W-:-:S03]  /*9790*/  FADD.FTZ R31, R27, R28 ;  /* 0x0000001c1b1f7221 */ /* 0x004fc60000010000 */
[----:B------:R-:W2:Y:S01]  /*97a0*/  SHFL.BFLY PT, R43, R42, 0x2, 0x101f ;  /* 0x0c501f002a2b7f89 */ /* 0x000ea200000e0000 */
[----:B0-----:R-:W-:-:S03]  /*97b0*/  FADD.FTZ R45, R50, R45 ;  /* 0x0000002d322d7221 */ /* 0x001fc60000010000 */
[----:B------:R-:W0:Y:S01]  /*97c0*/  SHFL.BFLY PT, R46, R47, 0x4, 0x101f ;  /* 0x0c901f002f2e7f89 */ /* 0x000e2200000e0000 */
[----:B---3--:R-:W-:-:S03]  /*97d0*/  FADD.FTZ R30, R26, R29 ;  /* 0x0000001d1a1e7221 */ /* 0x008fc60000010000 */
[----:B------:R-:W3:Y:S01]  /*97e0*/  SHFL.BFLY PT, R32, R31, 0x1, 0x101f ;  /* 0x0c301f001f207f89 */ /* 0x000ee200000e0000 */
[----:B------:R-:W3:Y:S01]  /*97f0*/  LDC.64 R26, c[0x0][0x218] ;  /* 0x00008600ff1a7b82 */ /* 0x000ee20000000a00 */
[----:B----4-:R-:W-:Y:S02]  /*9800*/  FADD.FTZ R37, R34, R37 ;  /* 0x0000002522257221 */ /* 0x010fe40000010000 */
[----:B------:R-:W4:Y:S01]  /*9810*/  SHFL.BFLY PT, R33, R30, 0x1, 0x101f ;  /* 0x0c301f001e217f89 */ /* 0x000f2200000e0000 */
[----:B------:R-:W-:Y:S02]  /*9820*/  IMAD.MOV.U32 R34, RZ, RZ, 0xffff ;  /* 0x0000ffffff227424 */ /* 0x000fe400078e00ff */
[----:B-----5:R-:W-:Y:S01]  /*9830*/  FADD.FTZ R36, R35, R36 ;  /* 0x0000002423247221 */ /* 0x020fe20000010000 */
[----:B------:R-:W-:Y:S01]  /*9840*/  MOV R35, 0xffff ;  /* 0x0000ffff00237802 */ /* 0x000fe20000000f00 */
[----:B------:R-:W5:Y:S02]  /*9850*/  LDC.64 R28, c[0x0][0x220] ;  /* 0x00008800ff1c7b82 */ /* 0x000f640000000a00 */
[----:B------:R-:W5:Y:S01]  /*9860*/  SHFL.BFLY PT, R34, R37, 0x1, 0x101f ;  /* 0x0c301f0025227f89 */ /* 0x000f6200000e0000 */
[----:B-1----:R-:W-:Y:S01]  /*9870*/  FADD.FTZ R44, R41, R44 ;  /* 0x0000002c292c7221 */ /* 0x002fe20000010000 */
[----:B------:R-:W-:-:S02]  /*9880*/  MOV R41, 0xffff ;  /* 0x0000ffff00297802 */ /* 0x000fc40000000f00 */
[----:B------:R-:W1:Y:S01]  /*9890*/  SHFL.BFLY PT, R35, R36, 0x1, 0x101f ;  /* 0x0c301f0024237f89 */ /* 0x000e6200000e0000 */
[----:B--2---:R-:W-:Y:S01]  /*98a0*/  FADD.FTZ R42, R42, R43 ;  /* 0x0000002b2a2a7221 */ /* 0x004fe20000010000 */
[----:B------:R-:W-:Y:S02]  /*98b0*/  MOV R43, 0xffff ;  /* 0x0000ffff002b7802 */ /* 0x000fe40000000f00 */
[----:B------:R-:W2:Y:S01]  /*98c0*/  SHFL.BFLY PT, R41, R44, 0x1, 0x101f ;  /* 0x0c301f002c297f89 */ /* 0x000ea200000e0000 */
[----:B0-----:R-:W-:Y:S01]  /*98d0*/  FADD.FTZ R46, R47, R46 ;  /* 0x0000002e2f2e7221 */ /* 0x001fe20000010000 */
[----:B------:R-:W-:Y:S02]  /*98e0*/  MOV R47, 0xffff ;  /* 0x0000ffff002f7802 */ /* 0x000fe40000000f00 */
[----:B------:R-:W0:Y:S01]  /*98f0*/  SHFL.BFLY PT, R43, R42, 0x1, 0x101f ;  /* 0x0c301f002a2b7f89 */ /* 0x000e2200000e0000 */
[----:B---3--:R-:W-:Y:S01]  /*9900*/  FADD.FTZ R31, R31, R32 ;  /* 0x000000201f1f7221 */ /* 0x008fe20000010000 */
[----:B------:R-:W-:-:S02]  /*9910*/  IMAD.WIDE R26, R25, 0x2, R26 ;  /* 0x00000002191a7825 */ /* 0x000fc400078e021a */
[----:B------:R-:W3:Y:S02]  /*9920*/  SHFL.BFLY PT, R48, R45, 0x2, 0x101f ;  /* 0x0c501f002d307f89 */ /* 0x000ee400000e0000 */
[----:B----4-:R-:W-:Y:S01]  /*9930*/  FADD.FTZ R30, R30, R33 ;  /* 0x000000211e1e7221 */ /* 0x010fe20000010000 */
[----:B------:R-:W-:Y:S01]  /*9940*/  @!P0 F2FP.BF16.F32.PACK_AB R31, RZ, R31 ;  /* 0x0000001fff1f823e */ /* 0x000fe200000010ff */
[----:B------:R-:W4:Y:S03]  /*9950*/  SHFL.BFLY PT, R47, R46, 0x2, 0x101f ;  /* 0x0c501f002e2f7f89 */ /* 0x000f2600000e0000 */
[----:B------:R-:W-:Y:S01]  /*9960*/  @!P0 F2FP.BF16.F32.PACK_AB R30, RZ, R30 ;  /* 0x0000001eff1e823e */ /* 0x000fe200000010ff */
[----:B-----5:R-:W-:-:S04]  /*9970*/  IMAD.WIDE R28, R25, 0x2, R28 ;  /* 0x00000002191c7825 */ /* 0x020fc800078e021c */
[----:B------:R-:W-:Y:S01]  /*9980*/  FADD.FTZ R25, R37, R34 ;  /* 0x0000002225197221 */ /* 0x000fe20000010000 */
[----:B------:R-:W-:Y:S02]  /*9990*/  PRMT R49, R31, 0x7610, R49 ;  /* 0x000076101f317816 */ /* 0x000fe40000000031 */
[----:B------:R-:W-:Y:S01]  /*99a0*/  PRMT R33, R30, 0x7610, R33 ;  /* 0x000076101e217816 */ /* 0x000fe20000000021 */
[----:B-1----:R-:W-:Y:S01]  /*99b0*/  FADD.FTZ R30, R36, R35 ;  /* 0x00000023241e7221 */ /* 0x002fe20000010000 */
[----:B------:R-:W-:Y:S02]  /*99c0*/  @!P0 F2FP.BF16.F32.PACK_AB R25, RZ, R25 ;  /* 0x00000019ff19823e */ /* 0x000fe400000010ff */
[----:B------:R-:W-:Y:S01]  /*99d0*/  MOV R34, 0xffff ;  /* 0x0000ffff00227802 */ /* 0x000fe20000000f00 */
[----:B--2---:R-:W-:Y:S01]  /*99e0*/  FADD.FTZ R31, R44, R41 ;  /* 0x000000292c1f7221 */ /* 0x004fe20000010000 */
[----:B------:R1:W-:Y:S01]  /*99f0*/  @!P0 STG.E.U16 desc[UR18][R26.64], R33 ;  /* 0x000000211a008986 */ /* 0x0003e2000c101512 */
[----:B------:R-:W-:Y:S01]  /*9a00*/  @!P0 F2FP.BF16.F32.PACK_AB R30, RZ, R30 ;  /* 0x0000001eff1e823e */ /* 0x000fe200000010ff */
[----:B0-----:R-:W-:-:S02]  /*9a10*/  FADD.FTZ R32, R42, R43 ;  /* 0x0000002b2a207221 */ /* 0x001fc40000010000 */
[----:B------:R-:W-:Y:S01]  /*9a20*/  @!P0 F2FP.BF16.F32.PACK_AB R31, RZ, R31 ;  /* 0x0000001fff1f823e */ /* 0x000fe200000010ff */
[----:B------:R-:W-:Y:S01]  /*9a30*/  @!P0 STG.E.U16 desc[UR18][R28.64], R49 ;  /* 0x000000311c008986 */ /* 0x000fe2000c101512 */
[----:B---3--:R-:W-:Y:S01]  /*9a40*/  FADD.FTZ R45, R45, R48 ;  /* 0x000000302d2d7221 */ /* 0x008fe20000010000 */
[----:B------:R-:W-:Y:S01]  /*9a50*/  @!P0 F2FP.BF16.F32.PACK_AB R32, RZ, R32 ;  /* 0x00000020ff20823e */ /* 0x000fe200000010ff */
[----:B----4-:R-:W-:Y:S01]  /*9a60*/  FADD.FTZ R46, R46, R47 ;  /* 0x0000002f2e2e7221 */ /* 0x010fe20000010000 */
[----:B-1----:R-:W-:Y:S02]  /*9a70*/  PRMT R33, R25, 0x7610, R33 ;  /* 0x0000761019217816 */ /* 0x002fe40000000021 */
[----:B------:R-:W0:Y:S01]  /*9a80*/  SHFL.BFLY PT, R34, R45, 0x1, 0x101f ;  /* 0x0c301f002d227f89 */ /* 0x000e2200000e0000 */
[----:B------:R-:W-:-:S03]  /*9a90*/  MOV R25, 0xffff ;  /* 0x0000ffff00197802 */ /* 0x000fc60000000f00 */
[----:B------:R1:W-:Y:S04]  /*9aa0*/  @!P0 STG.E.U16 desc[UR18][R26.64+0x28], R33 ;  /* 0x000028211a008986 */ /* 0x0003e8000c101512 */
[----:B------:R1:W-:Y:S04]  /*9ab0*/  @!P0 STG.E.U16 desc[UR18][R28.64+0x28], R30 ;  /* 0x0000281e1c008986 */ /* 0x0003e8000c101512 */
[----:B------:R1:W-:Y:S04]  /*9ac0*/  @!P0 STG.E.U16 desc[UR18][R26.64+0x50], R31 ;  /* 0x0000501f1a008986 */ /* 0x0003e8000c101512 */
[----:B------:R1:W2:Y:S04]  /*9ad0*/  SHFL.BFLY PT, R25, R46, 0x1, 0x101f ;  /* 0x0c301f002e197f89 */ /* 0x0002a800000e0000 */
[----:B------:R1:W-:Y:S01]  /*9ae0*/  @!P0 STG.E.U16 desc[UR18][R28.64+0x50], R32 ;  /* 0x000050201c008986 */ /* 0x0003e2000c101512 */
[----:B0-----:R-:W-:-:S07]  /*9af0*/  FADD.FTZ R34, R45, R34 ;  /* 0x000000222d227221 */ /* 0x001fce0000010000 */
.L_x_479:
[----:B-12---:R-:W-:Y:S01]  /*9b00*/  FADD.FTZ R30, R46, R25 ;  /* 0x000000192e1e7221 */ /* 0x006fe20000010000 */
[----:B------:R-:W-:-:S04]  /*9b10*/  @!P0 F2FP.BF16.F32.PACK_AB R25, RZ, R34 ;  /* 0x00000022ff19823e */ /* 0x000fc800000010ff */
[----:B------:R-:W-:Y:S01]  /*9b20*/  @!P0 F2FP.BF16.F32.PACK_AB R30, RZ, R30 ;  /* 0x0000001eff1e823e */ /* 0x000fe200000010ff */
[----:B------:R4:W-:Y:S04]  /*9b30*/  @!P0 STG.E.U16 desc[UR18][R26.64+0x78], R25 ;  /* 0x000078191a008986 */ /* 0x0009e8000c101512 */
[----:B------:R4:W-:Y:S02]  /*9b40*/  @!P0 STG.E.U16 desc[UR18][R28.64+0x78], R30 ;  /* 0x0000781e1c008986 */ /* 0x0009e4000c101512 */
.L_x_409:
[----:B------:R-:W-:Y:S05]  /*9b50*/  WARPSYNC.ALL ;  /* 0x0000000000007948 */ /* 0x000fea0003800000 */
[----:B------:R-:W-:Y:S01]  /*9b60*/  IADD3 R22, R22, 0x200, RZ ;  /* 0x0000020016167810 */ /* 0x000fe20007ffe0ff */
[----:B------:R-:W-:Y:S03]  /*9b70*/  BAR.SYNC.DEFER_BLOCKING 0x0 ;  /* 0x0000000000007b1d */ /* 0x000fe60000010000 */
[----:B------:R-:W-:-:S13]  /*9b80*/  ISETP.GE.AND P0, PT, R22, UR17, PT ;  /* 0x0000001116007c0c */ /* 0x000fda000bf06270 */
[----:B------:R-:W-:Y:S05]  /*9b90*/  @!P0 BRA `(.L_x_416) ;  /* 0xffffffe000f08947 */ /* 0x000fea000383ffff */
[----:B------:R-:W-:Y:S05]  /*9ba0*/  EXIT ;  /* 0x000000000000794d */ /* 0x000fea0003800000 */
.L_x_412:
[----:B-1----:R-:W-:Y:S01]  /*9bb0*/  MOV R52, R25 ;  /* 0x0000001900347202 */ /* 0x002fe20000000f00 */
[----:B------:R-:W-:Y:S01]  /*9bc0*/  IMAD.MOV.U32 R53, RZ, RZ, 0x8 ;  /* 0x00000008ff357424 */ /* 0x000fe200078e00ff */
[----:B------:R-:W-:Y:S02]  /*9bd0*/  MOV R54, 0x101f ;  /* 0x0000101f00367802 */ /* 0x000fe40000000f00 */
[----:B------:R-:W-:-:S07]  /*9be0*/  MOV R51, 0xffff ;  /* 0x0000ffff00337802 */ /* 0x000fce0000000f00 */
[----:B0-2---:R-:W-:Y:S05]  /*9bf0*/  WARPSYNC.COLLECTIVE R51, `(.L_x_417) ;  /* 0x0000000033087348 */ /* 0x005fea0003c00000 */
[----:B------:R1:W3:Y:S02]  /*9c00*/  SHFL.BFLY P3, R49, R52, R53, R54 ;  /* 0x0c00003534317389 */ /* 0x0002e40000060036 */
[----:B0123--:R-:W-:Y:S01]  /*9c10*/  ENDCOLLECTIVE ;  /* 0x000000000000791b */ /* 0x00ffe20003800000 */
.L_x_417:
[----:B------:R-:W-:Y:S02]  /*9c20*/  MOV R52, R26 ;  /* 0x0000001a00347202 */ /* 0x000fe40000000f00 */
[----:B------:R-:W-:-:S07]  /*9c30*/  MOV R28, R49 ;  /* 0x00000031001c7202 */ /* 0x000fce0000000f00 */
[----:B------:R-:W-:Y:S05]  /*9c40*/  WARPSYNC.COLLECTIVE R51, `(.L_x_418) ;  /* 0x0000000033087348 */ /* 0x000fea0003c00000 */
[----:B------:R0:W1:Y:S02]  /*9c50*/  SHFL.BFLY P3, R49, R52, R53, R54 ;  /* 0x0c00003534317389 */ /* 0x0000640000060036 */
[----:B01----:R-:W-:Y:S01]  /*9c60*/  ENDCOLLECTIVE ;  /* 0x000000000000791b */ /* 0x003fe20003800000 */
.L_x_418:
[----:B------:R-:W-:-:S05]  /*9c70*/  FADD.FTZ R28, R28, R25 ;  /* 0x000000191c1c7221 */ /* 0x000fca0000010000 */
[----:B------:R-:W-:Y:S02]  /*9c80*/  MOV R52, R28 ;  /* 0x0000001c00347202 */ /* 0x000fe40000000f00 */
[----:B------:R-:W-:Y:S01]  /*9c90*/  MOV R53, 0x4 ;  /* 0x0000000400357802 */ /* 0x000fe20000000f00 */
[----:B------:R-:W-:-:S07]  /*9ca0*/  IMAD.MOV.U32 R27, RZ, RZ, R49 ;  /* 0x000000ffff1b7224 */ /* 0x000fce00078e0031 */
[----:B------:R-:W-:Y:S05]  /*9cb0*/  WARPSYNC.COLLECTIVE R51, `(.L_x_419) ;  /* 0x0000000033087348 */ /* 0x000fea0003c00000 */
[----:B------:R0:W1:Y:S02]  /*9cc0*/  SHFL.BFLY P3, R49, R52, R53, R54 ;  /* 0x0c00003534317389 */ /* 0x0000640000060036 */
[----:B01----:R-:W-:Y:S01]  /*9cd0*/  ENDCOLLECTIVE ;  /* 0x000000000000791b */ /* 0x003fe20003800000 */
.L_x_419:
[----:B------:R-:W-:-:S05]  /*9ce0*/  FADD.FTZ R27, R27, R26 ;  /* 0x0000001a1b1b7221 */ /* 0x000fca0000010000 */
[----:B------:R-:W-:Y:S02]  /*9cf0*/  MOV R52, R27 ;  /* 0x0000001b00347202 */ /* 0x000fe40000000f00 */
[----:B------:R-:W-:-:S07]  /*9d00*/  MOV R29, R49 ;  /* 0x00000031001d7202 */ /* 0x000fce0000000f00 */
[----:B------:R-:W-:Y:S05]  /*9d10*/  WARPSYNC.COLLECTIVE R51, `(.L_x_420) ;  /* 0x0000000033087348 */ /* 0x000fea0003c00000 */
[----:B------:R0:W1:Y:S02]  /*9d20*/  SHFL.BFLY P3, R49, R52, R53, R54 ;  /* 0x0c00003534317389 */ /* 0x0000640000060036 */
[----:B01----:R-:W-:Y:S01]  /*9d30*/  ENDCOLLECTIVE ;  /* 0x000000000000791b */ /* 0x003fe20003800000 */
.L_x_420:
[----:B------:R-:W-:-:S04]  /*9d40*/  FADD.FTZ R29, R28, R29 ;  /* 0x0000001d1c1d7221 */ /* 0x000fc80000010000 */
[----:B------:R-:W-:Y:S01]  /*9d50*/  IMAD.MOV.U32 R52, RZ, RZ, R29 ;  /* 0x000000ffff347224 */ /* 0x000fe200078e001d */
[----:B------:R-:W-:Y:S02]  /*9d60*/  MOV R53, 0x2 ;  /* 0x0000000200357802 */ /* 0x000fe40000000f00 */
[----:B------:R-:W-:-:S07]  /*9d70*/  MOV R30, R49 ;  /* 0x00000031001e7202 */ /* 0x000fce0000000f00 */
[----:B------:R-:W-:Y:S05]  /*9d80*/  WARPSYNC.COLLECTIVE R51, `(.L_x_421) ;  /* 0x0000000033087348 */ /* 0x000fea0003c00000 */
[----:B------:R0:W1:Y:S02]  /*9d90*/  SHFL.BFLY P3, R49, R52, R53, R54 ;  /* 0x0c00003534317389 */ /* 0x0000640000060036 */
[----:B01----:R-:W-:Y:S01]  /*9da0*/  ENDCOLLECTIVE ;  /* 0x000000000000791b */ /* 0x003fe20003800000 */
.L_x_421:
[----:B------:R-:W-:-:S05]  /*9db0*/  FADD.FTZ R30, R27, R30 ;  /* 0x0000001e1b1e7221 */ /* 0x000fca0000010000 */
[----:B------:R-:W-:Y:S02]  /*9dc0*/  MOV R52, R30 ;  /* 0x0000001e00347202 */ /* 0x000fe40000000f00 */
[----:B------:R-:W-:-:S07]  /*9dd0*/  MOV R32, R49 ;  /* 0x0000003100207202 */ /* 0x000fce0000000f00 */
[----:B------:R-:W-:Y:S05]  /*9de0*/  WARPSYNC.COLLECTIVE R51, `(.L_x_422) ;  /* 0x0000000033087348 */ /* 0x000fea0003c00000 */
[----:B------:R0:W1:Y:S02]  /*9df0*/  SHFL.BFLY P3, R49, R52, R53, R54 ;  /* 0x0c00003534317389 */ /* 0x0000640000060036 */
[----:B01----:R-:W-:Y:S01]  /*9e00*/  ENDCOLLECTIVE ;  /* 0x000000000000791b */ /* 0x003fe20003800000 */
.L_x_422:
[----:B------:R-:W-:-:S05]  /*9e10*/  FADD.FTZ R32, R29, R32 ;  /* 0x000000201d207221 */ /* 0x000fca0000010000 */
[----:B------:R-:W-:Y:S01]  /*9e20*/  MOV R52, R32 ;  /* 0x0000002000347202 */ /* 0x000fe20000000f00 */
[----:B------:R-:W-:Y:S01]  /*9e30*/  IMAD.MOV.U32 R53, RZ, RZ, 0x1 ;  /* 0x00000001ff357424 */ /* 0x000fe200078e00ff */
[----:B------:R-:W-:-:S07]  /*9e40*/  MOV R25, R49 ;  /* 0x0000003100197202 */ /* 0x000fce0000000f00 */
[----:B------:R-:W-:Y:S05]  /*9e50*/  WARPSYNC.COLLECTIVE R51, `(.L_x_423) ;  /* 0x0000000033087348 */ /* 0x000fea0003c00000 */
[----:B------:R0:W1:Y:S02]  /*9e60*/  SHFL.BFLY P3, R49, R52, R53, R54 ;  /* 0x0c00003534317389 */ /* 0x0000640000060036 */
[----:B01----:R-:W-:Y:S01]  /*9e70*/  ENDCOLLECTIVE ;  /* 0x000000000000791b */ /* 0x003fe20003800000 */
.L_x_423:
[----:B------:R-:W-:-:S05]  /*9e80*/  FADD.FTZ R25, R30, R25 ;  /* 0x000000191e197221 */ /* 0x000fca0000010000 */
[----:B------:R-:W-:Y:S02]  /*9e90*/  MOV R52, R25 ;  /* 0x0000001900347202 */ /* 0x000fe40000000f00 */
[----:B------:R-:W-:-:S07]  /*9ea0*/  MOV R31, R49 ;  /* 0x00000031001f7202 */ /* 0x000fce0000000f00 */
[----:B------:R-:W-:Y:S05]  /*9eb0*/  WARPSYNC.COLLECTIVE R51, `(.L_x_424) ;  /* 0x0000000033087348 */ /* 0x000fea0003c00000 */
[----:B------:R0:W1:Y:S02]  /*9ec0*/  SHFL.BFLY P3, R49, R52, R53, R54 ;  /* 0x0c00003534317389 */ /* 0x0000640000060036 */
[----:B01----:R-:W-:Y:S01]  /*9ed0*/  ENDCOLLECTIVE ;  /* 0x000000000000791b */ /* 0x003fe20003800000 */
.L_x_424:
[----:B------:R-:W-:Y:S01]  /*9ee0*/  FADD.FTZ R31, R32, R31 ;  /* 0x0000001f201f7221 */ /* 0x000fe20000010000 */
[----:B------:R-:W-:Y:S01]  /*9ef0*/  MOV R34, R49 ;  /* 0x0000003100227202 */ /* 0x000fe20000000f00 */
[----:B------:R-:W-:Y:S06]  /*9f00*/  BRA `(.L_x_425) ;  /* 0xffffffec00547947 */ /* 0x000fec000383ffff */
.L_x_413:
[----:B------:R-:W-:Y:S01]  /*9f10*/  BSSY B1, `(.L_x_426) ;  /* 0x0000008000017945 */ /* 0x000fe20003800000 */
[----:B---3--:R-:W-:Y:S01]  /*9f20*/  MOV R52, R25 ;  /* 0x0000001900347202 */ /* 0x008fe20000000f00 */
[----:B------:R-:W-:Y:S01]  /*9f30*/  IMAD.MOV.U32 R54, RZ, RZ, 0x101f ;  /* 0x0000101fff367424 */ /* 0x000fe200078e00ff */
[----:B------:R-:W-:Y:S02]  /*9f40*/  MOV R53, 0x8 ;  /* 0x0000000800357802 */ /* 0x000fe40000000f00 */
[----:B------:R-:W-:-:S07]  /*9f50*/  MOV R51, 0xffff ;  /* 0x0000ffff00337802 */ /* 0x000fce0000000f00 */
[----:B012---:R-:W-:Y:S05]  /*9f60*/  WARPSYNC.COLLECTIVE R51, `(.L_x_427) ;  /* 0x0000000033087348 */ /* 0x007fea0003c00000 */
[----:B------:R3:W4:Y:S02]  /*9f70*/  SHFL.BFLY P3, R49, R52, R53, R54 ;  /* 0x0c00003534317389 */ /* 0x0007240000060036 */
[----:B01234-:R-:W-:Y:S01]  /*9f80*/  ENDCOLLECTIVE ;  /* 0x000000000000791b */ /* 0x01ffe20003800000 */
.L_x_427:
[----:B------:R-:W-:Y:S05]  /*9f90*/  BSYNC B1 ;  /* 0x0000000000017941 */ /* 0x000fea0003800000 */
.L_x_426:
[----:B------:R-:W-:Y:S01]  /*9fa0*/  HFMA2.MMA R53, -RZ, RZ, 0, 4.76837158203125e-07 ;  /* 0x00000008ff357435 */ /* 0x000fe200000001ff */
[----:B------:R-:W-:Y:S01]  /*9fb0*/  MOV R52, R30 ;  /* 0x0000001e00347202 */ /* 0x000fe20000000f00 */
[----:B------:R-:W-:Y:S01]  /*9fc0*/  IMAD.MOV.U32 R51, RZ, RZ, 0xffff ;  /* 0x0000ffffff337424 */ /* 0x000fe200078e00ff */
[----:B------:R-:W-:Y:S02]  /*9fd0*/  MOV R54, 0x101f ;  /* 0x0000101f00367802 */ /* 0x000fe40000000f00 */
[----:B------:R-:W-:-:S07]  /*9fe0*/  MOV R32, R49 ;  /* 0x0000003100207202 */ /* 0x000fce0000000f00 */
[----:B------:R-:W-:Y:S05]  /*9ff0*/  WARPSYNC.COLLECTIVE R51, `(.L_x_428) ;  /* 0x0000000033087348 */ /* 0x000fea0003c00000 */
[----:B------:R0:W1:Y:S02]  /*a000*/  SHFL.BFLY P3, R49, R52, R53, R54 ;  /* 0x0c00003534317389 */ /* 0x0000640000060036 */
[----:B01----:R-:W-:Y:S01]  /*a010*/  ENDCOLLECTIVE ;  /* 0x000000000000791b */ /* 0x003fe20003800000 */
.L_x_428:
[----:B------:R-:W-:Y:S01]  /*a020*/  FADD.FTZ R32, R32, R25 ;  /* 0x0000001920207221 */ /* 0x000fe20000010000 */
[----:B------:R-:W-:-:S04]  /*a030*/  HFMA2.MMA R53, -RZ, RZ, 0, 2.384185791015625e-07 ;  /* 0x00000004ff357435 */ /* 0x000fc800000001ff */
[----:B------:R-:W-:Y:S02]  /*a040*/  MOV R52, R32 ;  /* 0x0000002000347202 */ /* 0x000fe40000000f00 */
[----:B------:R-:W-:-:S07]  /*a050*/  MOV R31, R49 ;  /* 0x00000031001f7202 */ /* 0x000fce0000000f00 */
[----:B------:R-:W-:Y:S05]  /*a060*/  WARPSYNC.COLLECTIVE R51, `(.L_x_429) ;  /* 0x0000000033087348 */ /* 0x000fea0003c00000 */
[----:B------:R0:W1:Y:S02]  /*a070*/  SHFL.BFLY P3, R49, R52, R53, R54 ;  /* 0x0c00003534317389 */ /* 0x0000640000060036 */
[----:B01----:R-:W-:Y:S01]  /*a080*/  ENDCOLLECTIVE ;  /* 0x000000000000791b */ /* 0x003fe20003800000 */
.L_x_429:
[----:B------:R-:W-:-:S05]  /*a090*/  FADD.FTZ R31, R31, R30 ;  /* 0x0000001e1f1f7221 */ /* 0x000fca0000010000 */
[----:B------:R-:W-:Y:S02]  /*a0a0*/  MOV R52, R31 ;  /* 0x0000001f00347202 */ /* 0x000fe40000000f00 */
[----:B------:R-:W-:-:S07]  /*a0b0*/  MOV R33, R49 ;  /* 0x0000003100217202 */ /* 0x000fce0000000f00 */
[----:B------:R-:W-:Y:S05]  /*a0c0*/  WARPSYNC.COLLECTIVE R51, `(.L_x_430) ;  /* 0x0000000033087348 */ /* 0x000fea0003c00000 */
[----:B------:R0:W1:Y:S02]  /*a0d0*/  SHFL.BFLY P3, R49, R52, R53, R54 ;  /* 0x0c00003534317389 */ /* 0x0000640000060036 */
[----:B01----:R-:W-:Y:S01]  /*a0e0*/  ENDCOLLECTIVE ;  /* 0x000000000000791b */ /* 0x003fe20003800000 */
.L_x_430:
[----:B------:R-:W-:Y:S01]  /*a0f0*/  FADD.FTZ R33, R32, R33 ;  /* 0x0000002120217221 */ /* 0x000fe20000010000 */
[----:B------:R-:W-:-:S04]  /*a100*/  HFMA2.MMA R53, -RZ, RZ, 0, 1.1920928955078125e-07 ;  /* 0x00000002ff357435 */ /* 0x000fc800000001ff */
[----:B------:R-:W-:Y:S01]  /*a110*/  MOV R52, R33 ;  /* 0x0000002100347202 */ /* 0x000fe20000000f00 */
[----:B------:R-:W-:-:S07]  /*a120*/  IMAD.MOV.U32 R34, RZ, RZ, R49 ;  /* 0x000000ffff227224 */ /* 0x000fce00078e0031 */
[----:B------:R-:W-:Y:S05]  /*a130*/  WARPSYNC.COLLECTIVE R51, `(.L_x_431) ;  /* 0x0000000033087348 */ /* 0x000fea0003c00000 */
[----:B------:R0:W1:Y:S02]  /*a140*/  SHFL.BFLY P3, R49, R52, R53, R54 ;  /* 0x0c00003534317389 */ /* 0x0000640000060036 */
[----:B01----:R-:W-:Y:S01]  /*a150*/  ENDCOLLECTIVE ;  /* 0x000000000000791b */ /* 0x003fe20003800000 */
.L_x_431:
[----:B------:R-:W-:-:S05]  /*a160*/  FADD.FTZ R34, R31, R34 ;  /* 0x000000221f227221 */ /* 0x000fca0000010000 */
[----:B------:R-:W-:Y:S02]  /*a170*/  MOV R52, R34 ;  /* 0x0000002200347202 */ /* 0x000fe40000000f00 */
[----:B------:R-:W-:-:S07]  /*a180*/  MOV R36, R49 ;  /* 0x0000003100247202 */ /* 0x000fce0000000f00 */
[----:B------:R-:W-:Y:S05]  /*a190*/  WARPSYNC.COLLECTIVE R51, `(.L_x_432) ;  /* 0x0000000033087348 */ /* 0x000fea0003c00000 */
[----:B------:R0:W1:Y:S02]  /*a1a0*/  SHFL.BFLY P3, R49, R52, R53, R54 ;  /* 0x0c00003534317389 */ /* 0x0000640000060036 */
[----:B01----:R-:W-:Y:S01]  /*a1b0*/  ENDCOLLECTIVE ;  /* 0x000000000000791b */ /* 0x003fe20003800000 */
.L_x_432:
[----:B------:R-:W-:Y:S01]  /*a1c0*/  FADD.FTZ R36, R33, R36 ;  /* 0x0000002421247221 */ /* 0x000fe20000010000 */
[----:B------:R-:W-:-:S03]  /*a1d0*/  HFMA2.MMA R53, -RZ, RZ, 0, 5.9604644775390625e-08 ;  /* 0x00000001ff357435 */ /* 0x000fc600000001ff */
[----:B------:R-:W-:Y:S01]  /*a1e0*/  IMAD.MOV.U32 R52, RZ, RZ, R36 ;  /* 0x000000ffff347224 */ /* 0x000fe200078e0024 */
[----:B------:R-:W-:-:S07]  /*a1f0*/  MOV R25, R49 ;  /* 0x0000003100197202 */ /* 0x000fce0000000f00 */
[----:B------:R-:W-:Y:S05]  /*a200*/  WARPSYNC.COLLECTIVE R51, `(.L_x_433) ;  /* 0x0000000033087348 */ /* 0x000fea0003c00000 */
[----:B------:R0:W1:Y:S02]  /*a210*/  SHFL.BFLY P3, R49, R52, R53, R54 ;  /* 0x0c00003534317389 */ /* 0x0000640000060036 */
[----:B01----:R-:W-:Y:S01]  /*a220*/  ENDCOLLECTIVE ;  /* 0x000000000000791b */ /* 0x003fe20003800000 */
.L_x_433:
[----:B------:R-:W-:-:S05]  /*a230*/  FADD.FTZ R25, R34, R25 ;  /* 0x0000001922197221 */ /* 0x000fca0000010000 */
[----:B------:R-:W-:Y:S02]  /*a240*/  MOV R52, R25 ;  /* 0x0000001900347202 */ /* 0x000fe40000000f00 */
[----:B------:R-:W-:-:S07]  /*a250*/  MOV R35, R49 ;  /* 0x0000003100237202 */ /* 0x000fce0000000f00 */
[----:B------:R-:W-:Y:S05]  /*a260*/  WARPSYNC.COLLECTIVE R51, `(.L_x_434) ;  /* 0x0000000033087348 */ /* 0x000fea0003c00000 */
[----:B------:R0:W1:Y:S02]  /*a270*/  SHFL.BFLY P3, R49, R52, R53, R54 ;  /* 0x0c00003534317389 */ /* 0x0000640000060036 */
[----:B01----:R-:W-:Y:S01]  /*a280*/  ENDCOLLECTIVE ;  /* 0x000000000000791b */ /* 0x003fe20003800000 */
.L_x_434:
[----:B------:R-:W-:Y:S01]  /*a290*/  FADD.FTZ R35, R36, R35 ;  /* 0x0000002324237221 */ /* 0x000fe20000010000 */
[----:B------:R-:W-:Y:S01]  /*a2a0*/  MOV R30, R49 ;  /* 0x00000031001e7202 */ /* 0x000fe20000000f00 */
[----:B------:R-:W-:Y:S06]  /*a2b0*/  BRA `(.L_x_435) ;  /* 0xffffffec00147947 */ /* 0x000fec000383ffff */
.L_x_414:
[----:B------:R-:W-:Y:S01]  /*a2c0*/  BSSY B1, `(.L_x_436) ;  /* 0x0000008000017945 */ /* 0x000fe20003800000 */
[----:B----4-:R-:W-:Y:S01]  /*a2d0*/  MOV R52, R25 ;  /* 0x0000001900347202 */ /* 0x010fe20000000f00 */
[----:B------:R-:W-:Y:S01]  /*a2e0*/  IMAD.MOV.U32 R53, RZ, RZ, 0x8 ;  /* 0x00000008ff357424 */ /* 0x000fe200078e00ff */
[----:B------:R-:W-:Y:S02]  /*a2f0*/  MOV R54, 0x101f ;  /* 0x0000101f00367802 */ /* 0x000fe40000000f00 */
[----:B------:R-:W-:-:S07]  /*a300*/  MOV R51, 0xffff ;  /* 0x0000ffff00337802 */ /* 0x000fce0000000f00 */
[----:B0123--:R-:W-:Y:S05]  /*a310*/  WARPSYNC.COLLECTIVE R51, `(.L_x_437) ;  /* 0x0000000033087348 */ /* 0x00ffea0003c00000 */
[----:B------:R4:W0:Y:S02]  /*a320*/  SHFL.BFLY P3, R49, R52, R53, R54 ;  /* 0x0c00003534317389 */ /* 0x0008240000060036 */
[----:B01234-:R-:W-:Y:S01]  /*a330*/  ENDCOLLECTIVE ;  /* 0x000000000000791b */ /* 0x01ffe20003800000 */
.L_x_437:
[----:B------:R-:W-:Y:S05]  /*a340*/  BSYNC B1 ;  /* 0x0000000000017941 */ /* 0x000fea0003800000 */
.L_x_436:
        /* <DEDUP_REMOVED lines=8> */
.L_x_438:
[----:B------:R-:W-:Y:S01]  /*a3d0*/  FADD.FTZ R32, R32, R25 ;  /* 0x0000001920207221 */ /* 0x000fe20000010000 */
[----:B------:R-:W-:-:S04]  /*a3e0*/  HFMA2.MMA R53, -RZ, RZ, 0, 2.384185791015625e-07 ;  /* 0x00000004ff357435 */ /* 0x000fc800000001ff */
[----:B------:R-:W-:Y:S02]  /*a3f0*/  MOV R52, R32 ;  /* 0x0000002000347202 */ /* 0x000fe40000000f00 */
[----:B------:R-:W-:-:S07]  /*a400*/  MOV R31, R49 ;  /* 0x00000031001f7202 */ /* 0x000fce0000000f00 */
[----:B------:R-:W-:Y:S05]  /*a410*/  WARPSYNC.COLLECTIVE R51, `(.L_x_439) ;  /* 0x0000000033087348 */ /* 0x000fea0003c00000 */
[----:B------:R0:W1:Y:S02]  /*a420*/  SHFL.BFLY P3, R49, R52, R53, R54 ;  /* 0x0c00003534317389 */ /* 0x0000640000060036 */
[----:B01----:R-:W-:Y:S01]  /*a430*/  ENDCOLLECTIVE ;  /* 0x000000000000791b */ /* 0x003fe20003800000 */
.L_x_439:
[----:B------:R-:W-:-:S04]  /*a440*/  FADD.FTZ R31, R31, R30 ;  /* 0x0000001e1f1f7221 */ /* 0x000fc80000010000 */
[----:B------:R-:W-:Y:S01]  /*a450*/  IMAD.MOV.U32 R52, RZ, RZ, R31 ;  /* 0x000000ffff347224 */ /* 0x000fe200078e001f */
[----:B------:R-:W-:-:S07]  /*a460*/  MOV R33, R49 ;  /* 0x0000003100217202 */ /* 0x000fce0000000f00 */
[----:B------:R-:W-:Y:S05]  /*a470*/  WARPSYNC.COLLECTIVE R51, `(.L_x_440) ;  /* 0x0000000033087348 */ /* 0x000fea0003c00000 */
[----:B------:R0:W1:Y:S02]  /*a480*/  SHFL.BFLY P3, R49, R52, R53, R54 ;  /* 0x0c00003534317389 */ /* 0x0000640000060036 */
[----:B01----:R-:W-:Y:S01]  /*a490*/  ENDCOLLECTIVE ;  /* 0x000000000000791b */ /* 0x003fe20003800000 */
.L_x_440:
[----:B------:R-:W-:Y:S01]  /*a4a0*/  FADD.FTZ R33, R32, R33 ;  /* 0x0000002120217221 */ /* 0x000fe20000010000 */
[----:B------:R-:W-:-:S04]  /*a4b0*/  HFMA2.MMA R53, -RZ, RZ, 0, 1.1920928955078125e-07 ;  /* 0x00000002ff357435 */ /* 0x000fc800000001ff */
[----:B------:R-:W-:Y:S02]  /*a4c0*/  MOV R52, R33 ;  /* 0x0000002100347202 */ /* 0x000fe40000000f00 */
[----:B------:R-:W-:-:S07]  /*a4d0*/  MOV R34, R49 ;  /* 0x0000003100227202 */ /* 0x000fce0000000f00 */
[----:B------:R-:W-:Y:S05]  /*a4e0*/  WARPSYNC.COLLECTIVE R51, `(.L_x_441) ;  /* 0x0000000033087348 */ /* 0x000fea0003c00000 */
[----:B------:R0:W1:Y:S02]  /*a4f0*/  SHFL.BFLY P3, R49, R52, R53, R54 ;  /* 0x0c00003534317389 */ /* 0x0000640000060036 */
[----:B01----:R-:W-:Y:S01]  /*a500*/  ENDCOLLECTIVE ;  /* 0x000000000000791b */ /* 0x003fe20003800000 */
.L_x_441:
[----:B------:R-:W-:-:S05]  /*a510*/  FADD.FTZ R34, R31, R34 ;  /* 0x000000221f227221 */ /* 0x000fca0000010000 */
[----:B------:R-:W-:Y:S02]  /*a520*/  MOV R52, R34 ;  /* 0x0000002200347202 */ /* 0x000fe40000000f00 */
[----:B------:R-:W-:-:S07]  /*a530*/  MOV R36, R49 ;  /* 0x0000003100247202 */ /* 0x000fce0000000f00 */
[----:B------:R-:W-:Y:S05]  /*a540*/  WARPSYNC.COLLECTIVE R51, `(.L_x_442) ;  /* 0x0000000033087348 */ /* 0x000fea0003c00000 */
[----:B------:R0:W1:Y:S02]  /*a550*/  SHFL.BFLY P3, R49, R52, R53, R54 ;  /* 0x0c00003534317389 */ /* 0x0000640000060036 */
[----:B01----:R-:W-:Y:S01]  /*a560*/  ENDCOLLECTIVE ;  /* 0x000000000000791b */ /* 0x003fe20003800000 */
.L_x_442:
[----:B------:R-:W-:Y:S01]  /*a570*/  FADD.FTZ R36, R33, R36 ;  /* 0x0000002421247221 */ /* 0x000fe20000010000 */
[----:B------:R-:W-:-:S04]  /*a580*/  HFMA2.MMA R53, -RZ, RZ, 0, 5.9604644775390625e-08 ;  /* 0x00000001ff357435 */ /* 0x000fc800000001ff */
[----:B------:R-:W-:Y:S01]  /*a590*/  MOV R52, R36 ;  /* 0x0000002400347202 */ /* 0x000fe20000000f00 */
[----:B------:R-:W-:-:S07]  /*a5a0*/  IMAD.MOV.U32 R25, RZ, RZ, R49 ;  /* 0x000000ffff197224 */ /* 0x000fce00078e0031 */
[----:B------:R-:W-:Y:S05]  /*a5b0*/  WARPSYNC.COLLECTIVE R51, `(.L_x_443) ;  /* 0x0000000033087348 */ /* 0x000fea0003c00000 */
[----:B------:R0:W1:Y:S02]  /*a5c0*/  SHFL.BFLY P3, R49, R52, R53, R54 ;  /* 0x0c00003534317389 */ /* 0x0000640000060036 */
[----:B01----:R-:W-:Y:S01]  /*a5d0*/  ENDCOLLECTIVE ;  /* 0x000000000000791b */ /* 0x003fe20003800000 */
.L_x_443:
[----:B------:R-:W-:-:S05]  /*a5e0*/  FADD.FTZ R25, R34, R25 ;  /* 0x0000001922197221 */ /* 0x000fca0000010000 */
[----:B------:R-:W-:Y:S02]  /*a5f0*/  MOV R52, R25 ;  /* 0x0000001900347202 */ /* 0x000fe40000000f00 */
[----:B------:R-:W-:-:S07]  /*a600*/  MOV R35, R49 ;  /* 0x0000003100237202 */ /* 0x000fce0000000f00 */
[----:B------:R-:W-:Y:S05]  /*a610*/  WARPSYNC.COLLECTIVE R51, `(.L_x_444) ;  /* 0x0000000033087348 */ /* 0x000fea0003c00000 */
[----:B------:R0:W1:Y:S02]  /*a620*/  SHFL.BFLY P3, R49, R52, R53, R54 ;  /* 0x0c00003534317389 */ /* 0x0000640000060036 */
[----:B01----:R-:W-:Y:S01]  /*a630*/  ENDCOLLECTIVE ;  /* 0x000000000000791b */ /* 0x003fe20003800000 */
.L_x_444:
[----:B------:R-:W-:Y:S01]  /*a640*/  FADD.FTZ R35, R36, R35 ;  /* 0x0000002324237221 */ /* 0x000fe20000010000 */
[----:B------:R-:W-:Y:S01]  /*a650*/  MOV R30, R49 ;  /* 0x00000031001e7202 */ /* 0x000fe20000000f00 */
[----:B------:R-:W-:Y:S06]  /*a660*/  BRA `(.L_x_445) ;  /* 0xffffffe800c07947 */ /* 0x000fec000383ffff */
.L_x_415:
        /* <DEDUP_REMOVED lines=8> */
.L_x_447:
[----:B------:R-:W-:Y:S05]  /*a6f0*/  BSYNC B0 ;  /* 0x0000000000007941 */ /* 0x000fea0003800000 */
.L_x_446:
[----:B------:R-:W-:Y:S01]  /*a700*/  HFMA2.MMA R54, -RZ, RZ, 0, 0.000503063201904296875 ;  /* 0x0000101fff367435 */ /* 0x000fe200000001ff */
[----:B------:R-:W-:Y:S01]  /*a710*/  MOV R52, R27 ;  /* 0x0000001b00347202 */ /* 0x000fe20000000f00 */
[----:B------:R-:W-:Y:S01]  /*a720*/  IMAD.MOV.U32 R53, RZ, RZ, 0x8 ;  /* 0x00000008ff357424 */ /* 0x000fe200078e00ff */
[----:B------:R-:W-:Y:S02]  /*a730*/  MOV R51, 0xffff ;  /* 0x0000ffff00337802 */ /* 0x000fe40000000f00 */
[----:B------:R-:W-:Y:S02]  /*a740*/  CS2R R34, SRZ ;  /* 0x0000000000227805 */ /* 0x000fe4000001ff00 */
[----:B------:R-:W-:Y:S01]  /*a750*/  MOV R29, R49 ;  /* 0x00000031001d7202 */ /* 0x000fe20000000f00 */
[----:B------:R-:W-:Y:S01]  /*a760*/  HFMA2.MMA R41, -RZ, RZ, 0, 0 ;  /* 0x00000000ff297435 */ /* 0x000fe200000001ff */
[----:B------:R-:W-:-:S10]  /*a770*/  @!P0 IADD3 R30, R25, 0x14, RZ ;  /* 0x00000014191e8810 */ /* 0x000fd40007ffe0ff */
[----:B------:R-:W-:Y:S05]  /*a780*/  WARPSYNC.COLLECTIVE R51, `(.L_x_448) ;  /* 0x0000000033087348 */ /* 0x000fea0003c00000 */
[----:B------:R0:W1:Y:S02]  /*a790*/  SHFL.BFLY P3, R49, R52, R53, R54 ;  /* 0x0c00003534317389 */ /* 0x0000640000060036 */
[----:B01----:R-:W-:Y:S01]  /*a7a0*/  ENDCOLLECTIVE ;  /* 0x000000000000791b */ /* 0x003fe20003800000 */
.L_x_448:
[----:B------:R-:W-:Y:S01]  /*a7b0*/  @!P0 LEA R31, R40, UR6, 0x7 ;  /* 0x00000006281f8c11 */ /* 0x000fe2000f8e38ff */
[----:B------:R-:W-:Y:S01]  /*a7c0*/  FADD.FTZ R29, R29, R26 ;  /* 0x0000001a1d1d7221 */ /* 0x000fe20000010000 */
[----:B------:R-:W-:Y:S02]  /*a7d0*/  @!P0 LOP3.LUT R30, R30, R11, RZ, 0x3c, !PT ;  /* 0x0000000b1e1e8212 */ /* 0x000fe400078e3cff */
[----:B------:R-:W-:Y:S02]  /*a7e0*/  MOV R42, RZ ;  /* 0x000000ff002a7202 */ /* 0x000fe40000000f00 */
[----:B------:R-:W-:Y:S02]  /*a7f0*/  @!P0 LEA R30, R30, R31, 0x2 ;  /* 0x0000001f1e1e8211 */ /* 0x000fe400078e10ff */
[----:B------:R-:W-:Y:S02]  /*a800*/  @!P0 IADD3 R46, R25, 0x3c, RZ ;  /* 0x0000003c192e8810 */ /* 0x000fe40007ffe0ff */
[----:B------:R-:W-:Y:S01]  /*a810*/  @!P0 LEA R45, R40, UR6, 0x7 ;  /* 0x00000006282d8c11 */ /* 0x000fe2000f8e38ff */
[----:B------:R0:W1:Y:S01]  /*a820*/  @!P0 LDS R33, [R30+0x500] ;  /* 0x000500001e218984 */ /* 0x0000620000000800 */
[----:B------:R-:W-:Y:S01]  /*a830*/  @!P0 LOP3.LUT R46, R46, R11, RZ, 0x3c, !PT ;  /* 0x0000000b2e2e8212 */ /* 0x000fe200078e3cff */
[----:B------:R-:W-:Y:S01]  /*a840*/  HFMA2.MMA R53, -RZ, RZ, 0, 2.384185791015625e-07 ;  /* 0x00000004ff357435 */ /* 0x000fe200000001ff */
[----:B------:R-:W-:Y:S01]  /*a850*/  MOV R52, R29 ;  /* 0x0000001d00347202 */ /* 0x000fe20000000f00 */
[----:B------:R0:W2:Y:S02]  /*a860*/  @!P0 LDS R32, [R30] ;  /* 0x000000001e208984 */ /* 0x0000a40000000800 */
[----:B------:R-:W-:-:S02]  /*a870*/  @!P0 IMAD R46, R46, 0x4, R45 ;  /* 0x000000042e2e8824 */ /* 0x000fc400078e022d */
[----:B------:R-:W-:-:S03]  /*a880*/  IMAD.MOV.U32 R45, RZ, RZ, RZ ;  /* 0x000000ffff2d7224 */ /* 0x000fc600078e00ff */
[----:B------:R0:W3:Y:S01]  /*a890*/  @!P0 LDS R47, [R46] ;  /* 0x000000002e2f8984 */ /* 0x0000e20000000800 */
[----:B------:R-:W-:-:S07]  /*a8a0*/  MOV R28, R49 ;  /* 0x00000031001c7202 */ /* 0x000fce0000000f00 */
[----:B0123--:R-:W-:Y:S05]  /*a8b0*/  WARPSYNC.COLLECTIVE R51, `(.L_x_449) ;  /* 0x0000000033087348 */ /* 0x00ffea0003c00000 */
[----:B------:R4:W0:Y:S02]  /*a8c0*/  SHFL.BFLY P3, R49, R52, R53, R54 ;  /* 0x0c00003534317389 */ /* 0x0008240000060036 */
[----:B01234-:R-:W-:Y:S01]  /*a8d0*/  ENDCOLLECTIVE ;  /* 0x000000000000791b */ /* 0x01ffe20003800000 */
.L_x_449:
[----:B------:R-:W-:Y:S01]  /*a8e0*/  FADD.FTZ R28, R28, R27 ;  /* 0x0000001b1c1c7221 */ /* 0x000fe20000010000 */
[----:B------:R0:W1:Y:S02]  /*a8f0*/  @!P0 LDS R48, [R46+0x500] ;  /* 0x000500002e308984 */ /* 0x0000640000000800 */
[----:B0-----:R-:W-:Y:S02]  /*a900*/  HFMA2.MMA R46, -RZ, RZ, 0, 0 ;  /* 0x00000000ff2e7435 */ /* 0x001fe400000001ff */
[----:B------:R-:W-:Y:S01]  /*a910*/  MOV R52, R28 ;  /* 0x0000001c00347202 */ /* 0x000fe20000000f00 */
[----:B------:R-:W-:Y:S01]  /*a920*/  IMAD.MOV.U32 R26, RZ, RZ, R49 ;  /* 0x000000ffff1a7224 */ /* 0x000fe200078e0031 */
[----:B------:R-:W-:-:S07]  /*a930*/  @!P0 MOV R35, R33 ;  /* 0x0000002100238202 */ /* 0x000fce0000000f00 */
[----:B-1----:R-:W-:Y:S05]  /*a940*/  WARPSYNC.COLLECTIVE R51, `(.L_x_450) ;  /* 0x0000000033087348 */ /* 0x002fea0003c00000 */
[----:B------:R0:W2:Y:S02]  /*a950*/  SHFL.BFLY P3, R49, R52, R53, R54 ;  /* 0x0c00003534317389 */ /* 0x0000a40000060036 */
[----:B012---:R-:W-:Y:S01]  /*a960*/  ENDCOLLECTIVE ;  /* 0x000000000000791b */ /* 0x007fe20003800000 */
.L_x_450:
[----:B------:R-:W-:Y:S01]  /*a970*/  FADD.FTZ R26, R29, R26 ;  /* 0x0000001a1d1a7221 */ /* 0x000fe20000010000 */
[----:B------:R-:W-:Y:S02]  /*a980*/  @!P0 MOV R34, R32 ;  /* 0x0000002000228202 */ /* 0x000fe40000000f00 */
[----:B------:R-:W-:Y:S02]  /*a990*/  @!P0 MOV R45, R47 ;  /* 0x0000002f002d8202 */ /* 0x000fe40000000f00 */
[----:B------:R-:W-:Y:S01]  /*a9a0*/  MOV R52, R26 ;  /* 0x0000001a00347202 */ /* 0x000fe20000000f00 */
[----:B------:R-:W-:Y:S01]  /*a9b0*/  IMAD.MOV.U32 R53, RZ, RZ, 0x2 ;  /* 0x00000002ff357424 */ /* 0x000fe200078e00ff */
[----:B------:R-:W-:Y:S02]  /*a9c0*/  @!P0 MOV R46, R48 ;  /* 0x00000030002e8202 */ /* 0x000fe40000000f00 */
[----:B------:R-:W-:-:S07]  /*a9d0*/  MOV R27, R49 ;  /* 0x00000031001b7202 */ /* 0x000fce0000000f00 */
[----:B------:R-:W-:Y:S05]  /*a9e0*/  WARPSYNC.COLLECTIVE R51, `(.L_x_451) ;  /* 0x0000000033087348 */ /* 0x000fea0003c00000 */
[----:B------:R0:W1:Y:S02]  /*a9f0*/  SHFL.BFLY P3, R49, R52, R53, R54 ;  /* 0x0c00003534317389 */ /* 0x0000640000060036 */
[----:B01----:R-:W-:Y:S01]  /*aa00*/  ENDCOLLECTIVE ;  /* 0x000000000000791b */ /* 0x003fe20003800000 */
.L_x_451:
[----:B------:R-:W-:-:S05]  /*aa10*/  FADD.FTZ R27, R28, R27 ;  /* 0x0000001b1c1b7221 */ /* 0x000fca0000010000 */
[----:B------:R-:W-:Y:S02]  /*aa20*/  MOV R52, R27 ;  /* 0x0000001b00347202 */ /* 0x000fe40000000f00 */
[----:B------:R-:W-:-:S07]  /*aa30*/  MOV R29, R49 ;  /* 0x00000031001d7202 */ /* 0x000fce0000000f00 */
[----:B------:R-:W-:Y:S05]  /*aa40*/  WARPSYNC.COLLECTIVE R51, `(.L_x_452) ;  /* 0x0000000033087348 */ /* 0x000fea0003c00000 */
[----:B------:R0:W1:Y:S02]  /*aa50*/  SHFL.BFLY P3, R49, R52, R53, R54 ;  /* 0x0c00003534317389 */ /* 0x0000640000060036 */
[----:B01----:R-:W-:Y:S01]  /*aa60*/  ENDCOLLECTIVE ;  /* 0x000000000000791b */ /* 0x003fe20003800000 */
.L_x_452:
[----:B------:R-:W-:Y:S01]  /*aa70*/  FADD.FTZ R30, R26, R29 ;  /* 0x0000001d1a1e7221 */ /* 0x000fe20000010000 */
[----:B------:R-:W-:Y:S01]  /*aa80*/  @!P0 LEA R29, R40, UR6, 0x7 ;  /* 0x00000006281d8c11 */ /* 0x000fe2000f8e38ff */
[----:B------:R-:W-:Y:S02]  /*aa90*/  HFMA2.MMA R53, -RZ, RZ, 0, 5.9604644775390625e-08 ;  /* 0x00000001ff357435 */ /* 0x000fe400000001ff */
[----:B------:R-:W-:Y:S01]  /*aaa0*/  IMAD.MOV.U32 R52, RZ, RZ, R30 ;  /* 0x000000ffff347224 */ /* 0x000fe200078e001e */
[----:B------:R-:W-:-:S08]  /*aab0*/  MOV R28, R49 ;  /* 0x00000031001c7202 */ /* 0x000fd00000000f00 */
[----:B------:R-:W-:Y:S05]  /*aac0*/  WARPSYNC.COLLECTIVE R51, `(.L_x_453) ;  /* 0x0000000033087348 */ /* 0x000fea0003c00000 */
[----:B------:R0:W1:Y:S02]  /*aad0*/  SHFL.BFLY P3, R49, R52, R53, R54 ;  /* 0x0c00003534317389 */ /* 0x0000640000060036 */
[----:B01----:R-:W-:Y:S01]  /*aae0*/  ENDCOLLECTIVE ;  /* 0x000000000000791b */ /* 0x003fe20003800000 */
.L_x_453:
[----:B------:R-:W-:Y:S01]  /*aaf0*/  FADD.FTZ R31, R27, R28 ;  /* 0x0000001c1b1f7221 */ /* 0x000fe20000010000 */
[C---:B------:R-:W-:Y:S01]  /*ab00*/  @!P0 IADD3 R28, R25.reuse, 0x28, RZ ;  /* 0x00000028191c8810 */ /* 0x040fe20007ffe0ff */
[----:B------:R-:W0:Y:S01]  /*ab10*/  LDC.64 R26, c[0x0][0x218] ;  /* 0x00008600ff1a7b82 */ /* 0x000e220000000a00 */
[----:B------:R-:W-:Y:S02]  /*ab20*/  IADD3 R25, R25, R22, RZ ;  /* 0x0000001619197210 */ /* 0x000fe40007ffe0ff */
[----:B------:R-:W-:-:S04]  /*ab30*/  @!P0 LOP3.LUT R28, R28, R11, RZ, 0x3c, !PT ;  /* 0x0000000b1c1c8212 */ /* 0x000fc800078e3cff */
[----:B------:R-:W-:Y:S02]  /*ab40*/  @!P0 LEA R28, R28, R29, 0x2 ;  /* 0x0000001d1c1c8211 */ /* 0x000fe400078e10ff */
[----:B------:R-:W-:-:S03]  /*ab50*/  MOV R52, R31 ;  /* 0x0000001f00347202 */ /* 0x000fc60000000f00 */
[----:B------:R1:W2:Y:S04]  /*ab60*/  @!P0 LDS R29, [R28] ;  /* 0x000000001c1d8984 */ /* 0x0002a80000000800 */
[----:B------:R1:W3:Y:S01]  /*ab70*/  @!P0 LDS R43, [R28+0x500] ;  /* 0x000500001c2b8984 */ /* 0x0002e20000000800 */
[----:B------:R-:W-:-:S07]  /*ab80*/  MOV R33, R49 ;  /* 0x0000003100217202 */ /* 0x000fce0000000f00 */
[----:B0123--:R-:W-:Y:S05]  /*ab90*/  WARPSYNC.COLLECTIVE R51, `(.L_x_454) ;  /* 0x0000000033087348 */ /* 0x00ffea0003c00000 */
[----:B------:R4:W0:Y:S02]  /*aba0*/  SHFL.BFLY P3, R49, R52, R53, R54 ;  /* 0x0c00003534317389 */ /* 0x0008240000060036 */
[----:B01234-:R-:W-:Y:S01]  /*abb0*/  ENDCOLLECTIVE ;  /* 0x000000000000791b */ /* 0x01ffe20003800000 */
.L_x_454:
[----:B------:R-:W-:Y:S01]  /*abc0*/  FADD.FTZ R30, R30, R33 ;  /* 0x000000211e1e7221 */ /* 0x000fe20000010000 */
[----:B------:R-:W-:Y:S01]  /*abd0*/  IMAD.WIDE R26, R25, 0x2, R26 ;  /* 0x00000002191a7825 */ /* 0x000fe200078e021a */
[----:B------:R-:W-:-:S03]  /*abe0*/  MOV R52, R34 ;  /* 0x0000002200347202 */ /* 0x000fc60000000f00 */
[----:B------:R-:W-:Y:S01]  /*abf0*/  IMAD.MOV.U32 R53, RZ, RZ, 0x8 ;  /* 0x00000008ff357424 */ /* 0x000fe200078e00ff */
[----:B------:R-:W-:-:S07]  /*ac00*/  MOV R32, R49 ;  /* 0x0000003100207202 */ /* 0x000fce0000000f00 */
[----:B------:R-:W-:Y:S05]  /*ac10*/  WARPSYNC.COLLECTIVE R51, `(.L_x_455) ;  /* 0x0000000033087348 */ /* 0x000fea0003c00000 */
[----:B------:R0:W1:Y:S02]  /*ac20*/  SHFL.BFLY P3, R49, R52, R53, R54 ;  /* 0x0c00003534317389 */ /* 0x0000640000060036 */
[----:B01----:R-:W-:Y:S01]  /*ac30*/  ENDCOLLECTIVE ;  /* 0x000000000000791b */ /* 0x003fe20003800000 */
.L_x_455:
[----:B------:R-:W-:Y:S01]  /*ac40*/  FADD.FTZ R31, R31, R32 ;  /* 0x000000201f1f7221 */ /* 0x000fe20000010000 */
[----:B------:R-:W-:Y:S02]  /*ac50*/  @!P0 IMAD.MOV.U32 R41, RZ, RZ, R29 ;  /* 0x000000ffff298224 */ /* 0x000fe400078e001d */
        /* <DEDUP_REMOVED lines=8> */
.L_x_456:
[----:B------:R-:W-:Y:S01]  /*ace0*/  @!P0 F2FP.BF16.F32.PACK_AB R30, RZ, R30 ;  /* 0x0000001eff1e823e */ /* 0x000fe200000010ff */
[----:B------:R-:W-:Y:S01]  /*acf0*/  FADD.FTZ R37, R37, R34 ;  /* 0x0000002225257221 */ /* 0x000fe20000010000 */
[----:B------:R-:W-:Y:S01]  /*ad00*/  @!P0 F2FP.BF16.F32.PACK_AB R31, RZ, R31 ;  /* 0x0000001fff1f823e */ /* 0x000fe200000010ff */
[----:B------:R-:W-:Y:S01]  /*ad10*/  IMAD.WIDE R28, R25, 0x2, R28 ;  /* 0x00000002191c7825 */ /* 0x000fe200078e021c */
[----:B------:R-:W-:-:S05]  /*ad20*/  PRMT R33, R30, 0x7610, R33 ;  /* 0x000076101e217816 */ /* 0x000fca0000000021 */
[----:B------:R0:W-:Y:S01]  /*ad30*/  @!P0 STG.E.U16 desc[UR18][R26.64], R33 ;  /* 0x000000211a008986 */ /* 0x0001e2000c101512 */
[----:B------:R-:W-:Y:S01]  /*ad40*/  HFMA2.MMA R53, -RZ, RZ, 0, 2.384185791015625e-07 ;  /* 0x00000004ff357435 */ /* 0x000fe200000001ff */
[----:B------:R-:W-:Y:S02]  /*ad50*/  MOV R52, R37 ;  /* 0x0000002500347202 */ /* 0x000fe40000000f00 */
[----:B------:R-:W-:-:S08]  /*ad60*/  MOV R36, R49 ;  /* 0x0000003100247202 */ /* 0x000fd00000000f00 */
[----:B0-----:R-:W-:Y:S05]  /*ad70*/  WARPSYNC.COLLECTIVE R51, `(.L_x_457) ;  /* 0x0000000033087348 */ /* 0x001fea0003c00000 */
[----:B------:R1:W2:Y:S02]  /*ad80*/  SHFL.BFLY P3, R49, R52, R53, R54 ;  /* 0x0c00003534317389 */ /* 0x0002a40000060036 */
[----:B012---:R-:W-:Y:S01]  /*ad90*/  ENDCOLLECTIVE ;  /* 0x000000000000791b */ /* 0x007fe20003800000 */
.L_x_457:
[----:B------:R-:W-:-:S05]  /*ada0*/  FADD.FTZ R36, R36, R35 ;  /* 0x0000002324247221 */ /* 0x000fca0000010000 */
[----:B------:R-:W-:Y:S01]  /*adb0*/  MOV R52, R36 ;  /* 0x0000002400347202 */ /* 0x000fe20000000f00 */
[----:B------:R-:W-:-:S07]  /*adc0*/  IMAD.MOV.U32 R34, RZ, RZ, R49 ;  /* 0x000000ffff227224 */ /* 0x000fce00078e0031 */
[----:B------:R-:W-:Y:S05]  /*add0*/  WARPSYNC.COLLECTIVE R51, `(.L_x_458) ;  /* 0x0000000033087348 */ /* 0x000fea0003c00000 */
[----:B------:R0:W1:Y:S02]  /*ade0*/  SHFL.BFLY P3, R49, R52, R53, R54 ;  /* 0x0c00003534317389 */ /* 0x0000640000060036 */
[----:B01----:R-:W-:Y:S01]  /*adf0*/  ENDCOLLECTIVE ;  /* 0x000000000000791b */ /* 0x003fe20003800000 */
.L_x_458:
[----:B------:R-:W-:-:S05]  /*ae00*/  FADD.FTZ R34, R37, R34 ;  /* 0x0000002225227221 */ /* 0x000fca0000010000 */
[----:B------:R-:W-:Y:S01]  /*ae10*/  MOV R52, R34 ;  /* 0x0000002200347202 */ /* 0x000fe20000000f00 */
[----:B------:R-:W-:Y:S01]  /*ae20*/  IMAD.MOV.U32 R53, RZ, RZ, 0x2 ;  /* 0x00000002ff357424 */ /* 0x000fe200078e00ff */
[----:B------:R-:W-:-:S07]  /*ae30*/  MOV R35, R49 ;  /* 0x0000003100237202 */ /* 0x000fce0000000f00 */
[----:B------:R-:W-:Y:S05]  /*ae40*/  WARPSYNC.COLLECTIVE R51, `(.L_x_459) ;  /* 0x0000000033087348 */ /* 0x000fea0003c00000 */
[----:B------:R0:W1:Y:S02]  /*ae50*/  SHFL.BFLY P3, R49, R52, R53, R54 ;  /* 0x0c00003534317389 */ /* 0x0000640000060036 */
[----:B01----:R-:W-:Y:S01]  /*ae60*/  ENDCOLLECTIVE ;  /* 0x000000000000791b */ /* 0x003fe20003800000 */
.L_x_459:
[----:B------:R-:W-:-:S05]  /*ae70*/  FADD.FTZ R35, R36, R35 ;  /* 0x0000002324237221 */ /* 0x000fca0000010000 */
[----:B------:R-:W-:Y:S02]  /*ae80*/  MOV R52, R35 ;  /* 0x0000002300347202 */ /* 0x000fe40000000f00 */
[----:B------:R-:W-:-:S07]  /*ae90*/  MOV R37, R49 ;  /* 0x0000003100257202 */ /* 0x000fce0000000f00 */
[----:B------:R-:W-:Y:S05]  /*aea0*/  WARPSYNC.COLLECTIVE R51, `(.L_x_460) ;  /* 0x0000000033087348 */ /* 0x000fea0003c00000 */
[----:B------:R0:W1:Y:S02]  /*aeb0*/  SHFL.BFLY P3, R49, R52, R53, R54 ;  /* 0x0c00003534317389 */ /* 0x0000640000060036 */
[----:B01----:R-:W-:Y:S01]  /*aec0*/  ENDCOLLECTIVE ;  /* 0x000000000000791b */ /* 0x003fe20003800000 */
.L_x_460:
[----:B------:R-:W-:Y:S01]  /*aed0*/  FADD.FTZ R37, R34, R37 ;  /* 0x0000002522257221 */ /* 0x000fe20000010000 */
[----:B------:R-:W-:-:S04]  /*aee0*/  HFMA2.MMA R53, -RZ, RZ, 0, 5.9604644775390625e-08 ;  /* 0x00000001ff357435 */ /* 0x000fc800000001ff */
[----:B------:R-:W-:Y:S02]  /*aef0*/  MOV R52, R37 ;  /* 0x0000002500347202 */ /* 0x000fe40000000f00 */
[----:B------:R-:W-:-:S07]  /*af00*/  MOV R36, R49 ;  /* 0x0000003100247202 */ /* 0x000fce0000000f00 */
[----:B------:R-:W-:Y:S05]  /*af10*/  WARPSYNC.COLLECTIVE R51, `(.L_x_461) ;  /* 0x0000000033087348 */ /* 0x000fea0003c00000 */
[----:B------:R0:W1:Y:S02]  /*af20*/  SHFL.BFLY P3, R49, R52, R53, R54 ;  /* 0x0c00003534317389 */ /* 0x0000640000060036 */
[----:B01----:R-:W-:Y:S01]  /*af30*/  ENDCOLLECTIVE ;  /* 0x000000000000791b */ /* 0x003fe20003800000 */
.L_x_461:
[----:B------:R-:W-:-:S05]  /*af40*/  FADD.FTZ R36, R35, R36 ;  /* 0x0000002423247221 */ /* 0x000fca0000010000 */
[----:B------:R-:W-:Y:S02]  /*af50*/  MOV R52, R36 ;  /* 0x0000002400347202 */ /* 0x000fe40000000f00 */
[----:B------:R-:W-:-:S07]  /*af60*/  MOV R34, R49 ;  /* 0x0000003100227202 */ /* 0x000fce0000000f00 */
[----:B------:R-:W-:Y:S05]  /*af70*/  WARPSYNC.COLLECTIVE R51, `(.L_x_462) ;  /* 0x0000000033087348 */ /* 0x000fea0003c00000 */
[----:B------:R0:W1:Y:S02]  /*af80*/  SHFL.BFLY P3, R49, R52, R53, R54 ;  /* 0x0c00003534317389 */ /* 0x0000640000060036 */
[----:B01----:R-:W-:Y:S01]  /*af90*/  ENDCOLLECTIVE ;  /* 0x000000000000791b */ /* 0x003fe20003800000 */
.L_x_462:
[----:B------:R-:W-:-:S05]  /*afa0*/  FADD.FTZ R25, R37, R34 ;  /* 0x0000002225197221 */ /* 0x000fca0000010000 */
[----:B------:R-:W-:Y:S01]  /*afb0*/  @!P0 F2FP.BF16.F32.PACK_AB R25, RZ, R25 ;  /* 0x00000019ff19823e */ /* 0x000fe200000010ff */
[----:B------:R-:W-:Y:S01]  /*afc0*/  HFMA2.MMA R53, -RZ, RZ, 0, 4.76837158203125e-07 ;  /* 0x00000008ff357435 */ /* 0x000fe200000001ff */
[----:B------:R-:W-:Y:S01]  /*afd0*/  MOV R52, R41 ;  /* 0x0000002900347202 */ /* 0x000fe20000000f00 */
[----:B------:R-:W-:-:S09]  /*afe0*/  IMAD.MOV.U32 R35, RZ, RZ, R49 ;  /* 0x000000ffff237224 */ /* 0x000fd200078e0031 */
[----:B------:R-:W-:Y:S05]  /*aff0*/  WARPSYNC.COLLECTIVE R51, `(.L_x_463) ;  /* 0x0000000033087348 */ /* 0x000fea0003c00000 */
[----:B------:R0:W1:Y:S02]  /*b000*/  SHFL.BFLY P3, R49, R52, R53, R54 ;  /* 0x0c00003534317389 */ /* 0x0000640000060036 */
[----:B01----:R-:W-:Y:S01]  /*b010*/  ENDCOLLECTIVE ;  /* 0x000000000000791b */ /* 0x003fe20003800000 */
.L_x_463:
[--C-:B------:R-:W-:Y:S01]  /*b020*/  FADD.FTZ R30, R36, R35.reuse ;  /* 0x00000023241e7221 */ /* 0x100fe20000010000 */
[----:B------:R-:W-:-:S04]  /*b030*/  PRMT R35, R25, 0x7610, R35 ;  /* 0x0000761019237816 */ /* 0x000fc80000000023 */
[----:B------:R-:W-:Y:S02]  /*b040*/  @!P0 F2FP.BF16.F32.PACK_AB R30, RZ, R30 ;  /* 0x0000001eff1e823e */ /* 0x000fe400000010ff */
[----:B------:R-:W-:Y:S02]  /*b050*/  MOV R52, R42 ;  /* 0x0000002a00347202 */ /* 0x000fe40000000f00 */
[----:B------:R-:W-:-:S07]  /*b060*/  MOV R44, R49 ;  /* 0x00000031002c7202 */ /* 0x000fce0000000f00 */
[----:B------:R-:W-:Y:S05]  /*b070*/  WARPSYNC.COLLECTIVE R51, `(.L_x_464) ;  /* 0x0000000033087348 */ /* 0x000fea0003c00000 */
[----:B------:R0:W1:Y:S02]  /*b080*/  SHFL.BFLY P3, R49, R52, R53, R54 ;  /* 0x0c00003534317389 */ /* 0x0000640000060036 */
[----:B01----:R-:W-:Y:S01]  /*b090*/  ENDCOLLECTIVE ;  /* 0x000000000000791b */ /* 0x003fe20003800000 */
.L_x_464:
[----:B------:R-:W-:Y:S01]  /*b0a0*/  FADD.FTZ R44, R44, R41 ;  /* 0x000000292c2c7221 */ /* 0x000fe20000010000 */
[----:B------:R-:W-:-:S03]  /*b0b0*/  HFMA2.MMA R53, -RZ, RZ, 0, 2.384185791015625e-07 ;  /* 0x00000004ff357435 */ /* 0x000fc600000001ff */
[----:B------:R-:W-:Y:S01]  /*b0c0*/  IMAD.MOV.U32 R52, RZ, RZ, R44 ;  /* 0x000000ffff347224 */ /* 0x000fe200078e002c */
[----:B------:R-:W-:-:S07]  /*b0d0*/  MOV R43, R49 ;  /* 0x00000031002b7202 */ /* 0x000fce0000000f00 */
[----:B------:R-:W-:Y:S05]  /*b0e0*/  WARPSYNC.COLLECTIVE R51, `(.L_x_465) ;  /* 0x0000000033087348 */ /* 0x000fea0003c00000 */
[----:B------:R0:W1:Y:S02]  /*b0f0*/  SHFL.BFLY P3, R49, R52, R53, R54 ;  /* 0x0c00003534317389 */ /* 0x0000640000060036 */
[----:B01----:R-:W-:Y:S01]  /*b100*/  ENDCOLLECTIVE ;  /* 0x000000000000791b */ /* 0x003fe20003800000 */
.L_x_465:
[----:B------:R-:W-:-:S05]  /*b110*/  FADD.FTZ R43, R43, R42 ;  /* 0x0000002a2b2b7221 */ /* 0x000fca0000010000 */
[----:B------:R-:W-:Y:S02]  /*b120*/  MOV R52, R43 ;  /* 0x0000002b00347202 */ /* 0x000fe40000000f00 */
[----:B------:R-:W-:-:S07]  /*b130*/  MOV R41, R49 ;  /* 0x0000003100297202 */ /* 0x000fce0000000f00 */
[----:B------:R-:W-:Y:S05]  /*b140*/  WARPSYNC.COLLECTIVE R51, `(.L_x_466) ;  /* 0x0000000033087348 */ /* 0x000fea0003c00000 */
[----:B------:R0:W1:Y:S02]  /*b150*/  SHFL.BFLY P3, R49, R52, R53, R54 ;  /* 0x0c00003534317389 */ /* 0x0000640000060036 */
[----:B01----:R-:W-:Y:S01]  /*b160*/  ENDCOLLECTIVE ;  /* 0x000000000000791b */ /* 0x003fe20003800000 */
.L_x_466:
[----:B------:R-:W-:Y:S01]  /*b170*/  FADD.FTZ R41, R44, R41 ;  /* 0x000000292c297221 */ /* 0x000fe20000010000 */
[----:B------:R-:W-:-:S04]  /*b180*/  HFMA2.MMA R53, -RZ, RZ, 0, 1.1920928955078125e-07 ;  /* 0x00000002ff357435 */ /* 0x000fc800000001ff */
[----:B------:R-:W-:Y:S02]  /*b190*/  MOV R52, R41 ;  /* 0x0000002900347202 */ /* 0x000fe40000000f00 */
[----:B------:R-:W-:-:S07]  /*b1a0*/  MOV R42, R49 ;  /* 0x00000031002a7202 */ /* 0x000fce0000000f00 */
[----:B------:R-:W-:Y:S05]  /*b1b0*/  WARPSYNC.COLLECTIVE R51, `(.L_x_467) ;  /* 0x0000000033087348 */ /* 0x000fea0003c00000 */
[----:B------:R0:W1:Y:S02]  /*b1c0*/  SHFL.BFLY P3, R49, R52, R53, R54 ;  /* 0x0c00003534317389 */ /* 0x0000640000060036 */
[----:B01----:R-:W-:Y:S01]  /*b1d0*/  ENDCOLLECTIVE ;  /* 0x000000000000791b */ /* 0x003fe20003800000 */
.L_x_467:
[----:B------:R-:W-:-:S05]  /*b1e0*/  FADD.FTZ R42, R43, R42 ;  /* 0x0000002a2b2a7221 */ /* 0x000fca0000010000 */
[----:B------:R-:W-:Y:S02]  /*b1f0*/  MOV R52, R42 ;  /* 0x0000002a00347202 */ /* 0x000fe40000000f00 */
[----:B------:R-:W-:-:S07]  /*b200*/  MOV R44, R49 ;  /* 0x00000031002c7202 */ /* 0x000fce0000000f00 */
[----:B------:R-:W-:Y:S05]  /*b210*/  WARPSYNC.COLLECTIVE R51, `(.L_x_468) ;  /* 0x0000000033087348 */ /* 0x000fea0003c00000 */
[----:B------:R0:W1:Y:S02]  /*b220*/  SHFL.BFLY P3, R49, R52, R53, R54 ;  /* 0x0c00003534317389 */ /* 0x0000640000060036 */
[----:B01----:R-:W-:Y:S01]  /*b230*/  ENDCOLLECTIVE ;  /* 0x000000000000791b */ /* 0x003fe20003800000 */
.L_x_468:
[----:B------:R-:W-:Y:S01]  /*b240*/  FADD.FTZ R44, R41, R44 ;  /* 0x0000002c292c7221 */ /* 0x000fe20000010000 */
[----:B------:R-:W-:-:S04]  /*b250*/  HFMA2.MMA R53, -RZ, RZ, 0, 5.9604644775390625e-08 ;  /* 0x00000001ff357435 */ /* 0x000fc800000001ff */
[----:B------:R-:W-:Y:S02]  /*b260*/  MOV R52, R44 ;  /* 0x0000002c00347202 */ /* 0x000fe40000000f00 */
[----:B------:R-:W-:-:S07]  /*b270*/  MOV R43, R49 ;  /* 0x00000031002b7202 */ /* 0x000fce0000000f00 */
[----:B------:R-:W-:Y:S05]  /*b280*/  WARPSYNC.COLLECTIVE R51, `(.L_x_469) ;  /* 0x0000000033087348 */ /* 0x000fea0003c00000 */
[----:B------:R0:W1:Y:S02]  /*b290*/  SHFL.BFLY P3, R49, R52, R53, R54 ;  /* 0x0c00003534317389 */ /* 0x0000640000060036 */
[----:B01----:R-:W-:Y:S01]  /*b2a0*/  ENDCOLLECTIVE ;  /* 0x000000000000791b */ /* 0x003fe20003800000 */
.L_x_469:
[----:B------:R-:W-:-:S05]  /*b2b0*/  FADD.FTZ R42, R42, R43 ;  /* 0x0000002b2a2a7221 */ /* 0x000fca0000010000 */
[----:B------:R-:W-:Y:S02]  /*b2c0*/  MOV R52, R42 ;  /* 0x0000002a00347202 */ /* 0x000fe40000000f00 */
[----:B------:R-:W-:-:S07]  /*b2d0*/  MOV R41, R49 ;  /* 0x0000003100297202 */ /* 0x000fce0000000f00 */
[----:B------:R-:W-:Y:S05]  /*b2e0*/  WARPSYNC.COLLECTIVE R51, `(.L_x_470) ;  /* 0x0000000033087348 */ /* 0x000fea0003c00000 */
[----:B------:R0:W1:Y:S02]  /*b2f0*/  SHFL.BFLY P3, R49, R52, R53, R54 ;  /* 0x0c00003534317389 */ /* 0x0000640000060036 */
[----:B01----:R-:W-:Y:S01]  /*b300*/  ENDCOLLECTIVE ;  /* 0x000000000000791b */ /* 0x003fe20003800000 */
.L_x_470:
[----:B------:R-:W-:Y:S01]  /*b310*/  HFMA2.MMA R53, -RZ, RZ, 0, 4.76837158203125e-07 ;  /* 0x00000008ff357435 */ /* 0x000fe200000001ff */
[----:B------:R-:W-:Y:S01]  /*b320*/  MOV R52, R45 ;  /* 0x0000002d00347202 */ /* 0x000fe20000000f00 */
[----:B------:R-:W-:-:S09]  /*b330*/  IMAD.MOV.U32 R43, RZ, RZ, R49 ;  /* 0x000000ffff2b7224 */ /* 0x000fd200078e0031 */
[----:B------:R-:W-:Y:S05]  /*b340*/  WARPSYNC.COLLECTIVE R51, `(.L_x_471) ;  /* 0x0000000033087348 */ /* 0x000fea0003c00000 */
[----:B------:R0:W1:Y:S02]  /*b350*/  SHFL.BFLY P3, R49, R52, R53, R54 ;  /* 0x0c00003534317389 */ /* 0x0000640000060036 */
[----:B01----:R-:W-:Y:S01]  /*b360*/  ENDCOLLECTIVE ;  /* 0x000000000000791b */ /* 0x003fe20003800000 */
.L_x_471:
[----:B------:R-:W-:-:S05]  /*b370*/  FADD.FTZ R32, R42, R43 ;  /* 0x0000002b2a207221 */ /* 0x000fca0000010000 */
[----:B------:R-:W-:Y:S01]  /*b380*/  @!P0 F2FP.BF16.F32.PACK_AB R32, RZ, R32 ;  /* 0x00000020ff20823e */ /* 0x000fe200000010ff */
[----:B------:R-:W-:Y:S01]  /*b390*/  IMAD.MOV.U32 R52, RZ, RZ, R46 ;  /* 0x000000ffff347224 */ /* 0x000fe200078e002e */
[----:B------:R-:W-:-:S07]  /*b3a0*/  MOV R50, R49 ;  /* 0x0000003100327202 */ /* 0x000fce0000000f00 */
[----:B------:R-:W-:Y:S05]  /*b3b0*/  WARPSYNC.COLLECTIVE R51, `(.L_x_472) ;  /* 0x0000000033087348 */ /* 0x000fea0003c00000 */
[----:B------:R0:W1:Y:S02]  /*b3c0*/  SHFL.BFLY P3, R49, R52, R53, R54 ;  /* 0x0c00003534317389 */ /* 0x0000640000060036 */
[----:B01----:R-:W-:Y:S01]  /*b3d0*/  ENDCOLLECTIVE ;  /* 0x000000000000791b */ /* 0x003fe20003800000 */
.L_x_472:
[----:B------:R-:W-:Y:S01]  /*b3e0*/  FADD.FTZ R50, R50, R45 ;  /* 0x0000002d32327221 */ /* 0x000fe20000010000 */
[----:B------:R-:W-:-:S04]  /*b3f0*/  HFMA2.MMA R53, -RZ, RZ, 0, 2.384185791015625e-07 ;  /* 0x00000004ff357435 */ /* 0x000fc800000001ff */
[----:B------:R-:W-:Y:S02]  /*b400*/  MOV R52, R50 ;  /* 0x0000003200347202 */ /* 0x000fe40000000f00 */
[----:B------:R-:W-:-:S07]  /*b410*/  MOV R47, R49 ;  /* 0x00000031002f7202 */ /* 0x000fce0000000f00 */
[----:B------:R-:W-:Y:S05]  /*b420*/  WARPSYNC.COLLECTIVE R51, `(.L_x_473) ;  /* 0x0000000033087348 */ /* 0x000fea0003c00000 */
[----:B------:R0:W1:Y:S02]  /*b430*/  SHFL.BFLY P3, R49, R52, R53, R54 ;  /* 0x0c00003534317389 */ /* 0x0000640000060036 */
[----:B01----:R-:W-:Y:S01]  /*b440*/  ENDCOLLECTIVE ;  /* 0x000000000000791b */ /* 0x003fe20003800000 */
.L_x_473:
[----:B------:R-:W-:-:S05]  /*b450*/  FADD.FTZ R47, R47, R46 ;  /* 0x0000002e2f2f7221 */ /* 0x000fca0000010000 */
[----:B------:R-:W-:Y:S02]  /*b460*/  MOV R52, R47 ;  /* 0x0000002f00347202 */ /* 0x000fe40000000f00 */
[----:B------:R-:W-:-:S07]  /*b470*/  MOV R45, R49 ;  /* 0x00000031002d7202 */ /* 0x000fce0000000f00 */
[----:B------:R-:W-:Y:S05]  /*b480*/  WARPSYNC.COLLECTIVE R51, `(.L_x_474) ;  /* 0x0000000033087348 */ /* 0x000fea0003c00000 */
[----:B------:R0:W1:Y:S02]  /*b490*/  SHFL.BFLY P3, R49, R52, R53, R54 ;  /* 0x0c00003534317389 */ /* 0x0000640000060036 */
[----:B01----:R-:W-:Y:S01]  /*b4a0*/  ENDCOLLECTIVE ;  /* 0x000000000000791b */ /* 0x003fe20003800000 */
.L_x_474:
[----:B------:R-:W-:Y:S01]  /*b4b0*/  FADD.FTZ R45, R50, R45 ;  /* 0x0000002d322d7221 */ /* 0x000fe20000010000 */
[----:B------:R-:W-:-:S04]  /*b4c0*/  HFMA2.MMA R53, -RZ, RZ, 0, 1.1920928955078125e-07 ;  /* 0x00000002ff357435 */ /* 0x000fc800000001ff */
[----:B------:R-:W-:Y:S01]  /*b4d0*/  MOV R52, R45 ;  /* 0x0000002d00347202 */ /* 0x000fe20000000f00 */
[----:B------:R-:W-:-:S07]  /*b4e0*/  IMAD.MOV.U32 R46, RZ, RZ, R49 ;  /* 0x000000ffff2e7224 */ /* 0x000fce00078e0031 */
[----:B------:R-:W-:Y:S05]  /*b4f0*/  WARPSYNC.COLLECTIVE R51, `(.L_x_475) ;  /* 0x0000000033087348 */ /* 0x000fea0003c00000 */
[----:B------:R0:W1:Y:S02]  /*b500*/  SHFL.BFLY P3, R49, R52, R53, R54 ;  /* 0x0c00003534317389 */ /* 0x0000640000060036 */
[----:B01----:R-:W-:Y:S01]  /*b510*/  ENDCOLLECTIVE ;  /* 0x000000000000791b */ /* 0x003fe20003800000 */
.L_x_475:
[----:B------:R-:W-:-:S05]  /*b520*/  FADD.FTZ R46, R47, R46 ;  /* 0x0000002e2f2e7221 */ /* 0x000fca0000010000 */
[----:B------:R-:W-:Y:S02]  /*b530*/  MOV R52, R46 ;  /* 0x0000002e00347202 */ /* 0x000fe40000000f00 */
[----:B------:R-:W-:-:S07]  /*b540*/  MOV R48, R49 ;  /* 0x0000003100307202 */ /* 0x000fce0000000f00 */
[----:B------:R-:W-:Y:S05]  /*b550*/  WARPSYNC.COLLECTIVE R51, `(.L_x_476) ;  /* 0x0000000033087348 */ /* 0x000fea0003c00000 */
[----:B------:R0:W1:Y:S02]  /*b560*/  SHFL.BFLY P3, R49, R52, R53, R54 ;  /* 0x0c00003534317389 */ /* 0x0000640000060036 */
[----:B01----:R-:W-:Y:S01]  /*b570*/  ENDCOLLECTIVE ;  /* 0x000000000000791b */ /* 0x003fe20003800000 */
.L_x_476:
[----:B------:R-:W-:Y:S01]  /*b580*/  FADD.FTZ R45, R45, R48 ;  /* 0x000000302d2d7221 */ /* 0x000fe20000010000 */
[----:B------:R-:W-:-:S04]  /*b590*/  HFMA2.MMA R53, -RZ, RZ, 0, 5.9604644775390625e-08 ;  /* 0x00000001ff357435 */ /* 0x000fc800000001ff */
[----:B------:R-:W-:Y:S01]  /*b5a0*/  MOV R52, R45 ;  /* 0x0000002d00347202 */ /* 0x000fe20000000f00 */
[--C-:B------:R-:W-:Y:S01]  /*b5b0*/  IMAD.MOV.U32 R47, RZ, RZ, R49.reuse ;  /* 0x000000ffff2f7224 */ /* 0x100fe200078e0031 */
[----:B------:R-:W-:Y:S01]  /*b5c0*/  PRMT R49, R31, 0x7610, R49 ;  /* 0x000076101f317816 */ /* 0x000fe20000000031 */
[----:B------:R-:W-:Y:S02]  /*b5d0*/  FADD.FTZ R31, R44, R41 ;  /* 0x000000292c1f7221 */ /* 0x000fe40000010000 */
[----:B------:R-:W-:Y:S02]  /*b5e0*/  FADD.FTZ R46, R46, R47 ;  /* 0x0000002f2e2e7221 */ /* 0x000fe40000010000 */
[----:B------:R0:W-:Y:S01]  /*b5f0*/  @!P0 STG.E.U16 desc[UR18][R28.64], R49 ;  /* 0x000000311c008986 */ /* 0x0001e2000c101512 */
[----:B------:R-:W-:-:S07]  /*b600*/  @!P0 F2FP.BF16.F32.PACK_AB R31, RZ, R31 ;  /* 0x0000001fff1f823e */ /* 0x000fce00000010ff */
[----:B0-----:R-:W-:Y:S05]  /*b610*/  WARPSYNC.COLLECTIVE R51, `(.L_x_477) ;  /* 0x0000000033087348 */ /* 0x001fea0003c00000 */
[----:B0-----:R0:W1:Y:S02]  /*b620*/  SHFL.BFLY P3, R49, R52, R53, R54 ;  /* 0x0c00003534317389 */ /* 0x0010640000060036 */
[----:B01----:R-:W-:Y:S01]  /*b630*/  ENDCOLLECTIVE ;  /* 0x000000000000791b */ /* 0x003fe20003800000 */
.L_x_477:
[----:B------:R0:W-:Y:S04]  /*b640*/  @!P0 STG.E.U16 desc[UR18][R26.64+0x28], R35 ;  /* 0x000028231a008986 */ /* 0x0001e8000c101512 */
[----:B------:R0:W-:Y:S04]  /*b650*/  @!P0 STG.E.U16 desc[UR18][R28.64+0x28], R30 ;  /* 0x0000281e1c008986 */ /* 0x0001e8000c101512 */
[----:B------:R0:W-:Y:S01]  /*b660*/  @!P0 STG.E.U16 desc[UR18][R26.64+0x50], R31 ;  /* 0x0000501f1a008986 */ /* 0x0001e2000c101512 */
[----:B------:R-:W-:-:S03]  /*b670*/  MOV R52, R46 ;  /* 0x0000002e00347202 */ /* 0x000fc60000000f00 */
[----:B------:R0:W-:Y:S01]  /*b680*/  @!P0 STG.E.U16 desc[UR18][R28.64+0x50], R32 ;  /* 0x000050201c008986 */ /* 0x0001e2000c101512 */
[----:B------:R-:W-:-:S07]  /*b690*/  MOV R34, R49 ;  /* 0x0000003100227202 */ /* 0x000fce0000000f00 */
[----:B0-----:R-:W-:Y:S05]  /*b6a0*/  WARPSYNC.COLLECTIVE R51, `(.L_x_478) ;  /* 0x0000000033087348 */ /* 0x001fea0003c00000 */
[----:B------:R1:W2:Y:S02]  /*b6b0*/  SHFL.BFLY P3, R49, R52, R53, R54 ;  /* 0x0c00003534317389 */ /* 0x0002a40000060036 */
[----:B012---:R-:W-:Y:S01]  /*b6c0*/  ENDCOLLECTIVE ;  /* 0x000000000000791b */ /* 0x007fe20003800000 */
.L_x_478:
[----:B------:R-:W-:Y:S01]  /*b6d0*/  FADD.FTZ R34, R45, R34 ;  /* 0x000000222d227221 */ /* 0x000fe20000010000 */
[----:B------:R-:W-:Y:S01]  /*b6e0*/  MOV R25, R49 ;  /* 0x0000003100197202 */ /* 0x000fe20000000f00 */
[----:B------:R-:W-:Y:S06]  /*b6f0*/  BRA `(.L_x_479) ;  /* 0xffffffe400007947 */ /* 0x000fec000383ffff */
.L_x_480:
        /* <DEDUP_REMOVED lines=16> */
.L_x_3544:


//--------------------- .text._ZN13group_norm_v218gn_bwd_cuda_kernelI13__nv_bfloat16Li320ELi2ELi32ELi80ELi256ELb0ELb1ELi32ELi320ELi320ELi4ELb1ELi32ELb0ELb0ELNS_15WgradSyncMethodE3ENS_16CompileConditionILi900EEEEEvPT_S6_S6_PKS5_S8_S8_S8_PKfflPfPj --------------------------
	.section	.text._ZN13group_norm_v218gn_bwd_cuda_kernelI13__nv_bfloat16Li320ELi2ELi32ELi80ELi256ELb0ELb1ELi32ELi320ELi320ELi4ELb1ELi32ELb0ELb0ELNS_15WgradSyncMethodE3ENS_16CompileConditionILi900EEEEEvPT_S6_S6_PKS5_S8_S8_S8_PKfflPfPj,"ax",@progbits
	.align	128
        .global         _ZN13group_norm_v218gn_bwd_cuda_kernelI13__nv_bfloat16Li320ELi2ELi32ELi80ELi256ELb0ELb1ELi32ELi320ELi320ELi4ELb1ELi32ELb0ELb0ELNS_15WgradSyncMethodE3ENS_16CompileConditionILi900EEEEEvPT_S6_S6_PKS5_S8_S8_S8_PKfflPfPj
        .type           _ZN13group_norm_v218gn_bwd_cuda_kernelI13__nv_bfloat16Li320ELi2ELi32ELi80ELi256ELb0ELb1ELi32ELi320ELi320ELi4ELb1ELi32ELb0ELb0ELNS_15WgradSyncMethodE3ENS_16CompileConditionILi900EEEEEvPT_S6_S6_PKS5_S8_S8_S8_PKfflPfPj,@function
        .size           _ZN13group_norm_v218gn_bwd_cuda_kernelI13__nv_bfloat16Li320ELi2ELi32ELi80ELi256ELb0ELb1ELi32ELi320ELi320ELi4ELb1ELi32ELb0ELb0ELNS_15WgradSyncMethodE3ENS_16CompileConditionILi900EEEEEvPT_S6_S6_PKS5_S8_S8_S8_PKfflPfPj,(.L_x_3545 - _ZN13group_norm_v218gn_bwd_cuda_kernelI13__nv_bfloat16Li320ELi2ELi32ELi80ELi256ELb0ELb1ELi32ELi320ELi320ELi4ELb1ELi32ELb0ELb0ELNS_15WgradSyncMethodE3ENS_16CompileConditionILi900EEEEEvPT_S6_S6_PKS5_S8_S8_S8_PKfflPfPj)
        .other          _ZN13group_norm_v218gn_bwd_cuda_kernelI13__nv_bfloat16Li320ELi2ELi32ELi80ELi256ELb0ELb1ELi32ELi320ELi320ELi4ELb1ELi32ELb0ELb0ELNS_15WgradSyncMethodE3ENS_16CompileConditionILi900EEEEEvPT_S6_S6_PKS5_S8_S8_S8_PKfflPfPj,@"STO_CUDA_ENTRY STV_DEFAULT"
_ZN13group_norm_v218gn_bwd_cuda_kernelI13__nv_bfloat16Li320ELi2ELi32ELi80ELi256ELb0ELb1ELi32ELi320ELi320ELi4ELb1ELi32ELb0ELb0ELNS_15WgradSyncMethodE3ENS_16CompileConditionILi900EEEEEvPT_S6_S6_PKS5_S8_S8_S8_PKfflPfPj:
.text._ZN13group_norm_v218gn_bwd_cuda_kernelI13__nv_bfloat16Li320ELi2ELi32ELi80ELi256ELb0ELb1ELi32ELi320ELi320ELi4ELb1ELi32ELb0ELb0ELNS_15WgradSyncMethodE3ENS_16CompileConditionILi900EEEEEvPT_S6_S6_PKS5_S8_S8_S8_PKfflPfPj:
[----:B------:R-:W0:Y:S08]  /*0000*/  LDC R1, c[0x0][0x28] ;  /* 0x00000a00ff017b82 */ /* 0x000e300000000800 */
[----:B------:R-:W1:Y:S01]  /*0010*/  S2UR UR6, SR_CTAID.Y ;  /* 0x00000000000679c3 */ /* 0x000e620000002600 */
[----:B------:R-:W-:Y:S01]  /*0020*/  ULDC.64 UR10, c[0x0][0x258] ;  /* 0x00009600000a7ab9 */ /* 0x000fe20000000a00 */
[----:B------:R-:W-:Y:S01]  /*0030*/  ULDC.64 UR12, c[0x0][0x208] ;  /* 0x00008200000c7ab9 */ /* 0x000fe20000000a00 */
[----:B------:R-:W-:Y:S01]  /*0040*/  USHF.L.U32 UR16, UR10, 0x3, URZ ;  /* 0x000000030a107899 */ /* 0x000fe2000800063f */
[----:B0-----:R-:W-:Y:S01]  /*0050*/  IADD3 R1, R1, -0x50, RZ ;  /* 0xffffffb001017810 */ /* 0x001fe20007ffe0ff */
[----:B------:R-:W-:Y:S01]  /*0060*/  USHF.L.U64.HI UR11, UR10, 0x3, UR11 ;  /* 0x000000030a0b7899 */ /* 0x000fe2000801020b */
[----:B------:R-:W-:-:S02]  /*0070*/  UMOV UR5, URZ ;  /* 0x0000003f00057c82 */ /* 0x000fc40008000000 */
[----:B------:R-:W0:Y:S01]  /*0080*/  S2UR UR17, SR_CTAID.X ;  /* 0x00000000001179c3 */ /* 0x000e220000002500 */
        /* <DEDUP_REMOVED lines=13> */
[----:B------:R-:W-:Y:S01]  /*0160*/  ULOP3.LUT UR4, UR4, 0x20, URZ, 0xfc, !UPT ;  /* 0x0000002004047892 */ /* 0x000fe2000f8efc3f */
[----:B------:R-:W-:-:S04]  /*0170*/  IADD3 R0, RZ, -UR7, RZ ;  /* 0x80000007ff007c10 */ /* 0x000fc8000fffe0ff */
[----:B------:R-:W-:Y:S01]  /*0180*/  ISETP.NE.AND P0, PT, R0, UR17, PT ;  /* 0x0000001100007c0c */ /* 0x000fe2000bf05270 */
[----:B------:R-:W-:-:S03]  /*0190*/  IMAD.U32 R7, RZ, RZ, UR4 ;  /* 0x00000004ff077e24 */ /* 0x000fc6000f8e00ff */
[----:B------:R-:W-:Y:S01]  /*01a0*/  SEL R5, R5, 0x1, !P0 ;  /* 0x0000000105057807 */ /* 0x000fe20004000000 */
[----:B0-----:R-:W-:Y:S01]  /*01b0*/  IMAD.WIDE.U32 R2, R7, 0x4, R2 ;  /* 0x0000000407027825 */ /* 0x001fe200078e0002 */
[----:B------:R-:W-:Y:S06]  /*01c0*/  MEMBAR.ALL.GPU ;  /* 0x0000000000007992 */ /* 0x000fec000000a000 */
[----:B------:R-:W-:-:S00]  /*01d0*/  ERRBAR ;  /* 0x00000000000079ab */ /* 0x000fc00000000000 */
[----:B------:R-:W-:Y:S06]  /*01e0*/  CGAERRBAR ;  /* 0x00000000000075ab */ /* 0x000fec0000000000 */
[----:B------:R0:W5:Y:S02]  /*01f0*/  ATOM.E.ADD.STRONG.GPU PT, R5, desc[UR12][R2.64], R5 ;  /* 0x000000050205798a */ /* 0x00016400081ee1cc */
.L_x_483:
[----:B------:R-:W2:Y:S04]  /*0200*/  LD.E.STRONG.GPU R0, desc[UR12][R2.64] ;  /* 0x0000000c02007980 */ /* 0x000ea8000c10f900 */
[----:B--2---:R-:W-:Y:S01]  /*0210*/  CCTL.IVALL ;  /* 0x00000000ff00798f */ /* 0x004fe20002000000 */
[----:B------:R-:W-:Y:S05]  /*0220*/  YIELD ;  /* 0x0000000000007946 */ /* 0x000fea0003800000 */
[----:B-----5:R-:W-:-:S04]  /*0230*/  LOP3.LUT R0, R0, R5, RZ, 0x3c, !PT ;  /* 0x0000000500007212 */ /* 0x020fc800078e3cff */
[----:B------:R-:W-:-:S13]  /*0240*/  ISETP.GT.AND P0, PT, R0, -0x1, PT ;  /* 0xffffffff0000780c */ /* 0x000fda0003f04270 */
[----:B------:R-:W-:Y:S05]  /*0250*/  @P0 BRA `(.L_x_483) ;  /* 0xfffffffc00e80947 */ /* 0x000fea000383ffff */
.L_x_482:
[----:B------:R-:W-:Y:S05]  /*0260*/  WARPSYNC.ALL ;  /* 0x0000000000007948 */ /* 0x000fea0003800000 */
[----:B------:R-:W-:Y:S06]  /*0270*/  BAR.SYNC.DEFER_BLOCKING 0x0 ;  /* 0x0000000000007b1d */ /* 0x000fec0000010000 */
[----:B------:R-:W-:Y:S05]  /*0280*/  BRA `(.L_x_484) ;  /* 0x0000004800a07947 */ /* 0x000fea0003800000 */
.L_x_481:
        /* <DEDUP_REMOVED lines=32> */
[----:B------:R-:W-:-:S03]  /*0490*/  LOP3.LUT R3, R2, 0x3, R7, 0x78, !PT ;  /* 0x0000000302037812 */ /* 0x000fc600078e7807 */
[----:B------:R1:W-:Y:S01]  /*04a0*/  STL [R1+0x34], R4 ;  /* 0x0000340401007387 */ /* 0x0003e20000100800 */
[----:B0-----:R-:W-:-:S03]  /*04b0*/  LOP3.LUT R0, R2, 0x3, R9, 0x78, !PT ;  /* 0x0000000302007812 */ /* 0x001fc600078e7809 */
[----:B------:R1:W-:Y:S04]  /*04c0*/  STL [R1+0x30], R3 ;  /* 0x0000300301007387 */ /* 0x0003e80000100800 */
[----:B------:R1:W-:Y:S02]  /*04d0*/  STL [R1+0x2c], R0 ;  /* 0x00002c0001007387 */ /* 0x0003e40000100800 */
.L_x_496:
[----:B-12---:R-:W0:Y:S01]  /*04e0*/  S2R R0, SR_TID.X ;  /* 0x0000000000007919 */ /* 0x006e220000002100 */
[----:B------:R-:W-:Y:S01]  /*04f0*/  ULOP3.LUT UR8, UR10, 0x7, URZ, 0xc0, !UPT ;  /* 0x000000070a087892 */ /* 0x000fe2000f8ec03f */
[----:B------:R-:W1:Y:S01]  /*0500*/  LDC.64 R8, c[0x0][0x238] ;  /* 0x00008e00ff087b82 */ /* 0x000e620000000a00 */
[----:B------:R-:W-:Y:S01]  /*0510*/  USHF.R.U64 UR9, UR10, 0x3, UR5 ;  /* 0x000000030a097899 */ /* 0x000fe20008001205 */
[----:B------:R-:W-:Y:S01]  /*0520*/  STL [R1+0x48], R29 ;  /* 0x0000481d01007387 */ /* 0x000fe20000100800 */
[----:B------:R-:W-:Y:S02]  /*0530*/  UIMAD UR14, UR8, 0x140, URZ ;  /* 0x00000140080e78a4 */ /* 0x000fe4000f8e023f */
[----:B------:R-:W-:Y:S01]  /*0540*/  USHF.L.U32 UR8, UR17, 0x5, URZ ;  /* 0x0000000511087899 */ /* 0x000fe2000800063f */
[----:B------:R-:W-:Y:S01]  /*0550*/  STL [R1+0x44], R28 ;  /* 0x0000441c01007387 */ /* 0x000fe20000100800 */
[----:B------:R-:W-:Y:S01]  /*0560*/  USHF.R.U32.HI UR15, URZ, 0x3, UR5 ;  /* 0x000000033f0f7899 */ /* 0x000fe20008011605 */
[----:B------:R-:W-:Y:S01]  /*0570*/  IMAD.U32 R11, RZ, RZ, UR9 ;  /* 0x00000009ff0b7e24 */ /* 0x000fe2000f8e00ff */
[----:B------:R-:W-:Y:S01]  /*0580*/  ULOP3.LUT UR8, UR8, 0xe0, URZ, 0xc0, !UPT ;  /* 0x000000e008087892 */ /* 0x000fe2000f8ec03f */
[----:B------:R-:W-:-:S03]  /*0590*/  ULDC.64 UR18, c[0x0][0x248] ;  /* 0x0000920000127ab9 */ /* 0x000fc60000000a00 */
[----:B------:R-:W-:Y:S01]  /*05a0*/  MOV R4, UR15 ;  /* 0x0000000f00047c02 */ /* 0x000fe20008000f00 */
[----:B0-----:R-:W-:-:S05]  /*05b0*/  IMAD.WIDE.U32 R2, R0, -0x33333333, RZ ;  /* 0xcccccccd00027825 */ /* 0x001fca00078e00ff */
[----:B------:R-:W-:-:S04]  /*05c0*/  SHF.R.U32.HI R7, RZ, 0x6, R3 ;  /* 0x00000006ff077819 */ /* 0x000fc80000011603 */
[C---:B------:R-:W-:Y:S01]  /*05d0*/  IADD3 R5, R7.reuse, UR8, RZ ;  /* 0x0000000807057c10 */ /* 0x040fe2000fffe0ff */
[----:B------:R-:W-:Y:S01]  /*05e0*/  IMAD R6, R7, -0x50, R0 ;  /* 0xffffffb007067824 */ /* 0x000fe200078e0200 */
[----:B------:R-:W-:-:S03]  /*05f0*/  UIMAD UR8, UR15, 0xa0000, URZ ;  /* 0x000a00000f0878a4 */ /* 0x000fc6000f8e023f */
[----:B------:R-:W-:Y:S01]  /*0600*/  IMAD R5, R5, 0xa00, RZ ;  /* 0x00000a0005057824 */ /* 0x000fe200078e02ff */
[----:B------:R-:W-:-:S04]  /*0610*/  LEA R34, R6, UR14, 0x2 ;  /* 0x0000000e06227c11 */ /* 0x000fc8000f8e10ff */
[----:B------:R-:W-:Y:S01]  /*0620*/  SHF.R.S32.HI R35, RZ, 0x1f, R34 ;  /* 0x0000001fff237819 */ /* 0x000fe20000011422 */
[----:B------:R-:W-:-:S05]  /*0630*/  IMAD.WIDE.U32 R2, R34, -0x33333333, RZ ;  /* 0xcccccccd22027825 */ /* 0x000fca00078e00ff */
[----:B------:R-:W-:Y:S01]  /*0640*/  SHF.R.U32.HI R0, RZ, 0x6, R3 ;  /* 0x00000006ff007819 */ /* 0x000fe20000011603 */
[----:B------:R-:W-:-:S03]  /*0650*/  IMAD.WIDE.U32 R2, R11, 0xa0000, R34 ;  /* 0x000a00000b027825 */ /* 0x000fc600078e0022 */
[C---:B------:R-:W-:Y:S01]  /*0660*/  LEA R10, P0, R11.reuse, R0, 0x5 ;  /* 0x000000000b0a7211 */ /* 0x040fe200078028ff */
[----:B------:R0:W-:Y:S01]  /*0670*/  STL [R1+0x28], R0 ;  /* 0x0000280001007387 */ /* 0x0001e20000100800 */
[----:B-1----:R-:W-:Y:S02]  /*0680*/  IMAD.WIDE R34, R34, 0x2, R8 ;  /* 0x0000000222227825 */ /* 0x002fe400078e0208 */
[----:B------:R-:W-:Y:S02]  /*0690*/  LEA.HI.X R11, R11, RZ, R4, 0x5, P0 ;  /* 0x000000ff0b0b7211 */ /* 0x000fe400000f2c04 */
[C---:B------:R-:W-:Y:S02]  /*06a0*/  LEA R32, P0, R10.reuse, UR18, 0x3 ;  /* 0x000000120a207c11 */ /* 0x040fe4000f8018ff */
[----:B------:R-:W2:Y:S02]  /*06b0*/  LDG.E.64.CONSTANT R34, desc[UR12][R34.64] ;  /* 0x0000000c22227981 */ /* 0x000ea4000c1e9b00 */
[----:B------:R-:W-:Y:S01]  /*06c0*/  LEA.HI.X R33, R10, UR19, R11, 0x3, P0 ;  /* 0x000000130a217c11 */ /* 0x000fe200080f1c0b */
[----:B0-----:R-:W-:Y:S01]  /*06d0*/  VIADD R0, R3, UR8 ;  /* 0x0000000803007c36 */ /* 0x001fe20008000000 */
[----:B------:R-:W-:Y:S01]  /*06e0*/  IADD3 R3, P1, R5, R2, RZ ;  /* 0x0000000205037210 */ /* 0x000fe20007f3e0ff */
[----:B------:R-:W-:Y:S01]  /*06f0*/  ULDC.64 UR8, c[0x0][0x230] ;  /* 0x00008c0000087ab9 */ /* 0x000fe20000000a00 */
[----:B------:R-:W-:-:S02]  /*0700*/  ULDC.64 UR18, c[0x0][0x228] ;  /* 0x00008a0000127ab9 */ /* 0x000fc40000000a00 */
[----:B------:R-:W-:Y:S01]  /*0710*/  IADD3.X R4, RZ, R0, RZ, P1, !PT ;  /* 0x00000000ff047210 */ /* 0x000fe20000ffe4ff */
[----:B------:R-:W3:Y:S01]  /*0720*/  LDG.E.64.CONSTANT R32, desc[UR12][R32.64] ;  /* 0x0000000c20207981 */ /* 0x000ee2000c1e9b00 */
[C---:B------:R-:W-:Y:S02]  /*0730*/  SHF.L.U32 R13, R3.reuse, 0x1, RZ ;  /* 0x00000001030d7819 */ /* 0x040fe400000006ff */
[----:B------:R-:W-:Y:S02]  /*0740*/  SHF.L.U64.HI R12, R3, 0x1, R4 ;  /* 0x00000001030c7819 */ /* 0x000fe40000010204 */
[C---:B------:R-:W-:Y:S02]  /*0750*/  IADD3 R36, P0, R13.reuse, UR8, RZ ;  /* 0x000000080d247c10 */ /* 0x040fe4000ff1e0ff */
[----:B------:R-:W-:Y:S02]  /*0760*/  IADD3 R38, P1, R13, UR18, RZ ;  /* 0x000000120d267c10 */ /* 0x000fe4000ff3e0ff */
[----:B------:R-:W-:-:S02]  /*0770*/  IADD3.X R37, R12, UR9, RZ, P0, !PT ;  /* 0x000000090c257c10 */ /* 0x000fc400087fe4ff */
[----:B------:R-:W-:-:S04]  /*0780*/  IADD3.X R39, R12, UR19, RZ, P1, !PT ;  /* 0x000000130c277c10 */ /* 0x000fc80008ffe4ff */
[----:B------:R-:W4:Y:S04]  /*0790*/  LDG.E.64.CONSTANT R36, desc[UR12][R36.64] ;  /* 0x0000000c24247981 */ /* 0x000f28000c1e9b00 */
[----:B------:R-:W4:Y:S01]  /*07a0*/  LDG.E.64.CONSTANT R38, desc[UR12][R38.64] ;  /* 0x0000000c26267981 */ /* 0x000f22000c1e9b00 */
        /* <DEDUP_REMOVED lines=8> */
[----:B------:R-:W-:Y:S01]  /*0830*/  IADD3.X R43, R8, UR19, RZ, P0, !PT ;  /* 0x00000013082b7c10 */ /* 0x000fe200087fe4ff */
[----:B------:R-:W4:Y:S05]  /*0840*/  LDG.E.64.CONSTANT R40, desc[UR12][R40.64] ;  /* 0x0000000c28287981 */ /* 0x000f2a000c1e9b00 */
[----:B------:R-:W4:Y:S01]  /*0850*/  LDG.E.64.CONSTANT R42, desc[UR12][R42.64] ;  /* 0x0000000c2a2a7981 */ /* 0x000f22000c1e9b00 */
[----:B------:R-:W-:-:S03]  /*0860*/  VIADD R3, R5, 0x5000 ;  /* 0x0000500005037836 */ /* 0x000fc60000000000 */
[----:B------:R-:W-:Y:S02]  /*0870*/  STL [R1+0x24], R12 ;  /* 0x0000240c01007387 */ /* 0x000fe40000100800 */
[----:B------:R-:W-:Y:S02]  /*0880*/  IADD3 R3, P0, R3, R2, RZ ;  /* 0x0000000203037210 */ /* 0x000fe40007f1e0ff */
[----:B------:R-:W-:Y:S02]  /*0890*/  STL [R1+0x20], R13 ;  /* 0x0000200d01007387 */ /* 0x000fe40000100800 */
[----:B------:R-:W-:Y:S02]  /*08a0*/  IADD3.X R4, RZ, R0, RZ, P0, !PT ;  /* 0x00000000ff047210 */ /* 0x000fe400007fe4ff */
[----:B------:R0:W-:Y:S04]  /*08b0*/  STL [R1+0x18], R9 ;  /* 0x0000180901007387 */ /* 0x0001e80000100800 */
[----:B------:R1:W-:Y:S01]  /*08c0*/  STL [R1+0x1c], R8 ;  /* 0x00001c0801007387 */ /* 0x0003e20000100800 */
[----:B0-----:R-:W-:-:S02]  /*08d0*/  SHF.L.U32 R9, R3, 0x1, RZ ;  /* 0x0000000103097819 */ /* 0x001fc400000006ff */
[----:B-1----:R-:W-:Y:S02]  /*08e0*/  SHF.L.U64.HI R8, R3, 0x1, R4 ;  /* 0x0000000103087819 */ /* 0x002fe40000010204 */
[----:B------:R-:W-:-:S04]  /*08f0*/  IADD3 R44, P0, R9, UR8, RZ ;  /* 0x00000008092c7c10 */ /* 0x000fc8000ff1e0ff */
[----:B------:R-:W-:Y:S02]  /*0900*/  IADD3.X R45, R8, UR9, RZ, P0, !PT ;  /* 0x00000009082d7c10 */ /* 0x000fe400087fe4ff */
[----:B------:R-:W-:-:S04]  /*0910*/  IADD3 R46, P1, R9, UR18, RZ ;  /* 0x00000012092e7c10 */ /* 0x000fc8000ff3e0ff */
[----:B------:R-:W4:Y:S01]  /*0920*/  LDG.E.64.CONSTANT R44, desc[UR12][R44.64] ;  /* 0x0000000c2c2c7981 */ /* 0x000f22000c1e9b00 */
[----:B------:R-:W-:Y:S01]  /*0930*/  IADD3.X R47, R8, UR19, RZ, P1, !PT ;  /* 0x00000013082f7c10 */ /* 0x000fe20008ffe4ff */
[----:B------:R-:W-:-:S05]  /*0940*/  VIADD R3, R5, 0x7800 ;  /* 0x0000780005037836 */ /* 0x000fca0000000000 */
[----:B------:R-:W4:Y:S01]  /*0950*/  LDG.E.64.CONSTANT R46, desc[UR12][R46.64] ;  /* 0x0000000c2e2e7981 */ /* 0x000f22000c1e9b00 */
[----:B------:R-:W-:-:S03]  /*0960*/  IADD3 R3, P0, R3, R2, RZ ;  /* 0x0000000203037210 */ /* 0x000fc60007f1e0ff */
[----:B------:R0:W-:Y:S01]  /*0970*/  STL [R1+0x10], R9 ;  /* 0x0000100901007387 */ /* 0x0001e20000100800 */
[----:B------:R-:W-:-:S03]  /*0980*/  IADD3.X R4, RZ, R0, RZ, P0, !PT ;  /* 0x00000000ff047210 */ /* 0x000fc600007fe4ff */
[----:B------:R1:W-:Y:S01]  /*0990*/  STL [R1+0x14], R8 ;  /* 0x0000140801007387 */ /* 0x0003e20000100800 */
[C---:B0-----:R-:W-:Y:S02]  /*09a0*/  SHF.L.U32 R9, R3.reuse, 0x1, RZ ;  /* 0x0000000103097819 */ /* 0x041fe400000006ff */
[----:B-1----:R-:W-:Y:S02]  /*09b0*/  SHF.L.U64.HI R8, R3, 0x1, R4 ;  /* 0x0000000103087819 */ /* 0x002fe40000010204 */
[C---:B------:R-:W-:Y:S02]  /*09c0*/  IADD3 R48, P0, R9.reuse, UR8, RZ ;  /* 0x0000000809307c10 */ /* 0x040fe4000ff1e0ff */
[----:B------:R-:W-:Y:S02]  /*09d0*/  IADD3 R50, P1, R9, UR18, RZ ;  /* 0x0000001209327c10 */ /* 0x000fe4000ff3e0ff */
[C---:B------:R-:W-:Y:S02]  /*09e0*/  IADD3.X R49, R8.reuse, UR9, RZ, P0, !PT ;  /* 0x0000000908317c10 */ /* 0x040fe400087fe4ff */
[----:B------:R-:W-:Y:S01]  /*09f0*/  IADD3.X R51, R8, UR19, RZ, P1, !PT ;  /* 0x0000001308337c10 */ /* 0x000fe20008ffe4ff */
[----:B------:R-:W-:-:S03]  /*0a00*/  VIADD R3, R5, 0xa000 ;  /* 0x0000a00005037836 */ /* 0x000fc60000000000 */
[----:B------:R-:W4:Y:S02]  /*0a10*/  LDG.E.64.CONSTANT R48, desc[UR12][R48.64] ;  /* 0x0000000c30307981 */ /* 0x000f24000c1e9b00 */
[----:B------:R-:W-:Y:S02]  /*0a20*/  IADD3 R3, P0, R3, R2, RZ ;  /* 0x0000000203037210 */ /* 0x000fe40007f1e0ff */
[----:B------:R-:W4:Y:S02]  /*0a30*/  LDG.E.64.CONSTANT R50, desc[UR12][R50.64] ;  /* 0x0000000c32327981 */ /* 0x000f24000c1e9b00 */
[----:B------:R-:W-:Y:S02]  /*0a40*/  IADD3.X R4, RZ, R0, RZ, P0, !PT ;  /* 0x00000000ff047210 */ /* 0x000fe400007fe4ff */
[----:B------:R0:W-:Y:S04]  /*0a50*/  STL [R1+0x8], R9 ;  /* 0x0000080901007387 */ /* 0x0001e80000100800 */
[----:B------:R1:W-:Y:S01]  /*0a60*/  STL [R1+0xc], R8 ;  /* 0x00000c0801007387 */ /* 0x0003e20000100800 */
[----:B0-----:R-:W-:-:S02]  /*0a70*/  SHF.L.U32 R9, R3, 0x1, RZ ;  /* 0x0000000103097819 */ /* 0x001fc400000006ff */
        /* <DEDUP_REMOVED lines=10> */
[C---:B------:R-:W-:Y:S02]  /*0b20*/  SHF.L.U32 R88, R3.reuse, 0x1, RZ ;  /* 0x0000000103587819 */ /* 0x040fe400000006ff */
[----:B------:R-:W-:-:S02]  /*0b30*/  SHF.L.U64.HI R89, R3, 0x1, R4 ;  /* 0x0000000103597819 */ /* 0x000fc40000010204 */
[C---:B------:R-:W-:Y:S02]  /*0b40*/  IADD3 R56, P0, R88.reuse, UR8, RZ ;  /* 0x0000000858387c10 */ /* 0x040fe4000ff1e0ff */
[----:B------:R-:W-:Y:S02]  /*0b50*/  IADD3 R58, P1, R88, UR18, RZ ;  /* 0x00000012583a7c10 */ /* 0x000fe4000ff3e0ff */
[----:B------:R-:W-:Y:S01]  /*0b60*/  IADD3.X R57, R89, UR9, RZ, P0, !PT ;  /* 0x0000000959397c10 */ /* 0x000fe200087fe4ff */
[----:B------:R-:W-:Y:S01]  /*0b70*/  VIADD R3, R5, 0xf000 ;  /* 0x0000f00005037836 */ /* 0x000fe20000000000 */
[----:B------:R-:W-:-:S04]  /*0b80*/  IADD3.X R59, R89, UR19, RZ, P1, !PT ;  /* 0x00000013593b7c10 */ /* 0x000fc80008ffe4ff */
[----:B------:R-:W4:Y:S01]  /*0b90*/  LDG.E.64.CONSTANT R56, desc[UR12][R56.64] ;  /* 0x0000000c38387981 */ /* 0x000f22000c1e9b00 */
[----:B------:R-:W-:-:S03]  /*0ba0*/  IADD3 R3, P0, R3, R2, RZ ;  /* 0x0000000203037210 */ /* 0x000fc60007f1e0ff */
[----:B------:R-:W4:Y:S01]  /*0bb0*/  LDG.E.64.CONSTANT R58, desc[UR12][R58.64] ;  /* 0x0000000c3a3a7981 */ /* 0x000f22000c1e9b00 */
        /* <DEDUP_REMOVED lines=14> */
[C---:B------:R-:W-:Y:S01]  /*0ca0*/  IADD3 R64, P0, R84.reuse, UR8, RZ ;  /* 0x0000000854407c10 */ /* 0x040fe2000ff1e0ff */
[----:B------:R-:W-:Y:S01]  /*0cb0*/  ULDC UR8, c[0x0][0x250] ;  /* 0x0000940000087ab9 */ /* 0x000fe20000000800 */
[----:B------:R-:W-:Y:S02]  /*0cc0*/  IADD3 R66, P1, R84, UR18, RZ ;  /* 0x0000001254427c10 */ /* 0x000fe4000ff3e0ff */
[C---:B------:R-:W-:Y:S02]  /*0cd0*/  IADD3.X R65, R85.reuse, UR9, RZ, P0, !PT ;  /* 0x0000000955417c10 */ /* 0x040fe400087fe4ff */
[----:B------:R-:W-:-:S04]  /*0ce0*/  IADD3.X R67, R85, UR19, RZ, P1, !PT ;  /* 0x0000001355437c10 */ /* 0x000fc80008ffe4ff */
[----:B------:R-:W4:Y:S04]  /*0cf0*/  LDG.E.64.CONSTANT R64, desc[UR12][R64.64] ;  /* 0x0000000c40407981 */ /* 0x000f28000c1e9b00 */
[----:B------:R-:W4:Y:S04]  /*0d00*/  LDG.E.64.CONSTANT R66, desc[UR12][R66.64] ;  /* 0x0000000c42427981 */ /* 0x000f28000c1e9b00 */
[----:B------:R0:W-:Y:S01]  /*0d10*/  STL [R1], R9 ;  /* 0x0000000901007387 */ /* 0x0001e20000100800 */
[----:B------:R-:W-:-:S03]  /*0d20*/  IMAD.MOV.U32 R13, RZ, RZ, 0x28 ;  /* 0x00000028ff0d7424 */ /* 0x000fc600078e00ff */
[----:B------:R1:W-:Y:S01]  /*0d30*/  STL [R1+0x4], R8 ;  /* 0x0000040801007387 */ /* 0x0003e20000100800 */
[----:B------:R-:W-:-:S05]  /*0d40*/  IMAD R6, R6, R13, UR7 ;  /* 0x0000000706067e24 */ /* 0x000fca000f8e020d */
[----:B------:R-:W-:Y:S01]  /*0d50*/  LEA R29, R7, R6, 0x3 ;  /* 0x00000006071d7211 */ /* 0x000fe200078e18ff */
[----:B---3--:R-:W-:-:S06]  /*0d60*/  FADD.FTZ R2, R33, UR8 ;  /* 0x0000000821027e21 */ /* 0x008fcc0008010000 */
[----:B------:R-:W3:Y:S01]  /*0d70*/  MUFU.RSQ R2, R2 ;  /* 0x0000000200027308 */ /* 0x000ee20000001400 */
[C---:B--2---:R-:W-:Y:S02]  /*0d80*/  PRMT R21, R34.reuse, 0x7632, R21 ;  /* 0x0000763222157816 */ /* 0x044fe40000000015 */
[----:B------:R-:W-:Y:S02]  /*0d90*/  SHF.L.U32 R3, R34, 0x10, RZ ;  /* 0x0000001022037819 */ /* 0x000fe400000006ff */
[C---:B----4-:R-:W-:Y:S02]  /*0da0*/  PRMT R5, R36.reuse, 0x7632, R5 ;  /* 0x0000763224057816 */ /* 0x050fe40000000005 */
[----:B0-----:R-:W-:Y:S02]  /*0db0*/  SHF.L.U32 R9, R36, 0x10, RZ ;  /* 0x0000001024097819 */ /* 0x001fe400000006ff */
[C---:B------:R-:W-:Y:S01]  /*0dc0*/  SHF.L.U32 R0, R38.reuse, 0x10, RZ ;  /* 0x0000001026007819 */ /* 0x040fe200000006ff */
[----:B------:R-:W-:Y:S01]  /*0dd0*/  IMAD.U32 R5, R5, 0x10000, RZ ;  /* 0x0001000005057824 */ /* 0x000fe200078e00ff */
[----:B------:R-:W-:Y:S01]  /*0de0*/  PRMT R10, R38, 0x7632, R10 ;  /* 0x00007632260a7816 */ /* 0x000fe2000000000a */
[----:B------:R-:W-:Y:S01]  /*0df0*/  FADD.FTZ R9, -R32, R9 ;  /* 0x0000000920097221 */ /* 0x000fe20000010100 */
[----:B------:R-:W-:Y:S01]  /*0e00*/  IMAD.U32 R21, R21, 0x10000, RZ ;  /* 0x0001000015157824 */ /* 0x000fe200078e00ff */
[----:B------:R-:W-:Y:S01]  /*0e10*/  SHF.L.U32 R11, R37, 0x10, RZ ;  /* 0x00000010250b7819 */ /* 0x000fe200000006ff */
[----:B-1----:R-:W-:Y:S01]  /*0e20*/  FMUL.FTZ R8, R0, R3 ;  /* 0x0000000300087220 */ /* 0x002fe20000410000 */
[----:B------:R-:W-:Y:S01]  /*0e30*/  SHF.L.U32 R10, R10, 0x10, RZ ;  /* 0x000000100a0a7819 */ /* 0x000fe200000006ff */
[----:B------:R-:W-:Y:S01]  /*0e40*/  FADD.FTZ R91, -R32, R5 ;  /* 0x00000005205b7221 */ /* 0x000fe20000010100 */
[----:B---3--:R-:W-:Y:S01]  /*0e50*/  FMUL.FTZ R83, R2, R9 ;  /* 0x0000000902537220 */ /* 0x008fe20000410000 */
[----:B------:R-:W-:Y:S01]  /*0e60*/  SHF.L.U32 R4, R35, 0x10, RZ ;  /* 0x0000001023047819 */ /* 0x000fe200000006ff */
[----:B------:R-:W-:-:S02]  /*0e70*/  IMAD.U32 R5, R39, 0x10000, RZ ;  /* 0x0001000027057824 */ /* 0x000fc400078e00ff */
[----:B------:R-:W-:Y:S01]  /*0e80*/  FMUL.FTZ R9, R10, R21 ;  /* 0x000000150a097220 */ /* 0x000fe20000410000 */
[----:B------:R-:W-:Y:S01]  /*0e90*/  FMUL.FTZ R91, R2, R91 ;  /* 0x0000005b025b7220 */ /* 0x000fe20000410000 */
[----:B------:R-:W-:Y:S01]  /*0ea0*/  FFMA.FTZ R8, R83, R8, RZ ;  /* 0x0000000853087223 */ /* 0x000fe200000100ff */
[----:B------:R-:W-:Y:S01]  /*0eb0*/  FADD.FTZ R11, -R32, R11 ;  /* 0x0000000b200b7221 */ /* 0x000fe20000010100 */
[----:B------:R-:W-:Y:S02]  /*0ec0*/  PRMT R6, R37, 0x7632, R6 ;  /* 0x0000763225067816 */ /* 0x000fe40000000006 */
[----:B------:R-:W-:Y:S01]  /*0ed0*/  FFMA.FTZ R9, R91, R9, R8 ;  /* 0x000000095b097223 */ /* 0x000fe20000010008 */
[----:B------:R-:W-:Y:S01]  /*0ee0*/  FMUL.FTZ R8, R5, R4 ;  /* 0x0000000405087220 */ /* 0x000fe20000410000 */
[----:B------:R-:W-:Y:S01]  /*0ef0*/  FMUL.FTZ R82, R2, R11 ;  /* 0x0000000b02527220 */ /* 0x000fe20000410000 */
[----:B------:R-:W-:Y:S02]  /*0f00*/  PRMT R23, R35, 0x7632, R23 ;  /* 0x0000763223177816 */ /* 0x000fe40000000017 */
[----:B------:R-:W-:Y:S01]  /*0f10*/  SHF.L.U32 R11, R6, 0x10, RZ ;  /* 0x00000010060b7819 */ /* 0x000fe200000006ff */
[----:B------:R-:W-:Y:S01]  /*0f20*/  FFMA.FTZ R7, R82, R8, R9 ;  /* 0x0000000852077223 */ /* 0x000fe20000010009 */
[----:B------:R-:W-:Y:S01]  /*0f30*/  PRMT R8, R39, 0x7632, R8 ;  /* 0x0000763227087816 */ /* 0x000fe20000000008 */
[----:B------:R-:W-:Y:S01]  /*0f40*/  FFMA.FTZ R9, R0, R3, RZ ;  /* 0x0000000300097223 */ /* 0x000fe200000100ff */
[----:B------:R-:W-:-:S02]  /*0f50*/  IMAD.U32 R23, R23, 0x10000, RZ ;  /* 0x0001000017177824 */ /* 0x000fc400078e00ff */
[----:B------:R-:W-:Y:S01]  /*0f60*/  FADD.FTZ R11, -R32, R11 ;  /* 0x0000000b200b7221 */ /* 0x000fe20000010100 */
[----:B------:R-:W-:Y:S01]  /*0f70*/  SHF.L.U32 R8, R8, 0x10, RZ ;  /* 0x0000001008087819 */ /* 0x000fe200000006ff */
[C---:B------:R-:W-:Y:S01]  /*0f80*/  FFMA.FTZ R14, R10.reuse, R21, R9 ;  /* 0x000000150a0e7223 */ /* 0x040fe20000010009 */
[----:B------:R-:W-:Y:S01]  /*0f90*/  FADD.FTZ R9, R10, R27 ;  /* 0x0000001b0a097221 */ /* 0x000fe20000010000 */
[----:B------:R-:W-:Y:S01]  /*0fa0*/  FMUL.FTZ R27, R2, R11 ;  /* 0x0000000b021b7220 */ /* 0x000fe20000410000 */
[----:B------:R-:W-:Y:S01]  /*0fb0*/  FFMA.FTZ R91, R91, R10, R26 ;  /* 0x0000000a5b5b7223 */ /* 0x000fe2000001001a */
[----:B------:R-:W-:Y:S01]  /*0fc0*/  FMUL.FTZ R12, R8, R23 ;  /* 0x00000017080c7220 */ /* 0x000fe20000410000 */
[C---:B------:R-:W-:Y:S02]  /*0fd0*/  SHF.L.U32 R13, R40.reuse, 0x10, RZ ;  /* 0x00000010280d7819 */ /* 0x040fe400000006ff */
[----:B------:R-:W-:Y:S01]  /*0fe0*/  PRMT R10, R40, 0x7632, R10 ;  /* 0x00007632280a7816 */ /* 0x000fe2000000000a */
[--C-:B------:R-:W-:Y:S01]  /*0ff0*/  FFMA.FTZ R12, R27, R12, R7.reuse ;  /* 0x0000000c1b0c7223 */ /* 0x100fe20000010007 */
[C---:B------:R-:W-:Y:S01]  /*1000*/  PRMT R7, R42.reuse, 0x7632, R7 ;  /* 0x000076322a077816 */ /* 0x040fe20000000007 */
[----:B------:R-:W-:Y:S01]  /*1010*/  IMAD.U32 R6, R42, 0x10000, RZ ;  /* 0x000100002a067824 */ /* 0x000fe200078e00ff */
[----:B------:R-:W-:Y:S01]  /*1020*/  SHF.L.U32 R15, R10, 0x10, RZ ;  /* 0x000000100a0f7819 */ /* 0x000fe200000006ff */
[----:B------:R-:W-:Y:S01]  /*1030*/  FADD.FTZ R13, -R32, R13 ;  /* 0x0000000d200d7221 */ /* 0x000fe20000010100 */
[----:B------:R-:W-:Y:S01]  /*1040*/  SHF.L.U32 R10, R7, 0x10, RZ ;  /* 0x00000010070a7819 */ /* 0x000fe200000006ff */
[----:B------:R-:W-:-:S02]  /*1050*/  FMUL.FTZ R11, R3, R6 ;  /* 0x00000006030b7220 */ /* 0x000fc40000410000 */
[----:B------:R-:W-:Y:S01]  /*1060*/  FMUL.FTZ R81, R2, R13 ;  /* 0x0000000d02517220 */ /* 0x000fe20000410000 */
[----:B------:R-:W-:Y:S01]  /*1070*/  FADD.FTZ R15, -R32, R15 ;  /* 0x0000000f200f7221 */ /* 0x000fe20000010100 */
[----:B------:R-:W-:Y:S02]  /*1080*/  FMUL.FTZ R17, R21, R10 ;  /* 0x0000000a15117220 */ /* 0x000fe40000410000 */
[--C-:B------:R-:W-:Y:S01]  /*1090*/  FFMA.FTZ R11, R81, R11, R12.reuse ;  /* 0x0000000b510b7223 */ /* 0x100fe2000001000c */
[----:B------:R-:W-:Y:S01]  /*10a0*/  FMUL.FTZ R16, R2, R15 ;  /* 0x0000000f02107220 */ /* 0x000fe20000410000 */
[C---:B------:R-:W-:Y:S01]  /*10b0*/  PRMT R12, R41.reuse, 0x7632, R12 ;  /* 0x00007632290c7816 */ /* 0x040fe2000000000c */
[----:B------:R-:W-:Y:S01]  /*10c0*/  IMAD.U32 R19, R41, 0x10000, RZ ;  /* 0x0001000029137824 */ /* 0x000fe200078e00ff */
[C---:B------:R-:W-:Y:S01]  /*10d0*/  PRMT R13, R43.reuse, 0x7632, R13 ;  /* 0x000076322b0d7816 */ /* 0x040fe2000000000d */
[----:B------:R-:W-:Y:S01]  /*10e0*/  FFMA.FTZ R11, R16, R17, R11 ;  /* 0x00000011100b7223 */ /* 0x000fe2000001000b */
[----:B------:R-:W-:Y:S01]  /*10f0*/  SHF.L.U32 R7, R43, 0x10, RZ ;  /* 0x000000102b077819 */ /* 0x000fe200000006ff */
[----:B------:R-:W-:Y:S01]  /*1100*/  FADD.FTZ R19, -R32, R19 ;  /* 0x0000001320137221 */ /* 0x000fe20000010100 */
[----:B------:R-:W-:Y:S01]  /*1110*/  SHF.L.U32 R17, R12, 0x10, RZ ;  /* 0x000000100c117819 */ /* 0x000fe200000006ff */
[----:B------:R-:W-:-:S02]  /*1120*/  IMAD.U32 R12, R13, 0x10000, RZ ;  /* 0x000100000d0c7824 */ /* 0x000fc400078e00ff */
[----:B------:R-:W-:Y:S01]  /*1130*/  FFMA.FTZ R13, R5, R4, R14 ;  /* 0x00000004050d7223 */ /* 0x000fe2000001000e */
[----:B------:R-:W-:Y:S01]  /*1140*/  FMUL.FTZ R15, R4, R7 ;  /* 0x00000007040f7220 */ /* 0x000fe20000410000 */
[----:B------:R-:W-:Y:S01]  /*1150*/  FMUL.FTZ R80, R2, R19 ;  /* 0x0000001302507220 */ /* 0x000fe20000410000 */
[----:B------:R-:W-:Y:S01]  /*1160*/  FADD.FTZ R17, -R32, R17 ;  /* 0x0000001120117221 */ /* 0x000fe20000010100 */
[----:B------:R-:W-:Y:S01]  /*1170*/  FFMA.FTZ R27, R27, R8, R30 ;  /* 0x000000081b1b7223 */ /* 0x000fe2000001001e */
[C---:B------:R-:W-:Y:S01]  /*1180*/  FADD.FTZ R19, R8.reuse, R31 ;  /* 0x0000001f08137221 */ /* 0x040fe20000010000 */
[----:B------:R-:W-:Y:S01]  /*1190*/  FFMA.FTZ R14, R8, R23, R13 ;  /* 0x00000017080e7223 */ /* 0x000fe2000001000d */
[----:B------:R-:W-:Y:S01]  /*11a0*/  FFMA.FTZ R11, R80, R15, R11 ;  /* 0x0000000f500b7223 */ /* 0x000fe2000001000b */
[----:B------:R-:W-:Y:S01]  /*11b0*/  FMUL.FTZ R8, R2, R17 ;  /* 0x0000001102087220 */ /* 0x000fe20000410000 */
[----:B------:R-:W-:Y:S01]  /*11c0*/  FMUL.FTZ R18, R23, R12 ;  /* 0x0000000c17127220 */ /* 0x000fe20000410000 */
[----:B------:R-:W-:-:S03]  /*11d0*/  FFMA.FTZ R91, R16, R10, R91 ;  /* 0x0000000a105b7223 */ /* 0x000fc6000001005b */
[--C-:B------:R-:W-:Y:S01]  /*11e0*/  FFMA.FTZ R16, R8, R18, R11.reuse ;  /* 0x0000001208107223 */ /* 0x100fe2000001000b */
[C---:B------:R-:W-:Y:S02]  /*11f0*/  PRMT R11, R44.reuse, 0x7632, R11 ;  /* 0x000076322c0b7816 */ /* 0x040fe4000000000b */
[----:B------:R-:W-:Y:S01]  /*1200*/  SHF.L.U32 R13, R44, 0x10, RZ ;  /* 0x000000102c0d7819 */ /* 0x000fe200000006ff */
[----:B------:R-:W-:Y:S02]  /*1210*/  FFMA.FTZ R27, R8, R12, R27 ;  /* 0x0000000c081b7223 */ /* 0x000fe4000001001b */
[----:B------:R-:W-:Y:S01]  /*1220*/  IMAD.U32 R11, R11, 0x10000, RZ ;  /* 0x000100000b0b7824 */ /* 0x000fe200078e00ff */
[C---:B------:R-:W-:Y:S01]  /*1230*/  PRMT R18, R46.reuse, 0x7632, R18 ;  /* 0x000076322e127816 */ /* 0x040fe20000000012 */
[----:B------:R-:W-:Y:S01]  /*1240*/  FFMA.FTZ R14, R3, R6, R14 ;  /* 0x00000006030e7223 */ /* 0x000fe2000001000e */
[----:B------:R-:W-:Y:S01]  /*1250*/  SHF.L.U32 R8, R46, 0x10, RZ ;  /* 0x000000102e087819 */ /* 0x000fe200000006ff */
[C---:B------:R-:W-:Y:S01]  /*1260*/  FADD.FTZ R13, -R32.reuse, R13 ;  /* 0x0000000d200d7221 */ /* 0x040fe20000010100 */
[----:B------:R-:W-:Y:S01]  /*1270*/  FADD.FTZ R11, -R32, R11 ;  /* 0x0000000b200b7221 */ /* 0x000fe20000010100 */
[----:B------:R-:W-:Y:S01]  /*1280*/  SHF.L.U32 R18, R18, 0x10, RZ ;  /* 0x0000001012127819 */ /* 0x000fe200000006ff */
[----:B------:R-:W-:Y:S01]  /*1290*/  FFMA.FTZ R17, R21, R10, R14 ;  /* 0x0000000a15117223 */ /* 0x000fe2000001000e */
[----:B------:R-:W-:Y:S01]  /*12a0*/  FMUL.FTZ R15, R3, R8 ;  /* 0x00000008030f7220 */ /* 0x000fe20000410000 */
[C---:B------:R-:W-:Y:S01]  /*12b0*/  FMUL.FTZ R79, R2.reuse, R13 ;  /* 0x0000000d024f7220 */ /* 0x040fe20000410000 */
[----:B------:R-:W-:Y:S01]  /*12c0*/  FMUL.FTZ R14, R2, R11 ;  /* 0x0000000b020e7220 */ /* 0x000fe20000410000 */
[----:B------:R-:W-:Y:S01]  /*12d0*/  PRMT R11, R45, 0x7632, R11 ;  /* 0x000076322d0b7816 */ /* 0x000fe2000000000b */
[----:B------:R-:W-:Y:S01]  /*12e0*/  FADD.FTZ R31, R9, R10 ;  /* 0x0000000a091f7221 */ /* 0x000fe20000010000 */
[----:B------:R-:W-:Y:S01]  /*12f0*/  SHF.L.U32 R33, R45, 0x10, RZ ;  /* 0x000000102d217819 */ /* 0x000fe200000006ff */
[----:B------:R-:W-:Y:S01]  /*1300*/  FFMA.FTZ R13, R79, R15, R16 ;  /* 0x0000000f4f0d7223 */ /* 0x000fe20000010010 */
[----:B------:R-:W-:Y:S01]  /*1310*/  FMUL.FTZ R10, R21, R18 ;  /* 0x00000012150a7220 */ /* 0x000fe20000410000 */
[----:B------:R-:W-:Y:S01]  /*1320*/  SHF.L.U32 R11, R11, 0x10, RZ ;  /* 0x000000100b0b7819 */ /* 0x000fe200000006ff */
[C---:B------:R-:W-:Y:S01]  /*1330*/  IMAD.U32 R9, R47.reuse, 0x10000, RZ ;  /* 0x000100002f097824 */ /* 0x040fe200078e00ff */
[----:B------:R-:W-:Y:S01]  /*1340*/  PRMT R15, R47, 0x7632, R15 ;  /* 0x000076322f0f7816 */ /* 0x000fe2000000000f */
[----:B------:R-:W-:Y:S01]  /*1350*/  FADD.FTZ R33, -R32, R33 ;  /* 0x0000002120217221 */ /* 0x000fe20000010100 */
[----:B------:R-:W-:Y:S01]  /*1360*/  FFMA.FTZ R13, R14, R10, R13 ;  /* 0x0000000a0e0d7223 */ /* 0x000fe2000001000d */
[----:B------:R-:W-:Y:S01]  /*1370*/  FFMA.FTZ R10, R4, R7, R17 ;  /* 0x00000007040a7223 */ /* 0x000fe20000010011 */
[----:B------:R-:W-:Y:S01]  /*1380*/  SHF.L.U32 R15, R15, 0x10, RZ ;  /* 0x000000100f0f7819 */ /* 0x000fe200000006ff */
[----:B------:R-:W-:Y:S01]  /*1390*/  FADD.FTZ R11, -R32, R11 ;  /* 0x0000000b200b7221 */ /* 0x000fe20000010100 */
[----:B------:R-:W-:Y:S01]  /*13a0*/  FMUL.FTZ R20, R4, R9 ;  /* 0x0000000904147220 */ /* 0x000fe20000410000 */
[C---:B------:R-:W-:Y:S01]  /*13b0*/  FMUL.FTZ R78, R2.reuse, R33 ;  /* 0x00000021024e7220 */ /* 0x040fe20000410000 */
[----:B------:R-:W-:Y:S01]  /*13c0*/  FADD.FTZ R19, R19, R12 ;  /* 0x0000000c13137221 */ /* 0x000fe20000010000 */
[C---:B------:R-:W-:Y:S01]  /*13d0*/  FFMA.FTZ R12, R23.reuse, R12, R10 ;  /* 0x0000000c170c7223 */ /* 0x040fe2000001000a */
[----:B------:R-:W-:Y:S01]  /*13e0*/  FMUL.FTZ R10, R2, R11 ;  /* 0x0000000b020a7220 */ /* 0x000fe20000410000 */
[----:B------:R-:W-:Y:S01]  /*13f0*/  FFMA.FTZ R20, R78, R20, R13 ;  /* 0x000000144e147223 */ /* 0x000fe2000001000d */
[-C--:B------:R-:W-:Y:S01]  /*1400*/  FMUL.FTZ R11, R23, R15.reuse ;  /* 0x0000000f170b7220 */ /* 0x080fe20000410000 */
[C---:B------:R-:W-:Y:S01]  /*1410*/  IMAD.U32 R77, R48.reuse, 0x10000, RZ ;  /* 0x00010000304d7824 */ /* 0x040fe200078e00ff */
[----:B------:R-:W-:Y:S01]  /*1420*/  PRMT R17, R48, 0x7632, R17 ;  /* 0x0000763230117816 */ /* 0x000fe20000000011 */
[C---:B------:R-:W-:Y:S01]  /*1430*/  FFMA.FTZ R27, R10.reuse, R15, R27 ;  /* 0x0000000f0a1b7223 */ /* 0x040fe2000001001b */
[----:B------:R-:W-:Y:S01]  /*1440*/  FFMA.FTZ R20, R10, R11, R20 ;  /* 0x0000000b0a147223 */ /* 0x000fe20000010014 */
[----:B------:R-:W-:Y:S01]  /*1450*/  SHF.L.U32 R10, R50, 0x10, RZ ;  /* 0x00000010320a7819 */ /* 0x000fe200000006ff */
        /* <DEDUP_REMOVED lines=11> */
[C---:B------:R-:W-:Y:S02]  /*1510*/  SHF.L.U32 R76, R49.reuse, 0x10, RZ ;  /* 0x00000010314c7819 */ /* 0x040fe400000006ff */
[----:B------:R-:W-:Y:S01]  /*1520*/  PRMT R12, R49, 0x7632, R12 ;  /* 0x00007632310c7816 */ /* 0x000fe2000000000c */
[----:B------:R-:W-:Y:S01]  /*1530*/  FFMA.FTZ R20, R77, R11, R20 ;  /* 0x0000000b4d147223 */ /* 0x000fe20000010014 */
[----:B------:R-:W-:Y:S01]  /*1540*/  FMUL.FTZ R14, R21, R13 ;  /* 0x0000000d150e7220 */ /* 0x000fe20000410000 */
[----:B------:R-:W-:Y:S01]  /*1550*/  FMUL.FTZ R17, R2, R17 ;  /* 0x0000001102117220 */ /* 0x000fe20000410000 */
[C---:B------:R-:W-:Y:S01]  /*1560*/  SHF.L.U32 R11, R51.reuse, 0x10, RZ ;  /* 0x00000010330b7819 */ /* 0x040fe200000006ff */
[----:B------:R-:W-:Y:S01]  /*1570*/  FADD.FTZ R76, -R32, R76 ;  /* 0x0000004c204c7221 */ /* 0x000fe20000010100 */
[----:B------:R-:W-:Y:S01]  /*1580*/  PRMT R16, R51, 0x7632, R16 ;  /* 0x0000763233107816 */ /* 0x000fe20000000010 */
[----:B------:R-:W-:-:S02]  /*1590*/  IMAD.U32 R12, R12, 0x10000, RZ ;  /* 0x000100000c0c7824 */ /* 0x000fc400078e00ff */
[----:B------:R-:W-:Y:S01]  /*15a0*/  FFMA.FTZ R18, R4, R9, R18 ;  /* 0x0000000904127223 */ /* 0x000fe20000010012 */
[----:B------:R-:W-:Y:S01]  /*15b0*/  FFMA.FTZ R20, R17, R14, R20 ;  /* 0x0000000e11147223 */ /* 0x000fe20000010014 */
[----:B------:R-:W-:Y:S01]  /*15c0*/  SHF.L.U32 R16, R16, 0x10, RZ ;  /* 0x0000001010107819 */ /* 0x000fe200000006ff */
[----:B------:R-:W-:Y:S01]  /*15d0*/  FMUL.FTZ R14, R4, R11 ;  /* 0x0000000b040e7220 */ /* 0x000fe20000410000 */
[----:B------:R-:W-:Y:S01]  /*15e0*/  FMUL.FTZ R76, R2, R76 ;  /* 0x0000004c024c7220 */ /* 0x000fe20000410000 */
[----:B------:R-:W-:Y:S01]  /*15f0*/  FADD.FTZ R12, -R32, R12 ;  /* 0x0000000c200c7221 */ /* 0x000fe20000010100 */
[----:B------:R-:W-:Y:S01]  /*1600*/  FADD.FTZ R19, R19, R15 ;  /* 0x0000000f13137221 */ /* 0x000fe20000010000 */
[C---:B------:R-:W-:Y:S01]  /*1610*/  FFMA.FTZ R15, R23.reuse, R15, R18 ;  /* 0x0000000f170f7223 */ /* 0x040fe20000010012 */
[----:B------:R-:W-:Y:S01]  /*1620*/  FFMA.FTZ R20, R76, R14, R20 ;  /* 0x0000000e4c147223 */ /* 0x000fe20000010014 */
[----:B------:R-:W-:Y:S01]  /*1630*/  FMUL.FTZ R12, R2, R12 ;  /* 0x0000000c020c7220 */ /* 0x000fe20000410000 */
[----:B------:R-:W-:Y:S01]  /*1640*/  FMUL.FTZ R14, R23, R16 ;  /* 0x00000010170e7220 */ /* 0x000fe20000410000 */
[C---:B------:R-:W-:Y:S01]  /*1650*/  SHF.L.U32 R75, R52.reuse, 0x10, RZ ;  /* 0x00000010344b7819 */ /* 0x040fe200000006ff */
[----:B------:R-:W-:Y:S01]  /*1660*/  FFMA.FTZ R15, R3, R10, R15 ;  /* 0x0000000a030f7223 */ /* 0x000fe2000001000f */
[----:B------:R-:W-:Y:S01]  /*1670*/  PRMT R18, R52, 0x7632, R18 ;  /* 0x0000763234127816 */ /* 0x000fe20000000012 */
[-C--:B------:R-:W-:Y:S01]  /*1680*/  FFMA.FTZ R91, R17, R13.reuse, R91 ;  /* 0x0000000d115b7223 */ /* 0x080fe2000001005b */
[C---:B------:R-:W-:Y:S01]  /*1690*/  FFMA.FTZ R27, R12.reuse, R16, R27 ;  /* 0x000000100c1b7223 */ /* 0x040fe2000001001b */
[----:B------:R-:W-:Y:S01]  /*16a0*/  FFMA.FTZ R20, R12, R14, R20 ;  /* 0x0000000e0c147223 */ /* 0x000fe20000010014 */
[----:B------:R-:W-:Y:S01]  /*16b0*/  FADD.FTZ R30, R30, R13 ;  /* 0x0000000d1e1e7221 */ /* 0x000fe20000010000 */
[C---:B------:R-:W-:Y:S01]  /*16c0*/  IMAD.U32 R12, R54.reuse, 0x10000, RZ ;  /* 0x00010000360c7824 */ /* 0x040fe200078e00ff */
[----:B------:R-:W-:Y:S01]  /*16d0*/  PRMT R17, R54, 0x7632, R17 ;  /* 0x0000763236117816 */ /* 0x000fe20000000011 */
[----:B------:R-:W-:Y:S01]  /*16e0*/  FADD.FTZ R75, -R32, R75 ;  /* 0x0000004b204b7221 */ /* 0x000fe20000010100 */
[----:B------:R-:W-:Y:S01]  /*16f0*/  SHF.L.U32 R18, R18, 0x10, RZ ;  /* 0x0000001012127819 */ /* 0x000fe200000006ff */
[----:B------:R-:W-:Y:S01]  /*1700*/  FFMA.FTZ R13, R21, R13, R15 ;  /* 0x0000000d150d7223 */ /* 0x000fe2000001000f */
[----:B------:R-:W-:Y:S01]  /*1710*/  FMUL.FTZ R14, R3, R12 ;  /* 0x0000000c030e7220 */ /* 0x000fe20000410000 */
[----:B------:R-:W-:Y:S01]  /*1720*/  FMUL.FTZ R75, R2, R75 ;  /* 0x0000004b024b7220 */ /* 0x000fe20000410000 */
[----:B------:R-:W-:Y:S01]  /*1730*/  SHF.L.U32 R17, R17, 0x10, RZ ;  /* 0x0000001011117819 */ /* 0x000fe200000006ff */
[----:B------:R-:W-:Y:S01]  /*1740*/  FFMA.FTZ R13, R4, R11, R13 ;  /* 0x0000000b040d7223 */ /* 0x000fe2000001000d */
[----:B------:R-:W-:Y:S01]  /*1750*/  FADD.FTZ R18, -R32, R18 ;  /* 0x0000001220127221 */ /* 0x000fe20000010100 */
[C---:B------:R-:W-:Y:S01]  /*1760*/  IMAD.U32 R74, R53.reuse, 0x10000, RZ ;  /* 0x00010000354a7824 */ /* 0x040fe200078e00ff */
[----:B------:R-:W-:Y:S01]  /*1770*/  PRMT R15, R53, 0x7632, R15 ;  /* 0x00007632350f7816 */ /* 0x000fe2000000000f */
[----:B------:R-:W-:Y:S01]  /*1780*/  FADD.FTZ R19, R19, R16 ;  /* 0x0000001013137221 */ /* 0x000fe20000010000 */
[----:B------:R-:W-:Y:S01]  /*1790*/  FFMA.FTZ R20, R75, R14, R20 ;  /* 0x0000000e4b147223 */ /* 0x000fe20000010014 */
[----:B------:R-:W-:Y:S01]  /*17a0*/  FFMA.FTZ R16, R23, R16, R13 ;  /* 0x0000001017107223 */ /* 0x000fe2000001000d */
[----:B------:R-:W-:Y:S01]  /*17b0*/  FMUL.FTZ R14, R21, R17 ;  /* 0x00000011150e7220 */ /* 0x000fe20000410000 */
[----:B------:R-:W-:Y:S01]  /*17c0*/  FMUL.FTZ R18, R2, R18 ;  /* 0x0000001202127220 */ /* 0x000fe20000410000 */
[C---:B------:R-:W-:Y:S01]  /*17d0*/  SHF.L.U32 R13, R55.reuse, 0x10, RZ ;  /* 0x00000010370d7819 */ /* 0x040fe200000006ff */
        /* <DEDUP_REMOVED lines=10> */
[----:B------:R-:W-:Y:S01]  /*1880*/  FFMA.FTZ R20, R74, R14, R20 ;  /* 0x0000000e4a147223 */ /* 0x000fe20000010014 */
[----:B------:R-:W-:Y:S01]  /*1890*/  FADD.FTZ R30, R30, R17 ;  /* 0x000000111e1e7221 */ /* 0x000fe20000010000 */
[----:B------:R-:W-:Y:S01]  /*18a0*/  FMUL.FTZ R14, R23, R26 ;  /* 0x0000001a170e7220 */ /* 0x000fe20000410000 */
[----:B------:R-:W-:Y:S01]  /*18b0*/  FMUL.FTZ R15, R2, R15 ;  /* 0x0000000f020f7220 */ /* 0x000fe20000410000 */
[----:B------:R-:W-:Y:S01]  /*18c0*/  FFMA.FTZ R17, R21, R17, R16 ;  /* 0x0000001115117223 */ /* 0x000fe20000010010 */
[----:B------:R-:W-:-:S02]  /*18d0*/  SHF.L.U32 R73, R56, 0x10, RZ ;  /* 0x0000001038497819 */ /* 0x000fc400000006ff */
[----:B------:R-:W-:Y:S01]  /*18e0*/  PRMT R16, R56, 0x7632, R16 ;  /* 0x0000763238107816 */ /* 0x000fe20000000010 */
[C---:B------:R-:W-:Y:S01]  /*18f0*/  FFMA.FTZ R20, R15.reuse, R14, R20 ;  /* 0x0000000e0f147223 */ /* 0x040fe20000010014 */
[----:B------:R-:W-:Y:S01]  /*1900*/  SHF.L.U32 R14, R58, 0x10, RZ ;  /* 0x000000103a0e7819 */ /* 0x000fe200000006ff */
[----:B------:R-:W-:Y:S01]  /*1910*/  FADD.FTZ R73, -R32, R73 ;  /* 0x0000004920497221 */ /* 0x000fe20000010100 */
[----:B------:R-:W-:Y:S01]  /*1920*/  PRMT R18, R58, 0x7632, R18 ;  /* 0x000076323a127816 */ /* 0x000fe20000000012 */
[----:B------:R-:W-:Y:S02]  /*1930*/  IMAD.U32 R16, R16, 0x10000, RZ ;  /* 0x0001000010107824 */ /* 0x000fe400078e00ff */
[----:B------:R-:W-:Y:S01]  /*1940*/  FFMA.FTZ R17, R4, R13, R17 ;  /* 0x0000000d04117223 */ /* 0x000fe20000010011 */
[----:B------:R-:W-:Y:S01]  /*1950*/  FFMA.FTZ R27, R15, R26, R27 ;  /* 0x0000001a0f1b7223 */ /* 0x000fe2000001001b */
[----:B------:R-:W-:Y:S01]  /*1960*/  FADD.FTZ R19, R19, R26 ;  /* 0x0000001a13137221 */ /* 0x000fe20000010000 */
[----:B------:R-:W-:Y:S01]  /*1970*/  SHF.L.U32 R18, R18, 0x10, RZ ;  /* 0x0000001012127819 */ /* 0x000fe200000006ff */
[----:B------:R-:W-:Y:S01]  /*1980*/  FMUL.FTZ R15, R3, R14 ;  /* 0x0000000e030f7220 */ /* 0x000fe20000410000 */
[----:B------:R-:W-:Y:S01]  /*1990*/  FMUL.FTZ R73, R2, R73 ;  /* 0x0000004902497220 */ /* 0x000fe20000410000 */
[----:B------:R-:W-:Y:S01]  /*19a0*/  FFMA.FTZ R26, R23, R26, R17 ;  /* 0x0000001a171a7223 */ /* 0x000fe20000010011 */
[----:B------:R-:W-:Y:S01]  /*19b0*/  FADD.FTZ R16, -R32, R16 ;  /* 0x0000001020107221 */ /* 0x000fe20000010100 */
[----:B------:R-:W-:-:S02]  /*19c0*/  SHF.L.U32 R72, R57, 0x10, RZ ;  /* 0x0000001039487819 */ /* 0x000fc400000006ff */
[----:B------:R-:W-:Y:S01]  /*19d0*/  PRMT R17, R57, 0x7632, R17 ;  /* 0x0000763239117816 */ /* 0x000fe20000000011 */
[----:B------:R-:W-:Y:S01]  /*19e0*/  FFMA.FTZ R20, R73, R15, R20 ;  /* 0x0000000f49147223 */ /* 0x000fe20000010014 */
[----:B------:R-:W-:Y:S01]  /*19f0*/  FMUL.FTZ R16, R2, R16 ;  /* 0x0000001002107220 */ /* 0x000fe20000410000 */
[----:B------:R-:W-:Y:S01]  /*1a00*/  FMUL.FTZ R31, R21, R18 ;  /* 0x00000012151f7220 */ /* 0x000fe20000410000 */
[C---:B------:R-:W-:Y:S01]  /*1a10*/  IMAD.U32 R15, R59.reuse, 0x10000, RZ ;  /* 0x000100003b0f7824 */ /* 0x040fe200078e00ff */
[----:B------:R-:W-:Y:S01]  /*1a20*/  PRMT R22, R59, 0x7632, R22 ;  /* 0x000076323b167816 */ /* 0x000fe20000000016 */
[----:B------:R-:W-:Y:S01]  /*1a30*/  FADD.FTZ R72, -R32, R72 ;  /* 0x0000004820487221 */ /* 0x000fe20000010100 */
[----:B------:R-:W-:Y:S01]  /*1a40*/  SHF.L.U32 R17, R17, 0x10, RZ ;  /* 0x0000001011117819 */ /* 0x000fe200000006ff */
[----:B------:R-:W-:Y:S01]  /*1a50*/  FFMA.FTZ R26, R3, R14, R26 ;  /* 0x0000000e031a7223 */ /* 0x000fe2000001001a */
[C---:B------:R-:W-:Y:S01]  /*1a60*/  FFMA.FTZ R91, R16.reuse, R18, R91 ;  /* 0x00000012105b7223 */ /* 0x040fe2000001005b */
[----:B------:R-:W-:Y:S01]  /*1a70*/  FFMA.FTZ R20, R16, R31, R20 ;  /* 0x0000001f10147223 */ /* 0x000fe20000010014 */
[----:B------:R-:W-:Y:S01]  /*1a80*/  SHF.L.U32 R22, R22, 0x10, RZ ;  /* 0x0000001016167819 */ /* 0x000fe200000006ff */
[----:B------:R-:W-:Y:S01]  /*1a90*/  FMUL.FTZ R16, R4, R15 ;  /* 0x0000000f04107220 */ /* 0x000fe20000410000 */
[----:B------:R-:W-:Y:S01]  /*1aa0*/  FMUL.FTZ R72, R2, R72 ;  /* 0x0000004802487220 */ /* 0x000fe20000410000 */
[----:B------:R-:W-:Y:S01]  /*1ab0*/  FADD.FTZ R17, -R32, R17 ;  /* 0x0000001120117221 */ /* 0x000fe20000010100 */
[----:B------:R-:W-:Y:S01]  /*1ac0*/  FADD.FTZ R28, R30, R18 ;  /* 0x000000121e1c7221 */ /* 0x000fe20000010000 */
[----:B------:R-:W-:Y:S01]  /*1ad0*/  FFMA.FTZ R18, R21, R18, R26 ;  /* 0x0000001215127223 */ /* 0x000fe2000001001a */
[C---:B------:R-:W-:Y:S01]  /*1ae0*/  IMAD.U32 R33, R60.reuse, 0x10000, RZ ;  /* 0x000100003c217824 */ /* 0x040fe200078e00ff */
[----:B------:R-:W-:Y:S01]  /*1af0*/  PRMT R90, R60, 0x7632, R90 ;  /* 0x000076323c5a7816 */ /* 0x000fe2000000005a */
[----:B------:R-:W-:Y:S01]  /*1b00*/  FFMA.FTZ R20, R72, R16, R20 ;  /* 0x0000001048147223 */ /* 0x000fe20000010014 */
[----:B------:R-:W-:Y:S01]  /*1b10*/  FMUL.FTZ R17, R2, R17 ;  /* 0x0000001102117220 */ /* 0x000fe20000410000 */
[----:B------:R-:W-:Y:S01]  /*1b20*/  FMUL.FTZ R26, R23, R22 ;  /* 0x00000016171a7220 */ /* 0x000fe20000410000 */
[----:B------:R-:W-:Y:S01]  /*1b30*/  SHF.L.U32 R16, R62, 0x10, RZ ;  /* 0x000000103e107819 */ /* 0x000fe200000006ff */
[----:B------:R-:W-:Y:S01]  /*1b40*/  FADD.FTZ R33, -R32, R33 ;  /* 0x0000002120217221 */ /* 0x000fe20000010100 */
[----:B------:R-:W-:Y:S01]  /*1b50*/  PRMT R69, R62, 0x7632, R69 ;  /* 0x000076323e457816 */ /* 0x000fe20000000045 */
[----:B------:R-:W-:Y:S01]  /*1b60*/  FFMA.FTZ R18, R4, R15, R18 ;  /* 0x0000000f04127223 */ /* 0x000fe20000010012 */
[----:B------:R-:W-:Y:S01]  /*1b70*/  SHF.L.U32 R90, R90, 0x10, RZ ;  /* 0x000000105a5a7819 */ /* 0x000fe200000006ff */
[----:B------:R0:W-:Y:S01]  /*1b80*/  STL [R1+0x3c], R88 ;  /* 0x00003c5801007387 */ /* 0x0001e20000100800 */
[----:B------:R-:W-:Y:S01]  /*1b90*/  FFMA.FTZ R20, R17, R26, R20 ;  /* 0x0000001a11147223 */ /* 0x000fe20000010014 */
[----:B------:R-:W-:-:S02]  /*1ba0*/  FMUL.FTZ R33, R2, R33 ;  /* 0x0000002102217220 */ /* 0x000fc40000410000 */
[----:B------:R1:W-:Y:S01]  /*1bb0*/  STL [R1+0x40], R89 ;  /* 0x0000405901007387 */ /* 0x0003e20000100800 */
[----:B------:R-:W-:Y:S02]  /*1bc0*/  IMAD.U32 R69, R69, 0x10000, RZ ;  /* 0x0001000045457824 */ /* 0x000fe400078e00ff */
[----:B------:R-:W-:Y:S01]  /*1bd0*/  FADD.FTZ R90, -R32, R90 ;  /* 0x0000005a205a7221 */ /* 0x000fe20000010100 */
[----:B------:R-:W-:Y:S01]  /*1be0*/  PRMT R26, R61, 0x7632, R26 ;  /* 0x000076323d1a7816 */ /* 0x000fe2000000001a */
[----:B0-----:R-:W-:Y:S01]  /*1bf0*/  FADD.FTZ R88, R19, R22 ;  /* 0x0000001613587221 */ /* 0x001fe20000010000 */
[----:B-1----:R-:W-:Y:S01]  /*1c00*/  FFMA.FTZ R89, R17, R22, R27 ;  /* 0x0000001611597223 */ /* 0x002fe2000001001b */
[----:B------:R-:W-:Y:S01]  /*1c10*/  FMUL.FTZ R17, R3, R16 ;  /* 0x0000001003117220 */ /* 0x000fe20000410000 */
[----:B------:R-:W-:Y:S01]  /*1c20*/  FFMA.FTZ R22, R23, R22, R18 ;  /* 0x0000001617167223 */ /* 0x000fe20000010012 */
[----:B------:R-:W-:Y:S01]  /*1c30*/  SHF.L.U32 R18, R61, 0x10, RZ ;  /* 0x000000103d127819 */ /* 0x000fe200000006ff */
[----:B------:R-:W-:Y:S01]  /*1c40*/  FMUL.FTZ R19, R21, R69 ;  /* 0x0000004515137220 */ /* 0x000fe20000410000 */
[----:B------:R-:W-:Y:S01]  /*1c50*/  FFMA.FTZ R20, R33, R17, R20 ;  /* 0x0000001121147223 */ /* 0x000fe20000010014 */
[C---:B------:R-:W-:Y:S01]  /*1c60*/  PRMT R70, R63.reuse, 0x7632, R70 ;  /* 0x000076323f467816 */ /* 0x040fe20000000046 */
[----:B------:R-:W-:Y:S01]  /*1c70*/  FMUL.FTZ R90, R2, R90 ;  /* 0x0000005a025a7220 */ /* 0x000fe20000410000 */
[----:B------:R-:W-:Y:S01]  /*1c80*/  SHF.L.U32 R17, R63, 0x10, RZ ;  /* 0x000000103f117819 */ /* 0x000fe200000006ff */
[----:B------:R-:W-:Y:S01]  /*1c90*/  FADD.FTZ R18, -R32, R18 ;  /* 0x0000001220127221 */ /* 0x000fe20000010100 */
[----:B------:R-:W-:-:S02]  /*1ca0*/  IMAD.U32 R26, R26, 0x10000, RZ ;  /* 0x000100001a1a7824 */ /* 0x000fc400078e00ff */
[----:B------:R-:W-:Y:S01]  /*1cb0*/  FFMA.FTZ R20, R90, R19, R20 ;  /* 0x000000135a147223 */ /* 0x000fe20000010014 */
[----:B------:R-:W-:Y:S01]  /*1cc0*/  SHF.L.U32 R70, R70, 0x10, RZ ;  /* 0x0000001046467819 */ /* 0x000fe200000006ff */
[----:B------:R-:W-:Y:S01]  /*1cd0*/  FMUL.FTZ R18, R2, R18 ;  /* 0x0000001202127220 */ /* 0x000fe20000410000 */
[----:B------:R-:W-:Y:S01]  /*1ce0*/  FMUL.FTZ R19, R4, R17 ;  /* 0x0000001104137220 */ /* 0x000fe20000410000 */
[----:B------:R-:W-:Y:S01]  /*1cf0*/  FADD.FTZ R26, -R32, R26 ;  /* 0x0000001a201a7221 */ /* 0x000fe20000010100 */
[----:B------:R-:W-:Y:S01]  /*1d00*/  FFMA.FTZ R22, R3, R16, R22 ;  /* 0x0000001003167223 */ /* 0x000fe20000010016 */
[----:B------:R-:W-:Y:S01]  /*1d10*/  FMUL.FTZ R27, R23, R70 ;  /* 0x00000046171b7220 */ /* 0x000fe20000410000 */
[----:B------:R-:W-:Y:S01]  /*1d20*/  FFMA.FTZ R19, R18, R19, R20 ;  /* 0x0000001312137223 */ /* 0x000fe20000010014 */
[----:B------:R-:W-:Y:S01]  /*1d30*/  FMUL.FTZ R71, R2, R26 ;  /* 0x0000001a02477220 */ /* 0x000fe20000410000 */
[C---:B------:R-:W-:Y:S01]  /*1d40*/  SHF.L.U32 R20, R64.reuse, 0x10, RZ ;  /* 0x0000001040147819 */ /* 0x040fe200000006ff */
[----:B------:R-:W-:Y:S01]  /*1d50*/  FFMA.FTZ R22, R21, R69, R22 ;  /* 0x0000004515167223 */ /* 0x000fe20000010016 */
[----:B------:R-:W-:Y:S01]  /*1d60*/  PRMT R31, R64, 0x7632, R31 ;  /* 0x00007632401f7816 */ /* 0x000fe2000000001f */
[----:B------:R-:W-:Y:S01]  /*1d70*/  FFMA.FTZ R27, R71, R27, R19 ;  /* 0x0000001b471b7223 */ /* 0x000fe20000010013 */
[----:B------:R-:W-:Y:S01]  /*1d80*/  SHF.L.U32 R19, R66, 0x10, RZ ;  /* 0x0000001042137819 */ /* 0x000fe200000006ff */
[----:B------:R-:W-:Y:S01]  /*1d90*/  FADD.FTZ R20, -R32, R20 ;  /* 0x0000001420147221 */ /* 0x000fe20000010100 */
[----:B------:R-:W-:Y:S01]  /*1da0*/  PRMT R68, R66, 0x7632, R68 ;  /* 0x0000763242447816 */ /* 0x000fe20000000044 */
[----:B------:R-:W-:Y:S01]  /*1db0*/  FFMA.FTZ R22, R4, R17, R22 ;  /* 0x0000001104167223 */ /* 0x000fe20000010016 */
[----:B------:R-:W-:-:S02]  /*1dc0*/  IMAD.U32 R31, R31, 0x10000, RZ ;  /* 0x000100001f1f7824 */ /* 0x000fc400078e00ff */
[----:B------:R-:W-:Y:S01]  /*1dd0*/  FMUL.FTZ R20, R2, R20 ;  /* 0x0000001402147220 */ /* 0x000fe20000410000 */
[-C--:B------:R-:W-:Y:S01]  /*1de0*/  FMUL.FTZ R26, R3, R19.reuse ;  /* 0x00000013031a7220 */ /* 0x080fe20000410000 */
[----:B------:R-:W-:Y:S01]  /*1df0*/  SHF.L.U32 R68, R68, 0x10, RZ ;  /* 0x0000001044447819 */ /* 0x000fe200000006ff */
[----:B------:R-:W-:Y:S01]  /*1e00*/  FFMA.FTZ R22, R23, R70, R22 ;  /* 0x0000004617167223 */ /* 0x000fe20000010016 */
[----:B------:R-:W-:Y:S01]  /*1e10*/  FADD.FTZ R31, -R32, R31 ;  /* 0x0000001f201f7221 */ /* 0x000fe20000010100 */
[----:B------:R-:W-:Y:S02]  /*1e20*/  FFMA.FTZ R27, R20, R26, R27 ;  /* 0x0000001a141b7223 */ /* 0x000fe4000001001b */
[----:B------:R-:W-:Y:S01]  /*1e30*/  FFMA.FTZ R26, R3, R19, R22 ;  /* 0x00000013031a7223 */ /* 0x000fe20000010016 */
[----:B------:R-:W-:Y:S01]  /*1e40*/  FMUL.FTZ R31, R2, R31 ;  /* 0x0000001f021f7220 */ /* 0x000fe20000410000 */
[----:B------:R-:W-:-:S04]  /*1e50*/  FMUL.FTZ R22, R21, R68 ;  /* 0x0000004415167220 */ /* 0x000fc80000410000 */
[----:B------:R-:W-:Y:S01]  /*1e60*/  FFMA.FTZ R27, R31, R22, R27 ;  /* 0x000000161f1b7223 */ /* 0x000fe2000001001b */
[----:B------:R-:W-:Y:S02]  /*1e70*/  IMAD.U32 R22, R65, 0x10000, RZ ;  /* 0x0001000041167824 */ /* 0x000fe400078e00ff */
[----:B------:R-:W-:Y:S01]  /*1e80*/  FFMA.FTZ R26, R21, R68, R26 ;  /* 0x00000044151a7223 */ /* 0x000fe2000001001a */
[----:B------:R-:W-:Y:S01]  /*1e90*/  SHF.L.U32 R21, R67, 0x10, RZ ;  /* 0x0000001043157819 */ /* 0x000fe200000006ff */
[----:B------:R-:W-:Y:S01]  /*1ea0*/  FADD.FTZ R22, -R32, R22 ;  /* 0x0000001620167221 */ /* 0x000fe20000010100 */
[----:B------:R-:W-:-:S03]  /*1eb0*/  PRMT R92, R65, 0x7632, R92 ;  /* 0x00007632415c7816 */ /* 0x000fc6000000005c */
[----:B------:R-:W-:Y:S01]  /*1ec0*/  FMUL.FTZ R30, R4, R21 ;  /* 0x00000015041e7220 */ /* 0x000fe20000410000 */
[----:B------:R-:W-:Y:S01]  /*1ed0*/  FMUL.FTZ R22, R2, R22 ;  /* 0x0000001602167220 */ /* 0x000fe20000410000 */
[----:B------:R-:W-:-:S03]  /*1ee0*/  SHF.L.U32 R92, R92, 0x10, RZ ;  /* 0x000000105c5c7819 */ /* 0x000fc600000006ff */
[----:B------:R-:W-:Y:S01]  /*1ef0*/  FFMA.FTZ R27, R22, R30, R27 ;  /* 0x0000001e161b7223 */ /* 0x000fe2000001001b */
[----:B------:R-:W-:Y:S01]  /*1f00*/  PRMT R30, R67, 0x7632, R30 ;  /* 0x00007632431e7816 */ /* 0x000fe2000000001e */
[----:B------:R-:W-:Y:S01]  /*1f10*/  FFMA.FTZ R26, R4, R21, R26 ;  /* 0x00000015041a7223 */ /* 0x000fe2000001001a */
[----:B------:R-:W-:-:S03]  /*1f20*/  FADD.FTZ R92, -R32, R92 ;  /* 0x0000005c205c7221 */ /* 0x000fc60000010100 */
[----:B------:R-:W-:-:S04]  /*1f30*/  IMAD.U32 R30, R30, 0x10000, RZ ;  /* 0x000100001e1e7824 */ /* 0x000fc800078e00ff */
[CC--:B------:R-:W-:Y:S01]  /*1f40*/  FFMA.FTZ R26, R23.reuse, R30.reuse, R26 ;  /* 0x0000001e171a7223 */ /* 0x0c0fe2000001001a */
[----:B------:R-:W-:Y:S01]  /*1f50*/  FMUL.FTZ R93, R23, R30 ;  /* 0x0000001e175d7220 */ /* 0x000fe20000410000 */
[----:B------:R-:W-:Y:S01]  /*1f60*/  FMUL.FTZ R23, R2, R92 ;  /* 0x0000005c02177220 */ /* 0x000fe20000410000 */
[----:B------:R-:W-:Y:S02]  /*1f70*/  MOV R92, R29 ;  /* 0x0000001d005c7202 */ /* 0x000fe40000000f00 */
[----:B------:R-:W2:Y:S01]  /*1f80*/  LDL.LU R29, [R1+0x48] ;  /* 0x00004800011d7983 */ /* 0x000ea20000300800 */
[----:B------:R-:W-:-:S05]  /*1f90*/  FFMA.FTZ R27, R23, R93, R27 ;  /* 0x0000005d171b7223 */ /* 0x000fca000001001b */
[----:B------:R0:W-:Y:S02]  /*1fa0*/  STS.64 [R92], R26 ;  /* 0x0000001a5c007388 */ /* 0x0001e40000000a00 */
[----:B0-----:R-:W-:Y:S02]  /*1fb0*/  FADD.FTZ R27, R28, R69 ;  /* 0x000000451c1b7221 */ /* 0x001fe40000010000 */
[----:B------:R-:W3:Y:S01]  /*1fc0*/  LDL.LU R28, [R1+0x44] ;  /* 0x00004400011c7983 */ /* 0x000ee20000300800 */
[----:B------:R-:W-:Y:S01]  /*1fd0*/  FFMA.FTZ R71, R71, R70, R89 ;  /* 0x0000004647477223 */ /* 0x000fe20000010059 */
[----:B------:R-:W-:Y:S02]  /*1fe0*/  FADD.FTZ R70, R88, R70 ;  /* 0x0000004658467221 */ /* 0x000fe40000010000 */
[----:B------:R0:W5:Y:S04]  /*1ff0*/  LDL.LU R89, [R1+0x40] ;  /* 0x0000400001597983 */ /* 0x0001680000300800 */
[----:B------:R0:W5:Y:S01]  /*2000*/  LDL.LU R88, [R1+0x3c] ;  /* 0x00003c0001587983 */ /* 0x0001620000300800 */
[----:B------:R-:W-:Y:S01]  /*2010*/  UIADD3 UR8, UP0, UR10, 0x20, URZ ;  /* 0x000000200a087890 */ /* 0x000fe2000ff1e03f */
[----:B------:R-:W1:Y:S01]  /*2020*/  S2R R93, SR_TID.X ;  /* 0x00000000005d7919 */ /* 0x000e620000002100 */
[----:B------:R-:W-:Y:S01]  /*2030*/  FADD.FTZ R25, R0, R25 ;  /* 0x0000001900197221 */ /* 0x000fe20000010000 */
[----:B------:R-:W-:Y:S01]  /*2040*/  FFMA.FTZ R24, R83, R0, R24 ;  /* 0x0000000053187223 */ /* 0x000fe20000010018 */
[----:B------:R-:W-:-:S02]  /*2050*/  UIADD3.X UR9, URZ, UR5, URZ, UP0, !UPT ;  /* 0x000000053f097290 */ /* 0x000fc400087fe43f */
[----:B------:R-:W-:Y:S01]  /*2060*/  UISETP.GE.U32.AND UP0, UPT, UR8, UR16, UPT ;  /* 0x000000100800728c */ /* 0x000fe2000bf06070 */
[----:B------:R-:W-:Y:S01]  /*2070*/  FADD.FTZ R25, R25, R6 ;  /* 0x0000000619197221 */ /* 0x000fe20000010000 */
[----:B------:R-:W-:Y:S02]  /*2080*/  FFMA.FTZ R24, R81, R6, R24 ;  /* 0x0000000651187223 */ /* 0x000fe40000010018 */
[----:B------:R-:W-:Y:S01]  /*2090*/  UISETP.GE.AND.EX UP0, UPT, UR9, UR11, UPT, UP0 ;  /* 0x0000000b0900728c */ /* 0x000fe2000bf06300 */
[----:B------:R-:W-:Y:S01]  /*20a0*/  FADD.FTZ R25, R25, R8 ;  /* 0x0000000819197221 */ /* 0x000fe20000010000 */
[----:B------:R-:W-:-:S03]  /*20b0*/  FFMA.FTZ R24, R79, R8, R24 ;  /* 0x000000084f187223 */ /* 0x000fc60000010018 */
[----:B------:R-:W-:Y:S01]  /*20c0*/  FADD.FTZ R25, R25, R10 ;  /* 0x0000000a19197221 */ /* 0x000fe20000010000 */
[----:B------:R-:W-:Y:S01]  /*20d0*/  FFMA.FTZ R24, R77, R10, R24 ;  /* 0x0000000a4d187223 */ /* 0x000fe20000010018 */
[----:B------:R-:W-:Y:S02]  /*20e0*/  PLOP3.LUT P0, PT, PT, PT, UP0, 0x80, 0x0 ;  /* 0x000000000000781c */ /* 0x000fe40003f0f008 */
[----:B------:R-:W-:Y:S01]  /*20f0*/  FADD.FTZ R25, R25, R12 ;  /* 0x0000000c19197221 */ /* 0x000fe20000010000 */
[----:B------:R-:W-:Y:S01]  /*2100*/  FFMA.FTZ R24, R75, R12, R24 ;  /* 0x0000000c4b187223 */ /* 0x000fe20000010018 */
[----:B------:R-:W-:Y:S02]  /*2110*/  FFMA.FTZ R91, R90, R69, R91 ;  /* 0x000000455a5b7223 */ /* 0x000fe4000001005b */
[----:B------:R-:W-:Y:S01]  /*2120*/  FADD.FTZ R25, R25, R14 ;  /* 0x0000000e19197221 */ /* 0x000fe20000010000 */
[----:B------:R-:W-:Y:S01]  /*2130*/  FFMA.FTZ R24, R73, R14, R24 ;  /* 0x0000000e49187223 */ /* 0x000fe20000010018 */
[----:B------:R-:W-:-:S02]  /*2140*/  FFMA.FTZ R26, R31, R68, R91 ;  /* 0x000000441f1a7223 */ /* 0x000fc4000001005b */
[----:B------:R-:W-:Y:S01]  /*2150*/  FADD.FTZ R25, R25, R16 ;  /* 0x0000001019197221 */ /* 0x000fe20000010000 */
[----:B------:R-:W-:Y:S01]  /*2160*/  FFMA.FTZ R24, R33, R16, R24 ;  /* 0x0000001021187223 */ /* 0x000fe20000010018 */
[----:B------:R-:W-:Y:S01]  /*2170*/  FADD.FTZ R31, R70, R30 ;  /* 0x0000001e461f7221 */ /* 0x000fe20000010000 */
[----:B------:R-:W-:Y:S01]  /*2180*/  FADD.FTZ R27, R27, R68 ;  /* 0x000000441b1b7221 */ /* 0x000fe20000010000 */
[----:B------:R-:W-:Y:S01]  /*2190*/  FFMA.FTZ R30, R23, R30, R71 ;  /* 0x0000001e171e7223 */ /* 0x000fe20000010047 */
[----:B------:R-:W-:Y:S01]  /*21a0*/  FADD.FTZ R25, R25, R19 ;  /* 0x0000001319197221 */ /* 0x000fe20000010000 */
[----:B------:R-:W-:Y:S01]  /*21b0*/  BAR.SYNC.DEFER_BLOCKING 0x0 ;  /* 0x0000000000007b1d */ /* 0x000fe20000010000 */
[----:B-1----:R-:W-:Y:S01]  /*21c0*/  ISETP.GT.U32.AND P1, PT, R93, 0xf, PT ;  /* 0x0000000f5d00780c */ /* 0x002fe20003f24070 */
[----:B------:R-:W-:Y:S01]  /*21d0*/  FFMA.FTZ R24, R20, R19, R24 ;  /* 0x0000001314187223 */ /* 0x000fe20000010018 */
[----:B--2---:R-:W-:-:S04]  /*21e0*/  FADD.FTZ R29, R5, R29 ;  /* 0x0000001d051d7221 */ /* 0x004fc80000010000 */
[----:B------:R-:W-:-:S04]  /*21f0*/  FADD.FTZ R29, R29, R7 ;  /* 0x000000071d1d7221 */ /* 0x000fc80000010000 */
[----:B------:R-:W-:Y:S01]  /*2200*/  FADD.FTZ R29, R29, R9 ;  /* 0x000000091d1d7221 */ /* 0x000fe20000010000 */
[----:B---3--:R-:W-:-:S04]  /*2210*/  FFMA.FTZ R28, R82, R5, R28 ;  /* 0x00000005521c7223 */ /* 0x008fc8000001001c */
[----:B------:R-:W-:-:S04]  /*2220*/  FFMA.FTZ R28, R80, R7, R28 ;  /* 0x00000007501c7223 */ /* 0x000fc8000001001c */
[----:B------:R-:W-:Y:S01]  /*2230*/  FFMA.FTZ R28, R78, R9, R28 ;  /* 0x000000094e1c7223 */ /* 0x000fe2000001001c */
[----:B------:R-:W-:-:S03]  /*2240*/  FADD.FTZ R29, R29, R11 ;  /* 0x0000000b1d1d7221 */ /* 0x000fc60000010000 */
        /* <DEDUP_REMOVED lines=9> */
[----:B0-----:R-:W-:Y:S06]  /*22e0*/  @!P0 BRA `(.L_x_485) ;  /* 0x0000000000d08947 */ /* 0x001fec0003800000 */
[----:B------:R-:W2:Y:S04]  /*22f0*/  LDL R70, [R1+0x38] ;  /* 0x0000380001467983 */ /* 0x000ea80000100800 */
[----:B------:R-:W3:Y:S04]  /*2300*/  LDL R91, [R1+0x34] ;  /* 0x00003400015b7983 */ /* 0x000ee80000100800 */
[----:B------:R-:W4:Y:S04]  /*2310*/  LDL R92, [R1+0x30] ;  /* 0x00003000015c7983 */ /* 0x000f280000100800 */
[----:B------:R-:W4:Y:S01]  /*2320*/  LDL R90, [R1+0x2c] ;  /* 0x00002c00015a7983 */ /* 0x000f220000100800 */
[----:B------:R-:W0:Y:S01]  /*2330*/  S2UR UR15, SR_CgaCtaId ;  /* 0x00000000000f79c3 */ /* 0x000e220000008800 */
[----:B------:R-:W-:Y:S01]  /*2340*/  UMOV UR5, 0x400 ;  /* 0x0000040000057882 */ /* 0x000fe20000000000 */
[----:B------:R-:W-:-:S04]  /*2350*/  SHF.L.U32 R68, R93, 0x1, RZ ;  /* 0x000000015d447819 */ /* 0x000fc800000006ff */
[----:B------:R-:W-:Y:S01]  /*2360*/  LOP3.LUT R68, R68, 0x18, RZ, 0xc0, !PT ;  /* 0x0000001844447812 */ /* 0x000fe200078ec0ff */
[----:B0-----:R-:W-:-:S06]  /*2370*/  ULEA UR5, UR15, UR5, 0x18 ;  /* 0x000000050f057291 */ /* 0x001fcc000f8ec03f */
[----:B------:R-:W-:-:S05]  /*2380*/  LEA R23, R93, UR5, 0x5 ;  /* 0x000000055d177c11 */ /* 0x000fca000f8e28ff */
[----:B------:R-:W-:-:S05]  /*2390*/  IMAD.IADD R69, R23, 0x1, R68 ;  /* 0x0000000117457824 */ /* 0x000fca00078e0244 */
[----:B------:R0:W-:Y:S02]  /*23a0*/  STS.64 [R69], R24 ;  /* 0x0000001845007388 */ /* 0x0001e40000000a00 */
[----:B0-----:R-:W-:-:S04]  /*23b0*/  LOP3.LUT R69, R68, 0x8, RZ, 0x3c, !PT ;  /* 0x0000000844457812 */ /* 0x001fc800078e3cff */
[----:B------:R-:W-:-:S05]  /*23c0*/  IADD3 R69, R23, R69, RZ ;  /* 0x0000004517457210 */ /* 0x000fca0007ffe0ff */
[----:B------:R0:W-:Y:S02]  /*23d0*/  STS.64 [R69], R26 ;  /* 0x0000001a45007388 */ /* 0x0001e40000000a00 */
[C---:B0-----:R-:W-:Y:S02]  /*23e0*/  LOP3.LUT R69, R68.reuse, 0x10, RZ, 0x3c, !PT ;  /* 0x0000001044457812 */ /* 0x041fe400078e3cff */
[----:B------:R-:W-:Y:S02]  /*23f0*/  LOP3.LUT R68, R68, 0x18, RZ, 0x3c, !PT ;  /* 0x0000001844447812 */ /* 0x000fe400078e3cff */
[----:B------:R-:W-:-:S03]  /*2400*/  IADD3 R69, R23, R69, RZ ;  /* 0x0000004517457210 */ /* 0x000fc60007ffe0ff */
[----:B------:R-:W-:Y:S02]  /*2410*/  IMAD.IADD R68, R23, 0x1, R68 ;  /* 0x0000000117447824 */ /* 0x000fe400078e0244 */
[----:B------:R0:W-:Y:S04]  /*2420*/  STS.64 [R69], R28 ;  /* 0x0000001c45007388 */ /* 0x0001e80000000a00 */
[----:B------:R2:W-:Y:S01]  /*2430*/  STS.64 [R68], R30 ;  /* 0x0000001e44007388 */ /* 0x0005e20000000a00 */
[----:B0-----:R-:W0:Y:S02]  /*2440*/  S2R R69, SR_TID.X ;  /* 0x0000000000457919 */ /* 0x001e240000002100 */
[----:B0-----:R-:W-:-:S04]  /*2450*/  SHF.R.S32.HI R71, RZ, 0x1f, R69 ;  /* 0x0000001fff477819 */ /* 0x001fc80000011445 */
[----:B------:R-:W-:-:S04]  /*2460*/  LEA.HI R71, R71, R69, RZ, 0x2 ;  /* 0x0000004547477211 */ /* 0x000fc800078f10ff */
[----:B------:R-:W-:-:S04]  /*2470*/  SHF.R.S32.HI R71, RZ, 0x2, R71 ;  /* 0x00000002ff477819 */ /* 0x000fc80000011447 */
[----:B------:R-:W-:Y:S01]  /*2480*/  LEA R23, R71, UR5, 0x5 ;  /* 0x0000000547177c11 */ /* 0x000fe2000f8e28ff */
[----:B------:R-:W-:-:S04]  /*2490*/  ULOP3.LUT UR5, UR6, 0x7ffffff8, URZ, 0xc0, !UPT ;  /* 0x7ffffff806057892 */ /* 0x000fc8000f8ec03f */
[----:B------:R-:W-:Y:S01]  /*24a0*/  ULOP3.LUT UR5, UR5, 0x7, UR17, 0xf8, !UPT ;  /* 0x0000000705057892 */ /* 0x000fe2000f8ef811 */
[-C--:B--2---:R-:W-:Y:S01]  /*24b0*/  LEA R68, R70, R23.reuse, 0x3 ;  /* 0x0000001746447211 */ /* 0x084fe200078e18ff */
[----:B------:R-:W-:Y:S01]  /*24c0*/  BAR.SYNC.DEFER_BLOCKING 0x0 ;  /* 0x0000000000007b1d */ /* 0x000fe20000010000 */
[----:B---3--:R-:W-:-:S05]  /*24d0*/  LEA R70, R91, R23, 0x3 ;  /* 0x000000175b467211 */ /* 0x008fca00078e18ff */
[----:B------:R-:W0:Y:S04]  /*24e0*/  LDS.64 R68, [R68] ;  /* 0x0000000044447984 */ /* 0x000e280000000a00 */
[----:B------:R-:W1:Y:S01]  /*24f0*/  LDS.64 R70, [R70+0xa00] ;  /* 0x000a000046467984 */ /* 0x000e620000000a00 */
[----:B0-----:R-:W-:Y:S01]  /*2500*/  FADD.FTZ R68, RZ, R68 ;  /* 0x00000044ff447221 */ /* 0x001fe20000010000 */
[----:B------:R-:W-:-:S03]  /*2510*/  FADD.FTZ R69, RZ, R69 ;  /* 0x00000045ff457221 */ /* 0x000fc60000010000 */
[----:B-1----:R-:W-:Y:S01]  /*2520*/  FADD.FTZ R70, R68, R70 ;  /* 0x0000004644467221 */ /* 0x002fe20000010000 */
[----:B----4-:R-:W-:Y:S02]  /*2530*/  IMAD R68, R92, 0x8, R23 ;  /* 0x000000085c447824 */ /* 0x010fe400078e0217 */
[----:B------:R-:W-:-:S04]  /*2540*/  FADD.FTZ R71, R69, R71 ;  /* 0x0000004745477221 */ /* 0x000fc80000010000 */
[----:B------:R-:W0:Y:S02]  /*2550*/  LDS.64 R68, [R68+0x1400] ;  /* 0x0014000044447984 */ /* 0x000e240000000a00 */
[----:B0-----:R-:W-:Y:S01]  /*2560*/  FADD.FTZ R70, R70, R68 ;  /* 0x0000004446467221 */ /* 0x001fe20000010000 */
[----:B------:R-:W-:Y:S01]  /*2570*/  LEA R68, R90, R23, 0x3 ;  /* 0x000000175a447211 */ /* 0x000fe200078e18ff */
[----:B------:R-:W-:Y:S01]  /*2580*/  FADD.FTZ R71, R71, R69 ;  /* 0x0000004547477221 */ /* 0x000fe20000010000 */
[----:B------:R-:W-:-:S04]  /*2590*/  MOV R23, UR5 ;  /* 0x0000000500177c02 */ /* 0x000fc80008000f00 */
[----:B------:R-:W0:Y:S01]  /*25a0*/  LDS.64 R68, [R68+0x1e00] ;  /* 0x001e000044447984 */ /* 0x000e220000000a00 */
        /* <DEDUP_REMOVED lines=8> */
.L_x_485:
[----:B------:R-:W-:Y:S01]  /*2630*/  BSSY B0, `(.L_x_486) ;  /* 0x00000d1000007945 */ /* 0x000fe20003800000 */
[----:B0-----:R-:W-:-:S03]  /*2640*/  CS2R R68, SRZ ;  /* 0x0000000000447805 */ /* 0x001fc6000001ff00 */
[----:B------:R-:W-:Y:S05]  /*2650*/  @P1 BRA `(.L_x_487) ;  /* 0x0000000c00381947 */ /* 0x000fea0003800000 */
[----:B------:R-:W-:Y:S01]  /*2660*/  USHF.L.U32 UR5, UR10, 0x2, URZ ;  /* 0x000000020a057899 */ /* 0x000fe2000800063f */
[----:B------:R-:W-:Y:S01]  /*2670*/  HFMA2.MMA R68, -RZ, RZ, 0, 4.76837158203125e-06 ;  /* 0x00000050ff447435 */ /* 0x000fe200000001ff */
[----:B------:R-:W-:Y:S01]  /*2680*/  IMAD.MOV.U32 R69, RZ, RZ, 0x28 ;  /* 0x00000028ff457424 */ /* 0x000fe200078e00ff */
[----:B------:R-:W-:Y:S01]  /*2690*/  HFMA2.MMA R92, -RZ, RZ, 0, 2.384185791015625e-06 ;  /* 0x00000028ff5c7435 */ /* 0x000fe200000001ff */
[----:B------:R-:W-:Y:S01]  /*26a0*/  ULOP3.LUT UR5, UR5, 0x1c, URZ, 0xc0, !UPT ;  /* 0x0000001c05057892 */ /* 0x000fe2000f8ec03f */
[----:B------:R-:W-:-:S05]  /*26b0*/  IMAD.SHL.U32 R90, R93, 0x8, RZ ;  /* 0x000000085d5a7824 */ /* 0x000fca00078e00ff */
[----:B------:R-:W-:Y:S02]  /*26c0*/  LEA.HI R23, R93, UR5, RZ, 0x1e ;  /* 0x000000055d177c11 */ /* 0x000fe4000f8ff0ff */
[----:B------:R-:W-:-:S03]  /*26d0*/  LOP3.LUT R90, R90, 0x18, RZ, 0xc0, !PT ;  /* 0x000000185a5a7812 */ /* 0x000fc600078ec0ff */
[----:B------:R-:W-:-:S05]  /*26e0*/  IMAD R23, R23, R68, -UR14 ;  /* 0x8000000e17177e24 */ /* 0x000fca000f8e0244 */
[----:B------:R-:W-:-:S04]  /*26f0*/  SHF.R.S32.HI R68, RZ, 0x1f, R23 ;  /* 0x0000001fff447819 */ /* 0x000fc80000011417 */
[----:B------:R-:W-:-:S04]  /*2700*/  LEA.HI R68, R68, R23, RZ, 0x2 ;  /* 0x0000001744447211 */ /* 0x000fc800078f10ff */
[----:B------:R-:W-:-:S05]  /*2710*/  SHF.R.S32.HI R68, RZ, 0x2, R68 ;  /* 0x00000002ff447819 */ /* 0x000fca0000011444 */
[----:B------:R-:W-:Y:S01]  /*2720*/  IMAD R68, R68, R69, UR7 ;  /* 0x0000000744447e24 */ /* 0x000fe2000f8e0245 */
[----:B------:R-:W-:-:S04]  /*2730*/  IADD3 R69, R23, 0x4, RZ ;  /* 0x0000000417457810 */ /* 0x000fc80007ffe0ff */
[----:B------:R-:W-:Y:S02]  /*2740*/  SHF.R.S32.HI R70, RZ, 0x1f, R69 ;  /* 0x0000001fff467819 */ /* 0x000fe40000011445 */
[----:B------:R-:W-:Y:S02]  /*2750*/  IADD3 R68, R68, R90, RZ ;  /* 0x0000005a44447210 */ /* 0x000fe40007ffe0ff */
        /* <DEDUP_REMOVED lines=190> */
.L_x_487:
[----:B------:R-:W-:Y:S05]  /*3340*/  BSYNC B0 ;  /* 0x0000000000007941 */ /* 0x000fea0003800000 */
.L_x_486:
        /* <DEDUP_REMOVED lines=25> */
.L_x_489:
[----:B------:R-:W-:Y:S05]  /*34e0*/  BSYNC B0 ;  /* 0x0000000000007941 */ /* 0x000fea0003800000 */
.L_x_488:
        /* <DEDUP_REMOVED lines=49> */
.L_x_492:
[----:B------:R-:W2:Y:S04]  /*3800*/  LD.E.STRONG.GPU R69, desc[UR12][R34.64] ;  /* 0x0000000c22457980 */ /* 0x000ea8000c10f900 */
[----:B--2---:R-:W-:Y:S01]  /*3810*/  CCTL.IVALL ;  /* 0x00000000ff00798f */ /* 0x004fe20002000000 */
[----:B------:R-:W-:Y:S05]  /*3820*/  YIELD ;  /* 0x0000000000007946 */ /* 0x000fea0003800000 */
[----:B-----5:R-:W-:-:S04]  /*3830*/  LOP3.LUT R69, R69, R68, RZ, 0x3c, !PT ;  /* 0x0000004445457212 */ /* 0x020fc800078e3cff */
[----:B------:R-:W-:-:S13]  /*3840*/  ISETP.GT.AND P1, PT, R69, -0x1, PT ;  /* 0xffffffff4500780c */ /* 0x000fda0003f24270 */
[----:B------:R-:W-:Y:S05]  /*3850*/  @P1 BRA `(.L_x_492) ;  /* 0xfffffffc00e81947 */ /* 0x000fea000383ffff */
.L_x_491:
[----:B------:R-:W-:Y:S05]  /*3860*/  WARPSYNC.ALL ;  /* 0x0000000000007948 */ /* 0x000fea0003800000 */
[----:B------:R-:W-:Y:S06]  /*3870*/  BAR.SYNC.DEFER_BLOCKING 0x0 ;  /* 0x0000000000007b1d */ /* 0x000fec0000010000 */
[----:B------:R-:W-:Y:S05]  /*3880*/  BRA `(.L_x_493) ;  /* 0x0000000000687947 */ /* 0x000fea0003800000 */
.L_x_490:
        /* <DEDUP_REMOVED lines=18> */
.L_x_495:
[----:B------:R-:W2:Y:S04]  /*39b0*/  LD.E.STRONG.GPU R69, desc[UR12][R34.64] ;  /* 0x0000000c22457980 */ /* 0x000ea8000c10f900 */
[----:B--2---:R-:W-:Y:S01]  /*39c0*/  CCTL.IVALL ;  /* 0x00000000ff00798f */ /* 0x004fe20002000000 */
[----:B------:R-:W-:Y:S05]  /*39d0*/  YIELD ;  /* 0x0000000000007946 */ /* 0x000fea0003800000 */
[----:B-----5:R-:W-:-:S04]  /*39e0*/  LOP3.LUT R69, R69, R68, RZ, 0x3c, !PT ;  /* 0x0000004445457212 */ /* 0x020fc800078e3cff */
[----:B------:R-:W-:-:S13]  /*39f0*/  ISETP.GT.AND P1, PT, R69, -0x1, PT ;  /* 0xffffffff4500780c */ /* 0x000fda0003f24270 */
[----:B------:R-:W-:Y:S05]  /*3a00*/  @P1 BRA `(.L_x_495) ;  /* 0xfffffffc00e81947 */ /* 0x000fea000383ffff */
.L_x_494:
[----:B------:R-:W-:Y:S05]  /*3a10*/  WARPSYNC.ALL ;  /* 0x0000000000007948 */ /* 0x000fea0003800000 */
[----:B------:R-:W-:Y:S06]  /*3a20*/  BAR.SYNC.DEFER_BLOCKING 0x0 ;  /* 0x0000000000007b1d */ /* 0x000fec0000010000 */
.L_x_493:
[----:B------:R-:W1:Y:S01]  /*3a30*/  S2R R90, SR_TID.X ;  /* 0x00000000005a7919 */ /* 0x000e620000002100 */
[----:B------:R-:W2:Y:S01]  /*3a40*/  LDL.LU R71, [R1+0x28] ;  /* 0x0000280001477983 */ /* 0x000ea20000300800 */
[----:B0-----:R-:W-:Y:S02]  /*3a50*/  MOV R35, UR4 ;  /* 0x0000000400237c02 */ /* 0x001fe40008000f00 */
        /* <DEDUP_REMOVED lines=9> */
[----:B-1----:R-:W-:Y:S01]  /*3af0*/  @!P1 IMAD.WIDE.U32 R34, R34, 0x4, R68 ;  /* 0x0000000422229825 */ /* 0x002fe200078e0044 */
[----:B------:R-:W0:Y:S01]  /*3b00*/  S2UR UR14, SR_CgaCtaId ;  /* 0x00000000000e79c3 */ /* 0x000e220000008800 */
[----:B------:R-:W-:Y:S01]  /*3b10*/  UMOV UR5, 0x400 ;  /* 0x0000040000057882 */ /* 0x000fe20000000000 */
[----:B------:R-:W-:Y:S01]  /*3b20*/  USHF.L.U32 UR10, UR10, 0x2, URZ ;  /* 0x000000020a0a7899 */ /* 0x000fe2000800063f */
[----:B------:R-:W-:Y:S01]  /*3b30*/  SHF.L.U32 R41, R41, 0x10, RZ ;  /* 0x0000001029297819 */ /* 0x000fe200000006ff */
[----:B------:R-:W-:Y:S01]  /*3b40*/  IMAD.U32 R23, R23, 0x10000, RZ ;  /* 0x0001000017177824 */ /* 0x000fe200078e00ff */
[----:B------:R-:W3:Y:S01]  /*3b50*/  @!P1 LDG.E.64 R34, desc[UR12][R34.64] ;  /* 0x0000000c22229981 */ /* 0x000ee2000c1e1b00 */
[----:B------:R-:W-:Y:S01]  /*3b60*/  HFMA2.MMA R68, -RZ, RZ, 0, 0 ;  /* 0x00000000ff447435 */ /* 0x000fe200000001ff */
[----:B------:R-:W-:Y:S02]  /*3b70*/  UIADD3 UR5, UR5, 0x3480, URZ ;  /* 0x0000348005057890 */ /* 0x000fe4000fffe03f */
[----:B------:R-:W-:Y:S01]  /*3b80*/  ULOP3.LUT UR10, UR10, 0x1c, URZ, 0xc0, !UPT ;  /* 0x0000001c0a0a7892 */ /* 0x000fe2000f8ec03f */
[----:B------:R-:W-:-:S02]  /*3b90*/  SHF.L.U32 R43, R43, 0x10, RZ ;  /* 0x000000102b2b7819 */ /* 0x000fc400000006ff */
[----:B------:R-:W-:Y:S02]  /*3ba0*/  SHF.L.U32 R45, R45, 0x10, RZ ;  /* 0x000000102d2d7819 */ /* 0x000fe400000006ff */
[----:B------:R-:W-:Y:S01]  /*3bb0*/  SHF.L.U32 R47, R47, 0x10, RZ ;  /* 0x000000102f2f7819 */ /* 0x000fe200000006ff */
[----:B------:R-:W-:Y:S01]  /*3bc0*/  IMAD.U32 R49, R49, 0x10000, RZ ;  /* 0x0001000031317824 */ /* 0x000fe200078e00ff */
[----:B------:R-:W-:Y:S01]  /*3bd0*/  SHF.L.U32 R53, R53, 0x10, RZ ;  /* 0x0000001035357819 */ /* 0x000fe200000006ff */
[----:B------:R-:W-:Y:S01]  /*3be0*/  IMAD.U32 R51, R51, 0x10000, RZ ;  /* 0x0001000033337824 */ /* 0x000fe200078e00ff */
[----:B------:R-:W-:Y:S02]  /*3bf0*/  SHF.L.U32 R55, R55, 0x10, RZ ;  /* 0x0000001037377819 */ /* 0x000fe400000006ff */
[----:B------:R-:W-:Y:S02]  /*3c00*/  SHF.L.U32 R57, R57, 0x10, RZ ;  /* 0x0000001039397819 */ /* 0x000fe400000006ff */
[----:B------:R-:W-:-:S02]  /*3c10*/  SHF.L.U32 R36, R36, 0x10, RZ ;  /* 0x0000001024247819 */ /* 0x000fc400000006ff */
[----:B------:R-:W-:Y:S01]  /*3c20*/  SHF.L.U32 R59, R59, 0x10, RZ ;  /* 0x000000103b3b7819 */ /* 0x000fe200000006ff */
[----:B0-----:R-:W-:Y:S01]  /*3c30*/  ULEA UR5, UR14, UR5, 0x18 ;  /* 0x000000050e057291 */ /* 0x001fe2000f8ec03f */
[C---:B------:R-:W-:Y:S01]  /*3c40*/  FADD.FTZ R41, -R32.reuse, R41 ;  /* 0x0000002920297221 */ /* 0x040fe20000010100 */
[C---:B------:R-:W-:Y:S01]  /*3c50*/  FADD.FTZ R45, -R32.reuse, R45 ;  /* 0x0000002d202d7221 */ /* 0x040fe20000010100 */
[C---:B------:R-:W-:Y:S01]  /*3c60*/  FADD.FTZ R49, -R32.reuse, R49 ;  /* 0x0000003120317221 */ /* 0x040fe20000010100 */
[----:B------:R-:W-:Y:S01]  /*3c70*/  FADD.FTZ R53, -R32, R53 ;  /* 0x0000003520357221 */ /* 0x000fe20000010100 */
[----:B------:R-:W-:Y:S01]  /*3c80*/  SHF.L.U32 R64, R64, 0x10, RZ ;  /* 0x0000001040407819 */ /* 0x000fe200000006ff */
[----:B------:R-:W-:Y:S01]  /*3c90*/  FADD.FTZ R57, -R32, R57 ;  /* 0x0000003920397221 */ /* 0x000fe20000010100 */
[----:B------:R-:W-:Y:S01]  /*3ca0*/  SHF.L.U32 R38, R38, 0x10, RZ ;  /* 0x0000001026267819 */ /* 0x000fe200000006ff */
[----:B------:R-:W-:Y:S02]  /*3cb0*/  IMAD.U32 R61, R61, 0x10000, RZ ;  /* 0x000100003d3d7824 */ /* 0x000fe400078e00ff */
[----:B------:R-:W-:Y:S01]  /*3cc0*/  FADD.FTZ R36, -R32, R36 ;  /* 0x0000002420247221 */ /* 0x000fe20000010100 */
[----:B------:R-:W-:Y:S01]  /*3cd0*/  IMAD.U32 R70, R70, 0x10000, RZ ;  /* 0x0001000046467824 */ /* 0x000fe200078e00ff */
[----:B------:R-:W-:Y:S01]  /*3ce0*/  SHF.L.U32 R66, R66, 0x10, RZ ;  /* 0x0000001042427819 */ /* 0x000fe200000006ff */
[----:B------:R-:W-:Y:S01]  /*3cf0*/  IMAD.U32 R63, R63, 0x10000, RZ ;  /* 0x000100003f3f7824 */ /* 0x000fe200078e00ff */
[----:B------:R-:W-:Y:S01]  /*3d00*/  SHF.L.U32 R65, R65, 0x10, RZ ;  /* 0x0000001041417819 */ /* 0x000fe200000006ff */
[C---:B------:R-:W-:Y:S01]  /*3d10*/  FADD.FTZ R61, -R32.reuse, R61 ;  /* 0x0000003d203d7221 */ /* 0x040fe20000010100 */
[----:B------:R-:W-:Y:S01]  /*3d20*/  FADD.FTZ R64, -R32, R64 ;  /* 0x0000004020407221 */ /* 0x000fe20000010100 */
[----:B------:R-:W-:-:S02]  /*3d30*/  IMAD.U32 R37, R37, 0x10000, RZ ;  /* 0x0001000025257824 */ /* 0x000fc400078e00ff */
[----:B------:R-:W-:Y:S01]  /*3d40*/  FMUL.FTZ R36, R2, R36 ;  /* 0x0000002402247220 */ /* 0x000fe20000410000 */
[----:B------:R-:W-:Y:S01]  /*3d50*/  SHF.L.U32 R39, R39, 0x10, RZ ;  /* 0x0000001027277819 */ /* 0x000fe200000006ff */
[C---:B------:R-:W-:Y:S01]  /*3d60*/  FADD.FTZ R65, -R32.reuse, R65 ;  /* 0x0000004120417221 */ /* 0x040fe20000010100 */
[----:B------:R-:W-:Y:S01]  /*3d70*/  SHF.L.U32 R67, R67, 0x10, RZ ;  /* 0x0000001043437819 */ /* 0x000fe200000006ff */
[----:B------:R-:W-:Y:S01]  /*3d80*/  FADD.FTZ R37, -R32, R37 ;  /* 0x0000002520257221 */ /* 0x000fe20000010100 */
[----:B------:R-:W-:Y:S01]  /*3d90*/  SHF.L.U32 R40, R40, 0x10, RZ ;  /* 0x0000001028287819 */ /* 0x000fe200000006ff */
[----:B------:R-:W-:Y:S01]  /*3da0*/  IMAD.U32 R44, R44, 0x10000, RZ ;  /* 0x000100002c2c7824 */ /* 0x000fe200078e00ff */
[----:B------:R-:W-:Y:S01]  /*3db0*/  SHF.L.U32 R48, R48, 0x10, RZ ;  /* 0x0000001030307819 */ /* 0x000fe200000006ff */
[----:B------:R-:W-:Y:S01]  /*3dc0*/  IMAD.U32 R56, R56, 0x10000, RZ ;  /* 0x0001000038387824 */ /* 0x000fe200078e00ff */
[----:B------:R-:W-:Y:S01]  /*3dd0*/  SHF.L.U32 R52, R52, 0x10, RZ ;  /* 0x0000001034347819 */ /* 0x000fe200000006ff */
[----:B------:R-:W4:Y:S01]  /*3de0*/  LDL.LU R69, [R1+0x20] ;  /* 0x0000200001457983 */ /* 0x000f220000300800 */
[----:B---3--:R-:W-:Y:S01]  /*3df0*/  @!P1 FADD.FTZ R68, RZ, R34 ;  /* 0x00000022ff449221 */ /* 0x008fe20000010000 */
[----:B------:R-:W-:-:S02]  /*3e00*/  IMAD.MOV.U32 R34, RZ, RZ, RZ ;  /* 0x000000ffff227224 */ /* 0x000fc400078e00ff */
[----:B------:R-:W-:Y:S01]  /*3e10*/  @!P1 FADD.FTZ R34, RZ, R35 ;  /* 0x00000023ff229221 */ /* 0x000fe20000010000 */
[----:B------:R-:W-:Y:S01]  /*3e20*/  LOP3.LUT P1, RZ, R90, 0xffffffe7, RZ, 0xc0, !PT ;  /* 0xffffffe75aff7812 */ /* 0x000fe2000782c0ff */
[----:B------:R-:W-:Y:S01]  /*3e30*/  IMAD.U32 R50, R50, 0x10000, RZ ;  /* 0x0001000032327824 */ /* 0x000fe200078e00ff */
[----:B------:R-:W0:Y:S01]  /*3e40*/  SHFL.BFLY PT, R35, R68, 0x4, 0x1f ;  /* 0x0c801f0044237f89 */ /* 0x000e2200000e0000 */
[----:B------:R-:W-:Y:S01]  /*3e50*/  SHF.L.U32 R60, R60, 0x10, RZ ;  /* 0x000000103c3c7819 */ /* 0x000fe200000006ff */
[----:B------:R-:W-:Y:S01]  /*3e60*/  IMAD.U32 R62, R62, 0x10000, RZ ;  /* 0x000100003e3e7824 */ /* 0x000fe200078e00ff */
[----:B------:R-:W-:Y:S01]  /*3e70*/  SHF.L.U32 R42, R42, 0x10, RZ ;  /* 0x000000102a2a7819 */ /* 0x000fe200000006ff */
[----:B------:R-:W-:Y:S01]  /*3e80*/  ULDC.64 UR14, c[0x0][0x210] ;  /* 0x00008400000e7ab9 */ /* 0x000fe20000000a00 */
        /* <DEDUP_REMOVED lines=10> */
[----:B0-----:R-:W-:Y:S01]  /*3f30*/  FADD.FTZ R35, R34, R35 ;  /* 0x0000002322237221 */ /* 0x001fe20000010000 */
[----:B------:R-:W-:Y:S01]  /*3f40*/  @!P1 FMUL.FTZ R34, R68, 4.8828125727595761418e-05 ;  /* 0x384ccccd44229820 */ /* 0x000fe20000410000 */
[----:B------:R-:W-:Y:S02]  /*3f50*/  @!P1 LOP3.LUT R68, R90, 0xfffffff8, RZ, 0xc0, !PT ;  /* 0xfffffff85a449812 */ /* 0x000fe400078ec0ff */
[----:B------:R-:W-:-:S05]  /*3f60*/  @!P1 FMUL.FTZ R35, R35, 4.8828125727595761418e-05 ;  /* 0x384ccccd23239820 */ /* 0x000fca0000410000 */
[----:B------:R2:W-:Y:S02]  /*3f70*/  @!P1 STS.64 [R68+UR5], R34 ;  /* 0x0000002244009988 */ /* 0x0005e40008000a05 */
[----:B--2---:R-:W-:Y:S01]  /*3f80*/  IADD3 R34, R71, -UR10, RZ ;  /* 0x8000000a47227c10 */ /* 0x004fe2000fffe0ff */
[----:B------:R-:W-:Y:S01]  /*3f90*/  FMUL.FTZ R37, R2, R37 ;  /* 0x0000002502257220 */ /* 0x000fe20000410000 */
[----:B------:R-:W-:Y:S01]  /*3fa0*/  SHF.L.U32 R46, R46, 0x10, RZ ;  /* 0x000000102e2e7819 */ /* 0x000fe200000006ff */
[----:B------:R-:W-:Y:S01]  /*3fb0*/  FADD.FTZ R40, -R32, R40 ;  /* 0x0000002820287221 */ /* 0x000fe20000010100 */
[----:B------:R-:W-:Y:S01]  /*3fc0*/  LEA R34, R34, UR5, 0x3 ;  /* 0x0000000522227c11 */ /* 0x000fe2000f8e18ff */
[----:B------:R-:W-:Y:S01]  /*3fd0*/  BAR.SYNC.DEFER_BLOCKING 0x0 ;  /* 0x0000000000007b1d */ /* 0x000fe20000010000 */
[----:B------:R-:W-:Y:S01]  /*3fe0*/  SHF.L.U32 R54, R54, 0x10, RZ ;  /* 0x0000001036367819 */ /* 0x000fe200000006ff */
[----:B------:R-:W-:Y:S01]  /*3ff0*/  FADD.FTZ R44, -R32, R44 ;  /* 0x0000002c202c7221 */ /* 0x000fe20000010100 */
[----:B------:R-:W-:Y:S01]  /*4000*/  SHF.L.U32 R58, R58, 0x10, RZ ;  /* 0x000000103a3a7819 */ /* 0x000fe200000006ff */
[C---:B------:R-:W-:Y:S01]  /*4010*/  FADD.FTZ R48, -R32.reuse, R48 ;  /* 0x0000003020307221 */ /* 0x040fe20000010100 */
[C---:B------:R-:W-:Y:S01]  /*4020*/  FADD.FTZ R52, -R32.reuse, R52 ;  /* 0x0000003420347221 */ /* 0x040fe20000010100 */
[C---:B------:R-:W-:Y:S01]  /*4030*/  FADD.FTZ R56, -R32.reuse, R56 ;  /* 0x0000003820387221 */ /* 0x040fe20000010100 */
[----:B------:R-:W-:Y:S01]  /*4040*/  FADD.FTZ R60, -R32, R60 ;  /* 0x0000003c203c7221 */ /* 0x000fe20000010100 */
[----:B------:R-:W2:Y:S04]  /*4050*/  LDL.LU R68, [R1+0x24] ;  /* 0x0000240001447983 */ /* 0x000ea80000300800 */
        /* <DEDUP_REMOVED lines=19> */
[C-C-:B------:R-:W-:Y:S01]  /*4190*/  FFMA.FTZ R8, R3.reuse, R8, -R34.reuse ;  /* 0x0000000803087223 */ /* 0x140fe20000010822 */
[C-C-:B------:R-:W-:Y:S01]  /*41a0*/  FFMA.FTZ R10, R3.reuse, R10, -R34.reuse ;  /* 0x0000000a030a7223 */ /* 0x140fe20000010822 */
[C-C-:B------:R-:W-:Y:S01]  /*41b0*/  FFMA.FTZ R12, R3.reuse, R12, -R34.reuse ;  /* 0x0000000c030c7223 */ /* 0x140fe20000010822 */
[C-C-:B------:R-:W-:Y:S01]  /*41c0*/  FFMA.FTZ R14, R3.reuse, R14, -R34.reuse ;  /* 0x0000000e030e7223 */ /* 0x140fe20000010822 */
[C-C-:B------:R-:W-:Y:S01]  /*41d0*/  FFMA.FTZ R16, R3.reuse, R16, -R34.reuse ;  /* 0x0000001003107223 */ /* 0x140fe20000010822 */
[--C-:B------:R-:W-:Y:S01]  /*41e0*/  FFMA.FTZ R3, R3, R19, -R34.reuse ;  /* 0x0000001303037223 */ /* 0x100fe20000010822 */
[----:B------:R-:W-:Y:S01]  /*41f0*/  FFMA.FTZ R59, -R35, R6, R59 ;  /* 0x00000006233b7223 */ /* 0x000fe2000001013b */
[--C-:B------:R-:W-:Y:S01]  /*4200*/  FFMA.FTZ R66, R70, R66, -R34.reuse ;  /* 0x0000004246427223 */ /* 0x100fe20000010822 */
[----:B------:R-:W-:Y:S01]  /*4210*/  FFMA.FTZ R63, R23, R63, -R34 ;  /* 0x0000003f173f7223 */ /* 0x000fe20000010822 */
[C---:B------:R-:W-:Y:S01]  /*4220*/  FMUL.FTZ R6, R2.reuse, R61 ;  /* 0x0000003d02067220 */ /* 0x040fe20000410000 */
[----:B------:R-:W-:Y:S01]  /*4230*/  FMUL.FTZ R53, R2, R64 ;  /* 0x0000004002357220 */ /* 0x000fe20000410000 */
[-C--:B------:R-:W-:Y:S01]  /*4240*/  FFMA.FTZ R0, R83, -R35.reuse, R0 ;  /* 0x8000002353007223 */ /* 0x080fe20000010000 */
[C---:B------:R-:W-:Y:S01]  /*4250*/  FFMA.FTZ R36, -R35.reuse, R36, R38 ;  /* 0x0000002423247223 */ /* 0x040fe20000010126 */
[----:B------:R-:W-:Y:S01]  /*4260*/  FFMA.FTZ R49, R20, -R35, R3 ;  /* 0x8000002314317223 */ /* 0x000fe20000010003 */
[C---:B------:R-:W-:Y:S01]  /*4270*/  FFMA.FTZ R63, -R35.reuse, R6, R63 ;  /* 0x00000006233f7223 */ /* 0x040fe2000001013f */
[----:B------:R-:W-:Y:S01]  /*4280*/  FFMA.FTZ R3, -R35, R53, R66 ;  /* 0x0000003523037223 */ /* 0x000fe20000010142 */
[--C-:B------:R-:W-:Y:S01]  /*4290*/  FFMA.FTZ R39, R39, R23, -R34.reuse ;  /* 0x0000001727277223 */ /* 0x100fe20000010822 */
[--C-:B------:R-:W-:Y:S01]  /*42a0*/  FFMA.FTZ R67, R23, R67, -R34.reuse ;  /* 0x0000004317437223 */ /* 0x100fe20000010822 */
[C---:B------:R-:W-:Y:S01]  /*42b0*/  FMUL.FTZ R6, R2.reuse, R65 ;  /* 0x0000004102067220 */ /* 0x040fe20000410000 */
[C---:B------:R-:W-:Y:S01]  /*42c0*/  FMUL.FTZ R0, R2.reuse, R0 ;  /* 0x0000000002007220 */ /* 0x040fe20000410000 */
[----:B------:R-:W-:Y:S01]  /*42d0*/  FMUL.FTZ R53, R2, R36 ;  /* 0x0000002402357220 */ /* 0x000fe20000410000 */
[--C-:B------:R-:W-:Y:S01]  /*42e0*/  FFMA.FTZ R5, R5, R4, -R34.reuse ;  /* 0x0000000405057223 */ /* 0x100fe20000010822 */
[C-C-:B------:R-:W-:Y:S01]  /*42f0*/  FFMA.FTZ R7, R4.reuse, R7, -R34.reuse ;  /* 0x0000000704077223 */ /* 0x140fe20000010822 */
[C-C-:B------:R-:W-:Y:S01]  /*4300*/  FFMA.FTZ R9, R4.reuse, R9, -R34.reuse ;  /* 0x0000000904097223 */ /* 0x140fe20000010822 */
[C-C-:B------:R-:W-:Y:S01]  /*4310*/  FFMA.FTZ R11, R4.reuse, R11, -R34.reuse ;  /* 0x0000000b040b7223 */ /* 0x140fe20000010822 */
[C-C-:B------:R-:W-:Y:S01]  /*4320*/  FFMA.FTZ R13, R4.reuse, R13, -R34.reuse ;  /* 0x0000000d040d7223 */ /* 0x140fe20000010822 */
[C-C-:B------:R-:W-:Y:S01]  /*4330*/  FFMA.FTZ R15, R4.reuse, R15, -R34.reuse ;  /* 0x0000000f040f7223 */ /* 0x140fe20000010822 */
[C-C-:B------:R-:W-:Y:S01]  /*4340*/  FFMA.FTZ R17, R4.reuse, R17, -R34.reuse ;  /* 0x0000001104117223 */ /* 0x140fe20000010822 */
[--C-:B------:R-:W-:Y:S01]  /*4350*/  FFMA.FTZ R4, R4, R21, -R34.reuse ;  /* 0x0000001504047223 */ /* 0x100fe20000010822 */
[C---:B------:R-:W-:Y:S01]  /*4360*/  FFMA.FTZ R37, -R35.reuse, R37, R39 ;  /* 0x0000002523257223 */ /* 0x040fe20000010127 */
[----:B------:R-:W-:Y:S01]  /*4370*/  FFMA.FTZ R67, -R35, R6, R67 ;  /* 0x0000000623437223 */ /* 0x000fe20000010143 */
[C-C-:B------:R-:W-:Y:S01]  /*4380*/  FFMA.FTZ R42, R70.reuse, R42, -R34.reuse ;  /* 0x0000002a462a7223 */ /* 0x140fe20000010822 */
[C-C-:B------:R-:W-:Y:S01]  /*4390*/  FFMA.FTZ R46, R70.reuse, R46, -R34.reuse ;  /* 0x0000002e462e7223 */ /* 0x140fe20000010822 */
[C-C-:B------:R-:W-:Y:S01]  /*43a0*/  FFMA.FTZ R50, R70.reuse, R50, -R34.reuse ;  /* 0x0000003246327223 */ /* 0x140fe20000010822 */
[C-C-:B------:R-:W-:Y:S01]  /*43b0*/  FFMA.FTZ R54, R70.reuse, R54, -R34.reuse ;  /* 0x0000003646367223 */ /* 0x140fe20000010822 */
[C-C-:B------:R-:W-:Y:S01]  /*43c0*/  FFMA.FTZ R58, R70.reuse, R58, -R34.reuse ;  /* 0x0000003a463a7223 */ /* 0x140fe20000010822 */
[----:B------:R-:W-:Y:S01]  /*43d0*/  FFMA.FTZ R62, R70, R62, -R34 ;  /* 0x0000003e463e7223 */ /* 0x000fe20000010822 */
[C---:B------:R-:W-:Y:S01]  /*43e0*/  FMUL.FTZ R19, R2.reuse, R40 ;  /* 0x0000002802137220 */ /* 0x040fe20000410000 */
[C---:B------:R-:W-:Y:S01]  /*43f0*/  FMUL.FTZ R21, R2.reuse, R44 ;  /* 0x0000002c02157220 */ /* 0x040fe20000410000 */
[C---:B------:R-:W-:Y:S01]  /*4400*/  FMUL.FTZ R23, R2.reuse, R48 ;  /* 0x0000003002177220 */ /* 0x040fe20000410000 */
[C---:B------:R-:W-:Y:S01]  /*4410*/  FMUL.FTZ R39, R2.reuse, R52 ;  /* 0x0000003402277220 */ /* 0x040fe20000410000 */
[C---:B------:R-:W-:Y:S01]  /*4420*/  FMUL.FTZ R41, R2.reuse, R56 ;  /* 0x0000003802297220 */ /* 0x040fe20000410000 */
[C---:B------:R-:W-:Y:S01]  /*4430*/  FMUL.FTZ R45, R2.reuse, R60 ;  /* 0x0000003c022d7220 */ /* 0x040fe20000410000 */
[----:B------:R-:W-:Y:S01]  /*4440*/  F2FP.BF16.F32.PACK_AB R6, R53, R0 ;  /* 0x000000003506723e */ /* 0x000fe200000010ff */
[----:B------:R-:W-:Y:S01]  /*4450*/  FFMA.FTZ R79, R79, -R35, R8 ;  /* 0x800000234f4f7223 */ /* 0x000fe20000010008 */
[----:B------:R-:W3:Y:S01]  /*4460*/  LDL.LU R53, [R1+0x18] ;  /* 0x0000180001357983 */ /* 0x000ee20000300800 */
[----:B------:R-:W-:Y:S01]  /*4470*/  FMUL.FTZ R8, R2, R37 ;  /* 0x0000002502087220 */ /* 0x000fe20000410000 */
[----:B------:R-:W-:Y:S01]  /*4480*/  FFMA.FTZ R5, R82, -R35, R5 ;  /* 0x8000002352057223 */ /* 0x000fe20000010005 */
[C---:B------:R-:W-:Y:S01]  /*4490*/  FFMA.FTZ R19, -R35.reuse, R19, R42 ;  /* 0x0000001323137223 */ /* 0x040fe2000001012a */
[----:B------:R-:W-:Y:S01]  /*44a0*/  FFMA.FTZ R7, R80, -R35, R7 ;  /* 0x8000002350077223 */ /* 0x000fe20000010007 */
[----:B------:R-:W-:Y:S01]  /*44b0*/  FFMA.FTZ R21, -R35, R21, R46 ;  /* 0x0000001523157223 */ /* 0x000fe2000001012e */
[-C--:B------:R-:W-:Y:S01]  /*44c0*/  FFMA.FTZ R9, R78, -R35.reuse, R9 ;  /* 0x800000234e097223 */ /* 0x080fe20000010009 */
        /* <DEDUP_REMOVED lines=12> */
[----:B------:R-:W-:-:S02]  /*4590*/  FFMA.FTZ R37, R22, -R35, R4 ;  /* 0x8000002316257223 */ /* 0x000fc40000010004 */
[----:B------:R-:W3:Y:S01]  /*45a0*/  LDL.LU R35, [R1+0x1c] ;  /* 0x00001c0001237983 */ /* 0x000ee20000300800 */
[----:B------:R-:W-:Y:S01]  /*45b0*/  FMUL.FTZ R5, R2, R5 ;  /* 0x0000000502057220 */ /* 0x000fe20000410000 */
[----:B----4-:R-:W-:Y:S02]  /*45c0*/  IADD3 R4, P1, R69, UR14, RZ ;  /* 0x0000000e45047c10 */ /* 0x010fe4000ff3e0ff */
[----:B------:R-:W4:Y:S02]  /*45d0*/  LDL.LU R52, [R1+0x10] ;  /* 0x0000100001347983 */ /* 0x000f240000300800 */
[----:B------:R-:W-:Y:S01]  /*45e0*/  F2FP.BF16.F32.PACK_AB R0, R8, R5 ;  /* 0x000000050800723e */ /* 0x000fe200000010ff */
[----:B------:R-:W-:Y:S01]  /*45f0*/  FMUL.FTZ R8, R2, R3 ;  /* 0x0000000302087220 */ /* 0x000fe20000410000 */
[----:B------:R-:W4:Y:S01]  /*4600*/  LDL.LU R50, [R1+0x14] ;  /* 0x0000140001327983 */ /* 0x000f220000300800 */
        /* <DEDUP_REMOVED lines=28> */
[----:B------:R-:W4:Y:S04]  /*47d0*/  LDL.LU R48, [R1+0x8] ;  /* 0x0000080001307983 */ /* 0x000f280000300800 */
[----:B------:R-:W4:Y:S01]  /*47e0*/  LDL.LU R46, [R1+0xc] ;  /* 0x00000c00012e7983 */ /* 0x000f220000300800 */
[----:B--2---:R-:W-:-:S05]  /*47f0*/  IADD3.X R5, R68, UR15, RZ, P1, !PT ;  /* 0x0000000f44057c10 */ /* 0x004fca0008ffe4ff */
[----:B------:R0:W-:Y:S01]  /*4800*/  STG.E.U16 desc[UR12][R4.64+0x2], R3 ;  /* 0x0000020304007986 */ /* 0x0001e2000c10150c */
[----:B---3--:R-:W-:-:S04]  /*4810*/  IADD3 R2, P1, R53, UR14, RZ ;  /* 0x0000000e35027c10 */ /* 0x008fc8000ff3e0ff */
[----:B0-----:R-:W-:Y:S02]  /*4820*/  IADD3.X R3, R35, UR15, RZ, P1, !PT ;  /* 0x0000000f23037c10 */ /* 0x001fe40008ffe4ff */
[----:B------:R-:W2:Y:S04]  /*4830*/  LDL.LU R35, [R1] ;  /* 0x0000000001237983 */ /* 0x000ea80000300800 */
[----:B------:R-:W3:Y:S01]  /*4840*/  LDL.LU R23, [R1+0x4] ;  /* 0x0000040001177983 */ /* 0x000ee20000300800 */
[----:B------:R-:W-:Y:S02]  /*4850*/  PRMT R19, R0, 0x7632, R19 ;  /* 0x0000763200137816 */ /* 0x000fe40000000013 */
[----:B------:R-:W-:Y:S01]  /*4860*/  F2FP.BF16.F32.PACK_AB R7, R42, R7 ;  /* 0x000000072a07723e */ /* 0x000fe200000010ff */
[----:B------:R4:W-:Y:S01]  /*4870*/  STG.E.U16 desc[UR12][R4.64], R6 ;  /* 0x0000000604007986 */ /* 0x0009e2000c10150c */
[----:B------:R-:W-:-:S02]  /*4880*/  F2FP.BF16.F32.PACK_AB R81, R40, R81 ;  /* 0x000000512851723e */ /* 0x000fc400000010ff */
[----:B------:R-:W-:Y:S01]  /*4890*/  F2FP.BF16.F32.PACK_AB R16, R16, R79 ;  /* 0x0000004f1010723e */ /* 0x000fe200000010ff */
[----:B------:R0:W-:Y:S01]  /*48a0*/  STG.E.U16 desc[UR12][R4.64+0x4], R0 ;  /* 0x0000040004007986 */ /* 0x0001e2000c10150c */
[----:B------:R-:W-:-:S03]  /*48b0*/  PRMT R21, R81, 0x7632, R21 ;  /* 0x0000763251157816 */ /* 0x000fc60000000015 */
[----:B------:R1:W-:Y:S01]  /*48c0*/  STG.E.U16 desc[UR12][R4.64+0x6], R19 ;  /* 0x0000061304007986 */ /* 0x0003e2000c10150c */
[----:B----4-:R-:W-:-:S03]  /*48d0*/  IADD3 R6, P1, R52, UR14, RZ ;  /* 0x0000000e34067c10 */ /* 0x010fc6000ff3e0ff */
[----:B------:R4:W-:Y:S01]  /*48e0*/  STG.E.U16 desc[UR12][R2.64+0x4], R7 ;  /* 0x0000040702007986 */ /* 0x0009e2000c10150c */
[----:B------:R-:W-:Y:S02]  /*48f0*/  F2FP.BF16.F32.PACK_AB R9, R32, R9 ;  /* 0x000000092009723e */ /* 0x000fe400000010ff */
[----:B0-----:R-:W-:Y:S02]  /*4900*/  PRMT R0, R7, 0x7632, R0 ;  /* 0x0000763207007816 */ /* 0x001fe40000000000 */
[----:B-1----:R-:W-:Y:S01]  /*4910*/  PRMT R5, R16, 0x7632, R5 ;  /* 0x0000763210057816 */ /* 0x002fe20000000005 */
[----:B------:R-:W-:Y:S01]  /*4920*/  STG.E.U16 desc[UR12][R2.64], R81 ;  /* 0x0000005102007986 */ /* 0x000fe2000c10150c */
[----:B----4-:R-:W-:Y:S02]  /*4930*/  IADD3.X R7, R50, UR15, RZ, P1, !PT ;  /* 0x0000000f32077c10 */ /* 0x010fe40008ffe4ff */
[----:B------:R-:W-:Y:S01]  /*4940*/  IADD3 R4, P1, R48, UR14, RZ ;  /* 0x0000000e30047c10 */ /* 0x000fe2000ff3e0ff */
[----:B------:R-:W-:Y:S04]  /*4950*/  STG.E.U16 desc[UR12][R2.64+0x2], R21 ;  /* 0x0000021502007986 */ /* 0x000fe8000c10150c */
[----:B------:R0:W-:Y:S04]  /*4960*/  STG.E.U16 desc[UR12][R2.64+0x6], R0 ;  /* 0x0000060002007986 */ /* 0x0001e8000c10150c */
[----:B------:R1:W-:Y:S01]  /*4970*/  STG.E.U16 desc[UR12][R6.64+0x2], R5 ;  /* 0x0000020506007986 */ /* 0x0003e2000c10150c */
[----:B------:R-:W-:-:S02]  /*4980*/  F2FP.BF16.F32.PACK_AB R12, R12, R77 ;  /* 0x0000004d0c0c723e */ /* 0x000fc400000010ff */
[----:B------:R-:W-:Y:S02]  /*4990*/  F2FP.BF16.F32.PACK_AB R11, R34, R11 ;  /* 0x0000000b220b723e */ /* 0x000fe400000010ff */
[----:B0-----:R-:W-:Y:S02]  /*49a0*/  PRMT R3, R9, 0x7632, R3 ;  /* 0x0000763209037816 */ /* 0x001fe40000000003 */
[----:B-1----:R-:W-:-:S03]  /*49b0*/  IADD3.X R5, R46, UR15, RZ, P1, !PT ;  /* 0x0000000f2e057c10 */ /* 0x002fc60008ffe4ff */
[----:B------:R-:W-:Y:S01]  /*49c0*/  STG.E.U16 desc[UR12][R6.64+0x6], R3 ;  /* 0x0000060306007986 */ /* 0x000fe2000c10150c */
[----:B------:R-:W-:Y:S02]  /*49d0*/  PRMT R19, R12, 0x7632, R19 ;  /* 0x000076320c137816 */ /* 0x000fe40000000013 */
[----:B------:R-:W-:Y:S02]  /*49e0*/  PRMT R0, R11, 0x7632, R0 ;  /* 0x000076320b007816 */ /* 0x000fe40000000000 */
[----:B------:R-:W-:Y:S02]  /*49f0*/  F2FP.BF16.F32.PACK_AB R14, R14, R75 ;  /* 0x0000004b0e0e723e */ /* 0x000fe400000010ff */
[----:B------:R-:W-:Y:S01]  /*4a00*/  F2FP.BF16.F32.PACK_AB R13, R22, R13 ;  /* 0x0000000d160d723e */ /* 0x000fe200000010ff */
[----:B------:R-:W-:Y:S01]  /*4a10*/  STG.E.U16 desc[UR12][R6.64], R16 ;  /* 0x0000001006007986 */ /* 0x000fe2000c10150c */
[----:B------:R-:W-:-:S03]  /*4a20*/  F2FP.BF16.F32.PACK_AB R15, R20, R15 ;  /* 0x0000000f140f723e */ /* 0x000fc600000010ff */
[----:B------:R0:W-:Y:S01]  /*4a30*/  STG.E.U16 desc[UR12][R6.64+0x4], R9 ;  /* 0x0000040906007986 */ /* 0x0001e2000c10150c */
[----:B------:R-:W-:-:S03]  /*4a40*/  F2FP.BF16.F32.PACK_AB R10, R10, R73 ;  /* 0x000000490a0a723e */ /* 0x000fc600000010ff */
[----:B------:R-:W-:Y:S01]  /*4a50*/  STG.E.U16 desc[UR12][R4.64], R12 ;  /* 0x0000000c04007986 */ /* 0x000fe2000c10150c */
[----:B------:R-:W-:-:S03]  /*4a60*/  F2FP.BF16.F32.PACK_AB R33, R36, R33 ;  /* 0x000000212421723e */ /* 0x000fc600000010ff */
[----:B------:R-:W-:Y:S01]  /*4a70*/  STG.E.U16 desc[UR12][R4.64+0x2], R19 ;  /* 0x0000021304007986 */ /* 0x000fe2000c10150c */
[----:B------:R-:W-:-:S03]  /*4a80*/  F2FP.BF16.F32.PACK_AB R17, R18, R17 ;  /* 0x000000111211723e */ /* 0x000fc600000010ff */
[----:B------:R-:W-:Y:S01]  /*4a90*/  STG.E.U16 desc[UR12][R4.64+0x4], R11 ;  /* 0x0000040b04007986 */ /* 0x000fe2000c10150c */
[----:B0-----:R-:W-:-:S03]  /*4aa0*/  PRMT R6, R14, 0x7632, R6 ;  /* 0x000076320e067816 */ /* 0x001fc60000000006 */
[----:B------:R0:W-:Y:S01]  /*4ab0*/  STG.E.U16 desc[UR12][R4.64+0x6], R0 ;  /* 0x0000060004007986 */ /* 0x0001e2000c10150c */
[----:B------:R-:W-:Y:S02]  /*4ac0*/  F2FP.BF16.F32.PACK_AB R8, R8, R49 ;  /* 0x000000310808723e */ /* 0x000fe400000010ff */
[----:B------:R-:W-:Y:S02]  /*4ad0*/  F2FP.BF16.F32.PACK_AB R37, R38, R37 ;  /* 0x000000252625723e */ /* 0x000fe400000010ff */
[----:B------:R-:W-:Y:S02]  /*4ae0*/  PRMT R44, R10, 0x7632, R44 ;  /* 0x000076320a2c7816 */ /* 0x000fe4000000002c */
[----:B0-----:R-:W-:Y:S02]  /*4af0*/  PRMT R5, R13, 0x7632, R5 ;  /* 0x000076320d057816 */ /* 0x001fe40000000005 */
[----:B------:R-:W-:Y:S02]  /*4b00*/  PRMT R0, R15, 0x7632, R0 ;  /* 0x000076320f007816 */ /* 0x000fe40000000000 */
[----:B------:R-:W-:-:S02]  /*4b10*/  PRMT R43, R33, 0x7632, R43 ;  /* 0x00007632212b7816 */ /* 0x000fc4000000002b */
[----:B------:R-:W-:Y:S01]  /*4b20*/  PRMT R42, R8, 0x7632, R42 ;  /* 0x00007632082a7816 */ /* 0x000fe2000000002a */
[----:B------:R-:W-:Y:S01]  /*4b30*/  ULOP3.LUT UR4, UR4, 0x1, URZ, 0x3c, !UPT ;  /* 0x0000000104047892 */ /* 0x000fe2000f8e3c3f */
[----:B------:R-:W-:Y:S01]  /*4b40*/  UMOV UR5, UR9 ;  /* 0x0000000900057c82 */ /* 0x000fe20008000000 */
[----:B------:R-:W-:Y:S01]  /*4b50*/  UMOV UR10, UR8 ;  /* 0x00000008000a7c82 */ /* 0x000fe20008000000 */
[----:B--2---:R-:W-:-:S04]  /*4b60*/  IADD3 R2, P1, R35, UR14, RZ ;  /* 0x0000000e23027c10 */ /* 0x004fc8000ff3e0ff */
[----:B---3--:R-:W-:Y:S02]  /*4b70*/  IADD3.X R3, R23, UR15, RZ, P1, !PT ;  /* 0x0000000f17037c10 */ /* 0x008fe40008ffe4ff */
[----:B-----5:R-:W-:-:S04]  /*4b80*/  IADD3 R88, P1, R88, UR14, RZ ;  /* 0x0000000e58587c10 */ /* 0x020fc8000ff3e0ff */
[----:B------:R-:W-:Y:S02]  /*4b90*/  IADD3.X R89, R89, UR15, RZ, P1, !PT ;  /* 0x0000000f59597c10 */ /* 0x000fe40008ffe4ff */
[----:B------:R-:W-:Y:S01]  /*4ba0*/  IADD3 R86, P1, R86, UR14, RZ ;  /* 0x0000000e56567c10 */ /* 0x000fe2000ff3e0ff */
[----:B------:R-:W-:Y:S03]  /*4bb0*/  STG.E.U16 desc[UR12][R2.64], R14 ;  /* 0x0000000e02007986 */ /* 0x000fe6000c10150c */
[----:B------:R-:W-:Y:S02]  /*4bc0*/  IADD3.X R87, R87, UR15, RZ, P1, !PT ;  /* 0x0000000f57577c10 */ /* 0x000fe40008ffe4ff */
[----:B------:R-:W-:Y:S01]  /*4bd0*/  IADD3 R84, P1, R84, UR14, RZ ;  /* 0x0000000e54547c10 */ /* 0x000fe2000ff3e0ff */
[----:B------:R-:W-:Y:S04]  /*4be0*/  STG.E.U16 desc[UR12][R2.64+0x2], R6 ;  /* 0x0000020602007986 */ /* 0x000fe8000c10150c */
[----:B------:R-:W-:Y:S01]  /*4bf0*/  STG.E.U16 desc[UR12][R2.64+0x4], R13 ;  /* 0x0000040d02007986 */ /* 0x000fe2000c10150c */
[----:B------:R-:W-:-:S03]  /*4c00*/  IADD3.X R85, R85, UR15, RZ, P1, !PT ;  /* 0x0000000f55557c10 */ /* 0x000fc60008ffe4ff */
[----:B------:R0:W-:Y:S04]  /*4c10*/  STG.E.U16 desc[UR12][R2.64+0x6], R5 ;  /* 0x0000060502007986 */ /* 0x0001e8000c10150c */
        /* <DEDUP_REMOVED lines=14> */
[----:B------:R-:W-:Y:S05]  /*4d00*/  @!P0 BRA `(.L_x_496) ;  /* 0xffffffb400f48947 */ /* 0x000fea000383ffff */
.L_x_484:
[----:B------:R-:W-:Y:S02]  /*4d10*/  ULOP3.LUT UR14, UR6, 0x7, URZ, 0xc0, !UPT ;  /* 0x00000007060e7892 */ /* 0x000fe4000f8ec03f */
[----:B------:R-:W-:Y:S02]  /*4d20*/  ULOP3.LUT UR9, UR6, 0x7fffff8, URZ, 0xc0, !UPT ;  /* 0x07fffff806097892 */ /* 0x000fe4000f8ec03f */
[----:B------:R-:W-:Y:S02]  /*4d30*/  UIMAD UR8, UR14, 0x140, URZ ;  /* 0x000001400e0878a4 */ /* 0x000fe4000f8e023f */
[----:B------:R-:W-:-:S04]  /*4d40*/  UIADD3 UR9, UR9, UR17, URZ ;  /* 0x0000001109097290 */ /* 0x000fc8000fffe03f */
[----:B------:R-:W-:Y:S02]  /*4d50*/  ULEA UR9, UR9, UR8, 0x5 ;  /* 0x0000000809097291 */ /* 0x000fe4000f8e283f */
[----:B------:R-:W-:-:S04]  /*4d60*/  UIADD3 UR8, UR8, 0x140, URZ ;  /* 0x0000014008087890 */ /* 0x000fc8000fffe03f */
[----:B------:R-:W-:-:S06]  /*4d70*/  UISETP.GE.AND UP0, UPT, UR9, UR8, UPT ;  /* 0x000000080900728c */ /* 0x000fcc000bf06270 */
[----:B------:R-:W-:-:S13]  /*4d80*/  PLOP3.LUT P0, PT, PT, PT, UP0, 0x80, 0x0 ;  /* 0x000000000000781c */ /* 0x000fda0003f0f008 */
[----:B------:R-:W-:Y:S05]  /*4d90*/  @P0 EXIT ;  /* 0x000000000000094d */ /* 0x000fea0003800000 */
[----:B------:R-:W1:Y:S01]  /*4da0*/  LDC.64 R18, c[0x0][0x258] ;  /* 0x00009600ff127b82 */ /* 0x000e620000000a00 */
[----:B------:R-:W3:Y:S01]  /*4db0*/  S2R R16, SR_TID.X ;  /* 0x0000000000107919 */ /* 0x000ee20000002100 */
[----:B--2---:R-:W-:Y:S01]  /*4dc0*/  MOV R15, 0xffffffff ;  /* 0xffffffff000f7802 */ /* 0x004fe20000000f00 */
[----:B------:R-:W-:Y:S01]  /*4dd0*/  HFMA2.MMA R10, -RZ, RZ, 0, 1.1920928955078125e-06 ;  /* 0x00000014ff0a7435 */ /* 0x000fe200000001ff */
[----:B-1----:R-:W-:Y:S02]  /*4de0*/  LOP3.LUT R12, RZ, R18, RZ, 0x33, !PT ;  /* 0x00000012ff0c7212 */ /* 0x002fe400078e33ff */
[----:B0-----:R-:W-:Y:S02]  /*4df0*/  LOP3.LUT R3, RZ, R19, RZ, 0x33, !PT ;  /* 0x00000013ff037212 */ /* 0x001fe400078e33ff */
[----:B------:R-:W-:-:S04]  /*4e00*/  ISETP.GT.U32.AND P0, PT, R12, -0x5, PT ;  /* 0xfffffffb0c00780c */ /* 0x000fc80003f04070 */
[C---:B------:R-:W-:Y:S02]  /*4e10*/  ISETP.GT.AND.EX P0, PT, R3.reuse, -0x1, PT, P0 ;  /* 0xffffffff0300780c */ /* 0x040fe40003f04300 */
[--C-:B---3--:R-:W-:Y:S02]  /*4e20*/  SHF.R.U32.HI R14, RZ, 0x5, R16.reuse ;  /* 0x00000005ff0e7819 */ /* 0x108fe40000011610 */
[----:B------:R-:W-:Y:S02]  /*4e30*/  SEL R12, R12, 0xfffffffb, P0 ;  /* 0xfffffffb0c0c7807 */ /* 0x000fe40000000000 */
[----:B------:R-:W-:Y:S02]  /*4e40*/  SEL R3, R3, 0xffffffff, P0 ;  /* 0xffffffff03037807 */ /* 0x000fe40000000000 */
[----:B------:R-:W-:Y:S01]  /*4e50*/  SHF.R.U32.HI R11, RZ, 0x4, R16 ;  /* 0x00000004ff0b7819 */ /* 0x000fe20000011610 */
[C---:B------:R-:W-:Y:S01]  /*4e60*/  IMAD.SHL.U32 R13, R12.reuse, 0x8, RZ ;  /* 0x000000080c0d7824 */ /* 0x040fe200078e00ff */
[----:B------:R-:W-:-:S02]  /*4e70*/  SHF.L.U64.HI R12, R12, 0x3, R3 ;  /* 0x000000030c0c7819 */ /* 0x000fc40000010203 */
[----:B------:R-:W-:Y:S02]  /*4e80*/  VIADDMNMX.U32 R10, R11, R10, 0x20, !PT ;  /* 0x000000200b0a7446 */ /* 0x000fe4000780000a */
[----:B------:R-:W-:Y:S02]  /*4e90*/  IADD3 R7, P0, P1, -R13, -0x9, -R14 ;  /* 0xfffffff70d077810 */ /* 0x000fe4000791e90e */
[----:B------:R-:W-:Y:S02]  /*4ea0*/  LOP3.LUT R9, RZ, R11, RZ, 0x33, !PT ;  /* 0x0000000bff097212 */ /* 0x000fe400078e33ff */
[----:B------:R-:W-:Y:S02]  /*4eb0*/  IADD3.X R15, ~R12, -0x1, R15, P0, P1 ;  /* 0xffffffff0c0f7810 */ /* 0x000fe400007e250f */
[----:B------:R-:W-:Y:S01]  /*4ec0*/  IADD3 R10, R10, R9, RZ ;  /* 0x000000090a0a7210 */ /* 0x000fe20007ffe0ff */
[----:B------:R-:W-:Y:S01]  /*4ed0*/  IMAD.U32 R9, RZ, RZ, UR9 ;  /* 0x00000009ff097e24 */ /* 0x000fe2000f8e00ff */
[----:B------:R-:W-:Y:S01]  /*4ee0*/  IADD3 R50, P2, R14, 0x1e, RZ ;  /* 0x0000001e0e327810 */ /* 0x000fe20007f5e0ff */
[----:B------:R-:W-:Y:S01]  /*4ef0*/  IMAD.WIDE.U32 R2, R15, -0x33333333, RZ ;  /* 0xcccccccd0f027825 */ /* 0x000fe200078e00ff */
[----:B------:R-:W-:-:S03]  /*4f00*/  LOP3.LUT R47, R16, 0xf, RZ, 0xc0, !PT ;  /* 0x0000000f102f7812 */ /* 0x000fc600078ec0ff */
[----:B------:R-:W-:Y:S02]  /*4f10*/  IMAD.X R45, RZ, RZ, RZ, P2 ;  /* 0x000000ffff2d7224 */ /* 0x000fe400010e06ff */
[----:B------:R-:W-:-:S04]  /*4f20*/  IMAD.WIDE.U32 R4, P0, R7, -0x33333334, R2 ;  /* 0xcccccccc07047825 */ /* 0x000fc80007800002 */
[----:B------:R-:W-:Y:S01]  /*4f30*/  IMAD.WIDE.U32 R2, R7, -0x33333333, RZ ;  /* 0xcccccccd07027825 */ /* 0x000fe200078e00ff */
[----:B------:R-:W-:-:S03]  /*4f40*/  MOV R6, R5 ;  /* 0x0000000500067202 */ /* 0x000fc60000000f00 */
[----:B------:R-:W-:Y:S01]  /*4f50*/  IMAD.X R7, RZ, RZ, RZ, P0 ;  /* 0x000000ffff077224 */ /* 0x000fe200000e06ff */
[----:B------:R-:W-:Y:S01]  /*4f60*/  IADD3 RZ, P1, R3, R4, RZ ;  /* 0x0000000403ff7210 */ /* 0x000fe20007f3e0ff */
[----:B------:R-:W-:Y:S01]  /*4f70*/  IMAD.WIDE.U32 R2, R10, -0x33333333, RZ ;  /* 0xcccccccd0a027825 */ /* 0x000fe200078e00ff */
[----:B------:R-:W-:-:S03]  /*4f80*/  ISETP.LT.U32.AND P0, PT, R18, 0x4, PT ;  /* 0x000000041200780c */ /* 0x000fc60003f01070 */
[----:B------:R-:W-:Y:S01]  /*4f90*/  IMAD.WIDE.U32.X R4, R15, -0x33333334, R6, P1 ;  /* 0xcccccccc0f047825 */ /* 0x000fe200008e0406 */
[----:B------:R-:W-:Y:S02]  /*4fa0*/  ISETP.LT.AND.EX P0, PT, R19, RZ, PT, P0 ;  /* 0x000000ff1300720c */ /* 0x000fe40003f01300 */
[----:B------:R-:W-:Y:S02]  /*4fb0*/  LEA.HI R2, R3, 0x1, RZ, 0x1c ;  /* 0x0000000103027811 */ /* 0x000fe400078fe0ff */
[----:B------:R-:W-:Y:S02]  /*4fc0*/  SHF.R.U64 R0, R4, 0x3, R5 ;  /* 0x0000000304007819 */ /* 0x000fe40000001205 */
[----:B------:R-:W-:Y:S02]  /*4fd0*/  SEL R15, R18, 0x4, P0 ;  /* 0x00000004120f7807 */ /* 0x000fe40000000000 */
[----:B------:R-:W-:Y:S02]  /*4fe0*/  SEL R4, R19, RZ, P0 ;  /* 0x000000ff13047207 */ /* 0x000fe40000000000 */
[----:B------:R-:W-:-:S02]  /*4ff0*/  IADD3 R8, P0, R14, 0xa, RZ ;  /* 0x0000000a0e087810 */ /* 0x000fc40007f1e0ff */
[----:B------:R-:W-:Y:S02]  /*5000*/  IADD3 R7, P1, R14, 0x14, RZ ;  /* 0x000000140e077810 */ /* 0x000fe40007f3e0ff */
[----:B------:R-:W-:Y:S02]  /*5010*/  IADD3 R0, R0, 0x1, RZ ;  /* 0x0000000100007810 */ /* 0x000fe40007ffe0ff */
[----:B------:R-:W-:Y:S02]  /*5020*/  IADD3.X R6, RZ, RZ, RZ, P0, !PT ;  /* 0x000000ffff067210 */ /* 0x000fe400007fe4ff */
[----:B------:R-:W-:Y:S02]  /*5030*/  IADD3.X R5, RZ, RZ, RZ, P1, !PT ;  /* 0x000000ffff057210 */ /* 0x000fe40000ffe4ff */
[C---:B------:R-:W-:Y:S02]  /*5040*/  SHF.L.U64.HI R4, R15.reuse, 0x3, R4 ;  /* 0x000000030f047819 */ /* 0x040fe40000010204 */
[----:B------:R-:W-:-:S02]  /*5050*/  SHF.L.U32 R3, R15, 0x3, RZ ;  /* 0x000000030f037819 */ /* 0x000fc400000006ff */
[----:B------:R-:W-:Y:S02]  /*5060*/  LOP3.LUT R2, R2, 0x3, RZ, 0xc0, !PT ;  /* 0x0000000302027812 */ /* 0x000fe400078ec0ff */
[----:B------:R-:W-:-:S07]  /*5070*/  LOP3.LUT R0, R0, 0x3, RZ, 0xc0, !PT ;  /* 0x0000000300007812 */ /* 0x000fce00078ec0ff */
.L_x_513:
[----:B------:R-:W-:Y:S01]  /*5080*/  ISETP.GT.U32.AND P0, PT, R3, R14, PT ;  /* 0x0000000e0300720c */ /* 0x000fe20003f04070 */
[----:B------:R-:W-:Y:S01]  /*5090*/  BSSY B0, `(.L_x_497) ;  /* 0x00000ae000007945 */ /* 0x000fe20003800000 */
[----:B01234-:R-:W-:Y:S01]  /*50a0*/  IMAD.MOV.U32 R17, RZ, RZ, RZ ;  /* 0x000000ffff117224 */ /* 0x01ffe200078e00ff */
[----:B------:R-:W-:Y:S02]  /*50b0*/  MOV R46, RZ ;  /* 0x000000ff002e7202 */ /* 0x000fe40000000f00 */
[----:B------:R-:W-:-:S13]  /*50c0*/  ISETP.GT.AND.EX P0, PT, R4, RZ, PT, P0 ;  /* 0x000000ff0400720c */ /* 0x000fda0003f04300 */
[----:B------:R-:W-:Y:S05]  /*50d0*/  @!P0 BRA `(.L_x_498) ;  /* 0x0000000800a48947 */ /* 0x000fea0003800000 */
[----:B------:R-:W-:Y:S01]  /*50e0*/  ISETP.NE.U32.AND P1, PT, R0, RZ, PT ;  /* 0x000000ff0000720c */ /* 0x000fe20003f25070 */
[----:B------:R-:W-:Y:S01]  /*50f0*/  BSSY B1, `(.L_x_499) ;  /* 0x0000027000017945 */ /* 0x000fe20003800000 */
[----:B------:R-:W-:Y:S01]  /*5100*/  IADD3 R17, P2, P3, -R13, -0x9, -R14 ;  /* 0xfffffff70d117810 */ /* 0x000fe20007b5e90e */
[----:B------:R-:W-:Y:S01]  /*5110*/  IMAD.MOV.U32 R46, RZ, RZ, RZ ;  /* 0x000000ffff2e7224 */ /* 0x000fe200078e00ff */
[----:B------:R-:W-:Y:S02]  /*5120*/  ISETP.NE.AND.EX P1, PT, RZ, RZ, PT, P1 ;  /* 0x000000ffff00720c */ /* 0x000fe40003f25310 */
[----:B------:R-:W-:Y:S02]  /*5130*/  MOV R15, 0xffffffff ;  /* 0xffffffff000f7802 */ /* 0x000fe40000000f00 */
[----:B------:R-:W-:Y:S02]  /*5140*/  LOP3.LUT R18, R16, 0x1f, RZ, 0xc0, !PT ;  /* 0x0000001f10127812 */ /* 0x000fe400078ec0ff */
[----:B------:R-:W-:Y:S01]  /*5150*/  ISETP.GE.U32.AND P0, PT, R17, 0x1e, PT ;  /* 0x0000001e1100780c */ /* 0x000fe20003f06070 */
[----:B------:R-:W-:Y:S01]  /*5160*/  IMAD.MOV.U32 R17, RZ, RZ, RZ ;  /* 0x000000ffff117224 */ /* 0x000fe200078e00ff */
[----:B------:R-:W-:-:S02]  /*5170*/  IADD3.X R15, ~R12, -0x1, R15, P2, P3 ;  /* 0xffffffff0c0f7810 */ /* 0x000fc400017e650f */
[----:B------:R-:W-:Y:S02]  /*5180*/  IADD3 R18, P2, R18, R9, RZ ;  /* 0x0000000912127210 */ /* 0x000fe40007f5e0ff */
[----:B------:R-:W-:Y:S01]  /*5190*/  ISETP.GE.U32.AND.EX P0, PT, R15, RZ, PT, P0 ;  /* 0x000000ff0f00720c */ /* 0x000fe20003f06100 */
[----:B------:R-:W-:Y:S01]  /*51a0*/  HFMA2.MMA R15, -RZ, RZ, 0, 0 ;  /* 0x00000000ff0f7435 */ /* 0x000fe200000001ff */
        /* <DEDUP_REMOVED lines=10> */
[----:B------:R-:W-:Y:S02]  /*5250*/  ISETP.NE.AND.EX P1, PT, RZ, RZ, PT, P1 ;  /* 0x000000ffff00720c */ /* 0x000fe40003f25310 */
[----:B------:R-:W-:Y:S01]  /*5260*/  MOV R15, R6 ;  /* 0x00000006000f7202 */ /* 0x000fe20000000f00 */
[----:B--2---:R-:W-:Y:S01]  /*5270*/  FADD.FTZ R17, RZ, R22 ;  /* 0x00000016ff117221 */ /* 0x004fe20000010000 */
[----:B------:R-:W-:-:S09]  /*5280*/  FADD.FTZ R46, RZ, R23 ;  /* 0x00000017ff2e7221 */ /* 0x000fd20000010000 */
        /* <DEDUP_REMOVED lines=13> */
.L_x_500:
[----:B------:R-:W-:Y:S05]  /*5360*/  BSYNC B1 ;  /* 0x0000000000017941 */ /* 0x000fea0003800000 */
.L_x_499:
        /* <DEDUP_REMOVED lines=21> */
.L_x_503:
        /* <DEDUP_REMOVED lines=55> */
.L_x_502:
[----:B------:R-:W-:Y:S05]  /*5830*/  BSYNC B1 ;  /* 0x0000000000017941 */ /* 0x000fea0003800000 */
.L_x_501:
        /* <DEDUP_REMOVED lines=35> */
.L_x_505:
[----:B------:R-:W-:Y:S05]  /*5a70*/  BSYNC B1 ;  /* 0x0000000000017941 */ /* 0x000fea0003800000 */
.L_x_504:
        /* <DEDUP_REMOVED lines=15> */
.L_x_498:
[----:B------:R-:W-:Y:S05]  /*5b70*/  BSYNC B0 ;  /* 0x0000000000007941 */ /* 0x000fea0003800000 */
.L_x_497:
        /* <DEDUP_REMOVED lines=18> */
[C---:B------:R-:W-:Y:S01]  /*5ca0*/  @!P0 IMAD.SHL.U32 R18, R47.reuse, 0x2, RZ ;  /* 0x000000022f128824 */ /* 0x040fe200078e00ff */
[----:B------:R-:W-:Y:S02]  /*5cb0*/  @!P0 SHF.R.U32.HI R11, RZ, 0x4, R16 ;  /* 0x00000004ff0b8819 */ /* 0x000fe40000011610 */
[----:B------:R-:W-:Y:S02]  /*5cc0*/  @!P0 LEA R20, R47, UR4, 0x7 ;  /* 0x000000042f148c11 */ /* 0x000fe4000f8e38ff */
[----:B0-----:R-:W-:Y:S02]  /*5cd0*/  @!P0 LOP3.LUT R15, R11, R18, RZ, 0x3c, !PT ;  /* 0x000000120b0f8212 */ /* 0x001fe400078e3cff */
[----:B------:R-:W-:Y:S02]  /*5ce0*/  CS2R R18, SRZ ;  /* 0x0000000000127805 */ /* 0x000fe4000001ff00 */
[----:B------:R-:W-:-:S05]  /*5cf0*/  @!P0 LEA R15, R15, R20, 0x2 ;  /* 0x000000140f0f8211 */ /* 0x000fca00078e10ff */
[----:B------:R0:W1:Y:S04]  /*5d00*/  @!P0 LDS R18, [R15] ;  /* 0x000000000f128984 */ /* 0x0000680000000800 */
[----:B------:R0:W2:Y:S01]  /*5d10*/  @!P0 LDS R19, [R15+0x500] ;  /* 0x000500000f138984 */ /* 0x0000a20000000800 */
[----:B------:R-:W-:Y:S05]  /*5d20*/  BRA.DIV UR5, `(.L_x_509) ;  /* 0x00000012058c7947 */ /* 0x000fea000b800000 */
[----:B0-----:R-:W-:Y:S01]  /*5d30*/  MOV R15, 0xffff ;  /* 0x0000ffff000f7802 */ /* 0x001fe20000000f00 */
[----:B------:R-:W-:Y:S01]  /*5d40*/  IMAD.MOV.U32 R24, RZ, RZ, 0xffff ;  /* 0x0000ffffff187424 */ /* 0x000fe200078e00ff */
[----:B------:R-:W-:Y:S01]  /*5d50*/  MOV R22, 0xffff ;  /* 0x0000ffff00167802 */ /* 0x000fe20000000f00 */
[----:B------:R-:W-:Y:S01]  /*5d60*/  IMAD.MOV.U32 R23, RZ, RZ, 0xffff ;  /* 0x0000ffffff177424 */ /* 0x000fe200078e00ff */
[----:B------:R-:W-:Y:S01]  /*5d70*/  MOV R17, 0xffff ;  /* 0x0000ffff00117802 */ /* 0x000fe20000000f00 */
[----:B-1----:R-:W0:Y:S01]  /*5d80*/  SHFL.BFLY PT, R21, R18, 0x8, 0x101f ;  /* 0x0d101f0012157f89 */ /* 0x002e2200000e0000 */
[----:B------:R-:W-:-:S03]  /*5d90*/  MOV R29, 0xffff ;  /* 0x0000ffff001d7802 */ /* 0x000fc60000000f00 */
[----:B--2---:R-:W1:Y:S01]  /*5da0*/  SHFL.BFLY PT, R20, R19, 0x8, 0x101f ;  /* 0x0d101f0013147f89 */ /* 0x004e6200000e0000 */
[----:B0-----:R-:W-:Y:S01]  /*5db0*/  FADD.FTZ R21, R21, R18 ;  /* 0x0000001215157221 */ /* 0x001fe20000010000 */
[----:B------:R-:W-:Y:S01]  /*5dc0*/  MOV R18, 0xffff ;  /* 0x0000ffff00127802 */ /* 0x000fe20000000f00 */
[----:B-1----:R-:W-:-:S03]  /*5dd0*/  FADD.FTZ R20, R20, R19 ;  /* 0x0000001314147221 */ /* 0x002fc60000010000 */
        /* <DEDUP_REMOVED lines=11> */
.L_x_522:
[----:B------:R-:W0:Y:S01]  /*5e90*/  LDC.64 R18, c[0x0][0x218] ;  /* 0x00008600ff127b82 */ /* 0x000e220000000a00 */
[----:B------:R-:W-:Y:S01]  /*5ea0*/  ISETP.NE.AND P1, PT, R47, RZ, PT ;  /* 0x000000ff2f00720c */ /* 0x000fe20003f25270 */
[----:B--2---:R-:W-:Y:S01]  /*5eb0*/  FADD.FTZ R22, R28, R23 ;  /* 0x000000171c167221 */ /* 0x004fe20000010000 */
[----:B------:R-:W-:Y:S02]  /*5ec0*/  LEA.HI R15, R16, R9, RZ, 0x1c ;  /* 0x00000009100f7211 */ /* 0x000fe400078fe0ff */
        /* <DEDUP_REMOVED lines=10> */
[C---:B------:R-:W-:Y:S01]  /*5f70*/  @!P0 SHF.L.U32 R15, R47.reuse, 0x1, RZ ;  /* 0x000000012f0f8819 */ /* 0x040fe200000006ff */
[----:B------:R-:W-:Y:S01]  /*5f80*/  HFMA2.MMA R25, -RZ, RZ, 0, 0 ;  /* 0x00000000ff197435 */ /* 0x000fe200000001ff */
[----:B--2---:R-:W-:Y:S01]  /*5f90*/  @!P0 LEA R17, R47, UR4, 0x7 ;  /* 0x000000042f118c11 */ /* 0x004fe2000f8e38ff */
[----:B------:R-:W-:Y:S01]  /*5fa0*/  UMOV UR5, 0xffff ;  /* 0x0000ffff00057882 */ /* 0x000fe20000000000 */
[----:B------:R-:W-:-:S04]  /*5fb0*/  @!P0 LOP3.LUT R26, R26, R15, RZ, 0x3c, !PT ;  /* 0x0000000f1a1a8212 */ /* 0x000fc800078e3cff */
[----:B------:R-:W-:Y:S01]  /*5fc0*/  @!P0 LEA R15, R26, R17, 0x2 ;  /* 0x000000111a0f8211 */ /* 0x000fe200078e10ff */
[----:B------:R-:W-:-:S04]  /*5fd0*/  IMAD.MOV.U32 R26, RZ, RZ, RZ ;  /* 0x000000ffff1a7224 */ /* 0x000fc800078e00ff */
[----:B------:R0:W1:Y:S04]  /*5fe0*/  @!P0 LDS R25, [R15] ;  /* 0x000000000f198984 */ /* 0x0000680000000800 */
[----:B------:R0:W2:Y:S01]  /*5ff0*/  @!P0 LDS R26, [R15+0x500] ;  /* 0x000500000f1a8984 */ /* 0x0000a20000000800 */
[----:B------:R-:W-:Y:S05]  /*6000*/  BRA.DIV UR5, `(.L_x_510) ;  /* 0x0000001205a87947 */ /* 0x000fea000b800000 */
[----:B------:R-:W-:Y:S01]  /*6010*/  MOV R22, 0xffff ;  /* 0x0000ffff00167802 */ /* 0x000fe20000000f00 */
[----:B------:R-:W-:Y:S01]  /*6020*/  IMAD.MOV.U32 R24, RZ, RZ, 0xffff ;  /* 0x0000ffffff187424 */ /* 0x000fe200078e00ff */
[----:B0-----:R-:W-:Y:S02]  /*6030*/  MOV R15, 0xffff ;  /* 0x0000ffff000f7802 */ /* 0x001fe40000000f00 */
[----:B------:R-:W-:Y:S01]  /*6040*/  MOV R17, 0xffff ;  /* 0x0000ffff00117802 */ /* 0x000fe20000000f00 */
[----:B-1----:R-:W0:Y:S01]  /*6050*/  SHFL.BFLY PT, R28, R25, 0x8, 0x101f ;  /* 0x0d101f00191c7f89 */ /* 0x002e2200000e0000 */
[----:B------:R-:W-:Y:S02]  /*6060*/  MOV R34, 0xffff ;  /* 0x0000ffff00227802 */ /* 0x000fe40000000f00 */
[----:B------:R-:W-:Y:S01]  /*6070*/  MOV R33, 0xffff ;  /* 0x0000ffff00217802 */ /* 0x000fe20000000f00 */
[----:B--2---:R-:W1:Y:S01]  /*6080*/  SHFL.BFLY PT, R27, R26, 0x8, 0x101f ;  /* 0x0d101f001a1b7f89 */ /* 0x004e6200000e0000 */
        /* <DEDUP_REMOVED lines=13> */
.L_x_532:
        /* <DEDUP_REMOVED lines=9> */
[----:B------:R-:W-:Y:S01]  /*61f0*/  IMAD.MOV.U32 R25, RZ, RZ, RZ ;  /* 0x000000ffff197224 */ /* 0x000fe200078e00ff */
[----:B------:R-:W-:Y:S01]  /*6200*/  @!P0 LEA R17, R47, UR4, 0x7 ;  /* 0x000000042f118c11 */ /* 0x000fe2000f8e38ff */
[----:B------:R-:W-:Y:S01]  /*6210*/  UMOV UR5, 0xffff ;  /* 0x0000ffff00057882 */ /* 0x000fe20000000000 */
[----:B------:R-:W-:-:S04]  /*6220*/  @!P0 LOP3.LUT R26, R26, R15, RZ, 0x3c, !PT ;  /* 0x0000000f1a1a8212 */ /* 0x000fc800078e3cff */
[----:B------:R-:W-:Y:S01]  /*6230*/  @!P0 LEA R15, R26, R17, 0x2 ;  /* 0x000000111a0f8211 */ /* 0x000fe200078e10ff */
[----:B------:R-:W-:-:S04]  /*6240*/  HFMA2.MMA R26, -RZ, RZ, 0, 0 ;  /* 0x00000000ff1a7435 */ /* 0x000fc800000001ff */
[----:B------:R0:W1:Y:S06]  /*6250*/  @!P0 LDS R25, [R15] ;  /* 0x000000000f198984 */ /* 0x00006c0000000800 */
[----:B------:R0:W2:Y:S01]  /*6260*/  @!P0 LDS R26, [R15+0x500] ;  /* 0x000500000f1a8984 */ /* 0x0000a20000000800 */
[----:B------:R-:W-:Y:S05]  /*6270*/  BRA.DIV UR5, `(.L_x_511) ;  /* 0x0000001205f47947 */ /* 0x000fea000b800000 */
[----:B------:R-:W-:Y:S01]  /*6280*/  MOV R22, 0xffff ;  /* 0x0000ffff00167802 */ /* 0x000fe20000000f00 */
[----:B0-----:R-:W-:Y:S01]  /*6290*/  IMAD.MOV.U32 R15, RZ, RZ, 0xffff ;  /* 0x0000ffffff0f7424 */ /* 0x001fe200078e00ff */
[----:B------:R-:W-:Y:S01]  /*62a0*/  MOV R17, 0xffff ;  /* 0x0000ffff00117802 */ /* 0x000fe20000000f00 */
[----:B------:R-:W-:Y:S01]  /*62b0*/  IMAD.MOV.U32 R33, RZ, RZ, 0xffff ;  /* 0x0000ffffff217424 */ /* 0x000fe200078e00ff */
[----:B------:R-:W-:Y:S01]  /*62c0*/  MOV R24, 0xffff ;  /* 0x0000ffff00187802 */ /* 0x000fe20000000f00 */
[----:B-1----:R-:W0:Y:S01]  /*62d0*/  SHFL.BFLY PT, R28, R25, 0x8, 0x101f ;  /* 0x0d101f00191c7f89 */ /* 0x002e2200000e0000 */
[----:B------:R-:W-:-:S03]  /*62e0*/  MOV R34, 0xffff ;  /* 0x0000ffff00227802 */ /* 0x000fc60000000f00 */
        /* <DEDUP_REMOVED lines=14> */
.L_x_542:
[----:B--2---:R-:W-:Y:S01]  /*63d0*/  FADD.FTZ R17, R25, R23 ;  /* 0x0000001719117221 */ /* 0x004fe20000010000 */
[----:B------:R-:W-:Y:S02]  /*63e0*/  @!P1 F2FP.BF16.F32.PACK_AB R15, RZ, R31 ;  /* 0x0000001fff0f923e */ /* 0x000fe400000010ff */
[----:B------:R-:W-:Y:S02]  /*63f0*/  LEA.HI R26, R16, 0x3c, RZ, 0x1c ;  /* 0x0000003c101a7811 */ /* 0x000fe400078fe0ff */
[----:B------:R-:W-:Y:S01]  /*6400*/  @!P1 F2FP.BF16.F32.PACK_AB R17, RZ, R17 ;  /* 0x00000011ff11923e */ /* 0x000fe200000010ff */
[----:B------:R3:W-:Y:S04]  /*6410*/  @!P1 STG.E.U16 desc[UR12][R18.64+0x50], R15 ;  /* 0x0000500f12009986 */ /* 0x0007e8000c10150c */
[----:B------:R3:W-:Y:S02]  /*6420*/  @!P1 STG.E.U16 desc[UR12][R20.64+0x50], R17 ;  /* 0x0000501114009986 */ /* 0x0007e4000c10150c */
.L_x_508:
[----:B------:R-:W-:Y:S05]  /*6430*/  BSYNC B0 ;  /* 0x0000000000007941 */ /* 0x000fea0003800000 */
.L_x_507:
[----:B------:R-:W-:-:S13]  /*6440*/  ISETP.GE.U32.AND P0, PT, R10, 0x3c, PT ;  /* 0x0000003c0a00780c */ /* 0x000fda0003f06070 */
[----:B------:R-:W-:Y:S05]  /*6450*/  @!P0 BRA `(.L_x_506) ;  /* 0x0000000800a08947 */ /* 0x000fea0003800000 */
[----:B------:R-:W-:Y:S02]  /*6460*/  ISETP.GT.U32.AND P0, PT, R47, 0x9, PT ;  /* 0x000000092f00780c */ /* 0x000fe40003f04070 */
[----:B-123--:R-:W-:Y:S01]  /*6470*/  CS2R R18, SRZ ;  /* 0x0000000000127805 */ /* 0x00efe2000001ff00 */
[----:B------:R-:W-:-:S10]  /*6480*/  UMOV UR5, 0xffff ;  /* 0x0000ffff00057882 */ /* 0x000fd40000000000 */
[C---:B0-----:R-:W-:Y:S02]  /*6490*/  @!P0 SHF.L.U32 R15, R47.reuse, 0x1, RZ ;  /* 0x000000012f0f8819 */ /* 0x041fe400000006ff */
[----:B------:R-:W-:Y:S02]  /*64a0*/  @!P0 LEA R20, R47, UR4, 0x7 ;  /* 0x000000042f148c11 */ /* 0x000fe4000f8e38ff */
[----:B------:R-:W-:-:S04]  /*64b0*/  @!P0 LOP3.LUT R15, R26, R15, RZ, 0x3c, !PT ;  /* 0x0000000f1a0f8212 */ /* 0x000fc800078e3cff */
[----:B------:R-:W-:-:S05]  /*64c0*/  @!P0 LEA R15, R15, R20, 0x2 ;  /* 0x000000140f0f8211 */ /* 0x000fca00078e10ff */
[----:B------:R0:W1:Y:S04]  /*64d0*/  @!P0 LDS R18, [R15] ;  /* 0x000000000f128984 */ /* 0x0000680000000800 */
[----:B------:R0:W2:Y:S01]  /*64e0*/  @!P0 LDS R19, [R15+0x500] ;  /* 0x000500000f138984 */ /* 0x0000a20000000800 */
[----:B------:R-:W-:Y:S05]  /*64f0*/  BRA.DIV UR5, `(.L_x_512) ;  /* 0x00000016053c7947 */ /* 0x000fea000b800000 */
[C---:B------:R-:W-:Y:S01]  /*6500*/  @!P0 VIADD R25, R26.reuse, 0x14 ;  /* 0x000000141a198836 */ /* 0x040fe20000000000 */
[C---:B------:R-:W-:Y:S01]  /*6510*/  @!P0 SHF.L.U32 R28, R47.reuse, 0x1, RZ ;  /* 0x000000012f1c8819 */ /* 0x040fe200000006ff */
[----:B------:R-:W-:Y:S01]  /*6520*/  IMAD.MOV.U32 R34, RZ, RZ, 0xffff ;  /* 0x0000ffffff227424 */ /* 0x000fe200078e00ff */
[----:B------:R-:W-:Y:S01]  /*6530*/  @!P0 SHF.L.U32 R21, R47, 0x1, RZ ;  /* 0x000000012f158819 */ /* 0x000fe200000006ff */
[----:B------:R-:W-:Y:S01]  /*6540*/  IMAD.MOV.U32 R33, RZ, RZ, RZ ;  /* 0x000000ffff217224 */ /* 0x000fe200078e00ff */
[----:B------:R-:W-:Y:S01]  /*6550*/  @!P0 IADD3 R20, R26, 0x28, RZ ;  /* 0x000000281a148810 */ /* 0x000fe20007ffe0ff */
[----:B------:R-:W-:Y:S01]  /*6560*/  IMAD.MOV.U32 R17, RZ, RZ, 0xffff ;  /* 0x0000ffffff117424 */ /* 0x000fe200078e00ff */
[----:B------:R-:W-:Y:S01]  /*6570*/  @!P0 LOP3.LUT R25, R25, R28, RZ, 0x3c, !PT ;  /* 0x0000001c19198212 */ /* 0x000fe200078e3cff */
[----:B------:R-:W-:Y:S01]  /*6580*/  IMAD.MOV.U32 R39, RZ, RZ, RZ ;  /* 0x000000ffff277224 */ /* 0x000fe200078e00ff */
[----:B------:R-:W-:Y:S02]  /*6590*/  @!P0 LEA R30, R47, UR4, 0x7 ;  /* 0x000000042f1e8c11 */ /* 0x000fe4000f8e38ff */
[----:B------:R-:W-:-:S02]  /*65a0*/  @!P0 LOP3.LUT R20, R20, R21, RZ, 0x3c, !PT ;  /* 0x0000001514148212 */ /* 0x000fc400078e3cff */
[----:B------:R-:W-:Y:S02]  /*65b0*/  @!P0 LEA R31, R47, UR4, 0x7 ;  /* 0x000000042f1f8c11 */ /* 0x000fe4000f8e38ff */
[----:B------:R-:W-:Y:S02]  /*65c0*/  @!P0 LEA R25, R25, R30, 0x2 ;  /* 0x0000001e19198211 */ /* 0x000fe400078e10ff */
[----:B0-----:R-:W-:Y:S01]  /*65d0*/  MOV R15, 0xffff ;  /* 0x0000ffff000f7802 */ /* 0x001fe20000000f00 */
[----:B------:R-:W-:Y:S01]  /*65e0*/  @!P0 IMAD R31, R20, 0x4, R31 ;  /* 0x00000004141f8824 */ /* 0x000fe200078e021f */
[----:B------:R-:W-:Y:S01]  /*65f0*/  @!P0 IADD3 R20, R26, 0x3c, RZ ;  /* 0x0000003c1a148810 */ /* 0x000fe20007ffe0ff */
[----:B------:R-:W0:Y:S01]  /*6600*/  @!P0 LDS R28, [R25+0x500] ;  /* 0x00050000191c8984 */ /* 0x000e220000000800 */
[----:B------:R-:W-:Y:S02]  /*6610*/  @!P0 SHF.L.U32 R23, R47, 0x1, RZ ;  /* 0x000000012f178819 */ /* 0x000fe400000006ff */
[----:B------:R-:W-:Y:S01]  /*6620*/  MOV R22, 0xffff ;  /* 0x0000ffff00167802 */ /* 0x000fe20000000f00 */
[----:B------:R3:W-:Y:S01]  /*6630*/  @!P0 LDS R27, [R25] ;  /* 0x00000000191b8984 */ /* 0x0007e20000000800 */
[----:B------:R-:W-:-:S02]  /*6640*/  @!P0 LOP3.LUT R20, R20, R23, RZ, 0x3c, !PT ;  /* 0x0000001714148212 */ /* 0x000fc400078e3cff */
[----:B------:R-:W-:Y:S01]  /*6650*/  @!P0 LEA R37, R47, UR4, 0x7 ;  /* 0x000000042f258c11 */ /* 0x000fe2000f8e38ff */
[----:B------:R-:W-:Y:S01]  /*6660*/  @!P0 LDS R36, [R31+0x500] ;  /* 0x000500001f248984 */ /* 0x000fe20000000800 */
[----:B------:R-:W-:Y:S02]  /*6670*/  MOV R29, RZ ;  /* 0x000000ff001d7202 */ /* 0x000fe40000000f00 */
[----:B------:R-:W-:Y:S01]  /*6680*/  MOV R24, 0xffff ;  /* 0x0000ffff00187802 */ /* 0x000fe20000000f00 */
[----:B------:R4:W-:Y:S01]  /*6690*/  @!P0 LDS R35, [R31] ;  /* 0x000000001f238984 */ /* 0x0009e20000000800 */
[----:B------:R-:W-:Y:S01]  /*66a0*/  @!P0 IMAD R37, R20, 0x4, R37 ;  /* 0x0000000414258824 */ /* 0x000fe200078e0225 */
[----:B---3--:R-:W-:Y:S01]  /*66b0*/  HFMA2.MMA R25, -RZ, RZ, 0, 0 ;  /* 0x00000000ff197435 */ /* 0x008fe200000001ff */
[----:B------:R-:W-:Y:S01]  /*66c0*/  MOV R46, 0xffff ;  /* 0x0000ffff002e7802 */ /* 0x000fe20000000f00 */
[----:B-1----:R-:W1:Y:S01]  /*66d0*/  SHFL.BFLY PT, R21, R18, 0x8, 0x101f ;  /* 0x0d101f0012157f89 */ /* 0x002e6200000e0000 */
[----:B------:R-:W-:-:S02]  /*66e0*/  MOV R41, 0xffff ;  /* 0x0000ffff00297802 */ /* 0x000fc40000000f00 */
[----:B------:R-:W-:Y:S01]  /*66f0*/  MOV R43, 0xffff ;  /* 0x0000ffff002b7802 */ /* 0x000fe20000000f00 */
[----:B--2---:R-:W2:Y:S01]  /*6700*/  SHFL.BFLY PT, R23, R19, 0x8, 0x101f ;  /* 0x0d101f0013177f89 */ /* 0x004ea200000e0000 */
[----:B----4-:R-:W-:Y:S01]  /*6710*/  HFMA2.MMA R31, -RZ, RZ, 0, 0 ;  /* 0x00000000ff1f7435 */ /* 0x010fe200000001ff */
[----:B------:R-:W-:Y:S02]  /*6720*/  MOV R49, 0xffff ;  /* 0x0000ffff00317802 */ /* 0x000fe40000000f00 */
[----:B------:R-:W3:Y:S01]  /*6730*/  @!P0 LDS R42, [R37] ;  /* 0x00000000252a8984 */ /* 0x000ee20000000800 */
[----:B------:R-:W-:-:S03]  /*6740*/  MOV R51, 0xffff ;  /* 0x0000ffff00337802 */ /* 0x000fc60000000f00 */
[----:B------:R4:W5:Y:S02]  /*6750*/  @!P0 LDS R44, [R37+0x500] ;  /* 0x00050000252c8984 */ /* 0x0009640000000800 */
[----:B----4-:R-:W-:Y:S01]  /*6760*/  HFMA2.MMA R37, -RZ, RZ, 0, 0 ;  /* 0x00000000ff257435 */ /* 0x010fe200000001ff */
[----:B0-----:R-:W-:Y:S01]  /*6770*/  @!P0 MOV R29, R28 ;  /* 0x0000001c001d8202 */ /* 0x001fe20000000f00 */
[----:B-1----:R-:W-:Y:S01]  /*6780*/  FADD.FTZ R21, R21, R18 ;  /* 0x0000001215157221 */ /* 0x002fe20000010000 */
[----:B------:R-:W-:Y:S02]  /*6790*/  MOV R28, 0xffff ;  /* 0x0000ffff001c7802 */ /* 0x000fe40000000f00 */
[----:B------:R-:W-:Y:S01]  /*67a0*/  @!P0 MOV R25, R27 ;  /* 0x0000001b00198202 */ /* 0x000fe20000000f00 */
[----:B------:R-:W0:Y:S01]  /*67b0*/  SHFL.BFLY PT, R32, R29, 0x8, 0x101f ;  /* 0x0d101f001d207f89 */ /* 0x000e2200000e0000 */
[----:B--2---:R-:W-:Y:S01]  /*67c0*/  FADD.FTZ R18, R23, R19 ;  /* 0x0000001317127221 */ /* 0x004fe20000010000 */
[----:B------:R-:W-:Y:S01]  /*67d0*/  MOV R23, 0xffff ;  /* 0x0000ffff00177802 */ /* 0x000fe20000000f00 */
[----:B------:R-:W-:Y:S01]  /*67e0*/  @!P0 IMAD.MOV.U32 R33, RZ, RZ, R36 ;  /* 0x000000ffff218224 */ /* 0x000fe200078e0024 */
[----:B------:R-:W-:Y:S01]  /*67f0*/  MOV R36, 0xffff ;  /* 0x0000ffff00247802 */ /* 0x000fe20000000f00 */
[----:B------:R-:W1:Y:S01]  /*6800*/  SHFL.BFLY PT, R20, R21, 0x4, 0x101f ;  /* 0x0c901f0015147f89 */ /* 0x000e6200000e0000 */
[----:B------:R-:W-:-:S02]  /*6810*/  MOV R27, 0xffff ;  /* 0x0000ffff001b7802 */ /* 0x000fc40000000f00 */
[----:B------:R-:W-:Y:S01]  /*6820*/  @!P0 MOV R31, R35 ;  /* 0x00000023001f8202 */ /* 0x000fe20000000f00 */
[----:B------:R-:W2:Y:S01]  /*6830*/  SHFL.BFLY PT, R30, R25, 0x8, 0x101f ;  /* 0x0d101f00191e7f89 */ /* 0x000ea200000e0000 */
[----:B------:R-:W-:-:S03]  /*6840*/  MOV R35, 0xffff ;  /* 0x0000ffff00237802 */ /* 0x000fc60000000f00 */
[----:B------:R-:W4:Y:S04]  /*6850*/  SHFL.BFLY PT, R40, R33, 0x8, 0x101f ;  /* 0x0d101f0021287f89 */ /* 0x000f2800000e0000 */
[----:B------:R-:W4:Y:S01]  /*6860*/  SHFL.BFLY PT, R38, R31, 0x8, 0x101f ;  /* 0x0d101f001f267f89 */ /* 0x000f2200000e0000 */
[----:B---3--:R-:W-:Y:S01]  /*6870*/  @!P0 MOV R37, R42 ;  /* 0x0000002a00258202 */ /* 0x008fe20000000f00 */
[----:B------:R-:W-:Y:S02]  /*6880*/  IMAD.MOV.U32 R42, RZ, RZ, 0xffff ;  /* 0x0000ffffff2a7424 */ /* 0x000fe400078e00ff */
[----:B------:R-:W3:Y:S01]  /*6890*/  SHFL.BFLY PT, R23, R18, 0x4, 0x101f ;  /* 0x0c901f0012177f89 */ /* 0x000ee200000e0000 */
[----:B-----5:R-:W-:Y:S01]  /*68a0*/  @!P0 MOV R39, R44 ;  /* 0x0000002c00278202 */ /* 0x020fe20000000f00 */
[----:B0-----:R-:W-:Y:S01]  /*68b0*/  FADD.FTZ R32, R32, R29 ;  /* 0x0000001d20207221 */ /* 0x001fe20000010000 */
[----:B------:R-:W-:Y:S01]  /*68c0*/  IMAD.MOV.U32 R44, RZ, RZ, 0xffff ;  /* 0x0000ffffff2c7424 */ /* 0x000fe200078e00ff */
[----:B------:R-:W0:Y:S01]  /*68d0*/  SHFL.BFLY PT, R46, R37, 0x8, 0x101f ;  /* 0x0d101f00252e7f89 */ /* 0x000e2200000e0000 */
[----:B------:R-:W-:Y:S01]  /*68e0*/  ISETP.NE.AND P0, PT, R47, RZ, PT ;  /* 0x000000ff2f00720c */ /* 0x000fe20003f05270 */
[----:B-1----:R-:W-:-:S02]  /*68f0*/  FADD.FTZ R20, R21, R20 ;  /* 0x0000001415147221 */ /* 0x002fc40000010000 */
[----:B------:R-:W1:Y:S01]  /*6900*/  SHFL.BFLY PT, R29, R32, 0x4, 0x101f ;  /* 0x0c901f00201d7f89 */ /* 0x000e6200000e0000 */
[----:B--2---:R-:W-:-:S03]  /*6910*/  FADD.FTZ R30, R30, R25 ;  /* 0x000000191e1e7221 */ /* 0x004fc60000010000 */
[----:B------:R-:W2:Y:S01]  /*6920*/  SHFL.BFLY PT, R19, R20, 0x2, 0x101f ;  /* 0x0c501f0014137f89 */ /* 0x000ea200000e0000 */
[----:B----4-:R-:W-:-:S03]  /*6930*/  FADD.FTZ R40, R40, R33 ;  /* 0x0000002128287221 */ /* 0x010fc60000010000 */
[----:B------:R-:W4:Y:S01]  /*6940*/  SHFL.BFLY PT, R25, R30, 0x4, 0x101f ;  /* 0x0c901f001e197f89 */ /* 0x000f2200000e0000 */
[----:B------:R-:W-:-:S03]  /*6950*/  FADD.FTZ R38, R38, R31 ;  /* 0x0000001f26267221 */ /* 0x000fc60000010000 */
[----:B------:R-:W5:Y:S01]  /*6960*/  SHFL.BFLY PT, R33, R40, 0x4, 0x101f ;  /* 0x0c901f0028217f89 */ /* 0x000f6200000e0000 */
[----:B---3--:R-:W-:-:S03]  /*6970*/  FADD.FTZ R21, R18, R23 ;  /* 0x0000001712157221 */ /* 0x008fc60000010000 */
[----:B------:R-:W3:Y:S01]  /*6980*/  SHFL.BFLY PT, R31, R38, 0x4, 0x101f ;  /* 0x0c901f00261f7f89 */ /* 0x000ee200000e0000 */
[----:B------:R-:W-:-:S03]  /*6990*/  MOV R18, 0xffff ;  /* 0x0000ffff00127802 */ /* 0x000fc60000000f00 */
[----:B------:R-:W3:Y:S01]  /*69a0*/  SHFL.BFLY PT, R44, R39, 0x8, 0x101f ;  /* 0x0d101f00272c7f89 */ /* 0x000ee200000e0000 */
[----:B0-----:R-:W-:Y:S01]  /*69b0*/  FADD.FTZ R46, R46, R37 ;  /* 0x000000252e2e7221 */ /* 0x001fe20000010000 */
[----:B------:R-:W-:Y:S02]  /*69c0*/  MOV R37, 0xffff ;  /* 0x0000ffff00257802 */ /* 0x000fe40000000f00 */
[----:B------:R-:W0:Y:S01]  /*69d0*/  SHFL.BFLY PT, R23, R21, 0x2, 0x101f ;  /* 0x0c501f0015177f89 */ /* 0x000e2200000e0000 */
[----:B-1----:R-:W-:Y:S01]  /*69e0*/  FADD.FTZ R29, R32, R29 ;  /* 0x0000001d201d7221 */ /* 0x002fe20000010000 */
[----:B------:R-:W-:Y:S02]  /*69f0*/  IMAD.MOV.U32 R32, RZ, RZ, 0xffff ;  /* 0x0000ffffff207424 */ /* 0x000fe400078e00ff */
[----:B--2---:R-:W-:Y:S01]  /*6a00*/  FADD.FTZ R19, R20, R19 ;  /* 0x0000001314137221 */ /* 0x004fe20000010000 */
[----:B------:R-:W-:Y:S01]  /*6a10*/  MOV R20, 0xffff ;  /* 0x0000ffff00147802 */ /* 0x000fe20000000f00 */
[----:B------:R-:W1:Y:S01]  /*6a20*/  SHFL.BFLY PT, R34, R29, 0x2, 0x101f ;  /* 0x0c501f001d227f89 */ /* 0x000e6200000e0000 */
[----:B----4-:R-:W-:Y:S01]  /*6a30*/  FADD.FTZ R25, R30, R25 ;  /* 0x000000191e197221 */ /* 0x010fe20000010000 */
[----:B------:R-:W-:-:S02]  /*6a40*/  MOV R30, 0xffff ;  /* 0x0000ffff001e7802 */ /* 0x000fc40000000f00 */
[----:B------:R-:W2:Y:S01]  /*6a50*/  SHFL.BFLY PT, R37, R46, 0x4, 0x101f ;  /* 0x0c901f002e257f89 */ /* 0x000ea200000e0000 */
[----:B-----5:R-:W-:-:S03]  /*6a60*/  FADD.FTZ R33, R40, R33 ;  /* 0x0000002128217221 */ /* 0x020fc60000010000 */
[----:B------:R-:W4:Y:S01]  /*6a70*/  SHFL.BFLY PT, R20, R25, 0x2, 0x101f ;  /* 0x0c501f0019147f89 */ /* 0x000f2200000e0000 */
[----:B---3--:R-:W-:-:S03]  /*6a80*/  FADD.FTZ R31, R38, R31 ;  /* 0x0000001f261f7221 */ /* 0x008fc60000010000 */
[----:B------:R-:W3:Y:S01]  /*6a90*/  SHFL.BFLY PT, R32, R33, 0x2, 0x101f ;  /* 0x0c501f0021207f89 */ /* 0x000ee200000e0000 */
[----:B------:R-:W-:Y:S01]  /*6aa0*/  FADD.FTZ R38, R44, R39 ;  /* 0x000000272c267221 */ /* 0x000fe20000010000 */
[----:B------:R-:W-:Y:S02]  /*6ab0*/  MOV R39, 0xffff ;  /* 0x0000ffff00277802 */ /* 0x000fe40000000f00 */
[----:B------:R-:W5:Y:S01]  /*6ac0*/  SHFL.BFLY PT, R30, R31, 0x2, 0x101f ;  /* 0x0c501f001f1e7f89 */ /* 0x000f6200000e0000 */
[----:B0-----:R-:W-:-:S03]  /*6ad0*/  FADD.FTZ R18, R21, R23 ;  /* 0x0000001715127221 */ /* 0x001fc60000010000 */
[----:B------:R-:W0:Y:S04]  /*6ae0*/  SHFL.BFLY PT, R28, R19, 0x1, 0x101f ;  /* 0x0c301f00131c7f89 */ /* 0x000e2800000e0000 */
[----:B------:R-:W0:Y:S01]  /*6af0*/  SHFL.BFLY PT, R39, R38, 0x4, 0x101f ;  /* 0x0c901f0026277f89 */ /* 0x000e2200000e0000 */
[----:B-1----:R-:W-:-:S03]  /*6b00*/  FADD.FTZ R34, R29, R34 ;  /* 0x000000221d227221 */ /* 0x002fc60000010000 */
[----:B------:R-:W1:Y:S01]  /*6b10*/  SHFL.BFLY PT, R27, R18, 0x1, 0x101f ;  /* 0x0c301f00121b7f89 */ /* 0x000e6200000e0000 */
[----:B--2---:R-:W-:Y:S01]  /*6b20*/  FADD.FTZ R46, R46, R37 ;  /* 0x000000252e2e7221 */ /* 0x004fe20000010000 */
[----:B------:R-:W-:Y:S01]  /*6b30*/  IADD3 R37, R26, R9, RZ ;  /* 0x000000091a257210 */ /* 0x000fe20007ffe0ff */
[----:B----4-:R-:W-:Y:S01]  /*6b40*/  FADD.FTZ R25, R25, R20 ;  /* 0x0000001419197221 */ /* 0x010fe20000010000 */
[----:B------:R-:W2:Y:S01]  /*6b50*/  SHFL.BFLY PT, R35, R34, 0x1, 0x101f ;  /* 0x0c301f0022237f89 */ /* 0x000ea200000e0000 */
[----:B------:R-:W4:Y:S01]  /*6b60*/  @!P0 LDC.64 R20, c[0x0][0x220] ;  /* 0x00008800ff148b82 */ /* 0x000f220000000a00 */
[----:B---3--:R-:W-:Y:S02]  /*6b70*/  FADD.FTZ R41, R33, R32 ;  /* 0x0000002021297221 */ /* 0x008fe40000010000 */
[----:B------:R-:W3:Y:S01]  /*6b80*/  SHFL.BFLY PT, R36, R25, 0x1, 0x101f ;  /* 0x0c301f0019247f89 */ /* 0x000ee200000e0000 */
[----:B-----5:R-:W-:-:S03]  /*6b90*/  FADD.FTZ R40, R31, R30 ;  /* 0x0000001e1f287221 */ /* 0x020fc60000010000 */
[----:B------:R-:W5:Y:S01]  /*6ba0*/  SHFL.BFLY PT, R42, R41, 0x1, 0x101f ;  /* 0x0c301f00292a7f89 */ /* 0x000f6200000e0000 */
[----:B------:R-:W5:Y:S01]  /*6bb0*/  @!P0 LDC.64 R32, c[0x0][0x218] ;  /* 0x00008600ff208b82 */ /* 0x000f620000000a00 */
[----:B0-----:R-:W-:Y:S02]  /*6bc0*/  FADD.FTZ R19, R19, R28 ;  /* 0x0000001c13137221 */ /* 0x001fe40000010000 */
[----:B------:R-:W0:Y:S01]  /*6bd0*/  SHFL.BFLY PT, R43, R40, 0x1, 0x101f ;  /* 0x0c301f00282b7f89 */ /* 0x000e2200000e0000 */
[----:B------:R-:W-:-:S03]  /*6be0*/  FADD.FTZ R38, R38, R39 ;  /* 0x0000002726267221 */ /* 0x000fc60000010000 */
[----:B------:R-:W0:Y:S01]  /*6bf0*/  SHFL.BFLY PT, R49, R46, 0x2, 0x101f ;  /* 0x0c501f002e317f89 */ /* 0x000e2200000e0000 */
[----:B------:R-:W0:Y:S01]  /*6c00*/  @!P0 LDC.64 R30, c[0x0][0x218] ;  /* 0x00008600ff1e8b82 */ /* 0x000e220000000a00 */
[----:B------:R-:W-:Y:S01]  /*6c10*/  @!P0 F2FP.BF16.F32.PACK_AB R23, RZ, R19 ;  /* 0x00000013ff17823e */ /* 0x000fe200000010ff */
[----:B-1----:R-:W-:Y:S01]  /*6c20*/  FADD.FTZ R39, R18, R27 ;  /* 0x0000001b12277221 */ /* 0x002fe20000010000 */
[----:B------:R-:W1:Y:S02]  /*6c30*/  SHFL.BFLY PT, R51, R38, 0x2, 0x101f ;  /* 0x0c501f0026337f89 */ /* 0x000e6400000e0000 */
[----:B------:R-:W-:Y:S01]  /*6c40*/  PRMT R17, R23, 0x7610, R17 ;  /* 0x0000761017117816 */ /* 0x000fe20000000011 */
[----:B--2---:R-:W-:Y:S02]  /*6c50*/  FADD.FTZ R23, R34, R35 ;  /* 0x0000002322177221 */ /* 0x004fe40000010000 */
[----:B------:R-:W2:Y:S01]  /*6c60*/  @!P0 LDC.64 R28, c[0x0][0x220] ;  /* 0x00008800ff1c8b82 */ /* 0x000ea20000000a00 */
[----:B------:R-:W-:Y:S01]  /*6c70*/  @!P0 F2FP.BF16.F32.PACK_AB R39, RZ, R39 ;  /* 0x00000027ff27823e */ /* 0x000fe200000010ff */
[----:B----4-:R-:W-:-:S04]  /*6c80*/  @!P0 IMAD.WIDE R20, R37, 0x2, R20 ;  /* 0x0000000225148825 */ /* 0x010fc800078e0214 */
[----:B---3--:R-:W-:Y:S01]  /*6c90*/  FADD.FTZ R25, R25, R36 ;  /* 0x0000002419197221 */ /* 0x008fe20000010000 */
[----:B------:R-:W-:Y:S01]  /*6ca0*/  @!P0 F2FP.BF16.F32.PACK_AB R23, RZ, R23 ;  /* 0x00000017ff17823e */ /* 0x000fe200000010ff */
[----:B-----5:R-:W-:Y:S01]  /*6cb0*/  FADD.FTZ R41, R41, R42 ;  /* 0x0000002a29297221 */ /* 0x020fe20000010000 */
[----:B------:R-:W3:Y:S01]  /*6cc0*/  @!P0 LDC.64 R26, c[0x0][0x218] ;  /* 0x00008600ff1a8b82 */ /* 0x000ee20000000a00 */
[----:B------:R-:W-:-:S04]  /*6cd0*/  @!P0 IMAD.WIDE R32, R37, 0x2, R32 ;  /* 0x0000000225208825 */ /* 0x000fc800078e0220 */
[----:B0-----:R-:W-:Y:S01]  /*6ce0*/  FADD.FTZ R40, R40, R43 ;  /* 0x0000002b28287221 */ /* 0x001fe20000010000 */
[----:B------:R0:W-:Y:S01]  /*6cf0*/  @!P0 STG.E.U16 desc[UR12][R32.64], R17 ;  /* 0x0000001120008986 */ /* 0x0001e2000c10150c */
[----:B------:R-:W-:Y:S01]  /*6d00*/  FADD.FTZ R46, R46, R49 ;  /* 0x000000312e2e7221 */ /* 0x000fe20000010000 */
[----:B------:R-:W4:Y:S01]  /*6d10*/  @!P0 LDC.64 R18, c[0x0][0x220] ;  /* 0x00008800ff128b82 */ /* 0x000f220000000a00 */
[C---:B------:R-:W-:Y:S01]  /*6d20*/  @!P0 IMAD.WIDE R30, R37.reuse, 0x2, R30 ;  /* 0x00000002251e8825 */ /* 0x040fe200078e021e */
[----:B------:R5:W-:Y:S01]  /*6d30*/  @!P0 STG.E.U16 desc[UR12][R20.64], R39 ;  /* 0x0000002714008986 */ /* 0x000be2000c10150c */
[----:B------:R-:W-:Y:S02]  /*6d40*/  @!P0 F2FP.BF16.F32.PACK_AB R15, RZ, R40 ;  /* 0x00000028ff0f823e */ /* 0x000fe400000010ff */
[----:B-1----:R-:W-:Y:S01]  /*6d50*/  FADD.FTZ R38, R38, R51 ;  /* 0x0000003326267221 */ /* 0x002fe20000010000 */
[----:B--2---:R-:W-:Y:S01]  /*6d60*/  @!P0 IMAD.WIDE R28, R37, 0x2, R28 ;  /* 0x00000002251c8825 */ /* 0x004fe200078e021c */
[----:B0-----:R-:W-:-:S03]  /*6d70*/  MOV R17, 0xffff ;  /* 0x0000ffff00117802 */ /* 0x001fc60000000f00 */
[----:B------:R-:W-:Y:S01]  /*6d80*/  IMAD.MOV.U32 R33, RZ, RZ, 0xffff ;  /* 0x0000ffffff217424 */ /* 0x000fe200078e00ff */
[----:B-----5:R-:W-:Y:S02]  /*6d90*/  @!P0 F2FP.BF16.F32.PACK_AB R21, RZ, R25 ;  /* 0x00000019ff15823e */ /* 0x020fe400000010ff */
[----:B------:R-:W-:Y:S01]  /*6da0*/  PRMT R20, R23, 0x7610, R20 ;  /* 0x0000761017147816 */ /* 0x000fe20000000014 */
[C---:B---3--:R-:W-:Y:S01]  /*6db0*/  @!P0 IMAD.WIDE R26, R37.reuse, 0x2, R26 ;  /* 0x00000002251a8825 */ /* 0x048fe200078e021a */
[----:B------:R-:W-:Y:S01]  /*6dc0*/  @!P0 F2FP.BF16.F32.PACK_AB R25, RZ, R41 ;  /* 0x00000029ff19823e */ /* 0x000fe200000010ff */
[----:B------:R-:W0:Y:S04]  /*6dd0*/  SHFL.BFLY PT, R33, R46, 0x1, 0x101f ;  /* 0x0c301f002e217f89 */ /* 0x000e2800000e0000 */
[----:B------:R1:W-:Y:S01]  /*6de0*/  @!P0 STG.E.U16 desc[UR12][R30.64+0x28], R21 ;  /* 0x000028151e008986 */ /* 0x0003e2000c10150c */
[----:B----4-:R-:W-:-:S03]  /*6df0*/  @!P0 IMAD.WIDE R18, R37, 0x2, R18 ;  /* 0x0000000225128825 */ /* 0x010fc600078e0212 */
[----:B------:R1:W-:Y:S04]  /*6e00*/  @!P0 STG.E.U16 desc[UR12][R28.64+0x28], R20 ;  /* 0x000028141c008986 */ /* 0x0003e8000c10150c */
[----:B------:R1:W-:Y:S04]  /*6e10*/  @!P0 STG.E.U16 desc[UR12][R26.64+0x50], R15 ;  /* 0x0000500f1a008986 */ /* 0x0003e8000c10150c */
[----:B------:R1:W2:Y:S04]  /*6e20*/  SHFL.BFLY PT, R23, R38, 0x1, 0x101f ;  /* 0x0c301f0026177f89 */ /* 0x0002a800000e0000 */
[----:B------:R1:W-:Y:S01]  /*6e30*/  @!P0 STG.E.U16 desc[UR12][R18.64+0x50], R25 ;  /* 0x0000501912008986 */ /* 0x0003e2000c10150c */
[----:B0-----:R-:W-:-:S07]  /*6e40*/  FADD.FTZ R33, R46, R33 ;  /* 0x000000212e217221 */ /* 0x001fce0000010000 */
.L_x_576:
        /* <DEDUP_REMOVED lines=9> */
.L_x_506:
[----:B------:R-:W-:Y:S05]  /*6ee0*/  WARPSYNC.ALL ;  /* 0x0000000000007948 */ /* 0x000fea0003800000 */
[----:B------:R-:W-:Y:S01]  /*6ef0*/  UMOV UR4, 0x140 ;  /* 0x0000014000047882 */ /* 0x000fe20000000000 */
[----:B------:R-:W-:Y:S01]  /*6f00*/  IADD3 R9, R9, 0x400, RZ ;  /* 0x0000040009097810 */ /* 0x000fe20007ffe0ff */
[----:B------:R-:W-:Y:S01]  /*6f10*/  UIMAD UR4, UR14, UR4, 0x140 ;  /* 0x000001400e0474a4 */ /* 0x000fe2000f8e0204 */
[----:B------:R-:W-:Y:S05]  /*6f20*/  BAR.SYNC.DEFER_BLOCKING 0x0 ;  /* 0x0000000000007b1d */ /* 0x000fea0000010000 */
[----:B------:R-:W-:-:S13]  /*6f30*/  ISETP.GE.AND P0, PT, R9, UR4, PT ;  /* 0x0000000409007c0c */ /* 0x000fda000bf06270 */
[----:B------:R-:W-:Y:S05]  /*6f40*/  @!P0 BRA `(.L_x_513) ;  /* 0xffffffe0004c8947 */ /* 0x000fea000383ffff */
[----:B------:R-:W-:Y:S05]  /*6f50*/  EXIT ;  /* 0x000000000000794d */ /* 0x000fea0003800000 */
.L_x_509:
[----:B------:R-:W-:Y:S01]  /*6f60*/  HFMA2.MMA R22, -RZ, RZ, 0, 0.000503063201904296875 ;  /* 0x0000101fff167435 */ /* 0x000fe200000001ff */
[----:B-1----:R-:W-:Y:S01]  /*6f70*/  MOV R24, R18 ;  /* 0x0000001200187202 */ /* 0x002fe20000000f00 */
[----:B------:R-:W-:Y:S01]  /*6f80*/  IMAD.MOV.U32 R17, RZ, RZ, 0x8 ;  /* 0x00000008ff117424 */ /* 0x000fe200078e00ff */
[----:B0-----:R-:W-:-:S08]  /*6f90*/  MOV R15, 0xffff ;  /* 0x0000ffff000f7802 */ /* 0x001fd00000000f00 */
[----:B--2---:R-:W-:Y:S05]  /*6fa0*/  WARPSYNC.COLLECTIVE R15, `(.L_x_514) ;  /* 0x000000000f087348 */ /* 0x004fea0003c00000 */
[----:B------:R0:W1:Y:S02]  /*6fb0*/  SHFL.BFLY P2, R23, R24, R17, R22 ;  /* 0x0c00001118177389 */ /* 0x0000640000040016 */
[----:B012---:R-:W-:Y:S01]  /*6fc0*/  ENDCOLLECTIVE ;  /* 0x000000000000791b */ /* 0x007fe20003800000 */
.L_x_514:
[----:B------:R-:W-:Y:S01]  /*6fd0*/  IMAD.MOV.U32 R24, RZ, RZ, R19 ;  /* 0x000000ffff187224 */ /* 0x000fe200078e0013 */
[----:B------:R-:W-:-:S07]  /*6fe0*/  MOV R21, R23 ;  /* 0x0000001700157202 */ /* 0x000fce0000000f00 */
[----:B------:R-:W-:Y:S05]  /*6ff0*/  WARPSYNC.COLLECTIVE R15, `(.L_x_515) ;  /* 0x000000000f087348 */ /* 0x000fea0003c00000 */
[----:B------:R0:W1:Y:S02]  /*7000*/  SHFL.BFLY P2, R23, R24, R17, R22 ;  /* 0x0c00001118177389 */ /* 0x0000640000040016 */
[----:B01----:R-:W-:Y:S01]  /*7010*/  ENDCOLLECTIVE ;  /* 0x000000000000791b */ /* 0x003fe20003800000 */
.L_x_515:
[----:B------:R-:W-:Y:S01]  /*7020*/  FADD.FTZ R21, R21, R18 ;  /* 0x0000001215157221 */ /* 0x000fe20000010000 */
[----:B------:R-:W-:-:S04]  /*7030*/  HFMA2.MMA R17, -RZ, RZ, 0, 2.384185791015625e-07 ;  /* 0x00000004ff117435 */ /* 0x000fc800000001ff */
[----:B------:R-:W-:Y:S02]  /*7040*/  MOV R24, R21 ;  /* 0x0000001500187202 */ /* 0x000fe40000000f00 */
[----:B------:R-:W-:-:S07]  /*7050*/  MOV R20, R23 ;  /* 0x0000001700147202 */ /* 0x000fce0000000f00 */
[----:B------:R-:W-:Y:S05]  /*7060*/  WARPSYNC.COLLECTIVE R15, `(.L_x_516) ;  /* 0x000000000f087348 */ /* 0x000fea0003c00000 */
[----:B------:R0:W1:Y:S02]  /*7070*/  SHFL.BFLY P2, R23, R24, R17, R22 ;  /* 0x0c00001118177389 */ /* 0x0000640000040016 */
[----:B01----:R-:W-:Y:S01]  /*7080*/  ENDCOLLECTIVE ;  /* 0x000000000000791b */ /* 0x003fe20003800000 */
.L_x_516:
[----:B------:R-:W-:-:S05]  /*7090*/  FADD.FTZ R20, R20, R19 ;  /* 0x0000001314147221 */ /* 0x000fca0000010000 */
[----:B------:R-:W-:Y:S01]  /*70a0*/  MOV R24, R20 ;  /* 0x0000001400187202 */ /* 0x000fe20000000f00 */
[----:B------:R-:W-:-:S07]  /*70b0*/  IMAD.MOV.U32 R26, RZ, RZ, R23 ;  /* 0x000000ffff1a7224 */ /* 0x000fce00078e0017 */
[----:B------:R-:W-:Y:S05]  /*70c0*/  WARPSYNC.COLLECTIVE R15, `(.L_x_517) ;  /* 0x000000000f087348 */ /* 0x000fea0003c00000 */
[----:B------:R0:W1:Y:S02]  /*70d0*/  SHFL.BFLY P2, R23, R24, R17, R22 ;  /* 0x0c00001118177389 */ /* 0x0000640000040016 */
[----:B01----:R-:W-:Y:S01]  /*70e0*/  ENDCOLLECTIVE ;  /* 0x000000000000791b */ /* 0x003fe20003800000 */
.L_x_517:
[----:B------:R-:W-:-:S05]  /*70f0*/  FADD.FTZ R26, R21, R26 ;  /* 0x0000001a151a7221 */ /* 0x000fca0000010000 */
[----:B------:R-:W-:Y:S01]  /*7100*/  MOV R24, R26 ;  /* 0x0000001a00187202 */ /* 0x000fe20000000f00 */
[----:B------:R-:W-:Y:S01]  /*7110*/  IMAD.MOV.U32 R17, RZ, RZ, 0x2 ;  /* 0x00000002ff117424 */ /* 0x000fe200078e00ff */
[----:B------:R-:W-:-:S07]  /*7120*/  MOV R25, R23 ;  /* 0x0000001700197202 */ /* 0x000fce0000000f00 */
[----:B------:R-:W-:Y:S05]  /*7130*/  WARPSYNC.COLLECTIVE R15, `(.L_x_518) ;  /* 0x000000000f087348 */ /* 0x000fea0003c00000 */
[----:B------:R0:W1:Y:S02]  /*7140*/  SHFL.BFLY P2, R23, R24, R17, R22 ;  /* 0x0c00001118177389 */ /* 0x0000640000040016 */
[----:B01----:R-:W-:Y:S01]  /*7150*/  ENDCOLLECTIVE ;  /* 0x000000000000791b */ /* 0x003fe20003800000 */
.L_x_518:
[----:B------:R-:W-:-:S05]  /*7160*/  FADD.FTZ R25, R20, R25 ;  /* 0x0000001914197221 */ /* 0x000fca0000010000 */
[----:B------:R-:W-:Y:S02]  /*7170*/  MOV R24, R25 ;  /* 0x0000001900187202 */ /* 0x000fe40000000f00 */
[----:B------:R-:W-:-:S07]  /*7180*/  MOV R27, R23 ;  /* 0x00000017001b7202 */ /* 0x000fce0000000f00 */
[----:B------:R-:W-:Y:S05]  /*7190*/  WARPSYNC.COLLECTIVE R15, `(.L_x_519) ;  /* 0x000000000f087348 */ /* 0x000fea0003c00000 */
[----:B------:R0:W1:Y:S02]  /*71a0*/  SHFL.BFLY P2, R23, R24, R17, R22 ;  /* 0x0c00001118177389 */ /* 0x0000640000040016 */
[----:B01----:R-:W-:Y:S01]  /*71b0*/  ENDCOLLECTIVE ;  /* 0x000000000000791b */ /* 0x003fe20003800000 */
.L_x_519:
[----:B------:R-:W-:Y:S01]  /*71c0*/  FADD.FTZ R27, R26, R27 ;  /* 0x0000001b1a1b7221 */ /* 0x000fe20000010000 */
[----:B------:R-:W-:-:S03]  /*71d0*/  HFMA2.MMA R17, -RZ, RZ, 0, 5.9604644775390625e-08 ;  /* 0x00000001ff117435 */ /* 0x000fc600000001ff */
[----:B------:R-:W-:Y:S01]  /*71e0*/  IMAD.MOV.U32 R24, RZ, RZ, R27 ;  /* 0x000000ffff187224 */ /* 0x000fe200078e001b */
[----:B------:R-:W-:-:S07]  /*71f0*/  MOV R18, R23 ;  /* 0x0000001700127202 */ /* 0x000fce0000000f00 */
[----:B------:R-:W-:Y:S05]  /*7200*/  WARPSYNC.COLLECTIVE R15, `(.L_x_520) ;  /* 0x000000000f087348 */ /* 0x000fea0003c00000 */
[----:B------:R0:W1:Y:S02]  /*7210*/  SHFL.BFLY P2, R23, R24, R17, R22 ;  /* 0x0c00001118177389 */ /* 0x0000640000040016 */
[----:B01----:R-:W-:Y:S01]  /*7220*/  ENDCOLLECTIVE ;  /* 0x000000000000791b */ /* 0x003fe20003800000 */
.L_x_520:
[----:B------:R-:W-:-:S05]  /*7230*/  FADD.FTZ R28, R25, R18 ;  /* 0x00000012191c7221 */ /* 0x000fca0000010000 */
[----:B------:R-:W-:Y:S02]  /*7240*/  MOV R24, R28 ;  /* 0x0000001c00187202 */ /* 0x000fe40000000f00 */
[----:B------:R-:W-:-:S07]  /*7250*/  MOV R30, R23 ;  /* 0x00000017001e7202 */ /* 0x000fce0000000f00 */
[----:B------:R-:W-:Y:S05]  /*7260*/  WARPSYNC.COLLECTIVE R15, `(.L_x_521) ;  /* 0x000000000f087348 */ /* 0x000fea0003c00000 */
[----:B------:R0:W1:Y:S02]  /*7270*/  SHFL.BFLY P2, R23, R24, R17, R22 ;  /* 0x0c00001118177389 */ /* 0x0000640000040016 */
[----:B01----:R-:W-:Y:S01]  /*7280*/  ENDCOLLECTIVE ;  /* 0x000000000000791b */ /* 0x003fe20003800000 */
.L_x_521:
[----:B------:R-:W-:Y:S01]  /*7290*/  FADD.FTZ R30, R27, R30 ;  /* 0x0000001e1b1e7221 */ /* 0x000fe20000010000 */
[----:B------:R-:W-:Y:S06]  /*72a0*/  BRA `(.L_x_522) ;  /* 0xffffffe800f87947 */ /* 0x000fec000383ffff */
.L_x_510:
[----:B------:R-:W-:Y:S01]  /*72b0*/  BSSY B1, `(.L_x_523) ;  /* 0x0000008000017945 */ /* 0x000fe20003800000 */
[----:B-1----:R-:W-:Y:S01]  /*72c0*/  IMAD.MOV.U32 R24, RZ, RZ, R25 ;  /* 0x000000ffff187224 */ /* 0x002fe200078e0019 */
[----:B------:R-:W-:Y:S02]  /*72d0*/  MOV R17, 0x8 ;  /* 0x0000000800117802 */ /* 0x000fe40000000f00 */
[----:B------:R-:W-:Y:S02]  /*72e0*/  MOV R22, 0x101f ;  /* 0x0000101f00167802 */ /* 0x000fe40000000f00 */
[----:B0-----:R-:W-:-:S07]  /*72f0*/  MOV R15, 0xffff ;  /* 0x0000ffff000f7802 */ /* 0x001fce0000000f00 */
[----:B--2---:R-:W-:Y:S05]  /*7300*/  WARPSYNC.COLLECTIVE R15, `(.L_x_524) ;  /* 0x000000000f087348 */ /* 0x004fea0003c00000 */
[----:B------:R0:W1:Y:S02]  /*7310*/  SHFL.BFLY P2, R23, R24, R17, R22 ;  /* 0x0c00001118177389 */ /* 0x0000640000040016 */
[----:B012---:R-:W-:Y:S01]  /*7320*/  ENDCOLLECTIVE ;  /* 0x000000000000791b */ /* 0x007fe20003800000 */
.L_x_524:
[----:B------:R-:W-:Y:S05]  /*7330*/  BSYNC B1 ;  /* 0x0000000000017941 */ /* 0x000fea0003800000 */
.L_x_523:
        /* <DEDUP_REMOVED lines=8> */
.L_x_525:
[----:B------:R-:W-:Y:S01]  /*73c0*/  FADD.FTZ R28, R28, R25 ;  /* 0x000000191c1c7221 */ /* 0x000fe20000010000 */
[----:B------:R-:W-:-:S04]  /*73d0*/  HFMA2.MMA R17, -RZ, RZ, 0, 2.384185791015625e-07 ;  /* 0x00000004ff117435 */ /* 0x000fc800000001ff */
[----:B------:R-:W-:Y:S02]  /*73e0*/  MOV R24, R28 ;  /* 0x0000001c00187202 */ /* 0x000fe40000000f00 */
[----:B------:R-:W-:-:S07]  /*73f0*/  MOV R27, R23 ;  /* 0x00000017001b7202 */ /* 0x000fce0000000f00 */
[----:B------:R-:W-:Y:S05]  /*7400*/  WARPSYNC.COLLECTIVE R15, `(.L_x_526) ;  /* 0x000000000f087348 */ /* 0x000fea0003c00000 */
[----:B------:R0:W1:Y:S02]  /*7410*/  SHFL.BFLY P2, R23, R24, R17, R22 ;  /* 0x0c00001118177389 */ /* 0x0000640000040016 */
[----:B01----:R-:W-:Y:S01]  /*7420*/  ENDCOLLECTIVE ;  /* 0x000000000000791b */ /* 0x003fe20003800000 */
.L_x_526:
[----:B------:R-:W-:-:S05]  /*7430*/  FADD.FTZ R27, R27, R26 ;  /* 0x0000001a1b1b7221 */ /* 0x000fca0000010000 */
[----:B------:R-:W-:Y:S01]  /*7440*/  MOV R24, R27 ;  /* 0x0000001b00187202 */ /* 0x000fe20000000f00 */
[----:B------:R-:W-:-:S07]  /*7450*/  IMAD.MOV.U32 R29, RZ, RZ, R23 ;  /* 0x000000ffff1d7224 */ /* 0x000fce00078e0017 */
[----:B------:R-:W-:Y:S05]  /*7460*/  WARPSYNC.COLLECTIVE R15, `(.L_x_527) ;  /* 0x000000000f087348 */ /* 0x000fea0003c00000 */
[----:B------:R0:W1:Y:S02]  /*7470*/  SHFL.BFLY P2, R23, R24, R17, R22 ;  /* 0x0c00001118177389 */ /* 0x0000640000040016 */
[----:B01----:R-:W-:Y:S01]  /*7480*/  ENDCOLLECTIVE ;  /* 0x000000000000791b */ /* 0x003fe20003800000 */
.L_x_527:
[----:B------:R-:W-:-:S05]  /*7490*/  FADD.FTZ R29, R28, R29 ;  /* 0x0000001d1c1d7221 */ /* 0x000fca0000010000 */
[----:B------:R-:W-:Y:S01]  /*74a0*/  MOV R24, R29 ;  /* 0x0000001d00187202 */ /* 0x000fe20000000f00 */
[----:B------:R-:W-:Y:S01]  /*74b0*/  IMAD.MOV.U32 R17, RZ, RZ, 0x2 ;  /* 0x00000002ff117424 */ /* 0x000fe200078e00ff */
[----:B------:R-:W-:-:S07]  /*74c0*/  MOV R30, R23 ;  /* 0x00000017001e7202 */ /* 0x000fce0000000f00 */
[----:B------:R-:W-:Y:S05]  /*74d0*/  WARPSYNC.COLLECTIVE R15, `(.L_x_528) ;  /* 0x000000000f087348 */ /* 0x000fea0003c00000 */
[----:B------:R0:W1:Y:S02]  /*74e0*/  SHFL.BFLY P2, R23, R24, R17, R22 ;  /* 0x0c00001118177389 */ /* 0x0000640000040016 */
[----:B01----:R-:W-:Y:S01]  /*74f0*/  ENDCOLLECTIVE ;  /* 0x000000000000791b */ /* 0x003fe20003800000 */
.L_x_528:
[----:B------:R-:W-:-:S05]  /*7500*/  FADD.FTZ R30, R27, R30 ;  /* 0x0000001e1b1e7221 */ /* 0x000fca0000010000 */
[----:B------:R-:W-:Y:S02]  /*7510*/  MOV R24, R30 ;  /* 0x0000001e00187202 */ /* 0x000fe40000000f00 */
[----:B------:R-:W-:-:S07]  /*7520*/  MOV R32, R23 ;  /* 0x0000001700207202 */ /* 0x000fce0000000f00 */
[----:B------:R-:W-:Y:S05]  /*7530*/  WARPSYNC.COLLECTIVE R15, `(.L_x_529) ;  /* 0x000000000f087348 */ /* 0x000fea0003c00000 */
[----:B------:R0:W1:Y:S02]  /*7540*/  SHFL.BFLY P2, R23, R24, R17, R22 ;  /* 0x0c00001118177389 */ /* 0x0000640000040016 */
[----:B01----:R-:W-:Y:S01]  /*7550*/  ENDCOLLECTIVE ;  /* 0x000000000000791b */ /* 0x003fe20003800000 */
.L_x_529:
[----:B------:R-:W-:Y:S01]  /*7560*/  FADD.FTZ R32, R29, R32 ;  /* 0x000000201d207221 */ /* 0x000fe20000010000 */
[----:B------:R-:W-:-:S03]  /*7570*/  HFMA2.MMA R17, -RZ, RZ, 0, 5.9604644775390625e-08 ;  /* 0x00000001ff117435 */ /* 0x000fc600000001ff */
[----:B------:R-:W-:Y:S01]  /*7580*/  IMAD.MOV.U32 R24, RZ, RZ, R32 ;  /* 0x000000ffff187224 */ /* 0x000fe200078e0020 */
[----:B------:R-:W-:-:S07]  /*7590*/  MOV R25, R23 ;  /* 0x0000001700197202 */ /* 0x000fce0000000f00 */
[----:B------:R-:W-:Y:S05]  /*75a0*/  WARPSYNC.COLLECTIVE R15, `(.L_x_530) ;  /* 0x000000000f087348 */ /* 0x000fea0003c00000 */
[----:B------:R0:W1:Y:S02]  /*75b0*/  SHFL.BFLY P2, R23, R24, R17, R22 ;  /* 0x0c00001118177389 */ /* 0x0000640000040016 */
[----:B01----:R-:W-:Y:S01]  /*75c0*/  ENDCOLLECTIVE ;  /* 0x000000000000791b */ /* 0x003fe20003800000 */
.L_x_530:
[----:B------:R-:W-:-:S05]  /*75d0*/  FADD.FTZ R25, R30, R25 ;  /* 0x000000191e197221 */ /* 0x000fca0000010000 */
[----:B------:R-:W-:Y:S02]  /*75e0*/  MOV R24, R25 ;  /* 0x0000001900187202 */ /* 0x000fe40000000f00 */
[----:B------:R-:W-:-:S07]  /*75f0*/  MOV R31, R23 ;  /* 0x00000017001f7202 */ /* 0x000fce0000000f00 */
[----:B------:R-:W-:Y:S05]  /*7600*/  WARPSYNC.COLLECTIVE R15, `(.L_x_531) ;  /* 0x000000000f087348 */ /* 0x000fea0003c00000 */
[----:B------:R0:W1:Y:S02]  /*7610*/  SHFL.BFLY P2, R23, R24, R17, R22 ;  /* 0x0c00001118177389 */ /* 0x0000640000040016 */
[----:B01----:R-:W-:Y:S01]  /*7620*/  ENDCOLLECTIVE ;  /* 0x000000000000791b */ /* 0x003fe20003800000 */
.L_x_531:
[----:B------:R-:W-:Y:S01]  /*7630*/  FADD.FTZ R31, R32, R31 ;  /* 0x0000001f201f7221 */ /* 0x000fe20000010000 */
[----:B------:R-:W-:Y:S06]  /*7640*/  BRA `(.L_x_532) ;  /* 0xffffffe800c47947 */ /* 0x000fec000383ffff */
.L_x_511:
        /* <DEDUP_REMOVED lines=8> */
.L_x_534:
[----:B------:R-:W-:Y:S05]  /*76d0*/  BSYNC B1 ;  /* 0x0000000000017941 */ /* 0x000fea0003800000 */
.L_x_533:
        /* <DEDUP_REMOVED lines=8> */
.L_x_535:
[----:B------:R-:W-:Y:S01]  /*7760*/  FADD.FTZ R28, R28, R25 ;  /* 0x000000191c1c7221 */ /* 0x000fe20000010000 */
[----:B------:R-:W-:-:S04]  /*7770*/  HFMA2.MMA R17, -RZ, RZ, 0, 2.384185791015625e-07 ;  /* 0x00000004ff117435 */ /* 0x000fc800000001ff */
[----:B------:R-:W-:Y:S02]  /*7780*/  MOV R24, R28 ;  /* 0x0000001c00187202 */ /* 0x000fe40000000f00 */
[----:B------:R-:W-:-:S07]  /*7790*/  MOV R27, R23 ;  /* 0x00000017001b7202 */ /* 0x000fce0000000f00 */
[----:B------:R-:W-:Y:S05]  /*77a0*/  WARPSYNC.COLLECTIVE R15, `(.L_x_536) ;  /* 0x000000000f087348 */ /* 0x000fea0003c00000 */
[----:B------:R0:W1:Y:S02]  /*77b0*/  SHFL.BFLY P2, R23, R24, R17, R22 ;  /* 0x0c00001118177389 */ /* 0x0000640000040016 */
[----:B01----:R-:W-:Y:S01]  /*77c0*/  ENDCOLLECTIVE ;  /* 0x000000000000791b */ /* 0x003fe20003800000 */
.L_x_536:
[----:B------:R-:W-:-:S05]  /*77d0*/  FADD.FTZ R27, R27, R26 ;  /* 0x0000001a1b1b7221 */ /* 0x000fca0000010000 */
[----:B------:R-:W-:Y:S01]  /*77e0*/  MOV R24, R27 ;  /* 0x0000001b00187202 */ /* 0x000fe20000000f00 */
[----:B------:R-:W-:-:S07]  /*77f0*/  IMAD.MOV.U32 R29, RZ, RZ, R23 ;  /* 0x000000ffff1d7224 */ /* 0x000fce00078e0017 */
[----:B------:R-:W-:Y:S05]  /*7800*/  WARPSYNC.COLLECTIVE R15, `(.L_x_537) ;  /* 0x000000000f087348 */ /* 0x000fea0003c00000 */
[----:B------:R0:W1:Y:S02]  /*7810*/  SHFL.BFLY P2, R23, R24, R17, R22 ;  /* 0x0c00001118177389 */ /* 0x0000640000040016 */
[----:B01----:R-:W-:Y:S01]  /*7820*/  ENDCOLLECTIVE ;  /* 0x000000000000791b */ /* 0x003fe20003800000 */
.L_x_537:
[----:B------:R-:W-:-:S05]  /*7830*/  FADD.FTZ R29, R28, R29 ;  /* 0x0000001d1c1d7221 */ /* 0x000fca0000010000 */
[----:B------:R-:W-:Y:S01]  /*7840*/  MOV R24, R29 ;  /* 0x0000001d00187202 */ /* 0x000fe20000000f00 */
[----:B------:R-:W-:Y:S01]  /*7850*/  IMAD.MOV.U32 R17, RZ, RZ, 0x2 ;  /* 0x00000002ff117424 */ /* 0x000fe200078e00ff */
[----:B------:R-:W-:-:S07]  /*7860*/  MOV R30, R23 ;  /* 0x00000017001e7202 */ /* 0x000fce0000000f00 */
[----:B------:R-:W-:Y:S05]  /*7870*/  WARPSYNC.COLLECTIVE R15, `(.L_x_538) ;  /* 0x000000000f087348 */ /* 0x000fea0003c00000 */
[----:B------:R0:W1:Y:S02]  /*7880*/  SHFL.BFLY P2, R23, R24, R17, R22 ;  /* 0x0c00001118177389 */ /* 0x0000640000040016 */
[----:B01----:R-:W-:Y:S01]  /*7890*/  ENDCOLLECTIVE ;  /* 0x000000000000791b */ /* 0x003fe20003800000 */
.L_x_538:
[----:B------:R-:W-:-:S05]  /*78a0*/  FADD.FTZ R30, R27, R30 ;  /* 0x0000001e1b1e7221 */ /* 0x000fca0000010000 */
[----:B------:R-:W-:Y:S02]  /*78b0*/  MOV R24, R30 ;  /* 0x0000001e00187202 */ /* 0x000fe40000000f00 */
[----:B------:R-:W-:-:S07]  /*78c0*/  MOV R32, R23 ;  /* 0x0000001700207202 */ /* 0x000fce0000000f00 */
[----:B------:R-:W-:Y:S05]  /*78d0*/  WARPSYNC.COLLECTIVE R15, `(.L_x_539) ;  /* 0x000000000f087348 */ /* 0x000fea0003c00000 */
[----:B------:R0:W1:Y:S02]  /*78e0*/  SHFL.BFLY P2, R23, R24, R17, R22 ;  /* 0x0c00001118177389 */ /* 0x0000640000040016 */
[----:B01----:R-:W-:Y:S01]  /*78f0*/  ENDCOLLECTIVE ;  /* 0x000000000000791b */ /* 0x003fe20003800000 */
.L_x_539:
[----:B------:R-:W-:Y:S01]  /*7900*/  FADD.FTZ R32, R29, R32 ;  /* 0x000000201d207221 */ /* 0x000fe20000010000 */
[----:B------:R-:W-:-:S03]  /*7910*/  HFMA2.MMA R17, -RZ, RZ, 0, 5.9604644775390625e-08 ;  /* 0x00000001ff117435 */ /* 0x000fc600000001ff */
[----:B------:R-:W-:Y:S01]  /*7920*/  IMAD.MOV.U32 R24, RZ, RZ, R32 ;  /* 0x000000ffff187224 */ /* 0x000fe200078e0020 */
[----:B------:R-:W-:-:S07]  /*7930*/  MOV R25, R23 ;  /* 0x0000001700197202 */ /* 0x000fce0000000f00 */
[----:B------:R-:W-:Y:S05]  /*7940*/  WARPSYNC.COLLECTIVE R15, `(.L_x_540) ;  /* 0x000000000f087348 */ /* 0x000fea0003c00000 */
[----:B------:R0:W1:Y:S02]  /*7950*/  SHFL.BFLY P2, R23, R24, R17, R22 ;  /* 0x0c00001118177389 */ /* 0x0000640000040016 */
[----:B01----:R-:W-:Y:S01]  /*7960*/  ENDCOLLECTIVE ;  /* 0x000000000000791b */ /* 0x003fe20003800000 */
.L_x_540:
[----:B------:R-:W-:-:S05]  /*7970*/  FADD.FTZ R25, R30, R25 ;  /* 0x000000191e197221 */ /* 0x000fca0000010000 */
[----:B------:R-:W-:Y:S02]  /*7980*/  MOV R24, R25 ;  /* 0x0000001900187202 */ /* 0x000fe40000000f00 */
[----:B------:R-:W-:-:S07]  /*7990*/  MOV R31, R23 ;  /* 0x00000017001f7202 */ /* 0x000fce0000000f00 */
[----:B------:R-:W-:Y:S05]  /*79a0*/  WARPSYNC.COLLECTIVE R15, `(.L_x_541) ;  /* 0x000000000f087348 */ /* 0x000fea0003c00000 */
[----:B------:R0:W1:Y:S02]  /*79b0*/  SHFL.BFLY P2, R23, R24, R17, R22 ;  /* 0x0c00001118177389 */ /* 0x0000640000040016 */
[----:B01----:R-:W-:Y:S01]  /*79c0*/  ENDCOLLECTIVE ;  /* 0x000000000000791b */ /* 0x003fe20003800000 */
.L_x_541:
[----:B------:R-:W-:Y:S01]  /*79d0*/  FADD.FTZ R31, R32, R31 ;  /* 0x0000001f201f7221 */ /* 0x000fe20000010000 */
[----:B------:R-:W-:Y:S06]  /*79e0*/  BRA `(.L_x_542) ;  /* 0xffffffe800787947 */ /* 0x000fec000383ffff */
.L_x_512:
[----:B------:R-:W-:Y:S01]  /*79f0*/  HFMA2.MMA R17, -RZ, RZ, 0, 4.76837158203125e-07 ;  /* 0x00000008ff117435 */ /* 0x000fe200000001ff */
[----:B------:R-:W-:Y:S01]  /*7a00*/  BSSY B0, `(.L_x_543) ;  /* 0x0000007000007945 */ /* 0x000fe20003800000 */
[----:B-1----:R-:W-:Y:S01]  /*7a10*/  IMAD.MOV.U32 R24, RZ, RZ, R18 ;  /* 0x000000ffff187224 */ /* 0x002fe200078e0012 */
[----:B------:R-:W-:Y:S02]  /*7a20*/  MOV R22, 0x101f ;  /* 0x0000101f00167802 */ /* 0x000fe40000000f00 */
[----:B0-----:R-:W-:-:S07]  /*7a30*/  MOV R15, 0xffff ;  /* 0x0000ffff000f7802 */ /* 0x001fce0000000f00 */
[----:B--2---:R-:W-:Y:S05]  /*7a40*/  WARPSYNC.COLLECTIVE R15, `(.L_x_544) ;  /* 0x000000000f087348 */ /* 0x004fea0003c00000 */
[----:B------:R0:W1:Y:S02]  /*7a50*/  SHFL.BFLY P2, R23, R24, R17, R22 ;  /* 0x0c00001118177389 */ /* 0x0000640000040016 */
[----:B012---:R-:W-:Y:S01]  /*7a60*/  ENDCOLLECTIVE ;  /* 0x000000000000791b */ /* 0x007fe20003800000 */
.L_x_544:
[----:B------:R-:W-:Y:S05]  /*7a70*/  BSYNC B0 ;  /* 0x0000000000007941 */ /* 0x000fea0003800000 */
.L_x_543:
[----:B------:R-:W-:Y:S01]  /*7a80*/  HFMA2.MMA R17, -RZ, RZ, 0, 4.76837158203125e-07 ;  /* 0x00000008ff117435 */ /* 0x000fe200000001ff */
[----:B------:R-:W-:Y:S01]  /*7a90*/  MOV R24, R19 ;  /* 0x0000001300187202 */ /* 0x000fe20000000f00 */
[----:B------:R-:W-:Y:S01]  /*7aa0*/  IMAD.MOV.U32 R15, RZ, RZ, 0xffff ;  /* 0x0000ffffff0f7424 */ /* 0x000fe200078e00ff */
[----:B------:R-:W-:Y:S01]  /*7ab0*/  MOV R22, 0x101f ;  /* 0x0000101f00167802 */ /* 0x000fe20000000f00 */
[----:B------:R-:W-:Y:S01]  /*7ac0*/  IMAD.MOV.U32 R21, RZ, RZ, R23 ;  /* 0x000000ffff157224 */ /* 0x000fe200078e0017 */
[----:B------:R-:W-:Y:S01]  /*7ad0*/  @!P0 SHF.L.U32 R28, R47, 0x1, RZ ;  /* 0x000000012f1c8819 */ /* 0x000fe200000006ff */
[----:B------:R-:W-:Y:S01]  /*7ae0*/  HFMA2.MMA R29, -RZ, RZ, 0, 0 ;  /* 0x00000000ff1d7435 */ /* 0x000fe200000001ff */
[----:B------:R-:W-:-:S10]  /*7af0*/  @!P0 IADD3 R25, R26, 0x14, RZ ;  /* 0x000000141a198810 */ /* 0x000fd40007ffe0ff */
[----:B------:R-:W-:Y:S05]  /*7b00*/  WARPSYNC.COLLECTIVE R15, `(.L_x_545) ;  /* 0x000000000f087348 */ /* 0x000fea0003c00000 */
[----:B------:R0:W1:Y:S02]  /*7b10*/  SHFL.BFLY P2, R23, R24, R17, R22 ;  /* 0x0c00001118177389 */ /* 0x0000640000040016 */
[----:B01----:R-:W-:Y:S01]  /*7b20*/  ENDCOLLECTIVE ;  /* 0x000000000000791b */ /* 0x003fe20003800000 */
.L_x_545:
[----:B------:R-:W-:Y:S01]  /*7b30*/  FADD.FTZ R21, R21, R18 ;  /* 0x0000001215157221 */ /* 0x000fe20000010000 */
[----:B------:R-:W-:Y:S01]  /*7b40*/  @!P0 LEA R30, R47, UR4, 0x7 ;  /* 0x000000042f1e8c11 */ /* 0x000fe2000f8e38ff */
[----:B------:R-:W-:Y:S01]  /*7b50*/  IMAD.MOV.U32 R33, RZ, RZ, RZ ;  /* 0x000000ffff217224 */ /* 0x000fe200078e00ff */
[----:B------:R-:W-:Y:S01]  /*7b60*/  @!P0 LOP3.LUT R25, R25, R28, RZ, 0x3c, !PT ;  /* 0x0000001c19198212 */ /* 0x000fe200078e3cff */
[----:B------:R-:W-:Y:S01]  /*7b70*/  IMAD.MOV.U32 R39, RZ, RZ, RZ ;  /* 0x000000ffff277224 */ /* 0x000fe200078e00ff */
[----:B------:R-:W-:Y:S02]  /*7b80*/  @!P0 LEA R31, R47, UR4, 0x7 ;  /* 0x000000042f1f8c11 */ /* 0x000fe4000f8e38ff */
[----:B------:R-:W-:Y:S02]  /*7b90*/  @!P0 LEA R25, R25, R30, 0x2 ;  /* 0x0000001e19198211 */ /* 0x000fe400078e10ff */
[----:B------:R-:W-:-:S03]  /*7ba0*/  @!P0 LEA R37, R47, UR4, 0x7 ;  /* 0x000000042f258c11 */ /* 0x000fc6000f8e38ff */
[----:B------:R-:W0:Y:S01]  /*7bb0*/  @!P0 LDS R28, [R25+0x500] ;  /* 0x00050000191c8984 */ /* 0x000e220000000800 */
[----:B------:R-:W-:Y:S01]  /*7bc0*/  HFMA2.MMA R17, -RZ, RZ, 0, 2.384185791015625e-07 ;  /* 0x00000004ff117435 */ /* 0x000fe200000001ff */
[----:B------:R-:W-:Y:S02]  /*7bd0*/  MOV R24, R21 ;  /* 0x0000001500187202 */ /* 0x000fe40000000f00 */
[----:B------:R1:W2:Y:S01]  /*7be0*/  @!P0 LDS R27, [R25] ;  /* 0x00000000191b8984 */ /* 0x0002a20000000800 */
[----:B------:R-:W-:Y:S01]  /*7bf0*/  FADD.FTZ R18, R23, R19 ;  /* 0x0000001317127221 */ /* 0x000fe20000010000 */
[----:B-1----:R-:W-:-:S07]  /*7c00*/  IMAD.MOV.U32 R25, RZ, RZ, RZ ;  /* 0x000000ffff197224 */ /* 0x002fce00078e00ff */
[----:B0-2---:R-:W-:Y:S05]  /*7c10*/  WARPSYNC.COLLECTIVE R15, `(.L_x_546) ;  /* 0x000000000f087348 */ /* 0x005fea0003c00000 */
[----:B------:R1:W3:Y:S02]  /*7c20*/  SHFL.BFLY P2, R23, R24, R17, R22 ;  /* 0x0c00001118177389 */ /* 0x0002e40000040016 */
[----:B0123--:R-:W-:Y:S01]  /*7c30*/  ENDCOLLECTIVE ;  /* 0x000000000000791b */ /* 0x00ffe20003800000 */
.L_x_546:
[----:B------:R-:W-:Y:S01]  /*7c40*/  MOV R24, R18 ;  /* 0x0000001200187202 */ /* 0x000fe20000000f00 */
[----:B------:R-:W-:-:S07]  /*7c50*/  IMAD.MOV.U32 R20, RZ, RZ, R23 ;  /* 0x000000ffff147224 */ /* 0x000fce00078e0017 */
[----:B------:R-:W-:Y:S05]  /*7c60*/  WARPSYNC.COLLECTIVE R15, `(.L_x_547) ;  /* 0x000000000f087348 */ /* 0x000fea0003c00000 */
[----:B------:R0:W1:Y:S02]  /*7c70*/  SHFL.BFLY P2, R23, R24, R17, R22 ;  /* 0x0c00001118177389 */ /* 0x0000640000040016 */
[----:B01----:R-:W-:Y:S01]  /*7c80*/  ENDCOLLECTIVE ;  /* 0x000000000000791b */ /* 0x003fe20003800000 */
.L_x_547:
        /* <DEDUP_REMOVED lines=9> */
.L_x_548:
[----:B------:R-:W-:Y:S02]  /*7d20*/  MOV R24, R21 ;  /* 0x0000001500187202 */ /* 0x000fe40000000f00 */
[----:B------:R-:W-:-:S07]  /*7d30*/  MOV R19, R23 ;  /* 0x0000001700137202 */ /* 0x000fce0000000f00 */
[----:B------:R-:W-:Y:S05]  /*7d40*/  WARPSYNC.COLLECTIVE R15, `(.L_x_549) ;  /* 0x000000000f087348 */ /* 0x000fea0003c00000 */
[----:B------:R0:W1:Y:S02]  /*7d50*/  SHFL.BFLY P2, R23, R24, R17, R22 ;  /* 0x0c00001118177389 */ /* 0x0000640000040016 */
[----:B01----:R-:W-:Y:S01]  /*7d60*/  ENDCOLLECTIVE ;  /* 0x000000000000791b */ /* 0x003fe20003800000 */
.L_x_549:
[----:B------:R-:W-:Y:S01]  /*7d70*/  FADD.FTZ R19, R20, R19 ;  /* 0x0000001314137221 */ /* 0x000fe20000010000 */
[----:B------:R-:W-:Y:S01]  /*7d80*/  @!P0 VIADD R20, R26, 0x28 ;  /* 0x000000281a148836 */ /* 0x000fe20000000000 */
[----:B------:R-:W-:Y:S02]  /*7d90*/  HFMA2.MMA R17, -RZ, RZ, 0, 5.9604644775390625e-08 ;  /* 0x00000001ff117435 */ /* 0x000fe400000001ff */
[----:B------:R-:W-:Y:S02]  /*7da0*/  IMAD.MOV.U32 R24, RZ, RZ, R19 ;  /* 0x000000ffff187224 */ /* 0x000fe400078e0013 */
[----:B------:R-:W-:Y:S01]  /*7db0*/  FADD.FTZ R18, R21, R23 ;  /* 0x0000001715127221 */ /* 0x000fe20000010000 */
[----:B------:R-:W-:-:S07]  /*7dc0*/  @!P0 SHF.L.U32 R21, R47, 0x1, RZ ;  /* 0x000000012f158819 */ /* 0x000fce00000006ff */
[----:B------:R-:W-:Y:S05]  /*7dd0*/  WARPSYNC.COLLECTIVE R15, `(.L_x_550) ;  /* 0x000000000f087348 */ /* 0x000fea0003c00000 */
[----:B------:R0:W1:Y:S02]  /*7de0*/  SHFL.BFLY P2, R23, R24, R17, R22 ;  /* 0x0c00001118177389 */ /* 0x0000640000040016 */
[----:B01----:R-:W-:Y:S01]  /*7df0*/  ENDCOLLECTIVE ;  /* 0x000000000000791b */ /* 0x003fe20003800000 */
.L_x_550:
[----:B------:R-:W-:-:S04]  /*7e00*/  @!P0 LOP3.LUT R20, R20, R21, RZ, 0x3c, !PT ;  /* 0x0000001514148212 */ /* 0x000fc800078e3cff */
[----:B------:R-:W-:-:S05]  /*7e10*/  @!P0 LEA R31, R20, R31, 0x2 ;  /* 0x0000001f141f8211 */ /* 0x000fca00078e10ff */
[----:B------:R-:W0:Y:S01]  /*7e20*/  @!P0 LDS R36, [R31+0x500] ;  /* 0x000500001f248984 */ /* 0x000e220000000800 */
[----:B------:R-:W-:-:S03]  /*7e30*/  MOV R24, R18 ;  /* 0x0000001200187202 */ /* 0x000fc60000000f00 */
[----:B------:R1:W2:Y:S01]  /*7e40*/  @!P0 LDS R35, [R31] ;  /* 0x000000001f238984 */ /* 0x0002a20000000800 */
[----:B------:R-:W-:Y:S01]  /*7e50*/  MOV R28, R23 ;  /* 0x00000017001c7202 */ /* 0x000fe20000000f00 */
[----:B-1----:R-:W-:-:S11]  /*7e60*/  HFMA2.MMA R31, -RZ, RZ, 0, 0 ;  /* 0x00000000ff1f7435 */ /* 0x002fd600000001ff */
[----:B0-2---:R-:W-:Y:S05]  /*7e70*/  WARPSYNC.COLLECTIVE R15, `(.L_x_551) ;  /* 0x000000000f087348 */ /* 0x005fea0003c00000 */
[----:B------:R1:W3:Y:S02]  /*7e80*/  SHFL.BFLY P2, R23, R24, R17, R22 ;  /* 0x0c00001118177389 */ /* 0x0002e40000040016 */
[----:B0123--:R-:W-:Y:S01]  /*7e90*/  ENDCOLLECTIVE ;  /* 0x000000000000791b */ /* 0x00ffe20003800000 */
.L_x_551:
[----:B------:R-:W-:Y:S01]  /*7ea0*/  FADD.FTZ R19, R19, R28 ;  /* 0x0000001c13137221 */ /* 0x000fe20000010000 */
[----:B------:R-:W-:Y:S01]  /*7eb0*/  HFMA2.MMA R17, -RZ, RZ, 0, 4.76837158203125e-07 ;  /* 0x00000008ff117435 */ /* 0x000fe200000001ff */
[----:B------:R-:W-:Y:S01]  /*7ec0*/  MOV R24, R25 ;  /* 0x0000001900187202 */ /* 0x000fe20000000f00 */
[----:B------:R-:W-:-:S09]  /*7ed0*/  IMAD.MOV.U32 R27, RZ, RZ, R23 ;  /* 0x000000ffff1b7224 */ /* 0x000fd200078e0017 */
[----:B------:R-:W-:Y:S05]  /*7ee0*/  WARPSYNC.COLLECTIVE R15, `(.L_x_552) ;  /* 0x000000000f087348 */ /* 0x000fea0003c00000 */
[----:B------:R0:W1:Y:S02]  /*7ef0*/  SHFL.BFLY P2, R23, R24, R17, R22 ;  /* 0x0c00001118177389 */ /* 0x0000640000040016 */
[----:B01----:R-:W-:Y:S01]  /*7f00*/  ENDCOLLECTIVE ;  /* 0x000000000000791b */ /* 0x003fe20003800000 */
.L_x_552:
[----:B------:R-:W-:Y:S02]  /*7f10*/  @!P0 MOV R33, R36 ;  /* 0x0000002400218202 */ /* 0x000fe40000000f00 */
[----:B------:R-:W-:Y:S01]  /*7f20*/  @!P0 MOV R31, R35 ;  /* 0x00000023001f8202 */ /* 0x000fe20000000f00 */
[----:B------:R-:W-:Y:S01]  /*7f30*/  IMAD.MOV.U32 R24, RZ, RZ, R29 ;  /* 0x000000ffff187224 */ /* 0x000fe200078e001d */
[----:B------:R-:W-:-:S07]  /*7f40*/  MOV R30, R23 ;  /* 0x00000017001e7202 */ /* 0x000fce0000000f00 */
[----:B------:R-:W-:Y:S05]  /*7f50*/  WARPSYNC.COLLECTIVE R15, `(.L_x_553) ;  /* 0x000000000f087348 */ /* 0x000fea0003c00000 */
[----:B------:R0:W1:Y:S02]  /*7f60*/  SHFL.BFLY P2, R23, R24, R17, R22 ;  /* 0x0c00001118177389 */ /* 0x0000640000040016 */
[----:B01----:R-:W-:Y:S01]  /*7f70*/  ENDCOLLECTIVE ;  /* 0x000000000000791b */ /* 0x003fe20003800000 */
.L_x_553:
[----:B------:R-:W-:-:S05]  /*7f80*/  FADD.FTZ R30, R30, R25 ;  /* 0x000000191e1e7221 */ /* 0x000fca0000010000 */
[----:B------:R-:W-:Y:S01]  /*7f90*/  MOV R24, R30 ;  /* 0x0000001e00187202 */ /* 0x000fe20000000f00 */
[----:B------:R-:W-:Y:S01]  /*7fa0*/  IMAD.MOV.U32 R17, RZ, RZ, 0x4 ;  /* 0x00000004ff117424 */ /* 0x000fe200078e00ff */
[----:B------:R-:W-:-:S07]  /*7fb0*/  MOV R32, R23 ;  /* 0x0000001700207202 */ /* 0x000fce0000000f00 */
[----:B------:R-:W-:Y:S05]  /*7fc0*/  WARPSYNC.COLLECTIVE R15, `(.L_x_554) ;  /* 0x000000000f087348 */ /* 0x000fea0003c00000 */
[----:B------:R0:W1:Y:S02]  /*7fd0*/  SHFL.BFLY P2, R23, R24, R17, R22 ;  /* 0x0c00001118177389 */ /* 0x0000640000040016 */
[----:B01----:R-:W-:Y:S01]  /*7fe0*/  ENDCOLLECTIVE ;  /* 0x000000000000791b */ /* 0x003fe20003800000 */
.L_x_554:
[----:B------:R-:W-:-:S05]  /*7ff0*/  FADD.FTZ R32, R32, R29 ;  /* 0x0000001d20207221 */ /* 0x000fca0000010000 */
[----:B------:R-:W-:Y:S02]  /*8000*/  MOV R24, R32 ;  /* 0x0000002000187202 */ /* 0x000fe40000000f00 */
[----:B------:R-:W-:-:S07]  /*8010*/  MOV R25, R23 ;  /* 0x0000001700197202 */ /* 0x000fce0000000f00 */
[----:B------:R-:W-:Y:S05]  /*8020*/  WARPSYNC.COLLECTIVE R15, `(.L_x_555) ;  /* 0x000000000f087348 */ /* 0x000fea0003c00000 */
[----:B------:R0:W1:Y:S02]  /*8030*/  SHFL.BFLY P2, R23, R24, R17, R22 ;  /* 0x0c00001118177389 */ /* 0x0000640000040016 */
[----:B01----:R-:W-:Y:S01]  /*8040*/  ENDCOLLECTIVE ;  /* 0x000000000000791b */ /* 0x003fe20003800000 */
.L_x_555:
[----:B------:R-:W-:Y:S01]  /*8050*/  FADD.FTZ R25, R30, R25 ;  /* 0x000000191e197221 */ /* 0x000fe20000010000 */
[----:B------:R-:W-:-:S04]  /*8060*/  HFMA2.MMA R17, -RZ, RZ, 0, 1.1920928955078125e-07 ;  /* 0x00000002ff117435 */ /* 0x000fc800000001ff */
[----:B------:R-:W-:Y:S02]  /*8070*/  MOV R24, R25 ;  /* 0x0000001900187202 */ /* 0x000fe40000000f00 */
[----:B------:R-:W-:-:S07]  /*8080*/  MOV R29, R23 ;  /* 0x00000017001d7202 */ /* 0x000fce0000000f00 */
[----:B------:R-:W-:Y:S05]  /*8090*/  WARPSYNC.COLLECTIVE R15, `(.L_x_556) ;  /* 0x000000000f087348 */ /* 0x000fea0003c00000 */
[----:B------:R0:W1:Y:S02]  /*80a0*/  SHFL.BFLY P2, R23, R24, R17, R22 ;  /* 0x0c00001118177389 */ /* 0x0000640000040016 */
[----:B01----:R-:W-:Y:S01]  /*80b0*/  ENDCOLLECTIVE ;  /* 0x000000000000791b */ /* 0x003fe20003800000 */
.L_x_556:
[----:B------:R-:W-:-:S05]  /*80c0*/  FADD.FTZ R29, R32, R29 ;  /* 0x0000001d201d7221 */ /* 0x000fca0000010000 */
[----:B------:R-:W-:Y:S01]  /*80d0*/  MOV R24, R29 ;  /* 0x0000001d00187202 */ /* 0x000fe20000000f00 */
[----:B------:R-:W-:-:S07]  /*80e0*/  IMAD.MOV.U32 R20, RZ, RZ, R23 ;  /* 0x000000ffff147224 */ /* 0x000fce00078e0017 */
[----:B------:R-:W-:Y:S05]  /*80f0*/  WARPSYNC.COLLECTIVE R15, `(.L_x_557) ;  /* 0x000000000f087348 */ /* 0x000fea0003c00000 */
[----:B------:R0:W1:Y:S02]  /*8100*/  SHFL.BFLY P2, R23, R24, R17, R22 ;  /* 0x0c00001118177389 */ /* 0x0000640000040016 */
[----:B01----:R-:W-:Y:S01]  /*8110*/  ENDCOLLECTIVE ;  /* 0x000000000000791b */ /* 0x003fe20003800000 */
.L_x_557:
[----:B------:R-:W-:Y:S01]  /*8120*/  FADD.FTZ R25, R25, R20 ;  /* 0x0000001419197221 */ /* 0x000fe20000010000 */
[----:B------:R-:W-:-:S04]  /*8130*/  @!P0 IADD3 R20, R26, 0x3c, RZ ;  /* 0x0000003c1a148810 */ /* 0x000fc80007ffe0ff */
[----:B------:R-:W-:Y:S01]  /*8140*/  MOV R24, R25 ;  /* 0x0000001900187202 */ /* 0x000fe20000000f00 */
[----:B------:R-:W-:Y:S01]  /*8150*/  IMAD.MOV.U32 R17, RZ, RZ, 0x1 ;  /* 0x00000001ff117424 */ /* 0x000fe200078e00ff */
[----:B------:R-:W-:-:S07]  /*8160*/  MOV R34, R23 ;  /* 0x0000001700227202 */ /* 0x000fce0000000f00 */
[----:B------:R-:W-:Y:S05]  /*8170*/  WARPSYNC.COLLECTIVE R15, `(.L_x_558) ;  /* 0x000000000f087348 */ /* 0x000fea0003c00000 */
[----:B------:R0:W1:Y:S02]  /*8180*/  SHFL.BFLY P2, R23, R24, R17, R22 ;  /* 0x0c00001118177389 */ /* 0x0000640000040016 */
[----:B01----:R-:W-:Y:S01]  /*8190*/  ENDCOLLECTIVE ;  /* 0x000000000000791b */ /* 0x003fe20003800000 */
.L_x_558:
[----:B------:R-:W-:-:S05]  /*81a0*/  FADD.FTZ R34, R29, R34 ;  /* 0x000000221d227221 */ /* 0x000fca0000010000 */
[----:B------:R-:W-:Y:S02]  /*81b0*/  MOV R24, R34 ;  /* 0x0000002200187202 */ /* 0x000fe40000000f00 */
[----:B------:R-:W-:-:S07]  /*81c0*/  MOV R36, R23 ;  /* 0x0000001700247202 */ /* 0x000fce0000000f00 */
[----:B------:R-:W-:Y:S05]  /*81d0*/  WARPSYNC.COLLECTIVE R15, `(.L_x_559) ;  /* 0x000000000f087348 */ /* 0x000fea0003c00000 */
[----:B------:R0:W1:Y:S02]  /*81e0*/  SHFL.BFLY P2, R23, R24, R17, R22 ;  /* 0x0c00001118177389 */ /* 0x0000640000040016 */
[----:B01----:R-:W-:Y:S01]  /*81f0*/  ENDCOLLECTIVE ;  /* 0x000000000000791b */ /* 0x003fe20003800000 */
.L_x_559:
[----:B------:R-:W-:Y:S01]  /*8200*/  FADD.FTZ R25, R25, R36 ;  /* 0x0000002419197221 */ /* 0x000fe20000010000 */
[----:B------:R-:W-:Y:S01]  /*8210*/  HFMA2.MMA R17, -RZ, RZ, 0, 4.76837158203125e-07 ;  /* 0x00000008ff117435 */ /* 0x000fe200000001ff */
[----:B------:R-:W-:Y:S01]  /*8220*/  IMAD.MOV.U32 R24, RZ, RZ, R31 ;  /* 0x000000ffff187224 */ /* 0x000fe200078e001f */
[----:B------:R-:W-:-:S09]  /*8230*/  MOV R35, R23 ;  /* 0x0000001700237202 */ /* 0x000fd20000000f00 */
[----:B------:R-:W-:Y:S05]  /*8240*/  WARPSYNC.COLLECTIVE R15, `(.L_x_560) ;  /* 0x000000000f087348 */ /* 0x000fea0003c00000 */
[----:B------:R0:W1:Y:S02]  /*8250*/  SHFL.BFLY P2, R23, R24, R17, R22 ;  /* 0x0c00001118177389 */ /* 0x0000640000040016 */
[----:B01----:R-:W-:Y:S01]  /*8260*/  ENDCOLLECTIVE ;  /* 0x000000000000791b */ /* 0x003fe20003800000 */
.L_x_560:
[----:B------:R-:W-:Y:S02]  /*8270*/  MOV R24, R33 ;  /* 0x0000002100187202 */ /* 0x000fe40000000f00 */
[----:B------:R-:W-:-:S07]  /*8280*/  MOV R38, R23 ;  /* 0x0000001700267202 */ /* 0x000fce0000000f00 */
[----:B------:R-:W-:Y:S05]  /*8290*/  WARPSYNC.COLLECTIVE R15, `(.L_x_561) ;  /* 0x000000000f087348 */ /* 0x000fea0003c00000 */
[----:B------:R0:W1:Y:S02]  /*82a0*/  SHFL.BFLY P2, R23, R24, R17, R22 ;  /* 0x0c00001118177389 */ /* 0x0000640000040016 */
[----:B01----:R-:W-:Y:S01]  /*82b0*/  ENDCOLLECTIVE ;  /* 0x000000000000791b */ /* 0x003fe20003800000 */
.L_x_561:
[----:B------:R-:W-:Y:S01]  /*82c0*/  FADD.FTZ R38, R38, R31 ;  /* 0x0000001f26267221 */ /* 0x000fe20000010000 */
[----:B------:R-:W-:-:S04]  /*82d0*/  HFMA2.MMA R17, -RZ, RZ, 0, 2.384185791015625e-07 ;  /* 0x00000004ff117435 */ /* 0x000fc800000001ff */
[----:B------:R-:W-:Y:S01]  /*82e0*/  MOV R24, R38 ;  /* 0x0000002600187202 */ /* 0x000fe20000000f00 */
[----:B------:R-:W-:-:S07]  /*82f0*/  IMAD.MOV.U32 R40, RZ, RZ, R23 ;  /* 0x000000ffff287224 */ /* 0x000fce00078e0017 */
[----:B------:R-:W-:Y:S05]  /*8300*/  WARPSYNC.COLLECTIVE R15, `(.L_x_562) ;  /* 0x000000000f087348 */ /* 0x000fea0003c00000 */
[----:B------:R0:W1:Y:S02]  /*8310*/  SHFL.BFLY P2, R23, R24, R17, R22 ;  /* 0x0c00001118177389 */ /* 0x0000640000040016 */
[----:B01----:R-:W-:Y:S01]  /*8320*/  ENDCOLLECTIVE ;  /* 0x000000000000791b */ /* 0x003fe20003800000 */
.L_x_562:
[----:B------:R-:W-:-:S05]  /*8330*/  FADD.FTZ R40, R40, R33 ;  /* 0x0000002128287221 */ /* 0x000fca0000010000 */
[----:B------:R-:W-:Y:S01]  /*8340*/  MOV R24, R40 ;  /* 0x0000002800187202 */ /* 0x000fe20000000f00 */
[----:B------:R-:W-:-:S07]  /*8350*/  IMAD.MOV.U32 R31, RZ, RZ, R23 ;  /* 0x000000ffff1f7224 */ /* 0x000fce00078e0017 */
[----:B------:R-:W-:Y:S05]  /*8360*/  WARPSYNC.COLLECTIVE R15, `(.L_x_563) ;  /* 0x000000000f087348 */ /* 0x000fea0003c00000 */
[----:B------:R0:W1:Y:S02]  /*8370*/  SHFL.BFLY P2, R23, R24, R17, R22 ;  /* 0x0c00001118177389 */ /* 0x0000640000040016 */
[----:B01----:R-:W-:Y:S01]  /*8380*/  ENDCOLLECTIVE ;  /* 0x000000000000791b */ /* 0x003fe20003800000 */
.L_x_563:
        /* <DEDUP_REMOVED lines=10> */
.L_x_564:
[----:B------:R-:W-:-:S05]  /*8430*/  @!P0 IMAD R37, R20, 0x4, R37 ;  /* 0x0000000414258824 */ /* 0x000fca00078e0225 */
[----:B------:R-:W0:Y:S04]  /*8440*/  @!P0 LDS R42, [R37] ;  /* 0x00000000252a8984 */ /* 0x000e280000000800 */
[----:B------:R1:W2:Y:S01]  /*8450*/  @!P0 LDS R44, [R37+0x500] ;  /* 0x00050000252c8984 */ /* 0x0002a20000000800 */
[----:B------:R-:W-:Y:S01]  /*8460*/  IMAD.MOV.U32 R24, RZ, RZ, R33 ;  /* 0x000000ffff187224 */ /* 0x000fe200078e0021 */
[----:B-1----:R-:W-:Y:S01]  /*8470*/  HFMA2.MMA R37, -RZ, RZ, 0, 0 ;  /* 0x00000000ff257435 */ /* 0x002fe200000001ff */
[----:B------:R-:W-:-:S10]  /*8480*/  MOV R30, R23 ;  /* 0x00000017001e7202 */ /* 0x000fd40000000f00 */
[----:B0-2---:R-:W-:Y:S05]  /*8490*/  WARPSYNC.COLLECTIVE R15, `(.L_x_565) ;  /* 0x000000000f087348 */ /* 0x005fea0003c00000 */
[----:B------:R1:W3:Y:S02]  /*84a0*/  SHFL.BFLY P2, R23, R24, R17, R22 ;  /* 0x0c00001118177389 */ /* 0x0002e40000040016 */
[----:B0123--:R-:W-:Y:S01]  /*84b0*/  ENDCOLLECTIVE ;  /* 0x000000000000791b */ /* 0x00ffe20003800000 */
.L_x_565:
[----:B------:R-:W-:Y:S01]  /*84c0*/  FADD.FTZ R40, R31, R30 ;  /* 0x0000001e1f287221 */ /* 0x000fe20000010000 */
[----:B------:R-:W-:-:S04]  /*84d0*/  HFMA2.MMA R17, -RZ, RZ, 0, 5.9604644775390625e-08 ;  /* 0x00000001ff117435 */ /* 0x000fc800000001ff */
[----:B------:R-:W-:Y:S02]  /*84e0*/  MOV R24, R40 ;  /* 0x0000002800187202 */ /* 0x000fe40000000f00 */
[----:B------:R-:W-:Y:S02]  /*84f0*/  @!P0 MOV R37, R42 ;  /* 0x0000002a00258202 */ /* 0x000fe40000000f00 */
[----:B------:R-:W-:-:S07]  /*8500*/  MOV R32, R23 ;  /* 0x0000001700207202 */ /* 0x000fce0000000f00 */
[----:B------:R-:W-:Y:S05]  /*8510*/  WARPSYNC.COLLECTIVE R15, `(.L_x_566) ;  /* 0x000000000f087348 */ /* 0x000fea0003c00000 */
[----:B------:R0:W1:Y:S02]  /*8520*/  SHFL.BFLY P2, R23, R24, R17, R22 ;  /* 0x0c00001118177389 */ /* 0x0000640000040016 */
[----:B01----:R-:W-:Y:S01]  /*8530*/  ENDCOLLECTIVE ;  /* 0x000000000000791b */ /* 0x003fe20003800000 */
.L_x_566:
[----:B------:R-:W-:Y:S01]  /*8540*/  @!P0 MOV R39, R44 ;  /* 0x0000002c00278202 */ /* 0x000fe20000000f00 */
[----:B------:R-:W-:Y:S01]  /*8550*/  FADD.FTZ R41, R33, R32 ;  /* 0x0000002021297221 */ /* 0x000fe20000010000 */
[----:B------:R-:W-:-:S03]  /*8560*/  ISETP.NE.AND P0, PT, R47, RZ, PT ;  /* 0x000000ff2f00720c */ /* 0x000fc60003f05270 */
[----:B------:R-:W-:-:S10]  /*8570*/  IMAD.MOV.U32 R24, RZ, RZ, R41 ;  /* 0x000000ffff187224 */ /* 0x000fd400078e0029 */
[----:B------:R-:W0:Y:S01]  /*8580*/  @!P0 LDC.64 R32, c[0x0][0x218] ;  /* 0x00008600ff208b82 */ /* 0x000e220000000a00 */
[----:B------:R-:W-:-:S07]  /*8590*/  MOV R43, R23 ;  /* 0x00000017002b7202 */ /* 0x000fce0000000f00 */
[----:B------:R-:W1:Y:S02]  /*85a0*/  @!P0 LDC.64 R20, c[0x0][0x220] ;  /* 0x00008800ff148b82 */ /* 0x000e640000000a00 */
[----:B01----:R-:W-:Y:S05]  /*85b0*/  WARPSYNC.COLLECTIVE R15, `(.L_x_567) ;  /* 0x000000000f087348 */ /* 0x003fea0003c00000 */
[----:B------:R2:W3:Y:S02]  /*85c0*/  SHFL.BFLY P2, R23, R24, R17, R22 ;  /* 0x0c00001118177389 */ /* 0x0004e40000040016 */
[----:B0123--:R-:W-:Y:S01]  /*85d0*/  ENDCOLLECTIVE ;  /* 0x000000000000791b */ /* 0x00ffe20003800000 */
.L_x_567:
[----:B------:R-:W-:Y:S01]  /*85e0*/  FADD.FTZ R40, R40, R43 ;  /* 0x0000002b28287221 */ /* 0x000fe20000010000 */
[----:B------:R-:W0:Y:S01]  /*85f0*/  @!P0 LDC.64 R30, c[0x0][0x218] ;  /* 0x00008600ff1e8b82 */ /* 0x000e220000000a00 */
[----:B------:R-:W-:Y:S01]  /*8600*/  HFMA2.MMA R17, -RZ, RZ, 0, 4.76837158203125e-07 ;  /* 0x00000008ff117435 */ /* 0x000fe200000001ff */
[----:B------:R-:W-:-:S06]  /*8610*/  MOV R24, R37 ;  /* 0x0000002500187202 */ /* 0x000fcc0000000f00 */
[----:B------:R-:W1:Y:S01]  /*8620*/  @!P0 LDC.64 R28, c[0x0][0x220] ;  /* 0x00008800ff1c8b82 */ /* 0x000e620000000a00 */
[----:B------:R-:W-:-:S07]  /*8630*/  MOV R42, R23 ;  /* 0x00000017002a7202 */ /* 0x000fce0000000f00 */
[----:B01----:R-:W-:Y:S05]  /*8640*/  WARPSYNC.COLLECTIVE R15, `(.L_x_568) ;  /* 0x000000000f087348 */ /* 0x003fea0003c00000 */
[----:B------:R2:W3:Y:S02]  /*8650*/  SHFL.BFLY P2, R23, R24, R17, R22 ;  /* 0x0c00001118177389 */ /* 0x0004e40000040016 */
[----:B0123--:R-:W-:Y:S01]  /*8660*/  ENDCOLLECTIVE ;  /* 0x000000000000791b */ /* 0x00ffe20003800000 */
.L_x_568:
[----:B------:R-:W-:Y:S01]  /*8670*/  FADD.FTZ R41, R41, R42 ;  /* 0x0000002a29297221 */ /* 0x000fe20000010000 */
[----:B------:R-:W-:Y:S01]  /*8680*/  MOV R24, R39 ;  /* 0x0000002700187202 */ /* 0x000fe20000000f00 */
[----:B------:R-:W-:-:S07]  /*8690*/  IMAD.MOV.U32 R46, RZ, RZ, R23 ;  /* 0x000000ffff2e7224 */ /* 0x000fce00078e0017 */
[----:B------:R-:W-:Y:S05]  /*86a0*/  WARPSYNC.COLLECTIVE R15, `(.L_x_569) ;  /* 0x000000000f087348 */ /* 0x000fea0003c00000 */
[----:B------:R0:W1:Y:S02]  /*86b0*/  SHFL.BFLY P2, R23, R24, R17, R22 ;  /* 0x0c00001118177389 */ /* 0x0000640000040016 */
[----:B01----:R-:W-:Y:S01]  /*86c0*/  ENDCOLLECTIVE ;  /* 0x000000000000791b */ /* 0x003fe20003800000 */
.L_x_569:
[----:B------:R-:W-:Y:S01]  /*86d0*/  FADD.FTZ R46, R46, R37 ;  /* 0x000000252e2e7221 */ /* 0x000fe20000010000 */
[----:B------:R-:W-:-:S03]  /*86e0*/  HFMA2.MMA R17, -RZ, RZ, 0, 2.384185791015625e-07 ;  /* 0x00000004ff117435 */ /* 0x000fc600000001ff */
[----:B------:R-:W-:Y:S01]  /*86f0*/  IMAD.MOV.U32 R24, RZ, RZ, R46 ;  /* 0x000000ffff187224 */ /* 0x000fe200078e002e */
[----:B------:R-:W-:-:S07]  /*8700*/  MOV R44, R23 ;  /* 0x00000017002c7202 */ /* 0x000fce0000000f00 */
[----:B------:R-:W-:Y:S05]  /*8710*/  WARPSYNC.COLLECTIVE R15, `(.L_x_570) ;  /* 0x000000000f087348 */ /* 0x000fea0003c00000 */
[----:B------:R0:W1:Y:S02]  /*8720*/  SHFL.BFLY P2, R23, R24, R17, R22 ;  /* 0x0c00001118177389 */ /* 0x0000640000040016 */
[----:B01----:R-:W-:Y:S01]  /*8730*/  ENDCOLLECTIVE ;  /* 0x000000000000791b */ /* 0x003fe20003800000 */
.L_x_570:
[----:B------:R-:W-:Y:S01]  /*8740*/  FADD.FTZ R38, R44, R39 ;  /* 0x000000272c267221 */ /* 0x000fe20000010000 */
[----:B------:R-:W-:-:S04]  /*8750*/  FADD.FTZ R44, R18, R27 ;  /* 0x0000001b122c7221 */ /* 0x000fc80000010000 */
[----:B------:R-:W-:Y:S02]  /*8760*/  MOV R24, R38 ;  /* 0x0000002600187202 */ /* 0x000fe40000000f00 */
[----:B------:R-:W-:-:S07]  /*8770*/  MOV R37, R23 ;  /* 0x0000001700257202 */ /* 0x000fce0000000f00 */
[----:B------:R-:W-:Y:S05]  /*8780*/  WARPSYNC.COLLECTIVE R15, `(.L_x_571) ;  /* 0x000000000f087348 */ /* 0x000fea0003c00000 */
[----:B------:R0:W1:Y:S02]  /*8790*/  SHFL.BFLY P2, R23, R24, R17, R22 ;  /* 0x0c00001118177389 */ /* 0x0000640000040016 */
[----:B01----:R-:W-:Y:S01]  /*87a0*/  ENDCOLLECTIVE ;  /* 0x000000000000791b */ /* 0x003fe20003800000 */
.L_x_571:
[----:B------:R-:W-:Y:S01]  /*87b0*/  FADD.FTZ R46, R46, R37 ;  /* 0x000000252e2e7221 */ /* 0x000fe20000010000 */
[----:B------:R-:W-:Y:S02]  /*87c0*/  IMAD.IADD R37, R26, 0x1, R9 ;  /* 0x000000011a257824 */ /* 0x000fe400078e0209 */
[----:B------:R-:W0:Y:S02]  /*87d0*/  @!P0 LDC.64 R26, c[0x0][0x218] ;  /* 0x00008600ff1a8b82 */ /* 0x000e240000000a00 */
[----:B------:R-:W-:-:S04]  /*87e0*/  @!P0 IMAD.WIDE R32, R37, 0x2, R32 ;  /* 0x0000000225208825 */ /* 0x000fc800078e0220 */
[C---:B------:R-:W-:Y:S01]  /*87f0*/  @!P0 IMAD.WIDE R20, R37.reuse, 0x2, R20 ;  /* 0x0000000225148825 */ /* 0x040fe200078e0214 */
[----:B------:R-:W-:Y:S01]  /*8800*/  HFMA2.MMA R17, -RZ, RZ, 0, 1.1920928955078125e-07 ;  /* 0x00000002ff117435 */ /* 0x000fe200000001ff */
[----:B------:R-:W-:Y:S02]  /*8810*/  MOV R24, R46 ;  /* 0x0000002e00187202 */ /* 0x000fe40000000f00 */
[----:B------:R-:W-:-:S04]  /*8820*/  @!P0 IMAD.WIDE R30, R37, 0x2, R30 ;  /* 0x00000002251e8825 */ /* 0x000fc800078e021e */
[----:B------:R-:W-:-:S04]  /*8830*/  @!P0 IMAD.WIDE R28, R37, 0x2, R28 ;  /* 0x00000002251c8825 */ /* 0x000fc800078e021c */
[----:B------:R-:W-:-:S07]  /*8840*/  IMAD.MOV.U32 R39, RZ, RZ, R23 ;  /* 0x000000ffff277224 */ /* 0x000fce00078e0017 */
[----:B0-----:R-:W-:Y:S05]  /*8850*/  WARPSYNC.COLLECTIVE R15, `(.L_x_572) ;  /* 0x000000000f087348 */ /* 0x001fea0003c00000 */
[----:B------:R1:W2:Y:S02]  /*8860*/  SHFL.BFLY P2, R23, R24, R17, R22 ;  /* 0x0c00001118177389 */ /* 0x0002a40000040016 */
[----:B012---:R-:W-:Y:S01]  /*8870*/  ENDCOLLECTIVE ;  /* 0x000000000000791b */ /* 0x007fe20003800000 */
.L_x_572:
[----:B------:R-:W-:Y:S01]  /*8880*/  FADD.FTZ R38, R38, R39 ;  /* 0x0000002726267221 */ /* 0x000fe20000010000 */
[----:B------:R-:W-:Y:S01]  /*8890*/  @!P0 F2FP.BF16.F32.PACK_AB R39, RZ, R44 ;  /* 0x0000002cff27823e */ /* 0x000fe200000010ff */
[----:B------:R-:W-:-:S03]  /*88a0*/  @!P0 IMAD.WIDE R26, R37, 0x2, R26 ;  /* 0x00000002251a8825 */ /* 0x000fc600078e021a */
[----:B------:R-:W-:Y:S02]  /*88b0*/  MOV R24, R38 ;  /* 0x0000002600187202 */ /* 0x000fe40000000f00 */
[----:B------:R-:W-:Y:S02]  /*88c0*/  MOV R49, R23 ;  /* 0x0000001700317202 */ /* 0x000fe40000000f00 */
[----:B------:R-:W-:Y:S02]  /*88d0*/  @!P0 F2FP.BF16.F32.PACK_AB R23, RZ, R19 ;  /* 0x00000013ff17823e */ /* 0x000fe400000010ff */
[----:B------:R-:W0:Y:S01]  /*88e0*/  @!P0 LDC.64 R18, c[0x0][0x220] ;  /* 0x00008800ff128b82 */ /* 0x000e220000000a00 */
[----:B------:R-:W-:Y:S01]  /*88f0*/  FADD.FTZ R46, R46, R49 ;  /* 0x000000312e2e7221 */ /* 0x000fe20000010000 */
[----:B------:R-:W-:-:S07]  /*8900*/  PRMT R44, R23, 0x7610, R44 ;  /* 0x00007610172c7816 */ /* 0x000fce000000002c */
[----:B0-----:R-:W-:Y:S05]  /*8910*/  WARPSYNC.COLLECTIVE R15, `(.L_x_573) ;  /* 0x000000000f087348 */ /* 0x001fea0003c00000 */
[----:B------:R1:W2:Y:S02]  /*8920*/  SHFL.BFLY P2, R23, R24, R17, R22 ;  /* 0x0c00001118177389 */ /* 0x0002a40000040016 */
[----:B012---:R-:W-:Y:S01]  /*8930*/  ENDCOLLECTIVE ;  /* 0x000000000000791b */ /* 0x007fe20003800000 */
.L_x_573:
[----:B------:R0:W-:Y:S04]  /*8940*/  @!P0 STG.E.U16 desc[UR12][R32.64], R44 ;  /* 0x0000002c20008986 */ /* 0x0001e8000c10150c */
[----:B------:R1:W-:Y:S01]  /*8950*/  @!P0 STG.E.U16 desc[UR12][R20.64], R39 ;  /* 0x0000002714008986 */ /* 0x0003e2000c10150c */
[----:B------:R-:W-:Y:S01]  /*8960*/  @!P0 F2FP.BF16.F32.PACK_AB R15, RZ, R40 ;  /* 0x00000028ff0f823e */ /* 0x000fe200000010ff */
[----:B------:R-:W-:Y:S01]  /*8970*/  IMAD.MOV.U32 R17, RZ, RZ, 0x1 ;  /* 0x00000001ff117424 */ /* 0x000fe200078e00ff */
[----:B------:R-:W-:Y:S02]  /*8980*/  MOV R24, R46 ;  /* 0x0000002e00187202 */ /* 0x000fe40000000f00 */
[----:B0-----:R-:W-:Y:S02]  /*8990*/  PRMT R32, R15, 0x7610, R32 ;  /* 0x000076100f207816 */ /* 0x001fe40000000020 */
[----:B------:R-:W-:Y:S01]  /*89a0*/  MOV R15, 0xffff ;  /* 0x0000ffff000f7802 */ /* 0x000fe20000000f00 */
[----:B------:R-:W-:Y:S01]  /*89b0*/  @!P0 IMAD.WIDE R18, R37, 0x2, R18 ;  /* 0x0000000225128825 */ /* 0x000fe200078e0212 */
[----:B-1----:R-:W-:-:S02]  /*89c0*/  @!P0 F2FP.BF16.F32.PACK_AB R21, RZ, R25 ;  /* 0x00000019ff15823e */ /* 0x002fc400000010ff */
[----:B------:R-:W-:Y:S01]  /*89d0*/  MOV R51, R23 ;  /* 0x0000001700337202 */ /* 0x000fe20000000f00 */
[----:B------:R-:W-:Y:S01]  /*89e0*/  FADD.FTZ R23, R34, R35 ;  /* 0x0000002322177221 */ /* 0x000fe20000010000 */
[----:B------:R-:W-:Y:S01]  /*89f0*/  @!P0 F2FP.BF16.F32.PACK_AB R25, RZ, R41 ;  /* 0x00000029ff19823e */ /* 0x000fe200000010ff */
[----:B------:R0:W-:Y:S02]  /*8a00*/  @!P0 STG.E.U16 desc[UR12][R30.64+0x28], R21 ;  /* 0x000028151e008986 */ /* 0x0001e4000c10150c */
[----:B------:R-:W-:Y:S01]  /*8a10*/  FADD.FTZ R38, R38, R51 ;  /* 0x0000003326267221 */ /* 0x000fe20000010000 */
[----:B------:R-:W-:-:S04]  /*8a20*/  @!P0 F2FP.BF16.F32.PACK_AB R23, RZ, R23 ;  /* 0x00000017ff17823e */ /* 0x000fc800000010ff */
[----:B------:R-:W-:-:S07]  /*8a30*/  PRMT R20, R23, 0x7610, R20 ;  /* 0x0000761017147816 */ /* 0x000fce0000000014 */
[----:B0-----:R-:W-:Y:S05]  /*8a40*/  WARPSYNC.COLLECTIVE R15, `(.L_x_574) ;  /* 0x000000000f087348 */ /* 0x001fea0003c00000 */
[----:B------:R1:W2:Y:S02]  /*8a50*/  SHFL.BFLY P2, R23, R24, R17, R22 ;  /* 0x0c00001118177389 */ /* 0x0002a40000040016 */
[----:B012---:R-:W-:Y:S01]  /*8a60*/  ENDCOLLECTIVE ;  /* 0x000000000000791b */ /* 0x007fe20003800000 */
.L_x_574:
        /* <DEDUP_REMOVED lines=8> */
.L_x_575:
[----:B------:R-:W-:Y:S01]  /*8af0*/  FADD.FTZ R33, R46, R33 ;  /* 0x000000212e217221 */ /* 0x000fe20000010000 */
[----:B------:R-:W-:Y:S06]  /*8b00*/  BRA `(.L_x_576) ;  /* 0xffffffe000d07947 */ /* 0x000fec000383ffff */
.L_x_577:
        /* <DEDUP_REMOVED lines=15> */
.L_x_3545:


//--------------------- .text._ZN13group_norm_v218gn_bwd_cuda_kernelI13__nv_bfloat16Li320ELi3ELi32ELi80ELi256ELb0ELb1ELi32ELi320ELi320ELi4ELb1ELi40ELb0ELb0ELNS_15WgradSyncMethodE3ENS_16CompileConditionILi900EEEEEvPT_S6_S6_PKS5_S8_S8_S8_PKfflPfPj --------------------------
	.section	.text._ZN13group_norm_v218gn_bwd_cuda_kernelI13__nv_bfloat16Li320ELi3ELi32ELi80ELi256ELb0ELb1ELi32ELi320ELi320ELi4ELb1ELi40ELb0ELb0ELNS_15WgradSyncMethodE3ENS_16CompileConditionILi900EEEEEvPT_S6_S6_PKS5_S8_S8_S8_PKfflPfPj,"ax",@progbits
	.align	128
        .global         _ZN13group_norm_v218gn_bwd_cuda_kernelI13__nv_bfloat16Li320ELi3ELi32ELi80ELi256ELb0ELb1ELi32ELi320ELi320ELi4ELb1ELi40ELb0ELb0ELNS_15WgradSyncMethodE3ENS_16CompileConditionILi900EEEEEvPT_S6_S6_PKS5_S8_S8_S8_PKfflPfPj
        .type           _ZN13group_norm_v218gn_bwd_cuda_kernelI13__nv_bfloat16Li320ELi3ELi32ELi80ELi256ELb0ELb1ELi32ELi320ELi320ELi4ELb1ELi40ELb0ELb0ELNS_15WgradSyncMethodE3ENS_16CompileConditionILi900EEEEEvPT_S6_S6_PKS5_S8_S8_S8_PKfflPfPj,@function
        .size           _ZN13group_norm_v218gn_bwd_cuda_kernelI13__nv_bfloat16Li320ELi3ELi32ELi80ELi256ELb0ELb1ELi32ELi320ELi320ELi4ELb1ELi40ELb0ELb0ELNS_15WgradSyncMethodE3ENS_16CompileConditionILi900EEEEEvPT_S6_S6_PKS5_S8_S8_S8_PKfflPfPj,(.L_x_3546 - _ZN13group_norm_v218gn_bwd_cuda_kernelI13__nv_bfloat16Li320ELi3ELi32ELi80ELi256ELb0ELb1ELi32ELi320ELi320ELi4ELb1ELi40ELb0ELb0ELNS_15WgradSyncMethodE3ENS_16CompileConditionILi900EEEEEvPT_S6_S6_PKS5_S8_S8_S8_PKfflPfPj)
        .other          _ZN13group_norm_v218gn_bwd_cuda_kernelI13__nv_bfloat16Li320ELi3ELi32ELi80ELi256ELb0ELb1ELi32ELi320ELi320ELi4ELb1ELi40ELb0ELb0ELNS_15WgradSyncMethodE3ENS_16CompileConditionILi900EEEEEvPT_S6_S6_PKS5_S8_S8_S8_PKfflPfPj,@"STO_CUDA_ENTRY STV_DEFAULT"
_ZN13group_norm_v218gn_bwd_cuda_kernelI13__nv_bfloat16Li320ELi3ELi32ELi80ELi256ELb0ELb1ELi32ELi320ELi320ELi4ELb1ELi40ELb0ELb0ELNS_15WgradSyncMethodE3ENS_16CompileConditionILi900EEEEEvPT_S6_S6_PKS5_S8_S8_S8_PKfflPfPj:
.text._ZN13group_norm_v218gn_bwd_cuda_kernelI13__nv_bfloat16Li320ELi3ELi32ELi80ELi256ELb0ELb1ELi32ELi320ELi320ELi4ELb1ELi40ELb0ELb0ELNS_15WgradSyncMethodE3ENS_16CompileConditionILi900EEEEEvPT_S6_S6_PKS5_S8_S8_S8_PKfflPfPj:
        /* <DEDUP_REMOVED lines=32> */
.L_x_580:
[----:B------:R-:W2:Y:S04]  /*0200*/  LD.E.STRONG.GPU R0, desc[UR12][R2.64] ;  /* 0x0000000c02007980 */ /* 0x000ea8000c10f900 */
[----:B--2---:R-:W-:Y:S01]  /*0210*/  CCTL.IVALL ;  /* 0x00000000ff00798f */ /* 0x004fe20002000000 */
[----:B------:R-:W-:Y:S05]  /*0220*/  YIELD ;  /* 0x0000000000007946 */ /* 0x000fea0003800000 */
[----:B-----5:R-:W-:-:S04]  /*0230*/  LOP3.LUT R0, R0, R5, RZ, 0x3c, !PT ;  /* 0x0000000500007212 */ /* 0x020fc800078e3cff */
[----:B------:R-:W-:-:S13]  /*0240*/  ISETP.GT.AND P0, PT, R0, -0x1, PT ;  /* 0xffffffff0000780c */ /* 0x000fda0003f04270 */
[----:B------:R-:W-:Y:S05]  /*0250*/  @P0 BRA `(.L_x_580) ;  /* 0xfffffffc00e80947 */ /* 0x000fea000383ffff */
.L_x_579:
[----:B------:R-:W-:Y:S05]  /*0260*/  WARPSYNC.ALL ;  /* 0x0000000000007948 */ /* 0x000fea0003800000 */
[----:B------:R-:W-:Y:S06]  /*0270*/  BAR.SYNC.DEFER_BLOCKING 0x0 ;  /* 0x0000000000007b1d */ /* 0x000fec0000010000 */
[----:B------:R-:W-:Y:S05]  /*0280*/  BRA `(.L_x_581) ;  /* 0x00000050009c7947 */ /* 0x000fea0003800000 */
.L_x_578:
[----:B------:R-:W0:Y:S01]  /*0290*/  S2R R9, SR_TID.X ;  /* 0x0000000000097919 */ /* 0x000e220000002100 */
[----:B------:R-:W1:Y:S01]  /*02a0*/  S2UR UR7, SR_CgaCtaId ;  /* 0x00000000000779c3 */ /* 0x000e620000008800 */
[----:B------:R-:W-:Y:S01]  /*02b0*/  UMOV UR4, 0x400 ;  /* 0x0000040000047882 */ /* 0x000fe20000000000 */
[----:B------:R-:W-:Y:S01]  /*02c0*/  CS2R R10, SRZ ;  /* 0x00000000000a7805 */ /* 0x000fe2000001ff00 */
[----:B------:R-:W-:Y:S01]  /*02d0*/  UIADD3 UR4, UR4, 0x2800, URZ ;  /* 0x0000280004047890 */ /* 0x000fe2000fffe03f */
[----:B------:R-:W-:-:S03]  /*02e0*/  CS2R R12, SRZ ;  /* 0x00000000000c7805 */ /* 0x000fc6000001ff00 */
        /* <DEDUP_REMOVED lines=28> */
[----:B------:R1:W-:Y:S04]  /*04b0*/  STL [R1+0xa8], R0 ;  /* 0x0000a80001007387 */ /* 0x0003e80000100800 */
[----:B------:R1:W-:Y:S04]  /*04c0*/  STL [R1+0x18], RZ ;  /* 0x000018ff01007387 */ /* 0x0003e80000100800 */
[----:B------:R1:W-:Y:S04]  /*04d0*/  STL [R1+0x30], RZ ;  /* 0x000030ff01007387 */ /* 0x0003e80000100800 */
[----:B------:R1:W-:Y:S04]  /*04e0*/  STL [R1+0x14], RZ ;  /* 0x000014ff01007387 */ /* 0x0003e80000100800 */
[----:B------:R1:W-:Y:S02]  /*04f0*/  STL [R1+0x2c], RZ ;  /* 0x00002cff01007387 */ /* 0x0003e40000100800 */
.L_x_593:
[----:B-12---:R-:W0:Y:S01]  /*0500*/  S2R R0, SR_TID.X ;  /* 0x0000000000007919 */ /* 0x006e220000002100 */
[----:B------:R-:W-:Y:S01]  /*0510*/  ULOP3.LUT UR8, UR10, 0x7, URZ, 0xc0, !UPT ;  /* 0x000000070a087892 */ /* 0x000fe2000f8ec03f */
[----:B------:R-:W1:Y:S01]  /*0520*/  LDC.64 R4, c[0x0][0x238] ;  /* 0x00008e00ff047b82 */ /* 0x000e620000000a00 */
[----:B------:R-:W-:Y:S02]  /*0530*/  USHF.R.U64 UR9, UR10, 0x3, UR5 ;  /* 0x000000030a097899 */ /* 0x000fe40008001205 */
[----:B------:R-:W-:Y:S02]  /*0540*/  UIMAD UR14, UR8, 0x140, URZ ;  /* 0x00000140080e78a4 */ /* 0x000fe4000f8e023f */
[----:B------:R-:W-:Y:S02]  /*0550*/  USHF.L.U32 UR8, UR17, 0x5, URZ ;  /* 0x0000000511087899 */ /* 0x000fe4000800063f */
[----:B------:R-:W-:Y:S01]  /*0560*/  USHF.R.U32.HI UR15, URZ, 0x3, UR5 ;  /* 0x000000033f0f7899 */ /* 0x000fe20008011605 */
[----:B------:R-:W-:Y:S01]  /*0570*/  IMAD.U32 R15, RZ, RZ, UR9 ;  /* 0x00000009ff0f7e24 */ /* 0x000fe2000f8e00ff */
[----:B------:R-:W-:Y:S01]  /*0580*/  ULOP3.LUT UR8, UR8, 0xe0, URZ, 0xc0, !UPT ;  /* 0x000000e008087892 */ /* 0x000fe2000f8ec03f */
[----:B------:R-:W-:-:S03]  /*0590*/  ULDC.64 UR18, c[0x0][0x248] ;  /* 0x0000920000127ab9 */ /* 0x000fc60000000a00 */
[----:B------:R-:W-:Y:S01]  /*05a0*/  MOV R14, UR15 ;  /* 0x0000000f000e7c02 */ /* 0x000fe20008000f00 */
[----:B0-----:R-:W-:-:S05]  /*05b0*/  IMAD.WIDE.U32 R2, R0, -0x33333333, RZ ;  /* 0xcccccccd00027825 */ /* 0x001fca00078e00ff */
[----:B------:R-:W-:-:S05]  /*05c0*/  SHF.R.U32.HI R7, RZ, 0x6, R3 ;  /* 0x00000006ff077819 */ /* 0x000fca0000011603 */
[C---:B------:R-:W-:Y:S01]  /*05d0*/  IMAD R9, R7.reuse, -0x50, R0 ;  /* 0xffffffb007097824 */ /* 0x040fe200078e0200 */
[----:B------:R-:W-:Y:S01]  /*05e0*/  IADD3 R0, R7, UR8, RZ ;  /* 0x0000000807007c10 */ /* 0x000fe2000fffe0ff */
[----:B------:R-:W-:-:S03]  /*05f0*/  UIMAD UR8, UR15, 0xa0000, URZ ;  /* 0x000a00000f0878a4 */ /* 0x000fc6000f8e023f */
[----:B------:R-:W-:Y:S01]  /*0600*/  LEA R16, R9, UR14, 0x2 ;  /* 0x0000000e09107c11 */ /* 0x000fe2000f8e10ff */
[----:B------:R-:W-:-:S03]  /*0610*/  IMAD R0, R0, 0xa00, RZ ;  /* 0x00000a0000007824 */ /* 0x000fc600078e02ff */
[----:B------:R-:W-:Y:S01]  /*0620*/  SHF.R.S32.HI R17, RZ, 0x1f, R16 ;  /* 0x0000001fff117819 */ /* 0x000fe20000011410 */
[----:B------:R-:W-:-:S05]  /*0630*/  IMAD.WIDE.U32 R2, R16, -0x33333333, RZ ;  /* 0xcccccccd10027825 */ /* 0x000fca00078e00ff */
[----:B------:R-:W-:Y:S01]  /*0640*/  SHF.R.U32.HI R6, RZ, 0x6, R3 ;  /* 0x00000006ff067819 */ /* 0x000fe20000011603 */
[----:B------:R-:W-:-:S03]  /*0650*/  IMAD.WIDE.U32 R2, R15, 0xa0000, R16 ;  /* 0x000a00000f027825 */ /* 0x000fc600078e0010 */
[----:B------:R-:W-:Y:S01]  /*0660*/  LEA R8, P0, R15, R6, 0x5 ;  /* 0x000000060f087211 */ /* 0x000fe200078028ff */
[----:B------:R0:W-:Y:S01]  /*0670*/  STL [R1+0xa4], R6 ;  /* 0x0000a40601007387 */ /* 0x0001e20000100800 */
[----:B------:R-:W-:Y:S01]  /*0680*/  VIADD R3, R3, UR8 ;  /* 0x0000000803037c36 */ /* 0x000fe20008000000 */
[----:B------:R-:W-:Y:S01]  /*0690*/  ULDC.64 UR8, c[0x0][0x230] ;  /* 0x00008c0000087ab9 */ /* 0x000fe20000000a00 */
[----:B------:R-:W-:Y:S01]  /*06a0*/  LEA.HI.X R15, R15, RZ, R14, 0x5, P0 ;  /* 0x000000ff0f0f7211 */ /* 0x000fe200000f2c0e */
[----:B-1----:R-:W-:Y:S01]  /*06b0*/  IMAD.WIDE R16, R16, 0x2, R4 ;  /* 0x0000000210107825 */ /* 0x002fe200078e0204 */
[----:B------:R-:W-:-:S04]  /*06c0*/  LEA R14, P0, R8, UR18, 0x3 ;  /* 0x00000012080e7c11 */ /* 0x000fc8000f8018ff */
[----:B------:R-:W-:Y:S01]  /*06d0*/  LEA.HI.X R15, R8, UR19, R15, 0x3, P0 ;  /* 0x00000013080f7c11 */ /* 0x000fe200080f1c0f */
[----:B------:R-:W-:Y:S01]  /*06e0*/  ULDC.64 UR18, c[0x0][0x228] ;  /* 0x00008a0000127ab9 */ /* 0x000fe20000000a00 */
[----:B0-----:R-:W-:Y:S01]  /*06f0*/  IADD3 R6, P1, R0, R2, RZ ;  /* 0x0000000200067210 */ /* 0x001fe20007f3e0ff */
[----:B------:R-:W2:Y:S03]  /*0700*/  LDG.E.64.CONSTANT R16, desc[UR12][R16.64] ;  /* 0x0000000c10107981 */ /* 0x000ea6000c1e9b00 */
[----:B------:R-:W-:Y:S01]  /*0710*/  IADD3.X R19, RZ, R3, RZ, P1, !PT ;  /* 0x00000003ff137210 */ /* 0x000fe20000ffe4ff */
[----:B------:R-:W3:Y:S01]  /*0720*/  LDG.E.64.CONSTANT R14, desc[UR12][R14.64] ;  /* 0x0000000c0e0e7981 */ /* 0x000ee2000c1e9b00 */
[C---:B------:R-:W-:Y:S02]  /*0730*/  SHF.L.U32 R20, R6.reuse, 0x1, RZ ;  /* 0x0000000106147819 */ /* 0x040fe400000006ff */
[----:B------:R-:W-:-:S02]  /*0740*/  SHF.L.U64.HI R22, R6, 0x1, R19 ;  /* 0x0000000106167819 */ /* 0x000fc40000010213 */
[----:B------:R-:W-:-:S03]  /*0750*/  IADD3 R18, P0, R20, UR8, RZ ;  /* 0x0000000814127c10 */ /* 0x000fc6000ff1e0ff */
[----:B------:R-:W-:Y:S01]  /*0760*/  STL [R1+0xa0], R22 ;  /* 0x0000a01601007387 */ /* 0x000fe20000100800 */
[----:B------:R-:W-:-:S03]  /*0770*/  IADD3.X R19, R22, UR9, RZ, P0, !PT ;  /* 0x0000000916137c10 */ /* 0x000fc600087fe4ff */
[----:B------:R0:W-:Y:S04]  /*0780*/  STL [R1+0x78], R20 ;  /* 0x0000781401007387 */ /* 0x0001e80000100800 */
[----:B------:R-:W4:Y:S01]  /*0790*/  LDG.E.64.CONSTANT R18, desc[UR12][R18.64] ;  /* 0x0000000c12127981 */ /* 0x000f22000c1e9b00 */
[----:B0-----:R-:W-:-:S04]  /*07a0*/  IADD3 R20, P1, R20, UR18, RZ ;  /* 0x0000001214147c10 */ /* 0x001fc8000ff3e0ff */
[----:B------:R-:W-:Y:S01]  /*07b0*/  IADD3.X R21, R22, UR19, RZ, P1, !PT ;  /* 0x0000001316157c10 */ /* 0x000fe20008ffe4ff */
[----:B------:R-:W-:-:S05]  /*07c0*/  VIADD R5, R0, 0x2800 ;  /* 0x0000280000057836 */ /* 0x000fca0000000000 */
[----:B------:R-:W4:Y:S01]  /*07d0*/  LDG.E.64.CONSTANT R20, desc[UR12][R20.64] ;  /* 0x0000000c14147981 */ /* 0x000f22000c1e9b00 */
[----:B------:R-:W-:-:S04]  /*07e0*/  IADD3 R5, P0, R5, R2, RZ ;  /* 0x0000000205057210 */ /* 0x000fc80007f1e0ff */
[----:B------:R-:W-:Y:S02]  /*07f0*/  IADD3.X R4, RZ, R3, RZ, P0, !PT ;  /* 0x00000003ff047210 */ /* 0x000fe400007fe4ff */
[C---:B------:R-:W-:Y:S02]  /*0800*/  SHF.L.U32 R24, R5.reuse, 0x1, RZ ;  /* 0x0000000105187819 */ /* 0x040fe400000006ff */
[----:B------:R-:W-:Y:S02]  /*0810*/  SHF.L.U64.HI R26, R5, 0x1, R4 ;  /* 0x00000001051a7819 */ /* 0x000fe40000010204 */
[----:B------:R-:W-:Y:S01]  /*0820*/  IADD3 R22, P0, R24, UR8, RZ ;  /* 0x0000000818167c10 */ /* 0x000fe2000ff1e0ff */
[----:B------:R0:W-:Y:S03]  /*0830*/  STL [R1+0x98], R24 ;  /* 0x0000981801007387 */ /* 0x0001e60000100800 */
[----:B------:R-:W-:Y:S01]  /*0840*/  IADD3.X R23, R26, UR9, RZ, P0, !PT ;  /* 0x000000091a177c10 */ /* 0x000fe200087fe4ff */
[----:B------:R-:W-:-:S05]  /*0850*/  VIADD R5, R0, 0x5000 ;  /* 0x0000500000057836 */ /* 0x000fca0000000000 */
[----:B------:R-:W4:Y:S01]  /*0860*/  LDG.E.64.CONSTANT R22, desc[UR12][R22.64] ;  /* 0x0000000c16167981 */ /* 0x000f22000c1e9b00 */
[----:B0-----:R-:W-:-:S04]  /*0870*/  IADD3 R24, P0, R24, UR18, RZ ;  /* 0x0000001218187c10 */ /* 0x001fc8000ff1e0ff */
[----:B------:R-:W-:Y:S02]  /*0880*/  IADD3.X R25, R26, UR19, RZ, P0, !PT ;  /* 0x000000131a197c10 */ /* 0x000fe400087fe4ff */
[----:B------:R-:W-:-:S04]  /*0890*/  IADD3 R5, P0, R5, R2, RZ ;  /* 0x0000000205057210 */ /* 0x000fc80007f1e0ff */
[----:B------:R-:W4:Y:S01]  /*08a0*/  LDG.E.64.CONSTANT R24, desc[UR12][R24.64] ;  /* 0x0000000c18187981 */ /* 0x000f22000c1e9b00 */
[----:B------:R-:W-:Y:S02]  /*08b0*/  IADD3.X R4, RZ, R3, RZ, P0, !PT ;  /* 0x00000003ff047210 */ /* 0x000fe400007fe4ff */
[C---:B------:R-:W-:Y:S01]  /*08c0*/  SHF.L.U32 R28, R5.reuse, 0x1, RZ ;  /* 0x00000001051c7819 */ /* 0x040fe200000006ff */
[----:B------:R0:W-:Y:S01]  /*08d0*/  STL [R1+0x9c], R26 ;  /* 0x00009c1a01007387 */ /* 0x0001e20000100800 */
[----:B------:R-:W-:-:S03]  /*08e0*/  SHF.L.U64.HI R30, R5, 0x1, R4 ;  /* 0x00000001051e7819 */ /* 0x000fc60000010204 */
[----:B------:R1:W-:Y:S01]  /*08f0*/  STL [R1+0x90], R28 ;  /* 0x0000901c01007387 */ /* 0x0003e20000100800 */
[----:B0-----:R-:W-:-:S04]  /*0900*/  IADD3 R26, P0, R28, UR8, RZ ;  /* 0x000000081c1a7c10 */ /* 0x001fc8000ff1e0ff */
[----:B------:R-:W-:Y:S02]  /*0910*/  IADD3.X R27, R30, UR9, RZ, P0, !PT ;  /* 0x000000091e1b7c10 */ /* 0x000fe400087fe4ff */
[----:B-1----:R-:W-:-:S04]  /*0920*/  IADD3 R28, P1, R28, UR18, RZ ;  /* 0x000000121c1c7c10 */ /* 0x002fc8000ff3e0ff */
[----:B------:R-:W-:Y:S01]  /*0930*/  IADD3.X R29, R30, UR19, RZ, P1, !PT ;  /* 0x000000131e1d7c10 */ /* 0x000fe20008ffe4ff */
[----:B------:R-:W4:Y:S05]  /*0940*/  LDG.E.64.CONSTANT R26, desc[UR12][R26.64] ;  /* 0x0000000c1a1a7981 */ /* 0x000f2a000c1e9b00 */
[----:B------:R-:W4:Y:S01]  /*0950*/  LDG.E.64.CONSTANT R28, desc[UR12][R28.64] ;  /* 0x0000000c1c1c7981 */ /* 0x000f22000c1e9b00 */
[----:B------:R-:W-:-:S05]  /*0960*/  VIADD R5, R0, 0x7800 ;  /* 0x0000780000057836 */ /* 0x000fca0000000000 */
[----:B------:R-:W-:-:S04]  /*0970*/  IADD3 R5, P0, R5, R2, RZ ;  /* 0x0000000205057210 */ /* 0x000fc80007f1e0ff */
[----:B------:R-:W-:Y:S02]  /*0980*/  IADD3.X R4, RZ, R3, RZ, P0, !PT ;  /* 0x00000003ff047210 */ /* 0x000fe400007fe4ff */
[C---:B------:R-:W-:Y:S01]  /*0990*/  SHF.L.U32 R32, R5.reuse, 0x1, RZ ;  /* 0x0000000105207819 */ /* 0x040fe200000006ff */
[----:B------:R0:W-:Y:S01]  /*09a0*/  STL [R1+0x94], R30 ;  /* 0x0000941e01007387 */ /* 0x0001e20000100800 */
[----:B------:R-:W-:Y:S01]  /*09b0*/  SHF.L.U64.HI R34, R5, 0x1, R4 ;  /* 0x0000000105227819 */ /* 0x000fe20000010204 */
[----:B------:R-:W-:Y:S01]  /*09c0*/  VIADD R5, R0, 0xa000 ;  /* 0x0000a00000057836 */ /* 0x000fe20000000000 */
[----:B0-----:R-:W-:-:S04]  /*09d0*/  IADD3 R30, P0, R32, UR8, RZ ;  /* 0x00000008201e7c10 */ /* 0x001fc8000ff1e0ff */
[----:B------:R-:W-:Y:S02]  /*09e0*/  IADD3.X R31, R34, UR9, RZ, P0, !PT ;  /* 0x00000009221f7c10 */ /* 0x000fe400087fe4ff */
[----:B------:R-:W-:Y:S01]  /*09f0*/  IADD3 R5, P0, R5, R2, RZ ;  /* 0x0000000205057210 */ /* 0x000fe20007f1e0ff */
[----:B------:R0:W-:Y:S03]  /*0a00*/  STL [R1+0x88], R32 ;  /* 0x0000882001007387 */ /* 0x0001e60000100800 */
[----:B------:R-:W-:Y:S01]  /*0a10*/  IADD3.X R4, RZ, R3, RZ, P0, !PT ;  /* 0x00000003ff047210 */ /* 0x000fe200007fe4ff */
[----:B------:R-:W-:Y:S01]  /*0a20*/  IMAD.MOV.U32 R51, RZ, RZ, 0x28 ;  /* 0x00000028ff337424 */ /* 0x000fe200078e00ff */
[----:B------:R-:W-:Y:S01]  /*0a30*/  SHF.L.U32 R36, R5, 0x1, RZ ;  /* 0x0000000105247819 */ /* 0x000fe200000006ff */
[----:B------:R1:W-:Y:S01]  /*0a40*/  STL [R1+0x8c], R34 ;  /* 0x00008c2201007387 */ /* 0x0003e20000100800 */
[----:B0-----:R-:W-:-:S03]  /*0a50*/  IADD3 R32, P1, R32, UR18, RZ ;  /* 0x0000001220207c10 */ /* 0x001fc6000ff3e0ff */
[----:B------:R-:W4:Y:S01]  /*0a60*/  LDG.E.64.CONSTANT R30, desc[UR12][R30.64] ;  /* 0x0000000c1e1e7981 */ /* 0x000f22000c1e9b00 */
[----:B------:R-:W-:Y:S01]  /*0a70*/  SHF.L.U64.HI R38, R5, 0x1, R4 ;  /* 0x0000000105267819 */ /* 0x000fe20000010204 */
[----:B------:R-:W-:Y:S01]  /*0a80*/  VIADD R5, R0, 0xc800 ;  /* 0x0000c80000057836 */ /* 0x000fe20000000000 */
[----:B------:R-:W-:Y:S02]  /*0a90*/  IADD3.X R33, R34, UR19, RZ, P1, !PT ;  /* 0x0000001322217c10 */ /* 0x000fe40008ffe4ff */
[----:B-1----:R-:W-:-:S04]  /*0aa0*/  IADD3 R34, P0, R36, UR8, RZ ;  /* 0x0000000824227c10 */ /* 0x002fc8000ff1e0ff */
[----:B------:R-:W-:Y:S01]  /*0ab0*/  IADD3.X R35, R38, UR9, RZ, P0, !PT ;  /* 0x0000000926237c10 */ /* 0x000fe200087fe4ff */
[----:B------:R0:W-:Y:S01]  /*0ac0*/  STL [R1+0x80], R36 ;  /* 0x0000802401007387 */ /* 0x0001e20000100800 */
[----:B------:R-:W-:Y:S01]  /*0ad0*/  IADD3 R5, P0, R5, R2, RZ ;  /* 0x0000000205057210 */ /* 0x000fe20007f1e0ff */
[----:B------:R-:W-:Y:S02]  /*0ae0*/  IMAD R9, R9, R51, UR7 ;  /* 0x0000000709097e24 */ /* 0x000fe4000f8e0233 */
[----:B------:R-:W4:Y:S01]  /*0af0*/  LDG.E.64.CONSTANT R32, desc[UR12][R32.64] ;  /* 0x0000000c20207981 */ /* 0x000f22000c1e9b00 */
[----:B------:R-:W-:Y:S02]  /*0b00*/  IADD3.X R4, RZ, R3, RZ, P0, !PT ;  /* 0x00000003ff047210 */ /* 0x000fe400007fe4ff */
[----:B------:R-:W-:Y:S01]  /*0b10*/  SHF.L.U32 R40, R5, 0x1, RZ ;  /* 0x0000000105287819 */ /* 0x000fe200000006ff */
[----:B------:R-:W4:Y:S01]  /*0b20*/  LDG.E.64.CONSTANT R34, desc[UR12][R34.64] ;  /* 0x0000000c22227981 */ /* 0x000f22000c1e9b00 */
[----:B0-----:R-:W-:-:S03]  /*0b30*/  IADD3 R36, P1, R36, UR18, RZ ;  /* 0x0000001224247c10 */ /* 0x001fc6000ff3e0ff */
[----:B------:R0:W-:Y:S01]  /*0b40*/  STL [R1+0x84], R38 ;  /* 0x0000842601007387 */ /* 0x0001e20000100800 */
[----:B------:R-:W-:Y:S01]  /*0b50*/  SHF.L.U64.HI R42, R5, 0x1, R4 ;  /* 0x00000001052a7819 */ /* 0x000fe20000010204 */
[----:B------:R-:W-:Y:S01]  /*0b60*/  VIADD R4, R0, 0xf000 ;  /* 0x0000f00000047836 */ /* 0x000fe20000000000 */
[----:B------:R-:W-:Y:S01]  /*0b70*/  IADD3.X R37, R38, UR19, RZ, P1, !PT ;  /* 0x0000001326257c10 */ /* 0x000fe20008ffe4ff */
[----:B------:R1:W-:Y:S01]  /*0b80*/  STL [R1+0x74], R40 ;  /* 0x0000742801007387 */ /* 0x0003e20000100800 */
[----:B0-----:R-:W-:Y:S01]  /*0b90*/  IADD3 R38, P0, R40, UR8, RZ ;  /* 0x0000000828267c10 */ /* 0x001fe2000ff1e0ff */
[----:B------:R-:W-:Y:S01]  /*0ba0*/  VIADD R0, R0, 0x11800 ;  /* 0x0001180000007836 */ /* 0x000fe20000000000 */
[----:B------:R-:W-:Y:S02]  /*0bb0*/  LEA R7, R7, R9, 0x3 ;  /* 0x0000000907077211 */ /* 0x000fe400078e18ff */
[----:B------:R-:W4:Y:S01]  /*0bc0*/  LDG.E.64.CONSTANT R36, desc[UR12][R36.64] ;  /* 0x0000000c24247981 */ /* 0x000f22000c1e9b00 */
[----:B------:R-:W-:-:S02]  /*0bd0*/  IADD3.X R39, R42, UR9, RZ, P0, !PT ;  /* 0x000000092a277c10 */ /* 0x000fc400087fe4ff */
[----:B------:R-:W-:Y:S02]  /*0be0*/  IADD3 R4, P0, R4, R2, RZ ;  /* 0x0000000204047210 */ /* 0x000fe40007f1e0ff */
[----:B-1----:R-:W-:Y:S02]  /*0bf0*/  IADD3 R40, P1, R40, UR18, RZ ;  /* 0x0000001228287c10 */ /* 0x002fe4000ff3e0ff */
[----:B------:R-:W-:Y:S01]  /*0c00*/  IADD3.X R5, RZ, R3, RZ, P0, !PT ;  /* 0x00000003ff057210 */ /* 0x000fe200007fe4ff */
[----:B------:R0:W-:Y:S01]  /*0c10*/  STL [R1+0x7c], R42 ;  /* 0x00007c2a01007387 */ /* 0x0001e20000100800 */
[----:B------:R-:W-:Y:S02]  /*0c20*/  SHF.L.U32 R44, R4, 0x1, RZ ;  /* 0x00000001042c7819 */ /* 0x000fe400000006ff */
[----:B------:R-:W-:Y:S01]  /*0c30*/  IADD3.X R41, R42, UR19, RZ, P1, !PT ;  /* 0x000000132a297c10 */ /* 0x000fe20008ffe4ff */
[----:B------:R-:W4:Y:S01]  /*0c40*/  LDG.E.64.CONSTANT R38, desc[UR12][R38.64] ;  /* 0x0000000c26267981 */ /* 0x000f22000c1e9b00 */
[----:B------:R-:W-:-:S03]  /*0c50*/  SHF.L.U64.HI R46, R4, 0x1, R5 ;  /* 0x00000001042e7819 */ /* 0x000fc60000010205 */
[----:B------:R1:W-:Y:S01]  /*0c60*/  STL [R1+0x6c], R44 ;  /* 0x00006c2c01007387 */ /* 0x0003e20000100800 */
[----:B0-----:R-:W-:-:S03]  /*0c70*/  IADD3 R42, P0, R44, UR8, RZ ;  /* 0x000000082c2a7c10 */ /* 0x001fc6000ff1e0ff */
[----:B------:R-:W4:Y:S01]  /*0c80*/  LDG.E.64.CONSTANT R40, desc[UR12][R40.64] ;  /* 0x0000000c28287981 */ /* 0x000f22000c1e9b00 */
[----:B------:R-:W-:Y:S02]  /*0c90*/  IADD3.X R43, R46, UR9, RZ, P0, !PT ;  /* 0x000000092e2b7c10 */ /* 0x000fe400087fe4ff */
[----:B------:R-:W-:Y:S02]  /*0ca0*/  IADD3 R0, P0, R0, R2, RZ ;  /* 0x0000000200007210 */ /* 0x000fe40007f1e0ff */
[----:B-1----:R-:W-:Y:S02]  /*0cb0*/  IADD3 R44, P1, R44, UR18, RZ ;  /* 0x000000122c2c7c10 */ /* 0x002fe4000ff3e0ff */
[----:B------:R-:W-:Y:S01]  /*0cc0*/  SHF.L.U32 R5, R0, 0x1, RZ ;  /* 0x0000000100057819 */ /* 0x000fe200000006ff */
[----:B------:R0:W-:Y:S01]  /*0cd0*/  STL [R1+0x70], R46 ;  /* 0x0000702e01007387 */ /* 0x0001e20000100800 */
[----:B------:R-:W-:Y:S02]  /*0ce0*/  IADD3.X R45, R46, UR19, RZ, P1, !PT ;  /* 0x000000132e2d7c10 */ /* 0x000fe40008ffe4ff */
[----:B------:R-:W-:Y:S01]  /*0cf0*/  IADD3.X R3, RZ, R3, RZ, P0, !PT ;  /* 0x00000003ff037210 */ /* 0x000fe200007fe4ff */
[----:B------:R1:W-:Y:S01]  /*0d00*/  STL [R1+0x64], R5 ;  /* 0x0000640501007387 */ /* 0x0003e20000100800 */
[----:B------:R-:W-:-:S03]  /*0d10*/  IADD3 R48, P1, R5, UR18, RZ ;  /* 0x0000001205307c10 */ /* 0x000fc6000ff3e0ff */
[----:B------:R-:W4:Y:S01]  /*0d20*/  LDG.E.64.CONSTANT R42, desc[UR12][R42.64] ;  /* 0x0000000c2a2a7981 */ /* 0x000f22000c1e9b00 */
[----:B0-----:R-:W-:Y:S01]  /*0d30*/  IADD3 R46, P0, R5, UR8, RZ ;  /* 0x00000008052e7c10 */ /* 0x001fe2000ff1e0ff */
[----:B------:R-:W-:Y:S01]  /*0d40*/  ULDC UR8, c[0x0][0x250] ;  /* 0x0000940000087ab9 */ /* 0x000fe20000000800 */
[----:B------:R-:W-:Y:S01]  /*0d50*/  SHF.L.U64.HI R4, R0, 0x1, R3 ;  /* 0x0000000100047819 */ /* 0x000fe20000010203 */
[----:B------:R-:W4:Y:S03]  /*0d60*/  LDG.E.64.CONSTANT R44, desc[UR12][R44.64] ;  /* 0x0000000c2c2c7981 */ /* 0x000f26000c1e9b00 */
[C---:B------:R-:W-:Y:S01]  /*0d70*/  IADD3.X R47, R4.reuse, UR9, RZ, P0, !PT ;  /* 0x00000009042f7c10 */ /* 0x040fe200087fe4ff */
[----:B------:R0:W-:Y:S01]  /*0d80*/  STL [R1+0x68], R4 ;  /* 0x0000680401007387 */ /* 0x0001e20000100800 */
[----:B------:R-:W-:-:S04]  /*0d90*/  IADD3.X R49, R4, UR19, RZ, P1, !PT ;  /* 0x0000001304317c10 */ /* 0x000fc80008ffe4ff */
[----:B------:R-:W4:Y:S04]  /*0da0*/  LDG.E.64.CONSTANT R46, desc[UR12][R46.64] ;  /* 0x0000000c2e2e7981 */ /* 0x000f28000c1e9b00 */
[----:B------:R-:W4:Y:S01]  /*0db0*/  LDG.E.64.CONSTANT R48, desc[UR12][R48.64] ;  /* 0x0000000c30307981 */ /* 0x000f22000c1e9b00 */
[----:B---3--:R-:W-:-:S06]  /*0dc0*/  FADD.FTZ R2, R15, UR8 ;  /* 0x000000080f027e21 */ /* 0x008fcc0008010000 */
[----:B------:R-:W3:Y:S01]  /*0dd0*/  MUFU.RSQ R2, R2 ;  /* 0x0000000200027308 */ /* 0x000ee20000001400 */
[C---:B--2---:R-:W-:Y:S02]  /*0de0*/  PRMT R8, R16.reuse, 0x7632, R8 ;  /* 0x0000763210087816 */ /* 0x044fe40000000008 */
[----:B------:R-:W-:Y:S02]  /*0df0*/  SHF.L.U32 R3, R16, 0x10, RZ ;  /* 0x0000001010037819 */ /* 0x000fe400000006ff */
[C---:B----4-:R-:W-:Y:S02]  /*0e00*/  PRMT R52, R18.reuse, 0x7632, R52 ;  /* 0x0000763212347816 */ /* 0x050fe40000000034 */
[----:B------:R-:W-:-:S03]  /*0e10*/  SHF.L.U32 R50, R18, 0x10, RZ ;  /* 0x0000001012327819 */ /* 0x000fc600000006ff */
[----:B------:R-:W-:Y:S02]  /*0e20*/  IMAD.U32 R52, R52, 0x10000, RZ ;  /* 0x0001000034347824 */ /* 0x000fe400078e00ff */
[----:B------:R-:W-:Y:S01]  /*0e30*/  FADD.FTZ R50, -R14, R50 ;  /* 0x000000320e327221 */ /* 0x000fe20000010100 */
[----:B------:R-:W-:Y:S01]  /*0e40*/  IMAD.U32 R8, R8, 0x10000, RZ ;  /* 0x0001000008087824 */ /* 0x000fe200078e00ff */
[----:B------:R-:W-:Y:S01]  /*0e50*/  SHF.L.U32 R15, R19, 0x10, RZ ;  /* 0x00000010130f7819 */ /* 0x000fe200000006ff */
[----:B------:R-:W-:Y:S01]  /*0e60*/  FADD.FTZ R52, -R14, R52 ;  /* 0x000000340e347221 */ /* 0x000fe20000010100 */
[----:B---3--:R-:W-:Y:S01]  /*0e70*/  FMUL.FTZ R53, R2, R50 ;  /* 0x0000003202357220 */ /* 0x008fe20000410000 */
[C---:B------:R-:W-:Y:S02]  /*0e80*/  SHF.L.U32 R0, R20.reuse, 0x10, RZ ;  /* 0x0000001014007819 */ /* 0x040fe400000006ff */
[----:B------:R-:W-:-:S03]  /*0e90*/  PRMT R6, R20, 0x7632, R6 ;  /* 0x0000763214067816 */ /* 0x000fc60000000006 */
[----:B-1----:R-:W-:Y:S01]  /*0ea0*/  FMUL.FTZ R5, R0, R3 ;  /* 0x0000000300057220 */ /* 0x002fe20000410000 */
[----:B------:R-:W-:Y:S01]  /*0eb0*/  SHF.L.U32 R6, R6, 0x10, RZ ;  /* 0x0000001006067819 */ /* 0x000fe200000006ff */
[----:B------:R-:W-:Y:S01]  /*0ec0*/  FMUL.FTZ R52, R2, R52 ;  /* 0x0000003402347220 */ /* 0x000fe20000410000 */
[----:B0-----:R-:W-:Y:S01]  /*0ed0*/  SHF.L.U32 R4, R17, 0x10, RZ ;  /* 0x0000001011047819 */ /* 0x001fe200000006ff */
[----:B------:R-:W-:Y:S01]  /*0ee0*/  FFMA.FTZ R5, R53, R5, RZ ;  /* 0x0000000535057223 */ /* 0x000fe200000100ff */
[----:B------:R-:W-:Y:S02]  /*0ef0*/  IMAD.U32 R56, R21, 0x10000, RZ ;  /* 0x0001000015387824 */ /* 0x000fe400078e00ff */
[----:B------:R-:W-:Y:S01]  /*0f00*/  FMUL.FTZ R50, R6, R8 ;  /* 0x0000000806327220 */ /* 0x000fe20000410000 */
[----:B------:R-:W-:Y:S01]  /*0f10*/  FADD.FTZ R15, -R14, R15 ;  /* 0x0000000f0e0f7221 */ /* 0x000fe20000010100 */
[----:B------:R0:W-:Y:S02]  /*0f20*/  STL [R1+0xb8], R16 ;  /* 0x0000b81001007387 */ /* 0x0001e40000100800 */
[----:B------:R-:W-:Y:S01]  /*0f30*/  FFMA.FTZ R50, R52, R50, R5 ;  /* 0x0000003234327223 */ /* 0x000fe20000010005 */
[----:B------:R-:W-:Y:S01]  /*0f40*/  FMUL.FTZ R5, R56, R4 ;  /* 0x0000000438057220 */ /* 0x000fe20000410000 */
[----:B------:R-:W-:Y:S01]  /*0f50*/  STL [R1+0xc0], R18 ;  /* 0x0000c01201007387 */ /* 0x000fe20000100800 */
[----:B------:R-:W-:Y:S01]  /*0f60*/  PRMT R9, R17, 0x7632, R9 ;  /* 0x0000763211097816 */ /* 0x000fe20000000009 */
[----:B0-----:R-:W-:Y:S01]  /*0f70*/  FMUL.FTZ R16, R2, R15 ;  /* 0x0000000f02107220 */ /* 0x001fe20000410000 */
[----:B------:R-:W-:Y:S01]  /*0f80*/  PRMT R15, R19, 0x7632, R15 ;  /* 0x00007632130f7816 */ /* 0x000fe2000000000f */
[----:B------:R-:W-:Y:S02]  /*0f90*/  STL [R1+0xc4], R20 ;  /* 0x0000c41401007387 */ /* 0x000fe40000100800 */
[----:B------:R-:W-:Y:S01]  /*0fa0*/  FFMA.FTZ R50, R16, R5, R50 ;  /* 0x0000000510327223 */ /* 0x000fe20000010032 */
[----:B------:R-:W-:Y:S01]  /*0fb0*/  PRMT R5, R21, 0x7632, R5 ;  /* 0x0000763215057816 */ /* 0x000fe20000000005 */
[----:B------:R0:W-:Y:S01]  /*0fc0*/  STL [R1+0x54], R53 ;  /* 0x0000543501007387 */ /* 0x0001e20000100800 */
[----:B------:R-:W-:-:S03]  /*0fd0*/  SHF.L.U32 R15, R15, 0x10, RZ ;  /* 0x000000100f0f7819 */ /* 0x000fc600000006ff */
[----:B------:R-:W-:Y:S01]  /*0fe0*/  STL [R1+0xc], R56 ;  /* 0x00000c3801007387 */ /* 0x000fe20000100800 */
[----:B------:R-:W-:-:S03]  /*0ff0*/  SHF.L.U32 R5, R5, 0x10, RZ ;  /* 0x0000001005057819 */ /* 0x000fc600000006ff */
[----:B------:R-:W-:Y:S01]  /*1000*/  STL [R1+0xc8], R19 ;  /* 0x0000c81301007387 */ /* 0x000fe20000100800 */
[----:B------:R-:W-:Y:S02]  /*1010*/  IMAD.U32 R9, R9, 0x10000, RZ ;  /* 0x0001000009097824 */ /* 0x000fe400078e00ff */
[----:B------:R-:W-:Y:S01]  /*1020*/  FADD.FTZ R15, -R14, R15 ;  /* 0x0000000f0e0f7221 */ /* 0x000fe20000010100 */
[----:B------:R1:W-:Y:S01]  /*1030*/  STL [R1+0x20], R7 ;  /* 0x0000200701007387 */ /* 0x0003e20000100800 */
[----:B------:R-:W-:Y:S01]  /*1040*/  FADD.FTZ R11, R6, R11 ;  /* 0x0000000b060b7221 */ /* 0x000fe20000010000 */
[----:B0-----:R-:W-:Y:S01]  /*1050*/  SHF.L.U32 R53, R22, 0x10, RZ ;  /* 0x0000001016357819 */ /* 0x001fe200000006ff */
[----:B------:R-:W-:Y:S01]  /*1060*/  FMUL.FTZ R51, R5, R9 ;  /* 0x0000000905337220 */ /* 0x000fe20000410000 */
[----:B------:R-:W-:Y:S01]  /*1070*/  FMUL.FTZ R15, R2, R15 ;  /* 0x0000000f020f7220 */ /* 0x000fe20000410000 */
[----:B-1----:R-:W-:-:S04]  /*1080*/  FFMA.FTZ R7, R0, R3, RZ ;  /* 0x0000000300077223 */ /* 0x002fc800000100ff */
[----:B------:R-:W-:Y:S01]  /*1090*/  FFMA.FTZ R7, R6, R8, R7 ;  /* 0x0000000806077223 */ /* 0x000fe20000010007 */
[----:B------:R-:W-:Y:S01]  /*10a0*/  FFMA.FTZ R6, R52, R6, R10 ;  /* 0x0000000634067223 */ /* 0x000fe2000001000a */
[----:B------:R-:W-:Y:S01]  /*10b0*/  PRMT R52, R22, 0x7632, R52 ;  /* 0x0000763216347816 */ /* 0x000fe20000000034 */
[----:B------:R0:W-:Y:S01]  /*10c0*/  STL [R1+0x60], R16 ;  /* 0x0000601001007387 */ /* 0x0001e20000100800 */
[----:B------:R-:W-:Y:S01]  /*10d0*/  FFMA.FTZ R50, R15, R51, R50 ;  /* 0x000000330f327223 */ /* 0x000fe20000010032 */
[----:B------:R-:W-:Y:S01]  /*10e0*/  FADD.FTZ R53, -R14, R53 ;  /* 0x000000350e357221 */ /* 0x000fe20000010100 */
[----:B------:R-:W-:Y:S02]  /*10f0*/  PRMT R51, R24, 0x7632, R51 ;  /* 0x0000763218337816 */ /* 0x000fe40000000033 */
[----:B------:R-:W-:Y:S01]  /*1100*/  SHF.L.U32 R52, R52, 0x10, RZ ;  /* 0x0000001034347819 */ /* 0x000fe200000006ff */
[----:B------:R1:W-:Y:S01]  /*1110*/  STL [R1+0xcc], R17 ;  /* 0x0000cc1101007387 */ /* 0x0003e20000100800 */
[----:B0-----:R-:W-:Y:S01]  /*1120*/  IMAD.U32 R16, R24, 0x10000, RZ ;  /* 0x0001000018107824 */ /* 0x001fe200078e00ff */
[----:B------:R-:W-:-:S02]  /*1130*/  SHF.L.U32 R51, R51, 0x10, RZ ;  /* 0x0000001033337819 */ /* 0x000fc400000006ff */
[----:B------:R-:W-:Y:S01]  /*1140*/  FADD.FTZ R52, -R14, R52 ;  /* 0x000000340e347221 */ /* 0x000fe20000010100 */
[----:B------:R-:W-:Y:S01]  /*1150*/  FMUL.FTZ R10, R3, R16 ;  /* 0x00000010030a7220 */ /* 0x000fe20000410000 */
[C---:B-1----:R-:W-:Y:S02]  /*1160*/  FMUL.FTZ R17, R2.reuse, R53 ;  /* 0x0000003502117220 */ /* 0x042fe40000410000 */
[----:B------:R-:W-:Y:S02]  /*1170*/  FMUL.FTZ R52, R2, R52 ;  /* 0x0000003402347220 */ /* 0x000fe40000410000 */
[----:B------:R-:W-:Y:S01]  /*1180*/  FFMA.FTZ R50, R17, R10, R50 ;  /* 0x0000000a11327223 */ /* 0x000fe20000010032 */
[----:B------:R-:W-:Y:S01]  /*1190*/  FMUL.FTZ R10, R8, R51 ;  /* 0x00000033080a7220 */ /* 0x000fe20000410000 */
[----:B------:R-:W-:Y:S01]  /*11a0*/  STL [R1+0xd0], R21 ;  /* 0x0000d01501007387 */ /* 0x000fe20000100800 */
[C---:B------:R-:W-:Y:S01]  /*11b0*/  IMAD.U32 R54, R23.reuse, 0x10000, RZ ;  /* 0x0001000017367824 */ /* 0x040fe200078e00ff */
[----:B------:R-:W-:Y:S01]  /*11c0*/  PRMT R55, R23, 0x7632, R55 ;  /* 0x0000763217377816 */ /* 0x000fe20000000037 */
[----:B------:R-:W-:Y:S01]  /*11d0*/  FFMA.FTZ R50, R52, R10, R50 ;  /* 0x0000000a34327223 */ /* 0x000fe20000010032 */
[----:B------:R0:W-:Y:S01]  /*11e0*/  STL [R1+0x108], R0 ;  /* 0x0001080001007387 */ /* 0x0001e20000100800 */
[----:B------:R-:W-:Y:S01]  /*11f0*/  FFMA.FTZ R10, R56, R4, R7 ;  /* 0x00000004380a7223 */ /* 0x000fe20000010007 */
[----:B------:R-:W-:-:S02]  /*1200*/  FFMA.FTZ R15, R15, R5, R12 ;  /* 0x000000050f0f7223 */ /* 0x000fc4000001000c */
[----:B------:R-:W-:Y:S01]  /*1210*/  STL [R1+0xd4], R22 ;  /* 0x0000d41601007387 */ /* 0x000fe20000100800 */
[C---:B------:R-:W-:Y:S01]  /*1220*/  PRMT R12, R25.reuse, 0x7632, R12 ;  /* 0x00007632190c7816 */ /* 0x040fe2000000000c */
[----:B------:R-:W-:Y:S02]  /*1230*/  FADD.FTZ R54, -R14, R54 ;  /* 0x000000360e367221 */ /* 0x000fe40000010100 */
[----:B------:R-:W-:Y:S01]  /*1240*/  STL [R1+0x4], R16 ;  /* 0x0000041001007387 */ /* 0x000fe20000100800 */
[----:B0-----:R-:W-:-:S03]  /*1250*/  SHF.L.U32 R0, R25, 0x10, RZ ;  /* 0x0000001019007819 */ /* 0x001fc600000006ff */
[----:B------:R-:W-:Y:S01]  /*1260*/  STL [R1+0xd8], R24 ;  /* 0x0000d81801007387 */ /* 0x000fe20000100800 */
[----:B------:R-:W-:Y:S01]  /*1270*/  SHF.L.U32 R55, R55, 0x10, RZ ;  /* 0x0000001037377819 */ /* 0x000fe200000006ff */
[C---:B------:R-:W-:Y:S01]  /*1280*/  FADD.FTZ R7, R5.reuse, R13 ;  /* 0x0000000d05077221 */ /* 0x040fe20000010000 */
[----:B------:R-:W-:Y:S01]  /*1290*/  FFMA.FTZ R10, R5, R9, R10 ;  /* 0x00000009050a7223 */ /* 0x000fe2000001000a */
[----:B------:R-:W-:Y:S01]  /*12a0*/  STL [R1+0x5c], R17 ;  /* 0x00005c1101007387 */ /* 0x000fe20000100800 */
[----:B------:R-:W-:Y:S01]  /*12b0*/  FFMA.FTZ R5, R52, R51, R6 ;  /* 0x0000003334057223 */ /* 0x000fe20000010006 */
[----:B------:R-:W-:Y:S02]  /*12c0*/  FMUL.FTZ R53, R4, R0 ;  /* 0x0000000004357220 */ /* 0x000fe40000410000 */
[----:B------:R-:W-:Y:S01]  /*12d0*/  STL [R1+0xdc], R23 ;  /* 0x0000dc1701007387 */ /* 0x000fe20000100800 */
[----:B------:R-:W-:-:S03]  /*12e0*/  SHF.L.U32 R52, R26, 0x10, RZ ;  /* 0x000000101a347819 */ /* 0x000fc600000006ff */
[----:B------:R-:W-:Y:S01]  /*12f0*/  STL [R1+0xe0], R25 ;  /* 0x0000e01901007387 */ /* 0x000fe20000100800 */
[----:B------:R-:W-:-:S03]  /*1300*/  IMAD.U32 R12, R12, 0x10000, RZ ;  /* 0x000100000c0c7824 */ /* 0x000fc600078e00ff */
[----:B------:R0:W-:Y:S01]  /*1310*/  STL [R1], R0 ;  /* 0x0000000001007387 */ /* 0x0001e20000100800 */
[----:B------:R-:W-:Y:S01]  /*1320*/  FADD.FTZ R52, -R14, R52 ;  /* 0x000000340e347221 */ /* 0x000fe20000010100 */
[----:B------:R-:W-:Y:S01]  /*1330*/  FMUL.FTZ R13, R9, R12 ;  /* 0x0000000c090d7220 */ /* 0x000fe20000410000 */
[----:B------:R-:W-:Y:S01]  /*1340*/  SHF.L.U32 R60, R28, 0x10, RZ ;  /* 0x000000101c3c7819 */ /* 0x000fe200000006ff */
[----:B0-----:R-:W-:Y:S01]  /*1350*/  FMUL.FTZ R0, R2, R54 ;  /* 0x0000003602007220 */ /* 0x001fe20000410000 */
[----:B------:R-:W-:-:S03]  /*1360*/  FADD.FTZ R54, -R14, R55 ;  /* 0x000000370e367221 */ /* 0x000fc60000010100 */
[----:B------:R-:W-:Y:S01]  /*1370*/  FFMA.FTZ R50, R0, R53, R50 ;  /* 0x0000003500327223 */ /* 0x000fe20000010032 */
[----:B------:R-:W-:Y:S01]  /*1380*/  STL [R1+0x58], R0 ;  /* 0x0000580001007387 */ /* 0x000fe20000100800 */
[----:B------:R-:W-:Y:S01]  /*1390*/  FMUL.FTZ R54, R2, R54 ;  /* 0x0000003602367220 */ /* 0x000fe20000410000 */
[----:B------:R-:W-:Y:S02]  /*13a0*/  PRMT R53, R28, 0x7632, R53 ;  /* 0x000076321c357816 */ /* 0x000fe40000000035 */
[----:B------:R-:W-:Y:S01]  /*13b0*/  STL [R1+0xe4], R26 ;  /* 0x0000e41a01007387 */ /* 0x000fe20000100800 */
[----:B------:R-:W-:-:S03]  /*13c0*/  FFMA.FTZ R13, R54, R13, R50 ;  /* 0x0000000d360d7223 */ /* 0x000fc60000010032 */
[----:B------:R0:W-:Y:S01]  /*13d0*/  STL [R1+0xe8], R28 ;  /* 0x0000e81c01007387 */ /* 0x0001e20000100800 */
[----:B------:R-:W-:Y:S01]  /*13e0*/  FFMA.FTZ R6, R54, R12, R15 ;  /* 0x0000000c36067223 */ /* 0x000fe2000001000f */
[C---:B------:R-:W-:Y:S01]  /*13f0*/  FMUL.FTZ R50, R3.reuse, R60 ;  /* 0x0000003c03327220 */ /* 0x040fe20000410000 */
[----:B------:R-:W-:Y:S01]  /*1400*/  FFMA.FTZ R54, R3, R16, R10 ;  /* 0x0000001003367223 */ /* 0x000fe2000001000a */
[----:B------:R-:W-:Y:S01]  /*1410*/  FADD.FTZ R10, R11, R51 ;  /* 0x000000330b0a7221 */ /* 0x000fe20000010000 */
[----:B0-----:R-:W-:Y:S02]  /*1420*/  FMUL.FTZ R28, R2, R52 ;  /* 0x00000034021c7220 */ /* 0x001fe40000410000 */
[--C-:B------:R-:W-:Y:S01]  /*1430*/  FFMA.FTZ R51, R8, R51, R54.reuse ;  /* 0x0000003308337223 */ /* 0x100fe20000010036 */
[C---:B------:R-:W-:Y:S01]  /*1440*/  SHF.L.U32 R11, R27.reuse, 0x10, RZ ;  /* 0x000000101b0b7819 */ /* 0x040fe200000006ff */
[----:B------:R-:W-:Y:S01]  /*1450*/  FFMA.FTZ R13, R28, R50, R13 ;  /* 0x000000321c0d7223 */ /* 0x000fe2000001000d */
[----:B------:R-:W-:Y:S01]  /*1460*/  STL [R1+0x50], R28 ;  /* 0x0000501c01007387 */ /* 0x000fe20000100800 */
[----:B------:R-:W-:-:S03]  /*1470*/  PRMT R54, R27, 0x7632, R54 ;  /* 0x000076321b367816 */ /* 0x000fc60000000036 */
[----:B------:R0:W-:Y:S04]  /*1480*/  STL [R1+0xec], R28 ;  /* 0x0000ec1c01007387 */ /* 0x0001e80000100800 */
[----:B0-----:R-:W2:Y:S04]  /*1490*/  LDL R28, [R1] ;  /* 0x00000000011c7983 */ /* 0x001ea80000100800 */
[----:B------:R0:W-:Y:S04]  /*14a0*/  STL [R1+0xf0], R27 ;  /* 0x0000f01b01007387 */ /* 0x0001e80000100800 */
[----:B0-----:R-:W3:Y:S04]  /*14b0*/  LDL R27, [R1+0x4] ;  /* 0x00000400011b7983 */ /* 0x001ee80000100800 */
[----:B---3--:R0:W-:Y:S04]  /*14c0*/  STL [R1+0xfc], R27 ;  /* 0x0000fc1b01007387 */ /* 0x0081e80000100800 */
[----:B0-----:R-:W3:Y:S01]  /*14d0*/  LDL R27, [R1+0xc] ;  /* 0x00000c00011b7983 */ /* 0x001ee20000100800 */
[----:B------:R-:W-:-:S05]  /*14e0*/  PRMT R15, R26, 0x7632, R15 ;  /* 0x000076321a0f7816 */ /* 0x000fca000000000f */
[----:B------:R-:W-:Y:S01]  /*14f0*/  IMAD.U32 R15, R15, 0x10000, RZ ;  /* 0x000100000f0f7824 */ /* 0x000fe200078e00ff */
[----:B---3--:R0:W-:Y:S04]  /*1500*/  STL [R1+0x104], R27 ;  /* 0x0001041b01007387 */ /* 0x0081e80000100800 */
[----:B0-----:R-:W3:Y:S01]  /*1510*/  LDL.LU R27, [R1+0x14] ;  /* 0x00001400011b7983 */ /* 0x001ee20000300800 */
[----:B------:R-:W-:Y:S01]  /*1520*/  FADD.FTZ R52, -R14, R15 ;  /* 0x0000000f0e347221 */ /* 0x000fe20000010100 */
[----:B------:R-:W-:-:S03]  /*1530*/  IMAD.U32 R59, R29, 0x10000, RZ ;  /* 0x000100001d3b7824 */ /* 0x000fc600078e00ff */
[----:B------:R-:W-:Y:S01]  /*1540*/  FMUL.FTZ R50, R2, R52 ;  /* 0x0000003402327220 */ /* 0x000fe20000410000 */
[----:B------:R-:W-:Y:S01]  /*1550*/  PRMT R52, R29, 0x7632, R52 ;  /* 0x000076321d347816 */ /* 0x000fe20000000034 */
[----:B---3--:R-:W-:Y:S04]  /*1560*/  STL [R1+0x10c], R27 ;  /* 0x00010c1b01007387 */ /* 0x008fe80000100800 */
[----:B------:R0:W-:Y:S04]  /*1570*/  STL [R1+0xf4], R29 ;  /* 0x0000f41d01007387 */ /* 0x0001e80000100800 */
[----:B0-----:R-:W3:Y:S01]  /*1580*/  LDL R29, [R1+0x54] ;  /* 0x00005400011d7983 */ /* 0x001ee20000100800 */
[----:B--2---:R-:W-:Y:S01]  /*1590*/  FFMA.FTZ R51, R4, R28, R51 ;  /* 0x0000001c04337223 */ /* 0x004fe20000010033 */
[----:B------:R-:W-:Y:S01]  /*15a0*/  SHF.L.U32 R53, R53, 0x10, RZ ;  /* 0x0000001035357819 */ /* 0x000fe200000006ff */
[----:B------:R-:W-:Y:S01]  /*15b0*/  FADD.FTZ R11, -R14, R11 ;  /* 0x0000000b0e0b7221 */ /* 0x000fe20000010100 */
[----:B---3--:R-:W-:Y:S04]  /*15c0*/  STL [R1+0x114], R29 ;  /* 0x0001141d01007387 */ /* 0x008fe80000100800 */
[----:B------:R0:W-:Y:S04]  /*15d0*/  STL [R1+0x100], R28 ;  /* 0x0001001c01007387 */ /* 0x0001e80000100800 */
[----:B0-----:R-:W2:Y:S01]  /*15e0*/  LDL.LU R28, [R1+0x2c] ;  /* 0x00002c00011c7983 */ /* 0x001ea20000300800 */
[----:B------:R-:W-:Y:S01]  /*15f0*/  FMUL.FTZ R15, R8, R53 ;  /* 0x00000035080f7220 */ /* 0x000fe20000410000 */
[----:B------:R-:W-:-:S03]  /*1600*/  FMUL.FTZ R26, R2, R11 ;  /* 0x0000000b021a7220 */ /* 0x000fc60000410000 */
[----:B------:R-:W-:Y:S01]  /*1610*/  FFMA.FTZ R13, R50, R15, R13 ;  /* 0x0000000f320d7223 */ /* 0x000fe2000001000d */
[----:B------:R-:W-:-:S04]  /*1620*/  FMUL.FTZ R15, R4, R59 ;  /* 0x0000003b040f7220 */ /* 0x000fc80000410000 */
[----:B------:R-:W-:Y:S01]  /*1630*/  FFMA.FTZ R13, R26, R15, R13 ;  /* 0x0000000f1a0d7223 */ /* 0x000fe2000001000d */
[----:B------:R-:W-:Y:S01]  /*1640*/  SHF.L.U32 R54, R54, 0x10, RZ ;  /* 0x0000001036367819 */ /* 0x000fe200000006ff */
[----:B------:R-:W-:Y:S01]  /*1650*/  FFMA.FTZ R5, R50, R53, R5 ;  /* 0x0000003532057223 */ /* 0x000fe20000010005 */
[----:B------:R-:W-:Y:S01]  /*1660*/  SHF.L.U32 R52, R52, 0x10, RZ ;  /* 0x0000001034347819 */ /* 0x000fe200000006ff */
[----:B------:R-:W-:Y:S02]  /*1670*/  IMAD.U32 R50, R30, 0x10000, RZ ;  /* 0x000100001e327824 */ /* 0x000fe400078e00ff */
[----:B------:R-:W-:Y:S01]  /*1680*/  FADD.FTZ R11, -R14, R54 ;  /* 0x000000360e0b7221 */ /* 0x000fe20000010100 */
[----:B------:R-:W-:Y:S01]  /*1690*/  FADD.FTZ R7, R7, R12 ;  /* 0x0000000c07077221 */ /* 0x000fe20000010000 */
[C-C-:B------:R-:W-:Y:S01]  /*16a0*/  FFMA.FTZ R12, R9.reuse, R12, R51.reuse ;  /* 0x0000000c090c7223 */ /* 0x140fe20000010033 */
[-C--:B------:R-:W-:Y:S01]  /*16b0*/  FMUL.FTZ R15, R9, R52.reuse ;  /* 0x00000034090f7220 */ /* 0x080fe20000410000 */
[----:B------:R-:W-:Y:S01]  /*16c0*/  FMUL.FTZ R11, R2, R11 ;  /* 0x0000000b020b7220 */ /* 0x000fe20000410000 */
[----:B------:R-:W-:Y:S01]  /*16d0*/  SHF.L.U32 R58, R32, 0x10, RZ ;  /* 0x00000010203a7819 */ /* 0x000fe200000006ff */
[----:B------:R-:W-:Y:S01]  /*16e0*/  FADD.FTZ R50, -R14, R50 ;  /* 0x000000320e327221 */ /* 0x000fe20000010100 */
[----:B------:R-:W-:Y:S01]  /*16f0*/  PRMT R51, R30, 0x7632, R51 ;  /* 0x000076321e337816 */ /* 0x000fe20000000033 */
[C---:B------:R-:W-:Y:S01]  /*1700*/  FFMA.FTZ R6, R11.reuse, R52, R6 ;  /* 0x000000340b067223 */ /* 0x040fe20000010006 */
[----:B------:R-:W-:Y:S01]  /*1710*/  FFMA.FTZ R13, R11, R15, R13 ;  /* 0x0000000f0b0d7223 */ /* 0x000fe2000001000d */
[----:B------:R-:W-:Y:S01]  /*1720*/  PRMT R15, R32, 0x7632, R15 ;  /* 0x00007632200f7816 */ /* 0x000fe2000000000f */
[----:B------:R-:W-:Y:S01]  /*1730*/  FMUL.FTZ R11, R3, R58 ;  /* 0x0000003a030b7220 */ /* 0x000fe20000410000 */
[----:B------:R-:W-:Y:S01]  /*1740*/  SHF.L.U32 R51, R51, 0x10, RZ ;  /* 0x0000001033337819 */ /* 0x000fe200000006ff */
[----:B------:R-:W-:Y:S01]  /*1750*/  FMUL.FTZ R25, R2, R50 ;  /* 0x0000003202197220 */ /* 0x000fe20000410000 */
[----:B------:R-:W-:Y:S01]  /*1760*/  FFMA.FTZ R12, R3, R60, R12 ;  /* 0x0000003c030c7223 */ /* 0x000fe2000001000c */
[----:B------:R-:W-:-:S02]  /*1770*/  IMAD.U32 R15, R15, 0x10000, RZ ;  /* 0x000100000f0f7824 */ /* 0x000fc400078e00ff */
[----:B------:R-:W-:Y:S01]  /*1780*/  FFMA.FTZ R13, R25, R11, R13 ;  /* 0x0000000b190d7223 */ /* 0x000fe2000001000d */
[----:B------:R-:W-:Y:S01]  /*1790*/  FADD.FTZ R51, -R14, R51 ;  /* 0x000000330e337221 */ /* 0x000fe20000010100 */
[C---:B------:R-:W-:Y:S02]  /*17a0*/  SHF.L.U32 R11, R31.reuse, 0x10, RZ ;  /* 0x000000101f0b7819 */ /* 0x040fe400000006ff */
[----:B------:R-:W-:Y:S01]  /*17b0*/  PRMT R54, R31, 0x7632, R54 ;  /* 0x000076321f367816 */ /* 0x000fe20000000036 */
[----:B------:R-:W-:Y:S01]  /*17c0*/  FADD.FTZ R10, R10, R53 ;  /* 0x000000350a0a7221 */ /* 0x000fe20000010000 */
[C-C-:B------:R-:W-:Y:S01]  /*17d0*/  FFMA.FTZ R53, R8.reuse, R53, R12.reuse ;  /* 0x0000003508357223 */ /* 0x140fe2000001000c */
[----:B------:R-:W-:Y:S01]  /*17e0*/  FMUL.FTZ R50, R8, R15 ;  /* 0x0000000f08327220 */ /* 0x000fe20000410000 */
[----:B------:R-:W-:Y:S01]  /*17f0*/  FMUL.FTZ R51, R2, R51 ;  /* 0x0000003302337220 */ /* 0x000fe20000410000 */
[C---:B------:R-:W-:Y:S01]  /*1800*/  SHF.L.U32 R57, R33.reuse, 0x10, RZ ;  /* 0x0000001021397819 */ /* 0x040fe200000006ff */
[----:B------:R-:W-:Y:S01]  /*1810*/  FADD.FTZ R11, -R14, R11 ;  /* 0x0000000b0e0b7221 */ /* 0x000fe20000010100 */
[----:B------:R-:W-:Y:S01]  /*1820*/  PRMT R12, R33, 0x7632, R12 ;  /* 0x00007632210c7816 */ /* 0x000fe2000000000c */
[----:B------:R-:W-:Y:S01]  /*1830*/  IMAD.U32 R54, R54, 0x10000, RZ ;  /* 0x0001000036367824 */ /* 0x000fe200078e00ff */
[----:B--2---:R-:W-:Y:S04]  /*1840*/  STL [R1+0x110], R28 ;  /* 0x0001101c01007387 */ /* 0x004fe80000100800 */
[----:B------:R-:W-:Y:S04]  /*1850*/  STL [R1+0x4c], R26 ;  /* 0x00004c1a01007387 */ /* 0x000fe80000100800 */
[----:B------:R0:W-:Y:S04]  /*1860*/  STL [R1+0xf8], R26 ;  /* 0x0000f81a01007387 */ /* 0x0001e80000100800 */
[----:B0-----:R-:W2:Y:S01]  /*1870*/  LDL.LU R26, [R1+0x18] ;  /* 0x00001800011a7983 */ /* 0x001ea20000300800 */
[----:B------:R-:W-:Y:S01]  /*1880*/  FFMA.FTZ R13, R51, R50, R13 ;  /* 0x00000032330d7223 */ /* 0x000fe2000001000d */
[----:B------:R-:W-:Y:S01]  /*1890*/  SHF.L.U32 R12, R12, 0x10, RZ ;  /* 0x000000100c0c7819 */ /* 0x000fe200000006ff */
[----:B------:R-:W-:Y:S01]  /*18a0*/  FMUL.FTZ R50, R4, R57 ;  /* 0x0000003904327220 */ /* 0x000fe20000410000 */
[----:B------:R-:W-:Y:S01]  /*18b0*/  FMUL.FTZ R23, R2, R11 ;  /* 0x0000000b02177220 */ /* 0x000fe20000410000 */
[----:B------:R-:W-:Y:S01]  /*18c0*/  FADD.FTZ R11, -R14, R54 ;  /* 0x000000360e0b7221 */ /* 0x000fe20000010100 */
[----:B------:R-:W-:-:S02]  /*18d0*/  FFMA.FTZ R53, R4, R59, R53 ;  /* 0x0000003b04357223 */ /* 0x000fc40000010035 */
[----:B------:R-:W-:Y:S01]  /*18e0*/  FFMA.FTZ R13, R23, R50, R13 ;  /* 0x00000032170d7223 */ /* 0x000fe2000001000d */
[----:B------:R-:W-:Y:S01]  /*18f0*/  FMUL.FTZ R11, R2, R11 ;  /* 0x0000000b020b7220 */ /* 0x000fe20000410000 */
[----:B------:R-:W-:Y:S01]  /*1900*/  FMUL.FTZ R50, R9, R12 ;  /* 0x0000000c09327220 */ /* 0x000fe20000410000 */
[----:B------:R-:W-:Y:S01]  /*1910*/  FADD.FTZ R7, R7, R52 ;  /* 0x0000003407077221 */ /* 0x000fe20000010000 */
[----:B------:R-:W-:Y:S01]  /*1920*/  FFMA.FTZ R52, R9, R52, R53 ;  /* 0x0000003409347223 */ /* 0x000fe20000010035 */
[C---:B------:R-:W-:Y:S01]  /*1930*/  SHF.L.U32 R53, R34.reuse, 0x10, RZ ;  /* 0x0000001022357819 */ /* 0x040fe200000006ff */
[C---:B------:R-:W-:Y:S01]  /*1940*/  FFMA.FTZ R6, R11.reuse, R12, R6 ;  /* 0x0000000c0b067223 */ /* 0x040fe20000010006 */
[----:B------:R-:W-:Y:S01]  /*1950*/  FFMA.FTZ R13, R11, R50, R13 ;  /* 0x000000320b0d7223 */ /* 0x000fe2000001000d */
[----:B------:R-:W-:Y:S01]  /*1960*/  PRMT R11, R34, 0x7632, R11 ;  /* 0x00007632220b7816 */ /* 0x000fe2000000000b */
[C---:B------:R-:W-:Y:S01]  /*1970*/  IMAD.U32 R56, R36.reuse, 0x10000, RZ ;  /* 0x0001000024387824 */ /* 0x040fe200078e00ff */
[----:B------:R-:W-:Y:S01]  /*1980*/  PRMT R50, R36, 0x7632, R50 ;  /* 0x0000763224327816 */ /* 0x000fe20000000032 */
[----:B------:R-:W-:Y:S01]  /*1990*/  FADD.FTZ R53, -R14, R53 ;  /* 0x000000350e357221 */ /* 0x000fe20000010100 */
[----:B------:R-:W-:Y:S01]  /*19a0*/  SHF.L.U32 R11, R11, 0x10, RZ ;  /* 0x000000100b0b7819 */ /* 0x000fe200000006ff */
[----:B------:R-:W-:Y:S01]  /*19b0*/  FFMA.FTZ R52, R3, R58, R52 ;  /* 0x0000003a03347223 */ /* 0x000fe20000010034 */
[----:B------:R-:W-:Y:S01]  /*19c0*/  FFMA.FTZ R5, R51, R15, R5 ;  /* 0x0000000f33057223 */ /* 0x000fe20000010005 */
[----:B------:R-:W-:Y:S01]  /*19d0*/  FADD.FTZ R10, R10, R15 ;  /* 0x0000000f0a0a7221 */ /* 0x000fe20000010000 */
[----:B------:R-:W-:Y:S01]  /*19e0*/  FMUL.FTZ R51, R3, R56 ;  /* 0x0000003803337220 */ /* 0x000fe20000410000 */
[----:B------:R-:W-:Y:S01]  /*19f0*/  FMUL.FTZ R24, R2, R53 ;  /* 0x0000003502187220 */ /* 0x000fe20000410000 */
[----:B------:R-:W-:Y:S01]  /*1a00*/  FFMA.FTZ R15, R8, R15, R52 ;  /* 0x0000000f080f7223 */ /* 0x000fe20000010034 */
        /* <DEDUP_REMOVED lines=9> */
[----:B------:R-:W-:Y:S01]  /*1aa0*/  FADD.FTZ R7, R7, R12 ;  /* 0x0000000c07077221 */ /* 0x000fe20000010000 */
[----:B------:R-:W-:Y:S01]  /*1ab0*/  FFMA.FTZ R13, R52, R51, R13 ;  /* 0x00000033340d7223 */ /* 0x000fe2000001000d */
[----:B------:R-:W-:Y:S01]  /*1ac0*/  FMUL.FTZ R51, R4, R55 ;  /* 0x0000003704337220 */ /* 0x000fe20000410000 */
[----:B------:R-:W-:Y:S01]  /*1ad0*/  FMUL.FTZ R22, R2, R11 ;  /* 0x0000000b02167220 */ /* 0x000fe20000410000 */
[----:B------:R-:W-:-:S03]  /*1ae0*/  FFMA.FTZ R12, R9, R12, R15 ;  /* 0x0000000c090c7223 */ /* 0x000fc6000001000f */
[----:B------:R-:W-:Y:S01]  /*1af0*/  FFMA.FTZ R13, R22, R51, R13 ;  /* 0x00000033160d7223 */ /* 0x000fe2000001000d */
[----:B------:R-:W-:Y:S01]  /*1b00*/  FFMA.FTZ R51, R3, R56, R12 ;  /* 0x0000003803337223 */ /* 0x000fe2000001000c */
[-C--:B------:R-:W-:Y:S01]  /*1b10*/  FFMA.FTZ R5, R52, R50.reuse, R5 ;  /* 0x0000003234057223 */ /* 0x080fe20000010005 */
[----:B------:R-:W-:Y:S02]  /*1b20*/  FADD.FTZ R10, R10, R50 ;  /* 0x000000320a0a7221 */ /* 0x000fe40000010000 */
[----:B------:R-:W-:Y:S01]  /*1b30*/  FFMA.FTZ R50, R8, R50, R51 ;  /* 0x0000003208327223 */ /* 0x000fe20000010033 */
[----:B------:R-:W-:-:S05]  /*1b40*/  SHF.L.U32 R51, R38, 0x10, RZ ;  /* 0x0000001026337819 */ /* 0x000fca00000006ff */
[----:B------:R-:W-:-:S04]  /*1b50*/  FADD.FTZ R51, -R14, R51 ;  /* 0x000000330e337221 */ /* 0x000fc80000010100 */
[----:B------:R-:W-:Y:S01]  /*1b60*/  FMUL.FTZ R21, R2, R51 ;  /* 0x0000003302157220 */ /* 0x000fe20000410000 */
[----:B------:R-:W-:Y:S02]  /*1b70*/  PRMT R15, R35, 0x7632, R15 ;  /* 0x00007632230f7816 */ /* 0x000fe4000000000f */
[----:B------:R-:W-:Y:S02]  /*1b80*/  PRMT R53, R37, 0x7632, R53 ;  /* 0x0000763225357816 */ /* 0x000fe40000000035 */
[----:B------:R-:W-:-:S03]  /*1b90*/  SHF.L.U32 R15, R15, 0x10, RZ ;  /* 0x000000100f0f7819 */ /* 0x000fc600000006ff */
[----:B------:R-:W-:Y:S02]  /*1ba0*/  IMAD.U32 R11, R53, 0x10000, RZ ;  /* 0x00010000350b7824 */ /* 0x000fe400078e00ff */
[----:B------:R-:W-:Y:S01]  /*1bb0*/  FADD.FTZ R15, -R14, R15 ;  /* 0x0000000f0e0f7221 */ /* 0x000fe20000010100 */
[----:B------:R-:W-:Y:S01]  /*1bc0*/  PRMT R52, R38, 0x7632, R52 ;  /* 0x0000763226347816 */ /* 0x000fe20000000034 */
[----:B------:R-:W-:Y:S02]  /*1bd0*/  FMUL.FTZ R12, R9, R11 ;  /* 0x0000000b090c7220 */ /* 0x000fe40000410000 */
[----:B------:R-:W-:Y:S01]  /*1be0*/  FMUL.FTZ R15, R2, R15 ;  /* 0x0000000f020f7220 */ /* 0x000fe20000410000 */
[----:B------:R-:W-:Y:S01]  /*1bf0*/  SHF.L.U32 R54, R40, 0x10, RZ ;  /* 0x0000001028367819 */ /* 0x000fe200000006ff */
[----:B------:R-:W-:Y:S01]  /*1c00*/  FFMA.FTZ R50, R4, R55, R50 ;  /* 0x0000003704327223 */ /* 0x000fe20000010032 */
[----:B------:R-:W-:Y:S02]  /*1c10*/  IMAD.U32 R52, R52, 0x10000, RZ ;  /* 0x0001000034347824 */ /* 0x000fe400078e00ff */
[C---:B------:R-:W-:Y:S01]  /*1c20*/  FFMA.FTZ R13, R15.reuse, R12, R13 ;  /* 0x0000000c0f0d7223 */ /* 0x040fe2000001000d */
[----:B------:R-:W-:Y:S01]  /*1c30*/  PRMT R12, R40, 0x7632, R12 ;  /* 0x00007632280c7816 */ /* 0x000fe2000000000c */
[-C--:B------:R-:W-:Y:S01]  /*1c40*/  FFMA.FTZ R6, R15, R11.reuse, R6 ;  /* 0x0000000b0f067223 */ /* 0x080fe20000010006 */
[----:B------:R-:W-:Y:S01]  /*1c50*/  FADD.FTZ R7, R7, R11 ;  /* 0x0000000b07077221 */ /* 0x000fe20000010000 */
[----:B------:R-:W-:Y:S01]  /*1c60*/  FFMA.FTZ R11, R9, R11, R50 ;  /* 0x0000000b090b7223 */ /* 0x000fe20000010032 */
[----:B------:R-:W-:Y:S01]  /*1c70*/  FMUL.FTZ R15, R3, R54 ;  /* 0x00000036030f7220 */ /* 0x000fe20000410000 */
[----:B------:R-:W-:Y:S01]  /*1c80*/  SHF.L.U32 R12, R12, 0x10, RZ ;  /* 0x000000100c0c7819 */ /* 0x000fe200000006ff */
[----:B------:R-:W-:Y:S01]  /*1c90*/  FADD.FTZ R52, -R14, R52 ;  /* 0x000000340e347221 */ /* 0x000fe20000010100 */
[----:B------:R-:W-:-:S02]  /*1ca0*/  SHF.L.U32 R50, R39, 0x10, RZ ;  /* 0x0000001027327819 */ /* 0x000fc400000006ff */
[----:B------:R-:W-:Y:S01]  /*1cb0*/  PRMT R51, R39, 0x7632, R51 ;  /* 0x0000763227337816 */ /* 0x000fe20000000033 */
[----:B------:R-:W-:Y:S01]  /*1cc0*/  FFMA.FTZ R13, R21, R15, R13 ;  /* 0x0000000f150d7223 */ /* 0x000fe2000001000d */
[----:B--2---:R-:W-:Y:S04]  /*1cd0*/  STL [R1+0x118], R26 ;  /* 0x0001181a01007387 */ /* 0x004fe80000100800 */
[----:B------:R-:W-:Y:S04]  /*1ce0*/  STL [R1+0x11c], R30 ;  /* 0x00011c1e01007387 */ /* 0x000fe80000100800 */
[----:B------:R-:W-:Y:S04]  /*1cf0*/  STL [R1+0x48], R25 ;  /* 0x0000481901007387 */ /* 0x000fe80000100800 */
[----:B------:R-:W-:Y:S04]  /*1d00*/  STL [R1+0x44], R23 ;  /* 0x0000441701007387 */ /* 0x000fe80000100800 */
[----:B------:R-:W-:Y:S04]  /*1d10*/  STL [R1+0x40], R24 ;  /* 0x0000401801007387 */ /* 0x000fe80000100800 */
[----:B------:R-:W-:Y:S04]  /*1d20*/  STL [R1+0x3c], R22 ;  /* 0x00003c1601007387 */ /* 0x000fe80000100800 */
[----:B------:R-:W-:Y:S04]  /*1d30*/  STL [R1+0x38], R21 ;  /* 0x0000381501007387 */ /* 0x000fe80000100800 */
[----:B------:R-:W2:Y:S01]  /*1d40*/  LDL.LU R29, [R1+0x20] ;  /* 0x00002000011d7983 */ /* 0x000ea20000300800 */
[----:B------:R-:W-:Y:S01]  /*1d50*/  FMUL.FTZ R52, R2, R52 ;  /* 0x0000003402347220 */ /* 0x000fe20000410000 */
[----:B------:R-:W-:Y:S01]  /*1d60*/  SHF.L.U32 R51, R51, 0x10, RZ ;  /* 0x0000001033337819 */ /* 0x000fe200000006ff */
[----:B------:R-:W-:Y:S01]  /*1d70*/  FMUL.FTZ R53, R8, R12 ;  /* 0x0000000c08357220 */ /* 0x000fe20000410000 */
[----:B------:R-:W-:-:S02]  /*1d80*/  IMAD.U32 R15, R41, 0x10000, RZ ;  /* 0x00010000290f7824 */ /* 0x000fc400078e00ff */
[----:B------:R-:W-:Y:S01]  /*1d90*/  FADD.FTZ R50, -R14, R50 ;  /* 0x000000320e327221 */ /* 0x000fe20000010100 */
[----:B------:R-:W-:Y:S01]  /*1da0*/  PRMT R61, R41, 0x7632, R61 ;  /* 0x00007632293d7816 */ /* 0x000fe2000000003d */
[C---:B------:R-:W-:Y:S01]  /*1db0*/  FFMA.FTZ R0, R52.reuse, R12, R5 ;  /* 0x0000000c34007223 */ /* 0x040fe20000010005 */
[----:B------:R-:W-:Y:S01]  /*1dc0*/  FFMA.FTZ R11, R3, R54, R11 ;  /* 0x00000036030b7223 */ /* 0x000fe2000001000b */
[----:B------:R-:W-:Y:S01]  /*1dd0*/  FFMA.FTZ R13, R52, R53, R13 ;  /* 0x00000035340d7223 */ /* 0x000fe2000001000d */
[----:B------:R-:W-:Y:S01]  /*1de0*/  FMUL.FTZ R5, R4, R15 ;  /* 0x0000000f04057220 */ /* 0x000fe20000410000 */
[----:B------:R-:W-:Y:S01]  /*1df0*/  FMUL.FTZ R17, R2, R50 ;  /* 0x0000003202117220 */ /* 0x000fe20000410000 */
[----:B------:R-:W-:Y:S01]  /*1e00*/  FADD.FTZ R51, -R14, R51 ;  /* 0x000000330e337221 */ /* 0x000fe20000010100 */
[----:B------:R-:W-:Y:S01]  /*1e10*/  FADD.FTZ R28, R10, R12 ;  /* 0x0000000c0a1c7221 */ /* 0x000fe20000010000 */
[----:B------:R-:W-:Y:S01]  /*1e20*/  SHF.L.U32 R61, R61, 0x10, RZ ;  /* 0x000000103d3d7819 */ /* 0x000fe200000006ff */
[----:B------:R-:W-:Y:S01]  /*1e30*/  FFMA.FTZ R12, R8, R12, R11 ;  /* 0x0000000c080c7223 */ /* 0x000fe2000001000b */
[----:B------:R-:W-:Y:S01]  /*1e40*/  FFMA.FTZ R11, R17, R5, R13 ;  /* 0x00000005110b7223 */ /* 0x000fe2000001000d */
[----:B------:R-:W-:Y:S01]  /*1e50*/  FMUL.FTZ R51, R2, R51 ;  /* 0x0000003302337220 */ /* 0x000fe20000410000 */
[----:B------:R-:W-:-:S02]  /*1e60*/  IMAD.U32 R13, R42, 0x10000, RZ ;  /* 0x000100002a0d7824 */ /* 0x000fc400078e00ff */
[-C--:B------:R-:W-:Y:S01]  /*1e70*/  FMUL.FTZ R10, R9, R61.reuse ;  /* 0x0000003d090a7220 */ /* 0x080fe20000410000 */
[----:B------:R-:W-:Y:S01]  /*1e80*/  SHF.L.U32 R5, R44, 0x10, RZ ;  /* 0x000000102c057819 */ /* 0x000fe200000006ff */
[C-C-:B------:R-:W-:Y:S01]  /*1e90*/  FFMA.FTZ R27, R51.reuse, R61, R6.reuse ;  /* 0x0000003d331b7223 */ /* 0x140fe20000010006 */
[----:B------:R-:W-:Y:S01]  /*1ea0*/  PRMT R6, R42, 0x7632, R6 ;  /* 0x000076322a067816 */ /* 0x000fe20000000006 */
[----:B------:R-:W-:Y:S01]  /*1eb0*/  FADD.FTZ R13, -R14, R13 ;  /* 0x0000000d0e0d7221 */ /* 0x000fe20000010100 */
[----:B------:R-:W-:Y:S01]  /*1ec0*/  FFMA.FTZ R11, R51, R10, R11 ;  /* 0x0000000a330b7223 */ /* 0x000fe2000001000b */
[----:B------:R-:W-:Y:S01]  /*1ed0*/  FMUL.FTZ R10, R3, R5 ;  /* 0x00000005030a7220 */ /* 0x000fe20000410000 */
[----:B------:R-:W-:Y:S01]  /*1ee0*/  SHF.L.U32 R6, R6, 0x10, RZ ;  /* 0x0000001006067819 */ /* 0x000fe200000006ff */
[----:B------:R-:W-:Y:S01]  /*1ef0*/  FMUL.FTZ R19, R2, R13 ;  /* 0x0000000d02137220 */ /* 0x000fe20000410000 */
[----:B------:R-:W-:Y:S01]  /*1f00*/  PRMT R50, R44, 0x7632, R50 ;  /* 0x000076322c327816 */ /* 0x000fe20000000032 */
[----:B------:R0:W-:Y:S02]  /*1f10*/  STL [R1+0x8], R0 ;  /* 0x0000080001007387 */ /* 0x0001e40000100800 */
[----:B------:R-:W-:Y:S01]  /*1f20*/  FFMA.FTZ R11, R19, R10, R11 ;  /* 0x0000000a130b7223 */ /* 0x000fe2000001000b */
[----:B------:R-:W-:Y:S01]  /*1f30*/  FADD.FTZ R6, -R14, R6 ;  /* 0x000000060e067221 */ /* 0x000fe20000010100 */
[----:B------:R-:W-:Y:S01]  /*1f40*/  PRMT R10, R43, 0x7632, R10 ;  /* 0x000076322b0a7816 */ /* 0x000fe2000000000a */
[----:B------:R-:W-:-:S02]  /*1f50*/  IMAD.U32 R50, R50, 0x10000, RZ ;  /* 0x0001000032327824 */ /* 0x000fc400078e00ff */
[----:B0-----:R-:W-:Y:S01]  /*1f60*/  FADD.FTZ R0, R7, R61 ;  /* 0x0000003d07007221 */ /* 0x001fe20000010000 */
[----:B------:R-:W-:Y:S01]  /*1f70*/  SHF.L.U32 R7, R43, 0x10, RZ ;  /* 0x000000102b077819 */ /* 0x000fe200000006ff */
[----:B------:R-:W-:Y:S01]  /*1f80*/  FMUL.FTZ R51, R2, R6 ;  /* 0x0000000602337220 */ /* 0x000fe20000410000 */
[C---:B------:R-:W-:Y:S01]  /*1f90*/  SHF.L.U32 R6, R45.reuse, 0x10, RZ ;  /* 0x000000102d067819 */ /* 0x040fe200000006ff */
[----:B------:R-:W-:Y:S01]  /*1fa0*/  IMAD.U32 R10, R10, 0x10000, RZ ;  /* 0x000100000a0a7824 */ /* 0x000fe200078e00ff */
[----:B------:R-:W-:Y:S01]  /*1fb0*/  PRMT R52, R45, 0x7632, R52 ;  /* 0x000076322d347816 */ /* 0x000fe20000000034 */
[----:B------:R-:W-:Y:S01]  /*1fc0*/  FADD.FTZ R7, -R14, R7 ;  /* 0x000000070e077221 */ /* 0x000fe20000010100 */
[----:B------:R-:W-:Y:S01]  /*1fd0*/  FMUL.FTZ R13, R8, R50 ;  /* 0x00000032080d7220 */ /* 0x000fe20000410000 */
[----:B------:R-:W-:Y:S01]  /*1fe0*/  FFMA.FTZ R12, R4, R15, R12 ;  /* 0x0000000f040c7223 */ /* 0x000fe2000001000c */
[----:B------:R-:W-:Y:S01]  /*1ff0*/  FADD.FTZ R10, -R14, R10 ;  /* 0x0000000a0e0a7221 */ /* 0x000fe20000010100 */
[----:B------:R-:W-:Y:S01]  /*2000*/  FMUL.FTZ R20, R2, R7 ;  /* 0x0000000702147220 */ /* 0x000fe20000410000 */
[----:B------:R-:W-:Y:S01]  /*2010*/  FFMA.FTZ R11, R51, R13, R11 ;  /* 0x0000000d330b7223 */ /* 0x000fe2000001000b */
[----:B------:R-:W-:Y:S01]  /*2020*/  SHF.L.U32 R52, R52, 0x10, RZ ;  /* 0x0000001034347819 */ /* 0x000fe200000006ff */
[----:B------:R-:W-:Y:S01]  /*2030*/  FMUL.FTZ R7, R4, R6 ;  /* 0x0000000604077220 */ /* 0x000fe20000410000 */
[C---:B------:R-:W-:Y:S01]  /*2040*/  FFMA.FTZ R12, R9.reuse, R61, R12 ;  /* 0x0000003d090c7223 */ /* 0x040fe2000001000c */
[----:B------:R-:W-:Y:S01]  /*2050*/  FMUL.FTZ R53, R2, R10 ;  /* 0x0000000a02357220 */ /* 0x000fe20000410000 */
[----:B------:R-:W-:Y:S01]  /*2060*/  SHF.L.U32 R10, R46, 0x10, RZ ;  /* 0x000000102e0a7819 */ /* 0x000fe200000006ff */
[----:B------:R-:W-:Y:S01]  /*2070*/  FFMA.FTZ R11, R20, R7, R11 ;  /* 0x00000007140b7223 */ /* 0x000fe2000001000b */
[----:B------:R-:W-:Y:S01]  /*2080*/  FMUL.FTZ R7, R9, R52 ;  /* 0x0000003409077220 */ /* 0x000fe20000410000 */
[----:B------:R-:W-:Y:S01]  /*2090*/  FFMA.FTZ R12, R3, R5, R12 ;  /* 0x00000005030c7223 */ /* 0x000fe2000001000c */
[----:B------:R-:W-:Y:S01]  /*20a0*/  PRMT R61, R46, 0x7632, R61 ;  /* 0x000076322e3d7816 */ /* 0x000fe2000000003d */
[----:B------:R-:W-:Y:S01]  /*20b0*/  FADD.FTZ R10, -R14, R10 ;  /* 0x0000000a0e0a7221 */ /* 0x000fe20000010100 */
[----:B------:R-:W-:Y:S01]  /*20c0*/  FFMA.FTZ R11, R53, R7, R11 ;  /* 0x00000007350b7223 */ /* 0x000fe2000001000b */
[----:B------:R-:W-:Y:S01]  /*20d0*/  FFMA.FTZ R12, R8, R50, R12 ;  /* 0x00000032080c7223 */ /* 0x000fe2000001000c */
[C---:B------:R-:W-:Y:S01]  /*20e0*/  SHF.L.U32 R7, R48.reuse, 0x10, RZ ;  /* 0x0000001030077819 */ /* 0x040fe200000006ff */
[----:B------:R-:W-:Y:S01]  /*20f0*/  IMAD.U32 R61, R61, 0x10000, RZ ;  /* 0x000100003d3d7824 */ /* 0x000fe200078e00ff */
[----:B------:R-:W-:Y:S01]  /*2100*/  PRMT R13, R48, 0x7632, R13 ;  /* 0x00007632300d7816 */ /* 0x000fe2000000000d */
[----:B------:R-:W-:Y:S01]  /*2110*/  FMUL.FTZ R18, R2, R10 ;  /* 0x0000000a02127220 */ /* 0x000fe20000410000 */
[----:B------:R-:W-:Y:S01]  /*2120*/  FFMA.FTZ R10, R4, R6, R12 ;  /* 0x00000006040a7223 */ /* 0x000fe2000001000c */
[----:B------:R-:W-:Y:S01]  /*2130*/  FMUL.FTZ R12, R3, R7 ;  /* 0x00000007030c7220 */ /* 0x000fe20000410000 */
[----:B------:R-:W-:Y:S01]  /*2140*/  SHF.L.U32 R13, R13, 0x10, RZ ;  /* 0x000000100d0d7819 */ /* 0x000fe200000006ff */
[----:B------:R-:W-:Y:S01]  /*2150*/  FADD.FTZ R61, -R14, R61 ;  /* 0x0000003d0e3d7221 */ /* 0x000fe20000010100 */
[----:B------:R-:W-:Y:S01]  /*2160*/  FFMA.FTZ R10, R9, R52, R10 ;  /* 0x00000034090a7223 */ /* 0x000fe2000001000a */
[----:B------:R-:W-:-:S02]  /*2170*/  FFMA.FTZ R11, R18, R12, R11 ;  /* 0x0000000c120b7223 */ /* 0x000fc4000001000b */
[----:B------:R-:W-:Y:S01]  /*2180*/  FMUL.FTZ R61, R2, R61 ;  /* 0x0000003d023d7220 */ /* 0x000fe20000410000 */
[----:B------:R-:W-:Y:S01]  /*2190*/  FMUL.FTZ R12, R8, R13 ;  /* 0x0000000d080c7220 */ /* 0x000fe20000410000 */
[----:B------:R-:W-:-:S03]  /*21a0*/  FFMA.FTZ R10, R3, R7, R10 ;  /* 0x00000007030a7223 */ /* 0x000fc6000001000a */
[----:B------:R-:W-:Y:S01]  /*21b0*/  FFMA.FTZ R11, R61, R12, R11 ;  /* 0x0000000c3d0b7223 */ /* 0x000fe2000001000b */
[----:B------:R-:W-:Y:S02]  /*21c0*/  IMAD.U32 R12, R47, 0x10000, RZ ;  /* 0x000100002f0c7824 */ /* 0x000fe400078e00ff */
[----:B------:R-:W-:Y:S01]  /*21d0*/  FFMA.FTZ R10, R8, R13, R10 ;  /* 0x0000000d080a7223 */ /* 0x000fe2000001000a */
[----:B------:R-:W-:Y:S01]  /*21e0*/  SHF.L.U32 R8, R49, 0x10, RZ ;  /* 0x0000001031087819 */ /* 0x000fe200000006ff */
[----:B------:R-:W-:-:S04]  /*21f0*/  FADD.FTZ R12, -R14, R12 ;  /* 0x0000000c0e0c7221 */ /* 0x000fc80000010100 */
[----:B------:R-:W-:Y:S01]  /*2200*/  FMUL.FTZ R16, R2, R12 ;  /* 0x0000000c02107220 */ /* 0x000fe20000410000 */
[----:B------:R-:W-:-:S04]  /*2210*/  FMUL.FTZ R12, R4, R8 ;  /* 0x00000008040c7220 */ /* 0x000fc80000410000 */
[--C-:B------:R-:W-:Y:S01]  /*2220*/  FFMA.FTZ R26, R16, R12, R11.reuse ;  /* 0x0000000c101a7223 */ /* 0x100fe2000001000b */
[----:B------:R-:W-:Y:S02]  /*2230*/  PRMT R11, R47, 0x7632, R11 ;  /* 0x000076322f0b7816 */ /* 0x000fe4000000000b */
[----:B------:R-:W-:Y:S02]  /*2240*/  PRMT R12, R49, 0x7632, R12 ;  /* 0x00007632310c7816 */ /* 0x000fe4000000000c */
[----:B------:R-:W-:Y:S01]  /*2250*/  SHF.L.U32 R11, R11, 0x10, RZ ;  /* 0x000000100b0b7819 */ /* 0x000fe200000006ff */
[----:B------:R-:W-:Y:S02]  /*2260*/  FFMA.FTZ R10, R4, R8, R10 ;  /* 0x00000008040a7223 */ /* 0x000fe4000001000a */
[----:B------:R-:W-:Y:S02]  /*2270*/  IMAD.U32 R12, R12, 0x10000, RZ ;  /* 0x000100000c0c7824 */ /* 0x000fe400078e00ff */
[----:B------:R-:W-:-:S02]  /*2280*/  FADD.FTZ R30, -R14, R11 ;  /* 0x0000000b0e1e7221 */ /* 0x000fc40000010100 */
[CC--:B------:R-:W-:Y:S01]  /*2290*/  FFMA.FTZ R10, R9.reuse, R12.reuse, R10 ;  /* 0x0000000c090a7223 */ /* 0x0c0fe2000001000a */
[----:B------:R-:W-:Y:S01]  /*22a0*/  FMUL.FTZ R11, R9, R12 ;  /* 0x0000000c090b7220 */ /* 0x000fe20000410000 */
[----:B------:R-:W-:Y:S01]  /*22b0*/  FMUL.FTZ R9, R2, R30 ;  /* 0x0000001e02097220 */ /* 0x000fe20000410000 */
[----:B------:R-:W-:Y:S03]  /*22c0*/  STL [R1+0x34], R17 ;  /* 0x0000341101007387 */ /* 0x000fe60000100800 */
[----:B------:R-:W-:Y:S01]  /*22d0*/  FFMA.FTZ R11, R9, R11, R26 ;  /* 0x0000000b090b7223 */ /* 0x000fe2000001001a */
[----:B------:R-:W-:Y:S04]  /*22e0*/  STL [R1+0x28], R19 ;  /* 0x0000281301007387 */ /* 0x000fe80000100800 */
[----:B------:R-:W-:Y:S04]  /*22f0*/  STL [R1+0x24], R20 ;  /* 0x0000241401007387 */ /* 0x000fe80000100800 */
[----:B------:R-:W-:Y:S04]  /*2300*/  STL [R1+0x1c], R18 ;  /* 0x00001c1201007387 */ /* 0x000fe80000100800 */
[----:B------:R-:W-:Y:S04]  /*2310*/  STL [R1+0x10], R16 ;  /* 0x0000101001007387 */ /* 0x000fe80000100800 */
[----:B------:R0:W5:Y:S04]  /*2320*/  LDL.LU R30, [R1+0x11c] ;  /* 0x00011c00011e7983 */ /* 0x0001680000300800 */
[----:B------:R-:W3:Y:S04]  /*2330*/  LDL.LU R26, [R1+0x118] ;  /* 0x00011800011a7983 */ /* 0x000ee80000300800 */
[----:B--2---:R1:W-:Y:S04]  /*2340*/  STS.64 [R29], R10 ;  /* 0x0000000a1d007388 */ /* 0x0043e80000000a00 */
[----:B-1----:R-:W2:Y:S04]  /*2350*/  LDL.LU R29, [R1+0x114] ;  /* 0x00011400011d7983 */ /* 0x002ea80000300800 */
[----:B------:R-:W4:Y:S01]  /*2360*/  LDL.LU R11, [R1+0x8] ;  /* 0x00000800010b7983 */ /* 0x000f220000300800 */
[----:B------:R-:W-:Y:S01]  /*2370*/  FFMA.FTZ R53, R53, R52, R27 ;  /* 0x0000003435357223 */ /* 0x000fe2000001001b */
[----:B------:R-:W-:Y:S01]  /*2380*/  FADD.FTZ R52, R0, R52 ;  /* 0x0000003400347221 */ /* 0x000fe20000010000 */
[----:B------:R-:W-:Y:S01]  /*2390*/  UIADD3 UR8, UP0, UR10, 0x28, URZ ;  /* 0x000000280a087890 */ /* 0x000fe2000ff1e03f */
[----:B------:R-:W-:Y:S01]  /*23a0*/  BAR.SYNC.DEFER_BLOCKING 0x0 ;  /* 0x0000000000007b1d */ /* 0x000fe20000010000 */
[----:B----4-:R-:W-:Y:S01]  /*23b0*/  FFMA.FTZ R10, R51, R50, R11 ;  /* 0x00000032330a7223 */ /* 0x010fe2000001000b */
[----:B------:R-:W-:-:S04]  /*23c0*/  FADD.FTZ R11, R28, R50 ;  /* 0x000000321c0b7221 */ /* 0x000fc80000010000 */
[----:B------:R-:W4:Y:S04]  /*23d0*/  LDL R51, [R1+0x60] ;  /* 0x0000600001337983 */ /* 0x000f280000100800 */
[----:B------:R-:W4:Y:S04]  /*23e0*/  LDL.LU R28, [R1+0x110] ;  /* 0x00011000011c7983 */ /* 0x000f280000300800 */
[----:B------:R-:W3:Y:S04]  /*23f0*/  LDL.LU R50, [R1+0x30] ;  /* 0x0000300001327983 */ /* 0x000ee80000300800 */
[----:B------:R-:W2:Y:S04]  /*2400*/  LDL.LU R27, [R1+0x10c] ;  /* 0x00010c00011b7983 */ /* 0x000ea80000300800 */
[----:B------:R-:W2:Y:S02]  /*2410*/  LDL.LU R0, [R1+0x108] ;  /* 0x0001080001007983 */ /* 0x000ea40000300800 */
[----:B--2---:R-:W-:-:S02]  /*2420*/  FFMA.FTZ R29, R29, R0, R27 ;  /* 0x000000001d1d7223 */ /* 0x004fc4000001001b */
[----:B------:R-:W4:Y:S01]  /*2430*/  LDL.LU R27, [R1+0x104] ;  /* 0x00010400011b7983 */ /* 0x000f220000300800 */
[----:B------:R-:W-:Y:S01]  /*2440*/  FADD.FTZ R11, R11, R13 ;  /* 0x0000000d0b0b7221 */ /* 0x000fe20000010000 */
[----:B------:R-:W-:Y:S01]  /*2450*/  FFMA.FTZ R10, R61, R13, R10 ;  /* 0x0000000d3d0a7223 */ /* 0x000fe2000001000a */
[----:B------:R-:W-:Y:S01]  /*2460*/  FADD.FTZ R13, R52, R12 ;  /* 0x0000000c340d7221 */ /* 0x000fe20000010000 */
[----:B------:R-:W-:Y:S01]  /*2470*/  FFMA.FTZ R12, R9, R12, R53 ;  /* 0x0000000c090c7223 */ /* 0x000fe20000010035 */
[----:B----4-:R-:W-:Y:S01]  /*2480*/  FFMA.FTZ R51, R51, R27, R28 ;  /* 0x0000001b33337223 */ /* 0x010fe2000001001c */
[----:B---3--:R-:W-:Y:S01]  /*2490*/  FADD.FTZ R50, R27, R50 ;  /* 0x000000321b327221 */ /* 0x008fe20000010000 */
[----:B------:R-:W2:Y:S04]  /*24a0*/  LDL.LU R28, [R1+0x100] ;  /* 0x00010000011c7983 */ /* 0x000ea80000300800 */
[----:B------:R-:W3:Y:S04]  /*24b0*/  LDL.LU R27, [R1+0xfc] ;  /* 0x0000fc00011b7983 */ /* 0x000ee80000300800 */
[----:B------:R-:W4:Y:S04]  /*24c0*/  LDL R52, [R1+0x5c] ;  /* 0x00005c0001347983 */ /* 0x000f280000100800 */
[----:B------:R-:W4:Y:S01]  /*24d0*/  LDL R53, [R1+0x58] ;  /* 0x0000580001357983 */ /* 0x000f220000100800 */
[----:B------:R-:W-:Y:S01]  /*24e0*/  FADD.FTZ R26, R0, R26 ;  /* 0x0000001a001a7221 */ /* 0x000fe20000010000 */
[----:B--2---:R-:W-:-:S03]  /*24f0*/  FADD.FTZ R50, R50, R28 ;  /* 0x0000001c32327221 */ /* 0x004fc60000010000 */
[----:B---3--:R-:W-:Y:S02]  /*2500*/  FADD.FTZ R9, R26, R27 ;  /* 0x0000001b1a097221 */ /* 0x008fe40000010000 */
[----:B------:R-:W2:Y:S01]  /*2510*/  LDL.LU R26, [R1+0xf8] ;  /* 0x0000f800011a7983 */ /* 0x000ea20000300800 */
[----:B----4-:R-:W-:-:S03]  /*2520*/  FFMA.FTZ R52, R52, R27, R29 ;  /* 0x0000001b34347223 */ /* 0x010fc6000001001d */
[----:B------:R0:W5:Y:S01]  /*2530*/  LDL.LU R29, [R1+0xf4] ;  /* 0x0000f400011d7983 */ /* 0x0001620000300800 */
[----:B------:R-:W-:-:S03]  /*2540*/  FFMA.FTZ R51, R53, R28, R51 ;  /* 0x0000001c35337223 */ /* 0x000fc60000010033 */
[----:B------:R0:W5:Y:S04]  /*2550*/  LDL.LU R27, [R1+0xf0] ;  /* 0x0000f000011b7983 */ /* 0x0001680000300800 */
[----:B------:R-:W3:Y:S01]  /*2560*/  LDL.LU R28, [R1+0xec] ;  /* 0x0000ec00011c7983 */ /* 0x000ee20000300800 */
        /* <DEDUP_REMOVED lines=8> */
[----:B------:R-:W1:Y:S02]  /*25f0*/  S2R R61, SR_TID.X ;  /* 0x00000000003d7919 */ /* 0x000e640000002100 */
[----:B------:R-:W-:Y:S01]  /*2600*/  FADD.FTZ R9, R9, R5 ;  /* 0x0000000509097221 */ /* 0x000fe20000010000 */
[----:B------:R-:W-:Y:S01]  /*2610*/  FADD.FTZ R50, R50, R6 ;  /* 0x0000000632327221 */ /* 0x000fe20000010000 */
[----:B------:R-:W-:Y:S02]  /*2620*/  UIADD3.X UR9, URZ, UR5, URZ, UP0, !UPT ;  /* 0x000000053f097290 */ /* 0x000fe400087fe43f */
[----:B------:R-:W-:Y:S01]  /*2630*/  FADD.FTZ R53, R9, R7 ;  /* 0x0000000709357221 */ /* 0x000fe20000010000 */
[----:B------:R-:W-:Y:S01]  /*2640*/  FADD.FTZ R50, R50, R8 ;  /* 0x0000000832327221 */ /* 0x000fe20000010000 */
[----:B------:R-:W-:-:S04]  /*2650*/  UISETP.GE.U32.AND UP0, UPT, UR8, UR16, UPT ;  /* 0x000000100800728c */ /* 0x000fc8000bf06070 */
[----:B------:R-:W-:-:S06]  /*2660*/  UISETP.GE.AND.EX UP0, UPT, UR9, UR11, UPT, UP0 ;  /* 0x0000000b0900728c */ /* 0x000fcc000bf06300 */
[----:B------:R-:W-:Y:S02]  /*2670*/  PLOP3.LUT P0, PT, PT, PT, UP0, 0x80, 0x0 ;  /* 0x000000000000781c */ /* 0x000fe40003f0f008 */
[----:B-1----:R-:W-:Y:S01]  /*2680*/  ISETP.GT.U32.AND P1, PT, R61, 0xf, PT ;  /* 0x0000000f3d00780c */ /* 0x002fe20003f24070 */
[----:B--2---:R-:W-:-:S04]  /*2690*/  FFMA.FTZ R51, R26, R59, R51 ;  /* 0x0000003b1a337223 */ /* 0x004fc80000010033 */
[----:B------:R-:W-:Y:S01]  /*26a0*/  FFMA.FTZ R51, R23, R57, R51 ;  /* 0x0000003917337223 */ /* 0x000fe20000010033 */
[----:B---3--:R-:W-:-:S03]  /*26b0*/  FFMA.FTZ R52, R28, R60, R52 ;  /* 0x0000003c1c347223 */ /* 0x008fc60000010034 */
[----:B------:R-:W-:Y:S01]  /*26c0*/  FFMA.FTZ R51, R22, R55, R51 ;  /* 0x0000003716337223 */ /* 0x000fe20000010033 */
[----:B------:R0:W5:Y:S01]  /*26d0*/  LDL.LU R28, [R1+0xe8] ;  /* 0x0000e800011c7983 */ /* 0x0001620000300800 */
[----:B------:R-:W-:Y:S02]  /*26e0*/  FFMA.FTZ R52, R25, R58, R52 ;  /* 0x0000003a19347223 */ /* 0x000fe40000010034 */
[----:B------:R-:W-:Y:S01]  /*26f0*/  FFMA.FTZ R51, R17, R15, R51 ;  /* 0x0000000f11337223 */ /* 0x000fe20000010033 */
[----:B------:R0:W5:Y:S01]  /*2700*/  LDL.LU R26, [R1+0xe4] ;  /* 0x0000e400011a7983 */ /* 0x0001620000300800 */
[----:B------:R-:W-:-:S03]  /*2710*/  FFMA.FTZ R52, R24, R56, R52 ;  /* 0x0000003818347223 */ /* 0x000fc60000010034 */
        /* <DEDUP_REMOVED lines=10> */
[----:B------:R0:W5:Y:S04]  /*27c0*/  LDL.LU R17, [R1+0xcc] ;  /* 0x0000cc0001117983 */ /* 0x0001680000300800 */
[----:B------:R0:W5:Y:S04]  /*27d0*/  LDL.LU R19, [R1+0xc8] ;  /* 0x0000c80001137983 */ /* 0x0001680000300800 */
[----:B------:R0:W5:Y:S04]  /*27e0*/  LDL.LU R20, [R1+0xc4] ;  /* 0x0000c40001147983 */ /* 0x0001680000300800 */
[----:B------:R0:W5:Y:S04]  /*27f0*/  LDL.LU R18, [R1+0xc0] ;  /* 0x0000c00001127983 */ /* 0x0001680000300800 */
[----:B------:R0:W5:Y:S04]  /*2800*/  LDL.LU R16, [R1+0xb8] ;  /* 0x0000b80001107983 */ /* 0x0001680000300800 */
[----:B------:R0:W-:Y:S04]  /*2810*/  STL [R1+0x18], R53 ;  /* 0x0000183501007387 */ /* 0x0001e80000100800 */
[----:B------:R0:W-:Y:S04]  /*2820*/  STL [R1+0x14], R52 ;  /* 0x0000143401007387 */ /* 0x0001e80000100800 */
[----:B------:R0:W-:Y:S04]  /*2830*/  STL [R1+0x30], R50 ;  /* 0x0000303201007387 */ /* 0x0001e80000100800 */
[----:B------:R0:W-:Y:S01]  /*2840*/  STL [R1+0x2c], R9 ;  /* 0x00002c0901007387 */ /* 0x0001e20000100800 */
[----:B------:R-:W-:Y:S05]  /*2850*/  @!P0 BRA `(.L_x_582) ;  /* 0x0000000000f88947 */ /* 0x000fea0003800000 */
[----:B------:R1:W-:Y:S04]  /*2860*/  STL.64 [R1+0xc8], R4 ;  /* 0x0000c80401007387 */ /* 0x0003e80000100a00 */
[----:B------:R2:W-:Y:S04]  /*2870*/  STL.64 [R1+0xc0], R2 ;  /* 0x0000c00201007387 */ /* 0x0005e80000100a00 */
[----:B------:R3:W-:Y:S01]  /*2880*/  STL [R1+0xb8], R0 ;  /* 0x0000b80001007387 */ /* 0x0007e20000100800 */
[----:B-1----:R-:W-:-:S03]  /*2890*/  MOV R5, R53 ;  /* 0x0000003500057202 */ /* 0x002fc60000000f00 */
[----:B0-----:R-:W4:Y:S01]  /*28a0*/  LDL R53, [R1+0xb4] ;  /* 0x0000b40001357983 */ /* 0x001f220000100800 */
[----:B------:R-:W-:Y:S01]  /*28b0*/  MOV R4, R52 ;  /* 0x0000003400047202 */ /* 0x000fe20000000f00 */
[----:B------:R-:W0:Y:S01]  /*28c0*/  S2UR UR15, SR_CgaCtaId ;  /* 0x00000000000f79c3 */ /* 0x000e220000008800 */
[----:B------:R-:W-:Y:S01]  /*28d0*/  UMOV UR5, 0x400 ;  /* 0x0000040000057882 */ /* 0x000fe20000000000 */
[----:B------:R-:W4:Y:S01]  /*28e0*/  LDL R52, [R1+0xb0] ;  /* 0x0000b00001347983 */ /* 0x000f220000100800 */
[----:B--2---:R-:W-:Y:S01]  /*28f0*/  MOV R3, R50 ;  /* 0x0000003200037202 */ /* 0x004fe20000000f00 */
[----:B------:R-:W-:Y:S01]  /*2900*/  IMAD.MOV.U32 R2, RZ, RZ, R9 ;  /* 0x000000ffff027224 */ /* 0x000fe200078e0009 */
[----:B------:R-:W-:Y:S01]  /*2910*/  SHF.L.U32 R50, R61, 0x1, RZ ;  /* 0x000000013d327819 */ /* 0x000fe200000006ff */
[----:B---3--:R-:W1:Y:S03]  /*2920*/  S2R R0, SR_TID.X ;  /* 0x0000000000007919 */ /* 0x008e660000002100 */
[----:B------:R-:W-:Y:S01]  /*2930*/  LOP3.LUT R50, R50, 0x18, RZ, 0xc0, !PT ;  /* 0x0000001832327812 */ /* 0x000fe200078ec0ff */
[----:B0-----:R-:W-:-:S06]  /*2940*/  ULEA UR5, UR15, UR5, 0x18 ;  /* 0x000000050f057291 */ /* 0x001fcc000f8ec03f */
[----:B------:R-:W-:-:S05]  /*2950*/  LEA R9, R61, UR5, 0x5 ;  /* 0x000000053d097c11 */ /* 0x000fca000f8e28ff */
[----:B------:R-:W-:-:S05]  /*2960*/  IMAD.IADD R51, R9, 0x1, R50 ;  /* 0x0000000109337824 */ /* 0x000fca00078e0232 */
[----:B------:R0:W-:Y:S02]  /*2970*/  STS.64 [R51], R4 ;  /* 0x0000000433007388 */ /* 0x0001e40000000a00 */
[----:B0-----:R-:W-:Y:S02]  /*2980*/  LOP3.LUT R51, R50, 0x8, RZ, 0x3c, !PT ;  /* 0x0000000832337812 */ /* 0x001fe400078e3cff */
[----:B------:R2:W5:Y:S02]  /*2990*/  LDL.LU.64 R4, [R1+0xc8] ;  /* 0x0000c80001047983 */ /* 0x0005640000300a00 */
        /* <DEDUP_REMOVED lines=8> */
[----:B-1----:R-:W-:-:S03]  /*2a20*/  SHF.R.S32.HI R51, RZ, 0x1f, R0 ;  /* 0x0000001fff337819 */ /* 0x002fc60000011400 */
[----:B------:R2:W5:Y:S01]  /*2a30*/  LDL.LU.64 R2, [R1+0xc0] ;  /* 0x0000c00001027983 */ /* 0x0005620000300a00 */
[----:B------:R-:W-:-:S03]  /*2a40*/  LEA.HI R51, R51, R0, RZ, 0x2 ;  /* 0x0000000033337211 */ /* 0x000fc600078f10ff */
[----:B------:R2:W5:Y:S01]  /*2a50*/  LDL.LU R0, [R1+0xb8] ;  /* 0x0000b80001007983 */ /* 0x0005620000300800 */
[----:B------:R-:W-:-:S04]  /*2a60*/  SHF.R.S32.HI R51, RZ, 0x2, R51 ;  /* 0x00000002ff337819 */ /* 0x000fc80000011433 */
[----:B------:R-:W-:Y:S01]  /*2a70*/  LEA R9, R51, UR5, 0x5 ;  /* 0x0000000533097c11 */ /* 0x000fe2000f8e28ff */
[----:B------:R-:W-:Y:S03]  /*2a80*/  BAR.SYNC.DEFER_BLOCKING 0x0 ;  /* 0x0000000000007b1d */ /* 0x000fe60000010000 */
[-C--:B----4-:R-:W-:Y:S02]  /*2a90*/  LEA R50, R53, R9.reuse, 0x3 ;  /* 0x0000000935327211 */ /* 0x090fe400078e18ff */
[----:B------:R-:W-:-:S04]  /*2aa0*/  LEA R52, R52, R9, 0x3 ;  /* 0x0000000934347211 */ /* 0x000fc800078e18ff */
[----:B------:R-:W0:Y:S04]  /*2ab0*/  LDS.64 R50, [R50] ;  /* 0x0000000032327984 */ /* 0x000e280000000a00 */
[----:B------:R-:W1:Y:S01]  /*2ac0*/  LDS.64 R52, [R52+0xa00] ;  /* 0x000a000034347984 */ /* 0x000e620000000a00 */
[----:B0-----:R-:W-:-:S04]  /*2ad0*/  FADD.FTZ R50, RZ, R50 ;  /* 0x00000032ff327221 */ /* 0x001fc80000010000 */
[----:B-1----:R-:W-:Y:S02]  /*2ae0*/  FADD.FTZ R52, R50, R52 ;  /* 0x0000003432347221 */ /* 0x002fe40000010000 */
[----:B------:R-:W3:Y:S01]  /*2af0*/  LDL R50, [R1+0xac] ;  /* 0x0000ac0001327983 */ /* 0x000ee20000100800 */
[----:B------:R-:W-:-:S04]  /*2b00*/  FADD.FTZ R51, RZ, R51 ;  /* 0x00000033ff337221 */ /* 0x000fc80000010000 */
[----:B------:R-:W-:Y:S01]  /*2b10*/  FADD.FTZ R53, R51, R53 ;  /* 0x0000003533357221 */ /* 0x000fe20000010000 */
[----:B---3--:R-:W-:-:S06]  /*2b20*/  IMAD R50, R50, 0x8, R9 ;  /* 0x0000000832327824 */ /* 0x008fcc00078e0209 */
[----:B------:R-:W0:Y:S02]  /*2b30*/  LDS.64 R50, [R50+0x1400] ;  /* 0x0014000032327984 */ /* 0x000e240000000a00 */
[----:B0-----:R-:W-:Y:S02]  /*2b40*/  FADD.FTZ R52, R52, R50 ;  /* 0x0000003234347221 */ /* 0x001fe40000010000 */
[----:B------:R-:W3:Y:S01]  /*2b50*/  LDL R50, [R1+0xa8] ;  /* 0x0000a80001327983 */ /* 0x000ee20000100800 */
[----:B------:R-:W-:Y:S01]  /*2b60*/  FADD.FTZ R53, R53, R51 ;  /* 0x0000003335357221 */ /* 0x000fe20000010000 */
[----:B------:R-:W-:-:S04]  /*2b70*/  ULOP3.LUT UR5, UR6, 0x7ffffff8, URZ, 0xc0, !UPT ;  /* 0x7ffffff806057892 */ /* 0x000fc8000f8ec03f */
[----:B------:R-:W-:Y:S01]  /*2b80*/  ULOP3.LUT UR5, UR5, 0x7, UR17, 0xf8, !UPT ;  /* 0x0000000705057892 */ /* 0x000fe2000f8ef811 */
[----:B---3--:R-:W-:-:S06]  /*2b90*/  LEA R50, R50, R9, 0x3 ;  /* 0x0000000932327211 */ /* 0x008fcc00078e18ff */
[----:B------:R-:W0:Y:S01]  /*2ba0*/  LDS.64 R50, [R50+0x1e00] ;  /* 0x001e000032327984 */ /* 0x000e220000000a00 */
[----:B------:R-:W-:-:S05]  /*2bb0*/  MOV R9, UR5 ;  /* 0x0000000500097c02 */ /* 0x000fca0008000f00 */
        /* <DEDUP_REMOVED lines=8> */
.L_x_582:
[----:B------:R-:W-:Y:S01]  /*2c40*/  BSSY B0, `(.L_x_583) ;  /* 0x00000d2000007945 */ /* 0x000fe20003800000 */
[----:B0-2---:R-:W-:Y:S01]  /*2c50*/  HFMA2.MMA R50, -RZ, RZ, 0, 0 ;  /* 0x00000000ff327435 */ /* 0x005fe200000001ff */
[----:B------:R-:W-:Y:S02]  /*2c60*/  IMAD.MOV.U32 R9, RZ, RZ, RZ ;  /* 0x000000ffff097224 */ /* 0x000fe400078e00ff */
[----:B------:R-:W-:Y:S08]  /*2c70*/  @P1 BRA `(.L_x_584) ;  /* 0x0000000c00381947 */ /* 0x000ff00003800000 */
[----:B------:R-:W-:Y:S01]  /*2c80*/  USHF.L.U32 UR5, UR10, 0x2, URZ ;  /* 0x000000020a057899 */ /* 0x000fe2000800063f */
[----:B------:R-:W-:Y:S02]  /*2c90*/  MOV R50, 0x50 ;  /* 0x0000005000327802 */ /* 0x000fe40000000f00 */
[----:B------:R-:W-:Y:S01]  /*2ca0*/  MOV R51, 0x28 ;  /* 0x0000002800337802 */ /* 0x000fe20000000f00 */
        /* <DEDUP_REMOVED lines=9> */
[----:B------:R-:W-:Y:S02]  /*2d40*/  VIADD R51, R9, 0x4 ;  /* 0x0000000409337836 */ /* 0x000fe40000000000 */
[----:B------:R-:W-:-:S03]  /*2d50*/  IMAD.IADD R50, R50, 0x1, R61 ;  /* 0x0000000132327824 */ /* 0x000fc600078e023d */
        /* <DEDUP_REMOVED lines=182> */
[----:B------:R-:W-:Y:S01]  /*38c0*/  SHF.R.S32.HI R50, RZ, 0x1f, R9 ;  /* 0x0000001fff327819 */ /* 0x000fe20000011409 */
[----:B------:R-:W-:-:S03]  /*38d0*/  FADD.FTZ R53, R53, R51 ;  /* 0x0000003335357221 */ /* 0x000fc60000010000 */
[----:B------:R-:W-:Y:S01]  /*38e0*/  LEA.HI R50, R50, R9, RZ, 0x2 ;  /* 0x0000000932327211 */ /* 0x000fe200078f10ff */
[----:B------:R-:W-:-:S03]  /*38f0*/  IMAD.MOV.U32 R9, RZ, RZ, 0x28 ;  /* 0x00000028ff097424 */ /* 0x000fc600078e00ff */
[----:B------:R-:W-:-:S05]  /*3900*/  SHF.R.S32.HI R50, RZ, 0x2, R50 ;  /* 0x00000002ff327819 */ /* 0x000fca0000011432 */
[----:B------:R-:W-:-:S05]  /*3910*/  IMAD R50, R50, R9, UR7 ;  /* 0x0000000732327e24 */ /* 0x000fca000f8e0209 */
[----:B------:R-:W-:-:S06]  /*3920*/  IADD3 R50, R61, R50, RZ ;  /* 0x000000323d327210 */ /* 0x000fcc0007ffe0ff */
[----:B------:R-:W0:Y:S02]  /*3930*/  LDS.64 R50, [R50] ;  /* 0x0000000032327984 */ /* 0x000e240000000a00 */
[----:B0-----:R-:W-:Y:S01]  /*3940*/  FADD.FTZ R50, R52, R50 ;  /* 0x0000003234327221 */ /* 0x001fe20000010000 */
[----:B------:R-:W-:-:S07]  /*3950*/  FADD.FTZ R9, R53, R51 ;  /* 0x0000003335097221 */ /* 0x000fce0000010000 */
.L_x_584:
[----:B------:R-:W-:Y:S05]  /*3960*/  BSYNC B0 ;  /* 0x0000000000007941 */ /* 0x000fea0003800000 */
.L_x_583:
[----:B-----5:R0:W-:Y:S04]  /*3970*/  STL [R1+0xb8], R0 ;  /* 0x0000b80001007387 */ /* 0x0201e80000100800 */
[----:B------:R-:W1:Y:S04]  /*3980*/  SHFL.BFLY PT, R51, R50, 0x2, 0x1f ;  /* 0x0c401f0032337f89 */ /* 0x000e6800000e0000 */
[----:B------:R-:W2:Y:S01]  /*3990*/  SHFL.BFLY PT, R52, R9, 0x2, 0x1f ;  /* 0x0c401f0009347f89 */ /* 0x000ea200000e0000 */
[----:B0-----:R-:W0:Y:S01]  /*39a0*/  S2R R0, SR_TID.X ;  /* 0x0000000000007919 */ /* 0x001e220000002100 */
[----:B-1----:R-:W-:Y:S01]  /*39b0*/  FADD.FTZ R51, R51, R50 ;  /* 0x0000003233337221 */ /* 0x002fe20000010000 */
[----:B--2---:R-:W-:-:S04]  /*39c0*/  FADD.FTZ R9, R52, R9 ;  /* 0x0000000934097221 */ /* 0x004fc80000010000 */
[----:B------:R-:W1:Y:S01]  /*39d0*/  SHFL.BFLY PT, R52, R51, 0x1, 0x1f ;  /* 0x0c201f0033347f89 */ /* 0x000e6200000e0000 */
[----:B------:R-:W-:-:S03]  /*39e0*/  PRMT R61, R16, 0x7632, R61 ;  /* 0x00007632103d7816 */ /* 0x000fc6000000003d */
[----:B------:R-:W2:Y:S01]  /*39f0*/  SHFL.BFLY PT, R50, R9, 0x1, 0x1f ;  /* 0x0c201f0009327f89 */ /* 0x000ea200000e0000 */
[----:B0-----:R-:W-:-:S03]  /*3a00*/  LOP3.LUT P1, RZ, R0, 0xfffffff3, RZ, 0xc0, !PT ;  /* 0xfffffff300ff7812 */ /* 0x001fc6000782c0ff */
[----:B------:R0:W5:Y:S01]  /*3a10*/  LDL.LU R0, [R1+0xb8] ;  /* 0x0000b80001007983 */ /* 0x0001620000300800 */
[----:B------:R-:W-:Y:S01]  /*3a20*/  BSSY B0, `(.L_x_585) ;  /* 0x0000012000007945 */ /* 0x000fe20003800000 */
[----:B------:R-:W-:Y:S01]  /*3a30*/  PRMT R53, R17, 0x7632, R53 ;  /* 0x0000763211357816 */ /* 0x000fe20000000035 */
[----:B-1----:R-:W-:Y:S02]  /*3a40*/  FADD.FTZ R16, R51, R52 ;  /* 0x0000003433107221 */ /* 0x002fe40000010000 */
[----:B------:R-:W1:Y:S01]  /*3a50*/  S2R R52, SR_TID.X ;  /* 0x0000000000347919 */ /* 0x000e620000002100 */
[----:B--2---:R-:W-:-:S04]  /*3a60*/  FADD.FTZ R17, R9, R50 ;  /* 0x0000003209117221 */ /* 0x004fc80000010000 */
[----:B0-----:R-:W-:Y:S05]  /*3a70*/  @P1 BRA `(.L_x_586) ;  /* 0x0000000000301947 */ /* 0x001fea0003800000 */
[----:B-1----:R-:W-:Y:S01]  /*3a80*/  SHF.R.U32.HI R50, RZ, 0x2, R52 ;  /* 0x00000002ff327819 */ /* 0x002fe20000011634 */
[----:B------:R-:W-:Y:S01]  /*3a90*/  ULDC UR5, c[0x0][0x10] ;  /* 0x0000040000057ab9 */ /* 0x000fe20000000800 */
[----:B------:R-:W-:Y:S01]  /*3aa0*/  IMAD.U32 R9, RZ, RZ, UR17 ;  /* 0x00000011ff097e24 */ /* 0x000fe2000f8e00ff */
[----:B------:R-:W-:Y:S01]  /*3ab0*/  UIMAD UR5, UR5, UR4, UR6 ;  /* 0x00000004050572a4 */ /* 0x000fe2000f8e0206 */
[----:B------:R-:W-:-:S04]  /*3ac0*/  SHF.L.U32 R50, R50, 0x3, RZ ;  /* 0x0000000332327819 */ /* 0x000fc800000006ff */
[----:B------:R-:W-:Y:S02]  /*3ad0*/  LOP3.LUT R9, R50, 0xfffffff8, R9, 0xe2, !PT ;  /* 0xfffffff832097812 */ /* 0x000fe400078ee209 */
[----:B------:R-:W-:-:S04]  /*3ae0*/  MOV R50, UR5 ;  /* 0x0000000500327c02 */ /* 0x000fc80008000f00 */
[----:B------:R-:W-:Y:S02]  /*3af0*/  LEA R9, R50, R9, 0x5 ;  /* 0x0000000932097211 */ /* 0x000fe400078e28ff */
[----:B------:R-:W0:Y:S03]  /*3b00*/  LDC.64 R50, c[0x0][0x260] ;  /* 0x00009800ff327b82 */ /* 0x000e260000000a00 */
[----:B------:R-:W-:-:S04]  /*3b10*/  IMAD.SHL.U32 R9, R9, 0x2, RZ ;  /* 0x0000000209097824 */ /* 0x000fc800078e00ff */
[----:B0-----:R-:W-:-:S05]  /*3b20*/  IMAD.WIDE.U32 R50, R9, 0x4, R50 ;  /* 0x0000000409327825 */ /* 0x001fca00078e0032 */
[----:B------:R0:W-:Y:S02]  /*3b30*/  STG.E.64 desc[UR12][R50.64], R16 ;  /* 0x0000001032007986 */ /* 0x0001e4000c101b0c */
.L_x_586:
[----:B------:R-:W-:Y:S05]  /*3b40*/  BSYNC B0 ;  /* 0x0000000000007941 */ /* 0x000fea0003800000 */
.L_x_585:
        /* <DEDUP_REMOVED lines=37> */
[----:B-1----:R-:W-:-:S13]  /*3da0*/  ISETP.NE.AND P1, PT, R52, RZ, PT ;  /* 0x000000ff3400720c */ /* 0x002fda0003f25270 */
[----:B------:R-:W-:Y:S05]  /*3db0*/  @P1 BRA `(.L_x_588) ;  /* 0x0000000000401947 */ /* 0x000fea0003800000 */
[----:B0-----:R-:W0:Y:S01]  /*3dc0*/  LDC.64 R50, c[0x0][0x268] ;  /* 0x00009a00ff327b82 */ /* 0x001e220000000a00 */
[----:B------:R-:W-:Y:S02]  /*3dd0*/  MOV R16, UR6 ;  /* 0x0000000600107c02 */ /* 0x000fe40008000f00 */
[----:B------:R-:W-:Y:S02]  /*3de0*/  ISETP.NE.AND P1, PT, RZ, UR17, PT ;  /* 0x00000011ff007c0c */ /* 0x000fe4000bf25270 */
[----:B------:R-:W-:-:S04]  /*3df0*/  MOV R9, 0x7ffffff9 ;  /* 0x7ffffff900097802 */ /* 0x000fc80000000f00 */
[----:B------:R-:W-:Y:S01]  /*3e00*/  SEL R9, R9, 0x1, !P1 ;  /* 0x0000000109097807 */ /* 0x000fe20004800000 */
[----:B0-----:R-:W-:Y:S01]  /*3e10*/  IMAD.WIDE.U32 R16, R16, 0x4, R50 ;  /* 0x0000000410107825 */ /* 0x001fe200078e0032 */
[----:B------:R-:W-:Y:S06]  /*3e20*/  MEMBAR.ALL.GPU ;  /* 0x0000000000007992 */ /* 0x000fec000000a000 */
[----:B------:R-:W-:-:S00]  /*3e30*/  ERRBAR ;  /* 0x00000000000079ab */ /* 0x000fc00000000000 */
[----:B------:R-:W-:Y:S06]  /*3e40*/  CGAERRBAR ;  /* 0x00000000000075ab */ /* 0x000fec0000000000 */
[----:B------:R0:W5:Y:S02]  /*3e50*/  ATOM.E.ADD.STRONG.GPU PT, R9, desc[UR12][R16.64], R9 ;  /* 0x000000091009798a */ /* 0x00016400081ee1cc */
.L_x_589:
[----:B------:R-:W2:Y:S04]  /*3e60*/  LD.E.STRONG.GPU R50, desc[UR12][R16.64] ;  /* 0x0000000c10327980 */ /* 0x000ea8000c10f900 */
[----:B--2---:R-:W-:Y:S01]  /*3e70*/  CCTL.IVALL ;  /* 0x00000000ff00798f */ /* 0x004fe20002000000 */
[----:B------:R-:W-:Y:S05]  /*3e80*/  YIELD ;  /* 0x0000000000007946 */ /* 0x000fea0003800000 */
[----:B-----5:R-:W-:-:S04]  /*3e90*/  LOP3.LUT R50, R50, R9, RZ, 0x3c, !PT ;  /* 0x0000000932327212 */ /* 0x020fc800078e3cff */
[----:B------:R-:W-:-:S13]  /*3ea0*/  ISETP.GT.AND P1, PT, R50, -0x1, PT ;  /* 0xffffffff3200780c */ /* 0x000fda0003f24270 */
[----:B------:R-:W-:Y:S05]  /*3eb0*/  @P1 BRA `(.L_x_589) ;  /* 0xfffffffc00e81947 */ /* 0x000fea000383ffff */
.L_x_588:
[----:B------:R-:W-:Y:S05]  /*3ec0*/  WARPSYNC.ALL ;  /* 0x0000000000007948 */ /* 0x000fea0003800000 */
[----:B------:R-:W-:Y:S06]  /*3ed0*/  BAR.SYNC.DEFER_BLOCKING 0x0 ;  /* 0x0000000000007b1d */ /* 0x000fec0000010000 */
[----:B------:R-:W-:Y:S05]  /*3ee0*/  BRA `(.L_x_590) ;  /* 0x0000000000687947 */ /* 0x000fea0003800000 */
.L_x_587:
[----:B------:R-:W2:Y:S01]  /*3ef0*/  S2R R9, SR_TID.X ;  /* 0x0000000000097919 */ /* 0x000ea20000002100 */
[----:B------:R-:W-:Y:S01]  /*3f00*/  BAR.SYNC.DEFER_BLOCKING 0x0 ;  /* 0x0000000000007b1d */ /* 0x000fe20000010000 */
[----:B--2---:R-:W-:-:S13]  /*3f10*/  ISETP.NE.AND P1, PT, R9, RZ, PT ;  /* 0x000000ff0900720c */ /* 0x004fda0003f25270 */
[----:B------:R-:W-:Y:S05]  /*3f20*/  @P1 BRA `(.L_x_591) ;  /* 0x0000000000501947 */ /* 0x000fea0003800000 */
[----:B0-----:R-:W0:Y:S01]  /*3f30*/  LDC.64 R50, c[0x0][0x268] ;  /* 0x00009a00ff327b82 */ /* 0x001e220000000a00 */
[----:B------:R-:W-:-:S06]  /*3f40*/  USHF.R.U32.HI UR5, URZ, 0x3, UR6 ;  /* 0x000000033f057899 */ /* 0x000fcc0008011606 */
[----:B------:R-:W-:Y:S01]  /*3f50*/  IMAD R9, RZ, RZ, -UR5 ;  /* 0x80000005ff097e24 */ /* 0x000fe2000f8e02ff */
[----:B------:R-:W-:-:S04]  /*3f60*/  ULOP3.LUT UR5, UR6, 0x7, URZ, 0xc0, !UPT ;  /* 0x0000000706057892 */ /* 0x000fc8000f8ec03f */
[----:B------:R-:W-:Y:S01]  /*3f70*/  ULOP3.LUT UR5, UR5, 0x28, URZ, 0xfc, !UPT ;  /* 0x0000002805057892 */ /* 0x000fe2000f8efc3f */
[----:B------:R-:W-:Y:S02]  /*3f80*/  ISETP.NE.AND P1, PT, R9, UR17, PT ;  /* 0x0000001109007c0c */ /* 0x000fe4000bf25270 */
[----:B------:R-:W-:-:S03]  /*3f90*/  MOV R9, 0x7fffffd9 ;  /* 0x7fffffd900097802 */ /* 0x000fc60000000f00 */
[----:B------:R-:W-:Y:S02]  /*3fa0*/  MOV R16, UR5 ;  /* 0x0000000500107c02 */ /* 0x000fe40008000f00 */
[----:B------:R-:W-:-:S03]  /*3fb0*/  SEL R9, R9, 0x1, !P1 ;  /* 0x0000000109097807 */ /* 0x000fc60004800000 */
[----:B0-----:R-:W-:Y:S01]  /*3fc0*/  IMAD.WIDE.U32 R16, R16, 0x4, R50 ;  /* 0x0000000410107825 */ /* 0x001fe200078e0032 */
[----:B------:R-:W-:Y:S06]  /*3fd0*/  MEMBAR.ALL.GPU ;  /* 0x0000000000007992 */ /* 0x000fec000000a000 */
[----:B------:R-:W-:-:S00]  /*3fe0*/  ERRBAR ;  /* 0x00000000000079ab */ /* 0x000fc00000000000 */
[----:B------:R-:W-:Y:S06]  /*3ff0*/  CGAERRBAR ;  /* 0x00000000000075ab */ /* 0x000fec0000000000 */
[----:B------:R0:W5:Y:S02]  /*4000*/  ATOM.E.ADD.STRONG.GPU PT, R9, desc[UR12][R16.64], R9 ;  /* 0x000000091009798a */ /* 0x00016400081ee1cc */
.L_x_592:
[----:B------:R-:W2:Y:S04]  /*4010*/  LD.E.STRONG.GPU R50, desc[UR12][R16.64] ;  /* 0x0000000c10327980 */ /* 0x000ea8000c10f900 */
[----:B--2---:R-:W-:Y:S01]  /*4020*/  CCTL.IVALL ;  /* 0x00000000ff00798f */ /* 0x004fe20002000000 */
[----:B------:R-:W-:Y:S05]  /*4030*/  YIELD ;  /* 0x0000000000007946 */ /* 0x000fea0003800000 */
[----:B-----5:R-:W-:-:S04]  /*4040*/  LOP3.LUT R50, R50, R9, RZ, 0x3c, !PT ;  /* 0x0000000932327212 */ /* 0x020fc800078e3cff */
[----:B------:R-:W-:-:S13]  /*4050*/  ISETP.GT.AND P1, PT, R50, -0x1, PT ;  /* 0xffffffff3200780c */ /* 0x000fda0003f24270 */
[----:B------:R-:W-:Y:S05]  /*4060*/  @P1 BRA `(.L_x_592) ;  /* 0xfffffffc00e81947 */ /* 0x000fea000383ffff */
.L_x_591:
[----:B------:R-:W-:Y:S05]  /*4070*/  WARPSYNC.ALL ;  /* 0x0000000000007948 */ /* 0x000fea0003800000 */
[----:B------:R-:W-:Y:S06]  /*4080*/  BAR.SYNC.DEFER_BLOCKING 0x0 ;  /* 0x0000000000007b1d */ /* 0x000fec0000010000 */
.L_x_590:
[----:B0-----:R-:W0:Y:S01]  /*4090*/  S2R R51, SR_TID.X ;  /* 0x0000000000337919 */ /* 0x001e220000002100 */
[----:B------:R-:W2:Y:S01]  /*40a0*/  LDL.LU R50, [R1+0xa4] ;  /* 0x0000a40001327983 */ /* 0x000ea20000300800 */
[----:B------:R-:W-:Y:S01]  /*40b0*/  IMAD.U32 R16, RZ, RZ, UR4 ;  /* 0x00000004ff107e24 */ /* 0x000fe2000f8e00ff */
[----:B------:R-:W3:Y:S01]  /*40c0*/  S2UR UR14, SR_CgaCtaId ;  /* 0x00000000000e79c3 */ /* 0x000ee20000008800 */
[----:B------:R-:W-:Y:S01]  /*40d0*/  UMOV UR5, 0x400 ;  /* 0x0000040000057882 */ /* 0x000fe20000000000 */
[----:B------:R-:W-:Y:S01]  /*40e0*/  USHF.L.U32 UR10, UR10, 0x2, URZ ;  /* 0x000000020a0a7899 */ /* 0x000fe2000800063f */
[----:B-1----:R-:W4:Y:S01]  /*40f0*/  LDL.LU R52, [R1+0x4] ;  /* 0x0000040001347983 */ /* 0x002f220000300800 */
[----:B0-----:R-:W-:-:S13]  /*4100*/  ISETP.GT.U32.AND P1, PT, R51, 0x1f, PT ;  /* 0x0000001f3300780c */ /* 0x001fda0003f24070 */
[----:B------:R-:W0:Y:S02]  /*4110*/  @!P1 LDC R9, c[0x0][0x10] ;  /* 0x00000400ff099b82 */ /* 0x000e240000000800 */
[----:B0-----:R-:W-:Y:S01]  /*4120*/  @!P1 IMAD R9, R9, R16, UR6 ;  /* 0x0000000609099e24 */ /* 0x001fe2000f8e0210 */
[----:B------:R-:W-:-:S04]  /*4130*/  @!P1 LOP3.LUT R16, R51, 0x7ffffff8, RZ, 0xc0, !PT ;  /* 0x7ffffff833109812 */ /* 0x000fc800078ec0ff */
[----:B------:R-:W-:Y:S02]  /*4140*/  @!P1 LEA R9, R9, R16, 0x5 ;  /* 0x0000001009099211 */ /* 0x000fe400078e28ff */
[----:B------:R-:W-:-:S04]  /*4150*/  @!P1 LOP3.LUT R16, R51, 0x7, RZ, 0xc0, !PT ;  /* 0x0000000733109812 */ /* 0x000fc800078ec0ff */
[----:B------:R-:W-:Y:S02]  /*4160*/  @!P1 IADD3 R9, R9, R16, RZ ;  /* 0x0000001009099210 */ /* 0x000fe40007ffe0ff */
[----:B------:R-:W0:Y:S03]  /*4170*/  @!P1 LDC.64 R16, c[0x0][0x260] ;  /* 0x00009800ff109b82 */ /* 0x000e260000000a00 */
[----:B------:R-:W-:-:S04]  /*4180*/  @!P1 IMAD.SHL.U32 R9, R9, 0x2, RZ ;  /* 0x0000000209099824 */ /* 0x000fc800078e00ff */
[----:B0-----:R-:W-:-:S06]  /*4190*/  @!P1 IMAD.WIDE.U32 R16, R9, 0x4, R16 ;  /* 0x0000000409109825 */ /* 0x001fcc00078e0010 */
[----:B------:R-:W2:Y:S01]  /*41a0*/  @!P1 LDG.E.64 R16, desc[UR12][R16.64] ;  /* 0x0000000c10109981 */ /* 0x000ea2000c1e1b00 */
[----:B------:R-:W-:Y:S01]  /*41b0*/  HFMA2.MMA R9, -RZ, RZ, 0, 0 ;  /* 0x00000000ff097435 */ /* 0x000fe200000001ff */
[----:B------:R-:W-:Y:S02]  /*41c0*/  UIADD3 UR5, UR5, 0x3480, URZ ;  /* 0x0000348005057890 */ /* 0x000fe4000fffe03f */
[----:B------:R-:W-:Y:S02]  /*41d0*/  ULOP3.LUT UR10, UR10, 0x1c, URZ, 0xc0, !UPT ;  /* 0x0000001c0a0a7892 */ /* 0x000fe4000f8ec03f */
[----:B---3--:R-:W-:Y:S01]  /*41e0*/  ULEA UR5, UR14, UR5, 0x18 ;  /* 0x000000050e057291 */ /* 0x008fe2000f8ec03f */
[----:B------:R-:W-:Y:S01]  /*41f0*/  SHF.L.U32 R20, R20, 0x10, RZ ;  /* 0x0000001014147819 */ /* 0x000fe200000006ff */
[----:B------:R-:W-:Y:S01]  /*4200*/  IMAD.U32 R24, R24, 0x10000, RZ ;  /* 0x0001000018187824 */ /* 0x000fe200078e00ff */
[----:B------:R-:W-:Y:S01]  /*4210*/  SHF.L.U32 R61, R61, 0x10, RZ ;  /* 0x000000103d3d7819 */ /* 0x000fe200000006ff */
[----:B------:R-:W-:Y:S01]  /*4220*/  IMAD.U32 R36, R36, 0x10000, RZ ;  /* 0x0001000024247824 */ /* 0x000fe200078e00ff */
        /* <DEDUP_REMOVED lines=14> */
[----:B------:R-:W-:Y:S01]  /*4310*/  SHF.L.U32 R18, R18, 0x10, RZ ;  /* 0x0000001012127819 */ /* 0x000fe200000006ff */
[----:B------:R-:W-:Y:S01]  /*4320*/  IMAD.U32 R22, R22, 0x10000, RZ ;  /* 0x0001000016167824 */ /* 0x000fe200078e00ff */
[----:B------:R-:W-:Y:S01]  /*4330*/  SHF.L.U32 R19, R19, 0x10, RZ ;  /* 0x0000001013137819 */ /* 0x000fe200000006ff */
[----:B------:R-:W-:Y:S01]  /*4340*/  IMAD.U32 R27, R27, 0x10000, RZ ;  /* 0x000100001b1b7824 */ /* 0x000fe200078e00ff */
[----:B------:R-:W-:Y:S01]  /*4350*/  SHF.L.U32 R23, R23, 0x10, RZ ;  /* 0x0000001017177819 */ /* 0x000fe200000006ff */
[----:B--2---:R-:W-:Y:S01]  /*4360*/  @!P1 FADD.FTZ R9, RZ, R16 ;  /* 0x00000010ff099221 */ /* 0x004fe20000010000 */
[----:B------:R-:W-:Y:S01]  /*4370*/  MOV R16, RZ ;  /* 0x000000ff00107202 */ /* 0x000fe20000000f00 */
[----:B------:R-:W-:Y:S01]  /*4380*/  @!P1 FADD.FTZ R16, RZ, R17 ;  /* 0x00000011ff109221 */ /* 0x000fe20000010000 */
[----:B------:R-:W-:Y:S01]  /*4390*/  LOP3.LUT P1, RZ, R51, 0xffffffe7, RZ, 0xc0, !PT ;  /* 0xffffffe733ff7812 */ /* 0x000fe2000782c0ff */
[----:B------:R-:W-:Y:S01]  /*43a0*/  IMAD.U32 R34, R34, 0x10000, RZ ;  /* 0x0001000022227824 */ /* 0x000fe200078e00ff */
[----:B------:R-:W0:Y:S01]  /*43b0*/  SHFL.BFLY PT, R17, R9, 0x4, 0x1f ;  /* 0x0c801f0009117f89 */ /* 0x000e2200000e0000 */
[----:B------:R-:W-:Y:S01]  /*43c0*/  SHF.L.U32 R26, R26, 0x10, RZ ;  /* 0x000000101a1a7819 */ /* 0x000fe200000006ff */
[----:B------:R-:W-:Y:S01]  /*43d0*/  IMAD.U32 R39, R39, 0x10000, RZ ;  /* 0x0001000027277824 */ /* 0x000fe200078e00ff */
[----:B------:R-:W-:Y:S01]  /*43e0*/  SHF.L.U32 R30, R30, 0x10, RZ ;  /* 0x000000101e1e7819 */ /* 0x000fe200000006ff */
[----:B------:R-:W-:Y:S01]  /*43f0*/  IMAD.U32 R46, R46, 0x10000, RZ ;  /* 0x000100002e2e7824 */ /* 0x000fe200078e00ff */
[----:B------:R-:W-:Y:S01]  /*4400*/  SHF.L.U32 R31, R31, 0x10, RZ ;  /* 0x000000101f1f7819 */ /* 0x000fe200000006ff */
[----:B------:R-:W-:Y:S01]  /*4410*/  ULDC.64 UR14, c[0x0][0x210] ;  /* 0x00008400000e7ab9 */ /* 0x000fe20000000a00 */
        /* <DEDUP_REMOVED lines=10> */
[----:B0-----:R-:W-:Y:S01]  /*44c0*/  FADD.FTZ R17, R16, R17 ;  /* 0x0000001110117221 */ /* 0x001fe20000010000 */
[----:B------:R-:W-:Y:S01]  /*44d0*/  @!P1 FMUL.FTZ R16, R9, 4.8828125727595761418e-05 ;  /* 0x384ccccd09109820 */ /* 0x000fe20000410000 */
[----:B------:R-:W-:Y:S02]  /*44e0*/  @!P1 LOP3.LUT R9, R51, 0xfffffff8, RZ, 0xc0, !PT ;  /* 0xfffffff833099812 */ /* 0x000fe400078ec0ff */
[----:B------:R-:W-:Y:S01]  /*44f0*/  @!P1 FMUL.FTZ R17, R17, 4.8828125727595761418e-05 ;  /* 0x384ccccd11119820 */ /* 0x000fe20000410000 */
[----:B------:R-:W2:Y:S04]  /*4500*/  LDL.LU R51, [R1+0xc] ;  /* 0x00000c0001337983 */ /* 0x000ea80000300800 */
[----:B------:R0:W-:Y:S02]  /*4510*/  @!P1 STS.64 [R9+UR5], R16 ;  /* 0x0000001009009988 */ /* 0x0001e40008000a05 */
[----:B0-----:R-:W-:-:S02]  /*4520*/  VIADD R9, R50, -UR10 ;  /* 0x8000000a32097c36 */ /* 0x001fc40008000000 */
[----:B------:R-:W3:Y:S03]  /*4530*/  LDL.LU R50, [R1] ;  /* 0x0000000001327983 */ /* 0x000ee60000300800 */
[----:B------:R-:W-:Y:S01]  /*4540*/  LEA R9, R9, UR5, 0x3 ;  /* 0x0000000509097c11 */ /* 0x000fe2000f8e18ff */
[----:B------:R-:W-:Y:S06]  /*4550*/  BAR.SYNC.DEFER_BLOCKING 0x0 ;  /* 0x0000000000007b1d */ /* 0x000fec0000010000 */
[----:B------:R-:W0:Y:S02]  /*4560*/  LDS.64 R16, [R9] ;  /* 0x0000000009107984 */ /* 0x000e240000000a00 */
[--C-:B0----5:R-:W-:Y:S01]  /*4570*/  FFMA.FTZ R0, R0, R3, -R16.reuse ;  /* 0x0000000300007223 */ /* 0x121fe20000010810 */
[C-C-:B----4-:R-:W-:Y:S01]  /*4580*/  FFMA.FTZ R9, R3.reuse, R52, -R16.reuse ;  /* 0x0000003403097223 */ /* 0x150fe20000010810 */
[C-C-:B------:R-:W-:Y:S01]  /*4590*/  FFMA.FTZ R60, R3.reuse, R60, -R16.reuse ;  /* 0x0000003c033c7223 */ /* 0x140fe20000010810 */
[C-C-:B------:R-:W-:Y:S01]  /*45a0*/  FFMA.FTZ R58, R3.reuse, R58, -R16.reuse ;  /* 0x0000003a033a7223 */ /* 0x140fe20000010810 */
[C-C-:B------:R-:W-:Y:S01]  /*45b0*/  FFMA.FTZ R56, R3.reuse, R56, -R16.reuse ;  /* 0x0000003803387223 */ /* 0x140fe20000010810 */
[C-C-:B------:R-:W-:Y:S01]  /*45c0*/  FFMA.FTZ R54, R3.reuse, R54, -R16.reuse ;  /* 0x0000003603367223 */ /* 0x140fe20000010810 */
[--C-:B------:R-:W-:Y:S01]  /*45d0*/  FFMA.FTZ R5, R3, R5, -R16.reuse ;  /* 0x0000000503057223 */ /* 0x100fe20000010810 */
        /* <DEDUP_REMOVED lines=9> */
[----:B------:R-:W4:Y:S01]  /*4670*/  LDL.LU R61, [R1+0x5c] ;  /* 0x00005c00013d7983 */ /* 0x000f220000300800 */
[C-C-:B------:R-:W-:Y:S01]  /*4680*/  FFMA.FTZ R59, R4.reuse, R59, -R16.reuse ;  /* 0x0000003b043b7223 */ /* 0x140fe20000010810 */
[C-C-:B------:R-:W-:Y:S01]  /*4690*/  FFMA.FTZ R57, R4.reuse, R57, -R16.reuse ;  /* 0x0000003904397223 */ /* 0x140fe20000010810 */
[C-C-:B------:R-:W-:Y:S01]  /*46a0*/  FFMA.FTZ R55, R4.reuse, R55, -R16.reuse ;  /* 0x0000003704377223 */ /* 0x140fe20000010810 */
[----:B------:R-:W4:Y:S01]  /*46b0*/  LDL.LU R52, [R1+0x58] ;  /* 0x0000580001347983 */ /* 0x000f220000300800 */
[C-C-:B------:R-:W-:Y:S01]  /*46c0*/  FFMA.FTZ R15, R4.reuse, R15, -R16.reuse ;  /* 0x0000000f040f7223 */ /* 0x140fe20000010810 */
[--C-:B------:R-:W-:Y:S01]  /*46d0*/  FFMA.FTZ R6, R4, R6, -R16.reuse ;  /* 0x0000000604067223 */ /* 0x100fe20000010810 */
[----:B--2---:R-:W-:-:S02]  /*46e0*/  FFMA.FTZ R7, R51, R4, -R16 ;  /* 0x0000000433077223 */ /* 0x004fc40000010810 */
[----:B------:R-:W2:Y:S01]  /*46f0*/  LDL.LU R51, [R1+0x50] ;  /* 0x0000500001337983 */ /* 0x000ea20000300800 */
[C-C-:B---3--:R-:W-:Y:S01]  /*4700*/  FFMA.FTZ R50, R4.reuse, R50, -R16.reuse ;  /* 0x0000003204327223 */ /* 0x148fe20000010810 */
[--C-:B------:R-:W-:Y:S02]  /*4710*/  FFMA.FTZ R4, R4, R8, -R16.reuse ;  /* 0x0000000804047223 */ /* 0x100fe40000010810 */
[----:B------:R-:W3:Y:S01]  /*4720*/  LDL.LU R8, [R1+0x54] ;  /* 0x0000540001087983 */ /* 0x000ee20000300800 */
[--C-:B------:R-:W-:Y:S01]  /*4730*/  FFMA.FTZ R21, R21, R53, -R16.reuse ;  /* 0x0000003515157223 */ /* 0x100fe20000010810 */
[C-C-:B------:R-:W-:Y:S01]  /*4740*/  FFMA.FTZ R25, R53.reuse, R25, -R16.reuse ;  /* 0x0000001935197223 */ /* 0x140fe20000010810 */
[C-C-:B------:R-:W-:Y:S01]  /*4750*/  FFMA.FTZ R29, R53.reuse, R29, -R16.reuse ;  /* 0x0000001d351d7223 */ /* 0x140fe20000010810 */
[C-C-:B------:R-:W-:Y:S01]  /*4760*/  FFMA.FTZ R33, R53.reuse, R33, -R16.reuse ;  /* 0x0000002135217223 */ /* 0x140fe20000010810 */
[C-C-:B------:R-:W-:Y:S01]  /*4770*/  FFMA.FTZ R37, R53.reuse, R37, -R16.reuse ;  /* 0x0000002535257223 */ /* 0x140fe20000010810 */
[C-C-:B------:R-:W-:Y:S01]  /*4780*/  FFMA.FTZ R41, R53.reuse, R41, -R16.reuse ;  /* 0x0000002935297223 */ /* 0x140fe20000010810 */
[C-C-:B------:R-:W-:Y:S01]  /*4790*/  FFMA.FTZ R45, R53.reuse, R45, -R16.reuse ;  /* 0x0000002d352d7223 */ /* 0x140fe20000010810 */
[----:B------:R-:W-:Y:S01]  /*47a0*/  FFMA.FTZ R49, R53, R49, -R16 ;  /* 0x0000003135317223 */ /* 0x000fe20000010810 */
[----:B------:R-:W-:Y:S01]  /*47b0*/  FADD.FTZ R18, -R14, R18 ;  /* 0x000000120e127221 */ /* 0x000fe20000010100 */
[----:B------:R-:W4:Y:S01]  /*47c0*/  LDL.LU R16, [R1+0x60] ;  /* 0x0000600001107983 */ /* 0x000f220000300800 */
[----:B------:R-:W-:-:S02]  /*47d0*/  SHF.L.U32 R35, R35, 0x10, RZ ;  /* 0x0000001023237819 */ /* 0x000fc400000006ff */
[----:B------:R-:W-:Y:S01]  /*47e0*/  SHF.L.U32 R38, R38, 0x10, RZ ;  /* 0x0000001026267819 */ /* 0x000fe200000006ff */
[----:B------:R-:W-:Y:S01]  /*47f0*/  FMUL.FTZ R18, R2, R18 ;  /* 0x0000001202127220 */ /* 0x000fe20000410000 */
[----:B------:R-:W-:Y:S02]  /*4800*/  SHF.L.U32 R42, R42, 0x10, RZ ;  /* 0x000000102a2a7819 */ /* 0x000fe400000006ff */
[----:B------:R-:W-:Y:S02]  /*4810*/  SHF.L.U32 R43, R43, 0x10, RZ ;  /* 0x000000102b2b7819 */ /* 0x000fe400000006ff */
[----:B------:R-:W-:Y:S01]  /*4820*/  SHF.L.U32 R47, R47, 0x10, RZ ;  /* 0x000000102f2f7819 */ /* 0x000fe200000006ff */
[----:B------:R-:W-:Y:S01]  /*4830*/  FFMA.FTZ R18, -R17, R18, R20 ;  /* 0x0000001211127223 */ /* 0x000fe20000010114 */
        /* <DEDUP_REMOVED lines=14> */
[----:B------:R-:W-:Y:S01]  /*4920*/  FADD.FTZ R47, -R14, R47 ;  /* 0x0000002f0e2f7221 */ /* 0x000fe20000010100 */
[----:B---3--:R-:W-:-:S02]  /*4930*/  FFMA.FTZ R0, R8, -R17, R0 ;  /* 0x8000001108007223 */ /* 0x008fc40000010000 */
[----:B------:R-:W3:Y:S04]  /*4940*/  LDL.LU R8, [R1+0x4c] ;  /* 0x00004c0001087983 */ /* 0x000ee80000300800 */
[----:B------:R-:W3:Y:S04]  /*4950*/  LDL.LU R20, [R1+0x48] ;  /* 0x0000480001147983 */ /* 0x000ee80000300800 */
[----:B------:R-:W3:Y:S01]  /*4960*/  LDL.LU R14, [R1+0x44] ;  /* 0x00004400010e7983 */ /* 0x000ee20000300800 */
[C---:B------:R-:W-:Y:S01]  /*4970*/  FMUL.FTZ R26, R2.reuse, R26 ;  /* 0x0000001a021a7220 */ /* 0x040fe20000410000 */
[----:B------:R-:W-:Y:S01]  /*4980*/  FMUL.FTZ R23, R2, R23 ;  /* 0x0000001702177220 */ /* 0x000fe20000410000 */
[-C--:B----4-:R-:W-:Y:S01]  /*4990*/  FFMA.FTZ R7, R16, -R17.reuse, R7 ;  /* 0x8000001110077223 */ /* 0x090fe20000010007 */
[C---:B------:R-:W-:Y:S01]  /*49a0*/  FMUL.FTZ R22, R2.reuse, R22 ;  /* 0x0000001602167220 */ /* 0x040fe20000410000 */
[----:B--2---:R-:W-:Y:S01]  /*49b0*/  FFMA.FTZ R60, R51, -R17, R60 ;  /* 0x80000011333c7223 */ /* 0x004fe2000001003c */
[----:B------:R-:W2:Y:S01]  /*49c0*/  LDL.LU R16, [R1+0x40] ;  /* 0x0000400001107983 */ /* 0x000ea20000300800 */
[----:B------:R-:W-:Y:S01]  /*49d0*/  FMUL.FTZ R19, R2, R19 ;  /* 0x0000001302137220 */ /* 0x000fe20000410000 */
[C---:B------:R-:W-:Y:S01]  /*49e0*/  FFMA.FTZ R26, -R17.reuse, R26, R28 ;  /* 0x0000001a111a7223 */ /* 0x040fe2000001011c */
[C---:B------:R-:W-:Y:S01]  /*49f0*/  FFMA.FTZ R23, -R17.reuse, R23, R25 ;  /* 0x0000001711177223 */ /* 0x040fe20000010119 */
[----:B------:R-:W4:Y:S01]  /*4a00*/  LDL.LU R51, [R1+0x3c] ;  /* 0x00003c0001337983 */ /* 0x000f220000300800 */
[----:B------:R-:W-:-:S03]  /*4a10*/  FFMA.FTZ R22, -R17, R22, R24 ;  /* 0x0000001611167223 */ /* 0x000fc60000010118 */
[----:B------:R-:W4:Y:S01]  /*4a20*/  LDL.LU R28, [R1+0x38] ;  /* 0x00003800011c7983 */ /* 0x000f220000300800 */
[----:B------:R-:W-:-:S03]  /*4a30*/  FFMA.FTZ R19, -R17, R19, R21 ;  /* 0x0000001311137223 */ /* 0x000fc60000010115 */
[----:B------:R-:W4:Y:S01]  /*4a40*/  LDL.LU R25, [R1+0x34] ;  /* 0x0000340001197983 */ /* 0x000f220000300800 */
[----:B---3--:R-:W-:-:S03]  /*4a50*/  FFMA.FTZ R59, R8, -R17, R59 ;  /* 0x80000011083b7223 */ /* 0x008fc6000001003b */
[----:B------:R-:W3:Y:S04]  /*4a60*/  LDL.LU R8, [R1+0x28] ;  /* 0x0000280001087983 */ /* 0x000ee80000300800 */
[----:B------:R-:W3:Y:S01]  /*4a70*/  LDL.LU R24, [R1+0x24] ;  /* 0x0000240001187983 */ /* 0x000ee20000300800 */
[-C--:B------:R-:W-:Y:S01]  /*4a80*/  FFMA.FTZ R58, R20, -R17.reuse, R58 ;  /* 0x80000011143a7223 */ /* 0x080fe2000001003a */
[-C--:B------:R-:W-:Y:S02]  /*4a90*/  FFMA.FTZ R57, R14, -R17.reuse, R57 ;  /* 0x800000110e397223 */ /* 0x080fe40000010039 */
[----:B------:R-:W4:Y:S04]  /*4aa0*/  LDL.LU R21, [R1+0x1c] ;  /* 0x00001c0001157983 */ /* 0x000f280000300800 */
[----:B------:R-:W3:Y:S04]  /*4ab0*/  LDL.LU R14, [R1+0x10] ;  /* 0x00001000010e7983 */ /* 0x000ee80000300800 */
[----:B------:R-:W3:Y:S01]  /*4ac0*/  LDL.LU R20, [R1+0x78] ;  /* 0x0000780001147983 */ /* 0x000ee20000300800 */
[----:B--2---:R-:W-:-:S03]  /*4ad0*/  FFMA.FTZ R56, R16, -R17, R56 ;  /* 0x8000001110387223 */ /* 0x004fc60000010038 */
[----:B------:R-:W2:Y:S01]  /*4ae0*/  LDL.LU R16, [R1+0xa0] ;  /* 0x0000a00001107983 */ /* 0x000ea20000300800 */
[----:B----4-:R-:W-:-:S03]  /*4af0*/  FFMA.FTZ R3, R21, -R17, R3 ;  /* 0x8000001115037223 */ /* 0x010fc60000010003 */
[----:B------:R-:W4:Y:S01]  /*4b00*/  LDL.LU R21, [R1+0x98] ;  /* 0x0000980001157983 */ /* 0x000f220000300800 */
[----:B---3--:R-:W-:Y:S01]  /*4b10*/  FFMA.FTZ R14, R14, -R17, R4 ;  /* 0x800000110e0e7223 */ /* 0x008fe20000010004 */
[----:B------:R-:W-:Y:S02]  /*4b20*/  IADD3 R4, P1, R20, UR14, RZ ;  /* 0x0000000e14047c10 */ /* 0x000fe4000ff3e0ff */
[----:B------:R-:W3:Y:S01]  /*4b30*/  LDL.LU R20, [R1+0x9c] ;  /* 0x00009c0001147983 */ /* 0x000ee20000300800 */
        /* <DEDUP_REMOVED lines=15> */
[----:B------:R-:W-:-:S02]  /*4c30*/  F2FP.BF16.F32.PACK_AB R7, R19, R7 ;  /* 0x000000071307723e */ /* 0x000fc400000010ff */
[----:B------:R-:W3:Y:S01]  /*4c40*/  LDL.LU R19, [R1+0x90] ;  /* 0x0000900001137983 */ /* 0x000ee20000300800 */
[----:B------:R-:W-:Y:S01]  /*4c50*/  F2FP.BF16.F32.PACK_AB R0, R18, R0 ;  /* 0x000000001200723e */ /* 0x000fe200000010ff */
[-C--:B------:R-:W-:Y:S01]  /*4c60*/  FFMA.FTZ R9, R61, -R17.reuse, R9 ;  /* 0x800000113d097223 */ /* 0x080fe20000010009 */
[----:B------:R-:W-:Y:S01]  /*4c70*/  FFMA.FTZ R50, R52, -R17, R50 ;  /* 0x8000001134327223 */ /* 0x000fe20000010032 */
[C---:B------:R-:W-:Y:S01]  /*4c80*/  FFMA.FTZ R27, -R17.reuse, R27, R29 ;  /* 0x0000001b111b7223 */ /* 0x040fe2000001011d */
[C---:B------:R-:W-:Y:S01]  /*4c90*/  FFMA.FTZ R30, -R17.reuse, R30, R32 ;  /* 0x0000001e111e7223 */ /* 0x040fe20000010120 */
[C---:B------:R-:W-:Y:S01]  /*4ca0*/  FFMA.FTZ R31, -R17.reuse, R31, R33 ;  /* 0x0000001f111f7223 */ /* 0x040fe20000010121 */
[----:B------:R-:W-:Y:S01]  /*4cb0*/  FFMA.FTZ R34, -R17, R34, R36 ;  /* 0x0000002211227223 */ /* 0x000fe20000010124 */
[----:B------:R-:W-:Y:S01]  /*4cc0*/  FFMA.FTZ R55, R51, -R17, R55 ;  /* 0x8000001133377223 */ /* 0x000fe20000010037 */
[C---:B------:R-:W-:Y:S01]  /*4cd0*/  FFMA.FTZ R35, -R17.reuse, R35, R37 ;  /* 0x0000002311237223 */ /* 0x040fe20000010125 */
[-C--:B------:R-:W-:Y:S01]  /*4ce0*/  FFMA.FTZ R54, R28, -R17.reuse, R54 ;  /* 0x800000111c367223 */ /* 0x080fe20000010036 */
[----:B------:R-:W-:Y:S01]  /*4cf0*/  FFMA.FTZ R38, -R17, R38, R40 ;  /* 0x0000002611267223 */ /* 0x000fe20000010128 */
[----:B------:R-:W-:Y:S01]  /*4d00*/  FFMA.FTZ R15, R25, -R17, R15 ;  /* 0x80000011190f7223 */ /* 0x000fe2000001000f */
[C---:B------:R-:W-:Y:S01]  /*4d10*/  FFMA.FTZ R39, -R17.reuse, R39, R41 ;  /* 0x0000002711277223 */ /* 0x040fe20000010129 */
[-C--:B------:R-:W-:Y:S01]  /*4d20*/  FFMA.FTZ R8, R8, -R17.reuse, R5 ;  /* 0x8000001108087223 */ /* 0x080fe20000010005 */
[C---:B------:R-:W-:Y:S01]  /*4d30*/  FFMA.FTZ R42, -R17.reuse, R42, R44 ;  /* 0x0000002a112a7223 */ /* 0x040fe2000001012c */
[----:B------:R-:W-:Y:S01]  /*4d40*/  FFMA.FTZ R6, R24, -R17, R6 ;  /* 0x8000001118067223 */ /* 0x000fe20000010006 */
[C---:B------:R-:W-:Y:S01]  /*4d50*/  FFMA.FTZ R43, -R17.reuse, R43, R45 ;  /* 0x0000002b112b7223 */ /* 0x040fe2000001012d */
[C---:B------:R-:W-:Y:S01]  /*4d60*/  FFMA.FTZ R46, -R17.reuse, R46, R48 ;  /* 0x0000002e112e7223 */ /* 0x040fe20000010130 */
[----:B------:R-:W-:Y:S01]  /*4d70*/  FFMA.FTZ R47, -R17, R47, R49 ;  /* 0x0000002f112f7223 */ /* 0x000fe20000010131 */
[----:B--2---:R-:W-:Y:S01]  /*4d80*/  IADD3.X R5, R16, UR15, RZ, P1, !PT ;  /* 0x0000000f10057c10 */ /* 0x004fe20008ffe4ff */
[----:B------:R-:W-:Y:S01]  /*4d90*/  FMUL.FTZ R16, R2, R3 ;  /* 0x0000000302107220 */ /* 0x000fe20000410000 */
[----:B------:R-:W2:Y:S01]  /*4da0*/  LDL.LU R25, [R1+0x94] ;  /* 0x0000940001197983 */ /* 0x000ea20000300800 */
[----:B------:R-:W-:Y:S01]  /*4db0*/  PRMT R3, R0, 0x7632, R3 ;  /* 0x0000763200037816 */ /* 0x000fe20000000003 */
[C---:B------:R-:W-:Y:S01]  /*4dc0*/  FMUL.FTZ R9, R2.reuse, R9 ;  /* 0x0000000902097220 */ /* 0x040fe20000410000 */
[C---:B------:R-:W-:Y:S01]  /*4dd0*/  FMUL.FTZ R22, R2.reuse, R22 ;  /* 0x0000001602167220 */ /* 0x040fe20000410000 */
[----:B------:R-:W2:Y:S01]  /*4de0*/  LDL.LU R24, [R1+0x88] ;  /* 0x0000880001187983 */ /* 0x000ea20000300800 */
        /* <DEDUP_REMOVED lines=25> */
[----:B------:R3:W-:Y:S01]  /*4f80*/  STG.E.U16 desc[UR12][R4.64+0x2], R3 ;  /* 0x0000020304007986 */ /* 0x0007e2000c10150c */
[----:B----4-:R-:W-:-:S03]  /*4f90*/  IADD3 R2, P1, R21, UR14, RZ ;  /* 0x0000000e15027c10 */ /* 0x010fc6000ff3e0ff */
[----:B------:R-:W4:Y:S01]  /*4fa0*/  LDL.LU R21, [R1+0x8c] ;  /* 0x00008c0001157983 */ /* 0x000f220000300800 */
[----:B---3--:R-:W-:-:S03]  /*4fb0*/  IADD3.X R3, R20, UR15, RZ, P1, !PT ;  /* 0x0000000f14037c10 */ /* 0x008fc60008ffe4ff */
[----:B------:R-:W3:Y:S01]  /*4fc0*/  LDL.LU R20, [R1+0x80] ;  /* 0x0000800001147983 */ /* 0x000ee20000300800 */
[----:B------:R-:W-:Y:S02]  /*4fd0*/  F2FP.BF16.F32.PACK_AB R9, R22, R9 ;  /* 0x000000091609723e */ /* 0x000fe400000010ff */
[----:B------:R-:W-:Y:S02]  /*4fe0*/  PRMT R17, R7, 0x7632, R17 ;  /* 0x0000763207117816 */ /* 0x000fe40000000011 */
[----:B------:R-:W-:Y:S02]  /*4ff0*/  F2FP.BF16.F32.PACK_AB R23, R23, R50 ;  /* 0x000000321717723e */ /* 0x000fe400000010ff */
[----:B------:R-:W-:Y:S01]  /*5000*/  PRMT R18, R9, 0x7632, R18 ;  /* 0x0000763209127816 */ /* 0x000fe20000000012 */
[----:B------:R0:W-:Y:S01]  /*5010*/  STG.E.U16 desc[UR12][R4.64], R0 ;  /* 0x0000000004007986 */ /* 0x0001e2000c10150c */
[----:B------:R-:W-:-:S03]  /*5020*/  F2FP.BF16.F32.PACK_AB R26, R26, R60 ;  /* 0x0000003c1a1a723e */ /* 0x000fc600000010ff */
[----:B------:R-:W-:Y:S01]  /*5030*/  STG.E.U16 desc[UR12][R4.64+0x4], R7 ;  /* 0x0000040704007986 */ /* 0x000fe2000c10150c */
[----:B------:R-:W-:-:S03]  /*5040*/  F2FP.BF16.F32.PACK_AB R27, R27, R59 ;  /* 0x0000003b1b1b723e */ /* 0x000fc600000010ff */
[----:B------:R1:W-:Y:S01]  /*5050*/  STG.E.U16 desc[UR12][R4.64+0x6], R17 ;  /* 0x0000061104007986 */ /* 0x0003e2000c10150c */
[----:B0-----:R-:W-:-:S03]  /*5060*/  PRMT R0, R23, 0x7632, R0 ;  /* 0x0000763217007816 */ /* 0x001fc60000000000 */
[----:B------:R0:W-:Y:S01]  /*5070*/  STG.E.U16 desc[UR12][R2.64+0x2], R18 ;  /* 0x0000021202007986 */ /* 0x0001e2000c10150c */
[----:B-1----:R-:W-:-:S03]  /*5080*/  IADD3 R4, P1, R19, UR14, RZ ;  /* 0x0000000e13047c10 */ /* 0x002fc6000ff3e0ff */
[----:B------:R-:W3:Y:S04]  /*5090*/  LDL.LU R19, [R1+0x84] ;  /* 0x0000840001137983 */ /* 0x000ee80000300800 */
[----:B0-----:R-:W3:Y:S01]  /*50a0*/  LDL.LU R18, [R1+0x74] ;  /* 0x0000740001127983 */ /* 0x001ee20000300800 */
[----:B------:R-:W-:-:S03]  /*50b0*/  PRMT R7, R26, 0x7632, R7 ;  /* 0x000076321a077816 */ /* 0x000fc60000000007 */
[----:B------:R0:W-:Y:S01]  /*50c0*/  STG.E.U16 desc[UR12][R2.64], R9 ;  /* 0x0000000902007986 */ /* 0x0001e2000c10150c */
[----:B--2---:R-:W-:-:S03]  /*50d0*/  IADD3.X R5, R25, UR15, RZ, P1, !PT ;  /* 0x0000000f19057c10 */ /* 0x004fc60008ffe4ff */
[----:B------:R1:W-:Y:S01]  /*50e0*/  STG.E.U16 desc[UR12][R2.64+0x4], R23 ;  /* 0x0000041702007986 */ /* 0x0003e2000c10150c */
[----:B------:R-:W-:-:S03]  /*50f0*/  F2FP.BF16.F32.PACK_AB R30, R30, R58 ;  /* 0x0000003a1e1e723e */ /* 0x000fc600000010ff */
[----:B------:R2:W-:Y:S01]  /*5100*/  STG.E.U16 desc[UR12][R2.64+0x6], R0 ;  /* 0x0000060002007986 */ /* 0x0005e2000c10150c */
[----:B0-----:R-:W-:-:S03]  /*5110*/  PRMT R9, R27, 0x7632, R9 ;  /* 0x000076321b097816 */ /* 0x001fc60000000009 */
[----:B-1----:R-:W3:Y:S01]  /*5120*/  LDL.LU R23, [R1+0x7c] ;  /* 0x00007c0001177983 */ /* 0x002ee20000300800 */
[----:B--2---:R-:W-:-:S03]  /*5130*/  IADD3 R2, P1, R24, UR14, RZ ;  /* 0x0000000e18027c10 */ /* 0x004fc6000ff3e0ff */
[----:B------:R-:W2:Y:S01]  /*5140*/  LDL.LU R22, [R1+0x6c] ;  /* 0x00006c0001167983 */ /* 0x000ea20000300800 */
[----:B------:R-:W-:-:S03]  /*5150*/  PRMT R17, R30, 0x7632, R17 ;  /* 0x000076321e117816 */ /* 0x000fc60000000011 */
[----:B------:R-:W-:Y:S04]  /*5160*/  STG.E.U16 desc[UR12][R4.64], R26 ;  /* 0x0000001a04007986 */ /* 0x000fe8000c10150c */
[----:B------:R-:W-:Y:S04]  /*5170*/  STG.E.U16 desc[UR12][R4.64+0x2], R7 ;  /* 0x0000020704007986 */ /* 0x000fe8000c10150c */
[----:B------:R-:W-:Y:S04]  /*5180*/  STG.E.U16 desc[UR12][R4.64+0x4], R27 ;  /* 0x0000041b04007986 */ /* 0x000fe8000c10150c */
[----:B------:R3:W-:Y:S01]  /*5190*/  STG.E.U16 desc[UR12][R4.64+0x6], R9 ;  /* 0x0000060904007986 */ /* 0x0007e2000c10150c */
[----:B----4-:R-:W-:-:S03]  /*51a0*/  IADD3.X R3, R21, UR15, RZ, P1, !PT ;  /* 0x0000000f15037c10 */ /* 0x010fc60008ffe4ff */
[----:B------:R-:W4:Y:S01]  /*51b0*/  LDL.LU R21, [R1+0x70] ;  /* 0x0000700001157983 */ /* 0x000f220000300800 */
[----:B---3--:R-:W-:-:S03]  /*51c0*/  IADD3 R4, P1, R20, UR14, RZ ;  /* 0x0000000e14047c10 */ /* 0x008fc6000ff3e0ff */
[----:B------:R-:W3:Y:S04]  /*51d0*/  LDL.LU R20, [R1+0x64] ;  /* 0x0000640001147983 */ /* 0x000ee80000300800 */
[----:B------:R0:W-:Y:S04]  /*51e0*/  STG.E.U16 desc[UR12][R2.64+0x2], R17 ;  /* 0x0000021102007986 */ /* 0x0001e8000c10150c */
[----:B0-----:R-:W3:Y:S01]  /*51f0*/  LDL.LU R17, [R1+0x68] ;  /* 0x0000680001117983 */ /* 0x001ee20000300800 */
[----:B------:R-:W-:Y:S02]  /*5200*/  F2FP.BF16.F32.PACK_AB R31, R31, R57 ;  /* 0x000000391f1f723e */ /* 0x000fe400000010ff */
[----:B------:R-:W-:-:S02]  /*5210*/  F2FP.BF16.F32.PACK_AB R34, R34, R56 ;  /* 0x000000382222723e */ /* 0x000fc400000010ff */
[----:B------:R-:W-:Y:S02]  /*5220*/  PRMT R0, R31, 0x7632, R0 ;  /* 0x000076321f007816 */ /* 0x000fe40000000000 */
[----:B------:R-:W-:Y:S01]  /*5230*/  F2FP.BF16.F32.PACK_AB R35, R35, R55 ;  /* 0x000000372323723e */ /* 0x000fe200000010ff */
[----:B------:R-:W-:Y:S01]  /*5240*/  STG.E.U16 desc[UR12][R2.64], R30 ;  /* 0x0000001e02007986 */ /* 0x000fe2000c10150c */
[----:B------:R-:W-:-:S03]  /*5250*/  IADD3.X R5, R19, UR15, RZ, P1, !PT ;  /* 0x0000000f13057c10 */ /* 0x000fc60008ffe4ff */
[----:B------:R-:W-:Y:S01]  /*5260*/  STG.E.U16 desc[UR12][R2.64+0x4], R31 ;  /* 0x0000041f02007986 */ /* 0x000fe2000c10150c */
[----:B------:R-:W-:-:S03]  /*5270*/  IADD3 R18, P1, R18, UR14, RZ ;  /* 0x0000000e12127c10 */ /* 0x000fc6000ff3e0ff */
[----:B------:R0:W-:Y:S01]  /*5280*/  STG.E.U16 desc[UR12][R2.64+0x6], R0 ;  /* 0x0000060002007986 */ /* 0x0001e2000c10150c */
[----:B------:R-:W-:Y:S02]  /*5290*/  PRMT R7, R34, 0x7632, R7 ;  /* 0x0000763222077816 */ /* 0x000fe40000000007 */
[----:B------:R-:W-:Y:S02]  /*52a0*/  F2FP.BF16.F32.PACK_AB R38, R38, R54 ;  /* 0x000000362626723e */ /* 0x000fe400000010ff */
[----:B------:R-:W-:Y:S02]  /*52b0*/  F2FP.BF16.F32.PACK_AB R15, R39, R15 ;  /* 0x0000000f270f723e */ /* 0x000fe400000010ff */
[----:B------:R-:W-:Y:S02]  /*52c0*/  F2FP.BF16.F32.PACK_AB R8, R42, R8 ;  /* 0x000000082a08723e */ /* 0x000fe400000010ff */
[----:B------:R-:W-:Y:S02]  /*52d0*/  F2FP.BF16.F32.PACK_AB R6, R43, R6 ;  /* 0x000000062b06723e */ /* 0x000fe400000010ff */
[----:B0-----:R-:W-:Y:S01]  /*52e0*/  PRMT R3, R35, 0x7632, R3 ;  /* 0x0000763223037816 */ /* 0x001fe20000000003 */
[----:B------:R-:W-:Y:S01]  /*52f0*/  STG.E.U16 desc[UR12][R4.64], R34 ;  /* 0x0000002204007986 */ /* 0x000fe2000c10150c */
[----:B------:R-:W-:-:S02]  /*5300*/  PRMT R9, R38, 0x7632, R9 ;  /* 0x0000763226097816 */ /* 0x000fc40000000009 */
[----:B------:R-:W-:Y:S01]  /*5310*/  IADD3.X R19, R23, UR15, RZ, P1, !PT ;  /* 0x0000000f17137c10 */ /* 0x000fe20008ffe4ff */
[----:B------:R0:W-:Y:S01]  /*5320*/  STG.E.U16 desc[UR12][R4.64+0x2], R7 ;  /* 0x0000020704007986 */ /* 0x0001e2000c10150c */
[----:B------:R-:W-:Y:S02]  /*5330*/  PRMT R0, R15, 0x7632, R0 ;  /* 0x000076320f007816 */ /* 0x000fe40000000000 */
[----:B--2---:R-:W-:Y:S01]  /*5340*/  IADD3 R2, P1, R22, UR14, RZ ;  /* 0x0000000e16027c10 */ /* 0x004fe2000ff3e0ff */
[----:B------:R-:W-:Y:S01]  /*5350*/  STG.E.U16 desc[UR12][R4.64+0x4], R35 ;  /* 0x0000042304007986 */ /* 0x000fe2000c10150c */
[----:B------:R-:W-:-:S03]  /*5360*/  F2FP.BF16.F32.PACK_AB R16, R46, R16 ;  /* 0x000000102e10723e */ /* 0x000fc600000010ff */
[----:B------:R1:W-:Y:S01]  /*5370*/  STG.E.U16 desc[UR12][R4.64+0x6], R3 ;  /* 0x0000060304007986 */ /* 0x0003e2000c10150c */
[----:B------:R-:W-:Y:S02]  /*5380*/  F2FP.BF16.F32.PACK_AB R14, R47, R14 ;  /* 0x0000000e2f0e723e */ /* 0x000fe400000010ff */
[----:B0-----:R-:W-:Y:S01]  /*5390*/  PRMT R7, R6, 0x7632, R7 ;  /* 0x0000763206077816 */ /* 0x001fe20000000007 */
[----:B------:R-:W-:Y:S04]  /*53a0*/  STG.E.U16 desc[UR12][R18.64], R38 ;  /* 0x0000002612007986 */ /* 0x000fe8000c10150c */
[----:B------:R-:W-:Y:S01]  /*53b0*/  STG.E.U16 desc[UR12][R18.64+0x2], R9 ;  /* 0x0000020912007986 */ /* 0x000fe2000c10150c */
[----:B-1----:R-:W-:-:S03]  /*53c0*/  PRMT R5, R8, 0x7632, R5 ;  /* 0x0000763208057816 */ /* 0x002fc60000000005 */
[----:B------:R-:W-:Y:S04]  /*53d0*/  STG.E.U16 desc[UR12][R18.64+0x4], R15 ;  /* 0x0000040f12007986 */ /* 0x000fe8000c10150c */
[----:B------:R0:W-:Y:S02]  /*53e0*/  STG.E.U16 desc[UR12][R18.64+0x6], R0 ;  /* 0x0000060012007986 */ /* 0x0001e4000c10150c */
[----:B0-----:R-:W-:Y:S01]  /*53f0*/  PRMT R0, R16, 0x7632, R0 ;  /* 0x0000763210007816 */ /* 0x001fe20000000000 */
[----:B------:R-:W-:Y:S01]  /*5400*/  ULOP3.LUT UR4, UR4, 0x1, URZ, 0x3c, !UPT ;  /* 0x0000000104047892 */ /* 0x000fe2000f8e3c3f */
[----:B------:R-:W-:Y:S01]  /*5410*/  UMOV UR5, UR9 ;  /* 0x0000000900057c82 */ /* 0x000fe20008000000 */
[----:B------:R-:W-:Y:S01]  /*5420*/  UMOV UR10, UR8 ;  /* 0x00000008000a7c82 */ /* 0x000fe20008000000 */
[----:B----4-:R-:W-:-:S05]  /*5430*/  IADD3.X R3, R21, UR15, RZ, P1, !PT ;  /* 0x0000000f15037c10 */ /* 0x010fca0008ffe4ff */
[----:B------:R-:W-:Y:S01]  /*5440*/  STG.E.U16 desc[UR12][R2.64], R8 ;  /* 0x0000000802007986 */ /* 0x000fe2000c10150c */
[----:B---3--:R-:W-:-:S03]  /*5450*/  IADD3 R4, P1, R20, UR14, RZ ;  /* 0x0000000e14047c10 */ /* 0x008fc6000ff3e0ff */
[----:B------:R0:W-:Y:S04]  /*5460*/  STG.E.U16 desc[UR12][R2.64+0x2], R5 ;  /* 0x0000020502007986 */ /* 0x0001e8000c10150c */
[----:B------:R-:W-:Y:S04]  /*5470*/  STG.E.U16 desc[UR12][R2.64+0x4], R6 ;  /* 0x0000040602007986 */ /* 0x000fe8000c10150c */
[----:B------:R1:W-:Y:S01]  /*5480*/  STG.E.U16 desc[UR12][R2.64+0x6], R7 ;  /* 0x0000060702007986 */ /* 0x0003e2000c10150c */
[----:B0-----:R-:W-:Y:S02]  /*5490*/  IADD3.X R5, R17, UR15, RZ, P1, !PT ;  /* 0x0000000f11057c10 */ /* 0x001fe40008ffe4ff */
[----:B-1----:R-:W-:-:S03]  /*54a0*/  PRMT R3, R14, 0x7632, R3 ;  /* 0x000076320e037816 */ /* 0x002fc60000000003 */
[----:B------:R2:W-:Y:S04]  /*54b0*/  STG.E.U16 desc[UR12][R4.64], R16 ;  /* 0x0000001004007986 */ /* 0x0005e8000c10150c */
[----:B------:R2:W-:Y:S04]  /*54c0*/  STG.E.U16 desc[UR12][R4.64+0x2], R0 ;  /* 0x0000020004007986 */ /* 0x0005e8000c10150c */
[----:B------:R2:W-:Y:S04]  /*54d0*/  STG.E.U16 desc[UR12][R4.64+0x4], R14 ;  /* 0x0000040e04007986 */ /* 0x0005e8000c10150c */
[----:B------:R2:W-:Y:S01]  /*54e0*/  STG.E.U16 desc[UR12][R4.64+0x6], R3 ;  /* 0x0000060304007986 */ /* 0x0005e2000c10150c */
[----:B------:R-:W-:Y:S05]  /*54f0*/  @!P0 BRA `(.L_x_593) ;  /* 0xffffffb000008947 */ /* 0x000fea000383ffff */
.L_x_581:
        /* <DEDUP_REMOVED lines=9> */
[----:B--2---:R-:W0:Y:S01]  /*5590*/  LDC.64 R14, c[0x0][0x258] ;  /* 0x00009600ff0e7b82 */ /* 0x004e220000000a00 */
[----:B------:R-:W1:Y:S01]  /*55a0*/  S2R R56, SR_TID.X ;  /* 0x0000000000387919 */ /* 0x000e620000002100 */
        /* <DEDUP_REMOVED lines=44> */
.L_x_610:
        /* <DEDUP_REMOVED lines=45> */
.L_x_597:
[----:B------:R-:W-:Y:S05]  /*5b40*/  BSYNC B1 ;  /* 0x0000000000017941 */ /* 0x000fea0003800000 */
.L_x_596:
        /* <DEDUP_REMOVED lines=21> */
.L_x_600:
        /* <DEDUP_REMOVED lines=55> */
.L_x_599:
[----:B------:R-:W-:Y:S05]  /*6010*/  BSYNC B1 ;  /* 0x0000000000017941 */ /* 0x000fea0003800000 */
.L_x_598:
        /* <DEDUP_REMOVED lines=35> */
.L_x_602:
[----:B------:R-:W-:Y:S05]  /*6250*/  BSYNC B1 ;  /* 0x0000000000017941 */ /* 0x000fea0003800000 */
.L_x_601:
        /* <DEDUP_REMOVED lines=15> */
.L_x_595:
[----:B------:R-:W-:Y:S05]  /*6350*/  BSYNC B0 ;  /* 0x0000000000007941 */ /* 0x000fea0003800000 */
.L_x_594:
        /* <DEDUP_REMOVED lines=50> */
.L_x_619:
        /* <DEDUP_REMOVED lines=31> */
[----:B------:R-:W-:Y:S01]  /*6870*/  MOV R32, 0xffff ;  /* 0x0000ffff00207802 */ /* 0x000fe20000000f00 */
        /* <DEDUP_REMOVED lines=14> */
.L_x_629:
        /* <DEDUP_REMOVED lines=41> */
.L_x_639:
[----:B--2---:R-:W-:Y:S01]  /*6bf0*/  FADD.FTZ R15, R14, R30 ;  /* 0x0000001e0e0f7221 */ /* 0x004fe20000010000 */
[----:B------:R-:W-:-:S04]  /*6c00*/  @!P1 F2FP.BF16.F32.PACK_AB R14, RZ, R24 ;  /* 0x00000018ff0e923e */ /* 0x000fc800000010ff */
[----:B------:R-:W-:Y:S01]  /*6c10*/  @!P1 F2FP.BF16.F32.PACK_AB R15, RZ, R15 ;  /* 0x0000000fff0f923e */ /* 0x000fe200000010ff */
[----:B------:R3:W-:Y:S03]  /*6c20*/  @!P1 STG.E.U16 desc[UR12][R16.64+0x50], R14 ;  /* 0x0000500e10009986 */ /* 0x0007e6000c10150c */
[----:B------:R-:W-:Y:S02]  /*6c30*/  PRMT R20, R15, 0x7610, R20 ;  /* 0x000076100f147816 */ /* 0x000fe40000000014 */
[----:B------:R-:W-:-:S03]  /*6c40*/  LEA.HI R15, R56, 0x3c, RZ, 0x1c ;  /* 0x0000003c380f7811 */ /* 0x000fc600078fe0ff */
[----:B------:R3:W-:Y:S04]  /*6c50*/  @!P1 STG.E.U16 desc[UR12][R18.64+0x50], R20 ;  /* 0x0000501412009986 */ /* 0x0007e8000c10150c */
.L_x_605:
[----:B------:R-:W-:Y:S05]  /*6c60*/  BSYNC B0 ;  /* 0x0000000000007941 */ /* 0x000fea0003800000 */
.L_x_604:
        /* <DEDUP_REMOVED lines=13> */
[C---:B------:R-:W-:Y:S01]  /*6d40*/  @!P0 SHF.L.U32 R19, R10.reuse, 0x1, RZ ;  /* 0x000000010a138819 */ /* 0x040fe200000006ff */
[C---:B------:R-:W-:Y:S01]  /*6d50*/  @!P0 IMAD.SHL.U32 R22, R10.reuse, 0x2, RZ ;  /* 0x000000020a168824 */ /* 0x040fe200078e00ff */
[C---:B------:R-:W-:Y:S01]  /*6d60*/  @!P0 IADD3 R18, R15.reuse, 0x14, RZ ;  /* 0x000000140f128810 */ /* 0x040fe20007ffe0ff */
[----:B0-----:R-:W-:Y:S01]  /*6d70*/  IMAD.MOV.U32 R17, RZ, RZ, 0xffff ;  /* 0x0000ffffff117424 */ /* 0x001fe200078e00ff */
[----:B------:R-:W-:Y:S01]  /*6d80*/  @!P0 LEA R23, R10, UR4, 0x7 ;  /* 0x000000040a178c11 */ /* 0x000fe2000f8e38ff */
[----:B------:R-:W-:Y:S01]  /*6d90*/  IMAD.MOV.U32 R32, RZ, RZ, RZ ;  /* 0x000000ffff207224 */ /* 0x000fe200078e00ff */
[----:B------:R-:W-:Y:S01]  /*6da0*/  @!P0 LOP3.LUT R18, R18, R19, RZ, 0x3c, !PT ;  /* 0x0000001312128212 */ /* 0x000fe200078e3cff */
[----:B------:R-:W-:Y:S01]  /*6db0*/  IMAD.MOV.U32 R40, RZ, RZ, 0xffff ;  /* 0x0000ffffff287424 */ /* 0x000fe200078e00ff */
[----:B------:R-:W-:Y:S01]  /*6dc0*/  @!P0 IADD3 R21, R15, 0x28, RZ ;  /* 0x000000280f158810 */ /* 0x000fe20007ffe0ff */
[----:B-1----:R-:W0:Y:S01]  /*6dd0*/  SHFL.BFLY PT, R17, R16, 0x8, 0x101f ;  /* 0x0d101f0010117f89 */ /* 0x002e2200000e0000 */
[----:B------:R-:W-:-:S02]  /*6de0*/  @!P0 LEA R18, R18, R23, 0x2 ;  /* 0x0000001712128211 */ /* 0x000fc400078e10ff */
[----:B------:R-:W-:Y:S02]  /*6df0*/  @!P0 LOP3.LUT R21, R21, R22, RZ, 0x3c, !PT ;  /* 0x0000001615158212 */ /* 0x000fe400078e3cff */
[C---:B------:R-:W-:Y:S01]  /*6e00*/  @!P0 LEA R24, R10.reuse, UR4, 0x7 ;  /* 0x000000040a188c11 */ /* 0x040fe2000f8e38ff */
[----:B------:R-:W1:Y:S01]  /*6e10*/  @!P0 LDS R20, [R18] ;  /* 0x0000000012148984 */ /* 0x000e620000000800 */
[----:B------:R-:W-:Y:S02]  /*6e20*/  @!P0 IADD3 R23, R15, 0x3c, RZ ;  /* 0x0000003c0f178810 */ /* 0x000fe40007ffe0ff */
        /* <DEDUP_REMOVED lines=8> */
[----:B------:R-:W-:Y:S02]  /*6eb0*/  @!P0 LEA R39, R23, R30, 0x2 ;  /* 0x0000001e17278211 */ /* 0x000fe400078e10ff */
[----:B------:R-:W-:Y:S01]  /*6ec0*/  MOV R23, RZ ;  /* 0x000000ff00177202 */ /* 0x000fe20000000f00 */
[----:B--2---:R-:W2:Y:S01]  /*6ed0*/  SHFL.BFLY PT, R30, R14, 0x8, 0x101f ;  /* 0x0d101f000e1e7f89 */ /* 0x004ea200000e0000 */
[----:B------:R-:W-:Y:S01]  /*6ee0*/  MOV R29, 0xffff ;  /* 0x0000ffff001d7802 */ /* 0x000fe20000000f00 */
[----:B0-----:R-:W-:Y:S01]  /*6ef0*/  FADD.FTZ R25, R17, R16 ;  /* 0x0000001011197221 */ /* 0x001fe20000010000 */
[----:B------:R-:W-:Y:S01]  /*6f00*/  MOV R24, RZ ;  /* 0x000000ff00187202 */ /* 0x000fe20000000f00 */
[----:B------:R-:W-:Y:S01]  /*6f10*/  @!P0 LDS R22, [R39] ;  /* 0x0000000027168984 */ /* 0x000fe20000000800 */
[----:B------:R-:W-:Y:S01]  /*6f20*/  IMAD.MOV.U32 R16, RZ, RZ, 0xffff ;  /* 0x0000ffffff107424 */ /* 0x000fe200078e00ff */
[----:B------:R-:W-:-:S02]  /*6f30*/  MOV R34, RZ ;  /* 0x000000ff00227202 */ /* 0x000fc40000000f00 */
[----:B------:R-:W-:Y:S02]  /*6f40*/  MOV R35, 0xffff ;  /* 0x0000ffff00237802 */ /* 0x000fe40000000f00 */
[----:B---3--:R-:W-:Y:S01]  /*6f50*/  MOV R18, RZ ;  /* 0x000000ff00127202 */ /* 0x008fe20000000f00 */
[----:B------:R-:W0:Y:S01]  /*6f60*/  SHFL.BFLY PT, R16, R25, 0x4, 0x101f ;  /* 0x0c901f0019107f89 */ /* 0x000e2200000e0000 */
[----:B------:R-:W-:Y:S02]  /*6f70*/  MOV R28, 0xffff ;  /* 0x0000ffff001c7802 */ /* 0x000fe40000000f00 */
[----:B------:R-:W-:Y:S02]  /*6f80*/  MOV R26, 0xffff ;  /* 0x0000ffff001a7802 */ /* 0x000fe40000000f00 */
[----:B------:R-:W-:Y:S02]  /*6f90*/  MOV R41, 0xffff ;  /* 0x0000ffff00297802 */ /* 0x000fe40000000f00 */
[----:B------:R-:W-:Y:S01]  /*6fa0*/  MOV R43, 0xffff ;  /* 0x0000ffff002b7802 */ /* 0x000fe20000000f00 */
[----:B-1----:R-:W-:-:S02]  /*6fb0*/  @!P0 IMAD.MOV.U32 R32, RZ, RZ, R20 ;  /* 0x000000ffff208224 */ /* 0x002fc400078e0014 */
[----:B--2---:R-:W-:Y:S01]  /*6fc0*/  FADD.FTZ R17, R30, R14 ;  /* 0x0000000e1e117221 */ /* 0x004fe20000010000 */
[----:B------:R1:W-:Y:S01]  /*6fd0*/  @!P0 LDS R20, [R39+0x500] ;  /* 0x0005000027148984 */ /* 0x0003e20000000800 */
[----:B------:R-:W-:Y:S02]  /*6fe0*/  MOV R30, 0xffff ;  /* 0x0000ffff001e7802 */ /* 0x000fe40000000f00 */
[----:B------:R-:W-:Y:S01]  /*6ff0*/  @!P0 MOV R34, R21 ;  /* 0x0000001500228202 */ /* 0x000fe20000000f00 */
[----:B------:R-:W2:Y:S01]  /*7000*/  SHFL.BFLY PT, R31, R32, 0x8, 0x101f ;  /* 0x0d101f00201f7f89 */ /* 0x000ea200000e0000 */
[----:B------:R-:W-:Y:S02]  /*7010*/  MOV R21, RZ ;  /* 0x000000ff00157202 */ /* 0x000fe40000000f00 */
[----:B------:R-:W-:Y:S01]  /*7020*/  @!P0 MOV R23, R38 ;  /* 0x0000002600178202 */ /* 0x000fe20000000f00 */
[----:B------:R-:W3:Y:S01]  /*7030*/  SHFL.BFLY PT, R33, R34, 0x8, 0x101f ;  /* 0x0d101f0022217f89 */ /* 0x000ee200000e0000 */
[----:B------:R-:W-:Y:S01]  /*7040*/  MOV R38, 0xffff ;  /* 0x0000ffff00267802 */ /* 0x000fe20000000f00 */
[----:B0-----:R-:W-:Y:S01]  /*7050*/  FADD.FTZ R19, R25, R16 ;  /* 0x0000001019137221 */ /* 0x001fe20000010000 */
[----:B------:R-:W-:Y:S01]  /*7060*/  @!P0 MOV R24, R37 ;  /* 0x0000002500188202 */ /* 0x000fe20000000f00 */
[----:B------:R-:W-:Y:S01]  /*7070*/  IMAD.MOV.U32 R37, RZ, RZ, 0xffff ;  /* 0x0000ffffff257424 */ /* 0x000fe200078e00ff */
[----:B------:R-:W0:Y:S01]  /*7080*/  SHFL.BFLY PT, R30, R17, 0x4, 0x101f ;  /* 0x0c901f00111e7f89 */ /* 0x000e2200000e0000 */
[----:B-1----:R-:W-:-:S03]  /*7090*/  MOV R39, 0xffff ;  /* 0x0000ffff00277802 */ /* 0x002fc60000000f00 */
[----:B------:R-:W1:Y:S01]  /*70a0*/  SHFL.BFLY PT, R38, R23, 0x8, 0x101f ;  /* 0x0d101f0017267f89 */ /* 0x000e6200000e0000 */
[----:B------:R-:W-:Y:S01]  /*70b0*/  @!P0 IMAD.MOV.U32 R21, RZ, RZ, R22 ;  /* 0x000000ffff158224 */ /* 0x000fe200078e0016 */
[----:B------:R-:W-:Y:S02]  /*70c0*/  MOV R22, 0xffff ;  /* 0x0000ffff00167802 */ /* 0x000fe40000000f00 */
[----:B------:R-:W4:Y:S04]  /*70d0*/  SHFL.BFLY PT, R37, R24, 0x8, 0x101f ;  /* 0x0d101f0018257f89 */ /* 0x000f2800000e0000 */
[----:B------:R-:W5:Y:S01]  /*70e0*/  SHFL.BFLY PT, R42, R21, 0x8, 0x101f ;  /* 0x0d101f00152a7f89 */ /* 0x000f6200000e0000 */
[----:B--2---:R-:W-:-:S03]  /*70f0*/  FADD.FTZ R31, R31, R32 ;  /* 0x000000201f1f7221 */ /* 0x004fc60000010000 */
[----:B------:R-:W2:Y:S01]  /*7100*/  SHFL.BFLY PT, R16, R19, 0x2, 0x101f ;  /* 0x0c501f0013107f89 */ /* 0x000ea200000e0000 */
[----:B---3--:R-:W-:Y:S01]  /*7110*/  FADD.FTZ R33, R33, R34 ;  /* 0x0000002221217221 */ /* 0x008fe20000010000 */
[----:B------:R-:W-:Y:S01]  /*7120*/  MOV R34, 0xffff ;  /* 0x0000ffff00227802 */ /* 0x000fe20000000f00 */
[----:B0-----:R-:W-:Y:S01]  /*7130*/  FADD.FTZ R14, R17, R30 ;  /* 0x0000001e110e7221 */ /* 0x001fe20000010000 */
[----:B------:R-:W-:Y:S02]  /*7140*/  MOV R17, 0xffff ;  /* 0x0000ffff00117802 */ /* 0x000fe40000000f00 */
[----:B------:R-:W-:Y:S01]  /*7150*/  @!P0 MOV R18, R20 ;  /* 0x0000001400128202 */ /* 0x000fe20000000f00 */
[----:B-1----:R-:W-:Y:S01]  /*7160*/  FADD.FTZ R32, R38, R23 ;  /* 0x0000001726207221 */ /* 0x002fe20000010000 */
[----:B------:R-:W-:Y:S01]  /*7170*/  IMAD.MOV.U32 R20, RZ, RZ, 0xffff ;  /* 0x0000ffffff147424 */ /* 0x000fe200078e00ff */
[----:B------:R-:W0:Y:S01]  /*7180*/  SHFL.BFLY PT, R30, R14, 0x2, 0x101f ;  /* 0x0c501f000e1e7f89 */ /* 0x000e2200000e0000 */
[----:B------:R-:W-:-:S02]  /*7190*/  IMAD.MOV.U32 R23, RZ, RZ, 0xffff ;  /* 0x0000ffffff177424 */ /* 0x000fc400078e00ff */
[----:B----4-:R-:W-:Y:S01]  /*71a0*/  FADD.FTZ R25, R37, R24 ;  /* 0x0000001825197221 */ /* 0x010fe20000010000 */
[----:B------:R-:W-:Y:S01]  /*71b0*/  MOV R24, 0xffff ;  /* 0x0000ffff00187802 */ /* 0x000fe20000000f00 */
[----:B------:R-:W1:Y:S01]  /*71c0*/  SHFL.BFLY PT, R37, R32, 0x4, 0x101f ;  /* 0x0c901f0020257f89 */ /* 0x000e6200000e0000 */
[----:B------:R-:W-:Y:S01]  /*71d0*/  ISETP.NE.AND P0, PT, R10, RZ, PT ;  /* 0x000000ff0a00720c */ /* 0x000fe20003f05270 */
[----:B-----5:R-:W-:Y:S01]  /*71e0*/  FADD.FTZ R42, R42, R21 ;  /* 0x000000152a2a7221 */ /* 0x020fe20000010000 */
[----:B------:R-:W-:Y:S01]  /*71f0*/  IMAD.MOV.U32 R21, RZ, RZ, 0xffff ;  /* 0x0000ffffff157424 */ /* 0x000fe200078e00ff */
[----:B------:R-:W3:Y:S01]  /*7200*/  SHFL.BFLY PT, R20, R31, 0x4, 0x101f ;  /* 0x0c901f001f147f89 */ /* 0x000ee200000e0000 */
[----:B--2---:R-:W-:Y:S01]  /*7210*/  FADD.FTZ R16, R19, R16 ;  /* 0x0000001013107221 */ /* 0x004fe20000010000 */
[----:B------:R-:W-:Y:S02]  /*7220*/  MOV R19, 0xffff ;  /* 0x0000ffff00137802 */ /* 0x000fe40000000f00 */
[----:B------:R-:W2:Y:S04]  /*7230*/  SHFL.BFLY PT, R23, R18, 0x8, 0x101f ;  /* 0x0d101f0012177f89 */ /* 0x000ea800000e0000 */
[----:B------:R-:W4:Y:S04]  /*7240*/  SHFL.BFLY PT, R36, R33, 0x4, 0x101f ;  /* 0x0c901f0021247f89 */ /* 0x000f2800000e0000 */
[----:B------:R-:W5:Y:S04]  /*7250*/  SHFL.BFLY PT, R38, R25, 0x4, 0x101f ;  /* 0x0c901f0019267f89 */ /* 0x000f6800000e0000 */
[----:B------:R-:W5:Y:S01]  /*7260*/  SHFL.BFLY PT, R41, R42, 0x4, 0x101f ;  /* 0x0c901f002a297f89 */ /* 0x000f6200000e0000 */
[----:B0-----:R-:W-:Y:S01]  /*7270*/  FADD.FTZ R17, R14, R30 ;  /* 0x0000001e0e117221 */ /* 0x001fe20000010000 */
[----:B------:R-:W-:-:S02]  /*7280*/  IMAD.MOV.U32 R14, RZ, RZ, 0xffff ;  /* 0x0000ffffff0e7424 */ /* 0x000fc400078e00ff */
[----:B-1----:R-:W-:Y:S01]  /*7290*/  FADD.FTZ R37, R32, R37 ;  /* 0x0000002520257221 */ /* 0x002fe20000010000 */
[----:B------:R-:W0:Y:S01]  /*72a0*/  SHFL.BFLY PT, R19, R16, 0x1, 0x101f ;  /* 0x0c301f0010137f89 */ /* 0x000e2200000e0000 */
[----:B------:R-:W-:Y:S01]  /*72b0*/  MOV R32, 0xffff ;  /* 0x0000ffff00207802 */ /* 0x000fe20000000f00 */
[----:B---3--:R-:W-:Y:S01]  /*72c0*/  FADD.FTZ R35, R31, R20 ;  /* 0x000000141f237221 */ /* 0x008fe20000010000 */
[----:B------:R-:W-:Y:S01]  /*72d0*/  MOV R20, 0xffff ;  /* 0x0000ffff00147802 */ /* 0x000fe20000000f00 */
[----:B------:R-:W1:Y:S01]  /*72e0*/  SHFL.BFLY PT, R24, R37, 0x2, 0x101f ;  /* 0x0c501f0025187f89 */ /* 0x000e6200000e0000 */
[----:B--2---:R-:W-:Y:S01]  /*72f0*/  FADD.FTZ R31, R23, R18 ;  /* 0x00000012171f7221 */ /* 0x004fe20000010000 */
[----:B------:R-:W-:Y:S02]  /*7300*/  MOV R18, 0xffff ;  /* 0x0000ffff00127802 */ /* 0x000fe40000000f00 */
[----:B------:R-:W2:Y:S01]  /*7310*/  SHFL.BFLY PT, R14, R17, 0x1, 0x101f ;  /* 0x0c301f00110e7f89 */ /* 0x000ea200000e0000 */
[----:B------:R-:W-:Y:S01]  /*7320*/  MOV R23, 0xffff ;  /* 0x0000ffff00177802 */ /* 0x000fe20000000f00 */
[----:B----4-:R-:W-:Y:S01]  /*7330*/  FADD.FTZ R36, R33, R36 ;  /* 0x0000002421247221 */ /* 0x010fe20000010000 */
[----:B------:R-:W-:Y:S01]  /*7340*/  MOV R33, 0xffff ;  /* 0x0000ffff00217802 */ /* 0x000fe20000000f00 */
[----:B------:R-:W3:Y:S01]  /*7350*/  SHFL.BFLY PT, R20, R31, 0x4, 0x101f ;  /* 0x0c901f001f147f89 */ /* 0x000ee200000e0000 */
[----:B-----5:R-:W-:-:S03]  /*7360*/  FADD.FTZ R38, R25, R38 ;  /* 0x0000002619267221 */ /* 0x020fc60000010000 */
[----:B------:R-:W4:Y:S01]  /*7370*/  SHFL.BFLY PT, R18, R35, 0x2, 0x101f ;  /* 0x0c501f0023127f89 */ /* 0x000f2200000e0000 */
[----:B------:R-:W-:Y:S01]  /*7380*/  FADD.FTZ R42, R42, R41 ;  /* 0x000000292a2a7221 */ /* 0x000fe20000010000 */
[----:B------:R-:W-:Y:S02]  /*7390*/  IADD3 R41, R15, R6, RZ ;  /* 0x000000060f297210 */ /* 0x000fe40007ffe0ff */
[----:B------:R-:W5:Y:S01]  /*73a0*/  SHFL.BFLY PT, R21, R36, 0x2, 0x101f ;  /* 0x0c501f0024157f89 */ /* 0x000f6200000e0000 */
[----:B0-----:R-:W-:-:S03]  /*73b0*/  FADD.FTZ R16, R16, R19 ;  /* 0x0000001310107221 */ /* 0x001fc60000010000 */
[----:B------:R-:W0:Y:S01]  /*73c0*/  SHFL.BFLY PT, R23, R38, 0x2, 0x101f ;  /* 0x0c501f0026177f89 */ /* 0x000e2200000e0000 */
[----:B-1----:R-:W-:-:S03]  /*73d0*/  FADD.FTZ R37, R37, R24 ;  /* 0x0000001825257221 */ /* 0x002fc60000010000 */
[----:B------:R-:W1:Y:S01]  /*73e0*/  SHFL.BFLY PT, R43, R42, 0x2, 0x101f ;  /* 0x0c501f002a2b7f89 */ /* 0x000e6200000e0000 */
[----:B------:R-:W1:Y:S01]  /*73f0*/  @!P0 LDC.64 R24, c[0x0][0x218] ;  /* 0x00008600ff188b82 */ /* 0x000e620000000a00 */
[----:B------:R-:W-:Y:S01]  /*7400*/  @!P0 F2FP.BF16.F32.PACK_AB R30, RZ, R16 ;  /* 0x00000010ff1e823e */ /* 0x000fe200000010ff */
[----:B--2---:R-:W-:Y:S01]  /*7410*/  FADD.FTZ R44, R17, R14 ;  /* 0x0000000e112c7221 */ /* 0x004fe20000010000 */
[----:B------:R-:W2:Y:S01]  /*7420*/  SHFL.BFLY PT, R40, R37, 0x1, 0x101f ;  /* 0x0c301f0025287f89 */ /* 0x000ea200000e0000 */
[----:B---3--:R-:W-:-:S03]  /*7430*/  FADD.FTZ R31, R31, R20 ;  /* 0x000000141f1f7221 */ /* 0x008fc60000010000 */
[----:B------:R-:W-:Y:S01]  /*7440*/  @!P0 F2FP.BF16.F32.PACK_AB R44, RZ, R44 ;  /* 0x0000002cff2c823e */ /* 0x000fe200000010ff */
[----:B------:R-:W3:Y:S01]  /*7450*/  @!P0 LDC.64 R16, c[0x0][0x218] ;  /* 0x00008600ff108b82 */ /* 0x000ee20000000a00 */
[----:B----4-:R-:W-:Y:S01]  /*7460*/  FADD.FTZ R35, R35, R18 ;  /* 0x0000001223237221 */ /* 0x010fe20000010000 */
[----:B------:R-:W4:Y:S01]  /*7470*/  SHFL.BFLY PT, R32, R31, 0x2, 0x101f ;  /* 0x0c501f001f207f89 */ /* 0x000f2200000e0000 */
[----:B-----5:R-:W-:-:S03]  /*7480*/  FADD.FTZ R36, R36, R21 ;  /* 0x0000001524247221 */ /* 0x020fc60000010000 */
[----:B------:R-:W5:Y:S02]  /*7490*/  SHFL.BFLY PT, R34, R35, 0x1, 0x101f ;  /* 0x0c301f0023227f89 */ /* 0x000f6400000e0000 */
[----:B------:R-:W5:Y:S01]  /*74a0*/  @!P0 LDC.64 R20, c[0x0][0x218] ;  /* 0x00008600ff148b82 */ /* 0x000f620000000a00 */
[----:B0-----:R-:W-:Y:S01]  /*74b0*/  FADD.FTZ R38, R38, R23 ;  /* 0x0000001726267221 */ /* 0x001fe20000010000 */
[----:B------:R-:W0:Y:S04]  /*74c0*/  SHFL.BFLY PT, R33, R36, 0x1, 0x101f ;  /* 0x0c301f0024217f89 */ /* 0x000e2800000e0000 */
[----:B------:R-:W0:Y:S02]  /*74d0*/  SHFL.BFLY PT, R39, R38, 0x1, 0x101f ;  /* 0x0c301f0026277f89 */ /* 0x000e2400000e0000 */
[----:B------:R-:W0:Y:S01]  /*74e0*/  @!P0 LDC.64 R22, c[0x0][0x220] ;  /* 0x00008800ff168b82 */ /* 0x000e220000000a00 */
[----:B-1----:R-:W-:-:S04]  /*74f0*/  @!P0 IMAD.WIDE R24, R41, 0x2, R24 ;  /* 0x0000000229188825 */ /* 0x002fc800078e0218 */
[----:B------:R-:W-:Y:S01]  /*7500*/  FADD.FTZ R42, R42, R43 ;  /* 0x0000002b2a2a7221 */ /* 0x000fe20000010000 */
[----:B--2---:R-:W-:Y:S01]  /*7510*/  FADD.FTZ R37, R37, R40 ;  /* 0x0000002825257221 */ /* 0x004fe20000010000 */
[----:B------:R1:W-:Y:S01]  /*7520*/  @!P0 STG.E.U16 desc[UR12][R24.64], R30 ;  /* 0x0000001e18008986 */ /* 0x0003e2000c10150c */
[----:B------:R-:W2:Y:S01]  /*7530*/  @!P0 LDC.64 R18, c[0x0][0x220] ;  /* 0x00008800ff128b82 */ /* 0x000ea20000000a00 */
[----:B---3--:R-:W-:-:S04]  /*7540*/  @!P0 IMAD.WIDE R16, R41, 0x2, R16 ;  /* 0x0000000229108825 */ /* 0x008fc800078e0210 */
[----:B----4-:R-:W-:Y:S01]  /*7550*/  FADD.FTZ R31, R31, R32 ;  /* 0x000000201f1f7221 */ /* 0x010fe20000010000 */
[----:B-----5:R-:W-:Y:S02]  /*7560*/  FADD.FTZ R34, R35, R34 ;  /* 0x0000002223227221 */ /* 0x020fe40000010000 */
[----:B------:R-:W3:Y:S01]  /*7570*/  @!P0 LDC.64 R14, c[0x0][0x220] ;  /* 0x00008800ff0e8b82 */ /* 0x000ee20000000a00 */
[----:B------:R-:W-:Y:S01]  /*7580*/  IMAD.MOV.U32 R35, RZ, RZ, 0xffff ;  /* 0x0000ffffff237424 */ /* 0x000fe200078e00ff */
[----:B-1----:R-:W-:Y:S01]  /*7590*/  MOV R30, 0xffff ;  /* 0x0000ffff001e7802 */ /* 0x002fe20000000f00 */
[----:B0-----:R-:W-:Y:S01]  /*75a0*/  FADD.FTZ R33, R36, R33 ;  /* 0x0000002124217221 */ /* 0x001fe20000010000 */
[----:B------:R-:W-:-:S04]  /*75b0*/  @!P0 IMAD.WIDE R20, R41, 0x2, R20 ;  /* 0x0000000229148825 */ /* 0x000fc800078e0214 */
[----:B------:R-:W-:Y:S01]  /*75c0*/  FADD.FTZ R38, R38, R39 ;  /* 0x0000002726267221 */ /* 0x000fe20000010000 */
[C---:B------:R-:W-:Y:S01]  /*75d0*/  @!P0 IMAD.WIDE R22, R41.reuse, 0x2, R22 ;  /* 0x0000000229168825 */ /* 0x040fe200078e0216 */
[----:B------:R-:W-:Y:S01]  /*75e0*/  @!P0 F2FP.BF16.F32.PACK_AB R25, RZ, R33 ;  /* 0x00000021ff19823e */ /* 0x000fe200000010ff */
[----:B------:R-:W0:Y:S01]  /*75f0*/  SHFL.BFLY PT, R35, R42, 0x1, 0x101f ;  /* 0x0c301f002a237f89 */ /* 0x000e2200000e0000 */
[----:B------:R-:W-:Y:S02]  /*7600*/  @!P0 F2FP.BF16.F32.PACK_AB R33, RZ, R37 ;  /* 0x00000025ff21823e */ /* 0x000fe400000010ff */
[----:B------:R-:W-:Y:S01]  /*7610*/  @!P0 F2FP.BF16.F32.PACK_AB R26, RZ, R38 ;  /* 0x00000026ff1a823e */ /* 0x000fe200000010ff */
[----:B------:R1:W-:Y:S01]  /*7620*/  @!P0 STG.E.U16 desc[UR12][R22.64], R44 ;  /* 0x0000002c16008986 */ /* 0x0003e2000c10150c */
[----:B--2---:R-:W-:-:S03]  /*7630*/  @!P0 IMAD.WIDE R18, R41, 0x2, R18 ;  /* 0x0000000229128825 */ /* 0x004fc600078e0212 */
[----:B------:R2:W4:Y:S01]  /*7640*/  SHFL.BFLY PT, R30, R31, 0x1, 0x101f ;  /* 0x0c301f001f1e7f89 */ /* 0x00052200000e0000 */
[----:B---3--:R-:W-:Y:S01]  /*7650*/  @!P0 IMAD.WIDE R14, R41, 0x2, R14 ;  /* 0x00000002290e8825 */ /* 0x008fe200078e020e */
[----:B-1----:R-:W-:-:S05]  /*7660*/  @!P0 F2FP.BF16.F32.PACK_AB R23, RZ, R34 ;  /* 0x00000022ff17823e */ /* 0x002fca00000010ff */
[----:B------:R2:W-:Y:S01]  /*7670*/  @!P0 STG.E.U16 desc[UR12][R20.64+0x28], R23 ;  /* 0x0000281714008986 */ /* 0x0005e2000c10150c */
[----:B0-----:R-:W-:-:S03]  /*7680*/  FADD.FTZ R35, R42, R35 ;  /* 0x000000232a237221 */ /* 0x001fc60000010000 */
[----:B------:R2:W-:Y:S04]  /*7690*/  @!P0 STG.E.U16 desc[UR12][R18.64+0x28], R25 ;  /* 0x0000281912008986 */ /* 0x0005e8000c10150c */
[----:B------:R2:W-:Y:S04]  /*76a0*/  @!P0 STG.E.U16 desc[UR12][R16.64+0x50], R26 ;  /* 0x0000501a10008986 */ /* 0x0005e8000c10150c */
[----:B------:R2:W-:Y:S02]  /*76b0*/  @!P0 STG.E.U16 desc[UR12][R14.64+0x50], R33 ;  /* 0x000050210e008986 */ /* 0x0005e4000c10150c */
.L_x_673:
[----:B--2---:R-:W0:Y:S01]  /*76c0*/  @!P0 LDC.64 R14, c[0x0][0x218] ;  /* 0x00008600ff0e8b82 */ /* 0x004e220000000a00 */
[----:B----4-:R-:W-:Y:S01]  /*76d0*/  FADD.FTZ R19, R31, R30 ;  /* 0x0000001e1f137221 */ /* 0x010fe20000010000 */
[----:B------:R-:W-:-:S04]  /*76e0*/  @!P0 F2FP.BF16.F32.PACK_AB R18, RZ, R35 ;  /* 0x00000023ff12823e */ /* 0x000fc800000010ff */
[----:B------:R-:W-:Y:S02]  /*76f0*/  @!P0 F2FP.BF16.F32.PACK_AB R19, RZ, R19 ;  /* 0x00000013ff13823e */ /* 0x000fe400000010ff */
[----:B------:R-:W1:Y:S01]  /*7700*/  @!P0 LDC.64 R16, c[0x0][0x220] ;  /* 0x00008800ff108b82 */ /* 0x000e620000000a00 */
[----:B0-----:R-:W-:-:S05]  /*7710*/  @!P0 IMAD.WIDE R14, R41, 0x2, R14 ;  /* 0x00000002290e8825 */ /* 0x001fca00078e020e */
[----:B------:R4:W-:Y:S01]  /*7720*/  @!P0 STG.E.U16 desc[UR12][R14.64+0x78], R18 ;  /* 0x000078120e008986 */ /* 0x0009e2000c10150c */
[----:B-1----:R-:W-:-:S05]  /*7730*/  @!P0 IMAD.WIDE R16, R41, 0x2, R16 ;  /* 0x0000000229108825 */ /* 0x002fca00078e0210 */
[----:B------:R4:W-:Y:S02]  /*7740*/  @!P0 STG.E.U16 desc[UR12][R16.64+0x78], R19 ;  /* 0x0000781310008986 */ /* 0x0009e4000c10150c */
.L_x_603:
        /* <DEDUP_REMOVED lines=8> */
.L_x_606:
[----:B------:R-:W-:Y:S01]  /*77d0*/  HFMA2.MMA R27, -RZ, RZ, 0, 0.000503063201904296875 ;  /* 0x0000101fff1b7435 */ /* 0x000fe200000001ff */
[----:B-1----:R-:W-:Y:S01]  /*77e0*/  MOV R29, R14 ;  /* 0x0000000e001d7202 */ /* 0x002fe20000000f00 */
[----:B------:R-:W-:Y:S01]  /*77f0*/  IMAD.MOV.U32 R28, RZ, RZ, 0x8 ;  /* 0x00000008ff1c7424 */ /* 0x000fe200078e00ff */
[----:B------:R-:W-:-:S08]  /*7800*/  MOV R26, 0xffff ;  /* 0x0000ffff001a7802 */ /* 0x000fd00000000f00 */
[----:B0-2---:R-:W-:Y:S05]  /*7810*/  WARPSYNC.COLLECTIVE R26, `(.L_x_611) ;  /* 0x000000001a087348 */ /* 0x005fea0003c00000 */
[----:B------:R1:W3:Y:S02]  /*7820*/  SHFL.BFLY P2, R30, R29, R28, R27 ;  /* 0x0c00001c1d1e7389 */ /* 0x0002e4000004001b */
[----:B0123--:R-:W-:Y:S01]  /*7830*/  ENDCOLLECTIVE ;  /* 0x000000000000791b */ /* 0x00ffe20003800000 */
.L_x_611:
[----:B------:R-:W-:Y:S01]  /*7840*/  IMAD.MOV.U32 R29, RZ, RZ, R15 ;  /* 0x000000ffff1d7224 */ /* 0x000fe200078e000f */
[----:B------:R-:W-:-:S07]  /*7850*/  MOV R17, R30 ;  /* 0x0000001e00117202 */ /* 0x000fce0000000f00 */
[----:B------:R-:W-:Y:S05]  /*7860*/  WARPSYNC.COLLECTIVE R26, `(.L_x_612) ;  /* 0x000000001a087348 */ /* 0x000fea0003c00000 */
[----:B------:R0:W1:Y:S02]  /*7870*/  SHFL.BFLY P2, R30, R29, R28, R27 ;  /* 0x0c00001c1d1e7389 */ /* 0x000064000004001b */
[----:B01----:R-:W-:Y:S01]  /*7880*/  ENDCOLLECTIVE ;  /* 0x000000000000791b */ /* 0x003fe20003800000 */
.L_x_612:
[----:B------:R-:W-:Y:S01]  /*7890*/  FADD.FTZ R17, R17, R14 ;  /* 0x0000000e11117221 */ /* 0x000fe20000010000 */
[----:B------:R-:W-:-:S04]  /*78a0*/  HFMA2.MMA R28, -RZ, RZ, 0, 2.384185791015625e-07 ;  /* 0x00000004ff1c7435 */ /* 0x000fc800000001ff */
[----:B------:R-:W-:Y:S02]  /*78b0*/  MOV R29, R17 ;  /* 0x00000011001d7202 */ /* 0x000fe40000000f00 */
[----:B------:R-:W-:-:S07]  /*78c0*/  MOV R16, R30 ;  /* 0x0000001e00107202 */ /* 0x000fce0000000f00 */
[----:B------:R-:W-:Y:S05]  /*78d0*/  WARPSYNC.COLLECTIVE R26, `(.L_x_613) ;  /* 0x000000001a087348 */ /* 0x000fea0003c00000 */
[----:B------:R0:W1:Y:S02]  /*78e0*/  SHFL.BFLY P2, R30, R29, R28, R27 ;  /* 0x0c00001c1d1e7389 */ /* 0x000064000004001b */
[----:B01----:R-:W-:Y:S01]  /*78f0*/  ENDCOLLECTIVE ;  /* 0x000000000000791b */ /* 0x003fe20003800000 */
.L_x_613:
[----:B------:R-:W-:-:S05]  /*7900*/  FADD.FTZ R16, R16, R15 ;  /* 0x0000000f10107221 */ /* 0x000fca0000010000 */
[----:B------:R-:W-:Y:S01]  /*7910*/  MOV R29, R16 ;  /* 0x00000010001d7202 */ /* 0x000fe20000000f00 */
[----:B------:R-:W-:-:S07]  /*7920*/  IMAD.MOV.U32 R18, RZ, RZ, R30 ;  /* 0x000000ffff127224 */ /* 0x000fce00078e001e */
[----:B------:R-:W-:Y:S05]  /*7930*/  WARPSYNC.COLLECTIVE R26, `(.L_x_614) ;  /* 0x000000001a087348 */ /* 0x000fea0003c00000 */
[----:B------:R0:W1:Y:S02]  /*7940*/  SHFL.BFLY P2, R30, R29, R28, R27 ;  /* 0x0c00001c1d1e7389 */ /* 0x000064000004001b */
[----:B01----:R-:W-:Y:S01]  /*7950*/  ENDCOLLECTIVE ;  /* 0x000000000000791b */ /* 0x003fe20003800000 */
.L_x_614:
[----:B------:R-:W-:-:S05]  /*7960*/  FADD.FTZ R18, R17, R18 ;  /* 0x0000001211127221 */ /* 0x000fca0000010000 */
[----:B------:R-:W-:Y:S01]  /*7970*/  MOV R29, R18 ;  /* 0x00000012001d7202 */ /* 0x000fe20000000f00 */
[----:B------:R-:W-:Y:S01]  /*7980*/  IMAD.MOV.U32 R28, RZ, RZ, 0x2 ;  /* 0x00000002ff1c7424 */ /* 0x000fe200078e00ff */
[----:B------:R-:W-:-:S07]  /*7990*/  MOV R19, R30 ;  /* 0x0000001e00137202 */ /* 0x000fce0000000f00 */
[----:B------:R-:W-:Y:S05]  /*79a0*/  WARPSYNC.COLLECTIVE R26, `(.L_x_615) ;  /* 0x000000001a087348 */ /* 0x000fea0003c00000 */
[----:B------:R0:W1:Y:S02]  /*79b0*/  SHFL.BFLY P2, R30, R29, R28, R27 ;  /* 0x0c00001c1d1e7389 */ /* 0x000064000004001b */
[----:B01----:R-:W-:Y:S01]  /*79c0*/  ENDCOLLECTIVE ;  /* 0x000000000000791b */ /* 0x003fe20003800000 */
.L_x_615:
[----:B------:R-:W-:-:S05]  /*79d0*/  FADD.FTZ R19, R16, R19 ;  /* 0x0000001310137221 */ /* 0x000fca0000010000 */
[----:B------:R-:W-:Y:S02]  /*79e0*/  MOV R29, R19 ;  /* 0x00000013001d7202 */ /* 0x000fe40000000f00 */
[----:B------:R-:W-:-:S07]  /*79f0*/  MOV R21, R30 ;  /* 0x0000001e00157202 */ /* 0x000fce0000000f00 */
[----:B------:R-:W-:Y:S05]  /*7a00*/  WARPSYNC.COLLECTIVE R26, `(.L_x_616) ;  /* 0x000000001a087348 */ /* 0x000fea0003c00000 */
[----:B------:R0:W1:Y:S02]  /*7a10*/  SHFL.BFLY P2, R30, R29, R28, R27 ;  /* 0x0c00001c1d1e7389 */ /* 0x000064000004001b */
[----:B01----:R-:W-:Y:S01]  /*7a20*/  ENDCOLLECTIVE ;  /* 0x000000000000791b */ /* 0x003fe20003800000 */
.L_x_616:
[----:B------:R-:W-:Y:S01]  /*7a30*/  FADD.FTZ R21, R18, R21 ;  /* 0x0000001512157221 */ /* 0x000fe20000010000 */
[----:B------:R-:W-:-:S03]  /*7a40*/  HFMA2.MMA R28, -RZ, RZ, 0, 5.9604644775390625e-08 ;  /* 0x00000001ff1c7435 */ /* 0x000fc600000001ff */
[----:B------:R-:W-:Y:S01]  /*7a50*/  IMAD.MOV.U32 R29, RZ, RZ, R21 ;  /* 0x000000ffff1d7224 */ /* 0x000fe200078e0015 */
[----:B------:R-:W-:-:S07]  /*7a60*/  MOV R14, R30 ;  /* 0x0000001e000e7202 */ /* 0x000fce0000000f00 */
[----:B------:R-:W-:Y:S05]  /*7a70*/  WARPSYNC.COLLECTIVE R26, `(.L_x_617) ;  /* 0x000000001a087348 */ /* 0x000fea0003c00000 */
[----:B------:R0:W1:Y:S02]  /*7a80*/  SHFL.BFLY P2, R30, R29, R28, R27 ;  /* 0x0c00001c1d1e7389 */ /* 0x000064000004001b */
[----:B01----:R-:W-:Y:S01]  /*7a90*/  ENDCOLLECTIVE ;  /* 0x000000000000791b */ /* 0x003fe20003800000 */
.L_x_617:
[----:B------:R-:W-:-:S05]  /*7aa0*/  FADD.FTZ R14, R19, R14 ;  /* 0x0000000e130e7221 */ /* 0x000fca0000010000 */
[----:B------:R-:W-:Y:S02]  /*7ab0*/  MOV R29, R14 ;  /* 0x0000000e001d7202 */ /* 0x000fe40000000f00 */
[----:B------:R-:W-:-:S07]  /*7ac0*/  MOV R20, R30 ;  /* 0x0000001e00147202 */ /* 0x000fce0000000f00 */
[----:B------:R-:W-:Y:S05]  /*7ad0*/  WARPSYNC.COLLECTIVE R26, `(.L_x_618) ;  /* 0x000000001a087348 */ /* 0x000fea0003c00000 */
[----:B------:R0:W1:Y:S02]  /*7ae0*/  SHFL.BFLY P2, R30, R29, R28, R27 ;  /* 0x0c00001c1d1e7389 */ /* 0x000064000004001b */
[----:B01----:R-:W-:Y:S01]  /*7af0*/  ENDCOLLECTIVE ;  /* 0x000000000000791b */ /* 0x003fe20003800000 */
.L_x_618:
[----:B------:R-:W-:Y:S01]  /*7b00*/  FADD.FTZ R20, R21, R20 ;  /* 0x0000001415147221 */ /* 0x000fe20000010000 */
[----:B------:R-:W-:Y:S06]  /*7b10*/  BRA `(.L_x_619) ;  /* 0xffffffe800d87947 */ /* 0x000fec000383ffff */
.L_x_607:
[----:B------:R-:W-:Y:S01]  /*7b20*/  HFMA2.MMA R28, -RZ, RZ, 0, 4.76837158203125e-07 ;  /* 0x00000008ff1c7435 */ /* 0x000fe200000001ff */
[----:B------:R-:W-:Y:S01]  /*7b30*/  BSSY B1, `(.L_x_620) ;  /* 0x0000007000017945 */ /* 0x000fe20003800000 */
[----:B-1----:R-:W-:Y:S01]  /*7b40*/  IMAD.MOV.U32 R29, RZ, RZ, R14 ;  /* 0x000000ffff1d7224 */ /* 0x002fe200078e000e */
[----:B------:R-:W-:Y:S02]  /*7b50*/  MOV R27, 0x101f ;  /* 0x0000101f001b7802 */ /* 0x000fe40000000f00 */
[----:B------:R-:W-:-:S07]  /*7b60*/  MOV R26, 0xffff ;  /* 0x0000ffff001a7802 */ /* 0x000fce0000000f00 */
[----:B0-2---:R-:W-:Y:S05]  /*7b70*/  WARPSYNC.COLLECTIVE R26, `(.L_x_621) ;  /* 0x000000001a087348 */ /* 0x005fea0003c00000 */
[----:B------:R1:W3:Y:S02]  /*7b80*/  SHFL.BFLY P2, R30, R29, R28, R27 ;  /* 0x0c00001c1d1e7389 */ /* 0x0002e4000004001b */
[----:B0123--:R-:W-:Y:S01]  /*7b90*/  ENDCOLLECTIVE ;  /* 0x000000000000791b */ /* 0x00ffe20003800000 */
.L_x_621:
[----:B------:R-:W-:Y:S05]  /*7ba0*/  BSYNC B1 ;  /* 0x0000000000017941 */ /* 0x000fea0003800000 */
.L_x_620:
        /* <DEDUP_REMOVED lines=8> */
.L_x_622:
[----:B------:R-:W-:Y:S01]  /*7c30*/  FADD.FTZ R21, R21, R14 ;  /* 0x0000000e15157221 */ /* 0x000fe20000010000 */
[----:B------:R-:W-:-:S04]  /*7c40*/  HFMA2.MMA R28, -RZ, RZ, 0, 2.384185791015625e-07 ;  /* 0x00000004ff1c7435 */ /* 0x000fc800000001ff */
[----:B------:R-:W-:Y:S02]  /*7c50*/  MOV R29, R21 ;  /* 0x00000015001d7202 */ /* 0x000fe40000000f00 */
[----:B------:R-:W-:-:S07]  /*7c60*/  MOV R20, R30 ;  /* 0x0000001e00147202 */ /* 0x000fce0000000f00 */
[----:B------:R-:W-:Y:S05]  /*7c70*/  WARPSYNC.COLLECTIVE R26, `(.L_x_623) ;  /* 0x000000001a087348 */ /* 0x000fea0003c00000 */
[----:B------:R0:W1:Y:S02]  /*7c80*/  SHFL.BFLY P2, R30, R29, R28, R27 ;  /* 0x0c00001c1d1e7389 */ /* 0x000064000004001b */
[----:B01----:R-:W-:Y:S01]  /*7c90*/  ENDCOLLECTIVE ;  /* 0x000000000000791b */ /* 0x003fe20003800000 */
.L_x_623:
[----:B------:R-:W-:-:S05]  /*7ca0*/  FADD.FTZ R20, R20, R15 ;  /* 0x0000000f14147221 */ /* 0x000fca0000010000 */
[----:B------:R-:W-:Y:S01]  /*7cb0*/  MOV R29, R20 ;  /* 0x00000014001d7202 */ /* 0x000fe20000000f00 */
[----:B------:R-:W-:-:S07]  /*7cc0*/  IMAD.MOV.U32 R22, RZ, RZ, R30 ;  /* 0x000000ffff167224 */ /* 0x000fce00078e001e */
[----:B------:R-:W-:Y:S05]  /*7cd0*/  WARPSYNC.COLLECTIVE R26, `(.L_x_624) ;  /* 0x000000001a087348 */ /* 0x000fea0003c00000 */
[----:B------:R0:W1:Y:S02]  /*7ce0*/  SHFL.BFLY P2, R30, R29, R28, R27 ;  /* 0x0c00001c1d1e7389 */ /* 0x000064000004001b */
[----:B01----:R-:W-:Y:S01]  /*7cf0*/  ENDCOLLECTIVE ;  /* 0x000000000000791b */ /* 0x003fe20003800000 */
.L_x_624:
[----:B------:R-:W-:-:S05]  /*7d00*/  FADD.FTZ R22, R21, R22 ;  /* 0x0000001615167221 */ /* 0x000fca0000010000 */
[----:B------:R-:W-:Y:S01]  /*7d10*/  MOV R29, R22 ;  /* 0x00000016001d7202 */ /* 0x000fe20000000f00 */
[----:B------:R-:W-:Y:S01]  /*7d20*/  IMAD.MOV.U32 R28, RZ, RZ, 0x2 ;  /* 0x00000002ff1c7424 */ /* 0x000fe200078e00ff */
[----:B------:R-:W-:-:S07]  /*7d30*/  MOV R23, R30 ;  /* 0x0000001e00177202 */ /* 0x000fce0000000f00 */
[----:B------:R-:W-:Y:S05]  /*7d40*/  WARPSYNC.COLLECTIVE R26, `(.L_x_625) ;  /* 0x000000001a087348 */ /* 0x000fea0003c00000 */
[----:B------:R0:W1:Y:S02]  /*7d50*/  SHFL.BFLY P2, R30, R29, R28, R27 ;  /* 0x0c00001c1d1e7389 */ /* 0x000064000004001b */
[----:B01----:R-:W-:Y:S01]  /*7d60*/  ENDCOLLECTIVE ;  /* 0x000000000000791b */ /* 0x003fe20003800000 */
.L_x_625:
[----:B------:R-:W-:-:S05]  /*7d70*/  FADD.FTZ R23, R20, R23 ;  /* 0x0000001714177221 */ /* 0x000fca0000010000 */
[----:B------:R-:W-:Y:S02]  /*7d80*/  MOV R29, R23 ;  /* 0x00000017001d7202 */ /* 0x000fe40000000f00 */
[----:B------:R-:W-:-:S07]  /*7d90*/  MOV R25, R30 ;  /* 0x0000001e00197202 */ /* 0x000fce0000000f00 */
[----:B------:R-:W-:Y:S05]  /*7da0*/  WARPSYNC.COLLECTIVE R26, `(.L_x_626) ;  /* 0x000000001a087348 */ /* 0x000fea0003c00000 */
[----:B------:R0:W1:Y:S02]  /*7db0*/  SHFL.BFLY P2, R30, R29, R28, R27 ;  /* 0x0c00001c1d1e7389 */ /* 0x000064000004001b */
[----:B01----:R-:W-:Y:S01]  /*7dc0*/  ENDCOLLECTIVE ;  /* 0x000000000000791b */ /* 0x003fe20003800000 */
.L_x_626:
[----:B------:R-:W-:Y:S01]  /*7dd0*/  FADD.FTZ R25, R22, R25 ;  /* 0x0000001916197221 */ /* 0x000fe20000010000 */
[----:B------:R-:W-:-:S03]  /*7de0*/  HFMA2.MMA R28, -RZ, RZ, 0, 5.9604644775390625e-08 ;  /* 0x00000001ff1c7435 */ /* 0x000fc600000001ff */
[----:B------:R-:W-:Y:S01]  /*7df0*/  IMAD.MOV.U32 R29, RZ, RZ, R25 ;  /* 0x000000ffff1d7224 */ /* 0x000fe200078e0019 */
[----:B------:R-:W-:-:S07]  /*7e00*/  MOV R14, R30 ;  /* 0x0000001e000e7202 */ /* 0x000fce0000000f00 */
[----:B------:R-:W-:Y:S05]  /*7e10*/  WARPSYNC.COLLECTIVE R26, `(.L_x_627) ;  /* 0x000000001a087348 */ /* 0x000fea0003c00000 */
[----:B------:R0:W1:Y:S02]  /*7e20*/  SHFL.BFLY P2, R30, R29, R28, R27 ;  /* 0x0c00001c1d1e7389 */ /* 0x000064000004001b */
[----:B01----:R-:W-:Y:S01]  /*7e30*/  ENDCOLLECTIVE ;  /* 0x000000000000791b */ /* 0x003fe20003800000 */
.L_x_627:
[----:B------:R-:W-:-:S05]  /*7e40*/  FADD.FTZ R14, R23, R14 ;  /* 0x0000000e170e7221 */ /* 0x000fca0000010000 */
[----:B------:R-:W-:Y:S02]  /*7e50*/  MOV R29, R14 ;  /* 0x0000000e001d7202 */ /* 0x000fe40000000f00 */
[----:B------:R-:W-:-:S07]  /*7e60*/  MOV R24, R30 ;  /* 0x0000001e00187202 */ /* 0x000fce0000000f00 */
[----:B------:R-:W-:Y:S05]  /*7e70*/  WARPSYNC.COLLECTIVE R26, `(.L_x_628) ;  /* 0x000000001a087348 */ /* 0x000fea0003c00000 */
[----:B------:R0:W1:Y:S02]  /*7e80*/  SHFL.BFLY P2, R30, R29, R28, R27 ;  /* 0x0c00001c1d1e7389 */ /* 0x000064000004001b */
[----:B01----:R-:W-:Y:S01]  /*7e90*/  ENDCOLLECTIVE ;  /* 0x000000000000791b */ /* 0x003fe20003800000 */
.L_x_628:
[----:B------:R-:W-:Y:S01]  /*7ea0*/  FADD.FTZ R24, R25, R24 ;  /* 0x0000001819187221 */ /* 0x000fe20000010000 */
[----:B------:R-:W-:Y:S06]  /*7eb0*/  BRA `(.L_x_629) ;  /* 0xffffffe800a87947 */ /* 0x000fec000383ffff */
.L_x_608:
        /* <DEDUP_REMOVED lines=8> */
.L_x_631:
[----:B------:R-:W-:Y:S05]  /*7f40*/  BSYNC B1 ;  /* 0x0000000000017941 */ /* 0x000fea0003800000 */
.L_x_630:
        /* <DEDUP_REMOVED lines=8> */
.L_x_632:
[----:B------:R-:W-:Y:S01]  /*7fd0*/  FADD.FTZ R21, R21, R14 ;  /* 0x0000000e15157221 */ /* 0x000fe20000010000 */
[----:B------:R-:W-:-:S04]  /*7fe0*/  HFMA2.MMA R28, -RZ, RZ, 0, 2.384185791015625e-07 ;  /* 0x00000004ff1c7435 */ /* 0x000fc800000001ff */
[----:B------:R-:W-:Y:S02]  /*7ff0*/  MOV R29, R21 ;  /* 0x00000015001d7202 */ /* 0x000fe40000000f00 */
[----:B------:R-:W-:-:S07]  /*8000*/  MOV R20, R30 ;  /* 0x0000001e00147202 */ /* 0x000fce0000000f00 */
[----:B------:R-:W-:Y:S05]  /*8010*/  WARPSYNC.COLLECTIVE R26, `(.L_x_633) ;  /* 0x000000001a087348 */ /* 0x000fea0003c00000 */
[----:B------:R0:W1:Y:S02]  /*8020*/  SHFL.BFLY P2, R30, R29, R28, R27 ;  /* 0x0c00001c1d1e7389 */ /* 0x000064000004001b */
[----:B01----:R-:W-:Y:S01]  /*8030*/  ENDCOLLECTIVE ;  /* 0x000000000000791b */ /* 0x003fe20003800000 */
.L_x_633:
[----:B------:R-:W-:-:S05]  /*8040*/  FADD.FTZ R20, R20, R15 ;  /* 0x0000000f14147221 */ /* 0x000fca0000010000 */
[----:B------:R-:W-:Y:S01]  /*8050*/  MOV R29, R20 ;  /* 0x00000014001d7202 */ /* 0x000fe20000000f00 */
[----:B------:R-:W-:-:S07]  /*8060*/  IMAD.MOV.U32 R22, RZ, RZ, R30 ;  /* 0x000000ffff167224 */ /* 0x000fce00078e001e */
[----:B------:R-:W-:Y:S05]  /*8070*/  WARPSYNC.COLLECTIVE R26, `(.L_x_634) ;  /* 0x000000001a087348 */ /* 0x000fea0003c00000 */
[----:B------:R0:W1:Y:S02]  /*8080*/  SHFL.BFLY P2, R30, R29, R28, R27 ;  /* 0x0c00001c1d1e7389 */ /* 0x000064000004001b */
[----:B01----:R-:W-:Y:S01]  /*8090*/  ENDCOLLECTIVE ;  /* 0x000000000000791b */ /* 0x003fe20003800000 */
.L_x_634:
[----:B------:R-:W-:-:S05]  /*80a0*/  FADD.FTZ R22, R21, R22 ;  /* 0x0000001615167221 */ /* 0x000fca0000010000 */
[----:B------:R-:W-:Y:S01]  /*80b0*/  MOV R29, R22 ;  /* 0x00000016001d7202 */ /* 0x000fe20000000f00 */
[----:B------:R-:W-:Y:S01]  /*80c0*/  IMAD.MOV.U32 R28, RZ, RZ, 0x2 ;  /* 0x00000002ff1c7424 */ /* 0x000fe200078e00ff */
[----:B------:R-:W-:-:S07]  /*80d0*/  MOV R23, R30 ;  /* 0x0000001e00177202 */ /* 0x000fce0000000f00 */
[----:B------:R-:W-:Y:S05]  /*80e0*/  WARPSYNC.COLLECTIVE R26, `(.L_x_635) ;  /* 0x000000001a087348 */ /* 0x000fea0003c00000 */
[----:B------:R0:W1:Y:S02]  /*80f0*/  SHFL.BFLY P2, R30, R29, R28, R27 ;  /* 0x0c00001c1d1e7389 */ /* 0x000064000004001b */
[----:B01----:R-:W-:Y:S01]  /*8100*/  ENDCOLLECTIVE ;  /* 0x000000000000791b */ /* 0x003fe20003800000 */
.L_x_635:
[----:B------:R-:W-:-:S05]  /*8110*/  FADD.FTZ R23, R20, R23 ;  /* 0x0000001714177221 */ /* 0x000fca0000010000 */
[----:B------:R-:W-:Y:S02]  /*8120*/  MOV R29, R23 ;  /* 0x00000017001d7202 */ /* 0x000fe40000000f00 */
[----:B------:R-:W-:-:S07]  /*8130*/  MOV R25, R30 ;  /* 0x0000001e00197202 */ /* 0x000fce0000000f00 */
[----:B------:R-:W-:Y:S05]  /*8140*/  WARPSYNC.COLLECTIVE R26, `(.L_x_636) ;  /* 0x000000001a087348 */ /* 0x000fea0003c00000 */
[----:B------:R0:W1:Y:S02]  /*8150*/  SHFL.BFLY P2, R30, R29, R28, R27 ;  /* 0x0c00001c1d1e7389 */ /* 0x000064000004001b */
[----:B01----:R-:W-:Y:S01]  /*8160*/  ENDCOLLECTIVE ;  /* 0x000000000000791b */ /* 0x003fe20003800000 */
.L_x_636:
[----:B------:R-:W-:Y:S01]  /*8170*/  FADD.FTZ R25, R22, R25 ;  /* 0x0000001916197221 */ /* 0x000fe20000010000 */
[----:B------:R-:W-:-:S03]  /*8180*/  HFMA2.MMA R28, -RZ, RZ, 0, 5.9604644775390625e-08 ;  /* 0x00000001ff1c7435 */ /* 0x000fc600000001ff */
[----:B------:R-:W-:Y:S01]  /*8190*/  IMAD.MOV.U32 R29, RZ, RZ, R25 ;  /* 0x000000ffff1d7224 */ /* 0x000fe200078e0019 */
[----:B------:R-:W-:-:S07]  /*81a0*/  MOV R14, R30 ;  /* 0x0000001e000e7202 */ /* 0x000fce0000000f00 */
[----:B------:R-:W-:Y:S05]  /*81b0*/  WARPSYNC.COLLECTIVE R26, `(.L_x_637) ;  /* 0x000000001a087348 */ /* 0x000fea0003c00000 */
[----:B------:R0:W1:Y:S02]  /*81c0*/  SHFL.BFLY P2, R30, R29, R28, R27 ;  /* 0x0c00001c1d1e7389 */ /* 0x000064000004001b */
[----:B01----:R-:W-:Y:S01]  /*81d0*/  ENDCOLLECTIVE ;  /* 0x000000000000791b */ /* 0x003fe20003800000 */
.L_x_637:
[----:B------:R-:W-:-:S05]  /*81e0*/  FADD.FTZ R14, R23, R14 ;  /* 0x0000000e170e7221 */ /* 0x000fca0000010000 */
[----:B------:R-:W-:Y:S02]  /*81f0*/  MOV R29, R14 ;  /* 0x0000000e001d7202 */ /* 0x000fe40000000f00 */
[----:B------:R-:W-:-:S07]  /*8200*/  MOV R24, R30 ;  /* 0x0000001e00187202 */ /* 0x000fce0000000f00 */
[----:B------:R-:W-:Y:S05]  /*8210*/  WARPSYNC.COLLECTIVE R26, `(.L_x_638) ;  /* 0x000000001a087348 */ /* 0x000fea0003c00000 */
[----:B------:R0:W1:Y:S02]  /*8220*/  SHFL.BFLY P2, R30, R29, R28, R27 ;  /* 0x0c00001c1d1e7389 */ /* 0x000064000004001b */
[----:B01----:R-:W-:Y:S01]  /*8230*/  ENDCOLLECTIVE ;  /* 0x000000000000791b */ /* 0x003fe20003800000 */
.L_x_638:
[----:B------:R-:W-:Y:S01]  /*8240*/  FADD.FTZ R24, R25, R24 ;  /* 0x0000001819187221 */ /* 0x000fe20000010000 */
[----:B------:R-:W-:Y:S06]  /*8250*/  BRA `(.L_x_639) ;  /* 0xffffffe800647947 */ /* 0x000fec000383ffff */
.L_x_609:
[----:B------:R-:W-:Y:S01]  /*8260*/  BSSY B0, `(.L_x_640) ;  /* 0x0000008000007945 */ /* 0x000fe20003800000 */
[----:B-1----:R-:W-:Y:S01]  /*8270*/  IMAD.MOV.U32 R29, RZ, RZ, R16 ;  /* 0x000000ffff1d7224 */ /* 0x002fe200078e0010 */
[----:B------:R-:W-:Y:S02]  /*8280*/  MOV R28, 0x8 ;  /* 0x00000008001c7802 */ /* 0x000fe40000000f00 */
[----:B------:R-:W-:Y:S02]  /*8290*/  MOV R27, 0x101f ;  /* 0x0000101f001b7802 */ /* 0x000fe40000000f00 */
[----:B------:R-:W-:-:S07]  /*82a0*/  MOV R26, 0xffff ;  /* 0x0000ffff001a7802 */ /* 0x000fce0000000f00 */
[----:B0-2---:R-:W-:Y:S05]  /*82b0*/  WARPSYNC.COLLECTIVE R26, `(.L_x_641) ;  /* 0x000000001a087348 */ /* 0x005fea0003c00000 */
[----:B------:R1:W3:Y:S02]  /*82c0*/  SHFL.BFLY P2, R30, R29, R28, R27 ;  /* 0x0c00001c1d1e7389 */ /* 0x0002e4000004001b */
[----:B0123--:R-:W-:Y:S01]  /*82d0*/  ENDCOLLECTIVE ;  /* 0x000000000000791b */ /* 0x00ffe20003800000 */
.L_x_641:
[----:B------:R-:W-:Y:S05]  /*82e0*/  BSYNC B0 ;  /* 0x0000000000007941 */ /* 0x000fea0003800000 */
.L_x_640:
[----:B------:R-:W-:Y:S01]  /*82f0*/  HFMA2.MMA R28, -RZ, RZ, 0, 4.76837158203125e-07 ;  /* 0x00000008ff1c7435 */ /* 0x000fe200000001ff */
[----:B------:R-:W-:Y:S01]  /*8300*/  MOV R29, R14 ;  /* 0x0000000e001d7202 */ /* 0x000fe20000000f00 */
[----:B------:R-:W-:Y:S01]  /*8310*/  IMAD.MOV.U32 R26, RZ, RZ, 0xffff ;  /* 0x0000ffffff1a7424 */ /* 0x000fe200078e00ff */
[----:B------:R-:W-:Y:S01]  /*8320*/  MOV R27, 0x101f ;  /* 0x0000101f001b7802 */ /* 0x000fe20000000f00 */
[----:B------:R-:W-:Y:S01]  /*8330*/  IMAD.MOV.U32 R17, RZ, RZ, R30 ;  /* 0x000000ffff117224 */ /* 0x000fe200078e001e */
[----:B------:R-:W-:Y:S01]  /*8340*/  @!P0 SHF.L.U32 R19, R10, 0x1, RZ ;  /* 0x000000010a138819 */ /* 0x000fe200000006ff */
[----:B------:R-:W-:Y:S01]  /*8350*/  IMAD.MOV.U32 R32, RZ, RZ, RZ ;  /* 0x000000ffff207224 */ /* 0x000fe200078e00ff */
[----:B------:R-:W-:-:S07]  /*8360*/  @!P0 IADD3 R18, R15, 0x14, RZ ;  /* 0x000000140f128810 */ /* 0x000fce0007ffe0ff */
[----:B------:R-:W-:Y:S05]  /*8370*/  WARPSYNC.COLLECTIVE R26, `(.L_x_642) ;  /* 0x000000001a087348 */ /* 0x000fea0003c00000 */
[----:B------:R0:W1:Y:S02]  /*8380*/  SHFL.BFLY P2, R30, R29, R28, R27 ;  /* 0x0c00001c1d1e7389 */ /* 0x000064000004001b */
[----:B01----:R-:W-:Y:S01]  /*8390*/  ENDCOLLECTIVE ;  /* 0x000000000000791b */ /* 0x003fe20003800000 */
.L_x_642:
[----:B------:R-:W-:Y:S01]  /*83a0*/  FADD.FTZ R25, R17, R16 ;  /* 0x0000001011197221 */ /* 0x000fe20000010000 */
[----:B------:R-:W-:Y:S01]  /*83b0*/  @!P0 LEA R23, R10, UR4, 0x7 ;  /* 0x000000040a178c11 */ /* 0x000fe2000f8e38ff */
[----:B------:R-:W-:Y:S01]  /*83c0*/  HFMA2.MMA R34, -RZ, RZ, 0, 0 ;  /* 0x00000000ff227435 */ /* 0x000fe200000001ff */
[----:B------:R-:W-:Y:S02]  /*83d0*/  @!P0 LOP3.LUT R18, R18, R19, RZ, 0x3c, !PT ;  /* 0x0000001312128212 */ /* 0x000fe400078e3cff */
[----:B------:R-:W-:Y:S02]  /*83e0*/  @!P0 SHF.L.U32 R22, R10, 0x1, RZ ;  /* 0x000000010a168819 */ /* 0x000fe400000006ff */
[----:B------:R-:W-:Y:S01]  /*83f0*/  @!P0 LEA R18, R18, R23, 0x2 ;  /* 0x0000001712128211 */ /* 0x000fe200078e10ff */
[----:B------:R-:W-:Y:S01]  /*8400*/  IMAD.MOV.U32 R23, RZ, RZ, RZ ;  /* 0x000000ffff177224 */ /* 0x000fe200078e00ff */
[----:B------:R-:W-:-:S03]  /*8410*/  @!P0 LEA R24, R10, UR4, 0x7 ;  /* 0x000000040a188c11 */ /* 0x000fc6000f8e38ff */
[----:B------:R0:W1:Y:S01]  /*8420*/  @!P0 LDS R20, [R18] ;  /* 0x0000000012148984 */ /* 0x0000620000000800 */
[----:B------:R-:W-:Y:S01]  /*8430*/  HFMA2.MMA R28, -RZ, RZ, 0, 2.384185791015625e-07 ;  /* 0x00000004ff1c7435 */ /* 0x000fe200000001ff */
[----:B------:R-:W-:Y:S02]  /*8440*/  MOV R29, R25 ;  /* 0x00000019001d7202 */ /* 0x000fe40000000f00 */
[----:B------:R0:W2:Y:S01]  /*8450*/  @!P0 LDS R21, [R18+0x500] ;  /* 0x0005000012158984 */ /* 0x0000a20000000800 */
[----:B------:R-:W-:-:S07]  /*8460*/  FADD.FTZ R17, R30, R14 ;  /* 0x0000000e1e117221 */ /* 0x000fce0000010000 */
[----:B012---:R-:W-:Y:S05]  /*8470*/  WARPSYNC.COLLECTIVE R26, `(.L_x_643) ;  /* 0x000000001a087348 */ /* 0x007fea0003c00000 */
[----:B------:R3:W4:Y:S02]  /*8480*/  SHFL.BFLY P2, R30, R29, R28, R27 ;  /* 0x0c00001c1d1e7389 */ /* 0x000724000004001b */
[----:B01234-:R-:W-:Y:S01]  /*8490*/  ENDCOLLECTIVE ;  /* 0x000000000000791b */ /* 0x01ffe20003800000 */
.L_x_643:
[----:B------:R-:W-:Y:S01]  /*84a0*/  MOV R29, R17 ;  /* 0x00000011001d7202 */ /* 0x000fe20000000f00 */
[----:B------:R-:W-:-:S07]  /*84b0*/  IMAD.MOV.U32 R16, RZ, RZ, R30 ;  /* 0x000000ffff107224 */ /* 0x000fce00078e001e */
[----:B------:R-:W-:Y:S05]  /*84c0*/  WARPSYNC.COLLECTIVE R26, `(.L_x_644) ;  /* 0x000000001a087348 */ /* 0x000fea0003c00000 */
[----:B------:R0:W1:Y:S02]  /*84d0*/  SHFL.BFLY P2, R30, R29, R28, R27 ;  /* 0x0c00001c1d1e7389 */ /* 0x000064000004001b */
[----:B01----:R-:W-:Y:S01]  /*84e0*/  ENDCOLLECTIVE ;  /* 0x000000000000791b */ /* 0x003fe20003800000 */
.L_x_644:
[----:B------:R-:W-:Y:S01]  /*84f0*/  @!P0 MOV R32, R20 ;  /* 0x0000001400208202 */ /* 0x000fe20000000f00 */
[----:B------:R-:W-:Y:S01]  /*8500*/  FADD.FTZ R19, R25, R16 ;  /* 0x0000001019137221 */ /* 0x000fe20000010000 */
[----:B------:R-:W-:Y:S01]  /*8510*/  @!P0 MOV R34, R21 ;  /* 0x0000001500228202 */ /* 0x000fe20000000f00 */
[----:B------:R-:W-:-:S05]  /*8520*/  @!P0 VIADD R21, R15, 0x28 ;  /* 0x000000280f158836 */ /* 0x000fca0000000000 */
[----:B------:R-:W-:Y:S01]  /*8530*/  @!P0 LOP3.LUT R21, R21, R22, RZ, 0x3c, !PT ;  /* 0x0000001615158212 */ /* 0x000fe200078e3cff */
[----:B------:R-:W-:Y:S01]  /*8540*/  HFMA2.MMA R28, -RZ, RZ, 0, 1.1920928955078125e-07 ;  /* 0x00000002ff1c7435 */ /* 0x000fe200000001ff */
[----:B------:R-:W-:Y:S02]  /*8550*/  IMAD.MOV.U32 R29, RZ, RZ, R19 ;  /* 0x000000ffff1d7224 */ /* 0x000fe400078e0013 */
[----:B------:R-:W-:Y:S01]  /*8560*/  @!P0 LEA R22, R21, R24, 0x2 ;  /* 0x0000001815168211 */ /* 0x000fe200078e10ff */
[----:B------:R-:W-:-:S04]  /*8570*/  HFMA2.MMA R24, -RZ, RZ, 0, 0 ;  /* 0x00000000ff187435 */ /* 0x000fc800000001ff */
[----:B------:R0:W1:Y:S01]  /*8580*/  @!P0 LDS R37, [R22] ;  /* 0x0000000016258984 */ /* 0x0000620000000800 */
[----:B------:R-:W-:-:S03]  /*8590*/  FADD.FTZ R14, R17, R30 ;  /* 0x0000001e110e7221 */ /* 0x000fc60000010000 */
[----:B------:R0:W2:Y:S04]  /*85a0*/  @!P0 LDS R38, [R22+0x500] ;  /* 0x0005000016268984 */ /* 0x0000a80000000800 */
[----:B012---:R-:W-:Y:S05]  /*85b0*/  WARPSYNC.COLLECTIVE R26, `(.L_x_645) ;  /* 0x000000001a087348 */ /* 0x007fea0003c00000 */
[----:B------:R3:W4:Y:S02]  /*85c0*/  SHFL.BFLY P2, R30, R29, R28, R27 ;  /* 0x0c00001c1d1e7389 */ /* 0x000724000004001b */
[----:B01234-:R-:W-:Y:S01]  /*85d0*/  ENDCOLLECTIVE ;  /* 0x000000000000791b */ /* 0x01ffe20003800000 */
.L_x_645:
[----:B------:R-:W-:Y:S02]  /*85e0*/  MOV R29, R14 ;  /* 0x0000000e001d7202 */ /* 0x000fe40000000f00 */
[----:B------:R-:W-:-:S07]  /*85f0*/  MOV R16, R30 ;  /* 0x0000001e00107202 */ /* 0x000fce0000000f00 */
[----:B------:R-:W-:Y:S05]  /*8600*/  WARPSYNC.COLLECTIVE R26, `(.L_x_646) ;  /* 0x000000001a087348 */ /* 0x000fea0003c00000 */
[----:B------:R0:W1:Y:S02]  /*8610*/  SHFL.BFLY P2, R30, R29, R28, R27 ;  /* 0x0c00001c1d1e7389 */ /* 0x000064000004001b */
[----:B01----:R-:W-:Y:S01]  /*8620*/  ENDCOLLECTIVE ;  /* 0x000000000000791b */ /* 0x003fe20003800000 */
.L_x_646:
[----:B------:R-:W-:Y:S01]  /*8630*/  FADD.FTZ R16, R19, R16 ;  /* 0x0000001013107221 */ /* 0x000fe20000010000 */
[----:B------:R-:W-:Y:S02]  /*8640*/  @!P0 MOV R24, R37 ;  /* 0x0000002500188202 */ /* 0x000fe40000000f00 */
[----:B------:R-:W-:Y:S01]  /*8650*/  @!P0 MOV R23, R38 ;  /* 0x0000002600178202 */ /* 0x000fe20000000f00 */
[----:B------:R-:W-:Y:S01]  /*8660*/  HFMA2.MMA R28, -RZ, RZ, 0, 5.9604644775390625e-08 ;  /* 0x00000001ff1c7435 */ /* 0x000fe200000001ff */
[----:B------:R-:W-:Y:S02]  /*8670*/  IMAD.MOV.U32 R29, RZ, RZ, R16 ;  /* 0x000000ffff1d7224 */ /* 0x000fe400078e0010 */
[----:B------:R-:W-:-:S08]  /*8680*/  FADD.FTZ R17, R14, R30 ;  /* 0x0000001e0e117221 */ /* 0x000fd00000010000 */
[----:B------:R-:W-:Y:S05]  /*8690*/  WARPSYNC.COLLECTIVE R26, `(.L_x_647) ;  /* 0x000000001a087348 */ /* 0x000fea0003c00000 */
[----:B------:R0:W1:Y:S02]  /*86a0*/  SHFL.BFLY P2, R30, R29, R28, R27 ;  /* 0x0c00001c1d1e7389 */ /* 0x000064000004001b */
[----:B01----:R-:W-:Y:S01]  /*86b0*/  ENDCOLLECTIVE ;  /* 0x000000000000791b */ /* 0x003fe20003800000 */
.L_x_647:
[----:B------:R-:W-:Y:S02]  /*86c0*/  MOV R29, R17 ;  /* 0x00000011001d7202 */ /* 0x000fe40000000f00 */
[----:B------:R-:W-:-:S07]  /*86d0*/  MOV R19, R30 ;  /* 0x0000001e00137202 */ /* 0x000fce0000000f00 */
[----:B------:R-:W-:Y:S05]  /*86e0*/  WARPSYNC.COLLECTIVE R26, `(.L_x_648) ;  /* 0x000000001a087348 */ /* 0x000fea0003c00000 */
[----:B------:R0:W1:Y:S02]  /*86f0*/  SHFL.BFLY P2, R30, R29, R28, R27 ;  /* 0x0c00001c1d1e7389 */ /* 0x000064000004001b */
[----:B01----:R-:W-:Y:S01]  /*8700*/  ENDCOLLECTIVE ;  /* 0x000000000000791b */ /* 0x003fe20003800000 */
.L_x_648:
[----:B------:R-:W-:Y:S01]  /*8710*/  FADD.FTZ R16, R16, R19 ;  /* 0x0000001310107221 */ /* 0x000fe20000010000 */
[----:B------:R-:W-:Y:S01]  /*8720*/  HFMA2.MMA R28, -RZ, RZ, 0, 4.76837158203125e-07 ;  /* 0x00000008ff1c7435 */ /* 0x000fe200000001ff */
[----:B------:R-:W-:Y:S01]  /*8730*/  MOV R29, R32 ;  /* 0x00000020001d7202 */ /* 0x000fe20000000f00 */
[----:B------:R-:W-:-:S09]  /*8740*/  IMAD.MOV.U32 R14, RZ, RZ, R30 ;  /* 0x000000ffff0e7224 */ /* 0x000fd200078e001e */
[----:B------:R-:W-:Y:S05]  /*8750*/  WARPSYNC.COLLECTIVE R26, `(.L_x_649) ;  /* 0x000000001a087348 */ /* 0x000fea0003c00000 */
[----:B------:R0:W1:Y:S02]  /*8760*/  SHFL.BFLY P2, R30, R29, R28, R27 ;  /* 0x0c00001c1d1e7389 */ /* 0x000064000004001b */
[----:B01----:R-:W-:Y:S01]  /*8770*/  ENDCOLLECTIVE ;  /* 0x000000000000791b */ /* 0x003fe20003800000 */
.L_x_649:
[----:B------:R-:W-:Y:S01]  /*8780*/  FADD.FTZ R44, R17, R14 ;  /* 0x0000000e112c7221 */ /* 0x000fe20000010000 */
[----:B------:R-:W-:Y:S01]  /*8790*/  IMAD.MOV.U32 R29, RZ, RZ, R34 ;  /* 0x000000ffff1d7224 */ /* 0x000fe200078e0022 */
[----:B------:R-:W-:-:S07]  /*87a0*/  MOV R31, R30 ;  /* 0x0000001e001f7202 */ /* 0x000fce0000000f00 */
[----:B------:R-:W-:Y:S05]  /*87b0*/  WARPSYNC.COLLECTIVE R26, `(.L_x_650) ;  /* 0x000000001a087348 */ /* 0x000fea0003c00000 */
[----:B------:R0:W1:Y:S02]  /*87c0*/  SHFL.BFLY P2, R30, R29, R28, R27 ;  /* 0x0c00001c1d1e7389 */ /* 0x000064000004001b */
[----:B01----:R-:W-:Y:S01]  /*87d0*/  ENDCOLLECTIVE ;  /* 0x000000000000791b */ /* 0x003fe20003800000 */
.L_x_650:
[----:B------:R-:W-:-:S05]  /*87e0*/  FADD.FTZ R31, R31, R32 ;  /* 0x000000201f1f7221 */ /* 0x000fca0000010000 */
[----:B------:R-:W-:Y:S01]  /*87f0*/  MOV R29, R31 ;  /* 0x0000001f001d7202 */ /* 0x000fe20000000f00 */
[----:B------:R-:W-:Y:S01]  /*8800*/  IMAD.MOV.U32 R28, RZ, RZ, 0x4 ;  /* 0x00000004ff1c7424 */ /* 0x000fe200078e00ff */
[----:B------:R-:W-:-:S07]  /*8810*/  MOV R33, R30 ;  /* 0x0000001e00217202 */ /* 0x000fce0000000f00 */
[----:B------:R-:W-:Y:S05]  /*8820*/  WARPSYNC.COLLECTIVE R26, `(.L_x_651) ;  /* 0x000000001a087348 */ /* 0x000fea0003c00000 */
[----:B------:R0:W1:Y:S02]  /*8830*/  SHFL.BFLY P2, R30, R29, R28, R27 ;  /* 0x0c00001c1d1e7389 */ /* 0x000064000004001b */
[----:B01----:R-:W-:Y:S01]  /*8840*/  ENDCOLLECTIVE ;  /* 0x000000000000791b */ /* 0x003fe20003800000 */
.L_x_651:
[----:B------:R-:W-:-:S05]  /*8850*/  FADD.FTZ R33, R33, R34 ;  /* 0x0000002221217221 */ /* 0x000fca0000010000 */
[----:B------:R-:W-:Y:S02]  /*8860*/  MOV R29, R33 ;  /* 0x00000021001d7202 */ /* 0x000fe40000000f00 */
[----:B------:R-:W-:-:S07]  /*8870*/  MOV R20, R30 ;  /* 0x0000001e00147202 */ /* 0x000fce0000000f00 */
[----:B------:R-:W-:Y:S05]  /*8880*/  WARPSYNC.COLLECTIVE R26, `(.L_x_652) ;  /* 0x000000001a087348 */ /* 0x000fea0003c00000 */
[----:B------:R0:W1:Y:S02]  /*8890*/  SHFL.BFLY P2, R30, R29, R28, R27 ;  /* 0x0c00001c1d1e7389 */ /* 0x000064000004001b */
[----:B01----:R-:W-:Y:S01]  /*88a0*/  ENDCOLLECTIVE ;  /* 0x000000000000791b */ /* 0x003fe20003800000 */
.L_x_652:
[----:B------:R-:W-:Y:S01]  /*88b0*/  FADD.FTZ R35, R31, R20 ;  /* 0x000000141f237221 */ /* 0x000fe20000010000 */
[----:B------:R-:W-:-:S04]  /*88c0*/  HFMA2.MMA R28, -RZ, RZ, 0, 1.1920928955078125e-07 ;  /* 0x00000002ff1c7435 */ /* 0x000fc800000001ff */
[----:B------:R-:W-:Y:S02]  /*88d0*/  MOV R29, R35 ;  /* 0x00000023001d7202 */ /* 0x000fe40000000f00 */
[----:B------:R-:W-:-:S07]  /*88e0*/  MOV R36, R30 ;  /* 0x0000001e00247202 */ /* 0x000fce0000000f00 */
[----:B------:R-:W-:Y:S05]  /*88f0*/  WARPSYNC.COLLECTIVE R26, `(.L_x_653) ;  /* 0x000000001a087348 */ /* 0x000fea0003c00000 */
[----:B------:R0:W1:Y:S02]  /*8900*/  SHFL.BFLY P2, R30, R29, R28, R27 ;  /* 0x0c00001c1d1e7389 */ /* 0x000064000004001b */
[----:B01----:R-:W-:Y:S01]  /*8910*/  ENDCOLLECTIVE ;  /* 0x000000000000791b */ /* 0x003fe20003800000 */
.L_x_653:
[----:B------:R-:W-:-:S05]  /*8920*/  FADD.FTZ R36, R33, R36 ;  /* 0x0000002421247221 */ /* 0x000fca0000010000 */
[----:B------:R-:W-:Y:S01]  /*8930*/  MOV R29, R36 ;  /* 0x00000024001d7202 */ /* 0x000fe20000000f00 */
[----:B------:R-:W-:-:S07]  /*8940*/  IMAD.MOV.U32 R18, RZ, RZ, R30 ;  /* 0x000000ffff127224 */ /* 0x000fce00078e001e */
[----:B------:R-:W-:Y:S05]  /*8950*/  WARPSYNC.COLLECTIVE R26, `(.L_x_654) ;  /* 0x000000001a087348 */ /* 0x000fea0003c00000 */
[----:B------:R0:W1:Y:S02]  /*8960*/  SHFL.BFLY P2, R30, R29, R28, R27 ;  /* 0x0c00001c1d1e7389 */ /* 0x000064000004001b */
[----:B01----:R-:W-:Y:S01]  /*8970*/  ENDCOLLECTIVE ;  /* 0x000000000000791b */ /* 0x003fe20003800000 */
.L_x_654:
[----:B------:R-:W-:Y:S01]  /*8980*/  FADD.FTZ R35, R35, R18 ;  /* 0x0000001223237221 */ /* 0x000fe20000010000 */
[----:B------:R-:W-:-:S04]  /*8990*/  IMAD.MOV.U32 R18, RZ, RZ, RZ ;  /* 0x000000ffff127224 */ /* 0x000fc800078e00ff */
[----:B------:R-:W-:Y:S01]  /*89a0*/  MOV R29, R35 ;  /* 0x00000023001d7202 */ /* 0x000fe20000000f00 */
[----:B------:R-:W-:Y:S01]  /*89b0*/  IMAD.MOV.U32 R28, RZ, RZ, 0x1 ;  /* 0x00000001ff1c7424 */ /* 0x000fe200078e00ff */
[----:B------:R-:W-:-:S07]  /*89c0*/  MOV R21, R30 ;  /* 0x0000001e00157202 */ /* 0x000fce0000000f00 */
[----:B------:R-:W-:Y:S05]  /*89d0*/  WARPSYNC.COLLECTIVE R26, `(.L_x_655) ;  /* 0x000000001a087348 */ /* 0x000fea0003c00000 */
[----:B------:R0:W1:Y:S02]  /*89e0*/  SHFL.BFLY P2, R30, R29, R28, R27 ;  /* 0x0c00001c1d1e7389 */ /* 0x000064000004001b */
[----:B01----:R-:W-:Y:S01]  /*89f0*/  ENDCOLLECTIVE ;  /* 0x000000000000791b */ /* 0x003fe20003800000 */
.L_x_655:
[----:B------:R-:W-:Y:S01]  /*8a00*/  FADD.FTZ R36, R36, R21 ;  /* 0x0000001524247221 */ /* 0x000fe20000010000 */
[----:B------:R-:W-:-:S04]  /*8a10*/  HFMA2.MMA R21, -RZ, RZ, 0, 0 ;  /* 0x00000000ff157435 */ /* 0x000fc800000001ff */
[----:B------:R-:W-:Y:S02]  /*8a20*/  MOV R29, R36 ;  /* 0x00000024001d7202 */ /* 0x000fe40000000f00 */
[----:B------:R-:W-:-:S07]  /*8a30*/  MOV R34, R30 ;  /* 0x0000001e00227202 */ /* 0x000fce0000000f00 */
[----:B------:R-:W-:Y:S05]  /*8a40*/  WARPSYNC.COLLECTIVE R26, `(.L_x_656) ;  /* 0x000000001a087348 */ /* 0x000fea0003c00000 */
[----:B------:R0:W1:Y:S02]  /*8a50*/  SHFL.BFLY P2, R30, R29, R28, R27 ;  /* 0x0c00001c1d1e7389 */ /* 0x000064000004001b */
[----:B01----:R-:W-:Y:S01]  /*8a60*/  ENDCOLLECTIVE ;  /* 0x000000000000791b */ /* 0x003fe20003800000 */
.L_x_656:
[----:B------:R-:W-:Y:S01]  /*8a70*/  FADD.FTZ R34, R35, R34 ;  /* 0x0000002223227221 */ /* 0x000fe20000010000 */
[----:B------:R-:W-:Y:S01]  /*8a80*/  HFMA2.MMA R28, -RZ, RZ, 0, 4.76837158203125e-07 ;  /* 0x00000008ff1c7435 */ /* 0x000fe200000001ff */
[----:B------:R-:W-:Y:S01]  /*8a90*/  IMAD.MOV.U32 R29, RZ, RZ, R24 ;  /* 0x000000ffff1d7224 */ /* 0x000fe200078e0018 */
[----:B------:R-:W-:-:S09]  /*8aa0*/  MOV R33, R30 ;  /* 0x0000001e00217202 */ /* 0x000fd20000000f00 */
[----:B------:R-:W-:Y:S05]  /*8ab0*/  WARPSYNC.COLLECTIVE R26, `(.L_x_657) ;  /* 0x000000001a087348 */ /* 0x000fea0003c00000 */
[----:B------:R0:W1:Y:S02]  /*8ac0*/  SHFL.BFLY P2, R30, R29, R28, R27 ;  /* 0x0c00001c1d1e7389 */ /* 0x000064000004001b */
[----:B01----:R-:W-:Y:S01]  /*8ad0*/  ENDCOLLECTIVE ;  /* 0x000000000000791b */ /* 0x003fe20003800000 */
.L_x_657:
[----:B------:R-:W-:Y:S01]  /*8ae0*/  FADD.FTZ R33, R36, R33 ;  /* 0x0000002124217221 */ /* 0x000fe20000010000 */
[----:B------:R-:W-:Y:S02]  /*8af0*/  MOV R29, R23 ;  /* 0x00000017001d7202 */ /* 0x000fe40000000f00 */
[----:B------:R-:W-:-:S07]  /*8b00*/  MOV R37, R30 ;  /* 0x0000001e00257202 */ /* 0x000fce0000000f00 */
[----:B------:R-:W-:Y:S05]  /*8b10*/  WARPSYNC.COLLECTIVE R26, `(.L_x_658) ;  /* 0x000000001a087348 */ /* 0x000fea0003c00000 */
[----:B------:R0:W1:Y:S02]  /*8b20*/  SHFL.BFLY P2, R30, R29, R28, R27 ;  /* 0x0c00001c1d1e7389 */ /* 0x000064000004001b */
[----:B01----:R-:W-:Y:S01]  /*8b30*/  ENDCOLLECTIVE ;  /* 0x000000000000791b */ /* 0x003fe20003800000 */
.L_x_658:
[----:B------:R-:W-:Y:S01]  /*8b40*/  FADD.FTZ R25, R37, R24 ;  /* 0x0000001825197221 */ /* 0x000fe20000010000 */
[----:B------:R-:W-:Y:S01]  /*8b50*/  @!P0 SHF.L.U32 R24, R10, 0x1, RZ ;  /* 0x000000010a188819 */ /* 0x000fe200000006ff */
[----:B------:R-:W-:-:S03]  /*8b60*/  HFMA2.MMA R28, -RZ, RZ, 0, 2.384185791015625e-07 ;  /* 0x00000004ff1c7435 */ /* 0x000fc600000001ff */
[----:B------:R-:W-:Y:S01]  /*8b70*/  MOV R29, R25 ;  /* 0x00000019001d7202 */ /* 0x000fe20000000f00 */
[----:B------:R-:W-:-:S07]  /*8b80*/  IMAD.MOV.U32 R38, RZ, RZ, R30 ;  /* 0x000000ffff267224 */ /* 0x000fce00078e001e */
[----:B------:R-:W-:Y:S05]  /*8b90*/  WARPSYNC.COLLECTIVE R26, `(.L_x_659) ;  /* 0x000000001a087348 */ /* 0x000fea0003c00000 */
[----:B------:R0:W1:Y:S02]  /*8ba0*/  SHFL.BFLY P2, R30, R29, R28, R27 ;  /* 0x0c00001c1d1e7389 */ /* 0x000064000004001b */
[----:B01----:R-:W-:Y:S01]  /*8bb0*/  ENDCOLLECTIVE ;  /* 0x000000000000791b */ /* 0x003fe20003800000 */
.L_x_659:
[----:B------:R-:W-:Y:S01]  /*8bc0*/  FADD.FTZ R32, R38, R23 ;  /* 0x0000001726207221 */ /* 0x000fe20000010000 */
[----:B------:R-:W-:-:S04]  /*8bd0*/  @!P0 IADD3 R23, R15, 0x3c, RZ ;  /* 0x0000003c0f178810 */ /* 0x000fc80007ffe0ff */
[----:B------:R-:W-:Y:S02]  /*8be0*/  @!P0 LOP3.LUT R23, R23, R24, RZ, 0x3c, !PT ;  /* 0x0000001817178212 */ /* 0x000fe400078e3cff */
[----:B------:R-:W-:Y:S01]  /*8bf0*/  MOV R29, R32 ;  /* 0x00000020001d7202 */ /* 0x000fe20000000f00 */
[----:B------:R-:W-:-:S07]  /*8c00*/  IMAD.MOV.U32 R38, RZ, RZ, R30 ;  /* 0x000000ffff267224 */ /* 0x000fce00078e001e */
[----:B------:R-:W-:Y:S05]  /*8c10*/  WARPSYNC.COLLECTIVE R26, `(.L_x_660) ;  /* 0x000000001a087348 */ /* 0x000fea0003c00000 */
[----:B------:R0:W1:Y:S02]  /*8c20*/  SHFL.BFLY P2, R30, R29, R28, R27 ;  /* 0x0c00001c1d1e7389 */ /* 0x000064000004001b */
[----:B01----:R-:W-:Y:S01]  /*8c30*/  ENDCOLLECTIVE ;  /* 0x000000000000791b */ /* 0x003fe20003800000 */
.L_x_660:
        /* <DEDUP_REMOVED lines=10> */
.L_x_661:
[----:B------:R0:W1:Y:S04]  /*8ce0*/  @!P0 LDS R22, [R39] ;  /* 0x0000000027168984 */ /* 0x0000680000000800 */
[----:B------:R0:W2:Y:S01]  /*8cf0*/  @!P0 LDS R20, [R39+0x500] ;  /* 0x0005000027148984 */ /* 0x0000a20000000800 */
[----:B------:R-:W-:Y:S01]  /*8d00*/  IMAD.MOV.U32 R29, RZ, RZ, R37 ;  /* 0x000000ffff1d7224 */ /* 0x000fe200078e0025 */
[----:B------:R-:W-:-:S07]  /*8d10*/  MOV R23, R30 ;  /* 0x0000001e00177202 */ /* 0x000fce0000000f00 */
[----:B012---:R-:W-:Y:S05]  /*8d20*/  WARPSYNC.COLLECTIVE R26, `(.L_x_662) ;  /* 0x000000001a087348 */ /* 0x007fea0003c00000 */
[----:B------:R3:W4:Y:S02]  /*8d30*/  SHFL.BFLY P2, R30, R29, R28, R27 ;  /* 0x0c00001c1d1e7389 */ /* 0x000724000004001b */
[----:B01234-:R-:W-:Y:S01]  /*8d40*/  ENDCOLLECTIVE ;  /* 0x000000000000791b */ /* 0x01ffe20003800000 */
.L_x_662:
[----:B------:R-:W-:Y:S01]  /*8d50*/  FADD.FTZ R38, R38, R23 ;  /* 0x0000001726267221 */ /* 0x000fe20000010000 */
[----:B------:R-:W-:-:S04]  /*8d60*/  HFMA2.MMA R28, -RZ, RZ, 0, 5.9604644775390625e-08 ;  /* 0x00000001ff1c7435 */ /* 0x000fc800000001ff */
[----:B------:R-:W-:Y:S02]  /*8d70*/  MOV R29, R38 ;  /* 0x00000026001d7202 */ /* 0x000fe40000000f00 */
[----:B------:R-:W-:Y:S02]  /*8d80*/  @!P0 MOV R21, R22 ;  /* 0x0000001600158202 */ /* 0x000fe40000000f00 */
[----:B------:R-:W-:Y:S02]  /*8d90*/  @!P0 MOV R18, R20 ;  /* 0x0000001400128202 */ /* 0x000fe40000000f00 */
[----:B------:R-:W-:-:S07]  /*8da0*/  MOV R24, R30 ;  /* 0x0000001e00187202 */ /* 0x000fce0000000f00 */
[----:B------:R-:W-:Y:S05]  /*8db0*/  WARPSYNC.COLLECTIVE R26, `(.L_x_663) ;  /* 0x000000001a087348 */ /* 0x000fea0003c00000 */
[----:B------:R0:W1:Y:S02]  /*8dc0*/  SHFL.BFLY P2, R30, R29, R28, R27 ;  /* 0x0c00001c1d1e7389 */ /* 0x000064000004001b */
[----:B01----:R-:W-:Y:S01]  /*8dd0*/  ENDCOLLECTIVE ;  /* 0x000000000000791b */ /* 0x003fe20003800000 */
.L_x_663:
        /* <DEDUP_REMOVED lines=9> */
.L_x_664:
[----:B------:R-:W-:Y:S01]  /*8e70*/  FADD.FTZ R38, R38, R39 ;  /* 0x0000002726267221 */ /* 0x000fe20000010000 */
[----:B------:R-:W-:Y:S01]  /*8e80*/  HFMA2.MMA R28, -RZ, RZ, 0, 4.76837158203125e-07 ;  /* 0x00000008ff1c7435 */ /* 0x000fe200000001ff */
[----:B------:R-:W-:Y:S02]  /*8e90*/  MOV R29, R21 ;  /* 0x00000015001d7202 */ /* 0x000fe40000000f00 */
[----:B------:R-:W-:-:S08]  /*8ea0*/  MOV R40, R30 ;  /* 0x0000001e00287202 */ /* 0x000fd00000000f00 */
[----:B------:R-:W-:Y:S05]  /*8eb0*/  WARPSYNC.COLLECTIVE R26, `(.L_x_665) ;  /* 0x000000001a087348 */ /* 0x000fea0003c00000 */
[----:B------:R0:W1:Y:S02]  /*8ec0*/  SHFL.BFLY P2, R30, R29, R28, R27 ;  /* 0x0c00001c1d1e7389 */ /* 0x000064000004001b */
[----:B01----:R-:W-:Y:S01]  /*8ed0*/  ENDCOLLECTIVE ;  /* 0x000000000000791b */ /* 0x003fe20003800000 */
.L_x_665:
[----:B------:R-:W-:Y:S01]  /*8ee0*/  FADD.FTZ R37, R37, R40 ;  /* 0x0000002825257221 */ /* 0x000fe20000010000 */
[----:B------:R-:W-:Y:S01]  /*8ef0*/  MOV R29, R18 ;  /* 0x00000012001d7202 */ /* 0x000fe20000000f00 */
[----:B------:R-:W-:-:S07]  /*8f00*/  IMAD.MOV.U32 R42, RZ, RZ, R30 ;  /* 0x000000ffff2a7224 */ /* 0x000fce00078e001e */
[----:B------:R-:W-:Y:S05]  /*8f10*/  WARPSYNC.COLLECTIVE R26, `(.L_x_666) ;  /* 0x000000001a087348 */ /* 0x000fea0003c00000 */
[----:B------:R0:W1:Y:S02]  /*8f20*/  SHFL.BFLY P2, R30, R29, R28, R27 ;  /* 0x0c00001c1d1e7389 */ /* 0x000064000004001b */
[----:B01----:R-:W-:Y:S01]  /*8f30*/  ENDCOLLECTIVE ;  /* 0x000000000000791b */ /* 0x003fe20003800000 */
.L_x_666:
[----:B------:R-:W-:Y:S01]  /*8f40*/  FADD.FTZ R42, R42, R21 ;  /* 0x000000152a2a7221 */ /* 0x000fe20000010000 */
[----:B------:R-:W-:-:S03]  /*8f50*/  HFMA2.MMA R28, -RZ, RZ, 0, 2.384185791015625e-07 ;  /* 0x00000004ff1c7435 */ /* 0x000fc600000001ff */
[----:B------:R-:W-:Y:S01]  /*8f60*/  IMAD.MOV.U32 R29, RZ, RZ, R42 ;  /* 0x000000ffff1d7224 */ /* 0x000fe200078e002a */
[----:B------:R-:W-:-:S07]  /*8f70*/  MOV R23, R30 ;  /* 0x0000001e00177202 */ /* 0x000fce0000000f00 */
[----:B------:R-:W-:Y:S05]  /*8f80*/  WARPSYNC.COLLECTIVE R26, `(.L_x_667) ;  /* 0x000000001a087348 */ /* 0x000fea0003c00000 */
[----:B------:R0:W1:Y:S02]  /*8f90*/  SHFL.BFLY P2, R30, R29, R28, R27 ;  /* 0x0c00001c1d1e7389 */ /* 0x000064000004001b */
[----:B01----:R-:W-:Y:S01]  /*8fa0*/  ENDCOLLECTIVE ;  /* 0x000000000000791b */ /* 0x003fe20003800000 */
.L_x_667:
        /* <DEDUP_REMOVED lines=8> */
.L_x_668:
        /* <DEDUP_REMOVED lines=12> */
.L_x_669:
[----:B------:R-:W-:Y:S02]  /*90f0*/  FADD.FTZ R31, R31, R20 ;  /* 0x000000141f1f7221 */ /* 0x000fe40000010000 */
[----:B------:R-:W0:Y:S01]  /*9100*/  @!P0 LDC.64 R20, c[0x0][0x218] ;  /* 0x00008600ff148b82 */ /* 0x000e220000000a00 */
[C---:B------:R-:W-:Y:S02]  /*9110*/  @!P0 IMAD.WIDE R14, R41.reuse, 0x2, R14 ;  /* 0x00000002290e8825 */ /* 0x040fe400078e020e */
[----:B------:R-:W-:Y:S02]  /*9120*/  MOV R29, R31 ;  /* 0x0000001f001d7202 */ /* 0x000fe40000000f00 */
[----:B------:R-:W-:Y:S02]  /*9130*/  MOV R43, R30 ;  /* 0x0000001e002b7202 */ /* 0x000fe40000000f00 */
        /* <DEDUP_REMOVED lines=8> */
.L_x_670:
[----:B------:R0:W-:Y:S04]  /*91c0*/  @!P0 STG.E.U16 desc[UR12][R24.64], R45 ;  /* 0x0000002d18008986 */ /* 0x0001e8000c10150c */
[----:B------:R1:W-:Y:S01]  /*91d0*/  @!P0 STG.E.U16 desc[UR12][R22.64], R44 ;  /* 0x0000002c16008986 */ /* 0x0003e2000c10150c */
[----:B------:R-:W-:Y:S01]  /*91e0*/  @!P0 F2FP.BF16.F32.PACK_AB R26, RZ, R38 ;  /* 0x00000026ff1a823e */ /* 0x000fe200000010ff */
[----:B------:R-:W-:Y:S01]  /*91f0*/  IMAD.MOV.U32 R28, RZ, RZ, 0x1 ;  /* 0x00000001ff1c7424 */ /* 0x000fe200078e00ff */
[----:B------:R-:W-:Y:S02]  /*9200*/  MOV R29, R42 ;  /* 0x0000002a001d7202 */ /* 0x000fe40000000f00 */
[----:B0-----:R-:W-:Y:S02]  /*9210*/  @!P0 F2FP.BF16.F32.PACK_AB R25, RZ, R33 ;  /* 0x00000021ff19823e */ /* 0x001fe400000010ff */
[----:B-1----:R-:W-:Y:S01]  /*9220*/  PRMT R22, R26, 0x7610, R22 ;  /* 0x000076101a167816 */ /* 0x002fe20000000016 */
[----:B------:R-:W-:Y:S01]  /*9230*/  @!P0 IMAD.WIDE R16, R41, 0x2, R16 ;  /* 0x0000000229108825 */ /* 0x000fe200078e0210 */
[----:B------:R-:W-:-:S02]  /*9240*/  MOV R26, 0xffff ;  /* 0x0000ffff001a7802 */ /* 0x000fc40000000f00 */
[----:B------:R-:W-:Y:S02]  /*9250*/  MOV R32, R30 ;  /* 0x0000001e00207202 */ /* 0x000fe40000000f00 */
[----:B------:R-:W-:-:S07]  /*9260*/  @!P0 F2FP.BF16.F32.PACK_AB R23, RZ, R34 ;  /* 0x00000022ff17823e */ /* 0x000fce00000010ff */
[----:B------:R-:W-:Y:S05]  /*9270*/  WARPSYNC.COLLECTIVE R26, `(.L_x_671) ;  /* 0x000000001a087348 */ /* 0x000fea0003c00000 */
[----:B------:R0:W1:Y:S02]  /*9280*/  SHFL.BFLY P2, R30, R29, R28, R27 ;  /* 0x0c00001c1d1e7389 */ /* 0x000064000004001b */
[----:B01----:R-:W-:Y:S01]  /*9290*/  ENDCOLLECTIVE ;  /* 0x000000000000791b */ /* 0x003fe20003800000 */
.L_x_671:
[----:B------:R-:W-:Y:S01]  /*92a0*/  @!P0 F2FP.BF16.F32.PACK_AB R33, RZ, R37 ;  /* 0x00000025ff21823e */ /* 0x000fe200000010ff */
[----:B------:R-:W-:Y:S01]  /*92b0*/  FADD.FTZ R31, R31, R32 ;  /* 0x000000201f1f7221 */ /* 0x000fe20000010000 */
        /* <DEDUP_REMOVED lines=9> */
.L_x_672:
[----:B------:R-:W-:Y:S01]  /*9350*/  FADD.FTZ R35, R42, R35 ;  /* 0x000000232a237221 */ /* 0x000fe20000010000 */
[----:B------:R-:W-:Y:S06]  /*9360*/  BRA `(.L_x_673) ;  /* 0xffffffe000d47947 */ /* 0x000fec000383ffff */
.L_x_674:
        /* <DEDUP_REMOVED lines=9> */
.L_x_3546:


//--------------------- .text._ZN13group_norm_v218gn_bwd_cuda_kernelI13__nv_bfloat16Li320ELi3ELi32ELi80ELi256ELb0ELb1ELi32ELi320ELi320ELi4ELb1ELi48ELb0ELb0ELNS_15WgradSyncMethodE3ENS_16CompileConditionILi900EEEEEvPT_S6_S6_PKS5_S8_S8_S8_PKfflPfPj --------------------------
	.section	.text._ZN13group_norm_v218gn_bwd_cuda_kernelI13__nv_bfloat16Li320ELi3ELi32ELi80ELi256ELb0ELb1ELi32ELi320ELi320ELi4ELb1ELi48ELb0ELb0ELNS_15WgradSyncMethodE3ENS_16CompileConditionILi900EEEEEvPT_S6_S6_PKS5_S8_S8_S8_PKfflPfPj,"ax",@progbits
	.align	128
        .global         _ZN13group_norm_v218gn_bwd_cuda_kernelI13__nv_bfloat16Li320ELi3ELi32ELi80ELi256ELb0ELb1ELi32ELi320ELi320ELi4ELb1ELi48ELb0ELb0ELNS_15WgradSyncMethodE3ENS_16CompileConditionILi900EEEEEvPT_S6_S6_PKS5_S8_S8_S8_PKfflPfPj
        .type           _ZN13group_norm_v218gn_bwd_cuda_kernelI13__nv_bfloat16Li320ELi3ELi32ELi80ELi256ELb0ELb1ELi32ELi320ELi320ELi4ELb1ELi48ELb0ELb0ELNS_15WgradSyncMethodE3ENS_16CompileConditionILi900EEEEEvPT_S6_S6_PKS5_S8_S8_S8_PKfflPfPj,@function
        .size           _ZN13group_norm_v218gn_bwd_cuda_kernelI13__nv_bfloat16Li320ELi3ELi32ELi80ELi256ELb0ELb1ELi32ELi320ELi320ELi4ELb1ELi48ELb0ELb0ELNS_15WgradSyncMethodE3ENS_16CompileConditionILi900EEEEEvPT_S6_S6_PKS5_S8_S8_S8_PKfflPfPj,(.L_x_3547 - _ZN13group_norm_v218gn_bwd_cuda_kernelI13__nv_bfloat16Li320ELi3ELi32ELi80ELi256ELb0ELb1ELi32ELi320ELi320ELi4ELb1ELi48ELb0ELb0ELNS_15WgradSyncMethodE3ENS_16CompileConditionILi900EEEEEvPT_S6_S6_PKS5_S8_S8_S8_PKfflPfPj)
        .other          _ZN13group_norm_v218gn_bwd_cuda_kernelI13__nv_bfloat16Li320ELi3ELi32ELi80ELi256ELb0ELb1ELi32ELi320ELi320ELi4ELb1ELi48ELb0ELb0ELNS_15WgradSyncMethodE3ENS_16CompileConditionILi900EEEEEvPT_S6_S6_PKS5_S8_S8_S8_PKfflPfPj,@"STO_CUDA_ENTRY STV_DEFAULT"
_ZN13group_norm_v218gn_bwd_cuda_kernelI13__nv_bfloat16Li320ELi3ELi32ELi80ELi256ELb0ELb1ELi32ELi320ELi320ELi4ELb1ELi48ELb0ELb0ELNS_15WgradSyncMethodE3ENS_16CompileConditionILi900EEEEEvPT_S6_S6_PKS5_S8_S8_S8_PKfflPfPj:
.text._ZN13group_norm_v218gn_bwd_cuda_kernelI13__nv_bfloat16Li320ELi3ELi32ELi80ELi256ELb0ELb1ELi32ELi320ELi320ELi4ELb1ELi48ELb0ELb0ELNS_15WgradSyncMethodE3ENS_16CompileConditionILi900EEEEEvPT_S6_S6_PKS5_S8_S8_S8_PKfflPfPj:
        /* <DEDUP_REMOVED lines=32> */
.L_x_677:
[----:B------:R-:W2:Y:S04]  /*0200*/  LD.E.STRONG.GPU R0, desc[UR12][R2.64] ;  /* 0x0000000c02007980 */ /* 0x000ea8000c10f900 */
[----:B--2---:R-:W-:Y:S01]  /*0210*/  CCTL.IVALL ;  /* 0x00000000ff00798f */ /* 0x004fe20002000000 */
[----:B------:R-:W-:Y:S05]  /*0220*/  YIELD ;  /* 0x0000000000007946 */ /* 0x000fea0003800000 */
[----:B-----5:R-:W-:-:S04]  /*0230*/  LOP3.LUT R0, R0, R5, RZ, 0x3c, !PT ;  /* 0x0000000500007212 */ /* 0x020fc800078e3cff */
[----:B------:R-:W-:-:S13]  /*0240*/  ISETP.GT.AND P0, PT, R0, -0x1, PT ;  /* 0xffffffff0000780c */ /* 0x000fda0003f04270 */
[----:B------:R-:W-:Y:S05]  /*0250*/  @P0 BRA `(.L_x_677) ;  /* 0xfffffffc00e80947 */ /* 0x000fea000383ffff */
.L_x_676:
[----:B------:R-:W-:Y:S05]  /*0260*/  WARPSYNC.ALL ;  /* 0x0000000000007948 */ /* 0x000fea0003800000 */
[----:B------:R-:W-:Y:S06]  /*0270*/  BAR.SYNC.DEFER_BLOCKING 0x0 ;  /* 0x0000000000007b1d */ /* 0x000fec0000010000 */
[----:B------:R-:W-:Y:S05]  /*0280*/  BRA `(.L_x_678) ;  /* 0x00000050009c7947 */ /* 0x000fea0003800000 */
.L_x_675:
        /* <DEDUP_REMOVED lines=39> */
.L_x_690:
        /* <DEDUP_REMOVED lines=628> */
.L_x_679:
        /* <DEDUP_REMOVED lines=210> */
.L_x_681:
[----:B------:R-:W-:Y:S05]  /*3960*/  BSYNC B0 ;  /* 0x0000000000007941 */ /* 0x000fea0003800000 */
.L_x_680:
        /* <DEDUP_REMOVED lines=29> */
.L_x_683:
[----:B------:R-:W-:Y:S05]  /*3b40*/  BSYNC B0 ;  /* 0x0000000000007941 */ /* 0x000fea0003800000 */
.L_x_682:
        /* <DEDUP_REMOVED lines=49> */
.L_x_686:
[----:B------:R-:W2:Y:S04]  /*3e60*/  LD.E.STRONG.GPU R50, desc[UR12][R16.64] ;  /* 0x0000000c10327980 */ /* 0x000ea8000c10f900 */
[----:B--2---:R-:W-:Y:S01]  /*3e70*/  CCTL.IVALL ;  /* 0x00000000ff00798f */ /* 0x004fe20002000000 */
[----:B------:R-:W-:Y:S05]  /*3e80*/  YIELD ;  /* 0x0000000000007946 */ /* 0x000fea0003800000 */
[----:B-----5:R-:W-:-:S04]  /*3e90*/  LOP3.LUT R50, R50, R9, RZ, 0x3c, !PT ;  /* 0x0000000932327212 */ /* 0x020fc800078e3cff */
[----:B------:R-:W-:-:S13]  /*3ea0*/  ISETP.GT.AND P1, PT, R50, -0x1, PT ;  /* 0xffffffff3200780c */ /* 0x000fda0003f24270 */
[----:B------:R-:W-:Y:S05]  /*3eb0*/  @P1 BRA `(.L_x_686) ;  /* 0xfffffffc00e81947 */ /* 0x000fea000383ffff */
.L_x_685:
[----:B------:R-:W-:Y:S05]  /*3ec0*/  WARPSYNC.ALL ;  /* 0x0000000000007948 */ /* 0x000fea0003800000 */
[----:B------:R-:W-:Y:S06]  /*3ed0*/  BAR.SYNC.DEFER_BLOCKING 0x0 ;  /* 0x0000000000007b1d */ /* 0x000fec0000010000 */
[----:B------:R-:W-:Y:S05]  /*3ee0*/  BRA `(.L_x_687) ;  /* 0x0000000000687947 */ /* 0x000fea0003800000 */
.L_x_684:
        /* <DEDUP_REMOVED lines=18> */
.L_x_689:
[----:B------:R-:W2:Y:S04]  /*4010*/  LD.E.STRONG.GPU R50, desc[UR12][R16.64] ;  /* 0x0000000c10327980 */ /* 0x000ea8000c10f900 */
[----:B--2---:R-:W-:Y:S01]  /*4020*/  CCTL.IVALL ;  /* 0x00000000ff00798f */ /* 0x004fe20002000000 */
[----:B------:R-:W-:Y:S05]  /*4030*/  YIELD ;  /* 0x0000000000007946 */ /* 0x000fea0003800000 */
[----:B-----5:R-:W-:-:S04]  /*4040*/  LOP3.LUT R50, R50, R9, RZ, 0x3c, !PT ;  /* 0x0000000932327212 */ /* 0x020fc800078e3cff */
[----:B------:R-:W-:-:S13]  /*4050*/  ISETP.GT.AND P1, PT, R50, -0x1, PT ;  /* 0xffffffff3200780c */ /* 0x000fda0003f24270 */
[----:B------:R-:W-:Y:S05]  /*4060*/  @P1 BRA `(.L_x_689) ;  /* 0xfffffffc00e81947 */ /* 0x000fea000383ffff */
.L_x_688:
[----:B------:R-:W-:Y:S05]  /*4070*/  WARPSYNC.ALL ;  /* 0x0000000000007948 */ /* 0x000fea0003800000 */
[----:B------:R-:W-:Y:S06]  /*4080*/  BAR.SYNC.DEFER_BLOCKING 0x0 ;  /* 0x0000000000007b1d */ /* 0x000fec0000010000 */
.L_x_687:
        /* <DEDUP_REMOVED lines=327> */
.L_x_678:
        /* <DEDUP_REMOVED lines=55> */
.L_x_707:
        /* <DEDUP_REMOVED lines=45> */
.L_x_694:
[----:B------:R-:W-:Y:S05]  /*5b40*/  BSYNC B1 ;  /* 0x0000000000017941 */ /* 0x000fea0003800000 */
.L_x_693:
        /* <DEDUP_REMOVED lines=21> */
.L_x_697:
        /* <DEDUP_REMOVED lines=55> */
.L_x_696:
[----:B------:R-:W-:Y:S05]  /*6010*/  BSYNC B1 ;  /* 0x0000000000017941 */ /* 0x000fea0003800000 */
.L_x_695:
        /* <DEDUP_REMOVED lines=35> */
.L_x_699:
[----:B------:R-:W-:Y:S05]  /*6250*/  BSYNC B1 ;  /* 0x0000000000017941 */ /* 0x000fea0003800000 */
.L_x_698:
        /* <DEDUP_REMOVED lines=15> */
.L_x_692:
[----:B------:R-:W-:Y:S05]  /*6350*/  BSYNC B0 ;  /* 0x0000000000007941 */ /* 0x000fea0003800000 */
.L_x_691:
        /* <DEDUP_REMOVED lines=50> */
.L_x_716:
        /* <DEDUP_REMOVED lines=46> */
.L_x_726:
        /* <DEDUP_REMOVED lines=41> */
.L_x_736:
[----:B--2---:R-:W-:Y:S01]  /*6bf0*/  FADD.FTZ R15, R14, R30 ;  /* 0x0000001e0e0f7221 */ /* 0x004fe20000010000 */
[----:B------:R-:W-:-:S04]  /*6c00*/  @!P1 F2FP.BF16.F32.PACK_AB R14, RZ, R24 ;  /* 0x00000018ff0e923e */ /* 0x000fc800000010ff */
[----:B------:R-:W-:Y:S01]  /*6c10*/  @!P1 F2FP.BF16.F32.PACK_AB R15, RZ, R15 ;  /* 0x0000000fff0f923e */ /* 0x000fe200000010ff */
[----:B------:R3:W-:Y:S03]  /*6c20*/  @!P1 STG.E.U16 desc[UR12][R16.64+0x50], R14 ;  /* 0x0000500e10009986 */ /* 0x0007e6000c10150c */
[----:B------:R-:W-:Y:S02]  /*6c30*/  PRMT R20, R15, 0x7610, R20 ;  /* 0x000076100f147816 */ /* 0x000fe40000000014 */
[----:B------:R-:W-:-:S03]  /*6c40*/  LEA.HI R15, R56, 0x3c, RZ, 0x1c ;  /* 0x0000003c380f7811 */ /* 0x000fc600078fe0ff */
[----:B------:R3:W-:Y:S04]  /*6c50*/  @!P1 STG.E.U16 desc[UR12][R18.64+0x50], R20 ;  /* 0x0000501412009986 */ /* 0x0007e8000c10150c */
.L_x_702:
[----:B------:R-:W-:Y:S05]  /*6c60*/  BSYNC B0 ;  /* 0x0000000000007941 */ /* 0x000fea0003800000 */
.L_x_701:
        /* <DEDUP_REMOVED lines=165> */
.L_x_770:
        /* <DEDUP_REMOVED lines=9> */
.L_x_700:
        /* <DEDUP_REMOVED lines=8> */
.L_x_703:
[----:B------:R-:W-:Y:S01]  /*77d0*/  HFMA2.MMA R27, -RZ, RZ, 0, 0.000503063201904296875 ;  /* 0x0000101fff1b7435 */ /* 0x000fe200000001ff */
[----:B-1----:R-:W-:Y:S01]  /*77e0*/  MOV R29, R14 ;  /* 0x0000000e001d7202 */ /* 0x002fe20000000f00 */
[----:B------:R-:W-:Y:S01]  /*77f0*/  IMAD.MOV.U32 R28, RZ, RZ, 0x8 ;  /* 0x00000008ff1c7424 */ /* 0x000fe200078e00ff */
[----:B------:R-:W-:-:S08]  /*7800*/  MOV R26, 0xffff ;  /* 0x0000ffff001a7802 */ /* 0x000fd00000000f00 */
[----:B0-2---:R-:W-:Y:S05]  /*7810*/  WARPSYNC.COLLECTIVE R26, `(.L_x_708) ;  /* 0x000000001a087348 */ /* 0x005fea0003c00000 */
[----:B------:R1:W3:Y:S02]  /*7820*/  SHFL.BFLY P2, R30, R29, R28, R27 ;  /* 0x0c00001c1d1e7389 */ /* 0x0002e4000004001b */
[----:B0123--:R-:W-:Y:S01]  /*7830*/  ENDCOLLECTIVE ;  /* 0x000000000000791b */ /* 0x00ffe20003800000 */
.L_x_708:
[----:B------:R-:W-:Y:S01]  /*7840*/  IMAD.MOV.U32 R29, RZ, RZ, R15 ;  /* 0x000000ffff1d7224 */ /* 0x000fe200078e000f */
[----:B------:R-:W-:-:S07]  /*7850*/  MOV R17, R30 ;  /* 0x0000001e00117202 */ /* 0x000fce0000000f00 */
[----:B------:R-:W-:Y:S05]  /*7860*/  WARPSYNC.COLLECTIVE R26, `(.L_x_709) ;  /* 0x000000001a087348 */ /* 0x000fea0003c00000 */
[----:B------:R0:W1:Y:S02]  /*7870*/  SHFL.BFLY P2, R30, R29, R28, R27 ;  /* 0x0c00001c1d1e7389 */ /* 0x000064000004001b */
[----:B01----:R-:W-:Y:S01]  /*7880*/  ENDCOLLECTIVE ;  /* 0x000000000000791b */ /* 0x003fe20003800000 */
.L_x_709:
[----:B------:R-:W-:Y:S01]  /*7890*/  FADD.FTZ R17, R17, R14 ;  /* 0x0000000e11117221 */ /* 0x000fe20000010000 */
[----:B------:R-:W-:-:S04]  /*78a0*/  HFMA2.MMA R28, -RZ, RZ, 0, 2.384185791015625e-07 ;  /* 0x00000004ff1c7435 */ /* 0x000fc800000001ff */
[----:B------:R-:W-:Y:S02]  /*78b0*/  MOV R29, R17 ;  /* 0x00000011001d7202 */ /* 0x000fe40000000f00 */
[----:B------:R-:W-:-:S07]  /*78c0*/  MOV R16, R30 ;  /* 0x0000001e00107202 */ /* 0x000fce0000000f00 */
[----:B------:R-:W-:Y:S05]  /*78d0*/  WARPSYNC.COLLECTIVE R26, `(.L_x_710) ;  /* 0x000000001a087348 */ /* 0x000fea0003c00000 */
[----:B------:R0:W1:Y:S02]  /*78e0*/  SHFL.BFLY P2, R30, R29, R28, R27 ;  /* 0x0c00001c1d1e7389 */ /* 0x000064000004001b */
[----:B01----:R-:W-:Y:S01]  /*78f0*/  ENDCOLLECTIVE ;  /* 0x000000000000791b */ /* 0x003fe20003800000 */
.L_x_710:
[----:B------:R-:W-:-:S05]  /*7900*/  FADD.FTZ R16, R16, R15 ;  /* 0x0000000f10107221 */ /* 0x000fca0000010000 */
[----:B------:R-:W-:Y:S01]  /*7910*/  MOV R29, R16 ;  /* 0x00000010001d7202 */ /* 0x000fe20000000f00 */
[----:B------:R-:W-:-:S07]  /*7920*/  IMAD.MOV.U32 R18, RZ, RZ, R30 ;  /* 0x000000ffff127224 */ /* 0x000fce00078e001e */
[----:B------:R-:W-:Y:S05]  /*7930*/  WARPSYNC.COLLECTIVE R26, `(.L_x_711) ;  /* 0x000000001a087348 */ /* 0x000fea0003c00000 */
[----:B------:R0:W1:Y:S02]  /*7940*/  SHFL.BFLY P2, R30, R29, R28, R27 ;  /* 0x0c00001c1d1e7389 */ /* 0x000064000004001b */
[----:B01----:R-:W-:Y:S01]  /*7950*/  ENDCOLLECTIVE ;  /* 0x000000000000791b */ /* 0x003fe20003800000 */
.L_x_711:
[----:B------:R-:W-:-:S05]  /*7960*/  FADD.FTZ R18, R17, R18 ;  /* 0x0000001211127221 */ /* 0x000fca0000010000 */
[----:B------:R-:W-:Y:S01]  /*7970*/  MOV R29, R18 ;  /* 0x00000012001d7202 */ /* 0x000fe20000000f00 */
[----:B------:R-:W-:Y:S01]  /*7980*/  IMAD.MOV.U32 R28, RZ, RZ, 0x2 ;  /* 0x00000002ff1c7424 */ /* 0x000fe200078e00ff */
[----:B------:R-:W-:-:S07]  /*7990*/  MOV R19, R30 ;  /* 0x0000001e00137202 */ /* 0x000fce0000000f00 */
[----:B------:R-:W-:Y:S05]  /*79a0*/  WARPSYNC.COLLECTIVE R26, `(.L_x_712) ;  /* 0x000000001a087348 */ /* 0x000fea0003c00000 */
[----:B------:R0:W1:Y:S02]  /*79b0*/  SHFL.BFLY P2, R30, R29, R28, R27 ;  /* 0x0c00001c1d1e7389 */ /* 0x000064000004001b */
[----:B01----:R-:W-:Y:S01]  /*79c0*/  ENDCOLLECTIVE ;  /* 0x000000000000791b */ /* 0x003fe20003800000 */
.L_x_712:
[----:B------:R-:W-:-:S05]  /*79d0*/  FADD.FTZ R19, R16, R19 ;  /* 0x0000001310137221 */ /* 0x000fca0000010000 */
[----:B------:R-:W-:Y:S02]  /*79e0*/  MOV R29, R19 ;  /* 0x00000013001d7202 */ /* 0x000fe40000000f00 */
[----:B------:R-:W-:-:S07]  /*79f0*/  MOV R21, R30 ;  /* 0x0000001e00157202 */ /* 0x000fce0000000f00 */
[----:B------:R-:W-:Y:S05]  /*7a00*/  WARPSYNC.COLLECTIVE R26, `(.L_x_713) ;  /* 0x000000001a087348 */ /* 0x000fea0003c00000 */
[----:B------:R0:W1:Y:S02]  /*7a10*/  SHFL.BFLY P2, R30, R29, R28, R27 ;  /* 0x0c00001c1d1e7389 */ /* 0x000064000004001b */
[----:B01----:R-:W-:Y:S01]  /*7a20*/  ENDCOLLECTIVE ;  /* 0x000000000000791b */ /* 0x003fe20003800000 */
.L_x_713:
[----:B------:R-:W-:Y:S01]  /*7a30*/  FADD.FTZ R21, R18, R21 ;  /* 0x0000001512157221 */ /* 0x000fe20000010000 */
[----:B------:R-:W-:-:S03]  /*7a40*/  HFMA2.MMA R28, -RZ, RZ, 0, 5.9604644775390625e-08 ;  /* 0x00000001ff1c7435 */ /* 0x000fc600000001ff */
[----:B------:R-:W-:Y:S01]  /*7a50*/  IMAD.MOV.U32 R29, RZ, RZ, R21 ;  /* 0x000000ffff1d7224 */ /* 0x000fe200078e0015 */
[----:B------:R-:W-:-:S07]  /*7a60*/  MOV R14, R30 ;  /* 0x0000001e000e7202 */ /* 0x000fce0000000f00 */
[----:B------:R-:W-:Y:S05]  /*7a70*/  WARPSYNC.COLLECTIVE R26, `(.L_x_714) ;  /* 0x000000001a087348 */ /* 0x000fea0003c00000 */
[----:B------:R0:W1:Y:S02]  /*7a80*/  SHFL.BFLY P2, R30, R29, R28, R27 ;  /* 0x0c00001c1d1e7389 */ /* 0x000064000004001b */
[----:B01----:R-:W-:Y:S01]  /*7a90*/  ENDCOLLECTIVE ;  /* 0x000000000000791b */ /* 0x003fe20003800000 */
.L_x_714:
[----:B------:R-:W-:-:S05]  /*7aa0*/  FADD.FTZ R14, R19, R14 ;  /* 0x0000000e130e7221 */ /* 0x000fca0000010000 */
[----:B------:R-:W-:Y:S02]  /*7ab0*/  MOV R29, R14 ;  /* 0x0000000e001d7202 */ /* 0x000fe40000000f00 */
[----:B------:R-:W-:-:S07]  /*7ac0*/  MOV R20, R30 ;  /* 0x0000001e00147202 */ /* 0x000fce0000000f00 */
[----:B------:R-:W-:Y:S05]  /*7ad0*/  WARPSYNC.COLLECTIVE R26, `(.L_x_715) ;  /* 0x000000001a087348 */ /* 0x000fea0003c00000 */
[----:B------:R0:W1:Y:S02]  /*7ae0*/  SHFL.BFLY P2, R30, R29, R28, R27 ;  /* 0x0c00001c1d1e7389 */ /* 0x000064000004001b */
[----:B01----:R-:W-:Y:S01]  /*7af0*/  ENDCOLLECTIVE ;  /* 0x000000000000791b */ /* 0x003fe20003800000 */
.L_x_715:
[----:B------:R-:W-:Y:S01]  /*7b00*/  FADD.FTZ R20, R21, R20 ;  /* 0x0000001415147221 */ /* 0x000fe20000010000 */
[----:B------:R-:W-:Y:S06]  /*7b10*/  BRA `(.L_x_716) ;  /* 0xffffffe800d87947 */ /* 0x000fec000383ffff */
.L_x_704:
        /* <DEDUP_REMOVED lines=8> */
.L_x_718:
[----:B------:R-:W-:Y:S05]  /*7ba0*/  BSYNC B1 ;  /* 0x0000000000017941 */ /* 0x000fea0003800000 */
.L_x_717:
        /* <DEDUP_REMOVED lines=8> */
.L_x_719:
[----:B------:R-:W-:Y:S01]  /*7c30*/  FADD.FTZ R21, R21, R14 ;  /* 0x0000000e15157221 */ /* 0x000fe20000010000 */
[----:B------:R-:W-:-:S04]  /*7c40*/  HFMA2.MMA R28, -RZ, RZ, 0, 2.384185791015625e-07 ;  /* 0x00000004ff1c7435 */ /* 0x000fc800000001ff */
[----:B------:R-:W-:Y:S02]  /*7c50*/  MOV R29, R21 ;  /* 0x00000015001d7202 */ /* 0x000fe40000000f00 */
[----:B------:R-:W-:-:S07]  /*7c60*/  MOV R20, R30 ;  /* 0x0000001e00147202 */ /* 0x000fce0000000f00 */
[----:B------:R-:W-:Y:S05]  /*7c70*/  WARPSYNC.COLLECTIVE R26, `(.L_x_720) ;  /* 0x000000001a087348 */ /* 0x000fea0003c00000 */
[----:B------:R0:W1:Y:S02]  /*7c80*/  SHFL.BFLY P2, R30, R29, R28, R27 ;  /* 0x0c00001c1d1e7389 */ /* 0x000064000004001b */
[----:B01----:R-:W-:Y:S01]  /*7c90*/  ENDCOLLECTIVE ;  /* 0x000000000000791b */ /* 0x003fe20003800000 */
.L_x_720:
[----:B------:R-:W-:-:S05]  /*7ca0*/  FADD.FTZ R20, R20, R15 ;  /* 0x0000000f14147221 */ /* 0x000fca0000010000 */
[----:B------:R-:W-:Y:S01]  /*7cb0*/  MOV R29, R20 ;  /* 0x00000014001d7202 */ /* 0x000fe20000000f00 */
[----:B------:R-:W-:-:S07]  /*7cc0*/  IMAD.MOV.U32 R22, RZ, RZ, R30 ;  /* 0x000000ffff167224 */ /* 0x000fce00078e001e */
[----:B------:R-:W-:Y:S05]  /*7cd0*/  WARPSYNC.COLLECTIVE R26, `(.L_x_721) ;  /* 0x000000001a087348 */ /* 0x000fea0003c00000 */
[----:B------:R0:W1:Y:S02]  /*7ce0*/  SHFL.BFLY P2, R30, R29, R28, R27 ;  /* 0x0c00001c1d1e7389 */ /* 0x000064000004001b */
[----:B01----:R-:W-:Y:S01]  /*7cf0*/  ENDCOLLECTIVE ;  /* 0x000000000000791b */ /* 0x003fe20003800000 */
.L_x_721:
[----:B------:R-:W-:-:S05]  /*7d00*/  FADD.FTZ R22, R21, R22 ;  /* 0x0000001615167221 */ /* 0x000fca0000010000 */
[----:B------:R-:W-:Y:S01]  /*7d10*/  MOV R29, R22 ;  /* 0x00000016001d7202 */ /* 0x000fe20000000f00 */
[----:B------:R-:W-:Y:S01]  /*7d20*/  IMAD.MOV.U32 R28, RZ, RZ, 0x2 ;  /* 0x00000002ff1c7424 */ /* 0x000fe200078e00ff */
[----:B------:R-:W-:-:S07]  /*7d30*/  MOV R23, R30 ;  /* 0x0000001e00177202 */ /* 0x000fce0000000f00 */
[----:B------:R-:W-:Y:S05]  /*7d40*/  WARPSYNC.COLLECTIVE R26, `(.L_x_722) ;  /* 0x000000001a087348 */ /* 0x000fea0003c00000 */
[----:B------:R0:W1:Y:S02]  /*7d50*/  SHFL.BFLY P2, R30, R29, R28, R27 ;  /* 0x0c00001c1d1e7389 */ /* 0x000064000004001b */
[----:B01----:R-:W-:Y:S01]  /*7d60*/  ENDCOLLECTIVE ;  /* 0x000000000000791b */ /* 0x003fe20003800000 */
.L_x_722:
[----:B------:R-:W-:-:S05]  /*7d70*/  FADD.FTZ R23, R20, R23 ;  /* 0x0000001714177221 */ /* 0x000fca0000010000 */
[----:B------:R-:W-:Y:S02]  /*7d80*/  MOV R29, R23 ;  /* 0x00000017001d7202 */ /* 0x000fe40000000f00 */
[----:B------:R-:W-:-:S07]  /*7d90*/  MOV R25, R30 ;  /* 0x0000001e00197202 */ /* 0x000fce0000000f00 */
[----:B------:R-:W-:Y:S05]  /*7da0*/  WARPSYNC.COLLECTIVE R26, `(.L_x_723) ;  /* 0x000000001a087348 */ /* 0x000fea0003c00000 */
[----:B------:R0:W1:Y:S02]  /*7db0*/  SHFL.BFLY P2, R30, R29, R28, R27 ;  /* 0x0c00001c1d1e7389 */ /* 0x000064000004001b */
[----:B01----:R-:W-:Y:S01]  /*7dc0*/  ENDCOLLECTIVE ;  /* 0x000000000000791b */ /* 0x003fe20003800000 */
.L_x_723:
[----:B------:R-:W-:Y:S01]  /*7dd0*/  FADD.FTZ R25, R22, R25 ;  /* 0x0000001916197221 */ /* 0x000fe20000010000 */
[----:B------:R-:W-:-:S03]  /*7de0*/  HFMA2.MMA R28, -RZ, RZ, 0, 5.9604644775390625e-08 ;  /* 0x00000001ff1c7435 */ /* 0x000fc600000001ff */
[----:B------:R-:W-:Y:S01]  /*7df0*/  IMAD.MOV.U32 R29, RZ, RZ, R25 ;  /* 0x000000ffff1d7224 */ /* 0x000fe200078e0019 */
[----:B------:R-:W-:-:S07]  /*7e00*/  MOV R14, R30 ;  /* 0x0000001e000e7202 */ /* 0x000fce0000000f00 */
[----:B------:R-:W-:Y:S05]  /*7e10*/  WARPSYNC.COLLECTIVE R26, `(.L_x_724) ;  /* 0x000000001a087348 */ /* 0x000fea0003c00000 */
[----:B------:R0:W1:Y:S02]  /*7e20*/  SHFL.BFLY P2, R30, R29, R28, R27 ;  /* 0x0c00001c1d1e7389 */ /* 0x000064000004001b */
[----:B01----:R-:W-:Y:S01]  /*7e30*/  ENDCOLLECTIVE ;  /* 0x000000000000791b */ /* 0x003fe20003800000 */
.L_x_724:
[----:B------:R-:W-:-:S05]  /*7e40*/  FADD.FTZ R14, R23, R14 ;  /* 0x0000000e170e7221 */ /* 0x000fca0000010000 */
[----:B------:R-:W-:Y:S02]  /*7e50*/  MOV R29, R14 ;  /* 0x0000000e001d7202 */ /* 0x000fe40000000f00 */
[----:B------:R-:W-:-:S07]  /*7e60*/  MOV R24, R30 ;  /* 0x0000001e00187202 */ /* 0x000fce0000000f00 */
[----:B------:R-:W-:Y:S05]  /*7e70*/  WARPSYNC.COLLECTIVE R26, `(.L_x_725) ;  /* 0x000000001a087348 */ /* 0x000fea0003c00000 */
[----:B------:R0:W1:Y:S02]  /*7e80*/  SHFL.BFLY P2, R30, R29, R28, R27 ;  /* 0x0c00001c1d1e7389 */ /* 0x000064000004001b */
[----:B01----:R-:W-:Y:S01]  /*7e90*/  ENDCOLLECTIVE ;  /* 0x000000000000791b */ /* 0x003fe20003800000 */
.L_x_725:
[----:B------:R-:W-:Y:S01]  /*7ea0*/  FADD.FTZ R24, R25, R24 ;  /* 0x0000001819187221 */ /* 0x000fe20000010000 */
[----:B------:R-:W-:Y:S06]  /*7eb0*/  BRA `(.L_x_726) ;  /* 0xffffffe800a87947 */ /* 0x000fec000383ffff */
.L_x_705:
        /* <DEDUP_REMOVED lines=8> */
.L_x_728:
[----:B------:R-:W-:Y:S05]  /*7f40*/  BSYNC B1 ;  /* 0x0000000000017941 */ /* 0x000fea0003800000 */
.L_x_727:
        /* <DEDUP_REMOVED lines=8> */
.L_x_729:
[----:B------:R-:W-:Y:S01]  /*7fd0*/  FADD.FTZ R21, R21, R14 ;  /* 0x0000000e15157221 */ /* 0x000fe20000010000 */
[----:B------:R-:W-:-:S04]  /*7fe0*/  HFMA2.MMA R28, -RZ, RZ, 0, 2.384185791015625e-07 ;  /* 0x00000004ff1c7435 */ /* 0x000fc800000001ff */
[----:B------:R-:W-:Y:S02]  /*7ff0*/  MOV R29, R21 ;  /* 0x00000015001d7202 */ /* 0x000fe40000000f00 */
[----:B------:R-:W-:-:S07]  /*8000*/  MOV R20, R30 ;  /* 0x0000001e00147202 */ /* 0x000fce0000000f00 */
[----:B------:R-:W-:Y:S05]  /*8010*/  WARPSYNC.COLLECTIVE R26, `(.L_x_730) ;  /* 0x000000001a087348 */ /* 0x000fea0003c00000 */
[----:B------:R0:W1:Y:S02]  /*8020*/  SHFL.BFLY P2, R30, R29, R28, R27 ;  /* 0x0c00001c1d1e7389 */ /* 0x000064000004001b */
[----:B01----:R-:W-:Y:S01]  /*8030*/  ENDCOLLECTIVE ;  /* 0x000000000000791b */ /* 0x003fe20003800000 */
.L_x_730:
[----:B------:R-:W-:-:S05]  /*8040*/  FADD.FTZ R20, R20, R15 ;  /* 0x0000000f14147221 */ /* 0x000fca0000010000 */
[----:B------:R-:W-:Y:S01]  /*8050*/  MOV R29, R20 ;  /* 0x00000014001d7202 */ /* 0x000fe20000000f00 */
[----:B------:R-:W-:-:S07]  /*8060*/  IMAD.MOV.U32 R22, RZ, RZ, R30 ;  /* 0x000000ffff167224 */ /* 0x000fce00078e001e */
[----:B------:R-:W-:Y:S05]  /*8070*/  WARPSYNC.COLLECTIVE R26, `(.L_x_731) ;  /* 0x000000001a087348 */ /* 0x000fea0003c00000 */
[----:B------:R0:W1:Y:S02]  /*8080*/  SHFL.BFLY P2, R30, R29, R28, R27 ;  /* 0x0c00001c1d1e7389 */ /* 0x000064000004001b */
[----:B01----:R-:W-:Y:S01]  /*8090*/  ENDCOLLECTIVE ;  /* 0x000000000000791b */ /* 0x003fe20003800000 */
.L_x_731:
[----:B------:R-:W-:-:S05]  /*80a0*/  FADD.FTZ R22, R21, R22 ;  /* 0x0000001615167221 */ /* 0x000fca0000010000 */
[----:B------:R-:W-:Y:S01]  /*80b0*/  MOV R29, R22 ;  /* 0x00000016001d7202 */ /* 0x000fe20000000f00 */
[----:B------:R-:W-:Y:S01]  /*80c0*/  IMAD.MOV.U32 R28, RZ, RZ, 0x2 ;  /* 0x00000002ff1c7424 */ /* 0x000fe200078e00ff */
[----:B------:R-:W-:-:S07]  /*80d0*/  MOV R23, R30 ;  /* 0x0000001e00177202 */ /* 0x000fce0000000f00 */
[----:B------:R-:W-:Y:S05]  /*80e0*/  WARPSYNC.COLLECTIVE R26, `(.L_x_732) ;  /* 0x000000001a087348 */ /* 0x000fea0003c00000 */
[----:B------:R0:W1:Y:S02]  /*80f0*/  SHFL.BFLY P2, R30, R29, R28, R27 ;  /* 0x0c00001c1d1e7389 */ /* 0x000064000004001b */
[----:B01----:R-:W-:Y:S01]  /*8100*/  ENDCOLLECTIVE ;  /* 0x000000000000791b */ /* 0x003fe20003800000 */
.L_x_732:
[----:B------:R-:W-:-:S05]  /*8110*/  FADD.FTZ R23, R20, R23 ;  /* 0x0000001714177221 */ /* 0x000fca0000010000 */
[----:B------:R-:W-:Y:S02]  /*8120*/  MOV R29, R23 ;  /* 0x00000017001d7202 */ /* 0x000fe40000000f00 */
[----:B------:R-:W-:-:S07]  /*8130*/  MOV R25, R30 ;  /* 0x0000001e00197202 */ /* 0x000fce0000000f00 */
[----:B------:R-:W-:Y:S05]  /*8140*/  WARPSYNC.COLLECTIVE R26, `(.L_x_733) ;  /* 0x000000001a087348 */ /* 0x000fea0003c00000 */
[----:B------:R0:W1:Y:S02]  /*8150*/  SHFL.BFLY P2, R30, R29, R28, R27 ;  /* 0x0c00001c1d1e7389 */ /* 0x000064000004001b */
[----:B01----:R-:W-:Y:S01]  /*8160*/  ENDCOLLECTIVE ;  /* 0x000000000000791b */ /* 0x003fe20003800000 */
.L_x_733:
[----:B------:R-:W-:Y:S01]  /*8170*/  FADD.FTZ R25, R22, R25 ;  /* 0x0000001916197221 */ /* 0x000fe20000010000 */
[----:B------:R-:W-:-:S03]  /*8180*/  HFMA2.MMA R28, -RZ, RZ, 0, 5.9604644775390625e-08 ;  /* 0x00000001ff1c7435 */ /* 0x000fc600000001ff */
[----:B------:R-:W-:Y:S01]  /*8190*/  IMAD.MOV.U32 R29, RZ, RZ, R25 ;  /* 0x000000ffff1d7224 */ /* 0x000fe200078e0019 */
[----:B------:R-:W-:-:S07]  /*81a0*/  MOV R14, R30 ;  /* 0x0000001e000e7202 */ /* 0x000fce0000000f00 */
[----:B------:R-:W-:Y:S05]  /*81b0*/  WARPSYNC.COLLECTIVE R26, `(.L_x_734) ;  /* 0x000000001a087348 */ /* 0x000fea0003c00000 */
[----:B------:R0:W1:Y:S02]  /*81c0*/  SHFL.BFLY P2, R30, R29, R28, R27 ;  /* 0x0c00001c1d1e7389 */ /* 0x000064000004001b */
[----:B01----:R-:W-:Y:S01]  /*81d0*/  ENDCOLLECTIVE ;  /* 0x000000000000791b */ /* 0x003fe20003800000 */
.L_x_734:
[----:B------:R-:W-:-:S05]  /*81e0*/  FADD.FTZ R14, R23, R14 ;  /* 0x0000000e170e7221 */ /* 0x000fca0000010000 */
[----:B------:R-:W-:Y:S02]  /*81f0*/  MOV R29, R14 ;  /* 0x0000000e001d7202 */ /* 0x000fe40000000f00 */
[----:B------:R-:W-:-:S07]  /*8200*/  MOV R24, R30 ;  /* 0x0000001e00187202 */ /* 0x000fce0000000f00 */
[----:B------:R-:W-:Y:S05]  /*8210*/  WARPSYNC.COLLECTIVE R26, `(.L_x_735) ;  /* 0x000000001a087348 */ /* 0x000fea0003c00000 */
[----:B------:R0:W1:Y:S02]  /*8220*/  SHFL.BFLY P2, R30, R29, R28, R27 ;  /* 0x0c00001c1d1e7389 */ /* 0x000064000004001b */
[----:B01----:R-:W-:Y:S01]  /*8230*/  ENDCOLLECTIVE ;  /* 0x000000000000791b */ /* 0x003fe20003800000 */
.L_x_735:
[----:B------:R-:W-:Y:S01]  /*8240*/  FADD.FTZ R24, R25, R24 ;  /* 0x0000001819187221 */ /* 0x000fe20000010000 */
[----:B------:R-:W-:Y:S06]  /*8250*/  BRA `(.L_x_736) ;  /* 0xffffffe800647947 */ /* 0x000fec000383ffff */
.L_x_706:
        /* <DEDUP_REMOVED lines=8> */
.L_x_738:
[----:B------:R-:W-:Y:S05]  /*82e0*/  BSYNC B0 ;  /* 0x0000000000007941 */ /* 0x000fea0003800000 */
.L_x_737:
        /* <DEDUP_REMOVED lines=11> */
.L_x_739:
        /* <DEDUP_REMOVED lines=16> */
.L_x_740:
[----:B------:R-:W-:Y:S01]  /*84a0*/  MOV R29, R17 ;  /* 0x00000011001d7202 */ /* 0x000fe20000000f00 */
[----:B------:R-:W-:-:S07]  /*84b0*/  IMAD.MOV.U32 R16, RZ, RZ, R30 ;  /* 0x000000ffff107224 */ /* 0x000fce00078e001e */
[----:B------:R-:W-:Y:S05]  /*84c0*/  WARPSYNC.COLLECTIVE R26, `(.L_x_741) ;  /* 0x000000001a087348 */ /* 0x000fea0003c00000 */
[----:B------:R0:W1:Y:S02]  /*84d0*/  SHFL.BFLY P2, R30, R29, R28, R27 ;  /* 0x0c00001c1d1e7389 */ /* 0x000064000004001b */
[----:B01----:R-:W-:Y:S01]  /*84e0*/  ENDCOLLECTIVE ;  /* 0x000000000000791b */ /* 0x003fe20003800000 */
.L_x_741:
        /* <DEDUP_REMOVED lines=15> */
.L_x_742:
[----:B------:R-:W-:Y:S02]  /*85e0*/  MOV R29, R14 ;  /* 0x0000000e001d7202 */ /* 0x000fe40000000f00 */
[----:B------:R-:W-:-:S07]  /*85f0*/  MOV R16, R30 ;  /* 0x0000001e00107202 */ /* 0x000fce0000000f00 */
[----:B------:R-:W-:Y:S05]  /*8600*/  WARPSYNC.COLLECTIVE R26, `(.L_x_743) ;  /* 0x000000001a087348 */ /* 0x000fea0003c00000 */
[----:B------:R0:W1:Y:S02]  /*8610*/  SHFL.BFLY P2, R30, R29, R28, R27 ;  /* 0x0c00001c1d1e7389 */ /* 0x000064000004001b */
[----:B01----:R-:W-:Y:S01]  /*8620*/  ENDCOLLECTIVE ;  /* 0x000000000000791b */ /* 0x003fe20003800000 */
.L_x_743:
        /* <DEDUP_REMOVED lines=9> */
.L_x_744:
[----:B------:R-:W-:Y:S02]  /*86c0*/  MOV R29, R17 ;  /* 0x00000011001d7202 */ /* 0x000fe40000000f00 */
[----:B------:R-:W-:-:S07]  /*86d0*/  MOV R19, R30 ;  /* 0x0000001e00137202 */ /* 0x000fce0000000f00 */
[----:B------:R-:W-:Y:S05]  /*86e0*/  WARPSYNC.COLLECTIVE R26, `(.L_x_745) ;  /* 0x000000001a087348 */ /* 0x000fea0003c00000 */
[----:B------:R0:W1:Y:S02]  /*86f0*/  SHFL.BFLY P2, R30, R29, R28, R27 ;  /* 0x0c00001c1d1e7389 */ /* 0x000064000004001b */
[----:B01----:R-:W-:Y:S01]  /*8700*/  ENDCOLLECTIVE ;  /* 0x000000000000791b */ /* 0x003fe20003800000 */
.L_x_745:
[----:B------:R-:W-:Y:S01]  /*8710*/  FADD.FTZ R16, R16, R19 ;  /* 0x0000001310107221 */ /* 0x000fe20000010000 */
[----:B------:R-:W-:Y:S01]  /*8720*/  HFMA2.MMA R28, -RZ, RZ, 0, 4.76837158203125e-07 ;  /* 0x00000008ff1c7435 */ /* 0x000fe200000001ff */
[----:B------:R-:W-:Y:S01]  /*8730*/  MOV R29, R32 ;  /* 0x00000020001d7202 */ /* 0x000fe20000000f00 */
[----:B------:R-:W-:-:S09]  /*8740*/  IMAD.MOV.U32 R14, RZ, RZ, R30 ;  /* 0x000000ffff0e7224 */ /* 0x000fd200078e001e */
[----:B------:R-:W-:Y:S05]  /*8750*/  WARPSYNC.COLLECTIVE R26, `(.L_x_746) ;  /* 0x000000001a087348 */ /* 0x000fea0003c00000 */
[----:B------:R0:W1:Y:S02]  /*8760*/  SHFL.BFLY P2, R30, R29, R28, R27 ;  /* 0x0c00001c1d1e7389 */ /* 0x000064000004001b */
[----:B01----:R-:W-:Y:S01]  /*8770*/  ENDCOLLECTIVE ;  /* 0x000000000000791b */ /* 0x003fe20003800000 */
.L_x_746:
[----:B------:R-:W-:Y:S01]  /*8780*/  FADD.FTZ R44, R17, R14 ;  /* 0x0000000e112c7221 */ /* 0x000fe20000010000 */
[----:B------:R-:W-:Y:S01]  /*8790*/  IMAD.MOV.U32 R29, RZ, RZ, R34 ;  /* 0x000000ffff1d7224 */ /* 0x000fe200078e0022 */
[----:B------:R-:W-:-:S07]  /*87a0*/  MOV R31, R30 ;  /* 0x0000001e001f7202 */ /* 0x000fce0000000f00 */
[----:B------:R-:W-:Y:S05]  /*87b0*/  WARPSYNC.COLLECTIVE R26, `(.L_x_747) ;  /* 0x000000001a087348 */ /* 0x000fea0003c00000 */
[----:B------:R0:W1:Y:S02]  /*87c0*/  SHFL.BFLY P2, R30, R29, R28, R27 ;  /* 0x0c00001c1d1e7389 */ /* 0x000064000004001b */
[----:B01----:R-:W-:Y:S01]  /*87d0*/  ENDCOLLECTIVE ;  /* 0x000000000000791b */ /* 0x003fe20003800000 */
.L_x_747:
[----:B------:R-:W-:-:S05]  /*87e0*/  FADD.FTZ R31, R31, R32 ;  /* 0x000000201f1f7221 */ /* 0x000fca0000010000 */
[----:B------:R-:W-:Y:S01]  /*87f0*/  MOV R29, R31 ;  /* 0x0000001f001d7202 */ /* 0x000fe20000000f00 */
[----:B------:R-:W-:Y:S01]  /*8800*/  IMAD.MOV.U32 R28, RZ, RZ, 0x4 ;  /* 0x00000004ff1c7424 */ /* 0x000fe200078e00ff */
[----:B------:R-:W-:-:S07]  /*8810*/  MOV R33, R30 ;  /* 0x0000001e00217202 */ /* 0x000fce0000000f00 */
[----:B------:R-:W-:Y:S05]  /*8820*/  WARPSYNC.COLLECTIVE R26, `(.L_x_748) ;  /* 0x000000001a087348 */ /* 0x000fea0003c00000 */
[----:B------:R0:W1:Y:S02]  /*8830*/  SHFL.BFLY P2, R30, R29, R28, R27 ;  /* 0x0c00001c1d1e7389 */ /* 0x000064000004001b */
[----:B01----:R-:W-:Y:S01]  /*8840*/  ENDCOLLECTIVE ;  /* 0x000000000000791b */ /* 0x003fe20003800000 */
.L_x_748:
[----:B------:R-:W-:-:S05]  /*8850*/  FADD.FTZ R33, R33, R34 ;  /* 0x0000002221217221 */ /* 0x000fca0000010000 */
[----:B------:R-:W-:Y:S02]  /*8860*/  MOV R29, R33 ;  /* 0x00000021001d7202 */ /* 0x000fe40000000f00 */
[----:B------:R-:W-:-:S07]  /*8870*/  MOV R20, R30 ;  /* 0x0000001e00147202 */ /* 0x000fce0000000f00 */
[----:B------:R-:W-:Y:S05]  /*8880*/  WARPSYNC.COLLECTIVE R26, `(.L_x_749) ;  /* 0x000000001a087348 */ /* 0x000fea0003c00000 */
[----:B------:R0:W1:Y:S02]  /*8890*/  SHFL.BFLY P2, R30, R29, R28, R27 ;  /* 0x0c00001c1d1e7389 */ /* 0x000064000004001b */
[----:B01----:R-:W-:Y:S01]  /*88a0*/  ENDCOLLECTIVE ;  /* 0x000000000000791b */ /* 0x003fe20003800000 */
.L_x_749:
[----:B------:R-:W-:Y:S01]  /*88b0*/  FADD.FTZ R35, R31, R20 ;  /* 0x000000141f237221 */ /* 0x000fe20000010000 */
[----:B------:R-:W-:-:S04]  /*88c0*/  HFMA2.MMA R28, -RZ, RZ, 0, 1.1920928955078125e-07 ;  /* 0x00000002ff1c7435 */ /* 0x000fc800000001ff */
[----:B------:R-:W-:Y:S02]  /*88d0*/  MOV R29, R35 ;  /* 0x00000023001d7202 */ /* 0x000fe40000000f00 */
[----:B------:R-:W-:-:S07]  /*88e0*/  MOV R36, R30 ;  /* 0x0000001e00247202 */ /* 0x000fce0000000f00 */
[----:B------:R-:W-:Y:S05]  /*88f0*/  WARPSYNC.COLLECTIVE R26, `(.L_x_750) ;  /* 0x000000001a087348 */ /* 0x000fea0003c00000 */
[----:B------:R0:W1:Y:S02]  /*8900*/  SHFL.BFLY P2, R30, R29, R28, R27 ;  /* 0x0c00001c1d1e7389 */ /* 0x000064000004001b */
[----:B01----:R-:W-:Y:S01]  /*8910*/  ENDCOLLECTIVE ;  /* 0x000000000000791b */ /* 0x003fe20003800000 */
.L_x_750:
[----:B------:R-:W-:-:S05]  /*8920*/  FADD.FTZ R36, R33, R36 ;  /* 0x0000002421247221 */ /* 0x000fca0000010000 */
[----:B------:R-:W-:Y:S01]  /*8930*/  MOV R29, R36 ;  /* 0x00000024001d7202 */ /* 0x000fe20000000f00 */
[----:B------:R-:W-:-:S07]  /*8940*/  IMAD.MOV.U32 R18, RZ, RZ, R30 ;  /* 0x000000ffff127224 */ /* 0x000fce00078e001e */
[----:B------:R-:W-:Y:S05]  /*8950*/  WARPSYNC.COLLECTIVE R26, `(.L_x_751) ;  /* 0x000000001a087348 */ /* 0x000fea0003c00000 */
[----:B------:R0:W1:Y:S02]  /*8960*/  SHFL.BFLY P2, R30, R29, R28, R27 ;  /* 0x0c00001c1d1e7389 */ /* 0x000064000004001b */
[----:B01----:R-:W-:Y:S01]  /*8970*/  ENDCOLLECTIVE ;  /* 0x000000000000791b */ /* 0x003fe20003800000 */
.L_x_751:
        /* <DEDUP_REMOVED lines=8> */
.L_x_752:
[----:B------:R-:W-:Y:S01]  /*8a00*/  FADD.FTZ R36, R36, R21 ;  /* 0x0000001524247221 */ /* 0x000fe20000010000 */
[----:B------:R-:W-:-:S04]  /*8a10*/  HFMA2.MMA R21, -RZ, RZ, 0, 0 ;  /* 0x00000000ff157435 */ /* 0x000fc800000001ff */
[----:B------:R-:W-:Y:S02]  /*8a20*/  MOV R29, R36 ;  /* 0x00000024001d7202 */ /* 0x000fe40000000f00 */
[----:B------:R-:W-:-:S07]  /*8a30*/  MOV R34, R30 ;  /* 0x0000001e00227202 */ /* 0x000fce0000000f00 */
[----:B------:R-:W-:Y:S05]  /*8a40*/  WARPSYNC.COLLECTIVE R26, `(.L_x_753) ;  /* 0x000000001a087348 */ /* 0x000fea0003c00000 */
[----:B------:R0:W1:Y:S02]  /*8a50*/  SHFL.BFLY P2, R30, R29, R28, R27 ;  /* 0x0c00001c1d1e7389 */ /* 0x000064000004001b */
[----:B01----:R-:W-:Y:S01]  /*8a60*/  ENDCOLLECTIVE ;  /* 0x000000000000791b */ /* 0x003fe20003800000 */
.L_x_753:
[----:B------:R-:W-:Y:S01]  /*8a70*/  FADD.FTZ R34, R35, R34 ;  /* 0x0000002223227221 */ /* 0x000fe20000010000 */
[----:B------:R-:W-:Y:S01]  /*8a80*/  HFMA2.MMA R28, -RZ, RZ, 0, 4.76837158203125e-07 ;  /* 0x00000008ff1c7435 */ /* 0x000fe200000001ff */
[----:B------:R-:W-:Y:S01]  /*8a90*/  IMAD.MOV.U32 R29, RZ, RZ, R24 ;  /* 0x000000ffff1d7224 */ /* 0x000fe200078e0018 */
[----:B------:R-:W-:-:S09]  /*8aa0*/  MOV R33, R30 ;  /* 0x0000001e00217202 */ /* 0x000fd20000000f00 */
[----:B------:R-:W-:Y:S05]  /*8ab0*/  WARPSYNC.COLLECTIVE R26, `(.L_x_754) ;  /* 0x000000001a087348 */ /* 0x000fea0003c00000 */
[----:B------:R0:W1:Y:S02]  /*8ac0*/  SHFL.BFLY P2, R30, R29, R28, R27 ;  /* 0x0c00001c1d1e7389 */ /* 0x000064000004001b */
[----:B01----:R-:W-:Y:S01]  /*8ad0*/  ENDCOLLECTIVE ;  /* 0x000000000000791b */ /* 0x003fe20003800000 */
.L_x_754:
[----:B------:R-:W-:Y:S01]  /*8ae0*/  FADD.FTZ R33, R36, R33 ;  /* 0x0000002124217221 */ /* 0x000fe20000010000 */
[----:B------:R-:W-:Y:S02]  /*8af0*/  MOV R29, R23 ;  /* 0x00000017001d7202 */ /* 0x000fe40000000f00 */
[----:B------:R-:W-:-:S07]  /*8b00*/  MOV R37, R30 ;  /* 0x0000001e00257202 */ /* 0x000fce0000000f00 */
[----:B------:R-:W-:Y:S05]  /*8b10*/  WARPSYNC.COLLECTIVE R26, `(.L_x_755) ;  /* 0x000000001a087348 */ /* 0x000fea0003c00000 */
[----:B------:R0:W1:Y:S02]  /*8b20*/  SHFL.BFLY P2, R30, R29, R28, R27 ;  /* 0x0c00001c1d1e7389 */ /* 0x000064000004001b */
[----:B01----:R-:W-:Y:S01]  /*8b30*/  ENDCOLLECTIVE ;  /* 0x000000000000791b */ /* 0x003fe20003800000 */
.L_x_755:
        /* <DEDUP_REMOVED lines=8> */
.L_x_756:
        /* <DEDUP_REMOVED lines=8> */
.L_x_757:
        /* <DEDUP_REMOVED lines=10> */
.L_x_758:
[----:B------:R0:W1:Y:S04]  /*8ce0*/  @!P0 LDS R22, [R39] ;  /* 0x0000000027168984 */ /* 0x0000680000000800 */
[----:B------:R0:W2:Y:S01]  /*8cf0*/  @!P0 LDS R20, [R39+0x500] ;  /* 0x0005000027148984 */ /* 0x0000a20000000800 */
[----:B------:R-:W-:Y:S01]  /*8d00*/  IMAD.MOV.U32 R29, RZ, RZ, R37 ;  /* 0x000000ffff1d7224 */ /* 0x000fe200078e0025 */
[----:B------:R-:W-:-:S07]  /*8d10*/  MOV R23, R30 ;  /* 0x0000001e00177202 */ /* 0x000fce0000000f00 */
[----:B012---:R-:W-:Y:S05]  /*8d20*/  WARPSYNC.COLLECTIVE R26, `(.L_x_759) ;  /* 0x000000001a087348 */ /* 0x007fea0003c00000 */
[----:B------:R3:W4:Y:S02]  /*8d30*/  SHFL.BFLY P2, R30, R29, R28, R27 ;  /* 0x0c00001c1d1e7389 */ /* 0x000724000004001b */
[----:B01234-:R-:W-:Y:S01]  /*8d40*/  ENDCOLLECTIVE ;  /* 0x000000000000791b */ /* 0x01ffe20003800000 */
.L_x_759:
        /* <DEDUP_REMOVED lines=9> */
.L_x_760:
        /* <DEDUP_REMOVED lines=9> */
.L_x_761:
[----:B------:R-:W-:Y:S01]  /*8e70*/  FADD.FTZ R38, R38, R39 ;  /* 0x0000002726267221 */ /* 0x000fe20000010000 */
[----:B------:R-:W-:Y:S01]  /*8e80*/  HFMA2.MMA R28, -RZ, RZ, 0, 4.76837158203125e-07 ;  /* 0x00000008ff1c7435 */ /* 0x000fe200000001ff */
[----:B------:R-:W-:Y:S02]  /*8e90*/  MOV R29, R21 ;  /* 0x00000015001d7202 */ /* 0x000fe40000000f00 */
[----:B------:R-:W-:-:S08]  /*8ea0*/  MOV R40, R30 ;  /* 0x0000001e00287202 */ /* 0x000fd00000000f00 */
[----:B------:R-:W-:Y:S05]  /*8eb0*/  WARPSYNC.COLLECTIVE R26, `(.L_x_762) ;  /* 0x000000001a087348 */ /* 0x000fea0003c00000 */
[----:B------:R0:W1:Y:S02]  /*8ec0*/  SHFL.BFLY P2, R30, R29, R28, R27 ;  /* 0x0c00001c1d1e7389 */ /* 0x000064000004001b */
[----:B01----:R-:W-:Y:S01]  /*8ed0*/  ENDCOLLECTIVE ;  /* 0x000000000000791b */ /* 0x003fe20003800000 */
.L_x_762:
[----:B------:R-:W-:Y:S01]  /*8ee0*/  FADD.FTZ R37, R37, R40 ;  /* 0x0000002825257221 */ /* 0x000fe20000010000 */
[----:B------:R-:W-:Y:S01]  /*8ef0*/  MOV R29, R18 ;  /* 0x00000012001d7202 */ /* 0x000fe20000000f00 */
[----:B------:R-:W-:-:S07]  /*8f00*/  IMAD.MOV.U32 R42, RZ, RZ, R30 ;  /* 0x000000ffff2a7224 */ /* 0x000fce00078e001e */
[----:B------:R-:W-:Y:S05]  /*8f10*/  WARPSYNC.COLLECTIVE R26, `(.L_x_763) ;  /* 0x000000001a087348 */ /* 0x000fea0003c00000 */
[----:B------:R0:W1:Y:S02]  /*8f20*/  SHFL.BFLY P2, R30, R29, R28, R27 ;  /* 0x0c00001c1d1e7389 */ /* 0x000064000004001b */
[----:B01----:R-:W-:Y:S01]  /*8f30*/  ENDCOLLECTIVE ;  /* 0x000000000000791b */ /* 0x003fe20003800000 */
.L_x_763:
[----:B------:R-:W-:Y:S01]  /*8f40*/  FADD.FTZ R42, R42, R21 ;  /* 0x000000152a2a7221 */ /* 0x000fe20000010000 */
[----:B------:R-:W-:-:S03]  /*8f50*/  HFMA2.MMA R28, -RZ, RZ, 0, 2.384185791015625e-07 ;  /* 0x00000004ff1c7435 */ /* 0x000fc600000001ff */
[----:B------:R-:W-:Y:S01]  /*8f60*/  IMAD.MOV.U32 R29, RZ, RZ, R42 ;  /* 0x000000ffff1d7224 */ /* 0x000fe200078e002a */
[----:B------:R-:W-:-:S07]  /*8f70*/  MOV R23, R30 ;  /* 0x0000001e00177202 */ /* 0x000fce0000000f00 */
[----:B------:R-:W-:Y:S05]  /*8f80*/  WARPSYNC.COLLECTIVE R26, `(.L_x_764) ;  /* 0x000000001a087348 */ /* 0x000fea0003c00000 */
[----:B------:R0:W1:Y:S02]  /*8f90*/  SHFL.BFLY P2, R30, R29, R28, R27 ;  /* 0x0c00001c1d1e7389 */ /* 0x000064000004001b */
[----:B01----:R-:W-:Y:S01]  /*8fa0*/  ENDCOLLECTIVE ;  /* 0x000000000000791b */ /* 0x003fe20003800000 */
.L_x_764:
        /* <DEDUP_REMOVED lines=8> */
.L_x_765:
        /* <DEDUP_REMOVED lines=12> */
.L_x_766:
        /* <DEDUP_REMOVED lines=13> */
.L_x_767:
        /* <DEDUP_REMOVED lines=14> */
.L_x_768:
        /* <DEDUP_REMOVED lines=11> */
.L_x_769:
[----:B------:R-:W-:Y:S01]  /*9350*/  FADD.FTZ R35, R42, R35 ;  /* 0x000000232a237221 */ /* 0x000fe20000010000 */
[----:B------:R-:W-:Y:S06]  /*9360*/  BRA `(.L_x_770) ;  /* 0xffffffe000d47947 */ /* 0x000fec000383ffff */
.L_x_771:
        /* <DEDUP_REMOVED lines=9> */
.L_x_3547:


//--------------------- .text._ZN13group_norm_v218gn_bwd_cuda_kernelI13__nv_bfloat16Li320ELi3ELi16ELi160ELi256ELb1ELb1ELi8ELi320ELi320ELi4ELb1ELi10ELb0ELb0ELNS_15WgradSyncMethodE2ENS_16CompileConditionILi900EEEEEvPT_S6_S6_PKS5_S8_S8_S8_PKfflPfPj --------------------------
	.section	.text._ZN13group_norm_v218gn_bwd_cuda_kernelI13__nv_bfloat16Li320ELi3ELi16ELi160ELi256ELb1ELb1ELi8ELi320ELi320ELi4ELb1ELi10ELb0ELb0ELNS_15WgradSyncMethodE2ENS_16CompileConditionILi900EEEEEvPT_S6_S6_PKS5_S8_S8_S8_PKfflPfPj,"ax",@progbits
	.align	128
        .global         _ZN13group_norm_v218gn_bwd_cuda_kernelI13__nv_bfloat16Li320ELi3ELi16ELi160ELi256ELb1ELb1ELi8ELi320ELi320ELi4ELb1ELi10ELb0ELb0ELNS_15WgradSyncMethodE2ENS_16CompileConditionILi900EEEEEvPT_S6_S6_PKS5_S8_S8_S8_PKfflPfPj
        .type           _ZN13group_norm_v218gn_bwd_cuda_kernelI13__nv_bfloat16Li320ELi3ELi16ELi160ELi256ELb1ELb1ELi8ELi320ELi320ELi4ELb1ELi10ELb0ELb0ELNS_15WgradSyncMethodE2ENS_16CompileConditionILi900EEEEEvPT_S6_S6_PKS5_S8_S8_S8_PKfflPfPj,@function
        .size           _ZN13group_norm_v218gn_bwd_cuda_kernelI13__nv_bfloat16Li320ELi3ELi16ELi160ELi256ELb1ELb1ELi8ELi320ELi320ELi4ELb1ELi10ELb0ELb0ELNS_15WgradSyncMethodE2ENS_16CompileConditionILi900EEEEEvPT_S6_S6_PKS5_S8_S8_S8_PKfflPfPj,(.L_x_3548 - _ZN13group_norm_v218gn_bwd_cuda_kernelI13__nv_bfloat16Li320ELi3ELi16ELi160ELi256ELb1ELb1ELi8ELi320ELi320ELi4ELb1ELi10ELb0ELb0ELNS_15WgradSyncMethodE2ENS_16CompileConditionILi900EEEEEvPT_S6_S6_PKS5_S8_S8_S8_PKfflPfPj)
        .other          _ZN13group_norm_v218gn_bwd_cuda_kernelI13__nv_bfloat16Li320ELi3ELi16ELi160ELi256ELb1ELb1ELi8ELi320ELi320ELi4ELb1ELi10ELb0ELb0ELNS_15WgradSyncMethodE2ENS_16CompileConditionILi900EEEEEvPT_S6_S6_PKS5_S8_S8_S8_PKfflPfPj,@"STO_CUDA_ENTRY STV_DEFAULT"
_ZN13group_norm_v218gn_bwd_cuda_kernelI13__nv_bfloat16Li320ELi3ELi16ELi160ELi256ELb1ELb1ELi8ELi320ELi320ELi4ELb1ELi10ELb0ELb0ELNS_15WgradSyncMethodE2ENS_16CompileConditionILi900EEEEEvPT_S6_S6_PKS5_S8_S8_S8_PKfflPfPj:
.text._ZN13group_norm_v218gn_bwd_cuda_kernelI13__nv_bfloat16Li320ELi3ELi16ELi160ELi256ELb1ELb1ELi8ELi320ELi320ELi4ELb1ELi10ELb0ELb0ELNS_15WgradSyncMethodE2ENS_16CompileConditionILi900EEEEEvPT_S6_S6_PKS5_S8_S8_S8_PKfflPfPj:
        /* <DEDUP_REMOVED lines=17> */
[----:B------:R-:W-:Y:S01]  /*0110*/  ULDC.64 UR4, c[0x0][0x268] ;  /* 0x00009a0000047ab9 */ /* 0x000fe20000000a00 */
[----:B------:R-:W-:Y:S01]  /*0120*/  IADD3 R3, -R46, RZ, RZ ;  /* 0x000000ff2e037210 */ /* 0x000fe20007ffe1ff */
[----:B------:R-:W-:Y:S01]  /*0130*/  UIADD3 UR4, UP0, UR4, 0x28, URZ ;  /* 0x0000002804047890 */ /* 0x000fe2000ff1e03f */
[----:B------:R-:W-:Y:S02]  /*0140*/  MOV R5, 0x7ffffec1 ;  /* 0x7ffffec100057802 */ /* 0x000fe40000000f00 */
[----:B------:R-:W-:Y:S01]  /*0150*/  ISETP.NE.AND P0, PT, R48, R3, PT ;  /* 0x000000033000720c */ /* 0x000fe20003f05270 */
[----:B------:R-:W-:Y:S02]  /*0160*/  UIADD3.X UR5, URZ, UR5, URZ, UP0, !UPT ;  /* 0x000000053f057290 */ /* 0x000fe400087fe43f */
[----:B------:R-:W-:Y:S01]  /*0170*/  IMAD.U32 R2, RZ, RZ, UR4 ;  /* 0x00000004ff027e24 */ /* 0x000fe2000f8e00ff */
[----:B------:R-:W-:-:S03]  /*0180*/  SEL R5, R5, 0x1, !P0 ;  /* 0x0000000105057807 */ /* 0x000fc60004000000 */
[----:B------:R-:W-:Y:S01]  /*0190*/  MOV R3, UR5 ;  /* 0x0000000500037c02 */ /* 0x000fe20008000f00 */
[----:B------:R-:W-:Y:S06]  /*01a0*/  MEMBAR.ALL.GPU ;  /* 0x0000000000007992 */ /* 0x000fec000000a000 */
[----:B------:R-:W-:-:S00]  /*01b0*/  ERRBAR ;  /* 0x00000000000079ab */ /* 0x000fc00000000000 */
[----:B------:R-:W-:Y:S06]  /*01c0*/  CGAERRBAR ;  /* 0x00000000000075ab */ /* 0x000fec0000000000 */
[----:B------:R0:W5:Y:S02]  /*01d0*/  ATOM.E.ADD.STRONG.GPU PT, R5, desc[UR10][R2.64], R5 ;  /* 0x000000050205798a */ /* 0x00016400081ee1ca */
.L_x_774:
[----:B------:R-:W2:Y:S04]  /*01e0*/  LD.E.STRONG.GPU R0, desc[UR10][R2.64] ;  /* 0x0000000a02007980 */ /* 0x000ea8000c10f900 */
[----:B--2---:R-:W-:Y:S01]  /*01f0*/  CCTL.IVALL ;  /* 0x00000000ff00798f */ /* 0x004fe20002000000 */
[----:B------:R-:W-:Y:S05]  /*0200*/  YIELD ;  /* 0x0000000000007946 */ /* 0x000fea0003800000 */
[----:B-----5:R-:W-:-:S04]  /*0210*/  LOP3.LUT R0, R0, R5, RZ, 0x3c, !PT ;  /* 0x0000000500007212 */ /* 0x020fc800078e3cff */
[----:B------:R-:W-:-:S13]  /*0220*/  ISETP.GT.AND P0, PT, R0, -0x1, PT ;  /* 0xffffffff0000780c */ /* 0x000fda0003f04270 */
[----:B------:R-:W-:Y:S05]  /*0230*/  @P0 BRA `(.L_x_774) ;  /* 0xfffffffc00e80947 */ /* 0x000fea000383ffff */
.L_x_773:
[----:B------:R-:W-:Y:S05]  /*0240*/  WARPSYNC.ALL ;  /* 0x0000000000007948 */ /* 0x000fea0003800000 */
[----:B------:R-:W-:Y:S06]  /*0250*/  BAR.SYNC.DEFER_BLOCKING 0x0 ;  /* 0x0000000000007b1d */ /* 0x000fec0000010000 */
[----:B------:R-:W-:Y:S05]  /*0260*/  BRA `(.L_x_775) ;  /* 0x0000002800d07947 */ /* 0x000fea0003800000 */
.L_x_772:
[----:B------:R-:W0:Y:S01]  /*0270*/  S2R R45, SR_TID.X ;  /* 0x00000000002d7919 */ /* 0x000e220000002100 */
[----:B------:R-:W-:Y:S01]  /*0280*/  SHF.L.U32 R0, R48, 0x3, RZ ;  /* 0x0000000330007819 */ /* 0x000fe200000006ff */
[----:B------:R-:W-:Y:S01]  /*0290*/  UMOV UR4, URZ ;  /* 0x0000003f00047c82 */ /* 0x000fe20008000000 */
[----:B------:R-:W1:Y:S02]  /*02a0*/  S2R R5, SR_CgaCtaId ;  /* 0x0000000000057919 */ /* 0x000e640000008800 */
[----:B------:R-:W-:Y:S01]  /*02b0*/  LOP3.LUT R0, R0, 0xf8, RZ, 0xc0, !PT ;  /* 0x000000f800007812 */ /* 0x000fe200078ec0ff */
[----:B0-----:R-:W-:Y:S01]  /*02c0*/  IMAD.WIDE.U32 R2, R45, -0x33333333, RZ ;  /* 0xcccccccd2d027825 */ /* 0x001fe200078e00ff */
[----:B------:R-:W-:-:S04]  /*02d0*/  MOV R2, 0x400 ;  /* 0x0000040000027802 */ /* 0x000fc80000000f00 */
[----:B------:R-:W-:Y:S01]  /*02e0*/  SHF.R.U32.HI R3, RZ, 0x6, R3 ;  /* 0x00000006ff037819 */ /* 0x000fe20000011603 */
[----:B------:R-:W-:-:S03]  /*02f0*/  VIADD R2, R2, 0x2800 ;  /* 0x0000280002027836 */ /* 0x000fc60000000000 */
[----:B------:R-:W-:Y:S01]  /*0300*/  IADD3 R0, R0, R3, RZ ;  /* 0x0000000300007210 */ /* 0x000fe20007ffe0ff */
[----:B------:R-:W-:Y:S01]  /*0310*/  IMAD R43, R3, -0x50, R45 ;  /* 0xffffffb0032b7824 */ /* 0x000fe200078e022d */
[----:B-1----:R-:W-:-:S03]  /*0320*/  LEA R44, R5, R2, 0x18 ;  /* 0x00000002052c7211 */ /* 0x002fc600078ec0ff */
[----:B------:R-:W-:-:S07]  /*0330*/  IMAD R42, R0, 0xa00, RZ ;  /* 0x00000a00002a7824 */ /* 0x000fce00078e02ff */
.L_x_787:
[C---:B-1----:R-:W-:Y:S01]  /*0340*/  LOP3.LUT R0, R46.reuse, 0x7, RZ, 0xc0, !PT ;  /* 0x000000072e007812 */ /* 0x042fe200078ec0ff */
[----:B------:R-:W-:Y:S01]  /*0350*/  ULDC.64 UR8, c[0x0][0x248] ;  /* 0x0000920000087ab9 */ /* 0x000fe20000000a00 */
[----:B------:R-:W-:Y:S01]  /*0360*/  SHF.R.U64 R9, R46, 0x3, R47 ;  /* 0x000000032e097819 */ /* 0x000fe2000000122f */
[----:B------:R-:W0:Y:S01]  /*0370*/  LDC.64 R10, c[0x0][0x240] ;  /* 0x00009000ff0a7b82 */ /* 0x000e220000000a00 */
[----:B------:R-:W-:Y:S01]  /*0380*/  ULDC UR5, c[0x0][0x250] ;  /* 0x0000940000057ab9 */ /* 0x000fe20000000800 */
[----:B------:R-:W-:-:S05]  /*0390*/  IMAD R0, R0, 0x140, RZ ;  /* 0x0000014000007824 */ /* 0x000fca00078e02ff */
[----:B------:R-:W-:Y:S02]  /*03a0*/  LEA R2, R43, R0, 0x2 ;  /* 0x000000002b027211 */ /* 0x000fe400078e10ff */
[----:B------:R-:W-:Y:S02]  /*03b0*/  SHF.R.U32.HI R0, RZ, 0x3, R47 ;  /* 0x00000003ff007819 */ /* 0x000fe4000001162f */
[----:B------:R-:W-:Y:S01]  /*03c0*/  SHF.R.S32.HI R3, RZ, 0x1f, R2 ;  /* 0x0000001fff037819 */ /* 0x000fe20000011402 */
[----:B------:R-:W-:-:S04]  /*03d0*/  IMAD.WIDE.U32 R4, R2, -0x33333333, RZ ;  /* 0xcccccccd02047825 */ /* 0x000fc800078e00ff */
[----:B------:R-:W-:Y:S01]  /*03e0*/  IMAD.WIDE.U32 R6, R9, 0xa0000, R2 ;  /* 0x000a000009067825 */ /* 0x000fe200078e0002 */
[----:B------:R-:W-:-:S03]  /*03f0*/  SHF.R.U32.HI R4, RZ, 0x7, R5 ;  /* 0x00000007ff047819 */ /* 0x000fc60000011605 */
[----:B------:R-:W-:Y:S01]  /*0400*/  IMAD R13, R0, 0xa0000, RZ ;  /* 0x000a0000000d7824 */ /* 0x000fe200078e02ff */
[C---:B------:R-:W-:Y:S01]  /*0410*/  LEA R8, P0, R9.reuse, R4, 0x4 ;  /* 0x0000000409087211 */ /* 0x040fe200078020ff */
[C---:B------:R-:W-:Y:S01]  /*0420*/  VIADD R3, R42.reuse, 0x2800 ;  /* 0x000028002a037836 */ /* 0x040fe20000000000 */
[----:B------:R-:W-:Y:S01]  /*0430*/  IADD3 R40, P1, R42, R6, RZ ;  /* 0x000000062a287210 */ /* 0x000fe20007f3e0ff */
[----:B------:R-:W1:Y:S01]  /*0440*/  LDC.64 R4, c[0x0][0x238] ;  /* 0x00008e00ff047b82 */ /* 0x000e620000000a00 */
[----:B------:R-:W-:Y:S02]  /*0450*/  LEA.HI.X R9, R9, RZ, R0, 0x4, P0 ;  /* 0x000000ff09097211 */ /* 0x000fe400000f2400 */
[----:B------:R-:W-:Y:S01]  /*0460*/  LEA R18, P0, R8, UR8, 0x3 ;  /* 0x0000000808127c11 */ /* 0x000fe2000f8018ff */
[----:B------:R-:W-:Y:S01]  /*0470*/  IMAD.SHL.U32 R41, R40, 0x2, RZ ;  /* 0x0000000228297824 */ /* 0x000fe200078e00ff */
[----:B------:R-:W-:Y:S02]  /*0480*/  IADD3 R0, R7, R13, RZ ;  /* 0x0000000d07007210 */ /* 0x000fe40007ffe0ff */
[----:B------:R-:W-:Y:S01]  /*0490*/  LEA.HI.X R19, R8, UR9, R9, 0x3, P0 ;  /* 0x0000000908137c11 */ /* 0x000fe200080f1c09 */
[----:B------:R-:W-:Y:S01]  /*04a0*/  ULDC.64 UR8, c[0x0][0x230] ;  /* 0x00008c0000087ab9 */ /* 0x000fe20000000a00 */
[----:B------:R-:W-:-:S02]  /*04b0*/  IADD3.X R7, RZ, R0, RZ, P1, !PT ;  /* 0x00000000ff077210 */ /* 0x000fc40000ffe4ff */
[----:B------:R-:W-:Y:S02]  /*04c0*/  IADD3 R3, P2, R3, R6, RZ ;  /* 0x0000000603037210 */ /* 0x000fe40007f5e0ff */
[----:B------:R-:W2:Y:S01]  /*04d0*/  LDG.E.64.CONSTANT R18, desc[UR10][R18.64] ;  /* 0x0000000a12127981 */ /* 0x000ea2000c1e9b00 */
[----:B------:R-:W-:Y:S02]  /*04e0*/  SHF.L.U64.HI R40, R40, 0x1, R7 ;  /* 0x0000000128287819 */ /* 0x000fe40000010207 */
[----:B------:R-:W-:Y:S02]  /*04f0*/  IADD3 R6, P0, R41, UR8, RZ ;  /* 0x0000000829067c10 */ /* 0x000fe4000ff1e0ff */
[----:B------:R-:W-:Y:S02]  /*0500*/  IADD3.X R0, RZ, R0, RZ, P2, !PT ;  /* 0x00000000ff007210 */ /* 0x000fe400017fe4ff */
[----:B------:R-:W-:Y:S02]  /*0510*/  IADD3.X R7, R40, UR9, RZ, P0, !PT ;  /* 0x0000000928077c10 */ /* 0x000fe400087fe4ff */
[----:B------:R-:W-:-:S02]  /*0520*/  SHF.L.U32 R38, R3, 0x1, RZ ;  /* 0x0000000103267819 */ /* 0x000fc400000006ff */
[----:B------:R-:W-:Y:S02]  /*0530*/  SHF.L.U64.HI R39, R3, 0x1, R0 ;  /* 0x0000000103277819 */ /* 0x000fe40000010200 */
[----:B------:R-:W3:Y:S01]  /*0540*/  LDG.E.64.CONSTANT R6, desc[UR10][R6.64] ;  /* 0x0000000a06067981 */ /* 0x000ee2000c1e9b00 */
[----:B------:R-:W-:Y:S01]  /*0550*/  IADD3 R12, P0, R38, UR8, RZ ;  /* 0x00000008260c7c10 */ /* 0x000fe2000ff1e0ff */
[----:B-1----:R-:W-:-:S04]  /*0560*/  IMAD.WIDE R4, R2, 0x2, R4 ;  /* 0x0000000202047825 */ /* 0x002fc800078e0204 */
[----:B0-----:R-:W-:Y:S01]  /*0570*/  IMAD.WIDE R10, R2, 0x2, R10 ;  /* 0x00000002020a7825 */ /* 0x001fe200078e020a */
[----:B------:R-:W-:Y:S01]  /*0580*/  IADD3.X R13, R39, UR9, RZ, P0, !PT ;  /* 0x00000009270d7c10 */ /* 0x000fe200087fe4ff */
[----:B------:R0:W4:Y:S01]  /*0590*/  LDG.E.64.CONSTANT R8, desc[UR10][R4.64] ;  /* 0x0000000a04087981 */ /* 0x000122000c1e9b00 */
[----:B------:R-:W-:-:S03]  /*05a0*/  ULDC.64 UR8, c[0x0][0x228] ;  /* 0x00008a0000087ab9 */ /* 0x000fc60000000a00 */
[----:B------:R-:W5:Y:S04]  /*05b0*/  LDG.E.64.CONSTANT R10, desc[UR10][R10.64] ;  /* 0x0000000a0a0a7981 */ /* 0x000f68000c1e9b00 */
[----:B------:R-:W5:Y:S01]  /*05c0*/  LDG.E.64.CONSTANT R12, desc[UR10][R12.64] ;  /* 0x0000000a0c0c7981 */ /* 0x000f62000c1e9b00 */
[----:B------:R-:W-:-:S04]  /*05d0*/  IADD3 R14, P0, R41, UR8, RZ ;  /* 0x00000008290e7c10 */ /* 0x000fc8000ff1e0ff */
[----:B------:R-:W-:-:S06]  /*05e0*/  IADD3.X R15, R40, UR9, RZ, P0, !PT ;  /* 0x00000009280f7c10 */ /* 0x000fcc00087fe4ff */
[----:B------:R-:W5:Y:S01]  /*05f0*/  LDG.E.64.CONSTANT R14, desc[UR10][R14.64] ;  /* 0x0000000a0e0e7981 */ /* 0x000f62000c1e9b00 */
[----:B------:R-:W-:-:S04]  /*0600*/  IADD3 R16, P0, R38, UR8, RZ ;  /* 0x0000000826107c10 */ /* 0x000fc8000ff1e0ff */
[----:B------:R-:W-:-:S06]  /*0610*/  IADD3.X R17, R39, UR9, RZ, P0, !PT ;  /* 0x0000000927117c10 */ /* 0x000fcc00087fe4ff */
[----:B------:R-:W5:Y:S01]  /*0620*/  LDG.E.64.CONSTANT R16, desc[UR10][R16.64] ;  /* 0x0000000a10107981 */ /* 0x000f62000c1e9b00 */
[----:B------:R-:W1:Y:S01]  /*0630*/  S2UR UR7, SR_CgaCtaId ;  /* 0x00000000000779c3 */ /* 0x000e620000008800 */
[----:B------:R-:W-:Y:S01]  /*0640*/  SHF.L.U32 R53, R45, 0x1, RZ ;  /* 0x000000012d357819 */ /* 0x000fe200000006ff */
[----:B------:R-:W-:Y:S01]  /*0650*/  BSSY B0, `(.L_x_776) ;  /* 0x000013f000007945 */ /* 0x000fe20003800000 */
[----:B--2---:R-:W-:Y:S01]  /*0660*/  FADD.FTZ R19, R19, UR5 ;  /* 0x0000000513137e21 */ /* 0x004fe20008010000 */
[----:B------:R-:W-:Y:S02]  /*0670*/  UMOV UR5, 0x400 ;  /* 0x0000040000057882 */ /* 0x000fe40000000000 */
[----:B-1----:R-:W-:-:S03]  /*0680*/  ULEA UR8, UR7, UR5, 0x18 ;  /* 0x0000000507087291 */ /* 0x002fc6000f8ec03f */
[----:B------:R-:W1:Y:S03]  /*0690*/  MUFU.RSQ R19, R19 ;  /* 0x0000001300137308 */ /* 0x000e660000001400 */
[----:B------:R-:W-:Y:S01]  /*06a0*/  LEA R58, R45, UR8, 0x5 ;  /* 0x000000082d3a7c11 */ /* 0x000fe2000f8e28ff */
[----:B---3--:R-:W-:-:S04]  /*06b0*/  IMAD.U32 R3, R6, 0x10000, RZ ;  /* 0x0001000006037824 */ /* 0x008fc800078e00ff */
[----:B0-----:R-:W-:Y:S01]  /*06c0*/  FADD.FTZ R4, -R18, R3 ;  /* 0x0000000312047221 */ /* 0x001fe20000010100 */
[----:B------:R-:W-:Y:S02]  /*06d0*/  SHF.L.U32 R3, R7, 0x10, RZ ;  /* 0x0000001007037819 */ /* 0x000fe400000006ff */
[----:B----4-:R-:W-:-:S03]  /*06e0*/  SHF.L.U32 R5, R8, 0x10, RZ ;  /* 0x0000001008057819 */ /* 0x010fc600000006ff */
[----:B------:R-:W-:Y:S01]  /*06f0*/  FADD.FTZ R0, -R18, R3 ;  /* 0x0000000312007221 */ /* 0x000fe20000010100 */
[----:B-1----:R-:W-:Y:S01]  /*0700*/  FMUL.FTZ R4, R19, R4 ;  /* 0x0000000413047220 */ /* 0x002fe20000410000 */
[----:B-----5:R-:W-:Y:S01]  /*0710*/  IMAD.U32 R33, R10, 0x10000, RZ ;  /* 0x000100000a217824 */ /* 0x020fe200078e00ff */
[----:B------:R-:W-:Y:S01]  /*0720*/  SHF.L.U32 R25, R9, 0x10, RZ ;  /* 0x0000001009197819 */ /* 0x000fe200000006ff */
[----:B------:R-:W-:Y:S01]  /*0730*/  FMUL.FTZ R3, R19, R0 ;  /* 0x0000000013037220 */ /* 0x000fe20000410000 */
[----:B------:R-:W-:Y:S01]  /*0740*/  PRMT R0, R6, 0x7632, R0 ;  /* 0x0000763206007816 */ /* 0x000fe20000000000 */
[----:B------:R-:W-:Y:S01]  /*0750*/  FFMA.FTZ R28, R4, R5, R33 ;  /* 0x00000005041c7223 */ /* 0x000fe20000010021 */
[----:B------:R-:W-:Y:S01]  /*0760*/  SHF.L.U32 R21, R12, 0x10, RZ ;  /* 0x000000100c157819 */ /* 0x000fe200000006ff */
[----:B------:R-:W-:Y:S01]  /*0770*/  IMAD.U32 R34, R11, 0x10000, RZ ;  /* 0x000100000b227824 */ /* 0x000fe200078e00ff */
[----:B------:R-:W-:Y:S01]  /*0780*/  SHF.L.U32 R23, R0, 0x10, RZ ;  /* 0x0000001000177819 */ /* 0x000fe200000006ff */
[----:B------:R-:W-:Y:S01]  /*0790*/  FMUL.FTZ R24, R28, -1.4426950216293334961 ;  /* 0xbfb8aa3b1c187820 */ /* 0x000fe20000410000 */
[----:B------:R-:W-:Y:S01]  /*07a0*/  PRMT R0, R7, 0x7632, R0 ;  /* 0x0000763207007816 */ /* 0x000fe20000000000 */
[----:B------:R-:W-:Y:S01]  /*07b0*/  FADD.FTZ R32, -R18, R21 ;  /* 0x0000001512207221 */ /* 0x000fe20000010100 */
[----:B------:R-:W-:Y:S01]  /*07c0*/  SHF.L.U32 R21, R13, 0x10, RZ ;  /* 0x000000100d157819 */ /* 0x000fe200000006ff */
[----:B------:R-:W-:Y:S01]  /*07d0*/  FFMA.FTZ R27, R3, R25, R34 ;  /* 0x00000019031b7223 */ /* 0x000fe20000010022 */
[----:B------:R-:W-:Y:S01]  /*07e0*/  SHF.L.U32 R35, R0, 0x10, RZ ;  /* 0x0000001000237819 */ /* 0x000fe200000006ff */
[----:B------:R-:W0:Y:S01]  /*07f0*/  MUFU.EX2 R24, R24 ;  /* 0x0000001800187308 */ /* 0x000e220000000800 */
[----:B------:R-:W-:Y:S01]  /*0800*/  PRMT R26, R10, 0x7632, R26 ;  /* 0x000076320a1a7816 */ /* 0x000fe2000000001a */
[--C-:B------:R-:W-:Y:S01]  /*0810*/  FADD.FTZ R22, -R18, R21.reuse ;  /* 0x0000001512167221 */ /* 0x100fe20000010100 */
[----:B------:R-:W-:Y:S01]  /*0820*/  PRMT R21, R8, 0x7632, R21 ;  /* 0x0000763208157816 */ /* 0x000fe20000000015 */
[C-C-:B------:R-:W-:Y:S01]  /*0830*/  FADD.FTZ R2, -R18.reuse, R23.reuse ;  /* 0x0000001712027221 */ /* 0x140fe20000010100 */
[----:B------:R-:W-:Y:S01]  /*0840*/  PRMT R23, R9, 0x7632, R23 ;  /* 0x0000763209177816 */ /* 0x000fe20000000017 */
[----:B------:R-:W-:Y:S01]  /*0850*/  FADD.FTZ R0, -R18, R35 ;  /* 0x0000002312007221 */ /* 0x000fe20000010100 */
[----:B------:R-:W-:Y:S01]  /*0860*/  PRMT R31, R11, 0x7632, R31 ;  /* 0x000076320b1f7816 */ /* 0x000fe2000000001f */
[----:B------:R-:W-:Y:S01]  /*0870*/  FMUL.FTZ R20, R27, -1.4426950216293334961 ;  /* 0xbfb8aa3b1b147820 */ /* 0x000fe20000410000 */
[----:B------:R-:W-:Y:S01]  /*0880*/  SHF.L.U32 R26, R26, 0x10, RZ ;  /* 0x000000101a1a7819 */ /* 0x000fe200000006ff */
[----:B------:R-:W-:-:S02]  /*0890*/  IMAD.U32 R21, R21, 0x10000, RZ ;  /* 0x0001000015157824 */ /* 0x000fc400078e00ff */
[----:B------:R-:W-:Y:S01]  /*08a0*/  FMUL.FTZ R2, R19, R2 ;  /* 0x0000000213027220 */ /* 0x000fe20000410000 */
[----:B------:R-:W-:Y:S01]  /*08b0*/  SHF.L.U32 R31, R31, 0x10, RZ ;  /* 0x000000101f1f7819 */ /* 0x000fe200000006ff */
[----:B------:R-:W-:Y:S02]  /*08c0*/  IMAD.U32 R23, R23, 0x10000, RZ ;  /* 0x0001000017177824 */ /* 0x000fe400078e00ff */
[C---:B------:R-:W-:Y:S01]  /*08d0*/  FMUL.FTZ R0, R19.reuse, R0 ;  /* 0x0000000013007220 */ /* 0x040fe20000410000 */
[----:B------:R-:W-:Y:S01]  /*08e0*/  FFMA.FTZ R50, R2, R21, R26 ;  /* 0x0000001502327223 */ /* 0x000fe2000001001a */
[----:B------:R-:W1:Y:S01]  /*08f0*/  MUFU.EX2 R20, R20 ;  /* 0x0000001400147308 */ /* 0x000e620000000800 */
[----:B0-----:R-:W-:Y:S01]  /*0900*/  FADD.FTZ R54, R24, 1 ;  /* 0x3f80000018367421 */ /* 0x001fe20000010000 */
[----:B------:R-:W-:Y:S01]  /*0910*/  FFMA.FTZ R37, R0, R23, R31 ;  /* 0x0000001700257223 */ /* 0x000fe2000001001f */
[----:B------:R-:W-:Y:S01]  /*0920*/  FMUL.FTZ R29, R50, -1.4426950216293334961 ;  /* 0xbfb8aa3b321d7820 */ /* 0x000fe20000410000 */
[----:B------:R-:W-:Y:S01]  /*0930*/  PRMT R24, R12, 0x7632, R24 ;  /* 0x000076320c187816 */ /* 0x000fe20000000018 */
[----:B------:R-:W-:Y:S01]  /*0940*/  FMUL.FTZ R22, R19, R22 ;  /* 0x0000001613167220 */ /* 0x000fe20000410000 */
[----:B------:R-:W-:Y:S01]  /*0950*/  FMUL.FTZ R30, R37, -1.4426950216293334961 ;  /* 0xbfb8aa3b251e7820 */ /* 0x000fe20000410000 */
[----:B------:R-:W-:Y:S01]  /*0960*/  FMUL.FTZ R32, R19, R32 ;  /* 0x0000002013207220 */ /* 0x000fe20000410000 */
[----:B------:R-:W0:Y:S01]  /*0970*/  MUFU.RCP R54, R54 ;  /* 0x0000003600367308 */ /* 0x000e220000001000 */
[----:B------:R-:W-:Y:S01]  /*0980*/  SHF.L.U32 R35, R24, 0x10, RZ ;  /* 0x0000001018237819 */ /* 0x000fe200000006ff */
[----:B------:R-:W-:Y:S01]  /*0990*/  FFMA.FTZ R34, R25, R22, R34 ;  /* 0x0000001619227223 */ /* 0x000fe20000010022 */
[----:B------:R-:W-:Y:S01]  /*09a0*/  PRMT R24, R13, 0x7632, R24 ;  /* 0x000076320d187816 */ /* 0x000fe20000000018 */
[----:B------:R-:W-:-:S02]  /*09b0*/  FFMA.FTZ R33, R5, R32, R33 ;  /* 0x0000002005217223 */ /* 0x000fc40000010021 */
[----:B------:R-:W-:Y:S01]  /*09c0*/  FADD.FTZ R36, -R18, R35 ;  /* 0x0000002312247221 */ /* 0x000fe20000010100 */
[----:B------:R-:W-:Y:S01]  /*09d0*/  FMUL.FTZ R51, R34, -1.4426950216293334961 ;  /* 0xbfb8aa3b22337820 */ /* 0x000fe20000410000 */
[----:B------:R-:W2:Y:S01]  /*09e0*/  MUFU.EX2 R29, R29 ;  /* 0x0000001d001d7308 */ /* 0x000ea20000000800 */
[----:B-1----:R-:W-:Y:S01]  /*09f0*/  FADD.FTZ R56, R20, 1 ;  /* 0x3f80000014387421 */ /* 0x002fe20000010000 */
[----:B------:R-:W-:Y:S02]  /*0a00*/  IMAD.U32 R35, R24, 0x10000, RZ ;  /* 0x0001000018237824 */ /* 0x000fe400078e00ff */
[----:B------:R-:W-:Y:S01]  /*0a10*/  FMUL.FTZ R24, R19, R36 ;  /* 0x0000002413187220 */ /* 0x000fe20000410000 */
[----:B------:R-:W-:Y:S01]  /*0a20*/  FMUL.FTZ R52, R33, -1.4426950216293334961 ;  /* 0xbfb8aa3b21347820 */ /* 0x000fe20000410000 */
[----:B------:R-:W-:Y:S02]  /*0a30*/  FADD.FTZ R36, -R18, R35 ;  /* 0x0000002312247221 */ /* 0x000fe40000010100 */
[----:B------:R-:W-:Y:S01]  /*0a40*/  FFMA.FTZ R20, R21, R24, R26 ;  /* 0x0000001815147223 */ /* 0x000fe2000001001a */
[----:B------:R-:W1:Y:S01]  /*0a50*/  MUFU.EX2 R30, R30 ;  /* 0x0000001e001e7308 */ /* 0x000e620000000800 */
[----:B0-----:R-:W-:Y:S01]  /*0a60*/  FADD.FTZ R35, -R54, 1 ;  /* 0x3f80000036237421 */ /* 0x001fe20000010100 */
[----:B------:R-:W-:Y:S01]  /*0a70*/  FMUL.FTZ R26, R19, R36 ;  /* 0x00000024131a7220 */ /* 0x000fe20000410000 */
[----:B------:R-:W-:-:S02]  /*0a80*/  FMUL.FTZ R36, R20, -1.4426950216293334961 ;  /* 0xbfb8aa3b14247820 */ /* 0x000fc40000410000 */
[----:B------:R-:W-:Y:S01]  /*0a90*/  FFMA.FTZ R35, R28, R35, 1 ;  /* 0x3f8000001c237423 */ /* 0x000fe20000010023 */
[----:B------:R-:W-:Y:S02]  /*0aa0*/  FFMA.FTZ R31, R23, R26, R31 ;  /* 0x0000001a171f7223 */ /* 0x000fe4000001001f */
[----:B------:R-:W0:Y:S01]  /*0ab0*/  MUFU.RCP R56, R56 ;  /* 0x0000003800387308 */ /* 0x000e220000001000 */
[----:B--2---:R-:W-:Y:S01]  /*0ac0*/  FADD.FTZ R55, R29, 1 ;  /* 0x3f8000001d377421 */ /* 0x004fe20000010000 */
[----:B------:R-:W-:Y:S01]  /*0ad0*/  LOP3.LUT R29, R53, 0x18, RZ, 0xc0, !PT ;  /* 0x00000018351d7812 */ /* 0x000fe200078ec0ff */
[----:B------:R-:W-:Y:S01]  /*0ae0*/  FMUL.FTZ R59, R31, -1.4426950216293334961 ;  /* 0xbfb8aa3b1f3b7820 */ /* 0x000fe20000410000 */
[----:B------:R-:W-:Y:S02]  /*0af0*/  FMUL.FTZ R54, R54, R35 ;  /* 0x0000002336367220 */ /* 0x000fe40000410000 */
[----:B------:R-:W-:Y:S02]  /*0b00*/  LOP3.LUT R61, R29, 0x18, RZ, 0x3c, !PT ;  /* 0x000000181d3d7812 */ /* 0x000fe400078e3cff */
[----:B------:R-:W2:Y:S01]  /*0b10*/  MUFU.EX2 R51, R51 ;  /* 0x0000003300337308 */ /* 0x000ea20000000800 */
[----:B-1----:R-:W-:Y:S01]  /*0b20*/  FADD.FTZ R53, R30, 1 ;  /* 0x3f8000001e357421 */ /* 0x002fe20000010000 */
[----:B------:R-:W-:-:S06]  /*0b30*/  IADD3 R30, R58, R29, RZ ;  /* 0x0000001d3a1e7210 */ /* 0x000fcc0007ffe0ff */
[----:B------:R-:W1:Y:S01]  /*0b40*/  MUFU.EX2 R52, R52 ;  /* 0x0000003400347308 */ /* 0x000e620000000800 */
[----:B0-----:R-:W-:-:S04]  /*0b50*/  FADD.FTZ R28, -R56, 1 ;  /* 0x3f800000381c7421 */ /* 0x001fc80000010100 */
[----:B------:R-:W-:Y:S01]  /*0b60*/  FFMA.FTZ R57, R27, R28, 1 ;  /* 0x3f8000001b397423 */ /* 0x000fe2000001001c */
[----:B------:R-:W-:Y:S02]  /*0b70*/  LOP3.LUT R27, R29, 0x8, RZ, 0x3c, !PT ;  /* 0x000000081d1b7812 */ /* 0x000fe400078e3cff */
[----:B------:R-:W0:Y:S01]  /*0b80*/  MUFU.RCP R53, R53 ;  /* 0x0000003500357308 */ /* 0x000e220000001000 */
[----:B--2---:R-:W-:Y:S01]  /*0b90*/  FADD.FTZ R60, R51, 1 ;  /* 0x3f800000333c7421 */ /* 0x004fe20000010000 */
[----:B------:R-:W-:Y:S01]  /*0ba0*/  IADD3 R27, R58, R27, RZ ;  /* 0x0000001b3a1b7210 */ /* 0x000fe20007ffe0ff */
[----:B------:R-:W-:-:S05]  /*0bb0*/  FMUL.FTZ R56, R56, R57 ;  /* 0x0000003938387220 */ /* 0x000fca0000410000 */
[----:B------:R-:W-:Y:S01]  /*0bc0*/  MUFU.EX2 R36, R36 ;  /* 0x0000002400247308 */ /* 0x000fe20000000800 */
[----:B-1----:R-:W-:-:S07]  /*0bd0*/  FADD.FTZ R52, R52, 1 ;  /* 0x3f80000034347421 */ /* 0x002fce0000010000 */
[----:B------:R1:W2:Y:S08]  /*0be0*/  MUFU.EX2 R35, R59 ;  /* 0x0000003b00237308 */ /* 0x0002b00000000800 */
[----:B------:R-:W3:Y:S01]  /*0bf0*/  MUFU.RCP R55, R55 ;  /* 0x0000003700377308 */ /* 0x000ee20000001000 */
[----:B-1----:R-:W-:Y:S02]  /*0c00*/  LOP3.LUT R59, R29, 0x10, RZ, 0x3c, !PT ;  /* 0x000000101d3b7812 */ /* 0x002fe400078e3cff */
[----:B------:R-:W-:-:S03]  /*0c10*/  IADD3 R29, R58, R61, RZ ;  /* 0x0000003d3a1d7210 */ /* 0x000fc60007ffe0ff */
[----:B------:R-:W-:Y:S02]  /*0c20*/  IMAD.IADD R28, R58, 0x1, R59 ;  /* 0x000000013a1c7824 */ /* 0x000fe400078e023b */
[----:B0-----:R-:W-:Y:S01]  /*0c30*/  FADD.FTZ R58, -R53, 1 ;  /* 0x3f800000353a7421 */ /* 0x001fe20000010100 */
[----:B------:R-:W0:Y:S01]  /*0c40*/  MUFU.RCP R60, R60 ;  /* 0x0000003c003c7308 */ /* 0x000e220000001000 */
[----:B--2---:R-:W-:Y:S02]  /*0c50*/  FADD.FTZ R35, R35, 1 ;  /* 0x3f80000023237421 */ /* 0x004fe40000010000 */
[----:B------:R-:W-:Y:S01]  /*0c60*/  FFMA.FTZ R58, R37, R58, 1 ;  /* 0x3f800000253a7423 */ /* 0x000fe2000001003a */
[----:B------:R-:W-:-:S03]  /*0c70*/  FADD.FTZ R37, R36, 1 ;  /* 0x3f80000024257421 */ /* 0x000fc60000010000 */
[----:B------:R-:W-:Y:S01]  /*0c80*/  FMUL.FTZ R36, R53, R58 ;  /* 0x0000003a35247220 */ /* 0x000fe20000410000 */
[----:B------:R-:W1:Y:S01]  /*0c90*/  MUFU.RCP R52, R52 ;  /* 0x0000003400347308 */ /* 0x000e620000001000 */
[----:B---3--:R-:W-:-:S04]  /*0ca0*/  FADD.FTZ R51, -R55, 1 ;  /* 0x3f80000037337421 */ /* 0x008fc80000010100 */
[----:B------:R-:W-:-:S03]  /*0cb0*/  FFMA.FTZ R50, R50, R51, 1 ;  /* 0x3f80000032327423 */ /* 0x000fc60000010033 */
[----:B------:R-:W2:Y:S01]  /*0cc0*/  MUFU.RCP R37, R37 ;  /* 0x0000002500257308 */ /* 0x000ea20000001000 */
[----:B0-----:R-:W-:Y:S01]  /*0cd0*/  FADD.FTZ R51, -R60, 1 ;  /* 0x3f8000003c337421 */ /* 0x001fe20000010100 */
[----:B------:R-:W-:-:S03]  /*0ce0*/  FMUL.FTZ R50, R55, R50 ;  /* 0x0000003237327220 */ /* 0x000fc60000410000 */
[----:B------:R-:W-:Y:S01]  /*0cf0*/  FFMA.FTZ R53, R34, R51, 1 ;  /* 0x3f80000022357423 */ /* 0x000fe20000010033 */
[C---:B------:R-:W-:Y:S01]  /*0d00*/  IMAD.U32 R51, R14.reuse, 0x10000, RZ ;  /* 0x000100000e337824 */ /* 0x040fe200078e00ff */
[----:B------:R-:W-:Y:S01]  /*0d10*/  PRMT R34, R14, 0x7632, R34 ;  /* 0x000076320e227816 */ /* 0x000fe20000000022 */
[----:B------:R-:W0:Y:S01]  /*0d20*/  MUFU.RCP R35, R35 ;  /* 0x0000002300237308 */ /* 0x000e220000001000 */
[----:B-1----:R-:W-:Y:S01]  /*0d30*/  FADD.FTZ R58, -R52, 1 ;  /* 0x3f800000343a7421 */ /* 0x002fe20000010100 */
[----:B------:R-:W-:Y:S01]  /*0d40*/  FMUL.FTZ R60, R60, R53 ;  /* 0x000000353c3c7220 */ /* 0x000fe20000410000 */
[----:B------:R-:W-:Y:S01]  /*0d50*/  FMUL.FTZ R54, R51, R54 ;  /* 0x0000003633367220 */ /* 0x000fe20000410000 */
[----:B------:R-:W-:Y:S01]  /*0d60*/  SHF.L.U32 R51, R34, 0x10, RZ ;  /* 0x0000001022337819 */ /* 0x000fe200000006ff */
[----:B------:R-:W-:Y:S02]  /*0d70*/  FFMA.FTZ R33, R33, R58, 1 ;  /* 0x3f80000021217423 */ /* 0x000fe4000001003a */
[----:B------:R-:W-:Y:S01]  /*0d80*/  FFMA.FTZ R58, R5, R54, RZ ;  /* 0x00000036053a7223 */ /* 0x000fe200000100ff */
[----:B--2---:R-:W-:Y:S01]  /*0d90*/  FADD.FTZ R53, -R37, 1 ;  /* 0x3f80000025357421 */ /* 0x004fe20000010100 */
[----:B------:R-:W-:Y:S01]  /*0da0*/  FMUL.FTZ R33, R52, R33 ;  /* 0x0000002134217220 */ /* 0x000fe20000410000 */
[----:B------:R-:W-:Y:S01]  /*0db0*/  FMUL.FTZ R50, R51, R50 ;  /* 0x0000003233327220 */ /* 0x000fe20000410000 */
[----:B------:R-:W-:Y:S01]  /*0dc0*/  FMUL.FTZ R51, R5, R54 ;  /* 0x0000003605337220 */ /* 0x000fe20000410000 */
[----:B------:R-:W-:Y:S01]  /*0dd0*/  FFMA.FTZ R52, R20, R53, 1 ;  /* 0x3f80000014347423 */ /* 0x000fe20000010035 */
[----:B------:R-:W-:Y:S01]  /*0de0*/  SHF.L.U32 R53, R15, 0x10, RZ ;  /* 0x000000100f357819 */ /* 0x000fe200000006ff */
[----:B------:R-:W-:Y:S01]  /*0df0*/  FFMA.FTZ R58, R21, R50, R58 ;  /* 0x00000032153a7223 */ /* 0x000fe2000001003a */
[----:B------:R-:W-:Y:S01]  /*0e00*/  FFMA.FTZ R51, R4, R51, RZ ;  /* 0x0000003304337223 */ /* 0x000fe200000100ff */
[----:B0-----:R-:W-:Y:S01]  /*0e10*/  FADD.FTZ R34, -R35, 1 ;  /* 0x3f80000023227421 */ /* 0x001fe20000010100 */
[----:B------:R-:W-:Y:S01]  /*0e20*/  FMUL.FTZ R52, R37, R52 ;  /* 0x0000003425347220 */ /* 0x000fe20000410000 */
[----:B------:R-:W-:-:S02]  /*0e30*/  FMUL.FTZ R56, R53, R56 ;  /* 0x0000003835387220 */ /* 0x000fc40000410000 */
[----:B------:R-:W-:Y:S01]  /*0e40*/  FFMA.FTZ R20, R31, R34, 1 ;  /* 0x3f8000001f147423 */ /* 0x000fe20000010022 */
[----:B------:R-:W-:Y:S01]  /*0e50*/  PRMT R31, R15, 0x7632, R31 ;  /* 0x000076320f1f7816 */ /* 0x000fe2000000001f */
[----:B------:R-:W-:Y:S01]  /*0e60*/  FMUL.FTZ R34, R21, R50 ;  /* 0x0000003215227220 */ /* 0x000fe20000410000 */
[----:B------:R-:W-:Y:S01]  /*0e70*/  FFMA.FTZ R58, R25, R56, R58 ;  /* 0x00000038193a7223 */ /* 0x000fe2000001003a */
[----:B------:R-:W-:Y:S01]  /*0e80*/  FMUL.FTZ R20, R35, R20 ;  /* 0x0000001423147220 */ /* 0x000fe20000410000 */
[----:B------:R-:W-:Y:S01]  /*0e90*/  FMUL.FTZ R35, R25, R56 ;  /* 0x0000003819237220 */ /* 0x000fe20000410000 */
[----:B------:R-:W-:Y:S02]  /*0ea0*/  IMAD.U32 R31, R31, 0x10000, RZ ;  /* 0x000100001f1f7824 */ /* 0x000fe400078e00ff */
[----:B------:R-:W-:Y:S02]  /*0eb0*/  FFMA.FTZ R51, R2, R34, R51 ;  /* 0x0000002202337223 */ /* 0x000fe40000010033 */
[----:B------:R-:W-:Y:S01]  /*0ec0*/  FMUL.FTZ R34, R31, R36 ;  /* 0x000000241f227220 */ /* 0x000fe20000410000 */
[C---:B------:R-:W-:Y:S01]  /*0ed0*/  PRMT R31, R16.reuse, 0x7632, R31 ;  /* 0x00007632101f7816 */ /* 0x040fe2000000001f */
[----:B------:R-:W-:Y:S01]  /*0ee0*/  FFMA.FTZ R51, R3, R35, R51 ;  /* 0x0000002303337223 */ /* 0x000fe20000010033 */
[----:B------:R-:W-:Y:S01]  /*0ef0*/  SHF.L.U32 R36, R16, 0x10, RZ ;  /* 0x0000001010247819 */ /* 0x000fe200000006ff */
[-C--:B------:R-:W-:Y:S01]  /*0f00*/  FFMA.FTZ R58, R23, R34.reuse, R58 ;  /* 0x00000022173a7223 */ /* 0x080fe2000001003a */
[----:B------:R-:W-:Y:S01]  /*0f10*/  SHF.L.U32 R37, R31, 0x10, RZ ;  /* 0x000000101f257819 */ /* 0x000fe200000006ff */
[----:B------:R-:W-:-:S02]  /*0f20*/  FMUL.FTZ R31, R23, R34 ;  /* 0x00000022171f7220 */ /* 0x000fc40000410000 */
[----:B------:R-:W-:Y:S02]  /*0f30*/  FMUL.FTZ R35, R36, R33 ;  /* 0x0000002124237220 */ /* 0x000fe40000410000 */
[----:B------:R-:W-:Y:S01]  /*0f40*/  FFMA.FTZ R51, R0, R31, R51 ;  /* 0x0000001f00337223 */ /* 0x000fe20000010033 */
[----:B------:R-:W-:Y:S01]  /*0f50*/  PRMT R31, R17, 0x7632, R31 ;  /* 0x00007632111f7816 */ /* 0x000fe2000000001f */
[----:B------:R-:W-:Y:S01]  /*0f60*/  FMUL.FTZ R52, R37, R52 ;  /* 0x0000003425347220 */ /* 0x000fe20000410000 */
[-C--:B------:R-:W-:Y:S01]  /*0f70*/  FFMA.FTZ R58, R5, R35.reuse, R58 ;  /* 0x00000023053a7223 */ /* 0x080fe2000001003a */
[----:B------:R-:W-:Y:S01]  /*0f80*/  IMAD.U32 R37, R17, 0x10000, RZ ;  /* 0x0001000011257824 */ /* 0x000fe200078e00ff */
[----:B------:R-:W-:Y:S01]  /*0f90*/  SHF.L.U32 R31, R31, 0x10, RZ ;  /* 0x000000101f1f7819 */ /* 0x000fe200000006ff */
[----:B------:R-:W-:Y:S01]  /*0fa0*/  FMUL.FTZ R5, R5, R35 ;  /* 0x0000002305057220 */ /* 0x000fe20000410000 */
[----:B------:R-:W-:Y:S01]  /*0fb0*/  FMUL.FTZ R33, R21, R52 ;  /* 0x0000003415217220 */ /* 0x000fe20000410000 */
[----:B------:R-:W-:-:S02]  /*0fc0*/  FMUL.FTZ R60, R37, R60 ;  /* 0x0000003c253c7220 */ /* 0x000fc40000410000 */
[----:B------:R-:W-:Y:S01]  /*0fd0*/  FMUL.FTZ R36, R31, R20 ;  /* 0x000000141f247220 */ /* 0x000fe20000410000 */
[----:B------:R-:W-:Y:S01]  /*0fe0*/  FFMA.FTZ R31, R21, R52, R58 ;  /* 0x00000034151f7223 */ /* 0x000fe2000001003a */
[----:B------:R-:W-:Y:S01]  /*0ff0*/  FFMA.FTZ R5, R32, R5, R51 ;  /* 0x0000000520057223 */ /* 0x000fe20000010033 */
[----:B------:R-:W-:Y:S01]  /*1000*/  IMAD.WIDE.U32 R20, R45, -0x33333333, RZ ;  /* 0xcccccccd2d147825 */ /* 0x000fe200078e00ff */
[----:B------:R-:W-:-:S03]  /*1010*/  SHF.R.S32.HI R58, RZ, 0x1f, R45 ;  /* 0x0000001fff3a7819 */ /* 0x000fc6000001142d */
[CC--:B------:R-:W-:Y:S01]  /*1020*/  FFMA.FTZ R20, R25.reuse, R60.reuse, R31 ;  /* 0x0000003c19147223 */ /* 0x0c0fe2000001001f */
[----:B------:R-:W-:Y:S01]  /*1030*/  FFMA.FTZ R5, R24, R33, R5 ;  /* 0x0000002118057223 */ /* 0x000fe20000010005 */
[----:B------:R-:W-:Y:S01]  /*1040*/  FMUL.FTZ R25, R25, R60 ;  /* 0x0000003c19197220 */ /* 0x000fe20000410000 */
[----:B------:R-:W-:Y:S01]  /*1050*/  IMAD R51, R43, 0x28, R44 ;  /* 0x000000282b337824 */ /* 0x000fe200078e022c */
[----:B------:R-:W-:Y:S01]  /*1060*/  SHF.R.U32.HI R37, RZ, 0x6, R21 ;  /* 0x00000006ff257819 */ /* 0x000fe20000011615 */
[CC--:B------:R-:W-:Y:S01]  /*1070*/  FMUL.FTZ R21, R23.reuse, R36.reuse ;  /* 0x0000002417157220 */ /* 0x0c0fe20000410000 */
[----:B------:R-:W-:Y:S01]  /*1080*/  FFMA.FTZ R5, R22, R25, R5 ;  /* 0x0000001916057223 */ /* 0x000fe20000010005 */
[----:B------:R-:W-:Y:S01]  /*1090*/  LEA.HI R33, R58, R45, RZ, 0x2 ;  /* 0x0000002d3a217211 */ /* 0x000fe200078f10ff */
[----:B------:R-:W-:Y:S01]  /*10a0*/  FFMA.FTZ R20, R23, R36, R20 ;  /* 0x0000002417147223 */ /* 0x000fe20000010014 */
[----:B------:R-:W-:Y:S01]  /*10b0*/  LEA R25, R37, R51, 0x3 ;  /* 0x0000003325197211 */ /* 0x000fe200078e18ff */
[----:B------:R-:W-:Y:S01]  /*10c0*/  FFMA.FTZ R21, R26, R21, R5 ;  /* 0x000000151a157223 */ /* 0x000fe20000010005 */
[----:B------:R-:W-:Y:S01]  /*10d0*/  SHF.R.S32.HI R31, RZ, 0x2, R33 ;  /* 0x00000002ff1f7819 */ /* 0x000fe20000011421 */
[----:B------:R-:W-:Y:S01]  /*10e0*/  FFMA.FTZ R5, R4, R54, RZ ;  /* 0x0000003604057223 */ /* 0x000fe200000100ff */
[----:B------:R-:W-:Y:S01]  /*10f0*/  FADD.FTZ R54, RZ, R54 ;  /* 0x00000036ff367221 */ /* 0x000fe20000010000 */
[----:B------:R-:W-:Y:S01]  /*1100*/  LEA.HI R58, R58, R45, RZ, 0x4 ;  /* 0x0000002d3a3a7211 */ /* 0x000fe200078f20ff */
[----:B------:R0:W-:Y:S01]  /*1110*/  STS.64 [R25], R20 ;  /* 0x0000001419007388 */ /* 0x0001e20000000a00 */
[----:B------:R-:W-:-:S02]  /*1120*/  VIADD R23, R31, 0x50 ;  /* 0x000000501f177836 */ /* 0x000fc40000000000 */
[----:B------:R-:W-:Y:S01]  /*1130*/  FFMA.FTZ R4, R32, R35, R5 ;  /* 0x0000002320047223 */ /* 0x000fe20000010005 */
[----:B------:R-:W-:Y:S01]  /*1140*/  FADD.FTZ R5, R54, R35 ;  /* 0x0000002336057221 */ /* 0x000fe20000010000 */
[----:B------:R-:W-:Y:S01]  /*1150*/  BAR.SYNC.DEFER_BLOCKING 0x0 ;  /* 0x0000000000007b1d */ /* 0x000fe20000010000 */
[----:B------:R-:W-:Y:S01]  /*1160*/  FADD.FTZ R35, RZ, R50 ;  /* 0x00000032ff237221 */ /* 0x000fe20000010000 */
[----:B------:R-:W-:-:S04]  /*1170*/  SHF.R.S32.HI R37, RZ, 0x1f, R23 ;  /* 0x0000001fff257819 */ /* 0x000fc80000011417 */
[----:B------:R-:W-:Y:S01]  /*1180*/  LEA.HI R32, R37, R23, RZ, 0x2 ;  /* 0x0000001725207211 */ /* 0x000fe200078f10ff */
[----:B------:R-:W-:Y:S01]  /*1190*/  FFMA.FTZ R23, R3, R56, RZ ;  /* 0x0000003803177223 */ /* 0x000fe200000100ff */
[----:B------:R-:W-:Y:S01]  /*11a0*/  FFMA.FTZ R3, R2, R50, RZ ;  /* 0x0000003202037223 */ /* 0x000fe200000100ff */
[----:B------:R-:W-:Y:S01]  /*11b0*/  FADD.FTZ R37, RZ, R56 ;  /* 0x00000038ff257221 */ /* 0x000fe20000010000 */
[----:B0-----:R-:W-:Y:S01]  /*11c0*/  FADD.FTZ R21, RZ, R34 ;  /* 0x00000022ff157221 */ /* 0x001fe20000010000 */
[----:B------:R-:W-:Y:S01]  /*11d0*/  FFMA.FTZ R22, R22, R60, R23 ;  /* 0x0000003c16167223 */ /* 0x000fe20000010017 */
[----:B------:R-:W-:Y:S01]  /*11e0*/  FFMA.FTZ R24, R24, R52, R3 ;  /* 0x0000003418187223 */ /* 0x000fe20000010003 */
[----:B------:R-:W-:Y:S01]  /*11f0*/  FFMA.FTZ R3, R0, R34, RZ ;  /* 0x0000002200037223 */ /* 0x000fe200000100ff */
[----:B------:R-:W-:Y:S01]  /*1200*/  FADD.FTZ R25, R35, R52 ;  /* 0x0000003423197221 */ /* 0x000fe20000010000 */
[----:B------:R-:W-:Y:S01]  /*1210*/  FADD.FTZ R23, R37, R60 ;  /* 0x0000003c25177221 */ /* 0x000fe20000010000 */
[----:B------:R-:W-:Y:S01]  /*1220*/  FADD.FTZ R21, R21, R36 ;  /* 0x0000002415157221 */ /* 0x000fe20000010000 */
[----:B------:R-:W-:Y:S01]  /*1230*/  FFMA.FTZ R20, R26, R36, R3 ;  /* 0x000000241a147223 */ /* 0x000fe20000010003 */
[----:B------:R-:W-:-:S02]  /*1240*/  LOP3.LUT R0, R33, 0xfffffffc, RZ, 0xc0, !PT ;  /* 0xfffffffc21007812 */ /* 0x000fc400078ec0ff */
[----:B------:R-:W-:Y:S02]  /*1250*/  CS2R R50, SRZ ;  /* 0x0000000000327805 */ /* 0x000fe4000001ff00 */
[----:B------:R-:W-:Y:S02]  /*1260*/  SHF.R.U32.HI R3, RZ, 0x4, R58 ;  /* 0x00000004ff037819 */ /* 0x000fe4000001163a */
[----:B------:R-:W-:Y:S01]  /*1270*/  IADD3 R26, -R0, R45, RZ ;  /* 0x0000002d001a7210 */ /* 0x000fe20007ffe1ff */
[----:B------:R0:W-:Y:S01]  /*1280*/  STS.64 [R30], R4 ;  /* 0x000000041e007388 */ /* 0x0001e20000000a00 */
[----:B------:R-:W-:Y:S01]  /*1290*/  LEA R52, R31, UR8, 0x5 ;  /* 0x000000081f347c11 */ /* 0x000fe2000f8e28ff */
[----:B------:R-:W-:Y:S01]  /*12a0*/  ULDC.64 UR8, c[0x0][0x260] ;  /* 0x0000980000087ab9 */ /* 0x000fe20000000a00 */
[----:B------:R-:W-:Y:S01]  /*12b0*/  LOP3.LUT R3, R26, 0x3, R3, 0x78, !PT ;  /* 0x000000031a037812 */ /* 0x000fe200078e7803 */
[----:B------:R1:W-:Y:S01]  /*12c0*/  STS.64 [R27], R24 ;  /* 0x000000181b007388 */ /* 0x0003e20000000a00 */
[----:B------:R-:W-:-:S02]  /*12d0*/  LOP3.LUT R0, R46, 0x7, RZ, 0xc0, !PT ;  /* 0x000000072e007812 */ /* 0x000fc400078ec0ff */
[----:B------:R-:W-:Y:S01]  /*12e0*/  LEA R2, R3, R52, 0x3 ;  /* 0x0000003403027211 */ /* 0x000fe200078e18ff */
[----:B------:R2:W-:Y:S02]  /*12f0*/  STS.64 [R28], R22 ;  /* 0x000000161c007388 */ /* 0x0005e40000000a00 */
[----:B------:R-:W-:Y:S02]  /*1300*/  IMAD R0, R0, 0x140, RZ ;  /* 0x0000014000007824 */ /* 0x000fe400078e02ff */
[----:B------:R3:W-:Y:S01]  /*1310*/  STS.64 [R29], R20 ;  /* 0x000000141d007388 */ /* 0x0007e20000000a00 */
[----:B0-----:R-:W-:Y:S02]  /*1320*/  SHF.R.U32.HI R5, RZ, 0x2, R32 ;  /* 0x00000002ff057819 */ /* 0x001fe40000011620 */
[----:B------:R-:W-:Y:S01]  /*1330*/  SHF.R.U32.HI R30, RZ, 0x3, R47 ;  /* 0x00000003ff1e7819 */ /* 0x000fe2000001162f */
[----:B------:R-:W-:Y:S01]  /*1340*/  BAR.SYNC.DEFER_BLOCKING 0x0 ;  /* 0x0000000000007b1d */ /* 0x000fe20000010000 */
[----:B------:R-:W-:-:S02]  /*1350*/  LOP3.LUT R5, R26, 0x3, R5, 0x78, !PT ;  /* 0x000000031a057812 */ /* 0x000fc400078e7805 */
[----:B-1----:R-:W-:Y:S02]  /*1360*/  SHF.R.U64 R25, R46, 0x3, R47 ;  /* 0x000000032e197819 */ /* 0x002fe4000000122f */
[----:B--2---:R-:W-:Y:S01]  /*1370*/  IADD3 R22, P0, R0, R45, RZ ;  /* 0x0000002d00167210 */ /* 0x004fe20007f1e0ff */
[----:B------:R-:W-:Y:S01]  /*1380*/  IMAD R4, R5, 0x8, R52 ;  /* 0x0000000805047824 */ /* 0x000fe200078e0234 */
[----:B------:R-:W-:Y:S01]  /*1390*/  IADD3 R24, R31, 0xa0, RZ ;  /* 0x000000a01f187810 */ /* 0x000fe20007ffe0ff */
[----:B---3--:R-:W-:Y:S01]  /*13a0*/  IMAD.SHL.U32 R21, R25, 0x20, RZ ;  /* 0x0000002019157824 */ /* 0x008fe200078e00ff */
[----:B------:R-:W-:Y:S02]  /*13b0*/  IADD3 R31, R31, 0xf0, RZ ;  /* 0x000000f01f1f7810 */ /* 0x000fe40007ffe0ff */
[----:B------:R-:W-:Y:S02]  /*13c0*/  LEA.HI.X.SX32 R23, R45, RZ, 0x1, P0 ;  /* 0x000000ff2d177211 */ /* 0x000fe400000f0eff */
[----:B------:R-:W-:-:S02]  /*13d0*/  LOP3.LUT R21, R21, 0x1f, R48, 0xf8, !PT ;  /* 0x0000001f15157812 */ /* 0x000fc400078ef830 */
[----:B------:R-:W-:Y:S02]  /*13e0*/  SHF.R.S32.HI R27, RZ, 0x1f, R24 ;  /* 0x0000001fff1b7819 */ /* 0x000fe40000011418 */
[----:B------:R-:W-:Y:S01]  /*13f0*/  SHF.R.S32.HI R28, RZ, 0x1f, R31 ;  /* 0x0000001fff1c7819 */ /* 0x000fe2000001141f */
[----:B------:R-:W-:Y:S01]  /*1400*/  IMAD.WIDE.U32 R22, R21, 0xa00, R22 ;  /* 0x00000a0015167825 */ /* 0x000fe200078e0016 */
[----:B------:R-:W-:Y:S02]  /*1410*/  SHF.L.U64.HI R20, R25, 0x5, R30 ;  /* 0x0000000519147819 */ /* 0x000fe4000001021e */
[----:B------:R-:W-:Y:S02]  /*1420*/  ISETP.GT.U32.AND P0, PT, R45, 0x7, PT ;  /* 0x000000072d00780c */ /* 0x000fe40003f04070 */
[----:B------:R-:W-:Y:S01]  /*1430*/  LEA.HI R27, R27, R24, RZ, 0x2 ;  /* 0x000000181b1b7211 */ /* 0x000fe200078f10ff */
[----:B------:R-:W0:Y:S01]  /*1440*/  LDS.64 R2, [R2] ;  /* 0x0000000002027984 */ /* 0x000e220000000a00 */
[----:B------:R-:W-:Y:S01]  /*1450*/  LEA.HI R28, R28, R31, RZ, 0x2 ;  /* 0x0000001f1c1c7211 */ /* 0x000fe200078f10ff */
[----:B------:R-:W-:Y:S01]  /*1460*/  IMAD R21, R20, 0xa00, RZ ;  /* 0x00000a0014157824 */ /* 0x000fe200078e02ff */
[----:B------:R-:W-:Y:S01]  /*1470*/  SHF.R.U32.HI R27, RZ, 0x2, R27 ;  /* 0x00000002ff1b7819 */ /* 0x000fe2000001161b */
[----:B------:R-:W1:Y:S01]  /*1480*/  LDS.64 R4, [R4+0xa00] ;  /* 0x000a000004047984 */ /* 0x000e620000000a00 */
[----:B------:R-:W-:-:S02]  /*1490*/  SHF.R.U32.HI R25, RZ, 0x2, R28 ;  /* 0x00000002ff197819 */ /* 0x000fc4000001161c */
[----:B------:R-:W-:Y:S02]  /*14a0*/  IADD3 R21, R23, R21, RZ ;  /* 0x0000001517157210 */ /* 0x000fe40007ffe0ff */
[----:B------:R-:W-:Y:S02]  /*14b0*/  LEA R20, P1, R22, UR8, 0x3 ;  /* 0x0000000816147c11 */ /* 0x000fe4000f8218ff */
[C---:B------:R-:W-:Y:S02]  /*14c0*/  LOP3.LUT R27, R26.reuse, 0x3, R27, 0x78, !PT ;  /* 0x000000031a1b7812 */ /* 0x040fe400078e781b */
[----:B------:R-:W-:Y:S02]  /*14d0*/  LOP3.LUT R25, R26, 0x3, R25, 0x78, !PT ;  /* 0x000000031a197812 */ /* 0x000fe400078e7819 */
[----:B------:R-:W-:Y:S02]  /*14e0*/  LEA.HI.X R21, R22, UR9, R21, 0x3, P1 ;  /* 0x0000000916157c11 */ /* 0x000fe400088f1c15 */
[----:B------:R-:W-:Y:S01]  /*14f0*/  LEA R53, R27, R52, 0x3 ;  /* 0x000000341b357211 */ /* 0x000fe200078e18ff */
[----:B------:R-:W-:Y:S01]  /*1500*/  IMAD R52, R25, 0x8, R52 ;  /* 0x0000000819347824 */ /* 0x000fe200078e0234 */
[----:B------:R-:W-:Y:S06]  /*1510*/  @P0 BRA `(.L_x_777) ;  /* 0x0000000400480947 */ /* 0x000fec0003800000 */
[----:B------:R-:W-:Y:S01]  /*1520*/  SHF.L.U32 R22, R46, 0x1, RZ ;  /* 0x000000012e167819 */ /* 0x000fe200000006ff */
[----:B------:R-:W-:Y:S01]  /*1530*/  HFMA2.MMA R57, -RZ, RZ, 0, 0 ;  /* 0x00000000ff397435 */ /* 0x000fe200000001ff */
[----:B------:R-:W-:Y:S02]  /*1540*/  LOP3.LUT R55, R45, 0x3, RZ, 0xc0, !PT ;  /* 0x000000032d377812 */ /* 0x000fe400078ec0ff */
[----:B------:R-:W-:Y:S02]  /*1550*/  CS2R R50, SRZ ;  /* 0x0000000000327805 */ /* 0x000fe4000001ff00 */
[----:B------:R-:W-:-:S04]  /*1560*/  LOP3.LUT R22, R22, 0xe, RZ, 0xc0, !PT ;  /* 0x0000000e16167812 */ /* 0x000fc800078ec0ff */
[----:B------:R-:W-:-:S05]  /*1570*/  LEA.HI R23, R45, R22, RZ, 0x1e ;  /* 0x000000162d177211 */ /* 0x000fca00078ff0ff */
[----:B------:R-:W-:-:S07]  /*1580*/  IMAD R54, R23, 0xa0, -R0 ;  /* 0x000000a017367824 */ /* 0x000fce00078e0a00 */
.L_x_778:
[----:B------:R-:W-:Y:S01]  /*1590*/  IMAD.IADD R25, R54, 0x1, R57 ;  /* 0x0000000136197824 */ /* 0x000fe200078e0239 */
[----:B------:R-:W-:-:S03]  /*15a0*/  IADD3 R57, R57, 0x20, RZ ;  /* 0x0000002039397810 */ /* 0x000fc60007ffe0ff */
[C---:B------:R-:W-:Y:S01]  /*15b0*/  VIADD R26, R25.reuse, 0xc ;  /* 0x0000000c191a7836 */ /* 0x040fe20000000000 */
[C---:B------:R-:W-:Y:S02]  /*15c0*/  IADD3 R22, R25.reuse, 0x4, RZ ;  /* 0x0000000419167810 */ /* 0x040fe40007ffe0ff */
[----:B------:R-:W-:Y:S02]  /*15d0*/  IADD3 R24, R25, 0x8, RZ ;  /* 0x0000000819187810 */ /* 0x000fe40007ffe0ff */
[----:B------:R-:W-:Y:S02]  /*15e0*/  SHF.R.S32.HI R23, RZ, 0x1f, R22 ;  /* 0x0000001fff177819 */ /* 0x000fe40000011416 */
[----:B------:R-:W-:Y:S02]  /*15f0*/  SHF.R.S32.HI R27, RZ, 0x1f, R24 ;  /* 0x0000001fff1b7819 */ /* 0x000fe40000011418 */
[----:B------:R-:W-:Y:S02]  /*1600*/  LEA.HI R28, R23, R22, RZ, 0x2 ;  /* 0x00000016171c7211 */ /* 0x000fe400078f10ff */
[----:B------:R-:W-:-:S02]  /*1610*/  LEA.HI R23, R27, R24, RZ, 0x2 ;  /* 0x000000181b177211 */ /* 0x000fc400078f10ff */
[----:B------:R-:W-:Y:S02]  /*1620*/  SHF.R.S32.HI R29, RZ, 0x1f, R26 ;  /* 0x0000001fff1d7819 */ /* 0x000fe4000001141a */
[C---:B------:R-:W-:Y:S02]  /*1630*/  IADD3 R27, R25.reuse, 0x10, RZ ;  /* 0x00000010191b7810 */ /* 0x040fe40007ffe0ff */
[----:B------:R-:W-:Y:S02]  /*1640*/  SHF.R.S32.HI R24, RZ, 0x1f, R25 ;  /* 0x0000001fff187819 */ /* 0x000fe40000011419 */
        /* <DEDUP_REMOVED lines=9> */
[----:B------:R-:W-:Y:S01]  /*16e0*/  IADD3 R31, R25, 0x1c, RZ ;  /* 0x0000001c191f7810 */ /* 0x000fe20007ffe0ff */
[----:B------:R-:W-:Y:S01]  /*16f0*/  IMAD R30, R27, 0x28, R44 ;  /* 0x000000281b1e7824 */ /* 0x000fe200078e022c */
[----:B------:R-:W-:-:S02]  /*1700*/  SHF.R.S32.HI R32, RZ, 0x1f, R29 ;  /* 0x0000001fff207819 */ /* 0x000fc4000001141d */
[----:B------:R-:W-:Y:S02]  /*1710*/  SHF.R.S32.HI R25, RZ, 0x2, R28 ;  /* 0x00000002ff197819 */ /* 0x000fe4000001141c */
[----:B------:R-:W-:Y:S02]  /*1720*/  SHF.R.S32.HI R34, RZ, 0x1f, R31 ;  /* 0x0000001fff227819 */ /* 0x000fe4000001141f */
[----:B------:R-:W-:Y:S02]  /*1730*/  SHF.R.S32.HI R27, RZ, 0x2, R23 ;  /* 0x00000002ff1b7819 */ /* 0x000fe40000011417 */
[----:B------:R-:W-:Y:S01]  /*1740*/  LEA.HI R28, R32, R29, RZ, 0x2 ;  /* 0x0000001d201c7211 */ /* 0x000fe200078f10ff */
[--C-:B------:R-:W-:Y:S01]  /*1750*/  IMAD R32, R25, 0x28, R44.reuse ;  /* 0x0000002819207824 */ /* 0x100fe200078e022c */
[----:B------:R-:W-:Y:S02]  /*1760*/  LEA R23, R55, R30, 0x3 ;  /* 0x0000001e37177211 */ /* 0x000fe400078e18ff */
[----:B------:R-:W-:Y:S01]  /*1770*/  LEA.HI R30, R34, R31, RZ, 0x2 ;  /* 0x0000001f221e7211 */ /* 0x000fe200078f10ff */
[----:B------:R-:W-:Y:S01]  /*1780*/  IMAD R34, R27, 0x28, R44 ;  /* 0x000000281b227824 */ /* 0x000fe200078e022c */
[----:B------:R-:W-:Y:S01]  /*1790*/  SHF.R.S32.HI R29, RZ, 0x2, R22 ;  /* 0x00000002ff1d7819 */ /* 0x000fe20000011416 */
[----:B------:R-:W-:Y:S01]  /*17a0*/  IMAD R25, R55, 0x8, R32 ;  /* 0x0000000837197824 */ /* 0x000fe200078e0220 */
[----:B------:R-:W2:Y:S01]  /*17b0*/  LDS.64 R22, [R23] ;  /* 0x0000000017167984 */ /* 0x000ea20000000a00 */
[----:B------:R-:W-:-:S02]  /*17c0*/  SHF.R.S32.HI R31, RZ, 0x2, R24 ;  /* 0x00000002ff1f7819 */ /* 0x000fc40000011418 */
[----:B------:R-:W-:Y:S01]  /*17d0*/  IMAD R32, R29, 0x28, R44 ;  /* 0x000000281d207824 */ /* 0x000fe200078e022c */
[----:B------:R-:W-:Y:S01]  /*17e0*/  LEA R27, R55, R34, 0x3 ;  /* 0x00000022371b7211 */ /* 0x000fe200078e18ff */
[----:B------:R-:W3:Y:S01]  /*17f0*/  LDS.64 R24, [R25] ;  /* 0x0000000019187984 */ /* 0x000ee20000000a00 */
[----:B------:R-:W-:Y:S01]  /*1800*/  SHF.R.S32.HI R33, RZ, 0x2, R26 ;  /* 0x00000002ff217819 */ /* 0x000fe2000001141a */
[----:B------:R-:W-:Y:S01]  /*1810*/  IMAD R34, R31, 0x28, R44 ;  /* 0x000000281f227824 */ /* 0x000fe200078e022c */
[----:B------:R-:W-:Y:S02]  /*1820*/  LEA R29, R55, R32, 0x3 ;  /* 0x00000020371d7211 */ /* 0x000fe400078e18ff */
[----:B------:R-:W4:Y:S01]  /*1830*/  LDS.64 R26, [R27] ;  /* 0x000000001b1a7984 */ /* 0x000f220000000a00 */
[----:B------:R-:W-:Y:S01]  /*1840*/  SHF.R.S32.HI R35, RZ, 0x2, R28 ;  /* 0x00000002ff237819 */ /* 0x000fe2000001141c */
[----:B------:R-:W-:Y:S01]  /*1850*/  IMAD R32, R33, 0x28, R44 ;  /* 0x0000002821207824 */ /* 0x000fe200078e022c */
[----:B------:R-:W-:Y:S01]  /*1860*/  SHF.R.S32.HI R33, RZ, 0x2, R30 ;  /* 0x00000002ff217819 */ /* 0x000fe2000001141e */
[----:B------:R-:W-:Y:S01]  /*1870*/  IMAD R31, R55, 0x8, R34 ;  /* 0x00000008371f7824 */ /* 0x000fe200078e0222 */
[----:B------:R-:W5:Y:S01]  /*1880*/  LDS.64 R28, [R29] ;  /* 0x000000001d1c7984 */ /* 0x000f620000000a00 */
[--C-:B------:R-:W-:Y:S01]  /*1890*/  IMAD R34, R35, 0x28, R44.reuse ;  /* 0x0000002823227824 */ /* 0x100fe200078e022c */
[----:B------:R-:W-:Y:S01]  /*18a0*/  LEA R32, R55, R32, 0x3 ;  /* 0x0000002037207211 */ /* 0x000fe200078e18ff */
[----:B------:R-:W-:Y:S01]  /*18b0*/  IMAD R36, R33, 0x28, R44 ;  /* 0x0000002821247824 */ /* 0x000fe200078e022c */
[----:B------:R-:W-:Y:S01]  /*18c0*/  ISETP.GE.U32.AND P0, PT, R57, 0xa0, PT ;  /* 0x000000a03900780c */ /* 0x000fe20003f06070 */
[----:B------:R-:W0:Y:S01]  /*18d0*/  LDS.64 R30, [R31] ;  /* 0x000000001f1e7984 */ /* 0x000e220000000a00 */
[C---:B------:R-:W-:Y:S01]  /*18e0*/  LEA R34, R55.reuse, R34, 0x3 ;  /* 0x0000002237227211 */ /* 0x040fe200078e18ff */
[----:B------:R-:W-:-:S02]  /*18f0*/  IMAD R36, R55, 0x8, R36 ;  /* 0x0000000837247824 */ /* 0x000fc400078e0224 */
[----:B------:R-:W1:Y:S04]  /*1900*/  LDS.64 R32, [R32] ;  /* 0x0000000020207984 */ /* 0x000e680000000a00 */
[----:B------:R-:W1:Y:S04]  /*1910*/  LDS.64 R34, [R34] ;  /* 0x0000000022227984 */ /* 0x000e680000000a00 */
[----:B------:R-:W1:Y:S01]  /*1920*/  LDS.64 R36, [R36] ;  /* 0x0000000024247984 */ /* 0x000e620000000a00 */
        /* <DEDUP_REMOVED lines=8> */
[----:B0-----:R-:W-:Y:S01]  /*19b0*/  FADD.FTZ R51, R51, R30 ;  /* 0x0000001e33337221 */ /* 0x001fe20000010000 */
[----:B------:R-:W-:-:S03]  /*19c0*/  FADD.FTZ R50, R50, R31 ;  /* 0x0000001f32327221 */ /* 0x000fc60000010000 */
[----:B-1----:R-:W-:Y:S01]  /*19d0*/  FADD.FTZ R51, R51, R32 ;  /* 0x0000002033337221 */ /* 0x002fe20000010000 */
[----:B------:R-:W-:-:S03]  /*19e0*/  FADD.FTZ R50, R50, R33 ;  /* 0x0000002132327221 */ /* 0x000fc60000010000 */
[----:B------:R-:W-:Y:S01]  /*19f0*/  FADD.FTZ R51, R51, R34 ;  /* 0x0000002233337221 */ /* 0x000fe20000010000 */
[----:B------:R-:W-:-:S03]  /*1a00*/  FADD.FTZ R50, R50, R35 ;  /* 0x0000002332327221 */ /* 0x000fc60000010000 */
[----:B------:R-:W-:Y:S01]  /*1a10*/  FADD.FTZ R51, R51, R36 ;  /* 0x0000002433337221 */ /* 0x000fe20000010000 */
[----:B------:R-:W-:Y:S01]  /*1a20*/  FADD.FTZ R50, R50, R37 ;  /* 0x0000002532327221 */ /* 0x000fe20000010000 */
[----:B------:R-:W-:Y:S06]  /*1a30*/  @!P0 BRA `(.L_x_778) ;  /* 0xfffffff800d48947 */ /* 0x000fec000383ffff */
.L_x_777:
[----:B------:R-:W-:Y:S05]  /*1a40*/  BSYNC B0 ;  /* 0x0000000000007941 */ /* 0x000fea0003800000 */
.L_x_776:
[----:B------:R-:W-:Y:S01]  /*1a50*/  LDS.64 R24, [R53+0x1400] ;  /* 0x0014000035187984 */ /* 0x000fe20000000a00 */
[----:B------:R-:W-:Y:S01]  /*1a60*/  LOP3.LUT P1, RZ, R45, 0xfffffffb, RZ, 0xc0, !PT ;  /* 0xfffffffb2dff7812 */ /* 0x000fe2000782c0ff */
[----:B------:R-:W-:Y:S02]  /*1a70*/  BSSY B0, `(.L_x_779) ;  /* 0x0000023000007945 */ /* 0x000fe40003800000 */
[----:B------:R-:W-:Y:S04]  /*1a80*/  LDS.64 R22, [R52+0x1e00] ;  /* 0x001e000034167984 */ /* 0x000fe80000000a00 */
[----:B------:R-:W2:Y:S04]  /*1a90*/  SHFL.BFLY PT, R26, R51, 0x2, 0x1f ;  /* 0x0c401f00331a7f89 */ /* 0x000ea800000e0000 */
[----:B------:R-:W3:Y:S01]  /*1aa0*/  SHFL.BFLY PT, R29, R50, 0x2, 0x1f ;  /* 0x0c401f00321d7f89 */ /* 0x000ee200000e0000 */
[----:B--2---:R-:W-:Y:S01]  /*1ab0*/  FADD.FTZ R27, R26, R51 ;  /* 0x000000331a1b7221 */ /* 0x004fe20000010000 */
[----:B0-----:R-:W-:Y:S01]  /*1ac0*/  FADD.FTZ R26, RZ, R3 ;  /* 0x00000003ff1a7221 */ /* 0x001fe20000010000 */
[----:B------:R-:W-:Y:S01]  /*1ad0*/  FADD.FTZ R3, RZ, R2 ;  /* 0x00000002ff037221 */ /* 0x000fe20000010000 */
[----:B------:R-:W-:Y:S01]  /*1ae0*/  IADD3 R2, P0, R46, 0xa, RZ ;  /* 0x0000000a2e027810 */ /* 0x000fe20007f1e0ff */
[----:B---3--:R-:W-:Y:S01]  /*1af0*/  FADD.FTZ R28, R29, R50 ;  /* 0x000000321d1c7221 */ /* 0x008fe20000010000 */
[----:B-1----:R-:W-:Y:S01]  /*1b00*/  FADD.FTZ R26, R26, R5 ;  /* 0x000000051a1a7221 */ /* 0x002fe20000010000 */
[----:B------:R-:W-:Y:S01]  /*1b10*/  FADD.FTZ R3, R3, R4 ;  /* 0x0000000403037221 */ /* 0x000fe20000010000 */
[----:B------:R-:W0:Y:S01]  /*1b20*/  SHFL.BFLY PT, R30, R27, 0x1, 0x1f ;  /* 0x0c201f001b1e7f89 */ /* 0x000e2200000e0000 */
[----:B------:R-:W-:Y:S01]  /*1b30*/  IADD3.X R47, RZ, R47, RZ, P0, !PT ;  /* 0x0000002fff2f7210 */ /* 0x000fe200007fe4ff */
[----:B------:R-:W-:Y:S01]  /*1b40*/  FADD.FTZ R26, R26, R25 ;  /* 0x000000191a1a7221 */ /* 0x000fe20000010000 */
[----:B------:R-:W-:Y:S01]  /*1b50*/  FADD.FTZ R3, R3, R24 ;  /* 0x0000001803037221 */ /* 0x000fe20000010000 */
[----:B------:R-:W1:Y:S01]  /*1b60*/  SHFL.BFLY PT, R31, R28, 0x1, 0x1f ;  /* 0x0c201f001c1f7f89 */ /* 0x000e6200000e0000 */
[----:B------:R-:W-:Y:S01]  /*1b70*/  ISETP.GE.U32.AND P0, PT, R2, UR12, PT ;  /* 0x0000000c02007c0c */ /* 0x000fe2000bf06070 */
[----:B------:R-:W-:Y:S01]  /*1b80*/  FADD.FTZ R23, R26, R23 ;  /* 0x000000171a177221 */ /* 0x000fe20000010000 */
[----:B------:R-:W-:Y:S01]  /*1b90*/  FADD.FTZ R22, R3, R22 ;  /* 0x0000001603167221 */ /* 0x000fe20000010000 */
[----:B------:R-:W-:-:S02]  /*1ba0*/  PRMT R29, R8, 0x7632, R29 ;  /* 0x00007632081d7816 */ /* 0x000fc4000000001d */
[----:B------:R-:W-:Y:S02]  /*1bb0*/  ISETP.GE.AND.EX P0, PT, R47, UR6, PT, P0 ;  /* 0x000000062f007c0c */ /* 0x000fe4000bf06300 */
[----:B------:R2:W-:Y:S01]  /*1bc0*/  STG.E.64 desc[UR10][R20.64+0x2800], R22 ;  /* 0x0028001614007986 */ /* 0x0005e2000c101b0a */
[----:B0-----:R-:W-:Y:S01]  /*1bd0*/  FADD.FTZ R4, R27, R30 ;  /* 0x0000001e1b047221 */ /* 0x001fe20000010000 */
[----:B-1----:R-:W-:Y:S01]  /*1be0*/  FADD.FTZ R5, R28, R31 ;  /* 0x0000001f1c057221 */ /* 0x002fe20000010000 */
[----:B--2---:R-:W-:Y:S08]  /*1bf0*/  @P1 BRA `(.L_x_780) ;  /* 0x0000000000281947 */ /* 0x004ff00003800000 */
        /* <DEDUP_REMOVED lines=10> */
.L_x_780:
[----:B------:R-:W-:Y:S05]  /*1ca0*/  BSYNC B0 ;  /* 0x0000000000007941 */ /* 0x000fea0003800000 */
.L_x_779:
        /* <DEDUP_REMOVED lines=24> */
.L_x_783:
[----:B------:R-:W2:Y:S04]  /*1e30*/  LD.E.STRONG.GPU R34, desc[UR10][R24.64] ;  /* 0x0000000a18227980 */ /* 0x000ea8000c10f900 */
[----:B--2---:R-:W-:Y:S01]  /*1e40*/  CCTL.IVALL ;  /* 0x00000000ff00798f */ /* 0x004fe20002000000 */
[----:B------:R-:W-:Y:S05]  /*1e50*/  YIELD ;  /* 0x0000000000007946 */ /* 0x000fea0003800000 */
[----:B-----5:R-:W-:-:S04]  /*1e60*/  LOP3.LUT R34, R34, R23, RZ, 0x3c, !PT ;  /* 0x0000001722227212 */ /* 0x020fc800078e3cff */
[----:B------:R-:W-:-:S13]  /*1e70*/  ISETP.GT.AND P0, PT, R34, -0x1, PT ;  /* 0xffffffff2200780c */ /* 0x000fda0003f04270 */
[----:B------:R-:W-:Y:S05]  /*1e80*/  @P0 BRA `(.L_x_783) ;  /* 0xfffffffc00e80947 */ /* 0x000fea000383ffff */
.L_x_782:
[----:B------:R-:W-:Y:S05]  /*1e90*/  WARPSYNC.ALL ;  /* 0x0000000000007948 */ /* 0x000fea0003800000 */
[----:B------:R-:W-:Y:S06]  /*1ea0*/  BAR.SYNC.DEFER_BLOCKING 0x0 ;  /* 0x0000000000007b1d */ /* 0x000fec0000010000 */
[----:B------:R-:W-:Y:S05]  /*1eb0*/  BRA `(.L_x_784) ;  /* 0x0000000000607947 */ /* 0x000fea0003800000 */
.L_x_781:
        /* <DEDUP_REMOVED lines=10> */
[----:B------:R-:W-:Y:S02]  /*1f60*/  SEL R23, R31, 0x1, !P0 ;  /* 0x000000011f177807 */ /* 0x000fe40004000000 */
[----:B------:R-:W-:Y:S01]  /*1f70*/  MOV R25, UR9 ;  /* 0x0000000900197c02 */ /* 0x000fe20008000f00 */
[----:B------:R-:W-:Y:S06]  /*1f80*/  MEMBAR.ALL.GPU ;  /* 0x0000000000007992 */ /* 0x000fec000000a000 */
[----:B------:R-:W-:-:S00]  /*1f90*/  ERRBAR ;  /* 0x00000000000079ab */ /* 0x000fc00000000000 */
[----:B------:R-:W-:Y:S06]  /*1fa0*/  CGAERRBAR ;  /* 0x00000000000075ab */ /* 0x000fec0000000000 */
[----:B------:R0:W5:Y:S02]  /*1fb0*/  ATOM.E.ADD.STRONG.GPU PT, R23, desc[UR10][R24.64], R23 ;  /* 0x000000171817798a */ /* 0x00016400081ee1ca */
.L_x_786:
[----:B------:R-:W2:Y:S04]  /*1fc0*/  LD.E.STRONG.GPU R34, desc[UR10][R24.64] ;  /* 0x0000000a18227980 */ /* 0x000ea8000c10f900 */
[----:B--2---:R-:W-:Y:S01]  /*1fd0*/  CCTL.IVALL ;  /* 0x00000000ff00798f */ /* 0x004fe20002000000 */
[----:B------:R-:W-:Y:S05]  /*1fe0*/  YIELD ;  /* 0x0000000000007946 */ /* 0x000fea0003800000 */
[----:B-----5:R-:W-:-:S04]  /*1ff0*/  LOP3.LUT R34, R34, R23, RZ, 0x3c, !PT ;  /* 0x0000001722227212 */ /* 0x020fc800078e3cff */
[----:B------:R-:W-:-:S13]  /*2000*/  ISETP.GT.AND P0, PT, R34, -0x1, PT ;  /* 0xffffffff2200780c */ /* 0x000fda0003f04270 */
[----:B------:R-:W-:Y:S05]  /*2010*/  @P0 BRA `(.L_x_786) ;  /* 0xfffffffc00e80947 */ /* 0x000fea000383ffff */
.L_x_785:
[----:B------:R-:W-:Y:S05]  /*2020*/  WARPSYNC.ALL ;  /* 0x0000000000007948 */ /* 0x000fea0003800000 */
[----:B------:R-:W-:Y:S06]  /*2030*/  BAR.SYNC.DEFER_BLOCKING 0x0 ;  /* 0x0000000000007b1d */ /* 0x000fec0000010000 */
.L_x_784:
[----:B------:R-:W-:Y:S01]  /*2040*/  ISETP.GT.U32.AND P0, PT, R45, 0x3f, PT ;  /* 0x0000003f2d00780c */ /* 0x000fe20003f04070 */
[----:B------:R-:W-:Y:S01]  /*2050*/  IMAD.MOV.U32 R33, RZ, RZ, RZ ;  /* 0x000000ffff217224 */ /* 0x000fe200078e00ff */
[----:B------:R-:W-:Y:S02]  /*2060*/  SHF.L.U32 R37, R7, 0x10, RZ ;  /* 0x0000001007257819 */ /* 0x000fe400000006ff */
[----:B------:R-:W-:Y:S01]  /*2070*/  SHF.L.U32 R55, R12, 0x10, RZ ;  /* 0x000000100c377819 */ /* 0x000fe200000006ff */
[----:B------:R-:W-:Y:S01]  /*2080*/  IMAD.U32 R29, R29, 0x10000, RZ ;  /* 0x000100001d1d7824 */ /* 0x000fe200078e00ff */
[----:B------:R-:W-:Y:S01]  /*2090*/  SHF.L.U32 R57, R13, 0x10, RZ ;  /* 0x000000100d397819 */ /* 0x000fe200000006ff */
[----:B------:R-:W-:Y:S01]  /*20a0*/  IMAD.U32 R21, R21, 0x10000, RZ ;  /* 0x0001000015157824 */ /* 0x000fe200078e00ff */
[----:B------:R-:W-:Y:S01]  /*20b0*/  SHF.L.U32 R27, R27, 0x10, RZ ;  /* 0x000000101b1b7819 */ /* 0x000fe200000006ff */
[----:B------:R-:W-:Y:S01]  /*20c0*/  UIADD3 UR5, UR5, 0x3480, URZ ;  /* 0x0000348005057890 */ /* 0x000fe2000fffe03f */
[----:B------:R-:W-:-:S02]  /*20d0*/  SHF.L.U32 R14, R14, 0x10, RZ ;  /* 0x000000100e0e7819 */ /* 0x000fc400000006ff */
[----:B------:R-:W-:Y:S01]  /*20e0*/  SHF.L.U32 R20, R20, 0x10, RZ ;  /* 0x0000001014147819 */ /* 0x000fe200000006ff */
[----:B------:R-:W1:Y:S01]  /*20f0*/  @!P0 LDC R34, c[0x0][0x10] ;  /* 0x00000400ff228b82 */ /* 0x000e620000000800 */
[----:B------:R-:W-:Y:S02]  /*2100*/  @!P0 LOP3.LUT R36, R45, 0x1f, RZ, 0xc0, !PT ;  /* 0x0000001f2d248812 */ /* 0x000fe400078ec0ff */
[----:B------:R-:W-:Y:S02]  /*2110*/  SHF.L.U32 R5, R5, 0x10, RZ ;  /* 0x0000001005057819 */ /* 0x000fe400000006ff */
[----:B------:R-:W-:Y:S02]  /*2120*/  SHF.L.U32 R15, R15, 0x10, RZ ;  /* 0x000000100f0f7819 */ /* 0x000fe400000006ff */
[----:B------:R-:W-:Y:S01]  /*2130*/  SHF.L.U32 R16, R16, 0x10, RZ ;  /* 0x0000001010107819 */ /* 0x000fe200000006ff */
[----:B0-----:R-:W0:Y:S01]  /*2140*/  @!P0 LDC.64 R24, c[0x0][0x260] ;  /* 0x00009800ff188b82 */ /* 0x001e220000000a00 */
[----:B------:R-:W-:Y:S01]  /*2150*/  SHF.L.U32 R17, R17, 0x10, RZ ;  /* 0x0000001011117819 */ /* 0x000fe200000006ff */
[----:B------:R-:W-:Y:S01]  /*2160*/  IMAD.U32 R4, R4, 0x10000, RZ ;  /* 0x0001000004047824 */ /* 0x000fe200078e00ff */
[----:B------:R-:W-:Y:S01]  /*2170*/  ULDC.64 UR8, c[0x0][0x210] ;  /* 0x0000840000087ab9 */ /* 0x000fe20000000a00 */
[----:B-1----:R-:W-:Y:S01]  /*2180*/  @!P0 IMAD R23, R34, UR4, R49 ;  /* 0x0000000422178c24 */ /* 0x002fe2000f8e0231 */
[----:B------:R-:W-:-:S05]  /*2190*/  @!P0 LOP3.LUT R34, R45, 0x7fffffe0, RZ, 0xc0, !PT ;  /* 0x7fffffe02d228812 */ /* 0x000fca00078ec0ff */
[----:B------:R-:W-:-:S05]  /*21a0*/  @!P0 IMAD R23, R23, 0x40, R34 ;  /* 0x0000004017178824 */ /* 0x000fca00078e0222 */
[----:B------:R-:W-:-:S04]  /*21b0*/  @!P0 IADD3 R23, R23, R36, RZ ;  /* 0x0000002417178210 */ /* 0x000fc80007ffe0ff */
[----:B------:R-:W-:-:S05]  /*21c0*/  @!P0 SHF.L.U32 R23, R23, 0x1, RZ ;  /* 0x0000000117178819 */ /* 0x000fca00000006ff */
[----:B0-----:R-:W-:-:S06]  /*21d0*/  @!P0 IMAD.WIDE.U32 R24, R23, 0x4, R24 ;  /* 0x0000000417188825 */ /* 0x001fcc00078e0018 */
[----:B------:R-:W2:Y:S01]  /*21e0*/  @!P0 LDG.E.64 R24, desc[UR10][R24.64] ;  /* 0x0000000a18188981 */ /* 0x000ea2000c1e1b00 */
[----:B------:R-:W-:Y:S01]  /*21f0*/  HFMA2.MMA R23, -RZ, RZ, 0, 0 ;  /* 0x00000000ff177435 */ /* 0x000fe200000001ff */
[----:B------:R-:W-:Y:S02]  /*2200*/  IMAD.U32 R7, R32, 0x10000, RZ ;  /* 0x0001000020077824 */ /* 0x000fe400078e00ff */
[C---:B------:R-:W-:Y:S01]  /*2210*/  FADD.FTZ R54, -R18.reuse, R57 ;  /* 0x0000003912367221 */ /* 0x040fe20000010100 */
[----:B------:R-:W-:Y:S01]  /*2220*/  FADD.FTZ R52, -R18, R21 ;  /* 0x0000001512347221 */ /* 0x000fe20000010100 */
[----:B------:R-:W-:Y:S02]  /*2230*/  ULEA UR5, UR7, UR5, 0x18 ;  /* 0x0000000507057291 */ /* 0x000fe4000f8ec03f */
[----:B------:R-:W-:Y:S01]  /*2240*/  ULOP3.LUT UR4, UR4, 0x1, URZ, 0x3c, !UPT ;  /* 0x0000000104047892 */ /* 0x000fe2000f8e3c3f */
[----:B--2---:R-:W-:Y:S01]  /*2250*/  @!P0 FADD.FTZ R23, RZ, R24 ;  /* 0x00000018ff178221 */ /* 0x004fe20000010000 */
[----:B------:R-:W-:Y:S01]  /*2260*/  @!P0 FADD.FTZ R33, RZ, R25 ;  /* 0x00000019ff218221 */ /* 0x000fe20000010000 */
[----:B------:R-:W-:-:S02]  /*2270*/  SHF.L.U32 R25, R6, 0x10, RZ ;  /* 0x0000001006197819 */ /* 0x000fc400000006ff */
[----:B------:R-:W-:Y:S01]  /*2280*/  LOP3.LUT P0, RZ, R45, 0xffffffdf, RZ, 0xc0, !PT ;  /* 0xffffffdf2dff7812 */ /* 0x000fe2000780c0ff */
[----:B------:R-:W0:Y:S02]  /*2290*/  SHFL.BFLY PT, R34, R23, 0x10, 0x1f ;  /* 0x0e001f0017227f89 */ /* 0x000e2400000e0000 */
[----:B------:R-:W-:Y:S01]  /*22a0*/  FADD.FTZ R24, -R18, R25 ;  /* 0x0000001912187221 */ /* 0x000fe20000010100 */
[----:B------:R-:W-:Y:S01]  /*22b0*/  SHF.L.U32 R25, R9, 0x10, RZ ;  /* 0x0000001009197819 */ /* 0x000fe200000006ff */
[----:B------:R-:W1:Y:S01]  /*22c0*/  SHFL.BFLY PT, R36, R33, 0x10, 0x1f ;  /* 0x0e001f0021247f89 */ /* 0x000e6200000e0000 */
[----:B------:R-:W-:-:S05]  /*22d0*/  SHF.L.U32 R9, R30, 0x10, RZ ;  /* 0x000000101e097819 */ /* 0x000fca00000006ff */
[----:B------:R-:W-:-:S04]  /*22e0*/  FADD.FTZ R32, -R18, R9 ;  /* 0x0000000912207221 */ /* 0x000fc80000010100 */
[C---:B------:R-:W-:Y:S01]  /*22f0*/  FMUL.FTZ R32, R19.reuse, R32 ;  /* 0x0000002013207220 */ /* 0x040fe20000410000 */
[----:B0-----:R-:W-:Y:S01]  /*2300*/  FADD.FTZ R34, R34, R23 ;  /* 0x0000001722227221 */ /* 0x001fe20000010000 */
[----:B------:R-:W-:Y:S01]  /*2310*/  SHF.L.U32 R23, R8, 0x10, RZ ;  /* 0x0000001008177819 */ /* 0x000fe200000006ff */
[----:B------:R-:W-:Y:S01]  /*2320*/  FADD.FTZ R8, -R18, R7 ;  /* 0x0000000712087221 */ /* 0x000fe20000010100 */
[----:B-1----:R-:W-:Y:S02]  /*2330*/  FADD.FTZ R36, R36, R33 ;  /* 0x0000002124247221 */ /* 0x002fe40000010000 */
[----:B------:R-:W0:Y:S01]  /*2340*/  SHFL.BFLY PT, R31, R34, 0x8, 0x1f ;  /* 0x0d001f00221f7f89 */ /* 0x000e2200000e0000 */
[----:B------:R-:W-:Y:S01]  /*2350*/  SHF.L.U32 R33, R10, 0x10, RZ ;  /* 0x000000100a217819 */ /* 0x000fe200000006ff */
[----:B------:R-:W-:Y:S02]  /*2360*/  FMUL.FTZ R10, R19, R24 ;  /* 0x00000018130a7220 */ /* 0x000fe40000410000 */
[----:B------:R-:W1:Y:S02]  /*2370*/  SHFL.BFLY PT, R35, R36, 0x8, 0x1f ;  /* 0x0d001f0024237f89 */ /* 0x000e6400000e0000 */
[----:B------:R-:W-:-:S04]  /*2380*/  FFMA.FTZ R24, R10, R23, R33 ;  /* 0x000000170a187223 */ /* 0x000fc80000010021 */
[----:B------:R-:W-:-:S06]  /*2390*/  FMUL.FTZ R7, R24, -1.4426950216293334961 ;  /* 0xbfb8aa3b18077820 */ /* 0x000fcc0000410000 */
[----:B------:R-:W2:Y:S01]  /*23a0*/  MUFU.EX2 R7, R7 ;  /* 0x0000000700077308 */ /* 0x000ea20000000800 */
[----:B0-----:R-:W-:Y:S01]  /*23b0*/  FADD.FTZ R6, R34, R31 ;  /* 0x0000001f22067221 */ /* 0x001fe20000010000 */
[----:B------:R-:W-:Y:S01]  /*23c0*/  FADD.FTZ R34, -R18, R55 ;  /* 0x0000003712227221 */ /* 0x000fe20000010100 */
[----:B------:R-:W-:Y:S01]  /*23d0*/  SHF.L.U32 R55, R22, 0x10, RZ ;  /* 0x0000001016377819 */ /* 0x000fe200000006ff */
[----:B-1----:R-:W-:Y:S02]  /*23e0*/  FADD.FTZ R31, R36, R35 ;  /* 0x00000023241f7221 */ /* 0x002fe40000010000 */
[----:B------:R-:W0:Y:S01]  /*23f0*/  SHFL.BFLY PT, R53, R6, 0x4, 0x1f ;  /* 0x0c801f0006357f89 */ /* 0x000e2200000e0000 */
[----:B------:R-:W-:Y:S01]  /*2400*/  SHF.L.U32 R36, R26, 0x10, RZ ;  /* 0x000000101a247819 */ /* 0x000fe200000006ff */
[----:B------:R-:W-:Y:S01]  /*2410*/  FMUL.FTZ R26, R19, R8 ;  /* 0x00000008131a7220 */ /* 0x000fe20000410000 */
[----:B------:R-:W-:Y:S01]  /*2420*/  SHF.L.U32 R35, R11, 0x10, RZ ;  /* 0x000000100b237819 */ /* 0x000fe200000006ff */
[----:B------:R-:W1:Y:S01]  /*2430*/  SHFL.BFLY PT, R50, R31, 0x4, 0x1f ;  /* 0x0c801f001f327f89 */ /* 0x000e6200000e0000 */
[----:B------:R-:W-:Y:S01]  /*2440*/  FADD.FTZ R8, -R18, R37 ;  /* 0x0000002512087221 */ /* 0x000fe20000010100 */
[----:B------:R-:W-:Y:S01]  /*2450*/  FFMA.FTZ R11, R26, R29, R36 ;  /* 0x0000001d1a0b7223 */ /* 0x000fe20000010024 */
[----:B------:R-:W-:Y:S01]  /*2460*/  FMUL.FTZ R22, R19, R34 ;  /* 0x0000002213167220 */ /* 0x000fe20000410000 */
[----:B------:R-:W-:Y:S01]  /*2470*/  FADD.FTZ R34, -R18, R55 ;  /* 0x0000003712227221 */ /* 0x000fe20000010100 */
[----:B------:R-:W-:-:S02]  /*2480*/  IMAD.U32 R37, R28, 0x10000, RZ ;  /* 0x000100001c257824 */ /* 0x000fc400078e00ff */
[----:B------:R-:W-:Y:S01]  /*2490*/  FMUL.FTZ R28, R19, R8 ;  /* 0x00000008131c7220 */ /* 0x000fe20000410000 */
[----:B------:R-:W-:Y:S01]  /*24a0*/  FMUL.FTZ R51, R11, -1.4426950216293334961 ;  /* 0xbfb8aa3b0b337820 */ /* 0x000fe20000410000 */
[----:B------:R-:W-:Y:S01]  /*24b0*/  FMUL.FTZ R34, R19, R34 ;  /* 0x0000002213227220 */ /* 0x000fe20000410000 */
[----:B------:R-:W-:Y:S01]  /*24c0*/  FFMA.FTZ R30, R32, R27, R37 ;  /* 0x0000001b201e7223 */ /* 0x000fe20000010025 */
[----:B------:R-:W-:Y:S01]  /*24d0*/  FFMA.FTZ R12, R28, R25, R35 ;  /* 0x000000191c0c7223 */ /* 0x000fe20000010023 */
[----:B------:R-:W-:Y:S01]  /*24e0*/  FFMA.FTZ R13, R23, R22, R33 ;  /* 0x00000016170d7223 */ /* 0x000fe20000010021 */
[----:B------:R-:W-:Y:S01]  /*24f0*/  FFMA.FTZ R18, R29, R34, R36 ;  /* 0x000000221d127223 */ /* 0x000fe20000010024 */
[----:B------:R-:W3:Y:S01]  /*2500*/  MUFU.EX2 R51, R51 ;  /* 0x0000003300337308 */ /* 0x000ee20000000800 */
[----:B------:R-:W-:Y:S01]  /*2510*/  FMUL.FTZ R8, R12, -1.4426950216293334961 ;  /* 0xbfb8aa3b0c087820 */ /* 0x000fe20000410000 */
[----:B------:R-:W-:Y:S01]  /*2520*/  FMUL.FTZ R36, R19, R52 ;  /* 0x0000003413247220 */ /* 0x000fe20000410000 */
[----:B------:R-:W-:Y:S01]  /*2530*/  FMUL.FTZ R9, R30, -1.4426950216293334961 ;  /* 0xbfb8aa3b1e097820 */ /* 0x000fe20000410000 */
[----:B------:R-:W-:Y:S01]  /*2540*/  FMUL.FTZ R33, R13, -1.4426950216293334961 ;  /* 0xbfb8aa3b0d217820 */ /* 0x000fe20000410000 */
[----:B0-----:R-:W-:-:S03]  /*2550*/  FADD.FTZ R6, R6, R53 ;  /* 0x0000003506067221 */ /* 0x001fc60000010000 */
[----:B------:R-:W-:Y:S01]  /*2560*/  MUFU.EX2 R8, R8 ;  /* 0x0000000800087308 */ /* 0x000fe20000000800 */
[----:B------:R-:W-:Y:S01]  /*2570*/  FMUL.FTZ R53, R18, -1.4426950216293334961 ;  /* 0xbfb8aa3b12357820 */ /* 0x000fe20000410000 */
[----:B-1----:R-:W-:Y:S01]  /*2580*/  FADD.FTZ R55, R31, R50 ;  /* 0x000000321f377221 */ /* 0x002fe20000010000 */
[----:B------:R-:W0:Y:S01]  /*2590*/  SHFL.BFLY PT, R57, R6, 0x2, 0x1f ;  /* 0x0c401f0006397f89 */ /* 0x000e2200000e0000 */
[----:B------:R-:W-:Y:S01]  /*25a0*/  FMUL.FTZ R50, R19, R54 ;  /* 0x0000003613327220 */ /* 0x000fe20000410000 */
[----:B------:R-:W-:Y:S02]  /*25b0*/  FFMA.FTZ R31, R27, R36, R37 ;  /* 0x000000241b1f7223 */ /* 0x000fe40000010025 */
[----:B------:R-:W1:Y:S01]  /*25c0*/  SHFL.BFLY PT, R54, R55, 0x2, 0x1f ;  /* 0x0c401f0037367f89 */ /* 0x000e6200000e0000 */
[----:B------:R-:W-:Y:S01]  /*25d0*/  FFMA.FTZ R21, R25, R50, R35 ;  /* 0x0000003219157223 */ /* 0x000fe20000010023 */
[----:B--2---:R-:W-:Y:S01]  /*25e0*/  FADD.FTZ R35, R7, 1 ;  /* 0x3f80000007237421 */ /* 0x004fe20000010000 */
[----:B------:R-:W-:Y:S01]  /*25f0*/  SHF.L.U32 R7, R46, 0x1, RZ ;  /* 0x000000012e077819 */ /* 0x000fe200000006ff */
[----:B---3--:R-:W-:Y:S01]  /*2600*/  FADD.FTZ R58, R51, 1 ;  /* 0x3f800000333a7421 */ /* 0x008fe20000010000 */
[----:B------:R-:W-:Y:S01]  /*2610*/  FMUL.FTZ R52, R21, -1.4426950216293334961 ;  /* 0xbfb8aa3b15347820 */ /* 0x000fe20000410000 */
[----:B------:R-:W2:Y:S01]  /*2620*/  MUFU.EX2 R9, R9 ;  /* 0x0000000900097308 */ /* 0x000ea20000000800 */
[----:B------:R-:W-:Y:S01]  /*2630*/  LOP3.LUT R46, R7, 0xe, RZ, 0xc0, !PT ;  /* 0x0000000e072e7812 */ /* 0x000fe200078ec0ff */
[----:B------:R-:W-:Y:S01]  /*2640*/  FMUL.FTZ R37, R31, -1.4426950216293334961 ;  /* 0xbfb8aa3b1f257820 */ /* 0x000fe20000410000 */
[----:B------:R-:W-:-:S02]  /*2650*/  LEA R7, R43, R0, 0x2 ;  /* 0x000000002b077211 */ /* 0x000fc400078e10ff */
[----:B------:R-:W-:-:S03]  /*2660*/  IADD3 R46, RZ, -R46, RZ ;  /* 0x8000002eff2e7210 */ /* 0x000fc60007ffe0ff */
[----:B------:R-:W3:Y:S01]  /*2670*/  MUFU.EX2 R52, R52 ;  /* 0x0000003400347308 */ /* 0x000ee20000000800 */
[----:B0-----:R-:W-:Y:S01]  /*2680*/  FADD.FTZ R51, R6, R57 ;  /* 0x0000003906337221 */ /* 0x001fe20000010000 */
[----:B------:R-:W-:-:S06]  /*2690*/  IMAD.WIDE.U32 R6, R7, -0x33333333, RZ ;  /* 0xcccccccd07067825 */ /* 0x000fcc00078e00ff */
[----:B------:R-:W0:Y:S01]  /*26a0*/  MUFU.EX2 R53, R53 ;  /* 0x0000003500357308 */ /* 0x000e220000000800 */
[----:B--2---:R-:W-:Y:S01]  /*26b0*/  FADD.FTZ R9, R9, 1 ;  /* 0x3f80000009097421 */ /* 0x004fe20000010000 */
[----:B-1----:R-:W-:Y:S01]  /*26c0*/  FADD.FTZ R55, R55, R54 ;  /* 0x0000003637377221 */ /* 0x002fe20000010000 */
[----:B------:R-:W-:Y:S02]  /*26d0*/  IMAD.MOV.U32 R6, RZ, RZ, R46 ;  /* 0x000000ffff067224 */ /* 0x000fe400078e002e */
[----:B------:R-:W-:Y:S01]  /*26e0*/  FADD.FTZ R46, R8, 1 ;  /* 0x3f800000082e7421 */ /* 0x000fe20000010000 */
[----:B------:R-:W1:Y:S02]  /*26f0*/  SHFL.BFLY PT, R56, R51, 0x1, 0x1f ;  /* 0x0c201f0033387f89 */ /* 0x000e6400000e0000 */
[----:B------:R-:W-:Y:S01]  /*2700*/  LEA.HI R8, R7, R6, RZ, 0x19 ;  /* 0x0000000607087211 */ /* 0x000fe200078fc8ff */
[----:B---3--:R-:W-:Y:S01]  /*2710*/  FADD.FTZ R57, R52, 1 ;  /* 0x3f80000034397421 */ /* 0x008fe20000010000 */
[----:B------:R-:W2:Y:S01]  /*2720*/  SHFL.BFLY PT, R6, R55, 0x1, 0x1f ;  /* 0x0c201f0037067f89 */ /* 0x000ea200000e0000 */
[----:B------:R-:W-:Y:S01]  /*2730*/  @!P0 SHF.R.U32.HI R52, RZ, 0x2, R45 ;  /* 0x00000002ff348819 */ /* 0x000fe2000001162d */
[----:B------:R-:W3:Y:S01]  /*2740*/  MUFU.EX2 R33, R33 ;  /* 0x0000002100217308 */ /* 0x000ee20000000800 */
[----:B------:R-:W-:-:S02]  /*2750*/  LEA R8, R8, UR5, 0x3 ;  /* 0x0000000508087c11 */ /* 0x000fc4000f8e18ff */
[----:B------:R-:W-:Y:S01]  /*2760*/  @!P0 LOP3.LUT R52, R52, 0x3ffffff8, RZ, 0xc0, !PT ;  /* 0x3ffffff834348812 */ /* 0x000fe200078ec0ff */
[----:B0-----:R-:W-:-:S04]  /*2770*/  FADD.FTZ R53, R53, 1 ;  /* 0x3f80000035357421 */ /* 0x001fc80000010000 */
[----:B------:R-:W0:Y:S08]  /*2780*/  MUFU.EX2 R37, R37 ;  /* 0x0000002500257308 */ /* 0x000e300000000800 */
[----:B------:R-:W-:Y:S01]  /*2790*/  MUFU.RCP R54, R9 ;  /* 0x0000000900367308 */ /* 0x000fe20000001000 */
[----:B-1----:R-:W-:Y:S01]  /*27a0*/  FADD.FTZ R56, R51, R56 ;  /* 0x0000003833387221 */ /* 0x002fe20000010000 */
[----:B---3--:R-:W-:Y:S01]  /*27b0*/  FADD.FTZ R33, R33, 1 ;  /* 0x3f80000021217421 */ /* 0x008fe20000010000 */
[----:B--2---:R-:W-:-:S02]  /*27c0*/  FADD.FTZ R7, R55, R6 ;  /* 0x0000000637077221 */ /* 0x004fc40000010000 */
[----:B------:R-:W-:-:S03]  /*27d0*/  @!P0 FMUL.FTZ R6, R56, 2.4414062863797880709e-05 ;  /* 0x37cccccd38068820 */ /* 0x000fc60000410000 */
[----:B------:R-:W1:Y:S01]  /*27e0*/  MUFU.RCP R35, R35 ;  /* 0x0000002300237308 */ /* 0x000e620000001000 */
[----:B0-----:R-:W-:Y:S01]  /*27f0*/  FADD.FTZ R37, R37, 1 ;  /* 0x3f80000025257421 */ /* 0x001fe20000010000 */
[----:B------:R-:W-:-:S05]  /*2800*/  @!P0 FMUL.FTZ R7, R7, 2.4414062863797880709e-05 ;  /* 0x37cccccd07078820 */ /* 0x000fca0000410000 */
[----:B------:R0:W-:Y:S01]  /*2810*/  @!P0 STS.64 [R52+UR5], R6 ;  /* 0x0000000634008988 */ /* 0x0001e20008000a05 */
[----:B------:R-:W2:Y:S01]  /*2820*/  MUFU.RCP R0, R58 ;  /* 0x0000003a00007308 */ /* 0x000ea20000001000 */
[----:B------:R-:W-:Y:S07]  /*2830*/  BAR.SYNC.DEFER_BLOCKING 0x0 ;  /* 0x0000000000007b1d */ /* 0x000fee0000010000 */
[----:B------:R-:W3:Y:S01]  /*2840*/  MUFU.RCP R46, R46 ;  /* 0x0000002e002e7308 */ /* 0x000ee20000001000 */
[----:B-1----:R-:W-:-:S04]  /*2850*/  FADD.FTZ R55, -R35, 1 ;  /* 0x3f80000023377421 */ /* 0x002fc80000010100 */
[----:B------:R-:W-:-:S03]  /*2860*/  FFMA.FTZ R24, R24, R55, 1 ;  /* 0x3f80000018187423 */ /* 0x000fc60000010037 */
[----:B------:R-:W0:Y:S01]  /*2870*/  MUFU.RCP R53, R53 ;  /* 0x0000003500357308 */ /* 0x000e220000001000 */
[----:B--2---:R-:W-:Y:S01]  /*2880*/  FADD.FTZ R56, -R0, 1 ;  /* 0x3f80000000387421 */ /* 0x004fe20000010100 */
[----:B------:R-:W-:-:S03]  /*2890*/  FMUL.FTZ R35, R35, R24 ;  /* 0x0000001823237220 */ /* 0x000fc60000410000 */
[----:B------:R-:W-:Y:S01]  /*28a0*/  FFMA.FTZ R11, R11, R56, 1 ;  /* 0x3f8000000b0b7423 */ /* 0x000fe20000010038 */
[----:B------:R-:W-:Y:S02]  /*28b0*/  FMUL.FTZ R14, R14, R35 ;  /* 0x000000230e0e7220 */ /* 0x000fe40000410000 */
[----:B------:R-:W1:Y:S01]  /*28c0*/  MUFU.RCP R33, R33 ;  /* 0x0000002100217308 */ /* 0x000e620000001000 */
[----:B---3--:R-:W-:Y:S01]  /*28d0*/  FADD.FTZ R59, -R46, 1 ;  /* 0x3f8000002e3b7421 */ /* 0x008fe20000010100 */
[----:B------:R-:W2:Y:S01]  /*28e0*/  LDS.64 R8, [R8] ;  /* 0x0000000008087984 */ /* 0x000ea20000000a00 */
[----:B------:R-:W-:Y:S01]  /*28f0*/  FMUL.FTZ R11, R0, R11 ;  /* 0x0000000b000b7220 */ /* 0x000fe20000410000 */
[----:B------:R-:W-:Y:S02]  /*2900*/  IMAD.U32 R0, R3, 0x10000, RZ ;  /* 0x0001000003007824 */ /* 0x000fe400078e00ff */
[----:B------:R-:W-:Y:S01]  /*2910*/  FFMA.FTZ R55, R12, R59, 1 ;  /* 0x3f8000000c377423 */ /* 0x000fe2000001003b */
[----:B------:R-:W-:Y:S01]  /*2920*/  FMUL.FTZ R11, R20, R11 ;  /* 0x0000000b140b7220 */ /* 0x000fe20000410000 */
[----:B------:R3:W4:Y:S01]  /*2930*/  MUFU.RCP R51, R57 ;  /* 0x0000003900337308 */ /* 0x0007220000001000 */
[----:B0-----:R-:W-:Y:S01]  /*2940*/  FADD.FTZ R7, -R53, 1 ;  /* 0x3f80000035077421 */ /* 0x001fe20000010100 */
[----:B------:R-:W-:-:S03]  /*2950*/  FMUL.FTZ R46, R46, R55 ;  /* 0x000000372e2e7220 */ /* 0x000fc60000410000 */
[----:B------:R-:W-:Y:S01]  /*2960*/  FFMA.FTZ R18, R18, R7, 1 ;  /* 0x3f80000012127423 */ /* 0x000fe20000010007 */
[----:B------:R-:W-:Y:S01]  /*2970*/  FMUL.FTZ R15, R15, R46 ;  /* 0x0000002e0f0f7220 */ /* 0x000fe20000410000 */
[----:B------:R-:W-:Y:S01]  /*2980*/  MOV R46, R2 ;  /* 0x00000002002e7202 */ /* 0x000fe20000000f00 */
[----:B------:R-:W0:Y:S01]  /*2990*/  MUFU.RCP R37, R37 ;  /* 0x0000002500257308 */ /* 0x000e220000001000 */
[----:B---3--:R-:W-:Y:S01]  /*29a0*/  FADD.FTZ R57, -R54, 1 ;  /* 0x3f80000036397421 */ /* 0x008fe20000010100 */
[----:B-1----:R-:W-:Y:S01]  /*29b0*/  FADD.FTZ R6, -R33, 1 ;  /* 0x3f80000021067421 */ /* 0x002fe20000010100 */
[----:B------:R-:W-:Y:S02]  /*29c0*/  FMUL.FTZ R18, R53, R18 ;  /* 0x0000001235127220 */ /* 0x000fe40000410000 */
[----:B------:R-:W-:Y:S01]  /*29d0*/  FFMA.FTZ R57, R30, R57, 1 ;  /* 0x3f8000001e397423 */ /* 0x000fe20000010039 */
[----:B------:R-:W-:Y:S01]  /*29e0*/  FFMA.FTZ R30, R13, R6, 1 ;  /* 0x3f8000000d1e7423 */ /* 0x000fe20000010006 */
[----:B------:R-:W-:Y:S01]  /*29f0*/  FMUL.FTZ R5, R5, R18 ;  /* 0x0000001205057220 */ /* 0x000fe20000410000 */
[----:B----4-:R-:W-:Y:S01]  /*2a00*/  FADD.FTZ R52, -R51, 1 ;  /* 0x3f80000033347421 */ /* 0x010fe20000010100 */
[----:B------:R-:W-:Y:S01]  /*2a10*/  FMUL.FTZ R57, R54, R57 ;  /* 0x0000003936397220 */ /* 0x000fe20000410000 */
[----:B------:R-:W-:-:S02]  /*2a20*/  FMUL.FTZ R33, R33, R30 ;  /* 0x0000001e21217220 */ /* 0x000fc40000410000 */
[----:B------:R-:W-:Y:S01]  /*2a30*/  FFMA.FTZ R6, R21, R52, 1 ;  /* 0x3f80000015067423 */ /* 0x000fe20000010034 */
[----:B------:R-:W-:Y:S01]  /*2a40*/  FMUL.FTZ R57, R0, R57 ;  /* 0x0000003900397220 */ /* 0x000fe20000410000 */
[----:B------:R-:W-:Y:S01]  /*2a50*/  FMUL.FTZ R33, R16, R33 ;  /* 0x0000002110217220 */ /* 0x000fe20000410000 */
[----:B0-----:R-:W-:Y:S01]  /*2a60*/  FADD.FTZ R12, -R37, 1 ;  /* 0x3f800000250c7421 */ /* 0x001fe20000010100 */
[----:B------:R-:W-:-:S03]  /*2a70*/  FMUL.FTZ R6, R51, R6 ;  /* 0x0000000633067220 */ /* 0x000fc60000410000 */
[----:B------:R-:W-:Y:S01]  /*2a80*/  FFMA.FTZ R12, R31, R12, 1 ;  /* 0x3f8000001f0c7423 */ /* 0x000fe2000001000c */
[----:B------:R-:W-:-:S03]  /*2a90*/  FMUL.FTZ R17, R17, R6 ;  /* 0x0000000611117220 */ /* 0x000fc60000410000 */
[----:B------:R-:W-:Y:S01]  /*2aa0*/  FMUL.FTZ R37, R37, R12 ;  /* 0x0000000c25257220 */ /* 0x000fe20000410000 */
[--C-:B--2---:R-:W-:Y:S01]  /*2ab0*/  FFMA.FTZ R3, R23, R14, -R8.reuse ;  /* 0x0000000e17037223 */ /* 0x104fe20000010808 */
[C-C-:B------:R-:W-:Y:S01]  /*2ac0*/  FFMA.FTZ R0, R29.reuse, R11, -R8.reuse ;  /* 0x0000000b1d007223 */ /* 0x140fe20000010808 */
[----:B------:R-:W-:Y:S01]  /*2ad0*/  FFMA.FTZ R29, R29, R5, -R8 ;  /* 0x000000051d1d7223 */ /* 0x000fe20000010808 */
[----:B------:R-:W-:Y:S01]  /*2ae0*/  FMUL.FTZ R37, R4, R37 ;  /* 0x0000002504257220 */ /* 0x000fe20000410000 */
[----:B------:R-:W-:Y:S01]  /*2af0*/  FFMA.FTZ R10, R10, -R9, R3 ;  /* 0x800000090a0a7223 */ /* 0x000fe20000010003 */
[----:B------:R-:W-:Y:S01]  /*2b00*/  FFMA.FTZ R0, -R9, R26, R0 ;  /* 0x0000001a09007223 */ /* 0x000fe20000010100 */
[--C-:B------:R-:W-:Y:S01]  /*2b10*/  FFMA.FTZ R5, R25, R15, -R8.reuse ;  /* 0x0000000f19057223 */ /* 0x100fe20000010808 */
[--C-:B------:R-:W-:Y:S01]  /*2b20*/  FFMA.FTZ R57, R27, R57, -R8.reuse ;  /* 0x000000391b397223 */ /* 0x100fe20000010808 */
[--C-:B------:R-:W-:Y:S01]  /*2b30*/  FFMA.FTZ R23, R23, R33, -R8.reuse ;  /* 0x0000002117177223 */ /* 0x100fe20000010808 */
[--C-:B------:R-:W-:Y:S01]  /*2b40*/  FFMA.FTZ R25, R25, R17, -R8.reuse ;  /* 0x0000001119197223 */ /* 0x100fe20000010808 */
[----:B------:R-:W-:Y:S01]  /*2b50*/  FFMA.FTZ R8, R27, R37, -R8 ;  /* 0x000000251b087223 */ /* 0x000fe20000010808 */
[C---:B------:R-:W-:Y:S01]  /*2b60*/  FMUL.FTZ R10, R19.reuse, R10 ;  /* 0x0000000a130a7220 */ /* 0x040fe20000410000 */
[----:B------:R-:W-:Y:S01]  /*2b70*/  FMUL.FTZ R3, R19, R0 ;  /* 0x0000000013037220 */ /* 0x000fe20000410000 */
[-C--:B------:R-:W-:Y:S01]  /*2b80*/  FFMA.FTZ R28, R28, -R9.reuse, R5 ;  /* 0x800000091c1c7223 */ /* 0x080fe20000010005 */
[C---:B------:R-:W-:Y:S01]  /*2b90*/  FFMA.FTZ R32, -R9.reuse, R32, R57 ;  /* 0x0000002009207223 */ /* 0x040fe20000010139 */
[-C--:B------:R-:W-:Y:S01]  /*2ba0*/  FFMA.FTZ R22, R22, -R9.reuse, R23 ;  /* 0x8000000916167223 */ /* 0x080fe20000010017 */
[C---:B------:R-:W-:Y:S01]  /*2bb0*/  FFMA.FTZ R34, -R9.reuse, R34, R29 ;  /* 0x0000002209227223 */ /* 0x040fe2000001011d */
[----:B------:R-:W-:Y:S01]  /*2bc0*/  FFMA.FTZ R50, R50, -R9, R25 ;  /* 0x8000000932327223 */ /* 0x000fe20000010019 */
[----:B------:R-:W-:Y:S01]  /*2bd0*/  FFMA.FTZ R8, -R9, R36, R8 ;  /* 0x0000002409087223 */ /* 0x000fe20000010108 */
[C---:B------:R-:W-:Y:S01]  /*2be0*/  FMUL.FTZ R28, R19.reuse, R28 ;  /* 0x0000001c131c7220 */ /* 0x040fe20000410000 */
[----:B------:R-:W-:Y:S01]  /*2bf0*/  FMUL.FTZ R5, R19, R32 ;  /* 0x0000002013057220 */ /* 0x000fe20000410000 */
[----:B------:R-:W-:Y:S01]  /*2c00*/  F2FP.BF16.F32.PACK_AB R10, R3, R10 ;  /* 0x0000000a030a723e */ /* 0x000fe200000010ff */
[C---:B------:R-:W-:Y:S01]  /*2c10*/  FMUL.FTZ R22, R19.reuse, R22 ;  /* 0x0000001613167220 */ /* 0x040fe20000410000 */
[C---:B------:R-:W-:Y:S01]  /*2c20*/  FMUL.FTZ R3, R19.reuse, R34 ;  /* 0x0000002213037220 */ /* 0x040fe20000410000 */
[----:B------:R-:W-:Y:S01]  /*2c30*/  FMUL.FTZ R50, R19, R50 ;  /* 0x0000003213327220 */ /* 0x000fe20000410000 */
[----:B------:R-:W-:Y:S01]  /*2c40*/  IADD3 R4, P0, R41, UR8, RZ ;  /* 0x0000000829047c10 */ /* 0x000fe2000ff1e0ff */
[----:B------:R-:W-:Y:S01]  /*2c50*/  FMUL.FTZ R19, R19, R8 ;  /* 0x0000000813137220 */ /* 0x000fe20000410000 */
[----:B------:R-:W-:-:S02]  /*2c60*/  F2FP.BF16.F32.PACK_AB R28, R5, R28 ;  /* 0x0000001c051c723e */ /* 0x000fc400000010ff */
[----:B------:R-:W-:Y:S02]  /*2c70*/  IADD3.X R5, R40, UR9, RZ, P0, !PT ;  /* 0x0000000928057c10 */ /* 0x000fe400087fe4ff */
[----:B------:R-:W-:Y:S02]  /*2c80*/  IADD3 R38, P0, R38, UR8, RZ ;  /* 0x0000000826267c10 */ /* 0x000fe4000ff1e0ff */
[----:B------:R-:W-:Y:S01]  /*2c90*/  F2FP.BF16.F32.PACK_AB R22, R3, R22 ;  /* 0x000000160316723e */ /* 0x000fe200000010ff */
[----:B------:R1:W-:Y:S01]  /*2ca0*/  STG.E.U16 desc[UR10][R4.64], R10 ;  /* 0x0000000a04007986 */ /* 0x0003e2000c10150a */
[----:B------:R-:W-:Y:S02]  /*2cb0*/  F2FP.BF16.F32.PACK_AB R50, R19, R50 ;  /* 0x000000321332723e */ /* 0x000fe400000010ff */
[----:B------:R-:W-:Y:S01]  /*2cc0*/  PRMT R0, R10, 0x7632, R0 ;  /* 0x000076320a007816 */ /* 0x000fe20000000000 */
[----:B------:R1:W-:Y:S01]  /*2cd0*/  STG.E.U16 desc[UR10][R4.64+0x4], R28 ;  /* 0x0000041c04007986 */ /* 0x0003e2000c10150a */
[----:B------:R-:W-:-:S02]  /*2ce0*/  PRMT R6, R28, 0x7632, R6 ;  /* 0x000076321c067816 */ /* 0x000fc40000000006 */
[----:B------:R-:W-:Y:S01]  /*2cf0*/  IADD3.X R39, R39, UR9, RZ, P0, !PT ;  /* 0x0000000927277c10 */ /* 0x000fe200087fe4ff */
[----:B------:R1:W-:Y:S01]  /*2d00*/  STG.E.U16 desc[UR10][R4.64+0x2], R0 ;  /* 0x0000020004007986 */ /* 0x0003e2000c10150a */
[----:B------:R-:W-:Y:S02]  /*2d10*/  PRMT R19, R22, 0x7632, R19 ;  /* 0x0000763216137816 */ /* 0x000fe40000000013 */
[----:B------:R-:W-:Y:S01]  /*2d20*/  PRMT R3, R50, 0x7632, R3 ;  /* 0x0000763232037816 */ /* 0x000fe20000000003 */
[----:B------:R1:W-:Y:S01]  /*2d30*/  STG.E.U16 desc[UR10][R4.64+0x6], R6 ;  /* 0x0000060604007986 */ /* 0x0003e2000c10150a */
[----:B------:R-:W-:-:S03]  /*2d40*/  ISETP.GE.U32.AND P0, PT, R2, UR12, PT ;  /* 0x0000000c02007c0c */ /* 0x000fc6000bf06070 */
[----:B------:R1:W-:Y:S01]  /*2d50*/  STG.E.U16 desc[UR10][R38.64], R22 ;  /* 0x0000001626007986 */ /* 0x0003e2000c10150a */
[----:B------:R-:W-:-:S03]  /*2d60*/  ISETP.GE.AND.EX P0, PT, R47, UR6, PT, P0 ;  /* 0x000000062f007c0c */ /* 0x000fc6000bf06300 */
[----:B------:R1:W-:Y:S04]  /*2d70*/  STG.E.U16 desc[UR10][R38.64+0x2], R19 ;  /* 0x0000021326007986 */ /* 0x0003e8000c10150a */
[----:B------:R1:W-:Y:S04]  /*2d80*/  STG.E.U16 desc[UR10][R38.64+0x4], R50 ;  /* 0x0000043226007986 */ /* 0x0003e8000c10150a */
[----:B------:R1:W-:Y:S02]  /*2d90*/  STG.E.U16 desc[UR10][R38.64+0x6], R3 ;  /* 0x0000060326007986 */ /* 0x0003e4000c10150a */
[----:B------:R-:W-:Y:S05]  /*2da0*/  @!P0 BRA `(.L_x_787) ;  /* 0xffffffd400648947 */ /* 0x000fea000383ffff */
.L_x_775:
[----:B------:R-:W-:-:S04]  /*2db0*/  LEA R48, R49, R48, 0x5 ;  /* 0x0000003031307211 */ /* 0x000fc800078e28ff */
[----:B------:R-:W-:-:S04]  /*2dc0*/  SHF.L.U32 R41, R48, 0x5, RZ ;  /* 0x0000000530297819 */ /* 0x000fc800000006ff */
[----:B------:R-:W-:-:S13]  /*2dd0*/  ISETP.GT.AND P0, PT, R41, 0x9ff, PT ;  /* 0x000009ff2900780c */ /* 0x000fda0003f04270 */
[----:B------:R-:W-:Y:S05]  /*2de0*/  @P0 EXIT ;  /* 0x000000000000094d */ /* 0x000fea0003800000 */
[----:B-1----:R-:W1:Y:S01]  /*2df0*/  S2R R0, SR_TID.X ;  /* 0x0000000000007919 */ /* 0x002e620000002100 */
[----:B------:R-:W2:Y:S01]  /*2e00*/  LDC.64 R36, c[0x0][0x258] ;  /* 0x00009600ff247b82 */ /* 0x000ea20000000a00 */
[----:B------:R-:W-:Y:S01]  /*2e10*/  HFMA2.MMA R40, -RZ, RZ, 0, 1.1920928955078125e-06 ;  /* 0x00000014ff287435 */ /* 0x000fe200000001ff */
[C---:B--2---:R-:W-:Y:S01]  /*2e20*/  IMAD.SHL.U32 R35, R36.reuse, 0x20, RZ ;  /* 0x0000002024237824 */ /* 0x044fe200078e00ff */
[----:B------:R-:W-:Y:S02]  /*2e30*/  SHF.L.U64.HI R36, R36, 0x5, R37 ;  /* 0x0000000524247819 */ /* 0x000fe40000010225 */
[--C-:B-1----:R-:W-:Y:S02]  /*2e40*/  SHF.R.U32.HI R34, RZ, 0x5, R0.reuse ;  /* 0x00000005ff227819 */ /* 0x102fe40000011600 */
[----:B------:R-:W-:Y:S02]  /*2e50*/  SHF.R.U32.HI R39, RZ, 0x4, R0 ;  /* 0x00000004ff277819 */ /* 0x000fe40000011600 */
[----:B0-----:R-:W-:-:S02]  /*2e60*/  LOP3.LUT R2, RZ, R34, RZ, 0x33, !PT ;  /* 0x00000022ff027212 */ /* 0x001fc400078e33ff */
[----:B------:R-:W-:Y:S02]  /*2e70*/  VIADDMNMX.U32 R40, R39, R40, 0x20, !PT ;  /* 0x0000002027287446 */ /* 0x000fe40007800028 */
[----:B------:R-:W-:Y:S02]  /*2e80*/  IADD3 R37, P0, R2, R35, RZ ;  /* 0x0000002302257210 */ /* 0x000fe40007f1e0ff */
[----:B------:R-:W-:Y:S02]  /*2e90*/  LOP3.LUT R7, RZ, R39, RZ, 0x33, !PT ;  /* 0x00000027ff077212 */ /* 0x000fe400078e33ff */
[----:B------:R-:W-:Y:S02]  /*2ea0*/  IADD3.X R38, R36, -0x1, RZ, P0, !PT ;  /* 0xffffffff24267810 */ /* 0x000fe400007fe4ff */
[----:B------:R-:W-:Y:S02]  /*2eb0*/  IADD3 R40, R40, R7, RZ ;  /* 0x0000000728287210 */ /* 0x000fe40007ffe0ff */
[----:B------:R-:W-:Y:S01]  /*2ec0*/  IADD3 R45, P2, R34, 0x1e, RZ ;  /* 0x0000001e222d7810 */ /* 0x000fe20007f5e0ff */
[----:B------:R-:W-:Y:S01]  /*2ed0*/  IMAD.WIDE.U32 R2, R38, -0x33333333, RZ ;  /* 0xcccccccd26027825 */ /* 0x000fe200078e00ff */
[----:B------:R-:W-:-:S02]  /*2ee0*/  IADD3 R44, P1, R34, 0x14, RZ ;  /* 0x00000014222c7810 */ /* 0x000fc40007f3e0ff */
[----:B------:R-:W-:Y:S01]  /*2ef0*/  LOP3.LUT R43, R0, 0xf, RZ, 0xc0, !PT ;  /* 0x0000000f002b7812 */ /* 0x000fe200078ec0ff */
[----:B------:R-:W-:Y:S01]  /*2f00*/  IMAD.X R48, RZ, RZ, RZ, P2 ;  /* 0x000000ffff307224 */ /* 0x000fe200010e06ff */
[----:B------:R-:W-:Y:S01]  /*2f10*/  IADD3.X R47, RZ, RZ, RZ, P1, !PT ;  /* 0x000000ffff2f7210 */ /* 0x000fe20000ffe4ff */
[----:B------:R-:W-:-:S04]  /*2f20*/  IMAD.WIDE.U32 R4, P0, R37, -0x33333334, R2 ;  /* 0xcccccccc25047825 */ /* 0x000fc80007800002 */
[----:B------:R-:W-:Y:S01]  /*2f30*/  IMAD.WIDE.U32 R2, R37, -0x33333333, RZ ;  /* 0xcccccccd25027825 */ /* 0x000fe200078e00ff */
[----:B------:R-:W-:-:S03]  /*2f40*/  IADD3.X R7, RZ, RZ, RZ, P0, !PT ;  /* 0x000000ffff077210 */ /* 0x000fc600007fe4ff */
[----:B------:R-:W-:Y:S01]  /*2f50*/  IMAD.MOV.U32 R6, RZ, RZ, R5 ;  /* 0x000000ffff067224 */ /* 0x000fe200078e0005 */
[----:B------:R-:W-:Y:S01]  /*2f60*/  IADD3 RZ, P0, R3, R4, RZ ;  /* 0x0000000403ff7210 */ /* 0x000fe20007f1e0ff */
[----:B------:R-:W-:-:S04]  /*2f70*/  IMAD.WIDE.U32 R2, R40, -0x33333333, RZ ;  /* 0xcccccccd28027825 */ /* 0x000fc800078e00ff */
[----:B------:R-:W-:Y:S01]  /*2f80*/  IMAD.WIDE.U32.X R4, R38, -0x33333334, R6, P0 ;  /* 0xcccccccc26047825 */ /* 0x000fe200000e0406 */
[----:B------:R-:W-:Y:S02]  /*2f90*/  LEA.HI R2, R3, 0x1, RZ, 0x1c ;  /* 0x0000000103027811 */ /* 0x000fe400078fe0ff */
[----:B------:R-:W-:Y:S02]  /*2fa0*/  IADD3 R42, P0, R34, 0xa, RZ ;  /* 0x0000000a222a7810 */ /* 0x000fe40007f1e0ff */
[----:B------:R-:W-:Y:S02]  /*2fb0*/  SHF.R.U64 R50, R4, 0x3, R5 ;  /* 0x0000000304327819 */ /* 0x000fe40000001205 */
[----:B------:R-:W-:Y:S02]  /*2fc0*/  IADD3.X R46, RZ, RZ, RZ, P0, !PT ;  /* 0x000000ffff2e7210 */ /* 0x000fe400007fe4ff */
[----:B------:R-:W-:Y:S02]  /*2fd0*/  IADD3 R50, R50, 0x1, RZ ;  /* 0x0000000132327810 */ /* 0x000fe40007ffe0ff */
[----:B------:R-:W-:-:S02]  /*2fe0*/  LOP3.LUT R49, R2, 0x3, RZ, 0xc0, !PT ;  /* 0x0000000302317812 */ /* 0x000fc400078ec0ff */
[----:B------:R-:W-:-:S07]  /*2ff0*/  LOP3.LUT R50, R50, 0x3, RZ, 0xc0, !PT ;  /* 0x0000000332327812 */ /* 0x000fce00078ec0ff */
.L_x_804:
[----:B------:R-:W-:Y:S01]  /*3000*/  ISETP.GT.U32.AND P0, PT, R35, R34, PT ;  /* 0x000000222300720c */ /* 0x000fe20003f04070 */
[----:B------:R-:W-:Y:S01]  /*3010*/  BSSY B0, `(.L_x_788) ;  /* 0x00000ab000007945 */ /* 0x000fe20003800000 */
[----:B0-----:R-:W-:Y:S02]  /*3020*/  MOV R51, RZ ;  /* 0x000000ff00337202 */ /* 0x001fe40000000f00 */
[----:B------:R-:W-:Y:S02]  /*3030*/  ISETP.GT.AND.EX P0, PT, R36, RZ, PT, P0 ;  /* 0x000000ff2400720c */ /* 0x000fe40003f04300 */
[----:B------:R-:W-:-:S11]  /*3040*/  MOV R54, RZ ;  /* 0x000000ff00367202 */ /* 0x000fd60000000f00 */
[----:B-123--:R-:W-:Y:S05]  /*3050*/  @!P0 BRA `(.L_x_789) ;  /* 0x0000000800988947 */ /* 0x00efea0003800000 */
[----:B------:R-:W-:Y:S01]  /*3060*/  ISETP.NE.U32.AND P1, PT, R50, RZ, PT ;  /* 0x000000ff3200720c */ /* 0x000fe20003f25070 */
[----:B------:R-:W-:Y:S01]  /*3070*/  BSSY B1, `(.L_x_790) ;  /* 0x0000024000017945 */ /* 0x000fe20003800000 */
[----:B------:R-:W-:Y:S01]  /*3080*/  LOP3.LUT R2, R0, 0x1f, RZ, 0xc0, !PT ;  /* 0x0000001f00027812 */ /* 0x000fe200078ec0ff */
[----:B------:R-:W-:Y:S01]  /*3090*/  HFMA2.MMA R53, -RZ, RZ, 0, 0 ;  /* 0x00000000ff357435 */ /* 0x000fe200000001ff */
[----:B------:R-:W-:Y:S01]  /*30a0*/  ISETP.NE.AND.EX P1, PT, RZ, RZ, PT, P1 ;  /* 0x000000ffff00720c */ /* 0x000fe20003f25310 */
[----:B------:R-:W-:Y:S01]  /*30b0*/  IMAD.MOV.U32 R52, RZ, RZ, R34 ;  /* 0x000000ffff347224 */ /* 0x000fe200078e0022 */
[----:B------:R-:W-:Y:S02]  /*30c0*/  ISETP.GE.U32.AND P0, PT, R37, 0x1e, PT ;  /* 0x0000001e2500780c */ /* 0x000fe40003f06070 */
[----:B------:R-:W-:Y:S02]  /*30d0*/  IADD3 R2, P2, R2, R41, RZ ;  /* 0x0000002902027210 */ /* 0x000fe40007f5e0ff */
[----:B------:R-:W-:-:S02]  /*30e0*/  ISETP.GE.U32.AND.EX P0, PT, R38, RZ, PT, P0 ;  /* 0x000000ff2600720c */ /* 0x000fc40003f06100 */
        /* <DEDUP_REMOVED lines=28> */
.L_x_791:
[----:B------:R-:W-:Y:S05]  /*32b0*/  BSYNC B1 ;  /* 0x0000000000017941 */ /* 0x000fea0003800000 */
.L_x_790:
[----:B------:R-:W-:Y:S05]  /*32c0*/  @!P0 BRA `(.L_x_789) ;  /* 0x0000000400fc8947 */ /* 0x000fea0003800000 */
[C---:B------:R-:W-:Y:S01]  /*32d0*/  SHF.L.U64.HI R3, R2.reuse, 0x1, R3 ;  /* 0x0000000102037819 */ /* 0x040fe20000010203 */
[C---:B------:R-:W-:Y:S01]  /*32e0*/  IMAD R5, R53.reuse, 0x1400, RZ ;  /* 0x0000140035057824 */ /* 0x040fe200078e02ff */
[----:B------:R-:W-:Y:S01]  /*32f0*/  SHF.L.U32 R2, R2, 0x1, RZ ;  /* 0x0000000102027819 */ /* 0x000fe200000006ff */
[----:B------:R-:W-:Y:S01]  /*3300*/  ULDC.64 UR4, c[0x0][0x260] ;  /* 0x0000980000047ab9 */ /* 0x000fe20000000a00 */
[C---:B------:R-:W-:Y:S01]  /*3310*/  IADD3 R4, P2, -R52.reuse, R35, RZ ;  /* 0x0000002334047210 */ /* 0x040fe20007f5e1ff */
[----:B------:R-:W-:Y:S02]  /*3320*/  BSSY B1, `(.L_x_792) ;  /* 0x0000046000017945 */ /* 0x000fe40003800000 */
[----:B------:R-:W-:Y:S01]  /*3330*/  IMAD.WIDE.U32 R2, R52, 0x1400, R2 ;  /* 0x0000140034027825 */ /* 0x000fe200078e0002 */
[----:B------:R-:W-:Y:S02]  /*3340*/  ISETP.GT.U32.AND P0, PT, R4, 0x78, PT ;  /* 0x000000780400780c */ /* 0x000fe40003f04070 */
[----:B------:R-:W-:-:S02]  /*3350*/  IADD3.X R4, ~R53, R36, RZ, P2, !PT ;  /* 0x0000002435047210 */ /* 0x000fc400017fe5ff */
[----:B------:R-:W-:Y:S02]  /*3360*/  IADD3 R3, R3, R5, RZ ;  /* 0x0000000503037210 */ /* 0x000fe40007ffe0ff */
        /* <DEDUP_REMOVED lines=10> */
.L_x_794:
        /* <DEDUP_REMOVED lines=55> */
.L_x_793:
[----:B------:R-:W-:Y:S05]  /*3780*/  BSYNC B1 ;  /* 0x0000000000017941 */ /* 0x000fea0003800000 */
.L_x_792:
        /* <DEDUP_REMOVED lines=35> */
.L_x_796:
[----:B------:R-:W-:Y:S05]  /*39c0*/  BSYNC B1 ;  /* 0x0000000000017941 */ /* 0x000fea0003800000 */
.L_x_795:
        /* <DEDUP_REMOVED lines=15> */
.L_x_789:
[----:B------:R-:W-:Y:S05]  /*3ac0*/  BSYNC B0 ;  /* 0x0000000000007941 */ /* 0x000fea0003800000 */
.L_x_788:
        /* <DEDUP_REMOVED lines=14> */
[----:B0-----:R-:W-:-:S11]  /*3bb0*/  IMAD.MOV.U32 R2, RZ, RZ, R39 ;  /* 0x000000ffff027224 */ /* 0x001fd600078e0027 */
        /* <DEDUP_REMOVED lines=35> */
.L_x_813:
        /* <DEDUP_REMOVED lines=47> */
.L_x_823:
        /* <DEDUP_REMOVED lines=41> */
.L_x_833:
[----:B--2---:R-:W-:Y:S01]  /*4370*/  FADD.FTZ R3, R2, R18 ;  /* 0x0000001202037221 */ /* 0x004fe20000010000 */
[----:B------:R-:W-:-:S04]  /*4380*/  @!P1 F2FP.BF16.F32.PACK_AB R2, RZ, R12 ;  /* 0x0000000cff02923e */ /* 0x000fc800000010ff */
[----:B------:R-:W-:Y:S01]  /*4390*/  @!P1 F2FP.BF16.F32.PACK_AB R3, RZ, R3 ;  /* 0x00000003ff03923e */ /* 0x000fe200000010ff */
[----:B------:R0:W-:Y:S04]  /*43a0*/  @!P1 STG.E.U16 desc[UR10][R4.64+0x50], R2 ;  /* 0x0000500204009986 */ /* 0x0001e8000c10150a */
[----:B------:R2:W-:Y:S01]  /*43b0*/  @!P1 STG.E.U16 desc[UR10][R6.64+0x50], R3 ;  /* 0x0000500306009986 */ /* 0x0005e2000c10150a */
[----:B0-----:R-:W-:-:S07]  /*43c0*/  LEA.HI R2, R0, 0x3c, RZ, 0x1c ;  /* 0x0000003c00027811 */ /* 0x001fce00078fe0ff */
.L_x_799:
[----:B------:R-:W-:Y:S05]  /*43d0*/  BSYNC B0 ;  /* 0x0000000000007941 */ /* 0x000fea0003800000 */
.L_x_798:
[----:B------:R-:W-:-:S13]  /*43e0*/  ISETP.GE.U32.AND P0, PT, R40, 0x3c, PT ;  /* 0x0000003c2800780c */ /* 0x000fda0003f06070 */
[----:B------:R-:W-:Y:S05]  /*43f0*/  @!P0 BRA `(.L_x_797) ;  /* 0x0000000800988947 */ /* 0x000fea0003800000 */
[----:B------:R-:W-:Y:S01]  /*4400*/  ISETP.GT.U32.AND P0, PT, R43, 0x9, PT ;  /* 0x000000092b00780c */ /* 0x000fe20003f04070 */
[----:B01----:R-:W-:Y:S01]  /*4410*/  IMAD.MOV.U32 R4, RZ, RZ, RZ ;  /* 0x000000ffff047224 */ /* 0x003fe200078e00ff */
[----:B------:R-:W-:-:S11]  /*4420*/  UMOV UR5, 0xffff ;  /* 0x0000ffff00057882 */ /* 0x000fd60000000000 */
[C---:B--2---:R-:W-:Y:S02]  /*4430*/  @!P0 SHF.L.U32 R3, R43.reuse, 0x1, RZ ;  /* 0x000000012b038819 */ /* 0x044fe400000006ff */
[----:B------:R-:W-:Y:S02]  /*4440*/  @!P0 LEA R6, R43, UR4, 0x7 ;  /* 0x000000042b068c11 */ /* 0x000fe4000f8e38ff */
[----:B------:R-:W-:-:S04]  /*4450*/  @!P0 LOP3.LUT R3, R2, R3, RZ, 0x3c, !PT ;  /* 0x0000000302038212 */ /* 0x000fc800078e3cff */
[----:B------:R-:W-:Y:S01]  /*4460*/  @!P0 LEA R5, R3, R6, 0x2 ;  /* 0x0000000603058211 */ /* 0x000fe200078e10ff */
[----:B------:R-:W-:-:S04]  /*4470*/  HFMA2.MMA R3, -RZ, RZ, 0, 0 ;  /* 0x00000000ff037435 */ /* 0x000fc800000001ff */
[----:B------:R0:W1:Y:S06]  /*4480*/  @!P0 LDS R4, [R5] ;  /* 0x0000000005048984 */ /* 0x00006c0000000800 */
[----:B------:R0:W2:Y:S01]  /*4490*/  @!P0 LDS R3, [R5+0x500] ;  /* 0x0005000005038984 */ /* 0x0000a20000000800 */
[----:B------:R-:W-:Y:S05]  /*44a0*/  BRA.DIV UR5, `(.L_x_803) ;  /* 0x0000001605287947 */ /* 0x000fea000b800000 */
[C---:B------:R-:W-:Y:S01]  /*44b0*/  @!P0 VIADD R7, R2.reuse, 0x14 ;  /* 0x0000001402078836 */ /* 0x040fe20000000000 */
[C---:B------:R-:W-:Y:S01]  /*44c0*/  @!P0 SHF.L.U32 R8, R43.reuse, 0x1, RZ ;  /* 0x000000012b088819 */ /* 0x040fe200000006ff */
[----:B------:R-:W-:Y:S01]  /*44d0*/  IMAD.MOV.U32 R20, RZ, RZ, RZ ;  /* 0x000000ffff147224 */ /* 0x000fe200078e00ff */
[----:B------:R-:W-:Y:S01]  /*44e0*/  @!P0 SHF.L.U32 R12, R43, 0x1, RZ ;  /* 0x000000012b0c8819 */ /* 0x000fe200000006ff */
[----:B------:R-:W-:Y:S01]  /*44f0*/  IMAD.MOV.U32 R26, RZ, RZ, 0xffff ;  /* 0x0000ffffff1a7424 */ /* 0x000fe200078e00ff */
[----:B------:R-:W-:Y:S01]  /*4500*/  @!P0 IADD3 R9, R2, 0x28, RZ ;  /* 0x0000002802098810 */ /* 0x000fe20007ffe0ff */
[----:B------:R-:W-:Y:S01]  /*4510*/  IMAD.MOV.U32 R14, RZ, RZ, 0xffff ;  /* 0x0000ffffff0e7424 */ /* 0x000fe200078e00ff */
[----:B------:R-:W-:Y:S01]  /*4520*/  @!P0 LOP3.LUT R7, R7, R8, RZ, 0x3c, !PT ;  /* 0x0000000807078212 */ /* 0x000fe200078e3cff */
[----:B------:R-:W-:Y:S01]  /*4530*/  IMAD.MOV.U32 R16, RZ, RZ, 0xffff ;  /* 0x0000ffffff107424 */ /* 0x000fe200078e00ff */
[----:B------:R-:W-:Y:S01]  /*4540*/  @!P0 LEA R10, R43, UR4, 0x7 ;  /* 0x000000042b0a8c11 */ /* 0x000fe2000f8e38ff */
[----:B------:R-:W-:Y:S01]  /*4550*/  IMAD.MOV.U32 R28, RZ, RZ, 0xffff ;  /* 0x0000ffffff1c7424 */ /* 0x000fe200078e00ff */
[----:B------:R-:W-:-:S02]  /*4560*/  @!P0 LOP3.LUT R9, R9, R12, RZ, 0x3c, !PT ;  /* 0x0000000c09098212 */ /* 0x000fc400078e3cff */
[----:B------:R-:W-:Y:S02]  /*4570*/  @!P0 LEA R18, R43, UR4, 0x7 ;  /* 0x000000042b128c11 */ /* 0x000fe4000f8e38ff */
[----:B------:R-:W-:Y:S02]  /*4580*/  @!P0 LEA R7, R7, R10, 0x2 ;  /* 0x0000000a07078211 */ /* 0x000fe400078e10ff */
[----:B------:R-:W-:Y:S01]  /*4590*/  @!P0 IADD3 R11, R2, 0x3c, RZ ;  /* 0x0000003c020b8810 */ /* 0x000fe20007ffe0ff */
[----:B------:R-:W-:Y:S01]  /*45a0*/  @!P0 IMAD R10, R9, 0x4, R18 ;  /* 0x00000004090a8824 */ /* 0x000fe200078e0212 */
[----:B------:R-:W-:Y:S01]  /*45b0*/  MOV R15, 0xffff ;  /* 0x0000ffff000f7802 */ /* 0x000fe20000000f00 */
[----:B------:R-:W3:Y:S01]  /*45c0*/  @!P0 LDS R8, [R7] ;  /* 0x0000000007088984 */ /* 0x000ee20000000800 */
[----:B------:R-:W-:Y:S02]  /*45d0*/  @!P0 LOP3.LUT R11, R11, R12, RZ, 0x3c, !PT ;  /* 0x0000000c0b0b8212 */ /* 0x000fe400078e3cff */
[----:B------:R-:W-:Y:S01]  /*45e0*/  MOV R12, RZ ;  /* 0x000000ff000c7202 */ /* 0x000fe20000000f00 */
[----:B------:R-:W-:Y:S01]  /*45f0*/  @!P0 LDS R25, [R10+0x500] ;  /* 0x000500000a198984 */ /* 0x000fe20000000800 */
[----:B------:R-:W-:-:S02]  /*4600*/  @!P0 LEA R27, R11, R18, 0x2 ;  /* 0x000000120b1b8211 */ /* 0x000fc400078e10ff */
[----:B------:R-:W-:Y:S01]  /*4610*/  MOV R11, RZ ;  /* 0x000000ff000b7202 */ /* 0x000fe20000000f00 */
[----:B------:R-:W-:Y:S01]  /*4620*/  @!P0 LDS R13, [R10] ;  /* 0x000000000a0d8984 */ /* 0x000fe20000000800 */
[----:B------:R-:W-:Y:S02]  /*4630*/  MOV R18, 0xffff ;  /* 0x0000ffff00127802 */ /* 0x000fe40000000f00 */
[----:B------:R-:W-:Y:S01]  /*4640*/  MOV R22, RZ ;  /* 0x000000ff00167202 */ /* 0x000fe20000000f00 */
[----:B------:R4:W-:Y:S01]  /*4650*/  @!P0 LDS R9, [R7+0x500] ;  /* 0x0005000007098984 */ /* 0x0009e20000000800 */
[----:B------:R-:W-:Y:S02]  /*4660*/  MOV R23, 0xffff ;  /* 0x0000ffff00177802 */ /* 0x000fe40000000f00 */
[----:B------:R-:W-:Y:S01]  /*4670*/  MOV R17, 0xffff ;  /* 0x0000ffff00117802 */ /* 0x000fe20000000f00 */
[----:B01----:R-:W0:Y:S01]  /*4680*/  SHFL.BFLY PT, R5, R4, 0x8, 0x101f ;  /* 0x0d101f0004057f89 */ /* 0x003e2200000e0000 */
[----:B------:R-:W-:-:S02]  /*4690*/  MOV R31, 0xffff ;  /* 0x0000ffff001f7802 */ /* 0x000fc40000000f00 */
[----:B------:R-:W-:Y:S01]  /*46a0*/  IADD3 R29, R2, R41, RZ ;  /* 0x00000029021d7210 */ /* 0x000fe20007ffe0ff */
[----:B--2---:R-:W1:Y:S01]  /*46b0*/  SHFL.BFLY PT, R18, R3, 0x8, 0x101f ;  /* 0x0d101f0003127f89 */ /* 0x004e6200000e0000 */
[----:B----4-:R-:W-:-:S03]  /*46c0*/  MOV R7, RZ ;  /* 0x000000ff00077202 */ /* 0x010fc60000000f00 */
[----:B------:R-:W2:Y:S01]  /*46d0*/  @!P0 LDS R10, [R27] ;  /* 0x000000001b0a8984 */ /* 0x000ea20000000800 */
[----:B---3--:R-:W-:Y:S02]  /*46e0*/  @!P0 IMAD.MOV.U32 R20, RZ, RZ, R8 ;  /* 0x000000ffff148224 */ /* 0x008fe400078e0008 */
[----:B0-----:R-:W-:Y:S01]  /*46f0*/  FADD.FTZ R5, R5, R4 ;  /* 0x0000000405057221 */ /* 0x001fe20000010000 */
[----:B------:R0:W-:Y:S01]  /*4700*/  @!P0 LDS R8, [R27+0x500] ;  /* 0x000500001b088984 */ /* 0x0001e20000000800 */
[----:B------:R-:W-:Y:S01]  /*4710*/  @!P0 MOV R11, R25 ;  /* 0x00000019000b8202 */ /* 0x000fe20000000f00 */
[----:B-1----:R-:W-:Y:S02]  /*4720*/  FADD.FTZ R4, R18, R3 ;  /* 0x0000000312047221 */ /* 0x002fe40000010000 */
[----:B------:R-:W1:Y:S01]  /*4730*/  SHFL.BFLY PT, R19, R20, 0x8, 0x101f ;  /* 0x0d101f0014137f89 */ /* 0x000e6200000e0000 */
[----:B------:R-:W-:-:S03]  /*4740*/  @!P0 MOV R12, R13 ;  /* 0x0000000d000c8202 */ /* 0x000fc60000000f00 */
[----:B------:R-:W3:Y:S01]  /*4750*/  SHFL.BFLY PT, R26, R11, 0x8, 0x101f ;  /* 0x0d101f000b1a7f89 */ /* 0x000ee200000e0000 */
[----:B0-----:R-:W-:Y:S02]  /*4760*/  MOV R27, 0xffff ;  /* 0x0000ffff001b7802 */ /* 0x001fe40000000f00 */
[----:B------:R-:W-:Y:S01]  /*4770*/  @!P0 MOV R22, R9 ;  /* 0x0000000900168202 */ /* 0x000fe20000000f00 */
[----:B------:R-:W0:Y:S01]  /*4780*/  SHFL.BFLY PT, R13, R12, 0x8, 0x101f ;  /* 0x0d101f000c0d7f89 */ /* 0x000e2200000e0000 */
[----:B------:R-:W-:-:S03]  /*4790*/  MOV R9, RZ ;  /* 0x000000ff00097202 */ /* 0x000fc60000000f00 */
[----:B------:R-:W4:Y:S04]  /*47a0*/  SHFL.BFLY PT, R21, R22, 0x8, 0x101f ;  /* 0x0d101f0016157f89 */ /* 0x000f2800000e0000 */
[----:B------:R-:W5:Y:S01]  /*47b0*/  SHFL.BFLY PT, R6, R5, 0x4, 0x101f ;  /* 0x0c901f0005067f89 */ /* 0x000f6200000e0000 */
[----:B--2---:R-:W-:Y:S02]  /*47c0*/  @!P0 MOV R9, R10 ;  /* 0x0000000a00098202 */ /* 0x004fe40000000f00 */
[----:B------:R-:W-:-:S03]  /*47d0*/  MOV R10, 0xffff ;  /* 0x0000ffff000a7802 */ /* 0x000fc60000000f00 */
[----:B------:R-:W2:Y:S01]  /*47e0*/  SHFL.BFLY PT, R30, R9, 0x8, 0x101f ;  /* 0x0d101f00091e7f89 */ /* 0x000ea200000e0000 */
[----:B-1----:R-:W-:Y:S01]  /*47f0*/  FADD.FTZ R19, R19, R20 ;  /* 0x0000001413137221 */ /* 0x002fe20000010000 */
[----:B---3--:R-:W-:Y:S01]  /*4800*/  FADD.FTZ R20, R26, R11 ;  /* 0x0000000b1a147221 */ /* 0x008fe20000010000 */
[----:B------:R-:W-:Y:S01]  /*4810*/  MOV R11, 0xffff ;  /* 0x0000ffff000b7802 */ /* 0x000fe20000000f00 */
[----:B0-----:R-:W-:Y:S01]  /*4820*/  FADD.FTZ R13, R13, R12 ;  /* 0x0000000c0d0d7221 */ /* 0x001fe20000010000 */
[----:B------:R-:W-:Y:S01]  /*4830*/  MOV R12, 0xffff ;  /* 0x0000ffff000c7802 */ /* 0x000fe20000000f00 */
[----:B------:R-:W0:Y:S01]  /*4840*/  SHFL.BFLY PT, R18, R4, 0x4, 0x101f ;  /* 0x0c901f0004127f89 */ /* 0x000e2200000e0000 */
[----:B------:R-:W-:Y:S01]  /*4850*/  @!P0 IMAD.MOV.U32 R7, RZ, RZ, R8 ;  /* 0x000000ffff078224 */ /* 0x000fe200078e0008 */
[----:B------:R-:W-:Y:S01]  /*4860*/  MOV R8, 0xffff ;  /* 0x0000ffff00087802 */ /* 0x000fe20000000f00 */
[----:B----4-:R-:W-:Y:S01]  /*4870*/  FADD.FTZ R21, R21, R22 ;  /* 0x0000001615157221 */ /* 0x010fe20000010000 */
[----:B------:R-:W1:Y:S01]  /*4880*/  SHFL.BFLY PT, R26, R13, 0x4, 0x101f ;  /* 0x0c901f000d1a7f89 */ /* 0x000e6200000e0000 */
[----:B-----5:R-:W-:Y:S01]  /*4890*/  FADD.FTZ R6, R5, R6 ;  /* 0x0000000605067221 */ /* 0x020fe20000010000 */
[----:B------:R-:W-:-:S02]  /*48a0*/  ISETP.NE.AND P0, PT, R43, RZ, PT ;  /* 0x000000ff2b00720c */ /* 0x000fc40003f05270 */
[----:B------:R-:W3:Y:S01]  /*48b0*/  SHFL.BFLY PT, R8, R19, 0x4, 0x101f ;  /* 0x0c901f0013087f89 */ /* 0x000ee200000e0000 */
[----:B------:R-:W-:-:S03]  /*48c0*/  MOV R22, 0xffff ;  /* 0x0000ffff00167802 */ /* 0x000fc60000000f00 */
[----:B------:R-:W4:Y:S01]  /*48d0*/  SHFL.BFLY PT, R10, R7, 0x8, 0x101f ;  /* 0x0d101f00070a7f89 */ /* 0x000f2200000e0000 */
[----:B--2---:R-:W-:Y:S01]  /*48e0*/  FADD.FTZ R30, R30, R9 ;  /* 0x000000091e1e7221 */ /* 0x004fe20000010000 */
[----:B------:R-:W-:Y:S02]  /*48f0*/  MOV R9, 0xffff ;  /* 0x0000ffff00097802 */ /* 0x000fe40000000f00 */
[----:B------:R-:W2:Y:S04]  /*4900*/  SHFL.BFLY PT, R24, R21, 0x4, 0x101f ;  /* 0x0c901f0015187f89 */ /* 0x000ea800000e0000 */
[----:B------:R-:W5:Y:S01]  /*4910*/  SHFL.BFLY PT, R25, R20, 0x4, 0x101f ;  /* 0x0c901f0014197f89 */ /* 0x000f6200000e0000 */
[----:B0-----:R-:W-:Y:S01]  /*4920*/  FADD.FTZ R3, R4, R18 ;  /* 0x0000001204037221 */ /* 0x001fe20000010000 */
[----:B------:R-:W-:-:S02]  /*4930*/  MOV R18, 0xffff ;  /* 0x0000ffff00127802 */ /* 0x000fc40000000f00 */
[----:B------:R-:W0:Y:S01]  /*4940*/  SHFL.BFLY PT, R5, R6, 0x2, 0x101f ;  /* 0x0c501f0006057f89 */ /* 0x000e2200000e0000 */
[----:B-1----:R-:W-:-:S03]  /*4950*/  FADD.FTZ R26, R13, R26 ;  /* 0x0000001a0d1a7221 */ /* 0x002fc60000010000 */
[----:B------:R-:W1:Y:S01]  /*4960*/  SHFL.BFLY PT, R9, R30, 0x4, 0x101f ;  /* 0x0c901f001e097f89 */ /* 0x000e6200000e0000 */
[----:B---3--:R-:W-:-:S03]  /*4970*/  FADD.FTZ R23, R19, R8 ;  /* 0x0000000813177221 */ /* 0x008fc60000010000 */
[----:B------:R-:W3:Y:S01]  /*4980*/  SHFL.BFLY PT, R18, R3, 0x2, 0x101f ;  /* 0x0c501f0003127f89 */ /* 0x000ee200000e0000 */
[----:B------:R-:W-:Y:S02]  /*4990*/  IMAD.MOV.U32 R8, RZ, RZ, 0xffff ;  /* 0x0000ffffff087424 */ /* 0x000fe400078e00ff */
[----:B----4-:R-:W-:Y:S01]  /*49a0*/  FADD.FTZ R19, R10, R7 ;  /* 0x000000070a137221 */ /* 0x010fe20000010000 */
[----:B------:R-:W-:Y:S01]  /*49b0*/  MOV R7, 0xffff ;  /* 0x0000ffff00077802 */ /* 0x000fe20000000f00 */
[----:B------:R-:W4:Y:S01]  /*49c0*/  SHFL.BFLY PT, R11, R26, 0x2, 0x101f ;  /* 0x0c501f001a0b7f89 */ /* 0x000f2200000e0000 */
[----:B--2---:R-:W-:Y:S01]  /*49d0*/  FADD.FTZ R24, R21, R24 ;  /* 0x0000001815187221 */ /* 0x004fe20000010000 */
[----:B------:R-:W-:Y:S02]  /*49e0*/  MOV R21, 0xffff ;  /* 0x0000ffff00157802 */ /* 0x000fe40000000f00 */
[----:B------:R-:W2:Y:S01]  /*49f0*/  SHFL.BFLY PT, R8, R23, 0x2, 0x101f ;  /* 0x0c501f0017087f89 */ /* 0x000ea200000e0000 */
[----:B-----5:R-:W-:Y:S01]  /*4a00*/  FADD.FTZ R25, R20, R25 ;  /* 0x0000001914197221 */ /* 0x020fe20000010000 */
[----:B------:R-:W-:-:S02]  /*4a10*/  MOV R20, 0xffff ;  /* 0x0000ffff00147802 */ /* 0x000fc40000000f00 */
[----:B------:R-:W5:Y:S01]  /*4a20*/  SHFL.BFLY PT, R7, R24, 0x2, 0x101f ;  /* 0x0c501f0018077f89 */ /* 0x000f6200000e0000 */
[----:B0-----:R-:W-:Y:S01]  /*4a30*/  FADD.FTZ R5, R6, R5 ;  /* 0x0000000506057221 */ /* 0x001fe20000010000 */
[----:B------:R-:W-:Y:S02]  /*4a40*/  MOV R6, 0xffff ;  /* 0x0000ffff00067802 */ /* 0x000fe40000000f00 */
[----:B------:R-:W0:Y:S01]  /*4a50*/  SHFL.BFLY PT, R12, R25, 0x2, 0x101f ;  /* 0x0c501f00190c7f89 */ /* 0x000e2200000e0000 */
[----:B-1----:R-:W-:-:S03]  /*4a60*/  FADD.FTZ R30, R30, R9 ;  /* 0x000000091e1e7221 */ /* 0x002fc60000010000 */
[----:B------:R-:W1:Y:S01]  /*4a70*/  SHFL.BFLY PT, R20, R19, 0x4, 0x101f ;  /* 0x0c901f0013147f89 */ /* 0x000e6200000e0000 */
[----:B---3--:R-:W-:Y:S01]  /*4a80*/  FADD.FTZ R4, R3, R18 ;  /* 0x0000001203047221 */ /* 0x008fe20000010000 */
[----:B------:R-:W-:Y:S02]  /*4a90*/  IMAD.MOV.U32 R3, RZ, RZ, 0xffff ;  /* 0x0000ffffff037424 */ /* 0x000fe400078e00ff */
[----:B------:R-:W3:Y:S01]  /*4aa0*/  SHFL.BFLY PT, R6, R5, 0x1, 0x101f ;  /* 0x0c301f0005067f89 */ /* 0x000ee200000e0000 */
[----:B----4-:R-:W-:-:S03]  /*4ab0*/  FADD.FTZ R26, R26, R11 ;  /* 0x0000000b1a1a7221 */ /* 0x010fc60000010000 */
[----:B------:R-:W4:Y:S01]  /*4ac0*/  SHFL.BFLY PT, R31, R30, 0x2, 0x101f ;  /* 0x0c501f001e1f7f89 */ /* 0x000f2200000e0000 */
[----:B------:R-:W4:Y:S01]  /*4ad0*/  @!P0 LDC.64 R10, c[0x0][0x220] ;  /* 0x00008800ff0a8b82 */ /* 0x000f220000000a00 */
[----:B--2---:R-:W-:Y:S02]  /*4ae0*/  FADD.FTZ R23, R23, R8 ;  /* 0x0000000817177221 */ /* 0x004fe40000010000 */
[----:B------:R-:W2:Y:S01]  /*4af0*/  SHFL.BFLY PT, R3, R4, 0x1, 0x101f ;  /* 0x0c301f0004037f89 */ /* 0x000ea200000e0000 */
[----:B-----5:R-:W-:-:S03]  /*4b00*/  FADD.FTZ R24, R24, R7 ;  /* 0x0000000718187221 */ /* 0x020fc60000010000 */
[----:B------:R-:W5:Y:S01]  /*4b10*/  SHFL.BFLY PT, R22, R23, 0x1, 0x101f ;  /* 0x0c301f0017167f89 */ /* 0x000f6200000e0000 */
[----:B------:R-:W5:Y:S01]  /*4b20*/  @!P0 LDC.64 R8, c[0x0][0x218] ;  /* 0x00008600ff088b82 */ /* 0x000f620000000a00 */
[----:B0-----:R-:W-:Y:S02]  /*4b30*/  FADD.FTZ R25, R25, R12 ;  /* 0x0000000c19197221 */ /* 0x001fe40000010000 */
[----:B------:R-:W0:Y:S01]  /*4b40*/  SHFL.BFLY PT, R21, R24, 0x1, 0x101f ;  /* 0x0c301f0018157f89 */ /* 0x000e2200000e0000 */
[----:B-1----:R-:W-:-:S04]  /*4b50*/  FADD.FTZ R19, R19, R20 ;  /* 0x0000001413137221 */ /* 0x002fc80000010000 */
[----:B------:R-:W1:Y:S01]  /*4b60*/  @!P0 LDC.64 R12, c[0x0][0x218] ;  /* 0x00008600ff0c8b82 */ /* 0x000e620000000a00 */
[----:B------:R-:W-:Y:S01]  /*4b70*/  MOV R20, 0xffff ;  /* 0x0000ffff00147802 */ /* 0x000fe20000000f00 */
[----:B------:R-:W1:Y:S01]  /*4b80*/  SHFL.BFLY PT, R27, R26, 0x1, 0x101f ;  /* 0x0c301f001a1b7f89 */ /* 0x000e6200000e0000 */
[----:B---3--:R-:W-:-:S03]  /*4b90*/  FADD.FTZ R5, R5, R6 ;  /* 0x0000000605057221 */ /* 0x008fc60000010000 */
[----:B------:R-:W3:Y:S01]  /*4ba0*/  SHFL.BFLY PT, R28, R25, 0x1, 0x101f ;  /* 0x0c301f00191c7f89 */ /* 0x000ee200000e0000 */
[----:B----4-:R-:W-:Y:S01]  /*4bb0*/  FADD.FTZ R30, R30, R31 ;  /* 0x0000001f1e1e7221 */ /* 0x010fe20000010000 */
[----:B------:R-:W-:Y:S01]  /*4bc0*/  @!P0 F2FP.BF16.F32.PACK_AB R18, RZ, R5 ;  /* 0x00000005ff12823e */ /* 0x000fe200000010ff */
[----:B------:R-:W4:Y:S01]  /*4bd0*/  @!P0 LDC.64 R6, c[0x0][0x220] ;  /* 0x00008800ff068b82 */ /* 0x000f220000000a00 */
[----:B------:R-:W4:Y:S01]  /*4be0*/  SHFL.BFLY PT, R20, R19, 0x2, 0x101f ;  /* 0x0c501f0013147f89 */ /* 0x000f2200000e0000 */
[----:B--2---:R-:W-:Y:S01]  /*4bf0*/  FADD.FTZ R32, R4, R3 ;  /* 0x0000000304207221 */ /* 0x004fe20000010000 */
[----:B------:R-:W-:-:S04]  /*4c00*/  @!P0 IMAD.WIDE R10, R29, 0x2, R10 ;  /* 0x000000021d0a8825 */ /* 0x000fc800078e020a */
[----:B-----5:R-:W-:Y:S01]  /*4c10*/  FADD.FTZ R22, R23, R22 ;  /* 0x0000001617167221 */ /* 0x020fe20000010000 */
[----:B------:R-:W-:Y:S01]  /*4c20*/  @!P0 F2FP.BF16.F32.PACK_AB R32, RZ, R32 ;  /* 0x00000020ff20823e */ /* 0x000fe200000010ff */
[----:B------:R-:W2:Y:S01]  /*4c30*/  @!P0 LDC.64 R4, c[0x0][0x218] ;  /* 0x00008600ff048b82 */ /* 0x000ea20000000a00 */
[----:B------:R-:W-:Y:S02]  /*4c40*/  IMAD.MOV.U32 R23, RZ, RZ, 0xffff ;  /* 0x0000ffffff177424 */ /* 0x000fe400078e00ff */
[----:B0-----:R-:W-:Y:S01]  /*4c50*/  FADD.FTZ R21, R24, R21 ;  /* 0x0000001518157221 */ /* 0x001fe20000010000 */
[----:B------:R-:W-:-:S03]  /*4c60*/  @!P0 IMAD.WIDE R8, R29, 0x2, R8 ;  /* 0x000000021d088825 */ /* 0x000fc600078e0208 */
[----:B------:R-:W0:Y:S01]  /*4c70*/  SHFL.BFLY PT, R23, R30, 0x1, 0x101f ;  /* 0x0c301f001e177f89 */ /* 0x000e2200000e0000 */
[----:B------:R-:W5:Y:S01]  /*4c80*/  @!P0 LDC.64 R2, c[0x0][0x220] ;  /* 0x00008800ff028b82 */ /* 0x000f620000000a00 */
[----:B-1----:R-:W-:-:S04]  /*4c90*/  @!P0 IMAD.WIDE R12, R29, 0x2, R12 ;  /* 0x000000021d0c8825 */ /* 0x002fc800078e020c */
[----:B------:R-:W-:Y:S01]  /*4ca0*/  FADD.FTZ R26, R26, R27 ;  /* 0x0000001b1a1a7221 */ /* 0x000fe20000010000 */
[----:B---3--:R-:W-:Y:S01]  /*4cb0*/  FADD.FTZ R25, R25, R28 ;  /* 0x0000001c19197221 */ /* 0x008fe20000010000 */
[----:B------:R1:W-:Y:S03]  /*4cc0*/  @!P0 STG.E.U16 desc[UR10][R12.64], R18 ;  /* 0x000000120c008986 */ /* 0x0003e6000c10150a */
[----:B------:R-:W-:Y:S01]  /*4cd0*/  @!P0 F2FP.BF16.F32.PACK_AB R14, RZ, R26 ;  /* 0x0000001aff0e823e */ /* 0x000fe200000010ff */
[----:B----4-:R-:W-:-:S04]  /*4ce0*/  @!P0 IMAD.WIDE R6, R29, 0x2, R6 ;  /* 0x000000021d068825 */ /* 0x010fc800078e0206 */
[----:B------:R-:W-:Y:S01]  /*4cf0*/  FADD.FTZ R19, R19, R20 ;  /* 0x0000001413137221 */ /* 0x000fe20000010000 */
[----:B------:R3:W-:Y:S01]  /*4d00*/  @!P0 STG.E.U16 desc[UR10][R10.64], R32 ;  /* 0x000000200a008986 */ /* 0x0007e2000c10150a */
[C---:B--2---:R-:W-:Y:S01]  /*4d10*/  @!P0 IMAD.WIDE R4, R29.reuse, 0x2, R4 ;  /* 0x000000021d048825 */ /* 0x044fe200078e0204 */
[----:B-1----:R-:W-:Y:S02]  /*4d20*/  @!P0 F2FP.BF16.F32.PACK_AB R13, RZ, R21 ;  /* 0x00000015ff0d823e */ /* 0x002fe400000010ff */
[----:B------:R-:W-:Y:S02]  /*4d30*/  MOV R18, 0xffff ;  /* 0x0000ffff00127802 */ /* 0x000fe40000000f00 */
[----:B---3--:R-:W-:Y:S01]  /*4d40*/  @!P0 F2FP.BF16.F32.PACK_AB R11, RZ, R22 ;  /* 0x00000016ff0b823e */ /* 0x008fe200000010ff */
[----:B0-----:R-:W-:Y:S01]  /*4d50*/  FADD.FTZ R23, R30, R23 ;  /* 0x000000171e177221 */ /* 0x001fe20000010000 */
[----:B------:R-:W-:Y:S01]  /*4d60*/  @!P0 F2FP.BF16.F32.PACK_AB R21, RZ, R25 ;  /* 0x00000019ff15823e */ /* 0x000fe200000010ff */
[----:B-----5:R-:W-:Y:S01]  /*4d70*/  @!P0 IMAD.WIDE R2, R29, 0x2, R2 ;  /* 0x000000021d028825 */ /* 0x020fe200078e0202 */
[----:B------:R0:W1:Y:S04]  /*4d80*/  SHFL.BFLY PT, R18, R19, 0x1, 0x101f ;  /* 0x0c301f0013127f89 */ /* 0x00006800000e0000 */
[----:B------:R0:W-:Y:S04]  /*4d90*/  @!P0 STG.E.U16 desc[UR10][R8.64+0x28], R11 ;  /* 0x0000280b08008986 */ /* 0x0001e8000c10150a */
[----:B------:R0:W-:Y:S04]  /*4da0*/  @!P0 STG.E.U16 desc[UR10][R6.64+0x28], R13 ;  /* 0x0000280d06008986 */ /* 0x0001e8000c10150a */
[----:B------:R0:W-:Y:S04]  /*4db0*/  @!P0 STG.E.U16 desc[UR10][R4.64+0x50], R14 ;  /* 0x0000500e04008986 */ /* 0x0001e8000c10150a */
[----:B------:R0:W-:Y:S02]  /*4dc0*/  @!P0 STG.E.U16 desc[UR10][R2.64+0x50], R21 ;  /* 0x0000501502008986 */ /* 0x0001e4000c10150a */
.L_x_867:
[----:B0-----:R-:W0:Y:S01]  /*4dd0*/  @!P0 LDC.64 R2, c[0x0][0x218] ;  /* 0x00008600ff028b82 */ /* 0x001e220000000a00 */
[----:B-1----:R-:W-:Y:S01]  /*4de0*/  FADD.FTZ R7, R19, R18 ;  /* 0x0000001213077221 */ /* 0x002fe20000010000 */
[----:B------:R-:W-:-:S04]  /*4df0*/  @!P0 F2FP.BF16.F32.PACK_AB R6, RZ, R23 ;  /* 0x00000017ff06823e */ /* 0x000fc800000010ff */
[----:B------:R-:W-:Y:S02]  /*4e00*/  @!P0 F2FP.BF16.F32.PACK_AB R7, RZ, R7 ;  /* 0x00000007ff07823e */ /* 0x000fe400000010ff */
[----:B------:R-:W1:Y:S01]  /*4e10*/  @!P0 LDC.64 R4, c[0x0][0x220] ;  /* 0x00008800ff048b82 */ /* 0x000e620000000a00 */
[----:B0-----:R-:W-:-:S05]  /*4e20*/  @!P0 IMAD.WIDE R2, R29, 0x2, R2 ;  /* 0x000000021d028825 */ /* 0x001fca00078e0202 */
[----:B------:R3:W-:Y:S01]  /*4e30*/  @!P0 STG.E.U16 desc[UR10][R2.64+0x78], R6 ;  /* 0x0000780602008986 */ /* 0x0007e2000c10150a */
[----:B-1----:R-:W-:-:S05]  /*4e40*/  @!P0 IMAD.WIDE R4, R29, 0x2, R4 ;  /* 0x000000021d048825 */ /* 0x002fca00078e0204 */
[----:B------:R3:W-:Y:S02]  /*4e50*/  @!P0 STG.E.U16 desc[UR10][R4.64+0x78], R7 ;  /* 0x0000780704008986 */ /* 0x0007e4000c10150a */
.L_x_797:
[----:B------:R-:W-:Y:S05]  /*4e60*/  WARPSYNC.ALL ;  /* 0x0000000000007948 */ /* 0x000fea0003800000 */
[----:B------:R-:W-:Y:S01]  /*4e70*/  BAR.SYNC.DEFER_BLOCKING 0x0 ;  /* 0x0000000000007b1d */ /* 0x000fe20000010000 */
[C---:B------:R-:W-:Y:S02]  /*4e80*/  ISETP.GE.AND P0, PT, R41.reuse, -0x1e00, PT ;  /* 0xffffe2002900780c */ /* 0x040fe40003f06270 */
[----:B------:R-:W-:-:S11]  /*4e90*/  IADD3 R41, R41, 0x2800, RZ ;  /* 0x0000280029297810 */ /* 0x000fd60007ffe0ff */
[----:B------:R-:W-:Y:S05]  /*4ea0*/  @!P0 BRA `(.L_x_804) ;  /* 0xffffffe000548947 */ /* 0x000fea000383ffff */
[----:B------:R-:W-:Y:S05]  /*4eb0*/  EXIT ;  /* 0x000000000000794d */ /* 0x000fea0003800000 */
.L_x_800:
[----:B------:R-:W-:Y:S01]  /*4ec0*/  HFMA2.MMA R15, -RZ, RZ, 0, 0.000503063201904296875 ;  /* 0x0000101fff0f7435 */ /* 0x000fe200000001ff */
[----:B-1----:R-:W-:Y:S01]  /*4ed0*/  MOV R17, R2 ;  /* 0x0000000200117202 */ /* 0x002fe20000000f00 */
[----:B------:R-:W-:Y:S01]  /*4ee0*/  IMAD.MOV.U32 R16, RZ, RZ, 0x8 ;  /* 0x00000008ff107424 */ /* 0x000fe200078e00ff */
[----:B------:R-:W-:-:S08]  /*4ef0*/  MOV R14, 0xffff ;  /* 0x0000ffff000e7802 */ /* 0x000fd00000000f00 */
[----:B0-2---:R-:W-:Y:S05]  /*4f00*/  WARPSYNC.COLLECTIVE R14, `(.L_x_805) ;  /* 0x000000000e087348 */ /* 0x005fea0003c00000 */
[----:B------:R1:W3:Y:S02]  /*4f10*/  SHFL.BFLY P2, R18, R17, R16, R15 ;  /* 0x0c00001011127389 */ /* 0x0002e4000004000f */
[----:B0123--:R-:W-:Y:S01]  /*4f20*/  ENDCOLLECTIVE ;  /* 0x000000000000791b */ /* 0x00ffe20003800000 */
.L_x_805:
[----:B------:R-:W-:Y:S01]  /*4f30*/  IMAD.MOV.U32 R17, RZ, RZ, R3 ;  /* 0x000000ffff117224 */ /* 0x000fe200078e0003 */
[----:B------:R-:W-:-:S07]  /*4f40*/  MOV R5, R18 ;  /* 0x0000001200057202 */ /* 0x000fce0000000f00 */
[----:B------:R-:W-:Y:S05]  /*4f50*/  WARPSYNC.COLLECTIVE R14, `(.L_x_806) ;  /* 0x000000000e087348 */ /* 0x000fea0003c00000 */
[----:B------:R0:W1:Y:S02]  /*4f60*/  SHFL.BFLY P2, R18, R17, R16, R15 ;  /* 0x0c00001011127389 */ /* 0x000064000004000f */
[----:B01----:R-:W-:Y:S01]  /*4f70*/  ENDCOLLECTIVE ;  /* 0x000000000000791b */ /* 0x003fe20003800000 */
.L_x_806:
[----:B------:R-:W-:Y:S01]  /*4f80*/  FADD.FTZ R5, R5, R2 ;  /* 0x0000000205057221 */ /* 0x000fe20000010000 */
[----:B------:R-:W-:-:S04]  /*4f90*/  HFMA2.MMA R16, -RZ, RZ, 0, 2.384185791015625e-07 ;  /* 0x00000004ff107435 */ /* 0x000fc800000001ff */
[----:B------:R-:W-:Y:S02]  /*4fa0*/  MOV R17, R5 ;  /* 0x0000000500117202 */ /* 0x000fe40000000f00 */
[----:B------:R-:W-:-:S07]  /*4fb0*/  MOV R4, R18 ;  /* 0x0000001200047202 */ /* 0x000fce0000000f00 */
[----:B------:R-:W-:Y:S05]  /*4fc0*/  WARPSYNC.COLLECTIVE R14, `(.L_x_807) ;  /* 0x000000000e087348 */ /* 0x000fea0003c00000 */
[----:B------:R0:W1:Y:S02]  /*4fd0*/  SHFL.BFLY P2, R18, R17, R16, R15 ;  /* 0x0c00001011127389 */ /* 0x000064000004000f */
[----:B01----:R-:W-:Y:S01]  /*4fe0*/  ENDCOLLECTIVE ;  /* 0x000000000000791b */ /* 0x003fe20003800000 */
.L_x_807:
[----:B------:R-:W-:-:S05]  /*4ff0*/  FADD.FTZ R4, R4, R3 ;  /* 0x0000000304047221 */ /* 0x000fca0000010000 */
[----:B------:R-:W-:Y:S01]  /*5000*/  MOV R17, R4 ;  /* 0x0000000400117202 */ /* 0x000fe20000000f00 */
[----:B------:R-:W-:-:S07]  /*5010*/  IMAD.MOV.U32 R6, RZ, RZ, R18 ;  /* 0x000000ffff067224 */ /* 0x000fce00078e0012 */
[----:B------:R-:W-:Y:S05]  /*5020*/  WARPSYNC.COLLECTIVE R14, `(.L_x_808) ;  /* 0x000000000e087348 */ /* 0x000fea0003c00000 */
[----:B------:R0:W1:Y:S02]  /*5030*/  SHFL.BFLY P2, R18, R17, R16, R15 ;  /* 0x0c00001011127389 */ /* 0x000064000004000f */
[----:B01----:R-:W-:Y:S01]  /*5040*/  ENDCOLLECTIVE ;  /* 0x000000000000791b */ /* 0x003fe20003800000 */
.L_x_808:
[----:B------:R-:W-:-:S05]  /*5050*/  FADD.FTZ R6, R5, R6 ;  /* 0x0000000605067221 */ /* 0x000fca0000010000 */
[----:B------:R-:W-:Y:S01]  /*5060*/  MOV R17, R6 ;  /* 0x0000000600117202 */ /* 0x000fe20000000f00 */
[----:B------:R-:W-:Y:S01]  /*5070*/  IMAD.MOV.U32 R16, RZ, RZ, 0x2 ;  /* 0x00000002ff107424 */ /* 0x000fe200078e00ff */
[----:B------:R-:W-:-:S07]  /*5080*/  MOV R7, R18 ;  /* 0x0000001200077202 */ /* 0x000fce0000000f00 */
[----:B------:R-:W-:Y:S05]  /*5090*/  WARPSYNC.COLLECTIVE R14, `(.L_x_809) ;  /* 0x000000000e087348 */ /* 0x000fea0003c00000 */
[----:B------:R0:W1:Y:S02]  /*50a0*/  SHFL.BFLY P2, R18, R17, R16, R15 ;  /* 0x0c00001011127389 */ /* 0x000064000004000f */
[----:B01----:R-:W-:Y:S01]  /*50b0*/  ENDCOLLECTIVE ;  /* 0x000000000000791b */ /* 0x003fe20003800000 */
.L_x_809:
[----:B------:R-:W-:-:S05]  /*50c0*/  FADD.FTZ R7, R4, R7 ;  /* 0x0000000704077221 */ /* 0x000fca0000010000 */
[----:B------:R-:W-:Y:S02]  /*50d0*/  MOV R17, R7 ;  /* 0x0000000700117202 */ /* 0x000fe40000000f00 */
[----:B------:R-:W-:-:S07]  /*50e0*/  MOV R9, R18 ;  /* 0x0000001200097202 */ /* 0x000fce0000000f00 */
[----:B------:R-:W-:Y:S05]  /*50f0*/  WARPSYNC.COLLECTIVE R14, `(.L_x_810) ;  /* 0x000000000e087348 */ /* 0x000fea0003c00000 */
[----:B------:R0:W1:Y:S02]  /*5100*/  SHFL.BFLY P2, R18, R17, R16, R15 ;  /* 0x0c00001011127389 */ /* 0x000064000004000f */
[----:B01----:R-:W-:Y:S01]  /*5110*/  ENDCOLLECTIVE ;  /* 0x000000000000791b */ /* 0x003fe20003800000 */
.L_x_810:
[----:B------:R-:W-:Y:S01]  /*5120*/  FADD.FTZ R9, R6, R9 ;  /* 0x0000000906097221 */ /* 0x000fe20000010000 */
[----:B------:R-:W-:-:S03]  /*5130*/  HFMA2.MMA R16, -RZ, RZ, 0, 5.9604644775390625e-08 ;  /* 0x00000001ff107435 */ /* 0x000fc600000001ff */
[----:B------:R-:W-:Y:S01]  /*5140*/  IMAD.MOV.U32 R17, RZ, RZ, R9 ;  /* 0x000000ffff117224 */ /* 0x000fe200078e0009 */
[----:B------:R-:W-:-:S07]  /*5150*/  MOV R2, R18 ;  /* 0x0000001200027202 */ /* 0x000fce0000000f00 */
[----:B------:R-:W-:Y:S05]  /*5160*/  WARPSYNC.COLLECTIVE R14, `(.L_x_811) ;  /* 0x000000000e087348 */ /* 0x000fea0003c00000 */
[----:B------:R0:W1:Y:S02]  /*5170*/  SHFL.BFLY P2, R18, R17, R16, R15 ;  /* 0x0c00001011127389 */ /* 0x000064000004000f */
[----:B01----:R-:W-:Y:S01]  /*5180*/  ENDCOLLECTIVE ;  /* 0x000000000000791b */ /* 0x003fe20003800000 */
.L_x_811:
[----:B------:R-:W-:-:S05]  /*5190*/  FADD.FTZ R2, R7, R2 ;  /* 0x0000000207027221 */ /* 0x000fca0000010000 */
[----:B------:R-:W-:Y:S02]  /*51a0*/  MOV R17, R2 ;  /* 0x0000000200117202 */ /* 0x000fe40000000f00 */
[----:B------:R-:W-:-:S07]  /*51b0*/  MOV R8, R18 ;  /* 0x0000001200087202 */ /* 0x000fce0000000f00 */
[----:B------:R-:W-:Y:S05]  /*51c0*/  WARPSYNC.COLLECTIVE R14, `(.L_x_812) ;  /* 0x000000000e087348 */ /* 0x000fea0003c00000 */
[----:B------:R0:W1:Y:S02]  /*51d0*/  SHFL.BFLY P2, R18, R17, R16, R15 ;  /* 0x0c00001011127389 */ /* 0x000064000004000f */
[----:B01----:R-:W-:Y:S01]  /*51e0*/  ENDCOLLECTIVE ;  /* 0x000000000000791b */ /* 0x003fe20003800000 */
.L_x_812:
[----:B------:R-:W-:Y:S01]  /*51f0*/  FADD.FTZ R8, R9, R8 ;  /* 0x0000000809087221 */ /* 0x000fe20000010000 */
[----:B------:R-:W-:Y:S06]  /*5200*/  BRA `(.L_x_813) ;  /* 0xffffffe800f87947 */ /* 0x000fec000383ffff */
.L_x_801:
        /* <DEDUP_REMOVED lines=8> */
.L_x_815:
[----:B------:R-:W-:Y:S05]  /*5290*/  BSYNC B1 ;  /* 0x0000000000017941 */ /* 0x000fea0003800000 */
.L_x_814:
        /* <DEDUP_REMOVED lines=8> */
.L_x_816:
[----:B------:R-:W-:Y:S01]  /*5320*/  FADD.FTZ R9, R9, R2 ;  /* 0x0000000209097221 */ /* 0x000fe20000010000 */
[----:B------:R-:W-:-:S04]  /*5330*/  HFMA2.MMA R16, -RZ, RZ, 0, 2.384185791015625e-07 ;  /* 0x00000004ff107435 */ /* 0x000fc800000001ff */
[----:B------:R-:W-:Y:S02]  /*5340*/  MOV R17, R9 ;  /* 0x0000000900117202 */ /* 0x000fe40000000f00 */
[----:B------:R-:W-:-:S07]  /*5350*/  MOV R8, R18 ;  /* 0x0000001200087202 */ /* 0x000fce0000000f00 */
[----:B------:R-:W-:Y:S05]  /*5360*/  WARPSYNC.COLLECTIVE R14, `(.L_x_817) ;  /* 0x000000000e087348 */ /* 0x000fea0003c00000 */
[----:B------:R0:W1:Y:S02]  /*5370*/  SHFL.BFLY P2, R18, R17, R16, R15 ;  /* 0x0c00001011127389 */ /* 0x000064000004000f */
[----:B01----:R-:W-:Y:S01]  /*5380*/  ENDCOLLECTIVE ;  /* 0x000000000000791b */ /* 0x003fe20003800000 */
.L_x_817:
[----:B------:R-:W-:-:S05]  /*5390*/  FADD.FTZ R8, R8, R3 ;  /* 0x0000000308087221 */ /* 0x000fca0000010000 */
[----:B------:R-:W-:Y:S01]  /*53a0*/  MOV R17, R8 ;  /* 0x0000000800117202 */ /* 0x000fe20000000f00 */
[----:B------:R-:W-:-:S07]  /*53b0*/  IMAD.MOV.U32 R10, RZ, RZ, R18 ;  /* 0x000000ffff0a7224 */ /* 0x000fce00078e0012 */
[----:B------:R-:W-:Y:S05]  /*53c0*/  WARPSYNC.COLLECTIVE R14, `(.L_x_818) ;  /* 0x000000000e087348 */ /* 0x000fea0003c00000 */
[----:B------:R0:W1:Y:S02]  /*53d0*/  SHFL.BFLY P2, R18, R17, R16, R15 ;  /* 0x0c00001011127389 */ /* 0x000064000004000f */
[----:B01----:R-:W-:Y:S01]  /*53e0*/  ENDCOLLECTIVE ;  /* 0x000000000000791b */ /* 0x003fe20003800000 */
.L_x_818:
[----:B------:R-:W-:-:S05]  /*53f0*/  FADD.FTZ R10, R9, R10 ;  /* 0x0000000a090a7221 */ /* 0x000fca0000010000 */
[----:B------:R-:W-:Y:S01]  /*5400*/  MOV R17, R10 ;  /* 0x0000000a00117202 */ /* 0x000fe20000000f00 */
[----:B------:R-:W-:Y:S01]  /*5410*/  IMAD.MOV.U32 R16, RZ, RZ, 0x2 ;  /* 0x00000002ff107424 */ /* 0x000fe200078e00ff */
[----:B------:R-:W-:-:S07]  /*5420*/  MOV R11, R18 ;  /* 0x00000012000b7202 */ /* 0x000fce0000000f00 */
[----:B------:R-:W-:Y:S05]  /*5430*/  WARPSYNC.COLLECTIVE R14, `(.L_x_819) ;  /* 0x000000000e087348 */ /* 0x000fea0003c00000 */
[----:B------:R0:W1:Y:S02]  /*5440*/  SHFL.BFLY P2, R18, R17, R16, R15 ;  /* 0x0c00001011127389 */ /* 0x000064000004000f */
[----:B01----:R-:W-:Y:S01]  /*5450*/  ENDCOLLECTIVE ;  /* 0x000000000000791b */ /* 0x003fe20003800000 */
.L_x_819:
[----:B------:R-:W-:-:S05]  /*5460*/  FADD.FTZ R11, R8, R11 ;  /* 0x0000000b080b7221 */ /* 0x000fca0000010000 */
[----:B------:R-:W-:Y:S02]  /*5470*/  MOV R17, R11 ;  /* 0x0000000b00117202 */ /* 0x000fe40000000f00 */
[----:B------:R-:W-:-:S07]  /*5480*/  MOV R13, R18 ;  /* 0x00000012000d7202 */ /* 0x000fce0000000f00 */
[----:B------:R-:W-:Y:S05]  /*5490*/  WARPSYNC.COLLECTIVE R14, `(.L_x_820) ;  /* 0x000000000e087348 */ /* 0x000fea0003c00000 */
[----:B------:R0:W1:Y:S02]  /*54a0*/  SHFL.BFLY P2, R18, R17, R16, R15 ;  /* 0x0c00001011127389 */ /* 0x000064000004000f */
[----:B01----:R-:W-:Y:S01]  /*54b0*/  ENDCOLLECTIVE ;  /* 0x000000000000791b */ /* 0x003fe20003800000 */
.L_x_820:
[----:B------:R-:W-:Y:S01]  /*54c0*/  FADD.FTZ R13, R10, R13 ;  /* 0x0000000d0a0d7221 */ /* 0x000fe20000010000 */
[----:B------:R-:W-:-:S03]  /*54d0*/  HFMA2.MMA R16, -RZ, RZ, 0, 5.9604644775390625e-08 ;  /* 0x00000001ff107435 */ /* 0x000fc600000001ff */
[----:B------:R-:W-:Y:S01]  /*54e0*/  IMAD.MOV.U32 R17, RZ, RZ, R13 ;  /* 0x000000ffff117224 */ /* 0x000fe200078e000d */
[----:B------:R-:W-:-:S07]  /*54f0*/  MOV R2, R18 ;  /* 0x0000001200027202 */ /* 0x000fce0000000f00 */
[----:B------:R-:W-:Y:S05]  /*5500*/  WARPSYNC.COLLECTIVE R14, `(.L_x_821) ;  /* 0x000000000e087348 */ /* 0x000fea0003c00000 */
[----:B------:R0:W1:Y:S02]  /*5510*/  SHFL.BFLY P2, R18, R17, R16, R15 ;  /* 0x0c00001011127389 */ /* 0x000064000004000f */
[----:B01----:R-:W-:Y:S01]  /*5520*/  ENDCOLLECTIVE ;  /* 0x000000000000791b */ /* 0x003fe20003800000 */
.L_x_821:
[----:B------:R-:W-:-:S05]  /*5530*/  FADD.FTZ R2, R11, R2 ;  /* 0x000000020b027221 */ /* 0x000fca0000010000 */
[----:B------:R-:W-:Y:S02]  /*5540*/  MOV R17, R2 ;  /* 0x0000000200117202 */ /* 0x000fe40000000f00 */
[----:B------:R-:W-:-:S07]  /*5550*/  MOV R12, R18 ;  /* 0x00000012000c7202 */ /* 0x000fce0000000f00 */
[----:B------:R-:W-:Y:S05]  /*5560*/  WARPSYNC.COLLECTIVE R14, `(.L_x_822) ;  /* 0x000000000e087348 */ /* 0x000fea0003c00000 */
[----:B------:R0:W1:Y:S02]  /*5570*/  SHFL.BFLY P2, R18, R17, R16, R15 ;  /* 0x0c00001011127389 */ /* 0x000064000004000f */
[----:B01----:R-:W-:Y:S01]  /*5580*/  ENDCOLLECTIVE ;  /* 0x000000000000791b */ /* 0x003fe20003800000 */
.L_x_822:
[----:B------:R-:W-:Y:S01]  /*5590*/  FADD.FTZ R12, R13, R12 ;  /* 0x0000000c0d0c7221 */ /* 0x000fe20000010000 */
[----:B------:R-:W-:Y:S06]  /*55a0*/  BRA `(.L_x_823) ;  /* 0xffffffe800cc7947 */ /* 0x000fec000383ffff */
.L_x_802:
        /* <DEDUP_REMOVED lines=8> */
.L_x_825:
[----:B------:R-:W-:Y:S05]  /*5630*/  BSYNC B1 ;  /* 0x0000000000017941 */ /* 0x000fea0003800000 */
.L_x_824:
        /* <DEDUP_REMOVED lines=8> */
.L_x_826:
[----:B------:R-:W-:Y:S01]  /*56c0*/  FADD.FTZ R9, R9, R2 ;  /* 0x0000000209097221 */ /* 0x000fe20000010000 */
[----:B------:R-:W-:-:S04]  /*56d0*/  HFMA2.MMA R16, -RZ, RZ, 0, 2.384185791015625e-07 ;  /* 0x00000004ff107435 */ /* 0x000fc800000001ff */
[----:B------:R-:W-:Y:S02]  /*56e0*/  MOV R17, R9 ;  /* 0x0000000900117202 */ /* 0x000fe40000000f00 */
[----:B------:R-:W-:-:S07]  /*56f0*/  MOV R8, R18 ;  /* 0x0000001200087202 */ /* 0x000fce0000000f00 */
[----:B------:R-:W-:Y:S05]  /*5700*/  WARPSYNC.COLLECTIVE R14, `(.L_x_827) ;  /* 0x000000000e087348 */ /* 0x000fea0003c00000 */
[----:B------:R0:W1:Y:S02]  /*5710*/  SHFL.BFLY P2, R18, R17, R16, R15 ;  /* 0x0c00001011127389 */ /* 0x000064000004000f */
[----:B01----:R-:W-:Y:S01]  /*5720*/  ENDCOLLECTIVE ;  /* 0x000000000000791b */ /* 0x003fe20003800000 */
.L_x_827:
[----:B------:R-:W-:-:S05]  /*5730*/  FADD.FTZ R8, R8, R3 ;  /* 0x0000000308087221 */ /* 0x000fca0000010000 */
[----:B------:R-:W-:Y:S01]  /*5740*/  MOV R17, R8 ;  /* 0x0000000800117202 */ /* 0x000fe20000000f00 */
[----:B------:R-:W-:-:S07]  /*5750*/  IMAD.MOV.U32 R10, RZ, RZ, R18 ;  /* 0x000000ffff0a7224 */ /* 0x000fce00078e0012 */
[----:B------:R-:W-:Y:S05]  /*5760*/  WARPSYNC.COLLECTIVE R14, `(.L_x_828) ;  /* 0x000000000e087348 */ /* 0x000fea0003c00000 */
[----:B------:R0:W1:Y:S02]  /*5770*/  SHFL.BFLY P2, R18, R17, R16, R15 ;  /* 0x0c00001011127389 */ /* 0x000064000004000f */
[----:B01----:R-:W-:Y:S01]  /*5780*/  ENDCOLLECTIVE ;  /* 0x000000000000791b */ /* 0x003fe20003800000 */
.L_x_828:
[----:B------:R-:W-:-:S05]  /*5790*/  FADD.FTZ R10, R9, R10 ;  /* 0x0000000a090a7221 */ /* 0x000fca0000010000 */
[----:B------:R-:W-:Y:S01]  /*57a0*/  MOV R17, R10 ;  /* 0x0000000a00117202 */ /* 0x000fe20000000f00 */
[----:B------:R-:W-:Y:S01]  /*57b0*/  IMAD.MOV.U32 R16, RZ, RZ, 0x2 ;  /* 0x00000002ff107424 */ /* 0x000fe200078e00ff */
[----:B------:R-:W-:-:S07]  /*57c0*/  MOV R11, R18 ;  /* 0x00000012000b7202 */ /* 0x000fce0000000f00 */
[----:B------:R-:W-:Y:S05]  /*57d0*/  WARPSYNC.COLLECTIVE R14, `(.L_x_829) ;  /* 0x000000000e087348 */ /* 0x000fea0003c00000 */
[----:B------:R0:W1:Y:S02]  /*57e0*/  SHFL.BFLY P2, R18, R17, R16, R15 ;  /* 0x0c00001011127389 */ /* 0x000064000004000f */
[----:B01----:R-:W-:Y:S01]  /*57f0*/  ENDCOLLECTIVE ;  /* 0x000000000000791b */ /* 0x003fe20003800000 */
.L_x_829:
[----:B------:R-:W-:-:S05]  /*5800*/  FADD.FTZ R11, R8, R11 ;  /* 0x0000000b080b7221 */ /* 0x000fca0000010000 */
[----:B------:R-:W-:Y:S02]  /*5810*/  MOV R17, R11 ;  /* 0x0000000b00117202 */ /* 0x000fe40000000f00 */
[----:B------:R-:W-:-:S07]  /*5820*/  MOV R13, R18 ;  /* 0x00000012000d7202 */ /* 0x000fce0000000f00 */
[----:B------:R-:W-:Y:S05]  /*5830*/  WARPSYNC.COLLECTIVE R14, `(.L_x_830) ;  /* 0x000000000e087348 */ /* 0x000fea0003c00000 */
[----:B------:R0:W1:Y:S02]  /*5840*/  SHFL.BFLY P2, R18, R17, R16, R15 ;  /* 0x0c00001011127389 */ /* 0x000064000004000f */
[----:B01----:R-:W-:Y:S01]  /*5850*/  ENDCOLLECTIVE ;  /* 0x000000000000791b */ /* 0x003fe20003800000 */
.L_x_830:
[----:B------:R-:W-:Y:S01]  /*5860*/  FADD.FTZ R13, R10, R13 ;  /* 0x0000000d0a0d7221 */ /* 0x000fe20000010000 */
[----:B------:R-:W-:-:S03]  /*5870*/  HFMA2.MMA R16, -RZ, RZ, 0, 5.9604644775390625e-08 ;  /* 0x00000001ff107435 */ /* 0x000fc600000001ff */
[----:B------:R-:W-:Y:S01]  /*5880*/  IMAD.MOV.U32 R17, RZ, RZ, R13 ;  /* 0x000000ffff117224 */ /* 0x000fe200078e000d */
[----:B------:R-:W-:-:S07]  /*5890*/  MOV R2, R18 ;  /* 0x0000001200027202 */ /* 0x000fce0000000f00 */
[----:B------:R-:W-:Y:S05]  /*58a0*/  WARPSYNC.COLLECTIVE R14, `(.L_x_831) ;  /* 0x000000000e087348 */ /* 0x000fea0003c00000 */
[----:B------:R0:W1:Y:S02]  /*58b0*/  SHFL.BFLY P2, R18, R17, R16, R15 ;  /* 0x0c00001011127389 */ /* 0x000064000004000f */
[----:B01----:R-:W-:Y:S01]  /*58c0*/  ENDCOLLECTIVE ;  /* 0x000000000000791b */ /* 0x003fe20003800000 */
.L_x_831:
[----:B------:R-:W-:-:S05]  /*58d0*/  FADD.FTZ R2, R11, R2 ;  /* 0x000000020b027221 */ /* 0x000fca0000010000 */
[----:B------:R-:W-:Y:S02]  /*58e0*/  MOV R17, R2 ;  /* 0x0000000200117202 */ /* 0x000fe40000000f00 */
[----:B------:R-:W-:-:S07]  /*58f0*/  MOV R12, R18 ;  /* 0x00000012000c7202 */ /* 0x000fce0000000f00 */
[----:B------:R-:W-:Y:S05]  /*5900*/  WARPSYNC.COLLECTIVE R14, `(.L_x_832) ;  /* 0x000000000e087348 */ /* 0x000fea0003c00000 */
[----:B------:R0:W1:Y:S02]  /*5910*/  SHFL.BFLY P2, R18, R17, R16, R15 ;  /* 0x0c00001011127389 */ /* 0x000064000004000f */
[----:B01----:R-:W-:Y:S01]  /*5920*/  ENDCOLLECTIVE ;  /* 0x000000000000791b */ /* 0x003fe20003800000 */
.L_x_832:
[----:B------:R-:W-:Y:S01]  /*5930*/  FADD.FTZ R12, R13, R12 ;  /* 0x0000000c0d0c7221 */ /* 0x000fe20000010000 */
[----:B------:R-:W-:Y:S06]  /*5940*/  BRA `(.L_x_833) ;  /* 0xffffffe800887947 */ /* 0x000fec000383ffff */
.L_x_803:
        /* <DEDUP_REMOVED lines=8> */
.L_x_835:
[----:B------:R-:W-:Y:S05]  /*59d0*/  BSYNC B0 ;  /* 0x0000000000007941 */ /* 0x000fea0003800000 */
.L_x_834:
        /* <DEDUP_REMOVED lines=11> */
.L_x_836:
[----:B------:R-:W-:Y:S01]  /*5a90*/  FADD.FTZ R5, R5, R4 ;  /* 0x0000000405057221 */ /* 0x000fe20000010000 */
[----:B------:R-:W-:Y:S01]  /*5aa0*/  @!P0 LEA R10, R43, UR4, 0x7 ;  /* 0x000000042b0a8c11 */ /* 0x000fe2000f8e38ff */
[----:B------:R-:W-:Y:S01]  /*5ab0*/  HFMA2.MMA R22, -RZ, RZ, 0, 0 ;  /* 0x00000000ff167435 */ /* 0x000fe200000001ff */
[----:B------:R-:W-:Y:S01]  /*5ac0*/  @!P0 LOP3.LUT R7, R7, R8, RZ, 0x3c, !PT ;  /* 0x0000000807078212 */ /* 0x000fe200078e3cff */
[----:B------:R-:W-:Y:S01]  /*5ad0*/  IMAD.MOV.U32 R11, RZ, RZ, RZ ;  /* 0x000000ffff0b7224 */ /* 0x000fe200078e00ff */
[----:B------:R-:W-:Y:S01]  /*5ae0*/  @!P0 SHF.L.U32 R12, R43, 0x1, RZ ;  /* 0x000000012b0c8819 */ /* 0x000fe200000006ff */
[----:B------:R-:W-:Y:S01]  /*5af0*/  IMAD.IADD R29, R2, 0x1, R41 ;  /* 0x00000001021d7824 */ /* 0x000fe200078e0229 */
[----:B------:R-:W-:-:S05]  /*5b00*/  @!P0 LEA R7, R7, R10, 0x2 ;  /* 0x0000000a07078211 */ /* 0x000fca00078e10ff */
        /* <DEDUP_REMOVED lines=8> */
.L_x_837:
[----:B------:R-:W-:Y:S01]  /*5b90*/  MOV R17, R4 ;  /* 0x0000000400117202 */ /* 0x000fe20000000f00 */
[----:B------:R-:W-:-:S07]  /*5ba0*/  IMAD.MOV.U32 R6, RZ, RZ, R18 ;  /* 0x000000ffff067224 */ /* 0x000fce00078e0012 */
[----:B------:R-:W-:Y:S05]  /*5bb0*/  WARPSYNC.COLLECTIVE R14, `(.L_x_838) ;  /* 0x000000000e087348 */ /* 0x000fea0003c00000 */
[----:B------:R0:W1:Y:S02]  /*5bc0*/  SHFL.BFLY P2, R18, R17, R16, R15 ;  /* 0x0c00001011127389 */ /* 0x000064000004000f */
[----:B01----:R-:W-:Y:S01]  /*5bd0*/  ENDCOLLECTIVE ;  /* 0x000000000000791b */ /* 0x003fe20003800000 */
.L_x_838:
[----:B------:R-:W-:Y:S01]  /*5be0*/  @!P0 MOV R20, R8 ;  /* 0x0000000800148202 */ /* 0x000fe20000000f00 */
[----:B------:R-:W-:Y:S01]  /*5bf0*/  FADD.FTZ R6, R5, R6 ;  /* 0x0000000605067221 */ /* 0x000fe20000010000 */
[----:B------:R-:W-:Y:S01]  /*5c00*/  @!P0 MOV R22, R9 ;  /* 0x0000000900168202 */ /* 0x000fe20000000f00 */
[----:B------:R-:W-:-:S05]  /*5c10*/  @!P0 VIADD R9, R2, 0x28 ;  /* 0x0000002802098836 */ /* 0x000fca0000000000 */
[----:B------:R-:W-:Y:S01]  /*5c20*/  @!P0 LOP3.LUT R9, R9, R12, RZ, 0x3c, !PT ;  /* 0x0000000c09098212 */ /* 0x000fe200078e3cff */
[----:B------:R-:W-:Y:S02]  /*5c30*/  HFMA2.MMA R12, -RZ, RZ, 0, 0 ;  /* 0x00000000ff0c7435 */ /* 0x000fe400000001ff */
[----:B------:R-:W-:Y:S01]  /*5c40*/  HFMA2.MMA R16, -RZ, RZ, 0, 1.1920928955078125e-07 ;  /* 0x00000002ff107435 */ /* 0x000fe200000001ff */
[----:B------:R-:W-:Y:S02]  /*5c50*/  IMAD.MOV.U32 R17, RZ, RZ, R6 ;  /* 0x000000ffff117224 */ /* 0x000fe400078e0006 */
[----:B------:R-:W-:-:S08]  /*5c60*/  FADD.FTZ R3, R4, R18 ;  /* 0x0000001204037221 */ /* 0x000fd00000010000 */
[----:B------:R-:W-:Y:S05]  /*5c70*/  WARPSYNC.COLLECTIVE R14, `(.L_x_839) ;  /* 0x000000000e087348 */ /* 0x000fea0003c00000 */
[----:B------:R0:W1:Y:S02]  /*5c80*/  SHFL.BFLY P2, R18, R17, R16, R15 ;  /* 0x0c00001011127389 */ /* 0x000064000004000f */
[----:B01----:R-:W-:Y:S01]  /*5c90*/  ENDCOLLECTIVE ;  /* 0x000000000000791b */ /* 0x003fe20003800000 */
.L_x_839:
[----:B------:R-:W-:Y:S02]  /*5ca0*/  MOV R17, R3 ;  /* 0x0000000300117202 */ /* 0x000fe40000000f00 */
[----:B------:R-:W-:-:S07]  /*5cb0*/  MOV R5, R18 ;  /* 0x0000001200057202 */ /* 0x000fce0000000f00 */
[----:B------:R-:W-:Y:S05]  /*5cc0*/  WARPSYNC.COLLECTIVE R14, `(.L_x_840) ;  /* 0x000000000e087348 */ /* 0x000fea0003c00000 */
[----:B------:R0:W1:Y:S02]  /*5cd0*/  SHFL.BFLY P2, R18, R17, R16, R15 ;  /* 0x0c00001011127389 */ /* 0x000064000004000f */
[----:B01----:R-:W-:Y:S01]  /*5ce0*/  ENDCOLLECTIVE ;  /* 0x000000000000791b */ /* 0x003fe20003800000 */
.L_x_840:
[----:B------:R-:W-:Y:S01]  /*5cf0*/  FADD.FTZ R5, R6, R5 ;  /* 0x0000000506057221 */ /* 0x000fe20000010000 */
[----:B------:R-:W-:-:S03]  /*5d00*/  HFMA2.MMA R16, -RZ, RZ, 0, 5.9604644775390625e-08 ;  /* 0x00000001ff107435 */ /* 0x000fc600000001ff */
[----:B------:R-:W-:Y:S02]  /*5d10*/  IMAD.MOV.U32 R17, RZ, RZ, R5 ;  /* 0x000000ffff117224 */ /* 0x000fe400078e0005 */
[----:B------:R-:W-:-:S07]  /*5d20*/  FADD.FTZ R4, R3, R18 ;  /* 0x0000001203047221 */ /* 0x000fce0000010000 */
[----:B------:R-:W-:Y:S05]  /*5d30*/  WARPSYNC.COLLECTIVE R14, `(.L_x_841) ;  /* 0x000000000e087348 */ /* 0x000fea0003c00000 */
[----:B------:R0:W1:Y:S02]  /*5d40*/  SHFL.BFLY P2, R18, R17, R16, R15 ;  /* 0x0c00001011127389 */ /* 0x000064000004000f */
[----:B01----:R-:W-:Y:S01]  /*5d50*/  ENDCOLLECTIVE ;  /* 0x000000000000791b */ /* 0x003fe20003800000 */
.L_x_841:
[----:B------:R-:W-:Y:S02]  /*5d60*/  MOV R17, R4 ;  /* 0x0000000400117202 */ /* 0x000fe40000000f00 */
[----:B------:R-:W-:-:S07]  /*5d70*/  MOV R6, R18 ;  /* 0x0000001200067202 */ /* 0x000fce0000000f00 */
[----:B------:R-:W-:Y:S05]  /*5d80*/  WARPSYNC.COLLECTIVE R14, `(.L_x_842) ;  /* 0x000000000e087348 */ /* 0x000fea0003c00000 */
[----:B------:R0:W1:Y:S02]  /*5d90*/  SHFL.BFLY P2, R18, R17, R16, R15 ;  /* 0x0c00001011127389 */ /* 0x000064000004000f */
[----:B01----:R-:W-:Y:S01]  /*5da0*/  ENDCOLLECTIVE ;  /* 0x000000000000791b */ /* 0x003fe20003800000 */
.L_x_842:
[----:B------:R-:W-:Y:S01]  /*5db0*/  FADD.FTZ R5, R5, R6 ;  /* 0x0000000605057221 */ /* 0x000fe20000010000 */
[----:B------:R-:W-:Y:S01]  /*5dc0*/  HFMA2.MMA R16, -RZ, RZ, 0, 4.76837158203125e-07 ;  /* 0x00000008ff107435 */ /* 0x000fe200000001ff */
[----:B------:R-:W-:Y:S01]  /*5dd0*/  MOV R17, R20 ;  /* 0x0000001400117202 */ /* 0x000fe20000000f00 */
[----:B------:R-:W-:-:S09]  /*5de0*/  IMAD.MOV.U32 R3, RZ, RZ, R18 ;  /* 0x000000ffff037224 */ /* 0x000fd200078e0012 */
[----:B------:R-:W-:Y:S05]  /*5df0*/  WARPSYNC.COLLECTIVE R14, `(.L_x_843) ;  /* 0x000000000e087348 */ /* 0x000fea0003c00000 */
[----:B------:R0:W1:Y:S02]  /*5e00*/  SHFL.BFLY P2, R18, R17, R16, R15 ;  /* 0x0c00001011127389 */ /* 0x000064000004000f */
[----:B01----:R-:W-:Y:S01]  /*5e10*/  ENDCOLLECTIVE ;  /* 0x000000000000791b */ /* 0x003fe20003800000 */
.L_x_843:
[----:B------:R-:W-:Y:S01]  /*5e20*/  FADD.FTZ R32, R4, R3 ;  /* 0x0000000304207221 */ /* 0x000fe20000010000 */
[----:B------:R-:W-:Y:S01]  /*5e30*/  IMAD.MOV.U32 R17, RZ, RZ, R22 ;  /* 0x000000ffff117224 */ /* 0x000fe200078e0016 */
[----:B------:R-:W-:-:S07]  /*5e40*/  MOV R19, R18 ;  /* 0x0000001200137202 */ /* 0x000fce0000000f00 */
[----:B------:R-:W-:Y:S05]  /*5e50*/  WARPSYNC.COLLECTIVE R14, `(.L_x_844) ;  /* 0x000000000e087348 */ /* 0x000fea0003c00000 */
[----:B------:R0:W1:Y:S02]  /*5e60*/  SHFL.BFLY P2, R18, R17, R16, R15 ;  /* 0x0c00001011127389 */ /* 0x000064000004000f */
[----:B01----:R-:W-:Y:S01]  /*5e70*/  ENDCOLLECTIVE ;  /* 0x000000000000791b */ /* 0x003fe20003800000 */
.L_x_844:
[----:B------:R-:W-:-:S05]  /*5e80*/  FADD.FTZ R19, R19, R20 ;  /* 0x0000001413137221 */ /* 0x000fca0000010000 */
[----:B------:R-:W-:Y:S01]  /*5e90*/  MOV R17, R19 ;  /* 0x0000001300117202 */ /* 0x000fe20000000f00 */
[----:B------:R-:W-:Y:S01]  /*5ea0*/  IMAD.MOV.U32 R16, RZ, RZ, 0x4 ;  /* 0x00000004ff107424 */ /* 0x000fe200078e00ff */
[----:B------:R-:W-:-:S07]  /*5eb0*/  MOV R21, R18 ;  /* 0x0000001200157202 */ /* 0x000fce0000000f00 */
[----:B------:R-:W-:Y:S05]  /*5ec0*/  WARPSYNC.COLLECTIVE R14, `(.L_x_845) ;  /* 0x000000000e087348 */ /* 0x000fea0003c00000 */
[----:B------:R0:W1:Y:S02]  /*5ed0*/  SHFL.BFLY P2, R18, R17, R16, R15 ;  /* 0x0c00001011127389 */ /* 0x000064000004000f */
[----:B01----:R-:W-:Y:S01]  /*5ee0*/  ENDCOLLECTIVE ;  /* 0x000000000000791b */ /* 0x003fe20003800000 */
.L_x_845:
[----:B------:R-:W-:-:S05]  /*5ef0*/  FADD.FTZ R21, R21, R22 ;  /* 0x0000001615157221 */ /* 0x000fca0000010000 */
[----:B------:R-:W-:Y:S02]  /*5f00*/  MOV R17, R21 ;  /* 0x0000001500117202 */ /* 0x000fe40000000f00 */
[----:B------:R-:W-:-:S07]  /*5f10*/  MOV R8, R18 ;  /* 0x0000001200087202 */ /* 0x000fce0000000f00 */
[----:B------:R-:W-:Y:S05]  /*5f20*/  WARPSYNC.COLLECTIVE R14, `(.L_x_846) ;  /* 0x000000000e087348 */ /* 0x000fea0003c00000 */
[----:B------:R0:W1:Y:S02]  /*5f30*/  SHFL.BFLY P2, R18, R17, R16, R15 ;  /* 0x0c00001011127389 */ /* 0x000064000004000f */
[----:B01----:R-:W-:Y:S01]  /*5f40*/  ENDCOLLECTIVE ;  /* 0x000000000000791b */ /* 0x003fe20003800000 */
.L_x_846:
[----:B------:R-:W-:Y:S01]  /*5f50*/  FADD.FTZ R23, R19, R8 ;  /* 0x0000000813177221 */ /* 0x000fe20000010000 */
[----:B------:R-:W-:-:S04]  /*5f60*/  HFMA2.MMA R16, -RZ, RZ, 0, 1.1920928955078125e-07 ;  /* 0x00000002ff107435 */ /* 0x000fc800000001ff */
[----:B------:R-:W-:Y:S02]  /*5f70*/  MOV R17, R23 ;  /* 0x0000001700117202 */ /* 0x000fe40000000f00 */
[----:B------:R-:W-:Y:S02]  /*5f80*/  MOV R24, R18 ;  /* 0x0000001200187202 */ /* 0x000fe40000000f00 */
[----:B------:R-:W-:-:S03]  /*5f90*/  @!P0 LEA R18, R43, UR4, 0x7 ;  /* 0x000000042b128c11 */ /* 0x000fc6000f8e38ff */
[----:B------:R-:W-:Y:S01]  /*5fa0*/  FADD.FTZ R24, R21, R24 ;  /* 0x0000001815187221 */ /* 0x000fe20000010000 */
[----:B------:R-:W-:Y:S01]  /*5fb0*/  @!P0 LEA R10, R9, R18, 0x2 ;  /* 0x00000012090a8211 */ /* 0x000fe200078e10ff */
[----:B------:R-:W-:-:S11]  /*5fc0*/  HFMA2.MMA R9, -RZ, RZ, 0, 0 ;  /* 0x00000000ff097435 */ /* 0x000fd600000001ff */
[----:B------:R-:W-:Y:S05]  /*5fd0*/  WARPSYNC.COLLECTIVE R14, `(.L_x_847) ;  /* 0x000000000e087348 */ /* 0x000fea0003c00000 */
[----:B------:R0:W1:Y:S02]  /*5fe0*/  SHFL.BFLY P2, R18, R17, R16, R15 ;  /* 0x0c00001011127389 */ /* 0x000064000004000f */
[----:B01----:R-:W-:Y:S01]  /*5ff0*/  ENDCOLLECTIVE ;  /* 0x000000000000791b */ /* 0x003fe20003800000 */
.L_x_847:
[----:B------:R0:W1:Y:S04]  /*6000*/  @!P0 LDS R13, [R10] ;  /* 0x000000000a0d8984 */ /* 0x0000680000000800 */
[----:B------:R0:W2:Y:S01]  /*6010*/  @!P0 LDS R25, [R10+0x500] ;  /* 0x000500000a198984 */ /* 0x0000a20000000800 */
[----:B------:R-:W-:Y:S01]  /*6020*/  MOV R17, R24 ;  /* 0x0000001800117202 */ /* 0x000fe20000000f00 */
[----:B------:R-:W-:-:S07]  /*6030*/  IMAD.MOV.U32 R8, RZ, RZ, R18 ;  /* 0x000000ffff087224 */ /* 0x000fce00078e0012 */
[----:B012---:R-:W-:Y:S05]  /*6040*/  WARPSYNC.COLLECTIVE R14, `(.L_x_848) ;  /* 0x000000000e087348 */ /* 0x007fea0003c00000 */
[----:B------:R3:W4:Y:S02]  /*6050*/  SHFL.BFLY P2, R18, R17, R16, R15 ;  /* 0x0c00001011127389 */ /* 0x000724000004000f */
[----:B01234-:R-:W-:Y:S01]  /*6060*/  ENDCOLLECTIVE ;  /* 0x000000000000791b */ /* 0x01ffe20003800000 */
.L_x_848:
[----:B------:R-:W-:-:S05]  /*6070*/  FADD.FTZ R23, R23, R8 ;  /* 0x0000000817177221 */ /* 0x000fca0000010000 */
[----:B------:R-:W-:Y:S01]  /*6080*/  MOV R17, R23 ;  /* 0x0000001700117202 */ /* 0x000fe20000000f00 */
[----:B------:R-:W-:Y:S01]  /*6090*/  IMAD.MOV.U32 R16, RZ, RZ, 0x1 ;  /* 0x00000001ff107424 */ /* 0x000fe200078e00ff */
[----:B------:R-:W-:Y:S02]  /*60a0*/  @!P0 MOV R12, R13 ;  /* 0x0000000d000c8202 */ /* 0x000fe40000000f00 */
[----:B------:R-:W-:Y:S02]  /*60b0*/  @!P0 MOV R11, R25 ;  /* 0x00000019000b8202 */ /* 0x000fe40000000f00 */
[----:B------:R-:W-:-:S07]  /*60c0*/  MOV R7, R18 ;  /* 0x0000001200077202 */ /* 0x000fce0000000f00 */
[----:B------:R-:W-:Y:S05]  /*60d0*/  WARPSYNC.COLLECTIVE R14, `(.L_x_849) ;  /* 0x000000000e087348 */ /* 0x000fea0003c00000 */
[----:B------:R0:W1:Y:S02]  /*60e0*/  SHFL.BFLY P2, R18, R17, R16, R15 ;  /* 0x0c00001011127389 */ /* 0x000064000004000f */
[----:B01----:R-:W-:Y:S01]  /*60f0*/  ENDCOLLECTIVE ;  /* 0x000000000000791b */ /* 0x003fe20003800000 */
.L_x_849:
[----:B------:R-:W-:Y:S01]  /*6100*/  FADD.FTZ R24, R24, R7 ;  /* 0x0000000718187221 */ /* 0x000fe20000010000 */
[----:B------:R-:W-:-:S04]  /*6110*/  IMAD.MOV.U32 R7, RZ, RZ, RZ ;  /* 0x000000ffff077224 */ /* 0x000fc800078e00ff */
[----:B------:R-:W-:Y:S02]  /*6120*/  MOV R17, R24 ;  /* 0x0000001800117202 */ /* 0x000fe40000000f00 */
[----:B------:R-:W-:-:S07]  /*6130*/  MOV R22, R18 ;  /* 0x0000001200167202 */ /* 0x000fce0000000f00 */
[----:B------:R-:W-:Y:S05]  /*6140*/  WARPSYNC.COLLECTIVE R14, `(.L_x_850) ;  /* 0x000000000e087348 */ /* 0x000fea0003c00000 */
[----:B------:R0:W1:Y:S02]  /*6150*/  SHFL.BFLY P2, R18, R17, R16, R15 ;  /* 0x0c00001011127389 */ /* 0x000064000004000f */
[----:B01----:R-:W-:Y:S01]  /*6160*/  ENDCOLLECTIVE ;  /* 0x000000000000791b */ /* 0x003fe20003800000 */
.L_x_850:
[----:B------:R-:W-:Y:S01]  /*6170*/  FADD.FTZ R22, R23, R22 ;  /* 0x0000001617167221 */ /* 0x000fe20000010000 */
[----:B------:R-:W-:Y:S01]  /*6180*/  HFMA2.MMA R16, -RZ, RZ, 0, 4.76837158203125e-07 ;  /* 0x00000008ff107435 */ /* 0x000fe200000001ff */
[----:B------:R-:W-:Y:S01]  /*6190*/  IMAD.MOV.U32 R17, RZ, RZ, R12 ;  /* 0x000000ffff117224 */ /* 0x000fe200078e000c */
[----:B------:R-:W-:-:S09]  /*61a0*/  MOV R21, R18 ;  /* 0x0000001200157202 */ /* 0x000fd20000000f00 */
[----:B------:R-:W-:Y:S05]  /*61b0*/  WARPSYNC.COLLECTIVE R14, `(.L_x_851) ;  /* 0x000000000e087348 */ /* 0x000fea0003c00000 */
[----:B------:R0:W1:Y:S02]  /*61c0*/  SHFL.BFLY P2, R18, R17, R16, R15 ;  /* 0x0c00001011127389 */ /* 0x000064000004000f */
[----:B01----:R-:W-:Y:S01]  /*61d0*/  ENDCOLLECTIVE ;  /* 0x000000000000791b */ /* 0x003fe20003800000 */
.L_x_851:
[----:B------:R-:W-:Y:S01]  /*61e0*/  FADD.FTZ R21, R24, R21 ;  /* 0x0000001518157221 */ /* 0x000fe20000010000 */
[----:B------:R-:W-:Y:S02]  /*61f0*/  MOV R17, R11 ;  /* 0x0000000b00117202 */ /* 0x000fe40000000f00 */
[----:B------:R-:W-:-:S07]  /*6200*/  MOV R13, R18 ;  /* 0x00000012000d7202 */ /* 0x000fce0000000f00 */
[----:B------:R-:W-:Y:S05]  /*6210*/  WARPSYNC.COLLECTIVE R14, `(.L_x_852) ;  /* 0x000000000e087348 */ /* 0x000fea0003c00000 */
[----:B------:R0:W1:Y:S02]  /*6220*/  SHFL.BFLY P2, R18, R17, R16, R15 ;  /* 0x0c00001011127389 */ /* 0x000064000004000f */
[----:B01----:R-:W-:Y:S01]  /*6230*/  ENDCOLLECTIVE ;  /* 0x000000000000791b */ /* 0x003fe20003800000 */
.L_x_852:
        /* <DEDUP_REMOVED lines=8> */
.L_x_853:
        /* <DEDUP_REMOVED lines=8> */
.L_x_854:
        /* <DEDUP_REMOVED lines=10> */
.L_x_855:
[----:B------:R0:W1:Y:S04]  /*63e0*/  @!P0 LDS R10, [R27] ;  /* 0x000000001b0a8984 */ /* 0x0000680000000800 */
[----:B------:R0:W2:Y:S01]  /*63f0*/  @!P0 LDS R8, [R27+0x500] ;  /* 0x000500001b088984 */ /* 0x0000a20000000800 */
[----:B------:R-:W-:Y:S01]  /*6400*/  IMAD.MOV.U32 R17, RZ, RZ, R25 ;  /* 0x000000ffff117224 */ /* 0x000fe200078e0019 */
[----:B------:R-:W-:-:S07]  /*6410*/  MOV R11, R18 ;  /* 0x00000012000b7202 */ /* 0x000fce0000000f00 */
[----:B012---:R-:W-:Y:S05]  /*6420*/  WARPSYNC.COLLECTIVE R14, `(.L_x_856) ;  /* 0x000000000e087348 */ /* 0x007fea0003c00000 */
[----:B------:R3:W4:Y:S02]  /*6430*/  SHFL.BFLY P2, R18, R17, R16, R15 ;  /* 0x0c00001011127389 */ /* 0x000724000004000f */
[----:B01234-:R-:W-:Y:S01]  /*6440*/  ENDCOLLECTIVE ;  /* 0x000000000000791b */ /* 0x01ffe20003800000 */
.L_x_856:
        /* <DEDUP_REMOVED lines=9> */
.L_x_857:
        /* <DEDUP_REMOVED lines=10> */
.L_x_858:
[----:B------:R-:W-:Y:S01]  /*6580*/  FADD.FTZ R26, R26, R27 ;  /* 0x0000001b1a1a7221 */ /* 0x000fe20000010000 */
[C---:B------:R-:W-:Y:S01]  /*6590*/  @!P0 IMAD.WIDE R12, R29.reuse, 0x2, R12 ;  /* 0x000000021d0c8825 */ /* 0x040fe200078e020c */
[----:B------:R-:W-:Y:S01]  /*65a0*/  HFMA2.MMA R16, -RZ, RZ, 0, 4.76837158203125e-07 ;  /* 0x00000008ff107435 */ /* 0x000fe200000001ff */
[----:B------:R-:W-:Y:S02]  /*65b0*/  MOV R17, R9 ;  /* 0x0000000900117202 */ /* 0x000fe40000000f00 */
[----:B------:R-:W-:Y:S01]  /*65c0*/  @!P0 IMAD.WIDE R2, R29, 0x2, R2 ;  /* 0x000000021d028825 */ /* 0x000fe200078e0202 */
[----:B------:R-:W-:-:S07]  /*65d0*/  MOV R28, R18 ;  /* 0x00000012001c7202 */ /* 0x000fce0000000f00 */
[----:B------:R-:W-:Y:S05]  /*65e0*/  WARPSYNC.COLLECTIVE R14, `(.L_x_859) ;  /* 0x000000000e087348 */ /* 0x000fea0003c00000 */
[----:B------:R0:W1:Y:S02]  /*65f0*/  SHFL.BFLY P2, R18, R17, R16, R15 ;  /* 0x0c00001011127389 */ /* 0x000064000004000f */
[----:B01----:R-:W-:Y:S01]  /*6600*/  ENDCOLLECTIVE ;  /* 0x000000000000791b */ /* 0x003fe20003800000 */
.L_x_859:
[----:B------:R-:W-:Y:S01]  /*6610*/  FADD.FTZ R25, R25, R28 ;  /* 0x0000001c19197221 */ /* 0x000fe20000010000 */
[----:B------:R-:W-:Y:S01]  /*6620*/  MOV R17, R7 ;  /* 0x0000000700117202 */ /* 0x000fe20000000f00 */
[----:B------:R-:W-:-:S07]  /*6630*/  IMAD.MOV.U32 R30, RZ, RZ, R18 ;  /* 0x000000ffff1e7224 */ /* 0x000fce00078e0012 */
[----:B------:R-:W-:Y:S05]  /*6640*/  WARPSYNC.COLLECTIVE R14, `(.L_x_860) ;  /* 0x000000000e087348 */ /* 0x000fea0003c00000 */
[----:B------:R0:W1:Y:S02]  /*6650*/  SHFL.BFLY P2, R18, R17, R16, R15 ;  /* 0x0c00001011127389 */ /* 0x000064000004000f */
[----:B01----:R-:W-:Y:S01]  /*6660*/  ENDCOLLECTIVE ;  /* 0x000000000000791b */ /* 0x003fe20003800000 */
.L_x_860:
[----:B------:R-:W-:Y:S01]  /*6670*/  FADD.FTZ R30, R30, R9 ;  /* 0x000000091e1e7221 */ /* 0x000fe20000010000 */
[----:B------:R-:W-:-:S03]  /*6680*/  HFMA2.MMA R16, -RZ, RZ, 0, 2.384185791015625e-07 ;  /* 0x00000004ff107435 */ /* 0x000fc600000001ff */
[----:B------:R-:W-:Y:S01]  /*6690*/  IMAD.MOV.U32 R17, RZ, RZ, R30 ;  /* 0x000000ffff117224 */ /* 0x000fe200078e001e */
[----:B------:R-:W-:-:S07]  /*66a0*/  MOV R10, R18 ;  /* 0x00000012000a7202 */ /* 0x000fce0000000f00 */
[----:B------:R-:W-:Y:S05]  /*66b0*/  WARPSYNC.COLLECTIVE R14, `(.L_x_861) ;  /* 0x000000000e087348 */ /* 0x000fea0003c00000 */
[----:B------:R0:W1:Y:S02]  /*66c0*/  SHFL.BFLY P2, R18, R17, R16, R15 ;  /* 0x0c00001011127389 */ /* 0x000064000004000f */
[----:B01----:R-:W-:Y:S01]  /*66d0*/  ENDCOLLECTIVE ;  /* 0x000000000000791b */ /* 0x003fe20003800000 */
.L_x_861:
        /* <DEDUP_REMOVED lines=8> */
.L_x_862:
        /* <DEDUP_REMOVED lines=10> */
.L_x_863:
[----:B------:R-:W-:Y:S01]  /*6800*/  FADD.FTZ R19, R19, R20 ;  /* 0x0000001413137221 */ /* 0x000fe20000010000 */
[----:B------:R-:W-:-:S04]  /*6810*/  @!P0 IMAD.WIDE R8, R29, 0x2, R8 ;  /* 0x000000021d088825 */ /* 0x000fc800078e0208 */
        /* <DEDUP_REMOVED lines=9> */
.L_x_864:
        /* <DEDUP_REMOVED lines=14> */
.L_x_865:
        /* <DEDUP_REMOVED lines=11> */
.L_x_866:
[----:B------:R-:W-:Y:S01]  /*6a40*/  FADD.FTZ R23, R30, R23 ;  /* 0x000000171e177221 */ /* 0x000fe20000010000 */
[----:B------:R-:W-:Y:S06]  /*6a50*/  BRA `(.L_x_867) ;  /* 0xffffffe000dc7947 */ /* 0x000fec000383ffff */
.L_x_868:
        /* <DEDUP_REMOVED lines=10> */
.L_x_3548:


//--------------------- .text._ZN13group_norm_v218gn_bwd_cuda_kernelI13__nv_bfloat16Li320ELi1ELi16ELi160ELi256ELb1ELb1ELi16ELi320ELi320ELi4ELb1ELi9ELb0ELb0ELNS_15WgradSyncMethodE2ENS_16CompileConditionILi900EEEEEvPT_S6_S6_PKS5_S8_S8_S8_PKfflPfPj --------------------------
	.section	.text._ZN13group_norm_v218gn_bwd_cuda_kernelI13__nv_bfloat16Li320ELi1ELi16ELi160ELi256ELb1ELb1ELi16ELi320ELi320ELi4ELb1ELi9ELb0ELb0ELNS_15WgradSyncMethodE2ENS_16CompileConditionILi900EEEEEvPT_S6_S6_PKS5_S8_S8_S8_PKfflPfPj,"ax",@progbits
	.align	128
        .global         _ZN13group_norm_v218gn_bwd_cuda_kernelI13__nv_bfloat16Li320ELi1ELi16ELi160ELi256ELb1ELb1ELi16ELi320ELi320ELi4ELb1ELi9ELb0ELb0ELNS_15WgradSyncMethodE2ENS_16CompileConditionILi900EEEEEvPT_S6_S6_PKS5_S8_S8_S8_PKfflPfPj
        .type           _ZN13group_norm_v218gn_bwd_cuda_kernelI13__nv_bfloat16Li320ELi1ELi16ELi160ELi256ELb1ELb1ELi16ELi320ELi320ELi4ELb1ELi9ELb0ELb0ELNS_15WgradSyncMethodE2ENS_16CompileConditionILi900EEEEEvPT_S6_S6_PKS5_S8_S8_S8_PKfflPfPj,@function
        .size           _ZN13group_norm_v218gn_bwd_cuda_kernelI13__nv_bfloat16Li320ELi1ELi16ELi160ELi256ELb1ELb1ELi16ELi320ELi320ELi4ELb1ELi9ELb0ELb0ELNS_15WgradSyncMethodE2ENS_16CompileConditionILi900EEEEEvPT_S6_S6_PKS5_S8_S8_S8_PKfflPfPj,(.L_x_3549 - _ZN13group_norm_v218gn_bwd_cuda_kernelI13__nv_bfloat16Li320ELi1ELi16ELi160ELi256ELb1ELb1ELi16ELi320ELi320ELi4ELb1ELi9ELb0ELb0ELNS_15WgradSyncMethodE2ENS_16CompileConditionILi900EEEEEvPT_S6_S6_PKS5_S8_S8_S8_PKfflPfPj)
        .other          _ZN13group_norm_v218gn_bwd_cuda_kernelI13__nv_bfloat16Li320ELi1ELi16ELi160ELi256ELb1ELb1ELi16ELi320ELi320ELi4ELb1ELi9ELb0ELb0ELNS_15WgradSyncMethodE2ENS_16CompileConditionILi900EEEEEvPT_S6_S6_PKS5_S8_S8_S8_PKfflPfPj,@"STO_CUDA_ENTRY STV_DEFAULT"
_ZN13group_norm_v218gn_bwd_cuda_kernelI13__nv_bfloat16Li320ELi1ELi16ELi160ELi256ELb1ELb1ELi16ELi320ELi320ELi4ELb1ELi9ELb0ELb0ELNS_15WgradSyncMethodE2ENS_16CompileConditionILi900EEEEEvPT_S6_S6_PKS5_S8_S8_S8_PKfflPfPj:
.text._ZN13group_norm_v218gn_bwd_cuda_kernelI13__nv_bfloat16Li320ELi1ELi16ELi160ELi256ELb1ELb1ELi16ELi320ELi320ELi4ELb1ELi9ELb0ELb0ELNS_15WgradSyncMethodE2ENS_16CompileConditionILi900EEEEEvPT_S6_S6_PKS5_S8_S8_S8_PKfflPfPj:
        /* <DEDUP_REMOVED lines=23> */
[----:B------:R-:W-:Y:S02]  /*0170*/  MOV R2, UR4 ;  /* 0x0000000400027c02 */ /* 0x000fe40008000f00 */
[----:B------:R-:W-:-:S02]  /*0180*/  SEL R5, R5, 0x1, !P0 ;  /* 0x0000000105057807 */ /* 0x000fc40004000000 */
[----:B------:R-:W-:Y:S01]  /*0190*/  MOV R3, UR5 ;  /* 0x0000000500037c02 */ /* 0x000fe20008000f00 */
[----:B------:R-:W-:Y:S06]  /*01a0*/  MEMBAR.ALL.GPU ;  /* 0x0000000000007992 */ /* 0x000fec000000a000 */
[----:B------:R-:W-:-:S00]  /*01b0*/  ERRBAR ;  /* 0x00000000000079ab */ /* 0x000fc00000000000 */
[----:B------:R-:W-:Y:S06]  /*01c0*/  CGAERRBAR ;  /* 0x00000000000075ab */ /* 0x000fec0000000000 */
[----:B------:R0:W5:Y:S02]  /*01d0*/  ATOM.E.ADD.STRONG.GPU PT, R5, desc[UR10][R2.64], R5 ;  /* 0x000000050205798a */ /* 0x00016400081ee1ca */
.L_x_871:
[----:B------:R-:W2:Y:S04]  /*01e0*/  LD.E.STRONG.GPU R0, desc[UR10][R2.64] ;  /* 0x0000000a02007980 */ /* 0x000ea8000c10f900 */
[----:B--2---:R-:W-:Y:S01]  /*01f0*/  CCTL.IVALL ;  /* 0x00000000ff00798f */ /* 0x004fe20002000000 */
[----:B------:R-:W-:Y:S05]  /*0200*/  YIELD ;  /* 0x0000000000007946 */ /* 0x000fea0003800000 */
[----:B-----5:R-:W-:-:S04]  /*0210*/  LOP3.LUT R0, R0, R5, RZ, 0x3c, !PT ;  /* 0x0000000500007212 */ /* 0x020fc800078e3cff */
[----:B------:R-:W-:-:S13]  /*0220*/  ISETP.GT.AND P0, PT, R0, -0x1, PT ;  /* 0xffffffff0000780c */ /* 0x000fda0003f04270 */
[----:B------:R-:W-:Y:S05]  /*0230*/  @P0 BRA `(.L_x_871) ;  /* 0xfffffffc00e80947 */ /* 0x000fea000383ffff */
.L_x_870:
[----:B------:R-:W-:Y:S05]  /*0240*/  WARPSYNC.ALL ;  /* 0x0000000000007948 */ /* 0x000fea0003800000 */
[----:B------:R-:W-:Y:S06]  /*0250*/  BAR.SYNC.DEFER_BLOCKING 0x0 ;  /* 0x0000000000007b1d */ /* 0x000fec0000010000 */
[----:B------:R-:W-:Y:S05]  /*0260*/  BRA `(.L_x_872) ;  /* 0x0000003c00c87947 */ /* 0x000fea0003800000 */
.L_x_869:
[----:B------:R-:W0:Y:S01]  /*0270*/  S2R R30, SR_TID.X ;  /* 0x00000000001e7919 */ /* 0x000e220000002100 */
[----:B------:R-:W-:Y:S01]  /*0280*/  MOV R0, 0x400 ;  /* 0x0000040000007802 */ /* 0x000fe20000000f00 */
[----:B------:R-:W-:Y:S01]  /*0290*/  UMOV UR4, URZ ;  /* 0x0000003f00047c82 */ /* 0x000fe20008000000 */
[----:B------:R-:W1:Y:S02]  /*02a0*/  S2R R4, SR_CgaCtaId ;  /* 0x0000000000047919 */ /* 0x000e640000008800 */
[----:B------:R-:W-:Y:S02]  /*02b0*/  IADD3 R31, R0, 0x2800, RZ ;  /* 0x00002800001f7810 */ /* 0x000fe40007ffe0ff */
[----:B------:R-:W-:-:S04]  /*02c0*/  SHF.L.U32 R0, R29, 0x4, RZ ;  /* 0x000000041d007819 */ /* 0x000fc800000006ff */
[----:B------:R-:W-:Y:S01]  /*02d0*/  LOP3.LUT R0, R0, 0xf0, RZ, 0xc0, !PT ;  /* 0x000000f000007812 */ /* 0x000fe200078ec0ff */
[----:B0-----:R-:W-:Y:S01]  /*02e0*/  IMAD.WIDE.U32 R2, R30, -0x33333333, RZ ;  /* 0xcccccccd1e027825 */ /* 0x001fe200078e00ff */
[--C-:B------:R-:W-:Y:S02]  /*02f0*/  SHF.R.S32.HI R5, RZ, 0x1f, R30.reuse ;  /* 0x0000001fff057819 */ /* 0x100fe4000001141e */
[----:B-1----:R-:W-:Y:S02]  /*0300*/  LEA R31, R4, R31, 0x18 ;  /* 0x0000001f041f7211 */ /* 0x002fe400078ec0ff */
[----:B------:R-:W-:Y:S02]  /*0310*/  SHF.R.U32.HI R7, RZ, 0x6, R3 ;  /* 0x00000006ff077819 */ /* 0x000fe40000011603 */
[CC--:B------:R-:W-:Y:S02]  /*0320*/  LEA.HI R2, R5.reuse, R30.reuse, RZ, 0x2 ;  /* 0x0000001e05027211 */ /* 0x0c0fe400078f10ff */
[----:B------:R-:W-:Y:S01]  /*0330*/  LEA.HI R5, R5, R30, RZ, 0x4 ;  /* 0x0000001e05057211 */ /* 0x000fe200078f20ff */
[----:B------:R-:W-:Y:S01]  /*0340*/  IMAD R32, R7, -0x50, R30 ;  /* 0xffffffb007207824 */ /* 0x000fe200078e021e */
[----:B------:R-:W-:Y:S01]  /*0350*/  SHF.R.S32.HI R77, RZ, 0x2, R2 ;  /* 0x00000002ff4d7819 */ /* 0x000fe20000011402 */
[----:B------:R-:W-:Y:S01]  /*0360*/  IMAD.IADD R0, R0, 0x1, R7 ;  /* 0x0000000100007824 */ /* 0x000fe200078e0207 */
[----:B------:R-:W-:Y:S01]  /*0370*/  SHF.R.U32.HI R34, RZ, 0x4, R5 ;  /* 0x00000004ff227819 */ /* 0x000fe20000011605 */
[----:B------:R-:W-:Y:S01]  /*0380*/  IMAD R33, R32, 0x28, R31 ;  /* 0x0000002820217824 */ /* 0x000fe200078e021f */
[C---:B------:R-:W-:Y:S01]  /*0390*/  IADD3 R3, R77.reuse, 0x50, RZ ;  /* 0x000000504d037810 */ /* 0x040fe20007ffe0ff */
[----:B------:R-:W-:Y:S01]  /*03a0*/  IMAD R38, R0, 0xa00, RZ ;  /* 0x00000a0000267824 */ /* 0x000fe200078e02ff */
[----:B------:R-:W-:-:S02]  /*03b0*/  IADD3 R6, R77, 0xa0, RZ ;  /* 0x000000a04d067810 */ /* 0x000fc40007ffe0ff */
[----:B------:R-:W-:Y:S02]  /*03c0*/  IADD3 R8, R77, 0xf0, RZ ;  /* 0x000000f04d087810 */ /* 0x000fe40007ffe0ff */
[----:B------:R-:W-:Y:S02]  /*03d0*/  SHF.R.S32.HI R4, RZ, 0x1f, R3 ;  /* 0x0000001fff047819 */ /* 0x000fe40000011403 */
[----:B------:R-:W-:Y:S02]  /*03e0*/  LEA R33, R7, R33, 0x3 ;  /* 0x0000002107217211 */ /* 0x000fe400078e18ff */
[----:B------:R-:W-:Y:S02]  /*03f0*/  SHF.R.S32.HI R7, RZ, 0x1f, R6 ;  /* 0x0000001fff077819 */ /* 0x000fe40000011406 */
[----:B------:R-:W-:Y:S02]  /*0400*/  SHF.R.S32.HI R9, RZ, 0x1f, R8 ;  /* 0x0000001fff097819 */ /* 0x000fe40000011408 */
[----:B------:R-:W-:-:S02]  /*0410*/  LEA.HI R4, R4, R3, RZ, 0x2 ;  /* 0x0000000304047211 */ /* 0x000fc400078f10ff */
[----:B------:R-:W-:Y:S02]  /*0420*/  LOP3.LUT R3, R2, 0xfffffffc, RZ, 0xc0, !PT ;  /* 0xfffffffc02037812 */ /* 0x000fe400078ec0ff */
[----:B------:R-:W-:Y:S02]  /*0430*/  LEA.HI R7, R7, R6, RZ, 0x2 ;  /* 0x0000000607077211 */ /* 0x000fe400078f10ff */
[----:B------:R-:W-:Y:S02]  /*0440*/  LEA.HI R9, R9, R8, RZ, 0x2 ;  /* 0x0000000809097211 */ /* 0x000fe400078f10ff */
[----:B------:R-:W-:Y:S02]  /*0450*/  IADD3 R3, -R3, R30, RZ ;  /* 0x0000001e03037210 */ /* 0x000fe40007ffe1ff */
[----:B------:R-:W-:Y:S02]  /*0460*/  SHF.R.U32.HI R4, RZ, 0x2, R4 ;  /* 0x00000002ff047819 */ /* 0x000fe40000011604 */
[----:B------:R-:W-:-:S02]  /*0470*/  SHF.R.U32.HI R36, RZ, 0x2, R7 ;  /* 0x00000002ff247819 */ /* 0x000fc40000011607 */
[----:B------:R-:W-:Y:S02]  /*0480*/  SHF.R.U32.HI R2, RZ, 0x2, R9 ;  /* 0x00000002ff027819 */ /* 0x000fe40000011609 */
[C---:B------:R-:W-:Y:S02]  /*0490*/  LOP3.LUT R34, R3.reuse, 0x3, R34, 0x78, !PT ;  /* 0x0000000303227812 */ /* 0x040fe400078e7822 */
[C---:B------:R-:W-:Y:S02]  /*04a0*/  LOP3.LUT R35, R3.reuse, 0x3, R4, 0x78, !PT ;  /* 0x0000000303237812 */ /* 0x040fe400078e7804 */
[C---:B------:R-:W-:Y:S02]  /*04b0*/  LOP3.LUT R36, R3.reuse, 0x3, R36, 0x78, !PT ;  /* 0x0000000303247812 */ /* 0x040fe400078e7824 */
[----:B------:R-:W-:-:S07]  /*04c0*/  LOP3.LUT R37, R3, 0x3, R2, 0x78, !PT ;  /* 0x0000000303257812 */ /* 0x000fce00078e7802 */
.L_x_884:
[C---:B------:R-:W-:Y:S01]  /*04d0*/  LOP3.LUT R49, R47.reuse, 0x7, RZ, 0xc0, !PT ;  /* 0x000000072f317812 */ /* 0x040fe200078ec0ff */
[----:B------:R-:W-:Y:S01]  /*04e0*/  ULDC.64 UR8, c[0x0][0x248] ;  /* 0x0000920000087ab9 */ /* 0x000fe20000000a00 */
[--C-:B-1----:R-:W-:Y:S01]  /*04f0*/  SHF.R.U64 R7, R47, 0x3, R48.reuse ;  /* 0x000000032f077819 */ /* 0x102fe20000001230 */
[----:B------:R-:W0:Y:S01]  /*0500*/  LDC.64 R24, c[0x0][0x238] ;  /* 0x00008e00ff187b82 */ /* 0x000e220000000a00 */
[----:B------:R-:W-:Y:S01]  /*0510*/  SHF.R.U32.HI R0, RZ, 0x3, R48 ;  /* 0x00000003ff007819 */ /* 0x000fe20000011630 */
[----:B------:R-:W-:Y:S01]  /*0520*/  IMAD R49, R49, 0x140, RZ ;  /* 0x0000014031317824 */ /* 0x000fe200078e02ff */
[----:B------:R-:W-:Y:S01]  /*0530*/  ULDC.64 UR14, c[0x0][0x228] ;  /* 0x00008a00000e7ab9 */ /* 0x000fe20000000a00 */
[----:B------:R-:W-:Y:S01]  /*0540*/  ULDC UR5, c[0x0][0x250] ;  /* 0x0000940000057ab9 */ /* 0x000fe20000000800 */
[C---:B------:R-:W-:Y:S02]  /*0550*/  SHF.L.U64.HI R50, R7.reuse, 0x4, R0 ;  /* 0x0000000407327819 */ /* 0x040fe40000010200 */
[----:B------:R-:W-:Y:S01]  /*0560*/  LEA R22, R32, R49, 0x2 ;  /* 0x0000003120167211 */ /* 0x000fe200078e10ff */
[----:B------:R-:W1:Y:S03]  /*0570*/  LDC.64 R4, c[0x0][0x240] ;  /* 0x00009000ff047b82 */ /* 0x000e660000000a00 */
[----:B------:R-:W-:Y:S01]  /*0580*/  SHF.R.S32.HI R23, RZ, 0x1f, R22 ;  /* 0x0000001fff177819 */ /* 0x000fe20000011416 */
[----:B------:R-:W-:Y:S01]  /*0590*/  IMAD.WIDE.U32 R52, R22, -0x33333333, RZ ;  /* 0xcccccccd16347825 */ /* 0x000fe200078e00ff */
[----:B------:R-:W-:-:S03]  /*05a0*/  SHF.L.U32 R52, R7, 0x4, RZ ;  /* 0x0000000407347819 */ /* 0x000fc600000006ff */
[----:B------:R-:W-:Y:S01]  /*05b0*/  IMAD.WIDE.U32 R2, R7, 0xa0000, R22 ;  /* 0x000a000007027825 */ /* 0x000fe200078e0016 */
[----:B------:R-:W-:-:S03]  /*05c0*/  LEA.HI R53, P0, R53, R52, RZ, 0x19 ;  /* 0x0000003435357211 */ /* 0x000fc6000781c8ff */
[----:B------:R-:W-:Y:S01]  /*05d0*/  IMAD R7, R0, 0xa0000, RZ ;  /* 0x000a000000077824 */ /* 0x000fe200078e02ff */
[----:B------:R-:W-:Y:S02]  /*05e0*/  IADD3.X R0, RZ, R50, RZ, P0, !PT ;  /* 0x00000032ff007210 */ /* 0x000fe400007fe4ff */
[----:B------:R-:W-:Y:S02]  /*05f0*/  IADD3 R40, P1, R38, R2, RZ ;  /* 0x0000000226287210 */ /* 0x000fe40007f3e0ff */
[----:B------:R-:W-:Y:S02]  /*0600*/  IADD3 R46, R3, R7, RZ ;  /* 0x00000007032e7210 */ /* 0x000fe40007ffe0ff */
[C---:B------:R-:W-:Y:S02]  /*0610*/  LEA R14, P0, R53.reuse, UR8, 0x3 ;  /* 0x00000008350e7c11 */ /* 0x040fe4000f8018ff */
[----:B------:R-:W-:Y:S02]  /*0620*/  IADD3.X R39, RZ, R46, RZ, P1, !PT ;  /* 0x0000002eff277210 */ /* 0x000fe40000ffe4ff */
[----:B------:R-:W-:Y:S01]  /*0630*/  LEA.HI.X R15, R53, UR9, R0, 0x3, P0 ;  /* 0x00000009350f7c11 */ /* 0x000fe200080f1c00 */
[----:B------:R-:W-:Y:S01]  /*0640*/  ULDC.64 UR8, c[0x0][0x230] ;  /* 0x00008c0000087ab9 */ /* 0x000fe20000000a00 */
[C---:B------:R-:W-:Y:S01]  /*0650*/  SHF.L.U64.HI R39, R40.reuse, 0x1, R39 ;  /* 0x0000000128277819 */ /* 0x040fe20000010227 */
[----:B------:R-:W-:-:S03]  /*0660*/  IMAD.SHL.U32 R40, R40, 0x2, RZ ;  /* 0x0000000228287824 */ /* 0x000fc600078e00ff */
[----:B------:R-:W2:Y:S01]  /*0670*/  LDG.E.64.CONSTANT R14, desc[UR10][R14.64] ;  /* 0x0000000a0e0e7981 */ /* 0x000ea2000c1e9b00 */
[----:B------:R-:W-:Y:S01]  /*0680*/  IADD3 R3, R38, 0x2800, RZ ;  /* 0x0000280026037810 */ /* 0x000fe20007ffe0ff */
[----:B0-----:R-:W-:Y:S01]  /*0690*/  IMAD.WIDE R24, R22, 0x2, R24 ;  /* 0x0000000216187825 */ /* 0x001fe200078e0218 */
[----:B------:R-:W-:Y:S02]  /*06a0*/  IADD3 R26, P0, R40, UR8, RZ ;  /* 0x00000008281a7c10 */ /* 0x000fe4000ff1e0ff */
[----:B------:R-:W-:Y:S01]  /*06b0*/  IADD3 R3, P1, R3, R2, RZ ;  /* 0x0000000203037210 */ /* 0x000fe20007f3e0ff */
[----:B-1----:R-:W-:Y:S01]  /*06c0*/  IMAD.WIDE R22, R22, 0x2, R4 ;  /* 0x0000000216167825 */ /* 0x002fe200078e0204 */
[----:B------:R-:W-:Y:S01]  /*06d0*/  IADD3.X R27, R39, UR9, RZ, P0, !PT ;  /* 0x00000009271b7c10 */ /* 0x000fe200087fe4ff */
[----:B------:R-:W3:Y:S01]  /*06e0*/  LDG.E.64.CONSTANT R24, desc[UR10][R24.64] ;  /* 0x0000000a18187981 */ /* 0x000ee2000c1e9b00 */
[----:B------:R-:W-:Y:S02]  /*06f0*/  IADD3.X R42, RZ, R46, RZ, P1, !PT ;  /* 0x0000002eff2a7210 */ /* 0x000fe40000ffe4ff */
[C---:B------:R-:W-:Y:S01]  /*0700*/  SHF.L.U32 R41, R3.reuse, 0x1, RZ ;  /* 0x0000000103297819 */ /* 0x040fe200000006ff */
[----:B------:R-:W4:Y:S01]  /*0710*/  LDG.E.64.CONSTANT R22, desc[UR10][R22.64] ;  /* 0x0000000a16167981 */ /* 0x000f22000c1e9b00 */
[----:B------:R-:W-:-:S03]  /*0720*/  SHF.L.U64.HI R42, R3, 0x1, R42 ;  /* 0x00000001032a7819 */ /* 0x000fc6000001022a */
[----:B------:R-:W5:Y:S01]  /*0730*/  LDG.E.64.CONSTANT R26, desc[UR10][R26.64] ;  /* 0x0000000a1a1a7981 */ /* 0x000f62000c1e9b00 */
[----:B------:R-:W-:-:S04]  /*0740*/  IADD3 R16, P0, R41, UR8, RZ ;  /* 0x0000000829107c10 */ /* 0x000fc8000ff1e0ff */
[----:B------:R-:W-:-:S06]  /*0750*/  IADD3.X R17, R42, UR9, RZ, P0, !PT ;  /* 0x000000092a117c10 */ /* 0x000fcc00087fe4ff */
[----:B------:R-:W3:Y:S01]  /*0760*/  LDG.E.64.CONSTANT R16, desc[UR10][R16.64] ;  /* 0x0000000a10107981 */ /* 0x000ee2000c1e9b00 */
[----:B------:R-:W-:-:S04]  /*0770*/  IADD3 R3, R38, 0x5000, RZ ;  /* 0x0000500026037810 */ /* 0x000fc80007ffe0ff */
[----:B------:R-:W-:-:S04]  /*0780*/  IADD3 R44, P0, R3, R2, RZ ;  /* 0x00000002032c7210 */ /* 0x000fc80007f1e0ff */
[----:B------:R-:W-:Y:S02]  /*0790*/  IADD3.X R5, RZ, R46, RZ, P0, !PT ;  /* 0x0000002eff057210 */ /* 0x000fe400007fe4ff */
[----:B------:R-:W-:Y:S02]  /*07a0*/  SHF.L.U32 R43, R44, 0x1, RZ ;  /* 0x000000012c2b7819 */ /* 0x000fe400000006ff */
[----:B------:R-:W-:Y:S02]  /*07b0*/  IADD3 R8, P0, R40, UR14, RZ ;  /* 0x0000000e28087c10 */ /* 0x000fe4000ff1e0ff */
[----:B------:R-:W-:Y:S02]  /*07c0*/  SHF.L.U64.HI R44, R44, 0x1, R5 ;  /* 0x000000012c2c7819 */ /* 0x000fe40000010205 */
[----:B------:R-:W-:Y:S02]  /*07d0*/  IADD3 R20, P1, R43, UR8, RZ ;  /* 0x000000082b147c10 */ /* 0x000fe4000ff3e0ff */
[----:B------:R-:W-:-:S02]  /*07e0*/  IADD3 R3, R38, 0x7800, RZ ;  /* 0x0000780026037810 */ /* 0x000fc40007ffe0ff */
[----:B------:R-:W-:Y:S02]  /*07f0*/  IADD3.X R9, R39, UR15, RZ, P0, !PT ;  /* 0x0000000f27097c10 */ /* 0x000fe400087fe4ff */
[----:B------:R-:W-:Y:S02]  /*0800*/  IADD3.X R21, R44, UR9, RZ, P1, !PT ;  /* 0x000000092c157c10 */ /* 0x000fe40008ffe4ff */
[----:B------:R-:W-:Y:S02]  /*0810*/  IADD3 R3, P2, R3, R2, RZ ;  /* 0x0000000203037210 */ /* 0x000fe40007f5e0ff */
[----:B------:R-:W4:Y:S02]  /*0820*/  LDG.E.64.CONSTANT R8, desc[UR10][R8.64] ;  /* 0x0000000a08087981 */ /* 0x000f24000c1e9b00 */
[----:B------:R-:W-:Y:S02]  /*0830*/  IADD3.X R46, RZ, R46, RZ, P2, !PT ;  /* 0x0000002eff2e7210 */ /* 0x000fe400017fe4ff */
[C---:B------:R-:W-:Y:S01]  /*0840*/  SHF.L.U32 R45, R3.reuse, 0x1, RZ ;  /* 0x00000001032d7819 */ /* 0x040fe200000006ff */
[----:B------:R-:W4:Y:S01]  /*0850*/  LDG.E.64.CONSTANT R20, desc[UR10][R20.64] ;  /* 0x0000000a14147981 */ /* 0x000f22000c1e9b00 */
[----:B------:R-:W-:-:S02]  /*0860*/  SHF.L.U64.HI R46, R3, 0x1, R46 ;  /* 0x00000001032e7819 */ /* 0x000fc4000001022e */
[----:B------:R-:W-:-:S04]  /*0870*/  IADD3 R18, P0, R45, UR8, RZ ;  /* 0x000000082d127c10 */ /* 0x000fc8000ff1e0ff */
[----:B------:R-:W-:-:S06]  /*0880*/  IADD3.X R19, R46, UR9, RZ, P0, !PT ;  /* 0x000000092e137c10 */ /* 0x000fcc00087fe4ff */
[----:B------:R-:W4:Y:S01]  /*0890*/  LDG.E.64.CONSTANT R18, desc[UR10][R18.64] ;  /* 0x0000000a12127981 */ /* 0x000f22000c1e9b00 */
        /* <DEDUP_REMOVED lines=9> */
[----:B------:R-:W0:Y:S01]  /*0930*/  S2UR UR7, SR_CgaCtaId ;  /* 0x00000000000779c3 */ /* 0x000e220000008800 */
[----:B--2---:R-:W-:-:S06]  /*0940*/  FADD.FTZ R15, R15, UR5 ;  /* 0x000000050f0f7e21 */ /* 0x004fcc0008010000 */
[----:B------:R-:W1:Y:S01]  /*0950*/  MUFU.RSQ R15, R15 ;  /* 0x0000000f000f7308 */ /* 0x000e620000001400 */
[----:B-----5:R-:W-:-:S05]  /*0960*/  SHF.L.U32 R3, R26, 0x10, RZ ;  /* 0x000000101a037819 */ /* 0x020fca00000006ff */
[----:B------:R-:W-:Y:S01]  /*0970*/  FADD.FTZ R2, -R14, R3 ;  /* 0x000000030e027221 */ /* 0x000fe20000010100 */
[----:B------:R-:W-:-:S03]  /*0980*/  SHF.L.U32 R3, R27, 0x10, RZ ;  /* 0x000000101b037819 */ /* 0x000fc600000006ff */
[----:B-1----:R-:W-:Y:S02]  /*0990*/  FMUL.FTZ R5, R15, R2 ;  /* 0x000000020f057220 */ /* 0x002fe40000410000 */
[----:B------:R-:W-:Y:S01]  /*09a0*/  FADD.FTZ R2, -R14, R3 ;  /* 0x000000030e027221 */ /* 0x000fe20000010100 */
[----:B---3--:R-:W-:-:S05]  /*09b0*/  SHF.L.U32 R3, R16, 0x10, RZ ;  /* 0x0000001010037819 */ /* 0x008fca00000006ff */
[--C-:B------:R-:W-:Y:S01]  /*09c0*/  FADD.FTZ R58, -R14, R3.reuse ;  /* 0x000000030e3a7221 */ /* 0x100fe20000010100 */
[----:B------:R-:W-:Y:S01]  /*09d0*/  PRMT R3, R26, 0x7632, R3 ;  /* 0x000076321a037816 */ /* 0x000fe20000000003 */
[----:B------:R-:W-:Y:S01]  /*09e0*/  IMAD.U32 R0, R24, 0x10000, RZ ;  /* 0x0001000018007824 */ /* 0x000fe200078e00ff */
[----:B----4-:R-:W-:Y:S02]  /*09f0*/  SHF.L.U32 R65, R22, 0x10, RZ ;  /* 0x0000001016417819 */ /* 0x010fe400000006ff */
[----:B------:R-:W-:Y:S02]  /*0a00*/  SHF.L.U32 R53, R3, 0x10, RZ ;  /* 0x0000001003357819 */ /* 0x000fe400000006ff */
[----:B------:R-:W-:Y:S02]  /*0a10*/  PRMT R3, R27, 0x7632, R3 ;  /* 0x000076321b037816 */ /* 0x000fe40000000003 */
[----:B------:R-:W-:Y:S01]  /*0a20*/  SHF.L.U32 R51, R17, 0x10, RZ ;  /* 0x0000001011337819 */ /* 0x000fe200000006ff */
[----:B------:R-:W-:Y:S01]  /*0a30*/  FFMA.FTZ R60, R5, R0, R65 ;  /* 0x00000000053c7223 */ /* 0x000fe20000010041 */
[----:B------:R-:W-:Y:S01]  /*0a40*/  SHF.L.U32 R3, R3, 0x10, RZ ;  /* 0x0000001003037819 */ /* 0x000fe200000006ff */
[----:B------:R-:W-:Y:S01]  /*0a50*/  FMUL.FTZ R73, R15, R58 ;  /* 0x0000003a0f497220 */ /* 0x000fe20000410000 */
[----:B------:R-:W-:Y:S01]  /*0a60*/  PRMT R56, R25, 0x7632, R56 ;  /* 0x0000763219387816 */ /* 0x000fe20000000038 */
[----:B------:R-:W-:Y:S01]  /*0a70*/  FADD.FTZ R62, -R14, R51 ;  /* 0x000000330e3e7221 */ /* 0x000fe20000010100 */
[----:B------:R-:W-:Y:S01]  /*0a80*/  PRMT R71, R23, 0x7632, R71 ;  /* 0x0000763217477816 */ /* 0x000fe20000000047 */
[----:B------:R-:W-:Y:S01]  /*0a90*/  FMUL.FTZ R4, R60, -1.4426950216293334961 ;  /* 0xbfb8aa3b3c047820 */ /* 0x000fe20000410000 */
[----:B------:R-:W-:Y:S01]  /*0aa0*/  PRMT R51, R16, 0x7632, R51 ;  /* 0x0000763210337816 */ /* 0x000fe20000000033 */
[----:B------:R-:W-:Y:S01]  /*0ab0*/  FFMA.FTZ R58, R0, R73, R65 ;  /* 0x00000049003a7223 */ /* 0x000fe20000010041 */
[----:B------:R-:W-:Y:S01]  /*0ac0*/  FADD.FTZ R68, -R14, R3 ;  /* 0x000000030e447221 */ /* 0x000fe20000010100 */
[----:B------:R-:W-:Y:S01]  /*0ad0*/  SHF.L.U32 R56, R56, 0x10, RZ ;  /* 0x0000001038387819 */ /* 0x000fe200000006ff */
[----:B------:R1:W2:Y:S01]  /*0ae0*/  MUFU.EX2 R54, R4 ;  /* 0x0000000400367308 */ /* 0x0002a20000000800 */
[----:B------:R-:W-:Y:S01]  /*0af0*/  SHF.L.U32 R67, R51, 0x10, RZ ;  /* 0x0000001033437819 */ /* 0x000fe200000006ff */
[----:B------:R-:W-:Y:S01]  /*0b00*/  FMUL.FTZ R63, R58, -1.4426950216293334961 ;  /* 0xbfb8aa3b3a3f7820 */ /* 0x000fe20000410000 */
[----:B------:R-:W-:Y:S01]  /*0b10*/  SHF.L.U32 R71, R71, 0x10, RZ ;  /* 0x0000001047477819 */ /* 0x000fe200000006ff */
[----:B------:R-:W-:Y:S01]  /*0b20*/  FMUL.FTZ R3, R15, R68 ;  /* 0x000000440f037220 */ /* 0x000fe20000410000 */
[----:B------:R-:W-:Y:S01]  /*0b30*/  SHF.L.U32 R59, R25, 0x10, RZ ;  /* 0x00000010193b7819 */ /* 0x000fe200000006ff */
[----:B------:R-:W-:Y:S01]  /*0b40*/  FMUL.FTZ R2, R15, R2 ;  /* 0x000000020f027220 */ /* 0x000fe20000410000 */
[----:B------:R-:W-:Y:S01]  /*0b50*/  SHF.L.U32 R66, R23, 0x10, RZ ;  /* 0x0000001017427819 */ /* 0x000fe200000006ff */
[--C-:B-1----:R-:W-:Y:S01]  /*0b60*/  FADD.FTZ R4, -R14, R53.reuse ;  /* 0x000000350e047221 */ /* 0x102fe20000010100 */
[----:B------:R-:W-:Y:S01]  /*0b70*/  PRMT R53, R17, 0x7632, R53 ;  /* 0x0000763211357816 */ /* 0x000fe20000000035 */
[----:B------:R1:W-:Y:S01]  /*0b80*/  MUFU.EX2 R75, R63 ;  /* 0x0000003f004b7308 */ /* 0x0003e20000000800 */
[----:B------:R-:W-:Y:S01]  /*0b90*/  PRMT R57, R24, 0x7632, R57 ;  /* 0x0000763218397816 */ /* 0x000fe20000000039 */
[----:B------:R-:W-:Y:S01]  /*0ba0*/  FADD.FTZ R70, -R14, R67 ;  /* 0x000000430e467221 */ /* 0x000fe20000010100 */
[----:B------:R-:W-:Y:S01]  /*0bb0*/  PRMT R72, R22, 0x7632, R72 ;  /* 0x0000763216487816 */ /* 0x000fe20000000048 */
[----:B------:R-:W-:Y:S01]  /*0bc0*/  FFMA.FTZ R82, R3, R56, R71 ;  /* 0x0000003803527223 */ /* 0x000fe20000010047 */
[----:B------:R-:W-:Y:S01]  /*0bd0*/  FMUL.FTZ R62, R15, R62 ;  /* 0x0000003e0f3e7220 */ /* 0x000fe20000410000 */
[----:B------:R-:W-:Y:S01]  /*0be0*/  FFMA.FTZ R64, R2, R59, R66 ;  /* 0x0000003b02407223 */ /* 0x000fe20000010042 */
[----:B------:R-:W-:-:S02]  /*0bf0*/  SHF.L.U32 R57, R57, 0x10, RZ ;  /* 0x0000001039397819 */ /* 0x000fc400000006ff */
[----:B-1----:R-:W-:Y:S01]  /*0c00*/  SHF.L.U32 R63, R53, 0x10, RZ ;  /* 0x00000010353f7819 */ /* 0x002fe200000006ff */
[----:B------:R-:W-:Y:S02]  /*0c10*/  IMAD.U32 R72, R72, 0x10000, RZ ;  /* 0x0001000048487824 */ /* 0x000fe400078e00ff */
[----:B------:R-:W-:Y:S01]  /*0c20*/  FMUL.FTZ R70, R15, R70 ;  /* 0x000000460f467220 */ /* 0x000fe20000410000 */
[----:B------:R-:W-:Y:S01]  /*0c30*/  FMUL.FTZ R53, R82, -1.4426950216293334961 ;  /* 0xbfb8aa3b52357820 */ /* 0x000fe20000410000 */
[----:B------:R-:W-:Y:S01]  /*0c40*/  FFMA.FTZ R61, R59, R62, R66 ;  /* 0x0000003e3b3d7223 */ /* 0x000fe20000010042 */
[----:B------:R-:W-:Y:S01]  /*0c50*/  FMUL.FTZ R55, R64, -1.4426950216293334961 ;  /* 0xbfb8aa3b40377820 */ /* 0x000fe20000410000 */
[----:B------:R-:W-:Y:S01]  /*0c60*/  FADD.FTZ R68, -R14, R63 ;  /* 0x0000003f0e447221 */ /* 0x000fe20000010100 */
[--C-:B------:R-:W-:Y:S01]  /*0c70*/  FFMA.FTZ R67, R57, R70, R72.reuse ;  /* 0x0000004639437223 */ /* 0x100fe20000010048 */
[----:B------:R-:W-:Y:S01]  /*0c80*/  FMUL.FTZ R4, R15, R4 ;  /* 0x000000040f047220 */ /* 0x000fe20000410000 */
[----:B------:R-:W-:Y:S01]  /*0c90*/  FMUL.FTZ R69, R61, -1.4426950216293334961 ;  /* 0xbfb8aa3b3d457820 */ /* 0x000fe20000410000 */
[----:B------:R-:W-:Y:S01]  /*0ca0*/  MUFU.EX2 R53, R53 ;  /* 0x0000003500357308 */ /* 0x000fe20000000800 */
[----:B------:R-:W-:Y:S01]  /*0cb0*/  FMUL.FTZ R63, R15, R68 ;  /* 0x000000440f3f7220 */ /* 0x000fe20000410000 */
[----:B------:R-:W-:Y:S01]  /*0cc0*/  FMUL.FTZ R68, R67, -1.4426950216293334961 ;  /* 0xbfb8aa3b43447820 */ /* 0x000fe20000410000 */
[----:B------:R-:W-:-:S05]  /*0cd0*/  FFMA.FTZ R76, R4, R57, R72 ;  /* 0x00000039044c7223 */ /* 0x000fca0000010048 */
[----:B------:R-:W1:Y:S01]  /*0ce0*/  MUFU.EX2 R55, R55 ;  /* 0x0000003700377308 */ /* 0x000e620000000800 */
[----:B------:R-:W-:-:S07]  /*0cf0*/  FMUL.FTZ R51, R76, -1.4426950216293334961 ;  /* 0xbfb8aa3b4c337820 */ /* 0x000fce0000410000 */
[----:B------:R3:W4:Y:S01]  /*0d00*/  MUFU.EX2 R78, R69 ;  /* 0x00000045004e7308 */ /* 0x0007220000000800 */
[----:B--2---:R-:W-:Y:S01]  /*0d10*/  FADD.FTZ R54, R54, 1 ;  /* 0x3f80000036367421 */ /* 0x004fe20000010000 */
[----:B---3--:R-:W-:-:S06]  /*0d20*/  FFMA.FTZ R69, R56, R63, R71 ;  /* 0x0000003f38457223 */ /* 0x008fcc0000010047 */
[----:B------:R-:W2:Y:S01]  /*0d30*/  MUFU.EX2 R68, R68 ;  /* 0x0000004400447308 */ /* 0x000ea20000000800 */
[----:B------:R-:W-:-:S07]  /*0d40*/  FMUL.FTZ R81, R69, -1.4426950216293334961 ;  /* 0xbfb8aa3b45517820 */ /* 0x000fce0000410000 */
[----:B------:R-:W3:Y:S01]  /*0d50*/  MUFU.EX2 R51, R51 ;  /* 0x0000003300337308 */ /* 0x000ee20000000800 */
[----:B------:R-:W-:Y:S01]  /*0d60*/  UMOV UR5, 0x400 ;  /* 0x0000040000057882 */ /* 0x000fe20000000000 */
[----:B-1----:R-:W-:-:S06]  /*0d70*/  FADD.FTZ R55, R55, 1 ;  /* 0x3f80000037377421 */ /* 0x002fcc0000010000 */
[----:B------:R-:W1:Y:S01]  /*0d80*/  MUFU.EX2 R81, R81 ;  /* 0x0000005100517308 */ /* 0x000e620000000800 */
[----:B0-----:R-:W-:-:S07]  /*0d90*/  ULEA UR8, UR7, UR5, 0x18 ;  /* 0x0000000507087291 */ /* 0x001fce000f8ec03f */
[----:B------:R0:W5:Y:S01]  /*0da0*/  MUFU.RCP R74, R54 ;  /* 0x00000036004a7308 */ /* 0x0001620000001000 */
[----:B------:R-:W-:Y:S01]  /*0db0*/  FADD.FTZ R75, R75, 1 ;  /* 0x3f8000004b4b7421 */ /* 0x000fe20000010000 */
[----:B----4-:R-:W-:Y:S01]  /*0dc0*/  FADD.FTZ R79, R78, 1 ;  /* 0x3f8000004e4f7421 */ /* 0x010fe20000010000 */
[----:B0-----:R-:W-:Y:S01]  /*0dd0*/  FADD.FTZ R54, R53, 1 ;  /* 0x3f80000035367421 */ /* 0x001fe20000010000 */
[----:B------:R-:W-:-:S04]  /*0de0*/  SHF.L.U32 R53, R30, 0x1, RZ ;  /* 0x000000011e357819 */ /* 0x000fc800000006ff */
[----:B------:R-:W0:Y:S01]  /*0df0*/  MUFU.RCP R80, R55 ;  /* 0x0000003700507308 */ /* 0x000e220000001000 */
[----:B------:R-:W-:Y:S01]  /*0e00*/  LOP3.LUT R90, R53, 0x18, RZ, 0xc0, !PT ;  /* 0x00000018355a7812 */ /* 0x000fe200078ec0ff */
[----:B--2---:R-:W-:Y:S01]  /*0e10*/  FADD.FTZ R84, R68, 1 ;  /* 0x3f80000044547421 */ /* 0x004fe20000010000 */
[----:B------:R-:W-:Y:S02]  /*0e20*/  LEA R85, R30, UR8, 0x5 ;  /* 0x000000081e557c11 */ /* 0x000fe4000f8e28ff */
[----:B------:R-:W-:-:S03]  /*0e30*/  LOP3.LUT R68, R90, 0x8, RZ, 0x3c, !PT ;  /* 0x000000085a447812 */ /* 0x000fc600078e3cff */
[----:B------:R5:W2:Y:S01]  /*0e40*/  MUFU.RCP R87, R75 ;  /* 0x0000004b00577308 */ /* 0x000aa20000001000 */
[----:B---3--:R-:W-:Y:S01]  /*0e50*/  FADD.FTZ R51, R51, 1 ;  /* 0x3f80000033337421 */ /* 0x008fe20000010000 */
[----:B------:R-:W-:Y:S01]  /*0e60*/  IADD3 R53, R85, R68, RZ ;  /* 0x0000004455357210 */ /* 0x000fe20007ffe0ff */
[----:B-1----:R-:W-:-:S05]  /*0e70*/  FADD.FTZ R68, R81, 1 ;  /* 0x3f80000051447421 */ /* 0x002fca0000010000 */
[----:B------:R-:W1:Y:S01]  /*0e80*/  MUFU.RCP R86, R79 ;  /* 0x0000004f00567308 */ /* 0x000e620000001000 */
[----:B-----5:R-:W-:-:S07]  /*0e90*/  FADD.FTZ R75, -R74, 1 ;  /* 0x3f8000004a4b7421 */ /* 0x020fce0000010100 */
[----:B------:R-:W3:Y:S01]  /*0ea0*/  MUFU.RCP R88, R84 ;  /* 0x0000005400587308 */ /* 0x000ee20000001000 */
[----:B0-----:R-:W-:Y:S01]  /*0eb0*/  FADD.FTZ R81, -R80, 1 ;  /* 0x3f80000050517421 */ /* 0x001fe20000010100 */
[----:B------:R-:W-:-:S06]  /*0ec0*/  FFMA.FTZ R75, R60, R75, 1 ;  /* 0x3f8000003c4b7423 */ /* 0x000fcc000001004b */
[----:B------:R0:W4:Y:S08]  /*0ed0*/  MUFU.RCP R78, R51 ;  /* 0x00000033004e7308 */ /* 0x0001300000001000 */
[----:B------:R5:W4:Y:S01]  /*0ee0*/  MUFU.RCP R83, R54 ;  /* 0x0000003600537308 */ /* 0x000b220000001000 */
[----:B------:R-:W-:-:S07]  /*0ef0*/  FFMA.FTZ R81, R64, R81, 1 ;  /* 0x3f80000040517423 */ /* 0x000fce0000010051 */
[----:B------:R-:W4:Y:S01]  /*0f00*/  MUFU.RCP R68, R68 ;  /* 0x0000004400447308 */ /* 0x000f220000001000 */
[----:B------:R-:W-:Y:S01]  /*0f10*/  FMUL.FTZ R74, R74, R75 ;  /* 0x0000004b4a4a7220 */ /* 0x000fe20000410000 */
[----:B--2---:R-:W-:Y:S01]  /*0f20*/  FADD.FTZ R75, -R87, 1 ;  /* 0x3f800000574b7421 */ /* 0x004fe20000010100 */
[----:B-1----:R-:W-:Y:S01]  /*0f30*/  FADD.FTZ R64, -R86, 1 ;  /* 0x3f80000056407421 */ /* 0x002fe20000010100 */
[C---:B------:R-:W-:Y:S02]  /*0f40*/  LOP3.LUT R94, R90.reuse, 0x18, RZ, 0x3c, !PT ;  /* 0x000000185a5e7812 */ /* 0x040fe400078e3cff */
[----:B------:R-:W-:Y:S01]  /*0f50*/  LOP3.LUT R92, R90, 0x10, RZ, 0x3c, !PT ;  /* 0x000000105a5c7812 */ /* 0x000fe200078e3cff */
[----:B------:R-:W-:Y:S01]  /*0f60*/  FFMA.FTZ R58, R58, R75, 1 ;  /* 0x3f8000003a3a7423 */ /* 0x000fe2000001004b */
[----:B------:R-:W-:Y:S01]  /*0f70*/  FFMA.FTZ R61, R61, R64, 1 ;  /* 0x3f8000003d3d7423 */ /* 0x000fe20000010040 */
[----:B---3--:R-:W-:Y:S01]  /*0f80*/  FADD.FTZ R60, -R88, 1 ;  /* 0x3f800000583c7421 */ /* 0x008fe20000010100 */
[C---:B0-----:R-:W-:Y:S01]  /*0f90*/  IADD3 R51, R85.reuse, R92, RZ ;  /* 0x0000005c55337210 */ /* 0x041fe20007ffe0ff */
[C---:B-----5:R-:W-:Y:S01]  /*0fa0*/  IMAD.IADD R54, R85.reuse, 0x1, R94 ;  /* 0x0000000155367824 */ /* 0x060fe200078e025e */
[----:B------:R-:W-:Y:S01]  /*0fb0*/  IADD3 R55, R85, R90, RZ ;  /* 0x0000005a55377210 */ /* 0x000fe20007ffe0ff */
[----:B----4-:R-:W-:Y:S01]  /*0fc0*/  FADD.FTZ R79, -R78, 1 ;  /* 0x3f8000004e4f7421 */ /* 0x010fe20000010100 */
[----:B------:R-:W-:Y:S01]  /*0fd0*/  FADD.FTZ R85, -R83, 1 ;  /* 0x3f80000053557421 */ /* 0x000fe20000010100 */
[----:B------:R-:W-:Y:S01]  /*0fe0*/  FMUL.FTZ R87, R87, R58 ;  /* 0x0000003a57577220 */ /* 0x000fe20000410000 */
[----:B------:R-:W-:Y:S01]  /*0ff0*/  FMUL.FTZ R84, R86, R61 ;  /* 0x0000003d56547220 */ /* 0x000fe20000410000 */
[----:B------:R-:W-:Y:S01]  /*1000*/  FADD.FTZ R64, -R68, 1 ;  /* 0x3f80000044407421 */ /* 0x000fe20000010100 */
[----:B------:R-:W-:Y:S01]  /*1010*/  FFMA.FTZ R67, R67, R60, 1 ;  /* 0x3f80000043437423 */ /* 0x000fe2000001003c */
[----:B------:R-:W-:Y:S01]  /*1020*/  PRMT R58, R8, 0x7632, R58 ;  /* 0x00007632083a7816 */ /* 0x000fe2000000003a */
[----:B------:R-:W-:Y:S01]  /*1030*/  FFMA.FTZ R79, R76, R79, 1 ;  /* 0x3f8000004c4f7423 */ /* 0x000fe2000001004f */
[----:B------:R-:W-:Y:S01]  /*1040*/  SHF.L.U32 R61, R20, 0x10, RZ ;  /* 0x00000010143d7819 */ /* 0x000fe200000006ff */
[----:B------:R-:W-:Y:S01]  /*1050*/  FFMA.FTZ R82, R82, R85, 1 ;  /* 0x3f80000052527423 */ /* 0x000fe20000010055 */
[----:B------:R-:W-:Y:S01]  /*1060*/  PRMT R60, R9, 0x7632, R60 ;  /* 0x00007632093c7816 */ /* 0x000fe2000000003c */
[----:B------:R-:W-:Y:S01]  /*1070*/  FFMA.FTZ R69, R69, R64, 1 ;  /* 0x3f80000045457423 */ /* 0x000fe20000010040 */
[----:B------:R-:W-:Y:S01]  /*1080*/  SHF.L.U32 R85, R8, 0x10, RZ ;  /* 0x0000001008557819 */ /* 0x000fe200000006ff */
[----:B------:R-:W-:Y:S01]  /*1090*/  FMUL.FTZ R79, R78, R79 ;  /* 0x0000004f4e4f7220 */ /* 0x000fe20000410000 */
[----:B------:R-:W-:Y:S01]  /*10a0*/  SHF.L.U32 R58, R58, 0x10, RZ ;  /* 0x000000103a3a7819 */ /* 0x000fe200000006ff */
[----:B------:R-:W-:Y:S01]  /*10b0*/  FADD.FTZ R64, -R14, R61 ;  /* 0x0000003d0e407221 */ /* 0x000fe20000010100 */
[----:B------:R-:W-:Y:S01]  /*10c0*/  SHF.L.U32 R60, R60, 0x10, RZ ;  /* 0x000000103c3c7819 */ /* 0x000fe200000006ff */
[----:B------:R-:W-:Y:S01]  /*10d0*/  FMUL.FTZ R83, R83, R82 ;  /* 0x0000005253537220 */ /* 0x000fe20000410000 */
[----:B------:R-:W-:Y:S01]  /*10e0*/  SHF.L.U32 R61, R21, 0x10, RZ ;  /* 0x00000010153d7819 */ /* 0x000fe200000006ff */
[----:B------:R-:W-:Y:S01]  /*10f0*/  FMUL.FTZ R85, R85, R74 ;  /* 0x0000004a55557220 */ /* 0x000fe20000410000 */
[----:B------:R-:W-:Y:S01]  /*1100*/  SHF.L.U32 R76, R9, 0x10, RZ ;  /* 0x00000010094c7819 */ /* 0x000fe200000006ff */
[----:B------:R-:W-:Y:S01]  /*1110*/  FMUL.FTZ R82, R58, R79 ;  /* 0x0000004f3a527220 */ /* 0x000fe20000410000 */
[----:B------:R-:W-:Y:S01]  /*1120*/  FMUL.FTZ R81, R80, R81 ;  /* 0x0000005150517220 */ /* 0x000fe20000410000 */
[----:B------:R-:W-:Y:S01]  /*1130*/  FMUL.FTZ R79, R60, R83 ;  /* 0x000000533c4f7220 */ /* 0x000fe20000410000 */
[----:B------:R-:W-:Y:S01]  /*1140*/  FMUL.FTZ R88, R88, R67 ;  /* 0x0000004358587220 */ /* 0x000fe20000410000 */
[----:B------:R-:W-:Y:S01]  /*1150*/  FADD.FTZ R60, -R14, R61 ;  /* 0x0000003d0e3c7221 */ /* 0x000fe20000010100 */
[C---:B------:R-:W-:Y:S01]  /*1160*/  FMUL.FTZ R67, R15.reuse, R64 ;  /* 0x000000400f437220 */ /* 0x040fe20000410000 */
[----:B------:R-:W-:Y:S01]  /*1170*/  SHF.L.U32 R75, R18, 0x10, RZ ;  /* 0x00000010124b7819 */ /* 0x000fe200000006ff */
[----:B------:R-:W-:Y:S01]  /*1180*/  FMUL.FTZ R64, R0, R85 ;  /* 0x0000005500407220 */ /* 0x000fe20000410000 */
[----:B------:R-:W-:Y:S01]  /*1190*/  FMUL.FTZ R76, R76, R81 ;  /* 0x000000514c4c7220 */ /* 0x000fe20000410000 */
[----:B------:R-:W-:Y:S01]  /*11a0*/  PRMT R58, R20, 0x7632, R58 ;  /* 0x00007632143a7816 */ /* 0x000fe2000000003a */
[----:B------:R-:W-:Y:S01]  /*11b0*/  FMUL.FTZ R60, R15, R60 ;  /* 0x0000003c0f3c7220 */ /* 0x000fe20000410000 */
[----:B------:R-:W-:Y:S01]  /*11c0*/  SHF.L.U32 R81, R19, 0x10, RZ ;  /* 0x0000001013517819 */ /* 0x000fe200000006ff */
[----:B------:R-:W-:Y:S01]  /*11d0*/  FFMA.FTZ R61, R5, R64, RZ ;  /* 0x00000040053d7223 */ /* 0x000fe200000100ff */
[----:B------:R-:W-:Y:S01]  /*11e0*/  FADD.FTZ R78, -R14, R75 ;  /* 0x0000004b0e4e7221 */ /* 0x000fe20000010100 */
[----:B------:R-:W-:Y:S01]  /*11f0*/  FMUL.FTZ R64, R57, R82 ;  /* 0x0000005239407220 */ /* 0x000fe20000410000 */
[----:B------:R-:W-:Y:S01]  /*1200*/  FFMA.FTZ R75, R59, R60, R66 ;  /* 0x0000003c3b4b7223 */ /* 0x000fe20000010042 */
[----:B------:R-:W-:Y:S01]  /*1210*/  SHF.L.U32 R93, R58, 0x10, RZ ;  /* 0x000000103a5d7819 */ /* 0x000fe200000006ff */
[----:B------:R-:W-:Y:S01]  /*1220*/  FADD.FTZ R58, -R14, R81 ;  /* 0x000000510e3a7221 */ /* 0x000fe20000010100 */
[----:B------:R-:W-:Y:S01]  /*1230*/  PRMT R80, R21, 0x7632, R80 ;  /* 0x0000763215507816 */ /* 0x000fe20000000050 */
[----:B------:R-:W-:Y:S01]  /*1240*/  FFMA.FTZ R83, R4, R64, R61 ;  /* 0x0000004004537223 */ /* 0x000fe2000001003d */
[----:B------:R-:W-:Y:S01]  /*1250*/  FMUL.FTZ R61, R15, R78 ;  /* 0x0000004e0f3d7220 */ /* 0x000fe20000410000 */
[----:B------:R-:W-:Y:S01]  /*1260*/  FMUL.FTZ R91, R75, -1.4426950216293334961 ;  /* 0xbfb8aa3b4b5b7820 */ /* 0x000fe20000410000 */
[----:B------:R-:W-:Y:S01]  /*1270*/  FMUL.FTZ R58, R15, R58 ;  /* 0x0000003a0f3a7220 */ /* 0x000fe20000410000 */
[----:B------:R-:W-:Y:S01]  /*1280*/  FADD.FTZ R90, -R14, R93 ;  /* 0x0000005d0e5a7221 */ /* 0x000fe20000010100 */
[----:B------:R-:W-:-:S02]  /*1290*/  IMAD.U32 R93, R80, 0x10000, RZ ;  /* 0x00010000505d7824 */ /* 0x000fc400078e00ff */
[C-C-:B------:R-:W-:Y:S01]  /*12a0*/  FFMA.FTZ R74, R0.reuse, R67, R65.reuse ;  /* 0x00000043004a7223 */ /* 0x140fe20000010041 */
[----:B------:R-:W-:Y:S01]  /*12b0*/  FFMA.FTZ R64, R0, R61, R65 ;  /* 0x0000003d00407223 */ /* 0x000fe20000010041 */
[----:B------:R-:W-:Y:S01]  /*12c0*/  PRMT R81, R18, 0x7632, R81 ;  /* 0x0000763212517816 */ /* 0x000fe20000000051 */
[----:B------:R-:W-:Y:S01]  /*12d0*/  FFMA.FTZ R65, R59, R58, R66 ;  /* 0x0000003a3b417223 */ /* 0x000fe20000010042 */
[----:B------:R-:W0:Y:S01]  /*12e0*/  MUFU.EX2 R91, R91 ;  /* 0x0000005b005b7308 */ /* 0x000e220000000800 */
[----:B------:R-:W-:Y:S01]  /*12f0*/  FMUL.FTZ R66, R15, R90 ;  /* 0x0000005a0f427220 */ /* 0x000fe20000410000 */
[----:B------:R-:W-:Y:S01]  /*1300*/  FMUL.FTZ R86, R59, R76 ;  /* 0x0000004c3b567220 */ /* 0x000fe20000410000 */
[----:B------:R-:W-:Y:S01]  /*1310*/  FADD.FTZ R90, -R14, R93 ;  /* 0x0000005d0e5a7221 */ /* 0x000fe20000010100 */
[----:B------:R-:W-:Y:S01]  /*1320*/  SHF.L.U32 R95, R81, 0x10, RZ ;  /* 0x00000010515f7819 */ /* 0x000fe200000006ff */
[----:B------:R-:W-:Y:S01]  /*1330*/  FMUL.FTZ R89, R74, -1.4426950216293334961 ;  /* 0xbfb8aa3b4a597820 */ /* 0x000fe20000410000 */
[----:B------:R-:W-:Y:S01]  /*1340*/  FMUL.FTZ R98, R68, R69 ;  /* 0x0000004544627220 */ /* 0x000fe20000410000 */
[----:B------:R-:W-:Y:S01]  /*1350*/  SHF.L.U32 R94, R6, 0x10, RZ ;  /* 0x00000010065e7819 */ /* 0x000fe200000006ff */
[----:B------:R-:W-:Y:S01]  /*1360*/  FFMA.FTZ R86, R2, R86, R83 ;  /* 0x0000005602567223 */ /* 0x000fe20000010053 */
[----:B------:R-:W-:Y:S01]  /*1370*/  FMUL.FTZ R69, R15, R90 ;  /* 0x0000005a0f457220 */ /* 0x000fe20000410000 */
[----:B------:R-:W-:Y:S01]  /*1380*/  FFMA.FTZ R81, R57, R66, R72 ;  /* 0x0000004239517223 */ /* 0x000fe20000010048 */
[----:B------:R-:W-:Y:S01]  /*1390*/  FMUL.FTZ R83, R56, R79 ;  /* 0x0000004f38537220 */ /* 0x000fe20000410000 */
[----:B------:R-:W-:Y:S01]  /*13a0*/  PRMT R90, R6, 0x7632, R90 ;  /* 0x00007632065a7816 */ /* 0x000fe2000000005a */
[----:B------:R-:W-:Y:S01]  /*13b0*/  FADD.FTZ R68, -R14, R95 ;  /* 0x0000005f0e447221 */ /* 0x000fe20000010100 */
[----:B------:R-:W-:Y:S01]  /*13c0*/  FMUL.FTZ R95, R94, R87 ;  /* 0x000000575e5f7220 */ /* 0x000fe20000410000 */
[----:B------:R-:W1:Y:S01]  /*13d0*/  MUFU.EX2 R89, R89 ;  /* 0x0000005900597308 */ /* 0x000e620000000800 */
[----:B------:R-:W-:Y:S01]  /*13e0*/  FMUL.FTZ R92, R81, -1.4426950216293334961 ;  /* 0xbfb8aa3b515c7820 */ /* 0x000fe20000410000 */
[----:B------:R-:W-:Y:S01]  /*13f0*/  FFMA.FTZ R96, R3, R83, R86 ;  /* 0x0000005303607223 */ /* 0x000fe20000010056 */
[----:B------:R-:W-:Y:S01]  /*1400*/  SHF.L.U32 R97, R90, 0x10, RZ ;  /* 0x000000105a617819 */ /* 0x000fe200000006ff */
[----:B------:R-:W-:Y:S01]  /*1410*/  FFMA.FTZ R94, R0, R85, RZ ;  /* 0x00000055005e7223 */ /* 0x000fe200000100ff */
[----:B------:R-:W-:Y:S01]  /*1420*/  FFMA.FTZ R83, R56, R69, R71 ;  /* 0x0000004538537223 */ /* 0x000fe20000010047 */
[----:B------:R-:W-:-:S02]  /*1430*/  PRMT R93, R7, 0x7632, R93 ;  /* 0x00007632075d7816 */ /* 0x000fc4000000005d */
[----:B------:R-:W-:Y:S01]  /*1440*/  SHF.L.U32 R99, R7, 0x10, RZ ;  /* 0x0000001007637819 */ /* 0x000fe200000006ff */
[----:B------:R-:W-:Y:S01]  /*1450*/  FFMA.FTZ R94, R57, R82, R94 ;  /* 0x00000052395e7223 */ /* 0x000fe2000001005e */
[----:B------:R-:W-:Y:S01]  /*1460*/  FMUL.FTZ R86, R83, -1.4426950216293334961 ;  /* 0xbfb8aa3b53567820 */ /* 0x000fe20000410000 */
[----:B------:R-:W-:Y:S01]  /*1470*/  FMUL.FTZ R97, R97, R88 ;  /* 0x0000005861617220 */ /* 0x000fe20000410000 */
[----:B------:R-:W2:Y:S01]  /*1480*/  MUFU.EX2 R92, R92 ;  /* 0x0000005c005c7308 */ /* 0x000ea20000000800 */
[----:B------:R-:W-:Y:S01]  /*1490*/  SHF.L.U32 R87, R93, 0x10, RZ ;  /* 0x000000105d577819 */ /* 0x000fe200000006ff */
[----:B0-----:R-:W-:Y:S01]  /*14a0*/  FADD.FTZ R93, R91, 1 ;  /* 0x3f8000005b5d7421 */ /* 0x001fe20000010000 */
[----:B------:R-:W-:Y:S01]  /*14b0*/  PRMT R88, R19, 0x7632, R88 ;  /* 0x0000763213587816 */ /* 0x000fe20000000058 */
[----:B------:R-:W-:Y:S01]  /*14c0*/  FFMA.FTZ R91, R59, R76, R94 ;  /* 0x0000004c3b5b7223 */ /* 0x000fe2000001005e */
[----:B------:R-:W-:Y:S02]  /*14d0*/  FMUL.FTZ R90, R99, R84 ;  /* 0x00000054635a7220 */ /* 0x000fe40000410000 */
[----:B------:R-:W-:Y:S01]  /*14e0*/  SHF.L.U32 R99, R88, 0x10, RZ ;  /* 0x0000001058637819 */ /* 0x000fe200000006ff */
[----:B------:R-:W0:Y:S01]  /*14f0*/  MUFU.EX2 R86, R86 ;  /* 0x0000005600567308 */ /* 0x000e220000000800 */
[----:B------:R-:W-:Y:S01]  /*1500*/  FFMA.FTZ R88, R5, R85, RZ ;  /* 0x0000005505587223 */ /* 0x000fe200000100ff */
[----:B------:R-:W-:Y:S01]  /*1510*/  FADD.FTZ R5, RZ, R85 ;  /* 0x00000055ff057221 */ /* 0x000fe20000010000 */
[----:B------:R-:W-:Y:S01]  /*1520*/  FFMA.FTZ R91, R56, R79, R91 ;  /* 0x0000004f385b7223 */ /* 0x000fe2000001005b */
[CC--:B------:R-:W-:Y:S01]  /*1530*/  FMUL.FTZ R85, R0.reuse, R95.reuse ;  /* 0x0000005f00557220 */ /* 0x0c0fe20000410000 */
[----:B-1----:R-:W-:Y:S01]  /*1540*/  FADD.FTZ R89, R89, 1 ;  /* 0x3f80000059597421 */ /* 0x002fe20000010000 */
[CC--:B------:R-:W-:Y:S01]  /*1550*/  FFMA.FTZ R88, R73.reuse, R95.reuse, R88 ;  /* 0x0000005f49587223 */ /* 0x0c0fe20000010058 */
[----:B------:R-:W-:Y:S01]  /*1560*/  FFMA.FTZ R94, R0, R95, R91 ;  /* 0x0000005f005e7223 */ /* 0x000fe2000001005b */
[----:B------:R-:W-:Y:S01]  /*1570*/  FFMA.FTZ R91, R73, R85, R96 ;  /* 0x00000055495b7223 */ /* 0x000fe20000010060 */
[----:B------:R-:W-:Y:S01]  /*1580*/  FFMA.FTZ R73, R4, R82, RZ ;  /* 0x0000005204497223 */ /* 0x000fe200000100ff */
[----:B------:R-:W-:Y:S01]  /*1590*/  FADD.FTZ R4, RZ, R82 ;  /* 0x00000052ff047221 */ /* 0x000fe20000010000 */
[----:B------:R-:W-:Y:S01]  /*15a0*/  FMUL.FTZ R78, R64, -1.4426950216293334961 ;  /* 0xbfb8aa3b404e7820 */ /* 0x000fe20000410000 */
[-C--:B------:R-:W-:Y:S01]  /*15b0*/  FMUL.FTZ R82, R57, R97.reuse ;  /* 0x0000006139527220 */ /* 0x080fe20000410000 */
[----:B------:R-:W-:Y:S01]  /*15c0*/  FADD.FTZ R96, -R14, R99 ;  /* 0x000000630e607221 */ /* 0x000fe20000010100 */
[----:B------:R-:W1:Y:S01]  /*15d0*/  MUFU.RCP R89, R89 ;  /* 0x0000005900597308 */ /* 0x000e620000001000 */
[----:B------:R-:W-:Y:S01]  /*15e0*/  FADD.FTZ R5, R5, R95 ;  /* 0x0000005f05057221 */ /* 0x000fe20000010000 */
[----:B--2---:R-:W-:Y:S01]  /*15f0*/  FADD.FTZ R92, R92, 1 ;  /* 0x3f8000005c5c7421 */ /* 0x004fe20000010000 */
[C---:B------:R-:W-:Y:S01]  /*1600*/  FFMA.FTZ R95, R70.reuse, R82, R91 ;  /* 0x00000052465f7223 */ /* 0x040fe2000001005b */
[-C--:B------:R-:W-:Y:S01]  /*1610*/  FFMA.FTZ R73, R70, R97.reuse, R73 ;  /* 0x0000006146497223 */ /* 0x080fe20000010049 */
[----:B------:R-:W-:Y:S01]  /*1620*/  FFMA.FTZ R91, R2, R76, RZ ;  /* 0x0000004c025b7223 */ /* 0x000fe200000100ff */
[----:B------:R-:W-:-:S02]  /*1630*/  FFMA.FTZ R94, R57, R97, R94 ;  /* 0x00000061395e7223 */ /* 0x000fc4000001005e */
[----:B------:R2:W-:Y:S01]  /*1640*/  MUFU.RCP R85, R93 ;  /* 0x0000005d00557308 */ /* 0x0005e20000001000 */
[C---:B------:R-:W-:Y:S01]  /*1650*/  FMUL.FTZ R70, R15.reuse, R96 ;  /* 0x000000600f467220 */ /* 0x040fe20000410000 */
[----:B0-----:R-:W-:Y:S01]  /*1660*/  FADD.FTZ R96, R86, 1 ;  /* 0x3f80000056607421 */ /* 0x001fe20000010000 */
[----:B------:R-:W-:Y:S01]  /*1670*/  FMUL.FTZ R68, R15, R68 ;  /* 0x000000440f447220 */ /* 0x000fe20000410000 */
[----:B------:R-:W-:-:S04]  /*1680*/  FMUL.FTZ R80, R65, -1.4426950216293334961 ;  /* 0xbfb8aa3b41507820 */ /* 0x000fc80000410000 */
[----:B------:R-:W0:Y:S01]  /*1690*/  MUFU.EX2 R78, R78 ;  /* 0x0000004e004e7308 */ /* 0x000e220000000800 */
[----:B--2---:R-:W-:Y:S01]  /*16a0*/  FADD.FTZ R93, RZ, R76 ;  /* 0x0000004cff5d7221 */ /* 0x004fe20000010000 */
[-C--:B------:R-:W-:Y:S01]  /*16b0*/  FMUL.FTZ R76, R59, R90.reuse ;  /* 0x0000005a3b4c7220 */ /* 0x080fe20000410000 */
[----:B------:R-:W-:Y:S01]  /*16c0*/  FFMA.FTZ R91, R62, R90, R91 ;  /* 0x0000005a3e5b7223 */ /* 0x000fe2000001005b */
[----:B------:R-:W-:Y:S01]  /*16d0*/  FFMA.FTZ R71, R56, R70, R71 ;  /* 0x0000004638477223 */ /* 0x000fe20000010047 */
[----:B------:R-:W-:-:S03]  /*16e0*/  FADD.FTZ R2, R93, R90 ;  /* 0x0000005a5d027221 */ /* 0x000fc60000010000 */
[----:B------:R0:W2:Y:S01]  /*16f0*/  MUFU.RCP R82, R92 ;  /* 0x0000005c00527308 */ /* 0x0000a20000001000 */
[----:B------:R-:W-:Y:S01]  /*1700*/  FFMA.FTZ R93, R59, R90, R94 ;  /* 0x0000005a3b5d7223 */ /* 0x000fe2000001005e */
[----:B------:R-:W-:Y:S01]  /*1710*/  FFMA.FTZ R90, R62, R76, R95 ;  /* 0x0000004c3e5a7223 */ /* 0x000fe2000001005f */
[----:B------:R-:W-:Y:S01]  /*1720*/  FFMA.FTZ R72, R57, R68, R72 ;  /* 0x0000004439487223 */ /* 0x000fe20000010048 */
[----:B------:R-:W-:Y:S01]  /*1730*/  FMUL.FTZ R87, R87, R98 ;  /* 0x0000006257577220 */ /* 0x000fe20000410000 */
[----:B------:R-:W-:Y:S01]  /*1740*/  FFMA.FTZ R62, R3, R79, RZ ;  /* 0x0000004f033e7223 */ /* 0x000fe200000100ff */
[----:B------:R-:W-:Y:S02]  /*1750*/  FADD.FTZ R86, RZ, R79 ;  /* 0x0000004fff567221 */ /* 0x000fe40000010000 */
[----:B------:R-:W3:Y:S01]  /*1760*/  MUFU.RCP R76, R96 ;  /* 0x00000060004c7308 */ /* 0x000ee20000001000 */
[----:B------:R-:W-:Y:S01]  /*1770*/  FMUL.FTZ R94, R71, -1.4426950216293334961 ;  /* 0xbfb8aa3b475e7820 */ /* 0x000fe20000410000 */
[----:B------:R-:W-:Y:S01]  /*1780*/  FMUL.FTZ R84, R72, -1.4426950216293334961 ;  /* 0xbfb8aa3b48547820 */ /* 0x000fe20000410000 */
[-C--:B------:R-:W-:Y:S01]  /*1790*/  FMUL.FTZ R79, R56, R87.reuse ;  /* 0x00000057384f7220 */ /* 0x080fe20000410000 */
[----:B------:R-:W-:Y:S01]  /*17a0*/  FFMA.FTZ R62, R63, R87, R62 ;  /* 0x000000573f3e7223 */ /* 0x000fe2000001003e */
[----:B------:R-:W-:-:S03]  /*17b0*/  FADD.FTZ R3, R86, R87 ;  /* 0x0000005756037221 */ /* 0x000fc60000010000 */
[----:B------:R-:W4:Y:S01]  /*17c0*/  MUFU.EX2 R80, R80 ;  /* 0x0000005000507308 */ /* 0x000f220000000800 */
[----:B------:R-:W-:Y:S01]  /*17d0*/  FFMA.FTZ R87, R56, R87, R93 ;  /* 0x0000005738577223 */ /* 0x000fe2000001005d */
[----:B-1----:R-:W-:Y:S01]  /*17e0*/  FADD.FTZ R93, -R89, 1 ;  /* 0x3f800000595d7421 */ /* 0x002fe20000010100 */
[----:B0-----:R-:W-:Y:S01]  /*17f0*/  FADD.FTZ R92, R78, 1 ;  /* 0x3f8000004e5c7421 */ /* 0x001fe20000010000 */
[----:B--2---:R-:W-:-:S04]  /*1800*/  FADD.FTZ R78, -R82, 1 ;  /* 0x3f800000524e7421 */ /* 0x004fc80000010100 */
[----:B------:R-:W0:Y:S01]  /*1810*/  MUFU.EX2 R94, R94 ;  /* 0x0000005e005e7308 */ /* 0x000e220000000800 */
[----:B------:R-:W-:Y:S01]  /*1820*/  FFMA.FTZ R74, R74, R93, 1 ;  /* 0x3f8000004a4a7423 */ /* 0x000fe2000001005d */
[----:B------:R-:W-:Y:S01]  /*1830*/  FADD.FTZ R86, -R85, 1 ;  /* 0x3f80000055567421 */ /* 0x000fe20000010100 */
[----:B------:R-:W-:-:S05]  /*1840*/  FFMA.FTZ R90, R63, R79, R90 ;  /* 0x0000004f3f5a7223 */ /* 0x000fca000001005a */
[----:B------:R-:W1:Y:S01]  /*1850*/  MUFU.EX2 R84, R84 ;  /* 0x0000005400547308 */ /* 0x000e620000000800 */
[----:B------:R-:W-:Y:S01]  /*1860*/  FMUL.FTZ R89, R89, R74 ;  /* 0x0000004a59597220 */ /* 0x000fe20000410000 */
[----:B------:R-:W-:Y:S01]  /*1870*/  FFMA.FTZ R81, R81, R78, 1 ;  /* 0x3f80000051517423 */ /* 0x000fe2000001004e */
[----:B------:R-:W-:Y:S01]  /*1880*/  FFMA.FTZ R86, R75, R86, 1 ;  /* 0x3f8000004b567423 */ /* 0x000fe20000010056 */
[----:B---3--:R-:W-:Y:S01]  /*1890*/  FADD.FTZ R78, -R76, 1 ;  /* 0x3f8000004c4e7421 */ /* 0x008fe20000010100 */
[C---:B------:R-:W-:Y:S02]  /*18a0*/  SHF.L.U32 R74, R12.reuse, 0x10, RZ ;  /* 0x000000100c4a7819 */ /* 0x040fe400000006ff */
[----:B------:R-:W-:Y:S01]  /*18b0*/  PRMT R63, R12, 0x7632, R63 ;  /* 0x000076320c3f7816 */ /* 0x000fe2000000003f */
[----:B------:R-:W-:Y:S01]  /*18c0*/  FMUL.FTZ R86, R85, R86 ;  /* 0x0000005655567220 */ /* 0x000fe20000410000 */
[----:B------:R-:W-:Y:S01]  /*18d0*/  SHF.L.U32 R79, R13, 0x10, RZ ;  /* 0x000000100d4f7819 */ /* 0x000fe200000006ff */
[----:B----4-:R-:W-:Y:S01]  /*18e0*/  FADD.FTZ R80, R80, 1 ;  /* 0x3f80000050507421 */ /* 0x010fe20000010000 */
[----:B------:R-:W-:Y:S01]  /*18f0*/  FFMA.FTZ R83, R83, R78, 1 ;  /* 0x3f80000053537423 */ /* 0x000fe2000001004e */
[----:B------:R-:W-:Y:S01]  /*1900*/  SHF.L.U32 R63, R63, 0x10, RZ ;  /* 0x000000103f3f7819 */ /* 0x000fe200000006ff */
[----:B------:R-:W2:Y:S01]  /*1910*/  MUFU.RCP R75, R92 ;  /* 0x0000005c004b7308 */ /* 0x000ea20000001000 */
[----:B------:R-:W-:Y:S01]  /*1920*/  FMUL.FTZ R89, R74, R89 ;  /* 0x000000594a597220 */ /* 0x000fe20000410000 */
[----:B------:R-:W-:Y:S01]  /*1930*/  FMUL.FTZ R78, R82, R81 ;  /* 0x00000051524e7220 */ /* 0x000fe20000410000 */
[----:B------:R-:W-:Y:S01]  /*1940*/  FMUL.FTZ R74, R79, R86 ;  /* 0x000000564f4a7220 */ /* 0x000fe20000410000 */
[----:B0-----:R-:W-:Y:S01]  /*1950*/  FADD.FTZ R94, R94, 1 ;  /* 0x3f8000005e5e7421 */ /* 0x001fe20000010000 */
[----:B------:R-:W-:Y:S01]  /*1960*/  FMUL.FTZ R79, R0, R89 ;  /* 0x00000059004f7220 */ /* 0x000fe20000410000 */
[----:B------:R-:W-:-:S02]  /*1970*/  FMUL.FTZ R78, R63, R78 ;  /* 0x0000004e3f4e7220 */ /* 0x000fc40000410000 */
[----:B------:R0:W3:Y:S01]  /*1980*/  MUFU.RCP R85, R80 ;  /* 0x0000005000557308 */ /* 0x0000e20000001000 */
[----:B-1----:R-:W-:Y:S01]  /*1990*/  FADD.FTZ R84, R84, 1 ;  /* 0x3f80000054547421 */ /* 0x002fe20000010000 */
[----:B------:R-:W-:Y:S01]  /*19a0*/  FFMA.FTZ R79, R67, R79, R90 ;  /* 0x0000004f434f7223 */ /* 0x000fe2000001005a */
[----:B------:R-:W-:Y:S01]  /*19b0*/  PRMT R63, R13, 0x7632, R63 ;  /* 0x000076320d3f7816 */ /* 0x000fe2000000003f */
[----:B------:R-:W-:Y:S01]  /*19c0*/  FMUL.FTZ R82, R76, R83 ;  /* 0x000000534c527220 */ /* 0x000fe20000410000 */
[----:B------:R-:W-:-:S03]  /*19d0*/  FMUL.FTZ R76, R59, R74 ;  /* 0x0000004a3b4c7220 */ /* 0x000fc60000410000 */
[----:B------:R-:W1:Y:S01]  /*19e0*/  MUFU.RCP R94, R94 ;  /* 0x0000005e005e7308 */ /* 0x000e620000001000 */
[----:B0-----:R-:W-:-:S04]  /*19f0*/  FMUL.FTZ R80, R57, R78 ;  /* 0x0000004e39507220 */ /* 0x001fc80000410000 */
[----:B------:R-:W-:-:S03]  /*1a00*/  FFMA.FTZ R79, R66, R80, R79 ;  /* 0x00000050424f7223 */ /* 0x000fc6000001004f */
[----:B------:R-:W0:Y:S01]  /*1a10*/  MUFU.RCP R84, R84 ;  /* 0x0000005400547308 */ /* 0x000e220000001000 */
[----:B------:R-:W-:Y:S02]  /*1a20*/  IMAD.U32 R63, R63, 0x10000, RZ ;  /* 0x000100003f3f7824 */ /* 0x000fe400078e00ff */
[----:B------:R-:W-:Y:S01]  /*1a30*/  FFMA.FTZ R76, R60, R76, R79 ;  /* 0x0000004c3c4c7223 */ /* 0x000fe2000001004f */
[----:B--2---:R-:W-:Y:S01]  /*1a40*/  FADD.FTZ R79, -R75, 1 ;  /* 0x3f8000004b4f7421 */ /* 0x004fe20000010100 */
[----:B---3--:R-:W-:Y:S01]  /*1a50*/  FADD.FTZ R80, -R85, 1 ;  /* 0x3f80000055507421 */ /* 0x008fe20000010100 */
[----:B------:R-:W-:Y:S02]  /*1a60*/  FMUL.FTZ R63, R63, R82 ;  /* 0x000000523f3f7220 */ /* 0x000fe40000410000 */
[----:B------:R-:W-:Y:S01]  /*1a70*/  FFMA.FTZ R64, R64, R79, 1 ;  /* 0x3f80000040407423 */ /* 0x000fe2000001004f */
[----:B------:R-:W-:Y:S01]  /*1a80*/  FFMA.FTZ R88, R67, R89, R88 ;  /* 0x0000005943587223 */ /* 0x000fe20000010058 */
[----:B------:R-:W-:Y:S01]  /*1a90*/  FMUL.FTZ R67, R56, R63 ;  /* 0x0000003f38437220 */ /* 0x000fe20000410000 */
[----:B------:R-:W-:Y:S01]  /*1aa0*/  FFMA.FTZ R82, R65, R80, 1 ;  /* 0x3f80000041527423 */ /* 0x000fe20000010050 */
[----:B------:R-:W-:Y:S01]  /*1ab0*/  FMUL.FTZ R80, R75, R64 ;  /* 0x000000404b507220 */ /* 0x000fe20000410000 */
[----:B------:R-:W-:Y:S01]  /*1ac0*/  FFMA.FTZ R91, R60, R74, R91 ;  /* 0x0000004a3c5b7223 */ /* 0x000fe2000001005b */
[----:B-1----:R-:W-:Y:S01]  /*1ad0*/  FADD.FTZ R64, -R94, 1 ;  /* 0x3f8000005e407421 */ /* 0x002fe20000010100 */
[----:B------:R-:W-:Y:S01]  /*1ae0*/  FFMA.FTZ R60, R0, R89, R87 ;  /* 0x00000059003c7223 */ /* 0x000fe20000010057 */
[----:B------:R-:W-:Y:S01]  /*1af0*/  FFMA.FTZ R76, R69, R67, R76 ;  /* 0x00000043454c7223 */ /* 0x000fe2000001004c */
[----:B0-----:R-:W-:Y:S01]  /*1b00*/  FADD.FTZ R67, -R84, 1 ;  /* 0x3f80000054437421 */ /* 0x001fe20000010100 */
[----:B------:R-:W-:Y:S01]  /*1b10*/  FFMA.FTZ R75, R71, R64, 1 ;  /* 0x3f800000474b7423 */ /* 0x000fe20000010040 */
[C---:B------:R-:W-:Y:S01]  /*1b20*/  SHF.L.U32 R65, R10.reuse, 0x10, RZ ;  /* 0x000000100a417819 */ /* 0x040fe200000006ff */
[--C-:B------:R-:W-:Y:S01]  /*1b30*/  FFMA.FTZ R64, R57, R78, R60.reuse ;  /* 0x0000004e39407223 */ /* 0x100fe2000001003c */
[----:B------:R-:W-:Y:S01]  /*1b40*/  PRMT R60, R10, 0x7632, R60 ;  /* 0x000076320a3c7816 */ /* 0x000fe2000000003c */
[----:B------:R-:W-:-:S02]  /*1b50*/  FFMA.FTZ R67, R72, R67, 1 ;  /* 0x3f80000048437423 */ /* 0x000fc40000010043 */
[----:B------:R-:W-:Y:S01]  /*1b60*/  FMUL.FTZ R80, R65, R80 ;  /* 0x0000005041507220 */ /* 0x000fe20000410000 */
[----:B------:R-:W-:Y:S01]  /*1b70*/  SHF.L.U32 R60, R60, 0x10, RZ ;  /* 0x000000103c3c7819 */ /* 0x000fe200000006ff */
[----:B------:R-:W-:Y:S01]  /*1b80*/  FFMA.FTZ R65, R59, R74, R64 ;  /* 0x0000004a3b417223 */ /* 0x000fe20000010040 */
[----:B------:R-:W-:Y:S01]  /*1b90*/  FMUL.FTZ R67, R84, R67 ;  /* 0x0000004354437220 */ /* 0x000fe20000410000 */
[C---:B------:R-:W-:Y:S01]  /*1ba0*/  SHF.L.U32 R71, R11.reuse, 0x10, RZ ;  /* 0x000000100b477819 */ /* 0x040fe200000006ff */
[----:B------:R-:W-:Y:S01]  /*1bb0*/  FMUL.FTZ R64, R0, R80 ;  /* 0x0000005000407220 */ /* 0x000fe20000410000 */
[----:B------:R-:W-:Y:S01]  /*1bc0*/  FFMA.FTZ R65, R56, R63, R65 ;  /* 0x0000003f38417223 */ /* 0x000fe20000010041 */
[----:B------:R-:W-:Y:S01]  /*1bd0*/  FMUL.FTZ R67, R60, R67 ;  /* 0x000000433c437220 */ /* 0x000fe20000410000 */
[----:B------:R-:W-:Y:S01]  /*1be0*/  PRMT R60, R11, 0x7632, R60 ;  /* 0x000076320b3c7816 */ /* 0x000fe2000000003c */
[----:B------:R-:W-:Y:S01]  /*1bf0*/  FMUL.FTZ R82, R85, R82 ;  /* 0x0000005255527220 */ /* 0x000fe20000410000 */
[----:B------:R-:W-:Y:S01]  /*1c00*/  FFMA.FTZ R0, R0, R80, R65 ;  /* 0x0000005000007223 */ /* 0x000fe20000010041 */
[----:B------:R-:W-:Y:S01]  /*1c10*/  FFMA.FTZ R65, R61, R64, R76 ;  /* 0x000000403d417223 */ /* 0x000fe2000001004c */
[----:B------:R-:W-:Y:S01]  /*1c20*/  SHF.L.U32 R60, R60, 0x10, RZ ;  /* 0x000000103c3c7819 */ /* 0x000fe200000006ff */
[----:B------:R-:W-:Y:S01]  /*1c30*/  FMUL.FTZ R71, R71, R82 ;  /* 0x0000005247477220 */ /* 0x000fe20000410000 */
[C---:B------:R-:W-:Y:S01]  /*1c40*/  FMUL.FTZ R64, R57.reuse, R67 ;  /* 0x0000004339407220 */ /* 0x040fe20000410000 */
[----:B------:R-:W-:Y:S01]  /*1c50*/  FMUL.FTZ R75, R94, R75 ;  /* 0x0000004b5e4b7220 */ /* 0x000fe20000410000 */
[----:B------:R-:W-:Y:S01]  /*1c60*/  FFMA.FTZ R0, R57, R67, R0 ;  /* 0x0000004339007223 */ /* 0x000fe20000010000 */
[C---:B------:R-:W-:Y:S01]  /*1c70*/  FMUL.FTZ R57, R59.reuse, R71 ;  /* 0x000000473b397220 */ /* 0x040fe20000410000 */
[----:B------:R-:W-:Y:S01]  /*1c80*/  FFMA.FTZ R65, R68, R64, R65 ;  /* 0x0000004044417223 */ /* 0x000fe20000010041 */
[----:B------:R-:W-:Y:S01]  /*1c90*/  FMUL.FTZ R60, R60, R75 ;  /* 0x0000004b3c3c7220 */ /* 0x000fe20000410000 */
[----:B------:R-:W-:-:S02]  /*1ca0*/  FFMA.FTZ R59, R59, R71, R0 ;  /* 0x000000473b3b7223 */ /* 0x000fc40000010000 */
[----:B------:R-:W-:Y:S01]  /*1cb0*/  FFMA.FTZ R57, R58, R57, R65 ;  /* 0x000000393a397223 */ /* 0x000fe20000010041 */
[CC--:B------:R-:W-:Y:S01]  /*1cc0*/  FMUL.FTZ R0, R56.reuse, R60.reuse ;  /* 0x0000003c38007220 */ /* 0x0c0fe20000410000 */
[----:B------:R-:W-:-:S03]  /*1cd0*/  FFMA.FTZ R56, R56, R60, R59 ;  /* 0x0000003c38387223 */ /* 0x000fc6000001003b */
[----:B------:R-:W-:-:S05]  /*1ce0*/  FFMA.FTZ R57, R70, R0, R57 ;  /* 0x0000000046397223 */ /* 0x000fca0000010039 */
[----:B------:R0:W-:Y:S01]  /*1cf0*/  STS.64 [R33], R56 ;  /* 0x0000003821007388 */ /* 0x0001e20000000a00 */
[----:B------:R-:W-:Y:S01]  /*1d00*/  FADD.FTZ R4, R4, R97 ;  /* 0x0000006104047221 */ /* 0x000fe20000010000 */
[----:B------:R-:W-:Y:S01]  /*1d10*/  FADD.FTZ R5, R5, R89 ;  /* 0x0000005905057221 */ /* 0x000fe20000010000 */
[----:B------:R-:W-:Y:S01]  /*1d20*/  FFMA.FTZ R73, R66, R78, R73 ;  /* 0x0000004e42497223 */ /* 0x000fe20000010049 */
[----:B------:R-:W-:Y:S01]  /*1d30*/  FADD.FTZ R2, R2, R74 ;  /* 0x0000004a02027221 */ /* 0x000fe20000010000 */
[----:B------:R-:W-:Y:S01]  /*1d40*/  FADD.FTZ R4, R4, R78 ;  /* 0x0000004e04047221 */ /* 0x000fe20000010000 */
[----:B------:R-:W-:Y:S01]  /*1d50*/  FFMA.FTZ R69, R69, R63, R62 ;  /* 0x0000003f45457223 */ /* 0x000fe2000001003e */
[----:B------:R-:W-:Y:S01]  /*1d60*/  FADD.FTZ R3, R3, R63 ;  /* 0x0000003f03037221 */ /* 0x000fe20000010000 */
[----:B------:R-:W-:Y:S01]  /*1d70*/  FFMA.FTZ R88, R61, R80, R88 ;  /* 0x000000503d587223 */ /* 0x000fe20000010058 */
[----:B------:R-:W-:Y:S01]  /*1d80*/  FADD.FTZ R89, R5, R80 ;  /* 0x0000005005597221 */ /* 0x000fe20000010000 */
[----:B------:R-:W-:Y:S01]  /*1d90*/  BAR.SYNC.DEFER_BLOCKING 0x0 ;  /* 0x0000000000007b1d */ /* 0x000fe20000010000 */
[----:B------:R-:W-:Y:S01]  /*1da0*/  FFMA.FTZ R66, R68, R67, R73 ;  /* 0x0000004344427223 */ /* 0x000fe20000010049 */
[----:B------:R-:W-:Y:S01]  /*1db0*/  FADD.FTZ R67, R4, R67 ;  /* 0x0000004304437221 */ /* 0x000fe20000010000 */
[----:B------:R-:W-:Y:S01]  /*1dc0*/  FFMA.FTZ R58, R58, R71, R91 ;  /* 0x000000473a3a7223 */ /* 0x000fe2000001005b */
[----:B------:R-:W-:Y:S01]  /*1dd0*/  FADD.FTZ R59, R2, R71 ;  /* 0x00000047023b7221 */ /* 0x000fe20000010000 */
[----:B------:R-:W-:Y:S01]  /*1de0*/  FFMA.FTZ R70, R70, R60, R69 ;  /* 0x0000003c46467223 */ /* 0x000fe20000010045 */
[----:B------:R-:W-:Y:S01]  /*1df0*/  FADD.FTZ R71, R3, R60 ;  /* 0x0000003c03477221 */ /* 0x000fe20000010000 */
[----:B------:R1:W-:Y:S04]  /*1e00*/  STS.64 [R55], R88 ;  /* 0x0000005837007388 */ /* 0x0003e80000000a00 */
[----:B------:R2:W-:Y:S04]  /*1e10*/  STS.64 [R53], R66 ;  /* 0x0000004235007388 */ /* 0x0005e80000000a00 */
[----:B------:R3:W-:Y:S04]  /*1e20*/  STS.64 [R51], R58 ;  /* 0x0000003a33007388 */ /* 0x0007e80000000a00 */
[----:B------:R3:W-:Y:S01]  /*1e30*/  STS.64 [R54], R70 ;  /* 0x0000004636007388 */ /* 0x0007e20000000a00 */
[----:B------:R-:W-:Y:S01]  /*1e40*/  LEA R68, R77, UR8, 0x5 ;  /* 0x000000084d447c11 */ /* 0x000fe2000f8e28ff */
[----:B------:R-:W-:-:S03]  /*1e50*/  ULDC.64 UR8, c[0x0][0x260] ;  /* 0x0000980000087ab9 */ /* 0x000fc60000000a00 */
[-C--:B0-----:R-:W-:Y:S01]  /*1e60*/  LEA R56, R34, R68.reuse, 0x3 ;  /* 0x0000004422387211 */ /* 0x081fe200078e18ff */
[----:B------:R-:W-:Y:S01]  /*1e70*/  BAR.SYNC.DEFER_BLOCKING 0x0 ;  /* 0x0000000000007b1d */ /* 0x000fe20000010000 */
[----:B------:R-:W-:Y:S02]  /*1e80*/  LEA R4, R35, R68, 0x3 ;  /* 0x0000004423047211 */ /* 0x000fe400078e18ff */
[----:B------:R-:W-:Y:S02]  /*1e90*/  IADD3 R2, P0, R49, R30, RZ ;  /* 0x0000001e31027210 */ /* 0x000fe40007f1e0ff */
[----:B-1----:R-:W-:Y:S01]  /*1ea0*/  LOP3.LUT R55, R52, 0xf, R29, 0xf8, !PT ;  /* 0x0000000f34377812 */ /* 0x002fe200078ef81d */
[----:B------:R-:W0:Y:S04]  /*1eb0*/  LDS.64 R56, [R56] ;  /* 0x0000000038387984 */ /* 0x000e280000000a00 */
[----:B------:R-:W1:Y:S01]  /*1ec0*/  LDS.64 R4, [R4+0xa00] ;  /* 0x000a000004047984 */ /* 0x000e620000000a00 */
[----:B------:R-:W-:-:S02]  /*1ed0*/  LEA.HI.X.SX32 R3, R30, RZ, 0x1, P0 ;  /* 0x000000ff1e037211 */ /* 0x000fc400000f0eff */
[----:B------:R-:W-:Y:S01]  /*1ee0*/  ISETP.GT.U32.AND P0, PT, R30, 0x7, PT ;  /* 0x000000071e00780c */ /* 0x000fe20003f04070 */
[----:B--2---:R-:W-:-:S04]  /*1ef0*/  IMAD.WIDE.U32 R52, R55, 0xa00, R2 ;  /* 0x00000a0037347825 */ /* 0x004fc800078e0002 */
[----:B------:R-:W-:Y:S01]  /*1f00*/  IMAD R3, R50, 0xa00, RZ ;  /* 0x00000a0032037824 */ /* 0x000fe200078e02ff */
[----:B------:R-:W-:-:S04]  /*1f10*/  LEA R2, P1, R52, UR8, 0x3 ;  /* 0x0000000834027c11 */ /* 0x000fc8000f8218ff */
[----:B------:R-:W-:Y:S01]  /*1f20*/  IADD3 R3, R53, R3, RZ ;  /* 0x0000000335037210 */ /* 0x000fe20007ffe0ff */
[----:B------:R-:W-:Y:S01]  /*1f30*/  BSSY B0, `(.L_x_873) ;  /* 0x0000058000007945 */ /* 0x000fe20003800000 */
[-C--:B------:R-:W-:Y:S02]  /*1f40*/  LEA R0, R36, R68.reuse, 0x3 ;  /* 0x0000004424007211 */ /* 0x080fe400078e18ff */
[----:B------:R-:W-:Y:S02]  /*1f50*/  LEA.HI.X R3, R52, UR9, R3, 0x3, P1 ;  /* 0x0000000934037c11 */ /* 0x000fe400088f1c03 */
[----:B------:R-:W-:Y:S02]  /*1f60*/  CS2R R72, SRZ ;  /* 0x0000000000487805 */ /* 0x000fe4000001ff00 */
[----:B------:R-:W-:Y:S01]  /*1f70*/  LEA R68, R37, R68, 0x3 ;  /* 0x0000004425447211 */ /* 0x000fe200078e18ff */
[----:B---3--:R-:W-:Y:S06]  /*1f80*/  @P0 BRA `(.L_x_874) ;  /* 0x0000000400480947 */ /* 0x008fec0003800000 */
[----:B------:R-:W-:Y:S01]  /*1f90*/  IMAD.SHL.U32 R50, R47, 0x2, RZ ;  /* 0x000000022f327824 */ /* 0x000fe200078e00ff */
[----:B------:R-:W-:Y:S01]  /*1fa0*/  HFMA2.MMA R70, -RZ, RZ, 0, 0 ;  /* 0x00000000ff467435 */ /* 0x000fe200000001ff */
[----:B------:R-:W-:Y:S02]  /*1fb0*/  LOP3.LUT R69, R30, 0x3, RZ, 0xc0, !PT ;  /* 0x000000031e457812 */ /* 0x000fe400078ec0ff */
[----:B------:R-:W-:Y:S02]  /*1fc0*/  CS2R R72, SRZ ;  /* 0x0000000000487805 */ /* 0x000fe4000001ff00 */
[----:B------:R-:W-:-:S04]  /*1fd0*/  LOP3.LUT R51, R50, 0xe, RZ, 0xc0, !PT ;  /* 0x0000000e32337812 */ /* 0x000fc800078ec0ff */
[----:B------:R-:W-:-:S05]  /*1fe0*/  LEA.HI R50, R30, R51, RZ, 0x1e ;  /* 0x000000331e327211 */ /* 0x000fca00078ff0ff */
[----:B------:R-:W-:-:S07]  /*1ff0*/  IMAD R71, R50, 0xa0, -R49 ;  /* 0x000000a032477824 */ /* 0x000fce00078e0a31 */
.L_x_875:
[----:B------:R-:W-:Y:S02]  /*2000*/  IADD3 R50, R71, R70, RZ ;  /* 0x0000004647327210 */ /* 0x000fe40007ffe0ff */
[----:B------:R-:W-:Y:S02]  /*2010*/  IADD3 R70, R70, 0x20, RZ ;  /* 0x0000002046467810 */ /* 0x000fe40007ffe0ff */
[C---:B------:R-:W-:Y:S02]  /*2020*/  IADD3 R51, R50.reuse, 0x4, RZ ;  /* 0x0000000432337810 */ /* 0x040fe40007ffe0ff */
[C---:B------:R-:W-:Y:S02]  /*2030*/  IADD3 R54, R50.reuse, 0x8, RZ ;  /* 0x0000000832367810 */ /* 0x040fe40007ffe0ff */
[----:B------:R-:W-:Y:S02]  /*2040*/  SHF.R.S32.HI R52, RZ, 0x1f, R51 ;  /* 0x0000001fff347819 */ /* 0x000fe40000011433 */
[----:B------:R-:W-:-:S02]  /*2050*/  IADD3 R58, R50, 0xc, RZ ;  /* 0x0000000c323a7810 */ /* 0x000fc40007ffe0ff */
[----:B------:R-:W-:Y:S02]  /*2060*/  LEA.HI R53, R52, R51, RZ, 0x2 ;  /* 0x0000003334357211 */ /* 0x000fe400078f10ff */
[----:B------:R-:W-:Y:S02]  /*2070*/  IADD3 R52, R50, 0x10, RZ ;  /* 0x0000001032347810 */ /* 0x000fe40007ffe0ff */
[----:B------:R-:W-:Y:S02]  /*2080*/  SHF.R.S32.HI R51, RZ, 0x1f, R50 ;  /* 0x0000001fff337819 */ /* 0x000fe40000011432 */
[----:B------:R-:W-:Y:S02]  /*2090*/  SHF.R.S32.HI R55, RZ, 0x1f, R54 ;  /* 0x0000001fff377819 */ /* 0x000fe40000011436 */
[----:B------:R-:W-:Y:S02]  /*20a0*/  SHF.R.S32.HI R59, RZ, 0x1f, R58 ;  /* 0x0000001fff3b7819 */ /* 0x000fe4000001143a */
[----:B------:R-:W-:-:S02]  /*20b0*/  SHF.R.S32.HI R61, RZ, 0x1f, R52 ;  /* 0x0000001fff3d7819 */ /* 0x000fc40000011434 */
[----:B------:R-:W-:Y:S02]  /*20c0*/  LEA.HI R51, R51, R50, RZ, 0x2 ;  /* 0x0000003233337211 */ /* 0x000fe400078f10ff */
[----:B------:R-:W-:Y:S02]  /*20d0*/  LEA.HI R55, R55, R54, RZ, 0x2 ;  /* 0x0000003637377211 */ /* 0x000fe400078f10ff */
[----:B------:R-:W-:Y:S02]  /*20e0*/  LEA.HI R59, R59, R58, RZ, 0x2 ;  /* 0x0000003a3b3b7211 */ /* 0x000fe400078f10ff */
[----:B------:R-:W-:Y:S02]  /*20f0*/  LEA.HI R61, R61, R52, RZ, 0x2 ;  /* 0x000000343d3d7211 */ /* 0x000fe400078f10ff */
[C---:B------:R-:W-:Y:S02]  /*2100*/  IADD3 R54, R50.reuse, 0x14, RZ ;  /* 0x0000001432367810 */ /* 0x040fe40007ffe0ff */
[----:B------:R-:W-:-:S02]  /*2110*/  IADD3 R58, R50, 0x18, RZ ;  /* 0x00000018323a7810 */ /* 0x000fc40007ffe0ff */
[----:B------:R-:W-:Y:S02]  /*2120*/  SHF.R.S32.HI R52, RZ, 0x2, R51 ;  /* 0x00000002ff347819 */ /* 0x000fe40000011433 */
[----:B------:R-:W-:Y:S02]  /*2130*/  IADD3 R60, R50, 0x1c, RZ ;  /* 0x0000001c323c7810 */ /* 0x000fe40007ffe0ff */
[----:B------:R-:W-:Y:S01]  /*2140*/  SHF.R.S32.HI R63, RZ, 0x1f, R54 ;  /* 0x0000001fff3f7819 */ /* 0x000fe20000011436 */
[----:B------:R-:W-:Y:S01]  /*2150*/  IMAD R52, R52, 0x28, R31 ;  /* 0x0000002834347824 */ /* 0x000fe200078e021f */
[----:B------:R-:W-:Y:S02]  /*2160*/  SHF.R.S32.HI R51, RZ, 0x1f, R58 ;  /* 0x0000001fff337819 */ /* 0x000fe4000001143a */
[----:B------:R-:W-:Y:S02]  /*2170*/  SHF.R.S32.HI R50, RZ, 0x2, R53 ;  /* 0x00000002ff327819 */ /* 0x000fe40000011435 */
[----:B------:R-:W-:-:S02]  /*2180*/  LEA.HI R63, R63, R54, RZ, 0x2 ;  /* 0x000000363f3f7211 */ /* 0x000fc400078f10ff */
[----:B------:R-:W-:Y:S01]  /*2190*/  LEA.HI R53, R51, R58, RZ, 0x2 ;  /* 0x0000003a33357211 */ /* 0x000fe200078f10ff */
[----:B------:R-:W-:Y:S01]  /*21a0*/  IMAD R54, R50, 0x28, R31 ;  /* 0x0000002832367824 */ /* 0x000fe200078e021f */
[----:B------:R-:W-:Y:S02]  /*21b0*/  SHF.R.S32.HI R58, RZ, 0x2, R55 ;  /* 0x00000002ff3a7819 */ /* 0x000fe40000011437 */
[----:B------:R-:W-:Y:S01]  /*21c0*/  SHF.R.S32.HI R51, RZ, 0x1f, R60 ;  /* 0x0000001fff337819 */ /* 0x000fe2000001143c */
[C---:B------:R-:W-:Y:S01]  /*21d0*/  IMAD R54, R69.reuse, 0x8, R54 ;  /* 0x0000000845367824 */ /* 0x040fe200078e0236 */
[----:B------:R-:W-:Y:S01]  /*21e0*/  LEA R50, R69, R52, 0x3 ;  /* 0x0000003445327211 */ /* 0x000fe200078e18ff */
[----:B------:R-:W-:Y:S01]  /*21f0*/  IMAD R58, R58, 0x28, R31 ;  /* 0x000000283a3a7824 */ /* 0x000fe200078e021f */
[----:B------:R-:W-:Y:S02]  /*2200*/  SHF.R.S32.HI R52, RZ, 0x2, R59 ;  /* 0x00000002ff347819 */ /* 0x000fe4000001143b */
[----:B------:R-:W-:-:S02]  /*2210*/  LEA.HI R55, R51, R60, RZ, 0x2 ;  /* 0x0000003c33377211 */ /* 0x000fc400078f10ff */
[----:B------:R-:W2:Y:S01]  /*2220*/  LDS.64 R50, [R50] ;  /* 0x0000000032327984 */ /* 0x000ea20000000a00 */
[----:B------:R-:W-:Y:S01]  /*2230*/  SHF.R.S32.HI R62, RZ, 0x2, R61 ;  /* 0x00000002ff3e7819 */ /* 0x000fe2000001143d */
[----:B------:R-:W-:Y:S01]  /*2240*/  IMAD R52, R52, 0x28, R31 ;  /* 0x0000002834347824 */ /* 0x000fe200078e021f */
[C---:B------:R-:W-:Y:S01]  /*2250*/  LEA R58, R69.reuse, R58, 0x3 ;  /* 0x0000003a453a7211 */ /* 0x040fe200078e18ff */
[----:B------:R3:W4:Y:S01]  /*2260*/  LDS.64 R60, [R54] ;  /* 0x00000000363c7984 */ /* 0x0007220000000a00 */
[----:B------:R-:W-:Y:S01]  /*2270*/  SHF.R.S32.HI R74, RZ, 0x2, R63 ;  /* 0x00000002ff4a7819 */ /* 0x000fe2000001143f */
[----:B------:R-:W-:Y:S01]  /*2280*/  IMAD R66, R62, 0x28, R31 ;  /* 0x000000283e427824 */ /* 0x000fe200078e021f */
[C---:B------:R-:W-:Y:S01]  /*2290*/  LEA R64, R69.reuse, R52, 0x3 ;  /* 0x0000003445407211 */ /* 0x040fe200078e18ff */
[----:B------:R-:W5:Y:S01]  /*22a0*/  LDS.64 R62, [R58] ;  /* 0x000000003a3e7984 */ /* 0x000f620000000a00 */
[----:B------:R-:W-:Y:S01]  /*22b0*/  SHF.R.S32.HI R52, RZ, 0x2, R53 ;  /* 0x00000002ff347819 */ /* 0x000fe20000011435 */
[----:B------:R-:W-:Y:S01]  /*22c0*/  IMAD R74, R74, 0x28, R31 ;  /* 0x000000284a4a7824 */ /* 0x000fe200078e021f */
[----:B------:R-:W-:-:S02]  /*22d0*/  LEA R66, R69, R66, 0x3 ;  /* 0x0000004245427211 */ /* 0x000fc400078e18ff */
[----:B------:R-:W0:Y:S01]  /*22e0*/  LDS.64 R64, [R64] ;  /* 0x0000000040407984 */ /* 0x000e220000000a00 */
[----:B------:R-:W-:Y:S01]  /*22f0*/  SHF.R.S32.HI R76, RZ, 0x2, R55 ;  /* 0x00000002ff4c7819 */ /* 0x000fe20000011437 */
[--C-:B------:R-:W-:Y:S01]  /*2300*/  IMAD R52, R52, 0x28, R31.reuse ;  /* 0x0000002834347824 */ /* 0x100fe200078e021f */
[C---:B------:R-:W-:Y:S01]  /*2310*/  LEA R59, R69.reuse, R74, 0x3 ;  /* 0x0000004a453b7211 */ /* 0x040fe200078e18ff */
[----:B------:R-:W1:Y:S01]  /*2320*/  LDS.64 R66, [R66] ;  /* 0x0000000042427984 */ /* 0x000e620000000a00 */
[----:B------:R-:W-:Y:S01]  /*2330*/  ISETP.GE.U32.AND P0, PT, R70, 0xa0, PT ;  /* 0x000000a04600780c */ /* 0x000fe20003f06070 */
[----:B------:R-:W-:Y:S01]  /*2340*/  IMAD R76, R76, 0x28, R31 ;  /* 0x000000284c4c7824 */ /* 0x000fe200078e021f */
[C---:B---3--:R-:W-:Y:S02]  /*2350*/  LEA R54, R69.reuse, R52, 0x3 ;  /* 0x0000003445367211 */ /* 0x048fe400078e18ff */
[----:B------:R-:W3:Y:S02]  /*2360*/  LDS.64 R58, [R59] ;  /* 0x000000003b3a7984 */ /* 0x000ee40000000a00 */
[----:B------:R-:W-:-:S02]  /*2370*/  LEA R52, R69, R76, 0x3 ;  /* 0x0000004c45347211 */ /* 0x000fc400078e18ff */
[----:B------:R-:W3:Y:S04]  /*2380*/  LDS.64 R54, [R54] ;  /* 0x0000000036367984 */ /* 0x000ee80000000a00 */
[----:B------:R-:W3:Y:S01]  /*2390*/  LDS.64 R52, [R52] ;  /* 0x0000000034347984 */ /* 0x000ee20000000a00 */
[----:B--2---:R-:W-:Y:S01]  /*23a0*/  FADD.FTZ R73, R50, R73 ;  /* 0x0000004932497221 */ /* 0x004fe20000010000 */
        /* <DEDUP_REMOVED lines=9> */
[----:B---3--:R-:W-:Y:S01]  /*2440*/  FADD.FTZ R73, R73, R58 ;  /* 0x0000003a49497221 */ /* 0x008fe20000010000 */
[----:B------:R-:W-:-:S03]  /*2450*/  FADD.FTZ R72, R72, R59 ;  /* 0x0000003b48487221 */ /* 0x000fc60000010000 */
[----:B------:R-:W-:Y:S01]  /*2460*/  FADD.FTZ R73, R73, R54 ;  /* 0x0000003649497221 */ /* 0x000fe20000010000 */
[----:B------:R-:W-:-:S03]  /*2470*/  FADD.FTZ R72, R72, R55 ;  /* 0x0000003748487221 */ /* 0x000fc60000010000 */
[----:B------:R-:W-:Y:S01]  /*2480*/  FADD.FTZ R73, R73, R52 ;  /* 0x0000003449497221 */ /* 0x000fe20000010000 */
[----:B------:R-:W-:Y:S01]  /*2490*/  FADD.FTZ R72, R72, R53 ;  /* 0x0000003548487221 */ /* 0x000fe20000010000 */
[----:B------:R-:W-:Y:S06]  /*24a0*/  @!P0 BRA `(.L_x_875) ;  /* 0xfffffff800d48947 */ /* 0x000fec000383ffff */
.L_x_874:
[----:B------:R-:W-:Y:S05]  /*24b0*/  BSYNC B0 ;  /* 0x0000000000007941 */ /* 0x000fea0003800000 */
.L_x_873:
[----:B------:R2:W-:Y:S01]  /*24c0*/  LDS.64 R52, [R0+0x1400] ;  /* 0x0014000000347984 */ /* 0x0005e20000000a00 */
[----:B------:R-:W-:Y:S01]  /*24d0*/  LOP3.LUT P1, RZ, R30, 0xfffffffb, RZ, 0xc0, !PT ;  /* 0xfffffffb1eff7812 */ /* 0x000fe2000782c0ff */
[----:B------:R-:W-:Y:S02]  /*24e0*/  BSSY B0, `(.L_x_876) ;  /* 0x0000023000007945 */ /* 0x000fe40003800000 */
[----:B------:R-:W-:Y:S04]  /*24f0*/  LDS.64 R68, [R68+0x1e00] ;  /* 0x001e000044447984 */ /* 0x000fe80000000a00 */
[----:B------:R-:W3:Y:S01]  /*2500*/  SHFL.BFLY PT, R50, R73, 0x2, 0x1f ;  /* 0x0c401f0049327f89 */ /* 0x000ee200000e0000 */
[----:B--2---:R-:W-:-:S03]  /*2510*/  IADD3 R0, P0, R47, 0x9, RZ ;  /* 0x000000092f007810 */ /* 0x004fc60007f1e0ff */
[----:B------:R-:W2:Y:S01]  /*2520*/  SHFL.BFLY PT, R51, R72, 0x2, 0x1f ;  /* 0x0c401f0048337f89 */ /* 0x000ea200000e0000 */
[----:B------:R-:W-:Y:S02]  /*2530*/  IADD3.X R48, RZ, R48, RZ, P0, !PT ;  /* 0x00000030ff307210 */ /* 0x000fe400007fe4ff */
[----:B------:R-:W-:-:S04]  /*2540*/  ISETP.GE.U32.AND P0, PT, R0, UR12, PT ;  /* 0x0000000c00007c0c */ /* 0x000fc8000bf06070 */
[----:B------:R-:W-:Y:S01]  /*2550*/  ISETP.GE.AND.EX P0, PT, R48, UR6, PT, P0 ;  /* 0x0000000630007c0c */ /* 0x000fe2000bf06300 */
[----:B---3--:R-:W-:Y:S01]  /*2560*/  FADD.FTZ R54, R50, R73 ;  /* 0x0000004932367221 */ /* 0x008fe20000010000 */
[----:B0-----:R-:W-:Y:S01]  /*2570*/  FADD.FTZ R50, RZ, R57 ;  /* 0x00000039ff327221 */ /* 0x001fe20000010000 */
[----:B--2---:R-:W-:Y:S01]  /*2580*/  FADD.FTZ R55, R51, R72 ;  /* 0x0000004833377221 */ /* 0x004fe20000010000 */
[--C-:B------:R-:W-:Y:S02]  /*2590*/  FADD.FTZ R51, RZ, R56.reuse ;  /* 0x00000038ff337221 */ /* 0x100fe40000010000 */
[----:B-1----:R-:W-:Y:S01]  /*25a0*/  FADD.FTZ R50, R50, R5 ;  /* 0x0000000532327221 */ /* 0x002fe20000010000 */
[----:B------:R-:W0:Y:S01]  /*25b0*/  SHFL.BFLY PT, R59, R54, 0x1, 0x1f ;  /* 0x0c201f00363b7f89 */ /* 0x000e2200000e0000 */
[----:B------:R-:W-:Y:S01]  /*25c0*/  PRMT R56, R24, 0x7632, R56 ;  /* 0x0000763218387816 */ /* 0x000fe20000000038 */
[----:B------:R-:W-:Y:S01]  /*25d0*/  FADD.FTZ R51, R51, R4 ;  /* 0x0000000433337221 */ /* 0x000fe20000010000 */
[----:B------:R-:W-:Y:S01]  /*25e0*/  FADD.FTZ R50, R50, R53 ;  /* 0x0000003532327221 */ /* 0x000fe20000010000 */
[----:B------:R-:W1:Y:S02]  /*25f0*/  SHFL.BFLY PT, R58, R55, 0x1, 0x1f ;  /* 0x0c201f00373a7f89 */ /* 0x000e6400000e0000 */
[----:B------:R-:W-:Y:S01]  /*2600*/  FADD.FTZ R51, R51, R52 ;  /* 0x0000003433337221 */ /* 0x000fe20000010000 */
[----:B------:R-:W-:-:S03]  /*2610*/  FADD.FTZ R69, R50, R69 ;  /* 0x0000004532457221 */ /* 0x000fc60000010000 */
[----:B------:R-:W-:-:S05]  /*2620*/  FADD.FTZ R68, R51, R68 ;  /* 0x0000004433447221 */ /* 0x000fca0000010000 */
[----:B------:R2:W-:Y:S01]  /*2630*/  STG.E.64 desc[UR10][R2.64+0x1200], R68 ;  /* 0x0012004402007986 */ /* 0x0005e2000c101b0a */
[----:B0-----:R-:W-:Y:S01]  /*2640*/  FADD.FTZ R54, R54, R59 ;  /* 0x0000003b36367221 */ /* 0x001fe20000010000 */
[----:B-1----:R-:W-:Y:S01]  /*2650*/  FADD.FTZ R55, R55, R58 ;  /* 0x0000003a37377221 */ /* 0x002fe20000010000 */
[----:B--2---:R-:W-:Y:S06]  /*2660*/  @P1 BRA `(.L_x_877) ;  /* 0x0000000000281947 */ /* 0x004fec0003800000 */
[----:B------:R-:W0:Y:S01]  /*2670*/  LDC R5, c[0x0][0x10] ;  /* 0x00000400ff057b82 */ /* 0x000e220000000800 */
        /* <DEDUP_REMOVED lines=9> */
.L_x_877:
[----:B------:R-:W-:Y:S05]  /*2710*/  BSYNC B0 ;  /* 0x0000000000007941 */ /* 0x000fea0003800000 */
.L_x_876:
        /* <DEDUP_REMOVED lines=8> */
[----:B0-----:R-:W-:Y:S02]  /*27a0*/  PRMT R55, R9, 0x7632, R55 ;  /* 0x0000763209377816 */ /* 0x001fe40000000037 */
        /* <DEDUP_REMOVED lines=23> */
.L_x_880:
[----:B------:R-:W2:Y:S04]  /*2920*/  LD.E.STRONG.GPU R68, desc[UR10][R2.64] ;  /* 0x0000000a02447980 */ /* 0x000ea8000c10f900 */
[----:B--2---:R-:W-:Y:S01]  /*2930*/  CCTL.IVALL ;  /* 0x00000000ff00798f */ /* 0x004fe20002000000 */
[----:B------:R-:W-:Y:S05]  /*2940*/  YIELD ;  /* 0x0000000000007946 */ /* 0x000fea0003800000 */
[----:B-----5:R-:W-:-:S04]  /*2950*/  LOP3.LUT R68, R68, R57, RZ, 0x3c, !PT ;  /* 0x0000003944447212 */ /* 0x020fc800078e3cff */
[----:B------:R-:W-:-:S13]  /*2960*/  ISETP.GT.AND P0, PT, R68, -0x1, PT ;  /* 0xffffffff4400780c */ /* 0x000fda0003f04270 */
[----:B------:R-:W-:Y:S05]  /*2970*/  @P0 BRA `(.L_x_880) ;  /* 0xfffffffc00e80947 */ /* 0x000fea000383ffff */
.L_x_879:
[----:B------:R-:W-:Y:S05]  /*2980*/  WARPSYNC.ALL ;  /* 0x0000000000007948 */ /* 0x000fea0003800000 */
[----:B------:R-:W-:Y:S06]  /*2990*/  BAR.SYNC.DEFER_BLOCKING 0x0 ;  /* 0x0000000000007b1d */ /* 0x000fec0000010000 */
[----:B------:R-:W-:Y:S05]  /*29a0*/  BRA `(.L_x_881) ;  /* 0x0000000000607947 */ /* 0x000fea0003800000 */
.L_x_878:
[----:B------:R-:W-:Y:S01]  /*29b0*/  BAR.SYNC.DEFER_BLOCKING 0x0 ;  /* 0x0000000000007b1d */ /* 0x000fe20000010000 */
[----:B------:R-:W-:-:S13]  /*29c0*/  ISETP.NE.AND P0, PT, R30, RZ, PT ;  /* 0x000000ff1e00720c */ /* 0x000fda0003f05270 */
        /* <DEDUP_REMOVED lines=14> */
.L_x_883:
[----:B------:R-:W2:Y:S04]  /*2ab0*/  LD.E.STRONG.GPU R68, desc[UR10][R2.64] ;  /* 0x0000000a02447980 */ /* 0x000ea8000c10f900 */
[----:B--2---:R-:W-:Y:S01]  /*2ac0*/  CCTL.IVALL ;  /* 0x00000000ff00798f */ /* 0x004fe20002000000 */
[----:B------:R-:W-:Y:S05]  /*2ad0*/  YIELD ;  /* 0x0000000000007946 */ /* 0x000fea0003800000 */
[----:B-----5:R-:W-:-:S04]  /*2ae0*/  LOP3.LUT R68, R68, R57, RZ, 0x3c, !PT ;  /* 0x0000003944447212 */ /* 0x020fc800078e3cff */
[----:B------:R-:W-:-:S13]  /*2af0*/  ISETP.GT.AND P0, PT, R68, -0x1, PT ;  /* 0xffffffff4400780c */ /* 0x000fda0003f04270 */
[----:B------:R-:W-:Y:S05]  /*2b00*/  @P0 BRA `(.L_x_883) ;  /* 0xfffffffc00e80947 */ /* 0x000fea000383ffff */
.L_x_882:
[----:B------:R-:W-:Y:S05]  /*2b10*/  WARPSYNC.ALL ;  /* 0x0000000000007948 */ /* 0x000fea0003800000 */
[----:B------:R-:W-:Y:S06]  /*2b20*/  BAR.SYNC.DEFER_BLOCKING 0x0 ;  /* 0x0000000000007b1d */ /* 0x000fec0000010000 */
.L_x_881:
[----:B------:R-:W-:Y:S02]  /*2b30*/  ISETP.GT.U32.AND P0, PT, R30, 0x1f, PT ;  /* 0x0000001f1e00780c */ /* 0x000fe40003f04070 */
[----:B------:R-:W-:Y:S01]  /*2b40*/  SHF.L.U32 R69, R58, 0x10, RZ ;  /* 0x000000103a457819 */ /* 0x000fe200000006ff */
[----:B------:R-:W-:Y:S01]  /*2b50*/  IMAD.U32 R67, R64, 0x10000, RZ ;  /* 0x0001000040437824 */ /* 0x000fe200078e00ff */
[----:B------:R-:W-:Y:S02]  /*2b60*/  SHF.L.U32 R73, R62, 0x10, RZ ;  /* 0x000000103e497819 */ /* 0x000fe400000006ff */
[----:B------:R-:W-:Y:S02]  /*2b70*/  SHF.L.U32 R71, R20, 0x10, RZ ;  /* 0x0000001014477819 */ /* 0x000fe400000006ff */
[----:B------:R-:W-:Y:S02]  /*2b80*/  SHF.L.U32 R65, R27, 0x10, RZ ;  /* 0x000000101b417819 */ /* 0x000fe400000006ff */
[----:B------:R-:W-:-:S02]  /*2b90*/  SHF.L.U32 R76, R22, 0x10, RZ ;  /* 0x00000010164c7819 */ /* 0x000fc400000006ff */
[----:B------:R-:W-:Y:S01]  /*2ba0*/  SHF.L.U32 R75, R21, 0x10, RZ ;  /* 0x00000010154b7819 */ /* 0x000fe200000006ff */
[----:B------:R-:W1:Y:S01]  /*2bb0*/  @!P0 LDC R57, c[0x0][0x10] ;  /* 0x00000400ff398b82 */ /* 0x000e620000000800 */
[C---:B------:R-:W-:Y:S01]  /*2bc0*/  @!P0 LOP3.LUT R68, R30.reuse, 0x7ffffff0, RZ, 0xc0, !PT ;  /* 0x7ffffff01e448812 */ /* 0x040fe200078ec0ff */
[----:B------:R-:W-:Y:S01]  /*2bd0*/  IMAD.U32 R59, R59, 0x10000, RZ ;  /* 0x000100003b3b7824 */ /* 0x000fe200078e00ff */
[----:B------:R-:W-:Y:S02]  /*2be0*/  @!P0 LOP3.LUT R72, R30, 0xf, RZ, 0xc0, !PT ;  /* 0x0000000f1e488812 */ /* 0x000fe400078ec0ff */
[----:B------:R-:W-:Y:S02]  /*2bf0*/  SHF.L.U32 R82, R23, 0x10, RZ ;  /* 0x0000001017527819 */ /* 0x000fe400000006ff */
[----:B------:R-:W-:Y:S01]  /*2c00*/  SHF.L.U32 R63, R63, 0x10, RZ ;  /* 0x000000103f3f7819 */ /* 0x000fe200000006ff */
[----:B0-----:R-:W0:Y:S01]  /*2c10*/  @!P0 LDC.64 R2, c[0x0][0x260] ;  /* 0x00009800ff028b82 */ /* 0x001e220000000a00 */
[----:B------:R-:W-:-:S02]  /*2c20*/  SHF.L.U32 R79, R74, 0x10, RZ ;  /* 0x000000104a4f7819 */ /* 0x000fc400000006ff */
[----:B------:R-:W-:Y:S01]  /*2c30*/  SHF.L.U32 R78, R78, 0x10, RZ ;  /* 0x000000104e4e7819 */ /* 0x000fe200000006ff */
[----:B------:R-:W-:Y:S01]  /*2c40*/  HFMA2.MMA R97, -RZ, RZ, 0, 0 ;  /* 0x00000000ff617435 */ /* 0x000fe200000001ff */
[----:B------:R-:W-:Y:S02]  /*2c50*/  SHF.L.U32 R98, R98, 0x10, RZ ;  /* 0x0000001062627819 */ /* 0x000fe400000006ff */
[----:B------:R-:W-:Y:S02]  /*2c60*/  SHF.L.U32 R83, R19, 0x10, RZ ;  /* 0x0000001013537819 */ /* 0x000fe400000006ff */
[----:B------:R-:W-:Y:S02]  /*2c70*/  SHF.L.U32 R25, R25, 0x10, RZ ;  /* 0x0000001019197819 */ /* 0x000fe400000006ff */
[----:B------:R-:W-:Y:S01]  /*2c80*/  LEA R49, R32, R49, 0x2 ;  /* 0x0000003120317211 */ /* 0x000fe200078e10ff */
[----:B------:R-:W-:Y:S01]  /*2c90*/  UIADD3 UR5, UR5, 0x3480, URZ ;  /* 0x0000348005057890 */ /* 0x000fe2000fffe03f */
[----:B------:R-:W-:-:S02]  /*2ca0*/  SHF.L.U32 R8, R8, 0x10, RZ ;  /* 0x0000001008087819 */ /* 0x000fc400000006ff */
[----:B------:R-:W-:Y:S01]  /*2cb0*/  SHF.L.U32 R4, R4, 0x10, RZ ;  /* 0x0000001004047819 */ /* 0x000fe200000006ff */
[----:B-1----:R-:W-:Y:S01]  /*2cc0*/  @!P0 IMAD R57, R57, UR4, R28 ;  /* 0x0000000439398c24 */ /* 0x002fe2000f8e021c */
[----:B------:R-:W-:Y:S02]  /*2cd0*/  SHF.L.U32 R9, R9, 0x10, RZ ;  /* 0x0000001009097819 */ /* 0x000fe400000006ff */
[----:B------:R-:W-:Y:S01]  /*2ce0*/  SHF.L.U32 R55, R55, 0x10, RZ ;  /* 0x0000001037377819 */ /* 0x000fe200000006ff */
[----:B------:R-:W-:Y:S01]  /*2cf0*/  IMAD.U32 R7, R7, 0x10000, RZ ;  /* 0x0001000007077824 */ /* 0x000fe200078e00ff */
[----:B------:R-:W-:Y:S01]  /*2d00*/  @!P0 LEA R57, R57, R68, 0x5 ;  /* 0x0000004439398211 */ /* 0x000fe200078e28ff */
[----:B------:R-:W-:-:S03]  /*2d10*/  ULDC.64 UR8, c[0x0][0x210] ;  /* 0x0000840000087ab9 */ /* 0x000fc60000000a00 */
[----:B------:R-:W-:-:S04]  /*2d20*/  @!P0 IADD3 R57, R57, R72, RZ ;  /* 0x0000004839398210 */ /* 0x000fc80007ffe0ff */
[----:B------:R-:W-:-:S05]  /*2d30*/  @!P0 SHF.L.U32 R57, R57, 0x1, RZ ;  /* 0x0000000139398819 */ /* 0x000fca00000006ff */
[----:B0-----:R-:W-:-:S06]  /*2d40*/  @!P0 IMAD.WIDE.U32 R2, R57, 0x4, R2 ;  /* 0x0000000439028825 */ /* 0x001fcc00078e0002 */
[----:B------:R-:W2:Y:S01]  /*2d50*/  @!P0 LDG.E.64 R2, desc[UR10][R2.64] ;  /* 0x0000000a02028981 */ /* 0x000ea2000c1e1b00 */
[----:B------:R-:W-:Y:S01]  /*2d60*/  FADD.FTZ R64, -R14, R69 ;  /* 0x000000450e407221 */ /* 0x000fe20000010100 */
[----:B------:R-:W-:Y:S01]  /*2d70*/  SHF.L.U32 R57, R26, 0x10, RZ ;  /* 0x000000101a397819 */ /* 0x000fe200000006ff */
[----:B------:R-:W-:Y:S01]  /*2d80*/  FADD.FTZ R62, -R14, R71 ;  /* 0x000000470e3e7221 */ /* 0x000fe20000010100 */
[----:B------:R-:W-:Y:S01]  /*2d90*/  SHF.L.U32 R27, R56, 0x10, RZ ;  /* 0x00000010381b7819 */ /* 0x000fe200000006ff */
[C---:B------:R-:W-:Y:S01]  /*2da0*/  FMUL.FTZ R20, R15.reuse, R64 ;  /* 0x000000400f147220 */ /* 0x040fe20000410000 */
[C---:B------:R-:W-:Y:S01]  /*2db0*/  FADD.FTZ R64, -R14.reuse, R73 ;  /* 0x000000490e407221 */ /* 0x040fe20000010100 */
        /* <DEDUP_REMOVED lines=8> */
[C---:B------:R-:W-:Y:S01]  /*2e40*/  FMUL.FTZ R62, R15.reuse, R62 ;  /* 0x0000003e0f3e7220 */ /* 0x040fe20000410000 */
[----:B------:R-:W-:Y:S01]  /*2e50*/  SHF.L.U32 R73, R18, 0x10, RZ ;  /* 0x0000001012497819 */ /* 0x000fe200000006ff */
[----:B------:R-:W-:Y:S01]  /*2e60*/  FADD.FTZ R100, -R14, R75 ;  /* 0x0000004b0e647221 */ /* 0x000fe20000010100 */
[----:B------:R-:W-:Y:S01]  /*2e70*/  SHF.L.U32 R57, R24, 0x10, RZ ;  /* 0x0000001018397819 */ /* 0x000fe200000006ff */
[----:B------:R-:W-:Y:S01]  /*2e80*/  FADD.FTZ R56, -R14, R65 ;  /* 0x000000410e387221 */ /* 0x000fe20000010100 */
[----:B------:R-:W-:Y:S01]  /*2e90*/  SHF.L.U32 R23, R60, 0x10, RZ ;  /* 0x000000103c177819 */ /* 0x000fe200000006ff */
[C---:B------:R-:W-:Y:S01]  /*2ea0*/  FADD.FTZ R70, -R14.reuse, R73 ;  /* 0x000000490e467221 */ /* 0x040fe20000010100 */
[C---:B------:R-:W-:Y:S01]  /*2eb0*/  FADD.FTZ R60, -R14.reuse, R67 ;  /* 0x000000430e3c7221 */ /* 0x040fe20000010100 */
[----:B------:R-:W-:Y:S01]  /*2ec0*/  FMUL.FTZ R56, R15, R56 ;  /* 0x000000380f387220 */ /* 0x000fe20000410000 */
[----:B------:R-:W-:Y:S01]  /*2ed0*/  SHF.L.U32 R67, R17, 0x10, RZ ;  /* 0x0000001011437819 */ /* 0x000fe200000006ff */
[----:B------:R-:W-:Y:S01]  /*2ee0*/  FMUL.FTZ R70, R15, R70 ;  /* 0x000000460f467220 */ /* 0x000fe20000410000 */
[----:B------:R-:W-:Y:S01]  /*2ef0*/  FADD.FTZ R24, -R14, R59 ;  /* 0x0000003b0e187221 */ /* 0x000fe20000010100 */
[--C-:B------:R-:W-:Y:S01]  /*2f00*/  FFMA.FTZ R61, R22, R57, R76.reuse ;  /* 0x00000039163d7223 */ /* 0x100fe2000001004c */
[C-C-:B------:R-:W-:Y:S01]  /*2f10*/  FFMA.FTZ R17, R57.reuse, R56, R76.reuse ;  /* 0x0000003839117223 */ /* 0x140fe2000001004c */
[C-C-:B------:R-:W-:Y:S01]  /*2f20*/  FFMA.FTZ R21, R57.reuse, R62, R76.reuse ;  /* 0x0000003e39157223 */ /* 0x140fe2000001004c */
[----:B------:R-:W-:Y:S01]  /*2f30*/  FFMA.FTZ R75, R57, R70, R76 ;  /* 0x00000046394b7223 */ /* 0x000fe2000001004c */
[C---:B------:R-:W-:Y:S01]  /*2f40*/  FADD.FTZ R16, -R14.reuse, R63 ;  /* 0x0000003f0e107221 */ /* 0x040fe20000010100 */
[C---:B------:R-:W-:Y:S01]  /*2f50*/  FADD.FTZ R76, -R14.reuse, R79 ;  /* 0x0000004f0e4c7221 */ /* 0x040fe20000010100 */
[C---:B------:R-:W-:Y:S01]  /*2f60*/  FMUL.FTZ R24, R15.reuse, R24 ;  /* 0x000000180f187220 */ /* 0x040fe20000410000 */
[C---:B------:R-:W-:Y:S01]  /*2f70*/  FMUL.FTZ R60, R15.reuse, R60 ;  /* 0x0000003c0f3c7220 */ /* 0x040fe20000410000 */
[C---:B------:R-:W-:Y:S01]  /*2f80*/  FMUL.FTZ R64, R15.reuse, R64 ;  /* 0x000000400f407220 */ /* 0x040fe20000410000 */
[C---:B------:R-:W-:Y:S01]  /*2f90*/  FMUL.FTZ R74, R15.reuse, R100 ;  /* 0x000000640f4a7220 */ /* 0x040fe20000410000 */
[C---:B------:R-:W-:Y:S01]  /*2fa0*/  FMUL.FTZ R16, R15.reuse, R16 ;  /* 0x000000100f107220 */ /* 0x040fe20000410000 */
[C---:B------:R-:W-:Y:S01]  /*2fb0*/  FMUL.FTZ R68, R15.reuse, R68 ;  /* 0x000000440f447220 */ /* 0x040fe20000410000 */
[----:B------:R-:W-:Y:S01]  /*2fc0*/  FMUL.FTZ R76, R15, R76 ;  /* 0x0000004c0f4c7220 */ /* 0x000fe20000410000 */
[----:B------:R-:W-:Y:S01]  /*2fd0*/  FADD.FTZ R58, -R14, R67 ;  /* 0x000000430e3a7221 */ /* 0x000fe20000010100 */
[--C-:B------:R-:W-:Y:S01]  /*2fe0*/  FFMA.FTZ R59, R24, R27, R78.reuse ;  /* 0x0000001b183b7223 */ /* 0x100fe2000001004e */
[C-C-:B------:R-:W-:Y:S01]  /*2ff0*/  FFMA.FTZ R67, R27.reuse, R60, R78.reuse ;  /* 0x0000003c1b437223 */ /* 0x140fe2000001004e */
[C-C-:B------:R-:W-:Y:S01]  /*3000*/  FFMA.FTZ R72, R27.reuse, R64, R78.reuse ;  /* 0x000000401b487223 */ /* 0x140fe2000001004e */
[----:B------:R-:W-:Y:S01]  /*3010*/  FFMA.FTZ R19, R27, R74, R78 ;  /* 0x0000004a1b137223 */ /* 0x000fe2000001004e */
[--C-:B------:R-:W-:Y:S01]  /*3020*/  FFMA.FTZ R65, R16, R23, R98.reuse ;  /* 0x0000001710417223 */ /* 0x100fe20000010062 */
[C-C-:B------:R-:W-:Y:S01]  /*3030*/  FFMA.FTZ R71, R23.reuse, R20, R98.reuse ;  /* 0x0000001417477223 */ /* 0x140fe20000010062 */
[C-C-:B------:R-:W-:Y:S01]  /*3040*/  FFMA.FTZ R73, R23.reuse, R68, R98.reuse ;  /* 0x0000004417497223 */ /* 0x140fe20000010062 */
[----:B------:R-:W-:Y:S01]  /*3050*/  FFMA.FTZ R78, R23, R76, R98 ;  /* 0x0000004c174e7223 */ /* 0x000fe20000010062 */
[----:B------:R-:W-:Y:S01]  /*3060*/  FMUL.FTZ R26, R15, R26 ;  /* 0x0000001a0f1a7220 */ /* 0x000fe20000410000 */
[----:B------:R-:W-:-:S02]  /*3070*/  IMAD.MOV.U32 R98, RZ, RZ, RZ ;  /* 0x000000ffff627224 */ /* 0x000fc400078e00ff */
[----:B------:R-:W-:Y:S01]  /*3080*/  FMUL.FTZ R58, R15, R58 ;  /* 0x0000003a0f3a7220 */ /* 0x000fe20000410000 */
[----:B------:R-:W-:Y:S01]  /*3090*/  FMUL.FTZ R85, R17, -1.4426950216293334961 ;  /* 0xbfb8aa3b11557820 */ /* 0x000fe20000410000 */
[--C-:B------:R-:W-:Y:S01]  /*30a0*/  FFMA.FTZ R63, R26, R25, R82.reuse ;  /* 0x000000191a3f7223 */ /* 0x100fe20000010052 */
[----:B------:R-:W-:Y:S01]  /*30b0*/  FMUL.FTZ R94, R71, -1.4426950216293334961 ;  /* 0xbfb8aa3b475e7820 */ /* 0x000fe20000410000 */
[--C-:B------:R-:W-:Y:S01]  /*30c0*/  FFMA.FTZ R69, R25, R58, R82.reuse ;  /* 0x0000003a19457223 */ /* 0x100fe20000010052 */
[----:B------:R-:W-:Y:S01]  /*30d0*/  FADD.FTZ R14, -R14, R83 ;  /* 0x000000530e0e7221 */ /* 0x000fe20000010100 */
[----:B------:R-:W-:Y:S01]  /*30e0*/  FMUL.FTZ R86, R63, -1.4426950216293334961 ;  /* 0xbfb8aa3b3f567820 */ /* 0x000fe20000410000 */
[----:B------:R-:W-:Y:S01]  /*30f0*/  MUFU.EX2 R85, R85 ;  /* 0x0000005500557308 */ /* 0x000fe20000000800 */
[----:B------:R-:W-:Y:S01]  /*3100*/  FMUL.FTZ R88, R69, -1.4426950216293334961 ;  /* 0xbfb8aa3b45587820 */ /* 0x000fe20000410000 */
[C---:B------:R-:W-:Y:S01]  /*3110*/  FMUL.FTZ R66, R15.reuse, R66 ;  /* 0x000000420f427220 */ /* 0x040fe20000410000 */
[----:B------:R-:W-:Y:S01]  /*3120*/  FMUL.FTZ R14, R15, R14 ;  /* 0x0000000e0f0e7220 */ /* 0x000fe20000410000 */
[----:B------:R-:W-:Y:S01]  /*3130*/  FMUL.FTZ R80, R61, -1.4426950216293334961 ;  /* 0xbfb8aa3b3d507820 */ /* 0x000fe20000410000 */
[----:B------:R-:W-:Y:S01]  /*3140*/  FMUL.FTZ R96, R73, -1.4426950216293334961 ;  /* 0xbfb8aa3b49607820 */ /* 0x000fe20000410000 */
[C-C-:B------:R-:W-:Y:S01]  /*3150*/  FFMA.FTZ R18, R25.reuse, R66, R82.reuse ;  /* 0x0000004219127223 */ /* 0x140fe20000010052 */
[----:B------:R-:W-:Y:S01]  /*3160*/  FFMA.FTZ R79, R25, R14, R82 ;  /* 0x0000000e194f7223 */ /* 0x000fe20000010052 */
[----:B------:R-:W0:Y:S01]  /*3170*/  MUFU.EX2 R86, R86 ;  /* 0x0000005600567308 */ /* 0x000e220000000800 */
[----:B------:R-:W-:Y:S01]  /*3180*/  FMUL.FTZ R84, R65, -1.4426950216293334961 ;  /* 0xbfb8aa3b41547820 */ /* 0x000fe20000410000 */
[----:B------:R-:W-:Y:S01]  /*3190*/  FMUL.FTZ R81, R59, -1.4426950216293334961 ;  /* 0xbfb8aa3b3b517820 */ /* 0x000fe20000410000 */
[----:B------:R-:W-:Y:S01]  /*31a0*/  FMUL.FTZ R89, R67, -1.4426950216293334961 ;  /* 0xbfb8aa3b43597820 */ /* 0x000fe20000410000 */
[----:B------:R-:W-:Y:S01]  /*31b0*/  FMUL.FTZ R87, R78, -1.4426950216293334961 ;  /* 0xbfb8aa3b4e577820 */ /* 0x000fe20000410000 */
[----:B------:R-:W-:Y:S01]  /*31c0*/  FMUL.FTZ R92, R21, -1.4426950216293334961 ;  /* 0xbfb8aa3b155c7820 */ /* 0x000fe20000410000 */
[----:B------:R-:W-:Y:S01]  /*31d0*/  FMUL.FTZ R90, R72, -1.4426950216293334961 ;  /* 0xbfb8aa3b485a7820 */ /* 0x000fe20000410000 */
[----:B------:R-:W-:Y:S01]  /*31e0*/  FMUL.FTZ R91, R18, -1.4426950216293334961 ;  /* 0xbfb8aa3b125b7820 */ /* 0x000fe20000410000 */
[----:B------:R-:W1:Y:S01]  /*31f0*/  MUFU.EX2 R88, R88 ;  /* 0x0000005800587308 */ /* 0x000e620000000800 */
[----:B------:R-:W-:Y:S01]  /*3200*/  FMUL.FTZ R95, R75, -1.4426950216293334961 ;  /* 0xbfb8aa3b4b5f7820 */ /* 0x000fe20000410000 */
[----:B------:R-:W-:Y:S01]  /*3210*/  FMUL.FTZ R93, R19, -1.4426950216293334961 ;  /* 0xbfb8aa3b135d7820 */ /* 0x000fe20000410000 */
[----:B------:R-:W-:Y:S01]  /*3220*/  FMUL.FTZ R83, R79, -1.4426950216293334961 ;  /* 0xbfb8aa3b4f537820 */ /* 0x000fe20000410000 */
[----:B------:R-:W-:Y:S01]  /*3230*/  ULEA UR5, UR7, UR5, 0x18 ;  /* 0x0000000507057291 */ /* 0x000fe2000f8ec03f */
[----:B------:R-:W-:Y:S01]  /*3240*/  SHF.L.U32 R5, R5, 0x10, RZ ;  /* 0x0000001005057819 */ /* 0x000fe200000006ff */
[----:B------:R-:W-:Y:S01]  /*3250*/  ULOP3.LUT UR4, UR4, 0x1, URZ, 0x3c, !UPT ;  /* 0x0000000104047892 */ /* 0x000fe2000f8e3c3f */
[----:B------:R-:W-:Y:S01]  /*3260*/  SHF.L.U32 R6, R6, 0x10, RZ ;  /* 0x0000001006067819 */ /* 0x000fe200000006ff */
[----:B------:R-:W3:Y:S01]  /*3270*/  MUFU.EX2 R94, R94 ;  /* 0x0000005e005e7308 */ /* 0x000ee20000000800 */
[----:B0-----:R-:W-:Y:S01]  /*3280*/  FADD.FTZ R82, R86, 1 ;  /* 0x3f80000056527421 */ /* 0x001fe20000010000 */
[----:B------:R-:W-:Y:S01]  /*3290*/  FADD.FTZ R86, R85, 1 ;  /* 0x3f80000055567421 */ /* 0x000fe20000010000 */
[----:B------:R-:W-:-:S02]  /*32a0*/  SHF.L.U32 R54, R54, 0x10, RZ ;  /* 0x0000001036367819 */ /* 0x000fc400000006ff */
[----:B------:R-:W-:Y:S02]  /*32b0*/  SHF.L.U32 R53, R53, 0x10, RZ ;  /* 0x0000001035357819 */ /* 0x000fe400000006ff */
[----:B------:R-:W-:Y:S01]  /*32c0*/  SHF.L.U32 R12, R12, 0x10, RZ ;  /* 0x000000100c0c7819 */ /* 0x000fe200000006ff */
[----:B------:R-:W0:Y:S01]  /*32d0*/  MUFU.EX2 R80, R80 ;  /* 0x0000005000507308 */ /* 0x000e220000000800 */
[----:B-1----:R-:W-:Y:S01]  /*32e0*/  FADD.FTZ R85, R88, 1 ;  /* 0x3f80000058557421 */ /* 0x002fe20000010000 */
[----:B------:R-:W-:Y:S02]  /*32f0*/  SHF.L.U32 R52, R52, 0x10, RZ ;  /* 0x0000001034347819 */ /* 0x000fe400000006ff */
[----:B------:R-:W-:Y:S02]  /*3300*/  SHF.L.U32 R11, R11, 0x10, RZ ;  /* 0x000000100b0b7819 */ /* 0x000fe400000006ff */
[----:B------:R-:W-:Y:S02]  /*3310*/  SHF.L.U32 R10, R10, 0x10, RZ ;  /* 0x000000100a0a7819 */ /* 0x000fe400000006ff */
[----:B------:R-:W-:Y:S01]  /*3320*/  MUFU.EX2 R96, R96 ;  /* 0x0000006000607308 */ /* 0x000fe20000000800 */
[----:B---3--:R-:W-:Y:S01]  /*3330*/  FADD.FTZ R88, R94, 1 ;  /* 0x3f8000005e587421 */ /* 0x008fe20000010000 */
[----:B------:R-:W-:-:S02]  /*3340*/  SHF.L.U32 R51, R51, 0x10, RZ ;  /* 0x0000001033337819 */ /* 0x000fc400000006ff */
[----:B------:R-:W-:-:S04]  /*3350*/  SHF.L.U32 R50, R50, 0x10, RZ ;  /* 0x0000001032327819 */ /* 0x000fc800000006ff */
[----:B------:R-:W1:Y:S01]  /*3360*/  MUFU.EX2 R84, R84 ;  /* 0x0000005400547308 */ /* 0x000e620000000800 */
[----:B0-----:R-:W-:-:S07]  /*3370*/  FADD.FTZ R80, R80, 1 ;  /* 0x3f80000050507421 */ /* 0x001fce0000010000 */
[----:B------:R-:W0:Y:S08]  /*3380*/  MUFU.EX2 R81, R81 ;  /* 0x0000005100517308 */ /* 0x000e300000000800 */
[----:B------:R-:W3:Y:S01]  /*3390*/  MUFU.EX2 R89, R89 ;  /* 0x0000005900597308 */ /* 0x000ee20000000800 */
[----:B-1----:R-:W-:-:S07]  /*33a0*/  FADD.FTZ R84, R84, 1 ;  /* 0x3f80000054547421 */ /* 0x002fce0000010000 */
[----:B------:R-:W-:Y:S01]  /*33b0*/  MUFU.RCP R80, R80 ;  /* 0x0000005000507308 */ /* 0x000fe20000001000 */
[----:B0-----:R-:W-:-:S07]  /*33c0*/  FADD.FTZ R81, R81, 1 ;  /* 0x3f80000051517421 */ /* 0x001fce0000010000 */
[----:B------:R-:W-:Y:S01]  /*33d0*/  MUFU.RCP R84, R84 ;  /* 0x0000005400547308 */ /* 0x000fe20000001000 */
[----:B---3--:R-:W-:-:S07]  /*33e0*/  FADD.FTZ R89, R89, 1 ;  /* 0x3f80000059597421 */ /* 0x008fce0000010000 */
[----:B------:R-:W-:Y:S08]  /*33f0*/  MUFU.RCP R81, R81 ;  /* 0x0000005100517308 */ /* 0x000ff00000001000 */
[----:B------:R-:W-:Y:S08]  /*3400*/  MUFU.RCP R82, R82 ;  /* 0x0000005200527308 */ /* 0x000ff00000001000 */
[----:B------:R-:W-:Y:S08]  /*3410*/  MUFU.RCP R86, R86 ;  /* 0x0000005600567308 */ /* 0x000ff00000001000 */
[----:B------:R-:W-:Y:S08]  /*3420*/  MUFU.EX2 R87, R87 ;  /* 0x0000005700577308 */ /* 0x000ff00000000800 */
[----:B------:R-:W-:Y:S08]  /*3430*/  MUFU.RCP R89, R89 ;  /* 0x0000005900597308 */ /* 0x000ff00000001000 */
[----:B------:R-:W0:Y:S08]  /*3440*/  MUFU.RCP R85, R85 ;  /* 0x0000005500557308 */ /* 0x000e300000001000 */
[----:B------:R-:W-:Y:S08]  /*3450*/  MUFU.RCP R88, R88 ;  /* 0x0000005800587308 */ /* 0x000ff00000001000 */
[----:B------:R-:W1:Y:S01]  /*3460*/  MUFU.EX2 R92, R92 ;  /* 0x0000005c005c7308 */ /* 0x000e620000000800 */
[----:B0-----:R-:W-:-:S07]  /*3470*/  FADD.FTZ R104, -R85, 1 ;  /* 0x3f80000055687421 */ /* 0x001fce0000010100 */
[----:B------:R-:W0:Y:S08]  /*3480*/  MUFU.EX2 R90, R90 ;  /* 0x0000005a005a7308 */ /* 0x000e300000000800 */
[----:B------:R-:W3:Y:S01]  /*3490*/  MUFU.EX2 R91, R91 ;  /* 0x0000005b005b7308 */ /* 0x000ee20000000800 */
[----:B-1----:R-:W-:-:S07]  /*34a0*/  FADD.FTZ R92, R92, 1 ;  /* 0x3f8000005c5c7421 */ /* 0x002fce0000010000 */
[----:B------:R-:W1:Y:S01]  /*34b0*/  MUFU.EX2 R95, R95 ;  /* 0x0000005f005f7308 */ /* 0x000e620000000800 */
[----:B0-----:R-:W-:-:S07]  /*34c0*/  FADD.FTZ R90, R90, 1 ;  /* 0x3f8000005a5a7421 */ /* 0x001fce0000010000 */
[----:B------:R-:W0:Y:S01]  /*34d0*/  MUFU.EX2 R93, R93 ;  /* 0x0000005d005d7308 */ /* 0x000e220000000800 */
[----:B---3--:R-:W-:-:S07]  /*34e0*/  FADD.FTZ R91, R91, 1 ;  /* 0x3f8000005b5b7421 */ /* 0x008fce0000010000 */
[----:B------:R-:W-:Y:S01]  /*34f0*/  MUFU.EX2 R83, R83 ;  /* 0x0000005300537308 */ /* 0x000fe20000000800 */
[----:B-1----:R-:W-:-:S07]  /*3500*/  FADD.FTZ R95, R95, 1 ;  /* 0x3f8000005f5f7421 */ /* 0x002fce0000010000 */
[----:B------:R-:W1:Y:S01]  /*3510*/  MUFU.RCP R92, R92 ;  /* 0x0000005c005c7308 */ /* 0x000e620000001000 */
[----:B0-----:R-:W-:-:S07]  /*3520*/  FADD.FTZ R93, R93, 1 ;  /* 0x3f8000005d5d7421 */ /* 0x001fce0000010000 */
[----:B------:R-:W-:Y:S08]  /*3530*/  MUFU.RCP R90, R90 ;  /* 0x0000005a005a7308 */ /* 0x000ff00000001000 */
[----:B------:R-:W-:Y:S01]  /*3540*/  MUFU.RCP R91, R91 ;  /* 0x0000005b005b7308 */ /* 0x000fe20000001000 */
[----:B-1----:R-:W-:Y:S01]  /*3550*/  FADD.FTZ R106, -R92, 1 ;  /* 0x3f8000005c6a7421 */ /* 0x002fe20000010100 */
[----:B--2---:R-:W-:Y:S01]  /*3560*/  @!P0 FADD.FTZ R98, RZ, R2 ;  /* 0x00000002ff628221 */ /* 0x004fe20000010000 */
[----:B------:R-:W-:Y:S01]  /*3570*/  @!P0 FADD.FTZ R97, RZ, R3 ;  /* 0x00000003ff618221 */ /* 0x000fe20000010000 */
[----:B------:R-:W-:-:S03]  /*3580*/  LOP3.LUT P0, RZ, R30, 0xffffffef, RZ, 0xc0, !PT ;  /* 0xffffffef1eff7812 */ /* 0x000fc6000780c0ff */
[----:B------:R-:W0:Y:S04]  /*3590*/  SHFL.BFLY PT, R3, R98, 0x8, 0x1f ;  /* 0x0d001f0062037f89 */ /* 0x000e2800000e0000 */
[----:B------:R-:W1:Y:S01]  /*35a0*/  SHFL.BFLY PT, R2, R97, 0x8, 0x1f ;  /* 0x0d001f0061027f89 */ /* 0x000e6200000e0000 */
[----:B0-----:R-:W-:Y:S01]  /*35b0*/  FADD.FTZ R3, R3, R98 ;  /* 0x0000006203037221 */ /* 0x001fe20000010000 */
[----:B------:R-:W-:Y:S01]  /*35c0*/  FADD.FTZ R98, -R82, 1 ;  /* 0x3f80000052627421 */ /* 0x000fe20000010100 */
[----:B-1----:R-:W-:-:S03]  /*35d0*/  FADD.FTZ R2, R2, R97 ;  /* 0x0000006102027221 */ /* 0x002fc60000010000 */
[----:B------:R-:W0:Y:S01]  /*35e0*/  SHFL.BFLY PT, R94, R3, 0x4, 0x1f ;  /* 0x0c801f00035e7f89 */ /* 0x000e2200000e0000 */
[----:B------:R-:W-:Y:S01]  /*35f0*/  SHF.L.U32 R97, R47, 0x1, RZ ;  /* 0x000000012f617819 */ /* 0x000fe200000006ff */
[----:B------:R-:W-:Y:S01]  /*3600*/  FADD.FTZ R47, R96, 1 ;  /* 0x3f800000602f7421 */ /* 0x000fe20000010000 */
[----:B------:R-:W-:Y:S01]  /*3610*/  FFMA.FTZ R63, R63, R98, 1 ;  /* 0x3f8000003f3f7423 */ /* 0x000fe20000010062 */
[----:B------:R-:W1:Y:S01]  /*3620*/  SHFL.BFLY PT, R99, R2, 0x4, 0x1f ;  /* 0x0c801f0002637f89 */ /* 0x000e6200000e0000 */
[----:B------:R-:W-:Y:S01]  /*3630*/  LOP3.LUT R96, R97, 0xe, RZ, 0xc0, !PT ;  /* 0x0000000e61607812 */ /* 0x000fe200078ec0ff */
[----:B------:R-:W-:Y:S01]  /*3640*/  FADD.FTZ R98, -R89, 1 ;  /* 0x3f80000059627421 */ /* 0x000fe20000010100 */
[----:B------:R-:W-:Y:S01]  /*3650*/  FMUL.FTZ R82, R82, R63 ;  /* 0x0000003f52527220 */ /* 0x000fe20000410000 */
[----:B------:R-:W2:Y:S01]  /*3660*/  MUFU.RCP R47, R47 ;  /* 0x0000002f002f7308 */ /* 0x000ea20000001000 */
[----:B------:R-:W-:Y:S01]  /*3670*/  IADD3 R101, RZ, -R96, RZ ;  /* 0x80000060ff657210 */ /* 0x000fe20007ffe0ff */
[----:B------:R-:W-:Y:S01]  /*3680*/  FADD.FTZ R96, -R84, 1 ;  /* 0x3f80000054607421 */ /* 0x000fe20000010100 */
[----:B------:R-:W-:Y:S01]  /*3690*/  FFMA.FTZ R98, R67, R98, 1 ;  /* 0x3f80000043627423 */ /* 0x000fe20000010062 */
[----:B------:R-:W-:-:S02]  /*36a0*/  FMUL.FTZ R9, R9, R82 ;  /* 0x0000005209097220 */ /* 0x000fc40000410000 */
[----:B------:R-:W-:Y:S01]  /*36b0*/  FFMA.FTZ R65, R65, R96, 1 ;  /* 0x3f80000041417423 */ /* 0x000fe20000010060 */
[----:B------:R-:W-:Y:S01]  /*36c0*/  FADD.FTZ R96, -R86, 1 ;  /* 0x3f80000056607421 */ /* 0x000fe20000010100 */
[----:B------:R-:W-:Y:S02]  /*36d0*/  FMUL.FTZ R89, R89, R98 ;  /* 0x0000006259597220 */ /* 0x000fe40000410000 */
[----:B------:R-:W-:Y:S02]  /*36e0*/  FMUL.FTZ R84, R84, R65 ;  /* 0x0000004154547220 */ /* 0x000fe40000410000 */
[----:B------:R-:W-:Y:S02]  /*36f0*/  FMUL.FTZ R89, R54, R89 ;  /* 0x0000005936597220 */ /* 0x000fe40000410000 */
[----:B------:R-:W-:Y:S01]  /*3700*/  FMUL.FTZ R55, R55, R84 ;  /* 0x0000005437377220 */ /* 0x000fe20000410000 */
[----:B0-----:R-:W-:Y:S01]  /*3710*/  FADD.FTZ R97, R3, R94 ;  /* 0x0000005e03617221 */ /* 0x001fe20000010000 */
[----:B-1----:R-:W-:-:S04]  /*3720*/  FADD.FTZ R99, R2, R99 ;  /* 0x0000006302637221 */ /* 0x002fc80000010000 */
[----:B------:R-:W0:Y:S01]  /*3730*/  SHFL.BFLY PT, R100, R97, 0x2, 0x1f ;  /* 0x0c401f0061647f89 */ /* 0x000e2200000e0000 */
[----:B------:R-:W-:-:S04]  /*3740*/  IMAD.WIDE.U32 R2, R49, -0x33333333, RZ ;  /* 0xcccccccd31027825 */ /* 0x000fc800078e00ff */
[----:B------:R-:W-:Y:S01]  /*3750*/  FADD.FTZ R2, -R80, 1 ;  /* 0x3f80000050027421 */ /* 0x000fe20000010100 */
[----:B------:R-:W1:Y:S01]  /*3760*/  SHFL.BFLY PT, R102, R99, 0x2, 0x1f ;  /* 0x0c401f0063667f89 */ /* 0x000e6200000e0000 */
[----:B------:R3:W-:Y:S01]  /*3770*/  MUFU.RCP R49, R95 ;  /* 0x0000005f00317308 */ /* 0x0007e20000001000 */
[----:B------:R-:W-:Y:S01]  /*3780*/  LEA.HI R94, R3, R101, RZ, 0x19 ;  /* 0x00000065035e7211 */ /* 0x000fe200078fc8ff */
[----:B------:R-:W-:Y:S01]  /*3790*/  FFMA.FTZ R3, R61, R2, 1 ;  /* 0x3f8000003d037423 */ /* 0x000fe20000010002 */
[----:B------:R-:W-:-:S04]  /*37a0*/  FADD.FTZ R2, -R81, 1 ;  /* 0x3f80000051027421 */ /* 0x000fc80000010100 */
[----:B------:R-:W-:Y:S01]  /*37b0*/  FFMA.FTZ R2, R59, R2, 1 ;  /* 0x3f8000003b027423 */ /* 0x000fe20000010002 */
[----:B------:R-:W-:Y:S01]  /*37c0*/  FADD.FTZ R59, R87, 1 ;  /* 0x3f800000573b7421 */ /* 0x000fe20000010000 */
[----:B------:R-:W-:Y:S01]  /*37d0*/  FFMA.FTZ R87, R17, R96, 1 ;  /* 0x3f80000011577423 */ /* 0x000fe20000010060 */
[----:B------:R-:W-:Y:S01]  /*37e0*/  FFMA.FTZ R96, R69, R104, 1 ;  /* 0x3f80000045607423 */ /* 0x000fe20000010068 */
[----:B------:R-:W-:Y:S01]  /*37f0*/  FADD.FTZ R104, -R88, 1 ;  /* 0x3f80000058687421 */ /* 0x000fe20000010100 */
[----:B------:R-:W-:Y:S01]  /*3800*/  FMUL.FTZ R81, R81, R2 ;  /* 0x0000000251517220 */ /* 0x000fe20000410000 */
[----:B------:R-:W-:Y:S01]  /*3810*/  @!P0 SHF.R.U32.HI R2, RZ, 0x1, R30 ;  /* 0x00000001ff028819 */ /* 0x000fe2000001161e */
[----:B------:R-:W4:Y:S01]  /*3820*/  MUFU.RCP R59, R59 ;  /* 0x0000003b003b7308 */ /* 0x000f220000001000 */
[----:B------:R-:W-:Y:S01]  /*3830*/  FFMA.FTZ R71, R71, R104, 1 ;  /* 0x3f80000047477423 */ /* 0x000fe20000010068 */
[----:B--2---:R-:W-:Y:S01]  /*3840*/  FADD.FTZ R104, -R47, 1 ;  /* 0x3f8000002f687421 */ /* 0x004fe20000010100 */
[----:B------:R-:W-:Y:S01]  /*3850*/  @!P0 LOP3.LUT R63, R2, 0x7ffffff8, RZ, 0xc0, !PT ;  /* 0x7ffffff8023f8812 */ /* 0x000fe200078ec0ff */
[----:B------:R-:W-:Y:S01]  /*3860*/  FADD.FTZ R17, R83, 1 ;  /* 0x3f80000053117421 */ /* 0x000fe20000010000 */
[----:B0-----:R-:W-:Y:S01]  /*3870*/  FADD.FTZ R100, R97, R100 ;  /* 0x0000006461647221 */ /* 0x001fe20000010000 */
[----:B------:R-:W-:Y:S01]  /*3880*/  FFMA.FTZ R104, R73, R104, 1 ;  /* 0x3f80000049687423 */ /* 0x000fe20000010068 */
[----:B------:R-:W-:Y:S01]  /*3890*/  FADD.FTZ R83, -R90, 1 ;  /* 0x3f8000005a537421 */ /* 0x000fe20000010100 */
[----:B------:R0:W2:Y:S01]  /*38a0*/  MUFU.RCP R61, R93 ;  /* 0x0000005d003d7308 */ /* 0x0000a20000001000 */
[----:B-1----:R-:W-:Y:S01]  /*38b0*/  FADD.FTZ R102, R99, R102 ;  /* 0x0000006663667221 */ /* 0x002fe20000010000 */
[----:B------:R-:W1:Y:S01]  /*38c0*/  SHFL.BFLY PT, R67, R100, 0x1, 0x1f ;  /* 0x0c201f0064437f89 */ /* 0x000e6200000e0000 */
[----:B---3--:R-:W-:Y:S01]  /*38d0*/  FADD.FTZ R95, -R91, 1 ;  /* 0x3f8000005b5f7421 */ /* 0x008fe20000010100 */
[----:B------:R-:W-:Y:S01]  /*38e0*/  FMUL.FTZ R104, R47, R104 ;  /* 0x000000682f687220 */ /* 0x000fe20000410000 */
[----:B------:R-:W-:Y:S01]  /*38f0*/  FMUL.FTZ R4, R4, R81 ;  /* 0x0000005104047220 */ /* 0x000fe20000410000 */
[----:B------:R-:W3:Y:S01]  /*3900*/  SHFL.BFLY PT, R69, R102, 0x1, 0x1f ;  /* 0x0c201f0066457f89 */ /* 0x000ee200000e0000 */
[----:B------:R-:W-:Y:S01]  /*3910*/  FMUL.FTZ R87, R86, R87 ;  /* 0x0000005756577220 */ /* 0x000fe20000410000 */
[----:B------:R-:W5:Y:S01]  /*3920*/  MUFU.RCP R17, R17 ;  /* 0x0000001100117308 */ /* 0x000f620000001000 */
[----:B----4-:R-:W-:Y:S01]  /*3930*/  FADD.FTZ R73, -R59, 1 ;  /* 0x3f8000003b497421 */ /* 0x010fe20000010100 */
[----:B0-----:R-:W-:Y:S01]  /*3940*/  FFMA.FTZ R93, R21, R106, 1 ;  /* 0x3f800000155d7423 */ /* 0x001fe2000001006a */
[----:B------:R-:W-:Y:S01]  /*3950*/  FFMA.FTZ R21, R72, R83, 1 ;  /* 0x3f80000048157423 */ /* 0x000fe20000010053 */
[----:B------:R-:W-:Y:S01]  /*3960*/  FFMA.FTZ R106, R18, R95, 1 ;  /* 0x3f800000126a7423 */ /* 0x000fe2000001005f */
[----:B------:R-:W-:Y:S01]  /*3970*/  FFMA.FTZ R78, R78, R73, 1 ;  /* 0x3f8000004e4e7423 */ /* 0x000fe20000010049 */
[----:B------:R-:W-:Y:S01]  /*3980*/  FMUL.FTZ R73, R80, R3 ;  /* 0x0000000350497220 */ /* 0x000fe20000410000 */
[----:B------:R-:W-:Y:S01]  /*3990*/  FADD.FTZ R72, -R49, 1 ;  /* 0x3f80000031487421 */ /* 0x000fe20000010100 */
[----:B------:R-:W-:Y:S01]  /*39a0*/  FMUL.FTZ R96, R85, R96 ;  /* 0x0000006055607220 */ /* 0x000fe20000410000 */
[----:B--2---:R-:W-:Y:S01]  /*39b0*/  FADD.FTZ R18, -R61, 1 ;  /* 0x3f8000003d127421 */ /* 0x004fe20000010100 */
[----:B------:R-:W-:Y:S01]  /*39c0*/  FMUL.FTZ R88, R88, R71 ;  /* 0x0000004758587220 */ /* 0x000fe20000410000 */
[----:B------:R-:W-:Y:S01]  /*39d0*/  FFMA.FTZ R108, R75, R72, 1 ;  /* 0x3f8000004b6c7423 */ /* 0x000fe20000010048 */
[----:B------:R-:W-:Y:S01]  /*39e0*/  FMUL.FTZ R87, R6, R87 ;  /* 0x0000005706577220 */ /* 0x000fe20000410000 */
[----:B------:R-:W-:Y:S01]  /*39f0*/  FFMA.FTZ R72, R19, R18, 1 ;  /* 0x3f80000013487423 */ /* 0x000fe20000010012 */
[----:B------:R-:W-:Y:S01]  /*3a00*/  LEA R18, R94, UR5, 0x3 ;  /* 0x000000055e127c11 */ /* 0x000fe2000f8e18ff */
[----:B------:R-:W-:Y:S01]  /*3a10*/  FMUL.FTZ R53, R53, R88 ;  /* 0x0000005835357220 */ /* 0x000fe20000410000 */
[----:B------:R-:W-:Y:S01]  /*3a20*/  FMUL.FTZ R93, R92, R93 ;  /* 0x0000005d5c5d7220 */ /* 0x000fe20000410000 */
[----:B-----5:R-:W-:Y:S01]  /*3a30*/  FADD.FTZ R110, -R17, 1 ;  /* 0x3f800000116e7421 */ /* 0x020fe20000010100 */
[----:B-1----:R-:W-:Y:S01]  /*3a40*/  FADD.FTZ R67, R100, R67 ;  /* 0x0000004364437221 */ /* 0x002fe20000010000 */
[----:B------:R-:W-:Y:S01]  /*3a50*/  FMUL.FTZ R21, R90, R21 ;  /* 0x000000155a157220 */ /* 0x000fe20000410000 */
[----:B------:R-:W-:Y:S01]  /*3a60*/  FMUL.FTZ R91, R91, R106 ;  /* 0x0000006a5b5b7220 */ /* 0x000fe20000410000 */
[----:B------:R-:W-:Y:S01]  /*3a70*/  FFMA.FTZ R110, R79, R110, 1 ;  /* 0x3f8000004f6e7423 */ /* 0x000fe2000001006e */
[----:B---3--:R-:W-:Y:S01]  /*3a80*/  FADD.FTZ R3, R102, R69 ;  /* 0x0000004566037221 */ /* 0x008fe20000010000 */
[----:B------:R-:W-:Y:S01]  /*3a90*/  @!P0 FMUL.FTZ R2, R67, 2.4414062863797880709e-05 ;  /* 0x37cccccd43028820 */ /* 0x000fe20000410000 */
[----:B------:R-:W-:Y:S01]  /*3aa0*/  FMUL.FTZ R93, R12, R93 ;  /* 0x0000005d0c5d7220 */ /* 0x000fe20000410000 */
[----:B------:R-:W-:Y:S01]  /*3ab0*/  FMUL.FTZ R110, R17, R110 ;  /* 0x0000006e116e7220 */ /* 0x000fe20000410000 */
[----:B------:R-:W-:Y:S01]  /*3ac0*/  @!P0 FMUL.FTZ R3, R3, 2.4414062863797880709e-05 ;  /* 0x37cccccd03038820 */ /* 0x000fe20000410000 */
[----:B------:R-:W-:Y:S01]  /*3ad0*/  FMUL.FTZ R17, R5, R104 ;  /* 0x0000006805117220 */ /* 0x000fe20000410000 */
[----:B------:R-:W-:Y:S01]  /*3ae0*/  FMUL.FTZ R21, R52, R21 ;  /* 0x0000001534157220 */ /* 0x000fe20000410000 */
[----:B------:R-:W-:Y:S01]  /*3af0*/  FMUL.FTZ R49, R49, R108 ;  /* 0x0000006c31317220 */ /* 0x000fe20000410000 */
[----:B------:R-:W-:Y:S01]  /*3b00*/  FMUL.FTZ R72, R61, R72 ;  /* 0x000000483d487220 */ /* 0x000fe20000410000 */
[----:B------:R0:W-:Y:S01]  /*3b10*/  @!P0 STS.64 [R63+UR5], R2 ;  /* 0x000000023f008988 */ /* 0x0001e20008000a05 */
[----:B------:R-:W-:Y:S01]  /*3b20*/  FMUL.FTZ R59, R59, R78 ;  /* 0x0000004e3b3b7220 */ /* 0x000fe20000410000 */
[----:B------:R-:W-:Y:S01]  /*3b30*/  FMUL.FTZ R47, R11, R110 ;  /* 0x0000006e0b2f7220 */ /* 0x000fe20000410000 */
[----:B------:R-:W-:Y:S01]  /*3b40*/  FMUL.FTZ R49, R10, R49 ;  /* 0x000000310a317220 */ /* 0x000fe20000410000 */
[----:B------:R-:W-:Y:S01]  /*3b50*/  BAR.SYNC.DEFER_BLOCKING 0x0 ;  /* 0x0000000000007b1d */ /* 0x000fe20000010000 */
[----:B------:R-:W-:Y:S01]  /*3b60*/  FMUL.FTZ R51, R51, R72 ;  /* 0x0000004833337220 */ /* 0x000fe20000410000 */
[----:B------:R-:W-:Y:S01]  /*3b70*/  FMUL.FTZ R59, R50, R59 ;  /* 0x0000003b323b7220 */ /* 0x000fe20000410000 */
[----:B0-----:R-:W-:Y:S01]  /*3b80*/  FMUL.FTZ R3, R8, R73 ;  /* 0x0000004908037220 */ /* 0x001fe20000410000 */
[----:B------:R-:W-:Y:S01]  /*3b90*/  SHF.L.U32 R2, R13, 0x10, RZ ;  /* 0x000000100d027819 */ /* 0x000fe200000006ff */
[----:B------:R-:W-:-:S04]  /*3ba0*/  FMUL.FTZ R13, R7, R96 ;  /* 0x00000060070d7220 */ /* 0x000fc80000410000 */
[----:B------:R-:W-:Y:S01]  /*3bb0*/  FMUL.FTZ R91, R2, R91 ;  /* 0x0000005b025b7220 */ /* 0x000fe20000410000 */
[----:B------:R-:W-:Y:S01]  /*3bc0*/  IADD3 R2, P0, R40, UR8, RZ ;  /* 0x0000000828027c10 */ /* 0x000fe2000ff1e0ff */
[----:B------:R-:W0:Y:S02]  /*3bd0*/  LDS.64 R18, [R18] ;  /* 0x0000000012127984 */ /* 0x000e240000000a00 */
[--C-:B0-----:R-:W-:Y:S01]  /*3be0*/  FFMA.FTZ R3, R57, R3, -R18.reuse ;  /* 0x0000000339037223 */ /* 0x101fe20000010812 */
[--C-:B------:R-:W-:Y:S01]  /*3bf0*/  FFMA.FTZ R4, R27, R4, -R18.reuse ;  /* 0x000000041b047223 */ /* 0x100fe20000010812 */
[--C-:B------:R-:W-:Y:S01]  /*3c00*/  FFMA.FTZ R5, R25, R9, -R18.reuse ;  /* 0x0000000919057223 */ /* 0x100fe20000010812 */
[----:B------:R-:W-:Y:S01]  /*3c10*/  FFMA.FTZ R55, R23, R55, -R18 ;  /* 0x0000003717377223 */ /* 0x000fe20000010812 */
[-C--:B------:R-:W-:Y:S01]  /*3c20*/  FFMA.FTZ R22, R22, -R19.reuse, R3 ;  /* 0x8000001316167223 */ /* 0x080fe20000010003 */
[C---:B------:R-:W-:Y:S01]  /*3c30*/  FFMA.FTZ R4, -R19.reuse, R24, R4 ;  /* 0x0000001813047223 */ /* 0x040fe20000010104 */
[----:B------:R-:W-:Y:S01]  /*3c40*/  FFMA.FTZ R26, R26, -R19, R5 ;  /* 0x800000131a1a7223 */ /* 0x000fe20000010005 */
[----:B------:R-:W-:Y:S01]  /*3c50*/  FFMA.FTZ R16, -R19, R16, R55 ;  /* 0x0000001013107223 */ /* 0x000fe20000010137 */
[--C-:B------:R-:W-:Y:S01]  /*3c60*/  FFMA.FTZ R7, R57, R87, -R18.reuse ;  /* 0x0000005739077223 */ /* 0x100fe20000010812 */
[--C-:B------:R-:W-:Y:S01]  /*3c70*/  FFMA.FTZ R89, R27, R89, -R18.reuse ;  /* 0x000000591b597223 */ /* 0x100fe20000010812 */
[--C-:B------:R-:W-:Y:S01]  /*3c80*/  FFMA.FTZ R9, R25, R13, -R18.reuse ;  /* 0x0000000d19097223 */ /* 0x100fe20000010812 */
[--C-:B------:R-:W-:Y:S01]  /*3c90*/  FFMA.FTZ R53, R23, R53, -R18.reuse ;  /* 0x0000003517357223 */ /* 0x100fe20000010812 */
[C---:B------:R-:W-:Y:S01]  /*3ca0*/  FMUL.FTZ R22, R15.reuse, R22 ;  /* 0x000000160f167220 */ /* 0x040fe20000410000 */
[C---:B------:R-:W-:Y:S01]  /*3cb0*/  FMUL.FTZ R3, R15.reuse, R4 ;  /* 0x000000040f037220 */ /* 0x040fe20000410000 */
[C---:B------:R-:W-:Y:S01]  /*3cc0*/  FMUL.FTZ R26, R15.reuse, R26 ;  /* 0x0000001a0f1a7220 */ /* 0x040fe20000410000 */
[----:B------:R-:W-:Y:S01]  /*3cd0*/  FMUL.FTZ R5, R15, R16 ;  /* 0x000000100f057220 */ /* 0x000fe20000410000 */
        /* <DEDUP_REMOVED lines=8> */
[----:B------:R-:W-:Y:S01]  /*3d60*/  F2FP.BF16.F32.PACK_AB R22, R3, R22 ;  /* 0x000000160316723e */ /* 0x000fe200000010ff */
[----:B------:R-:W-:Y:S01]  /*3d70*/  FMUL.FTZ R56, R15, R56 ;  /* 0x000000380f387220 */ /* 0x000fe20000410000 */
[----:B------:R-:W-:Y:S01]  /*3d80*/  F2FP.BF16.F32.PACK_AB R26, R5, R26 ;  /* 0x0000001a051a723e */ /* 0x000fe200000010ff */
        /* <DEDUP_REMOVED lines=10> */
[----:B------:R-:W-:Y:S01]  /*3e30*/  IADD3.X R3, R39, UR9, RZ, P0, !PT ;  /* 0x0000000927037c10 */ /* 0x000fe200087fe4ff */
[----:B------:R-:W-:Y:S01]  /*3e40*/  FFMA.FTZ R18, R23, R59, -R18 ;  /* 0x0000003b17127223 */ /* 0x000fe20000010812 */
[----:B------:R-:W-:Y:S01]  /*3e50*/  PRMT R6, R22, 0x7632, R6 ;  /* 0x0000763216067816 */ /* 0x000fe20000000006 */
[C---:B------:R-:W-:Y:S01]  /*3e60*/  FMUL.FTZ R62, R15.reuse, R62 ;  /* 0x0000003e0f3e7220 */ /* 0x040fe20000410000 */
[----:B------:R-:W-:Y:S01]  /*3e70*/  PRMT R8, R26, 0x7632, R8 ;  /* 0x000076321a087816 */ /* 0x000fe20000000008 */
[----:B------:R-:W-:Y:S01]  /*3e80*/  FMUL.FTZ R9, R15, R64 ;  /* 0x000000400f097220 */ /* 0x000fe20000410000 */
[----:B------:R-:W-:Y:S01]  /*3e90*/  IADD3 R4, P0, R41, UR8, RZ ;  /* 0x0000000829047c10 */ /* 0x000fe2000ff1e0ff */
[----:B------:R-:W-:Y:S01]  /*3ea0*/  FMUL.FTZ R66, R15, R66 ;  /* 0x000000420f427220 */ /* 0x000fe20000410000 */
[----:B------:R-:W-:Y:S01]  /*3eb0*/  F2FP.BF16.F32.PACK_AB R56, R5, R56 ;  /* 0x000000380538723e */ /* 0x000fe200000010ff */
[----:B------:R-:W-:Y:S01]  /*3ec0*/  FMUL.FTZ R11, R15, R68 ;  /* 0x000000440f0b7220 */ /* 0x000fe20000410000 */
[----:B------:R-:W-:Y:S01]  /*3ed0*/  F2FP.BF16.F32.PACK_AB R58, R7, R58 ;  /* 0x0000003a073a723e */ /* 0x000fe200000010ff */
[-C--:B------:R-:W-:Y:S01]  /*3ee0*/  FFMA.FTZ R70, R70, -R19.reuse, R57 ;  /* 0x8000001346467223 */ /* 0x080fe20000010039 */
[C---:B------:R-:W-:Y:S01]  /*3ef0*/  FFMA.FTZ R74, -R19.reuse, R74, R51 ;  /* 0x0000004a134a7223 */ /* 0x040fe20000010133 */
[----:B------:R-:W-:Y:S01]  /*3f00*/  FFMA.FTZ R14, R14, -R19, R25 ;  /* 0x800000130e0e7223 */ /* 0x000fe20000010019 */
[----:B------:R-:W-:Y:S01]  /*3f10*/  FFMA.FTZ R18, -R19, R76, R18 ;  /* 0x0000004c13127223 */ /* 0x000fe20000010112 */
[----:B------:R-:W-:Y:S01]  /*3f20*/  STG.E.U16 desc[UR10][R2.64], R22 ;  /* 0x0000001602007986 */ /* 0x000fe2000c10150a */
[----:B------:R-:W-:Y:S01]  /*3f30*/  IADD3.X R5, R42, UR9, RZ, P0, !PT ;  /* 0x000000092a057c10 */ /* 0x000fe200087fe4ff */
[C---:B------:R-:W-:Y:S01]  /*3f40*/  FMUL.FTZ R70, R15.reuse, R70 ;  /* 0x000000460f467220 */ /* 0x040fe20000410000 */
[----:B------:R-:W-:Y:S01]  /*3f50*/  PRMT R7, R56, 0x7632, R7 ;  /* 0x0000763238077816 */ /* 0x000fe20000000007 */
[----:B------:R0:W-:Y:S01]  /*3f60*/  STG.E.U16 desc[UR10][R2.64+0x2], R6 ;  /* 0x0000020602007986 */ /* 0x0001e2000c10150a */
[C---:B------:R-:W-:Y:S01]  /*3f70*/  FMUL.FTZ R13, R15.reuse, R74 ;  /* 0x0000004a0f0d7220 */ /* 0x040fe20000410000 */
[----:B------:R-:W-:Y:S01]  /*3f80*/  FMUL.FTZ R14, R15, R14 ;  /* 0x0000000e0f0e7220 */ /* 0x000fe20000410000 */
[----:B------:R-:W-:Y:S01]  /*3f90*/  F2FP.BF16.F32.PACK_AB R62, R9, R62 ;  /* 0x0000003e093e723e */ /* 0x000fe200000010ff */
[----:B------:R-:W-:Y:S01]  /*3fa0*/  STG.E.U16 desc[UR10][R2.64+0x4], R26 ;  /* 0x0000041a02007986 */ /* 0x000fe2000c10150a */
[----:B------:R-:W-:Y:S01]  /*3fb0*/  F2FP.BF16.F32.PACK_AB R66, R11, R66 ;  /* 0x000000420b42723e */ /* 0x000fe200000010ff */
[----:B------:R-:W-:Y:S01]  /*3fc0*/  FMUL.FTZ R15, R15, R18 ;  /* 0x000000120f0f7220 */ /* 0x000fe20000410000 */
[----:B------:R-:W-:Y:S01]  /*3fd0*/  F2FP.BF16.F32.PACK_AB R70, R13, R70 ;  /* 0x000000460d46723e */ /* 0x000fe200000010ff */
[----:B------:R1:W-:Y:S01]  /*3fe0*/  STG.E.U16 desc[UR10][R2.64+0x6], R8 ;  /* 0x0000060802007986 */ /* 0x0003e2000c10150a */
[----:B------:R-:W-:-:S02]  /*3ff0*/  MOV R47, R0 ;  /* 0x00000000002f7202 */ /* 0x000fc40000000f00 */
[----:B------:R-:W-:Y:S01]  /*4000*/  F2FP.BF16.F32.PACK_AB R14, R15, R14 ;  /* 0x0000000e0f0e723e */ /* 0x000fe200000010ff */
[----:B------:R-:W-:Y:S01]  /*4010*/  STG.E.U16 desc[UR10][R4.64], R56 ;  /* 0x0000003804007986 */ /* 0x000fe2000c10150a */
[----:B0-----:R-:W-:-:S03]  /*4020*/  IADD3 R6, P0, R43, UR8, RZ ;  /* 0x000000082b067c10 */ /* 0x001fc6000ff1e0ff */
[----:B------:R0:W-:Y:S01]  /*4030*/  STG.E.U16 desc[UR10][R4.64+0x2], R7 ;  /* 0x0000020704007986 */ /* 0x0001e2000c10150a */
[----:B-1----:R-:W-:-:S03]  /*4040*/  PRMT R3, R58, 0x7632, R3 ;  /* 0x000076323a037816 */ /* 0x002fc60000000003 */
[----:B------:R-:W-:Y:S01]  /*4050*/  STG.E.U16 desc[UR10][R4.64+0x4], R58 ;  /* 0x0000043a04007986 */ /* 0x000fe2000c10150a */
[----:B------:R-:W-:-:S03]  /*4060*/  PRMT R8, R66, 0x7632, R8 ;  /* 0x0000763242087816 */ /* 0x000fc60000000008 */
[----:B------:R1:W-:Y:S01]  /*4070*/  STG.E.U16 desc[UR10][R4.64+0x6], R3 ;  /* 0x0000060304007986 */ /* 0x0003e2000c10150a */
[----:B0-----:R-:W-:Y:S02]  /*4080*/  IADD3.X R7, R44, UR9, RZ, P0, !PT ;  /* 0x000000092c077c10 */ /* 0x001fe400087fe4ff */
[----:B------:R-:W-:-:S03]  /*4090*/  IADD3 R2, P0, R45, UR8, RZ ;  /* 0x000000082d027c10 */ /* 0x000fc6000ff1e0ff */
[----:B------:R-:W-:Y:S01]  /*40a0*/  STG.E.U16 desc[UR10][R6.64], R62 ;  /* 0x0000003e06007986 */ /* 0x000fe2000c10150a */
[----:B-1----:R-:W-:-:S03]  /*40b0*/  PRMT R5, R62, 0x7632, R5 ;  /* 0x000076323e057816 */ /* 0x002fc60000000005 */
[----:B------:R-:W-:Y:S01]  /*40c0*/  STG.E.U16 desc[UR10][R6.64+0x4], R66 ;  /* 0x0000044206007986 */ /* 0x000fe2000c10150a */
[----:B------:R-:W-:Y:S02]  /*40d0*/  IADD3.X R3, R46, UR9, RZ, P0, !PT ;  /* 0x000000092e037c10 */ /* 0x000fe400087fe4ff */
[----:B------:R-:W-:Y:S01]  /*40e0*/  PRMT R4, R70, 0x7632, R4 ;  /* 0x0000763246047816 */ /* 0x000fe20000000004 */
[----:B------:R-:W-:Y:S01]  /*40f0*/  STG.E.U16 desc[UR10][R6.64+0x2], R5 ;  /* 0x0000020506007986 */ /* 0x000fe2000c10150a */
[----:B------:R-:W-:-:S03]  /*4100*/  ISETP.GE.U32.AND P0, PT, R0, UR12, PT ;  /* 0x0000000c00007c0c */ /* 0x000fc6000bf06070 */
[----:B------:R0:W-:Y:S01]  /*4110*/  STG.E.U16 desc[UR10][R6.64+0x6], R8 ;  /* 0x0000060806007986 */ /* 0x0001e2000c10150a */
[----:B------:R-:W-:-:S03]  /*4120*/  ISETP.GE.AND.EX P0, PT, R48, UR6, PT, P0 ;  /* 0x0000000630007c0c */ /* 0x000fc6000bf06300 */
[----:B------:R1:W-:Y:S04]  /*4130*/  STG.E.U16 desc[UR10][R2.64], R70 ;  /* 0x0000004602007986 */ /* 0x0003e8000c10150a */
[----:B------:R1:W-:Y:S01]  /*4140*/  STG.E.U16 desc[UR10][R2.64+0x2], R4 ;  /* 0x0000020402007986 */ /* 0x0003e2000c10150a */
[----:B0-----:R-:W-:-:S03]  /*4150*/  PRMT R7, R14, 0x7632, R7 ;  /* 0x000076320e077816 */ /* 0x001fc60000000007 */
[----:B------:R1:W-:Y:S04]  /*4160*/  STG.E.U16 desc[UR10][R2.64+0x4], R14 ;  /* 0x0000040e02007986 */ /* 0x0003e8000c10150a */
[----:B------:R1:W-:Y:S01]  /*4170*/  STG.E.U16 desc[UR10][R2.64+0x6], R7 ;  /* 0x0000060702007986 */ /* 0x0003e2000c10150a */
[----:B------:R-:W-:Y:S05]  /*4180*/  @!P0 BRA `(.L_x_884) ;  /* 0xffffffc000d08947 */ /* 0x000fea000383ffff */
.L_x_872:
[----:B------:R-:W-:-:S05]  /*4190*/  IMAD R28, R28, 0x10, R29 ;  /* 0x000000101c1c7824 */ /* 0x000fca00078e021d */
[----:B------:R-:W-:-:S04]  /*41a0*/  SHF.L.U32 R28, R28, 0x5, RZ ;  /* 0x000000051c1c7819 */ /* 0x000fc800000006ff */
[----:B------:R-:W-:-:S13]  /*41b0*/  ISETP.GT.AND P0, PT, R28, 0x9ff, PT ;  /* 0x000009ff1c00780c */ /* 0x000fda0003f04270 */
[----:B------:R-:W-:Y:S05]  /*41c0*/  @P0 EXIT ;  /* 0x000000000000094d */ /* 0x000fea0003800000 */
[----:B------:R-:W2:Y:S01]  /*41d0*/  S2R R0, SR_TID.X ;  /* 0x0000000000007919 */ /* 0x000ea20000002100 */
[----:B-1----:R-:W0:Y:S01]  /*41e0*/  LDC.64 R4, c[0x0][0x258] ;  /* 0x00009600ff047b82 */ /* 0x002e220000000a00 */
[----:B------:R-:W-:Y:S01]  /*41f0*/  HFMA2.MMA R10, -RZ, RZ, 0, 1.1920928955078125e-06 ;  /* 0x00000014ff0a7435 */ /* 0x000fe200000001ff */
[C---:B0-----:R-:W-:Y:S02]  /*4200*/  SHF.L.U32 R3, R4.reuse, 0x4, RZ ;  /* 0x0000000404037819 */ /* 0x041fe400000006ff */
[----:B------:R-:W-:Y:S02]  /*4210*/  SHF.L.U64.HI R4, R4, 0x4, R5 ;  /* 0x0000000404047819 */ /* 0x000fe40000010205 */
[--C-:B--2---:R-:W-:Y:S02]  /*4220*/  SHF.R.U32.HI R2, RZ, 0x5, R0.reuse ;  /* 0x00000005ff027819 */ /* 0x104fe40000011600 */
        /* <DEDUP_REMOVED lines=12> */
[----:B------:R-:W-:Y:S02]  /*42f0*/  IADD3.X R15, RZ, RZ, RZ, P0, !PT ;  /* 0x000000ffff0f7210 */ /* 0x000fe400007fe4ff */
[----:B------:R-:W-:Y:S02]  /*4300*/  MOV R14, R13 ;  /* 0x0000000d000e7202 */ /* 0x000fe40000000f00 */
[----:B------:R-:W-:Y:S02]  /*4310*/  IADD3 RZ, P0, R9, R12, RZ ;  /* 0x0000000c09ff7210 */ /* 0x000fe40007f1e0ff */
[----:B------:R-:W-:Y:S02]  /*4320*/  IADD3 R8, R10, R11, RZ ;  /* 0x0000000b0a087210 */ /* 0x000fe40007ffe0ff */
[----:B------:R-:W-:Y:S01]  /*4330*/  MOV R9, R28 ;  /* 0x0000001c00097202 */ /* 0x000fe20000000f00 */
[----:B------:R-:W-:-:S04]  /*4340*/  IMAD.WIDE.U32.X R12, R6, -0x33333334, R14, P0 ;  /* 0xcccccccc060c7825 */ /* 0x000fc800000e040e */
[----:B------:R-:W-:Y:S01]  /*4350*/  IMAD.WIDE.U32 R10, R8, -0x33333333, RZ ;  /* 0xcccccccd080a7825 */ /* 0x000fe200078e00ff */
[----:B------:R-:W-:Y:S02]  /*4360*/  SHF.R.U64 R14, R12, 0x3, R13 ;  /* 0x000000030c0e7819 */ /* 0x000fe4000000120d */
[C---:B------:R-:W-:Y:S02]  /*4370*/  IADD3 R13, P0, R2.reuse, 0xa, RZ ;  /* 0x0000000a020d7810 */ /* 0x040fe40007f1e0ff */
[----:B------:R-:W-:Y:S02]  /*4380*/  LEA.HI R15, R11, 0x1, RZ, 0x1c ;  /* 0x000000010b0f7811 */ /* 0x000fe400078fe0ff */
[----:B------:R-:W-:Y:S02]  /*4390*/  IADD3 R12, P1, R2, 0x14, RZ ;  /* 0x00000014020c7810 */ /* 0x000fe40007f3e0ff */
[----:B------:R-:W-:Y:S02]  /*43a0*/  IADD3 R14, R14, 0x1, RZ ;  /* 0x000000010e0e7810 */ /* 0x000fe40007ffe0ff */
[----:B------:R-:W-:-:S02]  /*43b0*/  IADD3.X R11, RZ, RZ, RZ, P0, !PT ;  /* 0x000000ffff0b7210 */ /* 0x000fc400007fe4ff */
[----:B------:R-:W-:Y:S02]  /*43c0*/  IADD3.X R10, RZ, RZ, RZ, P1, !PT ;  /* 0x000000ffff0a7210 */ /* 0x000fe40000ffe4ff */
[----:B------:R-:W-:Y:S02]  /*43d0*/  LOP3.LUT R15, R15, 0x3, RZ, 0xc0, !PT ;  /* 0x000000030f0f7812 */ /* 0x000fe400078ec0ff */
[----:B------:R-:W-:-:S07]  /*43e0*/  LOP3.LUT R14, R14, 0x3, RZ, 0xc0, !PT ;  /* 0x000000030e0e7812 */ /* 0x000fce00078ec0ff */
.L_x_901:
        /* <DEDUP_REMOVED lines=33> */
[----:B------:R-:W-:Y:S02]  /*4600*/  MOV R26, R12 ;  /* 0x0000000c001a7202 */ /* 0x000fe40000000f00 */
[----:B------:R-:W-:Y:S02]  /*4610*/  MOV R27, R10 ;  /* 0x0000000a001b7202 */ /* 0x000fe40000000f00 */
[----:B------:R-:W-:Y:S02]  /*4620*/  @P1 MOV R26, R35 ;  /* 0x00000023001a1202 */ /* 0x000fe40000000f00 */
[----:B------:R-:W-:Y:S01]  /*4630*/  @P1 MOV R27, R34 ;  /* 0x00000022001b1202 */ /* 0x000fe20000000f00 */
[----:B--2---:R-:W-:Y:S01]  /*4640*/  FADD.FTZ R31, R31, R20 ;  /* 0x000000141f1f7221 */ /* 0x004fe20000010000 */
[----:B------:R-:W-:-:S03]  /*4650*/  FADD.FTZ R30, R30, R21 ;  /* 0x000000151e1e7221 */ /* 0x000fc60000010000 */
[----:B---3--:R-:W-:Y:S01]  /*4660*/  @P1 FADD.FTZ R31, R31, R22 ;  /* 0x000000161f1f1221 */ /* 0x008fe20000010000 */
[----:B------:R-:W-:-:S07]  /*4670*/  @P1 FADD.FTZ R30, R30, R23 ;  /* 0x000000171e1e1221 */ /* 0x000fce0000010000 */
.L_x_888:
[----:B------:R-:W-:Y:S05]  /*4680*/  BSYNC B1 ;  /* 0x0000000000017941 */ /* 0x000fea0003800000 */
.L_x_887:
[----:B------:R-:W-:Y:S05]  /*4690*/  @!P0 BRA `(.L_x_886) ;  /* 0x0000000400fc8947 */ /* 0x000fea0003800000 */
[C---:B------:R-:W-:Y:S01]  /*46a0*/  SHF.L.U64.HI R17, R16.reuse, 0x1, R17 ;  /* 0x0000000110117819 */ /* 0x040fe20000010211 */
[----:B------:R-:W-:Y:S01]  /*46b0*/  IMAD R19, R27, 0x1400, RZ ;  /* 0x000014001b137824 */ /* 0x000fe200078e02ff */
[----:B------:R-:W-:Y:S01]  /*46c0*/  SHF.L.U32 R16, R16, 0x1, RZ ;  /* 0x0000000110107819 */ /* 0x000fe200000006ff */
[----:B------:R-:W-:Y:S01]  /*46d0*/  ULDC.64 UR4, c[0x0][0x260] ;  /* 0x0000980000047ab9 */ /* 0x000fe20000000a00 */
[C---:B------:R-:W-:Y:S01]  /*46e0*/  IADD3 R18, P2, -R26.reuse, R3, RZ ;  /* 0x000000031a127210 */ /* 0x040fe20007f5e1ff */
[----:B------:R-:W-:Y:S02]  /*46f0*/  BSSY B1, `(.L_x_889) ;  /* 0x0000046000017945 */ /* 0x000fe40003800000 */
[----:B------:R-:W-:Y:S01]  /*4700*/  IMAD.WIDE.U32 R16, R26, 0x1400, R16 ;  /* 0x000014001a107825 */ /* 0x000fe200078e0010 */
[----:B------:R-:W-:-:S03]  /*4710*/  ISETP.GT.U32.AND P0, PT, R18, 0x78, PT ;  /* 0x000000781200780c */ /* 0x000fc60003f04070 */
[----:B------:R-:W-:Y:S01]  /*4720*/  IMAD.X R20, R4, 0x1, ~R27, P2 ;  /* 0x0000000104147824 */ /* 0x000fe200010e0e1b */
[----:B------:R-:W-:Y:S02]  /*4730*/  IADD3 R19, R17, R19, RZ ;  /* 0x0000001311137210 */ /* 0x000fe40007ffe0ff */
        /* <DEDUP_REMOVED lines=10> */
.L_x_891:
        /* <DEDUP_REMOVED lines=55> */
.L_x_890:
[----:B------:R-:W-:Y:S05]  /*4b50*/  BSYNC B1 ;  /* 0x0000000000017941 */ /* 0x000fea0003800000 */
.L_x_889:
        /* <DEDUP_REMOVED lines=35> */
.L_x_893:
[----:B------:R-:W-:Y:S05]  /*4d90*/  BSYNC B1 ;  /* 0x0000000000017941 */ /* 0x000fea0003800000 */
.L_x_892:
        /* <DEDUP_REMOVED lines=15> */
.L_x_886:
[----:B------:R-:W-:Y:S05]  /*4e90*/  BSYNC B0 ;  /* 0x0000000000007941 */ /* 0x000fea0003800000 */
.L_x_885:
        /* <DEDUP_REMOVED lines=18> */
[----:B------:R-:W-:Y:S02]  /*4fc0*/  @!P0 SHF.R.U32.HI R7, RZ, 0x4, R0 ;  /* 0x00000004ff078819 */ /* 0x000fe40000011600 */
[C---:B0-----:R-:W-:Y:S02]  /*4fd0*/  @!P0 SHF.L.U32 R16, R36.reuse, 0x1, RZ ;  /* 0x0000000124108819 */ /* 0x041fe400000006ff */
[----:B------:R-:W-:Y:S02]  /*4fe0*/  @!P0 LEA R18, R36, UR4, 0x7 ;  /* 0x0000000424128c11 */ /* 0x000fe4000f8e38ff */
[----:B------:R-:W-:-:S05]  /*4ff0*/  @!P0 LOP3.LUT R17, R7, R16, RZ, 0x3c, !PT ;  /* 0x0000001007118212 */ /* 0x000fca00078e3cff */
[----:B------:R-:W-:Y:S01]  /*5000*/  @!P0 IMAD R18, R17, 0x4, R18 ;  /* 0x0000000411128824 */ /* 0x000fe200078e0212 */
[----:B------:R-:W-:-:S06]  /*5010*/  CS2R R16, SRZ ;  /* 0x0000000000107805 */ /* 0x000fcc000001ff00 */
[----:B------:R0:W1:Y:S04]  /*5020*/  @!P0 LDS R16, [R18] ;  /* 0x0000000012108984 */ /* 0x0000680000000800 */
[----:B------:R0:W2:Y:S01]  /*5030*/  @!P0 LDS R17, [R18+0x500] ;  /* 0x0005000012118984 */ /* 0x0000a20000000800 */
[----:B------:R-:W-:Y:S05]  /*5040*/  BRA.DIV UR5, `(.L_x_897) ;  /* 0x00000012057c7947 */ /* 0x000fea000b800000 */
[----:B------:R-:W-:Y:S02]  /*5050*/  MOV R21, 0xffff ;  /* 0x0000ffff00157802 */ /* 0x000fe40000000f00 */
[----:B------:R-:W-:Y:S02]  /*5060*/  MOV R20, 0xffff ;  /* 0x0000ffff00147802 */ /* 0x000fe40000000f00 */
[----:B------:R-:W-:Y:S01]  /*5070*/  MOV R22, 0xffff ;  /* 0x0000ffff00167802 */ /* 0x000fe20000000f00 */
[----:B-1----:R-:W1:Y:S01]  /*5080*/  SHFL.BFLY PT, R19, R16, 0x8, 0x101f ;  /* 0x0d101f0010137f89 */ /* 0x002e6200000e0000 */
[----:B------:R-:W-:Y:S02]  /*5090*/  MOV R23, 0xffff ;  /* 0x0000ffff00177802 */ /* 0x000fe40000000f00 */
[----:B------:R-:W-:Y:S01]  /*50a0*/  MOV R25, 0xffff ;  /* 0x0000ffff00197802 */ /* 0x000fe20000000f00 */
        /* <DEDUP_REMOVED lines=16> */
.L_x_910:
        /* <DEDUP_REMOVED lines=15> */
[----:B------:R-:W-:Y:S01]  /*52a0*/  IMAD.MOV.U32 R26, RZ, RZ, RZ ;  /* 0x000000ffff1a7224 */ /* 0x000fe200078e00ff */
[----:B------:R-:W-:Y:S01]  /*52b0*/  @!P0 LEA R23, R36, UR4, 0x7 ;  /* 0x0000000424178c11 */ /* 0x000fe2000f8e38ff */
[----:B------:R-:W-:Y:S01]  /*52c0*/  UMOV UR5, 0xffff ;  /* 0x0000ffff00057882 */ /* 0x000fe20000000000 */
[----:B--2---:R-:W-:Y:S01]  /*52d0*/  @!P0 LOP3.LUT R20, R24, R21, RZ, 0x3c, !PT ;  /* 0x0000001518148212 */ /* 0x004fe200078e3cff */
[----:B------:R-:W-:-:S03]  /*52e0*/  HFMA2.MMA R24, -RZ, RZ, 0, 0 ;  /* 0x00000000ff187435 */ /* 0x000fc600000001ff */
[----:B------:R-:W-:-:S05]  /*52f0*/  @!P0 LEA R20, R20, R23, 0x2 ;  /* 0x0000001714148211 */ /* 0x000fca00078e10ff */
[----:B------:R0:W1:Y:S04]  /*5300*/  @!P0 LDS R26, [R20+0x500] ;  /* 0x00050000141a8984 */ /* 0x0000680000000800 */
[----:B------:R0:W2:Y:S01]  /*5310*/  @!P0 LDS R24, [R20] ;  /* 0x0000000014188984 */ /* 0x0000a20000000800 */
[----:B------:R-:W-:Y:S05]  /*5320*/  BRA.DIV UR5, `(.L_x_898) ;  /* 0x0000001205987947 */ /* 0x000fea000b800000 */
[----:B------:R-:W-:Y:S02]  /*5330*/  MOV R21, 0xffff ;  /* 0x0000ffff00157802 */ /* 0x000fe40000000f00 */
[----:B------:R-:W-:Y:S02]  /*5340*/  MOV R23, 0xffff ;  /* 0x0000ffff00177802 */ /* 0x000fe40000000f00 */
[----:B0-----:R-:W-:Y:S01]  /*5350*/  MOV R20, 0xffff ;  /* 0x0000ffff00147802 */ /* 0x001fe20000000f00 */
[----:B--2---:R-:W0:Y:S01]  /*5360*/  SHFL.BFLY PT, R27, R24, 0x8, 0x101f ;  /* 0x0d101f00181b7f89 */ /* 0x004e2200000e0000 */
[----:B------:R-:W-:Y:S02]  /*5370*/  MOV R22, 0xffff ;  /* 0x0000ffff00167802 */ /* 0x000fe40000000f00 */
[----:B------:R-:W-:Y:S01]  /*5380*/  MOV R25, 0xffff ;  /* 0x0000ffff00197802 */ /* 0x000fe20000000f00 */
        /* <DEDUP_REMOVED lines=15> */
.L_x_920:
        /* <DEDUP_REMOVED lines=13> */
[----:B------:R-:W-:Y:S02]  /*5550*/  MOV R26, RZ ;  /* 0x000000ff001a7202 */ /* 0x000fe40000000f00 */
[----:B------:R-:W-:-:S05]  /*5560*/  @!P0 LEA R20, R20, R23, 0x2 ;  /* 0x0000001714148211 */ /* 0x000fca00078e10ff */
[----:B------:R0:W1:Y:S04]  /*5570*/  @!P0 LDS R26, [R20+0x500] ;  /* 0x00050000141a8984 */ /* 0x0000680000000800 */
[----:B------:R0:W2:Y:S01]  /*5580*/  @!P0 LDS R24, [R20] ;  /* 0x0000000014188984 */ /* 0x0000a20000000800 */
[----:B------:R-:W-:Y:S05]  /*5590*/  BRA.DIV UR5, `(.L_x_899) ;  /* 0x0000001205e47947 */ /* 0x000fea000b800000 */
[----:B------:R-:W-:Y:S01]  /*55a0*/  IMAD.MOV.U32 R21, RZ, RZ, 0xffff ;  /* 0x0000ffffff157424 */ /* 0x000fe200078e00ff */
        /* <DEDUP_REMOVED lines=20> */
.L_x_930:
[----:B--2---:R-:W-:Y:S01]  /*56f0*/  FADD.FTZ R21, R33, R23 ;  /* 0x0000001721157221 */ /* 0x004fe20000010000 */
[----:B------:R-:W-:Y:S02]  /*5700*/  @!P1 F2FP.BF16.F32.PACK_AB R20, RZ, R24 ;  /* 0x00000018ff14923e */ /* 0x000fe400000010ff */
[----:B------:R-:W-:Y:S02]  /*5710*/  LEA.HI R24, R0, 0x3c, RZ, 0x1c ;  /* 0x0000003c00187811 */ /* 0x000fe400078fe0ff */
[----:B------:R-:W-:Y:S01]  /*5720*/  @!P1 F2FP.BF16.F32.PACK_AB R21, RZ, R21 ;  /* 0x00000015ff15923e */ /* 0x000fe200000010ff */
[----:B------:R3:W-:Y:S04]  /*5730*/  @!P1 STG.E.U16 desc[UR10][R16.64+0x50], R20 ;  /* 0x0000501410009986 */ /* 0x0007e8000c10150a */
[----:B------:R3:W-:Y:S02]  /*5740*/  @!P1 STG.E.U16 desc[UR10][R18.64+0x50], R21 ;  /* 0x0000501512009986 */ /* 0x0007e4000c10150a */
.L_x_896:
[----:B------:R-:W-:Y:S05]  /*5750*/  BSYNC B0 ;  /* 0x0000000000007941 */ /* 0x000fea0003800000 */
.L_x_895:
[----:B------:R-:W-:-:S13]  /*5760*/  ISETP.GE.U32.AND P0, PT, R8, 0x3c, PT ;  /* 0x0000003c0800780c */ /* 0x000fda0003f06070 */
[----:B------:R-:W-:Y:S05]  /*5770*/  @!P0 BRA `(.L_x_894) ;  /* 0x0000000800988947 */ /* 0x000fea0003800000 */
[----:B------:R-:W-:Y:S01]  /*5780*/  ISETP.GT.U32.AND P0, PT, R36, 0x9, PT ;  /* 0x000000092400780c */ /* 0x000fe20003f04070 */
[----:B------:R-:W-:-:S12]  /*5790*/  UMOV UR5, 0xffff ;  /* 0x0000ffff00057882 */ /* 0x000fd80000000000 */
[C---:B-123--:R-:W-:Y:S02]  /*57a0*/  @!P0 SHF.L.U32 R17, R36.reuse, 0x1, RZ ;  /* 0x0000000124118819 */ /* 0x04efe400000006ff */
[----:B------:R-:W-:Y:S02]  /*57b0*/  @!P0 LEA R18, R36, UR4, 0x7 ;  /* 0x0000000424128c11 */ /* 0x000fe4000f8e38ff */
[----:B------:R-:W-:-:S04]  /*57c0*/  @!P0 LOP3.LUT R17, R24, R17, RZ, 0x3c, !PT ;  /* 0x0000001118118212 */ /* 0x000fc800078e3cff */
[----:B------:R-:W-:Y:S02]  /*57d0*/  @!P0 LEA R18, R17, R18, 0x2 ;  /* 0x0000001211128211 */ /* 0x000fe400078e10ff */
[----:B0-----:R-:W-:-:S06]  /*57e0*/  CS2R R16, SRZ ;  /* 0x0000000000107805 */ /* 0x001fcc000001ff00 */
[----:B------:R0:W1:Y:S04]  /*57f0*/  @!P0 LDS R16, [R18] ;  /* 0x0000000012108984 */ /* 0x0000680000000800 */
[----:B------:R0:W2:Y:S01]  /*5800*/  @!P0 LDS R17, [R18+0x500] ;  /* 0x0005000012118984 */ /* 0x0000a20000000800 */
[----:B------:R-:W-:Y:S05]  /*5810*/  BRA.DIV UR5, `(.L_x_900) ;  /* 0x00000016052c7947 */ /* 0x000fea000b800000 */
[----:B------:R-:W-:Y:S01]  /*5820*/  @!P0 SHF.L.U32 R27, R36, 0x1, RZ ;  /* 0x00000001241b8819 */ /* 0x000fe200000006ff */
[C---:B0-----:R-:W-:Y:S01]  /*5830*/  @!P0 VIADD R18, R24.reuse, 0x28 ;  /* 0x0000002818128836 */ /* 0x041fe20000000000 */
[----:B------:R-:W-:Y:S01]  /*5840*/  @!P0 IADD3 R26, R24, 0x14, RZ ;  /* 0x00000014181a8810 */ /* 0x000fe20007ffe0ff */
[----:B------:R-:W-:Y:S01]  /*5850*/  IMAD.MOV.U32 R22, RZ, RZ, 0xffff ;  /* 0x0000ffffff167424 */ /* 0x000fe200078e00ff */
[----:B------:R-:W-:Y:S02]  /*5860*/  @!P0 SHF.L.U32 R19, R36, 0x1, RZ ;  /* 0x0000000124138819 */ /* 0x000fe400000006ff */
[----:B------:R-:W-:Y:S02]  /*5870*/  CS2R R32, SRZ ;  /* 0x0000000000207805 */ /* 0x000fe4000001ff00 */
[----:B------:R-:W-:Y:S01]  /*5880*/  @!P0 LOP3.LUT R26, R26, R27, RZ, 0x3c, !PT ;  /* 0x0000001b1a1a8212 */ /* 0x000fe200078e3cff */
[----:B------:R-:W-:Y:S01]  /*5890*/  HFMA2.MMA R45, -RZ, RZ, 0, 0 ;  /* 0x00000000ff2d7435 */ /* 0x000fe200000001ff */
[----:B------:R-:W-:-:S02]  /*58a0*/  @!P0 LEA R29, R36, UR4, 0x7 ;  /* 0x00000004241d8c11 */ /* 0x000fc4000f8e38ff */
[----:B------:R-:W-:Y:S02]  /*58b0*/  @!P0 LOP3.LUT R18, R18, R19, RZ, 0x3c, !PT ;  /* 0x0000001312128212 */ /* 0x000fe400078e3cff */
[----:B------:R-:W-:Y:S02]  /*58c0*/  @!P0 LEA R23, R36, UR4, 0x7 ;  /* 0x0000000424178c11 */ /* 0x000fe4000f8e38ff */
[----:B------:R-:W-:Y:S02]  /*58d0*/  @!P0 LEA R26, R26, R29, 0x2 ;  /* 0x0000001d1a1a8211 */ /* 0x000fe400078e10ff */
[----:B------:R-:W-:Y:S02]  /*58e0*/  @!P0 LEA R18, R18, R23, 0x2 ;  /* 0x0000001712128211 */ /* 0x000fe400078e10ff */
[----:B------:R-:W-:Y:S01]  /*58f0*/  MOV R21, 0xffff ;  /* 0x0000ffff00157802 */ /* 0x000fe20000000f00 */
[----:B------:R-:W-:Y:S01]  /*5900*/  @!P0 LDS R30, [R26+0x500] ;  /* 0x000500001a1e8984 */ /* 0x000fe20000000800 */
[----:B------:R-:W-:-:S02]  /*5910*/  @!P0 SHF.L.U32 R23, R36, 0x1, RZ ;  /* 0x0000000124178819 */ /* 0x000fc400000006ff */
[----:B------:R-:W-:Y:S01]  /*5920*/  @!P0 IADD3 R28, R24, 0x3c, RZ ;  /* 0x0000003c181c8810 */ /* 0x000fe20007ffe0ff */
[----:B------:R0:W-:Y:S01]  /*5930*/  @!P0 LDS R27, [R26] ;  /* 0x000000001a1b8984 */ /* 0x0001e20000000800 */
[----:B------:R-:W-:Y:S02]  /*5940*/  MOV R20, 0xffff ;  /* 0x0000ffff00147802 */ /* 0x000fe40000000f00 */
[----:B------:R-:W-:Y:S01]  /*5950*/  @!P0 LOP3.LUT R28, R28, R23, RZ, 0x3c, !PT ;  /* 0x000000171c1c8212 */ /* 0x000fe200078e3cff */
[----:B------:R-:W-:Y:S01]  /*5960*/  @!P0 LDS R39, [R18] ;  /* 0x0000000012278984 */ /* 0x000fe20000000800 */
[----:B------:R-:W-:Y:S02]  /*5970*/  @!P0 LEA R43, R36, UR4, 0x7 ;  /* 0x00000004242b8c11 */ /* 0x000fe4000f8e38ff */
[----:B------:R-:W-:Y:S01]  /*5980*/  MOV R25, 0xffff ;  /* 0x0000ffff00197802 */ /* 0x000fe20000000f00 */
[----:B------:R-:W-:Y:S01]  /*5990*/  @!P0 LDS R40, [R18+0x500] ;  /* 0x0005000012288984 */ /* 0x000fe20000000800 */
[----:B------:R-:W-:-:S02]  /*59a0*/  @!P0 LEA R43, R28, R43, 0x2 ;  /* 0x0000002b1c2b8211 */ /* 0x000fc400078e10ff */
[----:B------:R-:W-:Y:S02]  /*59b0*/  CS2R R28, SRZ ;  /* 0x00000000001c7805 */ /* 0x000fe4000001ff00 */
[----:B0-----:R-:W-:Y:S01]  /*59c0*/  MOV R26, 0xffff ;  /* 0x0000ffff001a7802 */ /* 0x001fe20000000f00 */
[----:B-1----:R-:W0:Y:S01]  /*59d0*/  SHFL.BFLY PT, R19, R16, 0x8, 0x101f ;  /* 0x0d101f0010137f89 */ /* 0x002e2200000e0000 */
[----:B------:R-:W-:Y:S02]  /*59e0*/  MOV R38, 0xffff ;  /* 0x0000ffff00267802 */ /* 0x000fe40000000f00 */
[----:B------:R-:W-:Y:S01]  /*59f0*/  MOV R46, RZ ;  /* 0x000000ff002e7202 */ /* 0x000fe20000000f00 */
[----:B--2---:R-:W1:Y:S01]  /*5a00*/  SHFL.BFLY PT, R23, R17, 0x8, 0x101f ;  /* 0x0d101f0011177f89 */ /* 0x004e6200000e0000 */
[----:B------:R-:W-:-:S03]  /*5a10*/  IADD3 R49, R24, R9, RZ ;  /* 0x0000000918317210 */ /* 0x000fc60007ffe0ff */
[----:B------:R-:W2:Y:S04]  /*5a20*/  @!P0 LDS R44, [R43] ;  /* 0x000000002b2c8984 */ /* 0x000ea80000000800 */
[----:B------:R3:W-:Y:S02]  /*5a30*/  @!P0 LDS R47, [R43+0x500] ;  /* 0x000500002b2f8984 */ /* 0x0007e40000000800 */
[----:B---3--:R-:W-:Y:S02]  /*5a40*/  IMAD.MOV.U32 R43, RZ, RZ, 0xffff ;  /* 0x0000ffffff2b7424 */ /* 0x008fe400078e00ff */
[----:B0-----:R-:W-:Y:S01]  /*5a50*/  FADD.FTZ R19, R19, R16 ;  /* 0x0000001013137221 */ /* 0x001fe20000010000 */
[----:B------:R-:W-:Y:S02]  /*5a60*/  @!P0 MOV R29, R30 ;  /* 0x0000001e001d8202 */ /* 0x000fe40000000f00 */
[----:B------:R-:W-:-:S02]  /*5a70*/  @!P0 MOV R28, R27 ;  /* 0x0000001b001c8202 */ /* 0x000fc40000000f00 */
[----:B------:R-:W0:Y:S01]  /*5a80*/  SHFL.BFLY PT, R18, R19, 0x4, 0x101f ;  /* 0x0c901f0013127f89 */ /* 0x000e2200000e0000 */
[----:B-1----:R-:W-:Y:S01]  /*5a90*/  FADD.FTZ R16, R23, R17 ;  /* 0x0000001117107221 */ /* 0x002fe20000010000 */
[----:B------:R-:W-:Y:S01]  /*5aa0*/  MOV R23, 0xffff ;  /* 0x0000ffff00177802 */ /* 0x000fe20000000f00 */
[----:B------:R-:W-:Y:S01]  /*5ab0*/  IMAD.MOV.U32 R27, RZ, RZ, 0xffff ;  /* 0x0000ffffff1b7424 */ /* 0x000fe200078e00ff */
[----:B------:R-:W-:Y:S01]  /*5ac0*/  @!P0 MOV R32, R39 ;  /* 0x0000002700208202 */ /* 0x000fe20000000f00 */
[----:B------:R-:W1:Y:S01]  /*5ad0*/  SHFL.BFLY PT, R30, R29, 0x8, 0x101f ;  /* 0x0d101f001d1e7f89 */ /* 0x000e6200000e0000 */
[----:B------:R-:W-:Y:S02]  /*5ae0*/  MOV R39, 0xffff ;  /* 0x0000ffff00277802 */ /* 0x000fe40000000f00 */
[----:B------:R-:W-:Y:S01]  /*5af0*/  @!P0 MOV R33, R40 ;  /* 0x0000002800218202 */ /* 0x000fe20000000f00 */
[----:B------:R-:W3:Y:S01]  /*5b00*/  SHFL.BFLY PT, R31, R28, 0x8, 0x101f ;  /* 0x0d101f001c1f7f89 */ /* 0x000ee200000e0000 */
[----:B------:R-:W-:-:S03]  /*5b10*/  MOV R40, 0xffff ;  /* 0x0000ffff00287802 */ /* 0x000fc60000000f00 */
[----:B------:R-:W4:Y:S04]  /*5b20*/  SHFL.BFLY PT, R41, R32, 0x8, 0x101f ;  /* 0x0d101f0020297f89 */ /* 0x000f2800000e0000 */
[----:B------:R-:W5:Y:S01]  /*5b30*/  SHFL.BFLY PT, R42, R33, 0x8, 0x101f ;  /* 0x0d101f00212a7f89 */ /* 0x000f6200000e0000 */
[----:B--2---:R-:W-:-:S03]  /*5b40*/  @!P0 MOV R45, R44 ;  /* 0x0000002c002d8202 */ /* 0x004fc60000000f00 */
[----:B------:R-:W2:Y:S01]  /*5b50*/  SHFL.BFLY PT, R23, R16, 0x4, 0x101f ;  /* 0x0c901f0010177f89 */ /* 0x000ea200000e0000 */
[----:B------:R-:W-:Y:S01]  /*5b60*/  MOV R44, 0xffff ;  /* 0x0000ffff002c7802 */ /* 0x000fe20000000f00 */
[----:B0-----:R-:W-:Y:S01]  /*5b70*/  FADD.FTZ R18, R19, R18 ;  /* 0x0000001213127221 */ /* 0x001fe20000010000 */
[----:B------:R-:W-:Y:S01]  /*5b80*/  MOV R19, 0xffff ;  /* 0x0000ffff00137802 */ /* 0x000fe20000000f00 */
[----:B------:R-:W0:Y:S01]  /*5b90*/  SHFL.BFLY PT, R48, R45, 0x8, 0x101f ;  /* 0x0d101f002d307f89 */ /* 0x000e2200000e0000 */
[----:B------:R-:W-:Y:S01]  /*5ba0*/  @!P0 MOV R46, R47 ;  /* 0x0000002f002e8202 */ /* 0x000fe20000000f00 */
[----:B-1----:R-:W-:Y:S01]  /*5bb0*/  FADD.FTZ R30, R30, R29 ;  /* 0x0000001d1e1e7221 */ /* 0x002fe20000010000 */
[----:B------:R-:W-:Y:S02]  /*5bc0*/  ISETP.NE.AND P0, PT, R36, RZ, PT ;  /* 0x000000ff2400720c */ /* 0x000fe40003f05270 */
[----:B------:R-:W1:Y:S01]  /*5bd0*/  SHFL.BFLY PT, R19, R18, 0x2, 0x101f ;  /* 0x0c501f0012137f89 */ /* 0x000e6200000e0000 */
[----:B---3--:R-:W-:-:S03]  /*5be0*/  FADD.FTZ R31, R31, R28 ;  /* 0x0000001c1f1f7221 */ /* 0x008fc60000010000 */
[----:B------:R-:W3:Y:S01]  /*5bf0*/  SHFL.BFLY PT, R29, R30, 0x4, 0x101f ;  /* 0x0c901f001e1d7f89 */ /* 0x000ee200000e0000 */
[----:B----4-:R-:W-:-:S03]  /*5c00*/  FADD.FTZ R41, R41, R32 ;  /* 0x0000002029297221 */ /* 0x010fc60000010000 */
[----:B------:R-:W4:Y:S01]  /*5c10*/  SHFL.BFLY PT, R28, R31, 0x4, 0x101f ;  /* 0x0c901f001f1c7f89 */ /* 0x000f2200000e0000 */
[----:B-----5:R-:W-:-:S03]  /*5c20*/  FADD.FTZ R42, R42, R33 ;  /* 0x000000212a2a7221 */ /* 0x020fc60000010000 */
[----:B------:R-:W5:Y:S01]  /*5c30*/  SHFL.BFLY PT, R32, R41, 0x4, 0x101f ;  /* 0x0c901f0029207f89 */ /* 0x000f6200000e0000 */
[----:B--2---:R-:W-:Y:S01]  /*5c40*/  FADD.FTZ R17, R16, R23 ;  /* 0x0000001710117221 */ /* 0x004fe20000010000 */
[----:B------:R-:W-:Y:S02]  /*5c50*/  MOV R16, 0xffff ;  /* 0x0000ffff00107802 */ /* 0x000fe40000000f00 */
[----:B------:R-:W2:Y:S01]  /*5c60*/  SHFL.BFLY PT, R33, R42, 0x4, 0x101f ;  /* 0x0c901f002a217f89 */ /* 0x000ea200000e0000 */
[----:B0-----:R-:W-:-:S03]  /*5c70*/  FADD.FTZ R48, R48, R45 ;  /* 0x0000002d30307221 */ /* 0x001fc60000010000 */
[----:B------:R-:W0:Y:S01]  /*5c80*/  SHFL.BFLY PT, R47, R46, 0x8, 0x101f ;  /* 0x0d101f002e2f7f89 */ /* 0x000e2200000e0000 */
[----:B------:R-:W-:-:S03]  /*5c90*/  MOV R45, 0xffff ;  /* 0x0000ffff002d7802 */ /* 0x000fc60000000f00 */
[----:B------:R-:W0:Y:S01]  /*5ca0*/  SHFL.BFLY PT, R23, R17, 0x2, 0x101f ;  /* 0x0c501f0011177f89 */ /* 0x000e2200000e0000 */
[----:B-1----:R-:W-:Y:S01]  /*5cb0*/  FADD.FTZ R26, R18, R19 ;  /* 0x00000013121a7221 */ /* 0x002fe20000010000 */
[----:B------:R-:W-:Y:S01]  /*5cc0*/  MOV R18, 0xffff ;  /* 0x0000ffff00127802 */ /* 0x000fe20000000f00 */
[----:B---3--:R-:W-:Y:S01]  /*5cd0*/  FADD.FTZ R29, R30, R29 ;  /* 0x0000001d1e1d7221 */ /* 0x008fe20000010000 */
[----:B------:R-:W-:Y:S01]  /*5ce0*/  MOV R19, 0xffff ;  /* 0x0000ffff00137802 */ /* 0x000fe20000000f00 */
[----:B------:R-:W1:Y:S01]  /*5cf0*/  SHFL.BFLY PT, R45, R48, 0x4, 0x101f ;  /* 0x0c901f00302d7f89 */ /* 0x000e6200000e0000 */
[----:B------:R-:W-:Y:S01]  /*5d00*/  MOV R30, 0xffff ;  /* 0x0000ffff001e7802 */ /* 0x000fe20000000f00 */
[----:B----4-:R-:W-:Y:S01]  /*5d10*/  FADD.FTZ R28, R31, R28 ;  /* 0x0000001c1f1c7221 */ /* 0x010fe20000010000 */
[----:B------:R-:W-:Y:S01]  /*5d20*/  MOV R31, 0xffff ;  /* 0x0000ffff001f7802 */ /* 0x000fe20000000f00 */
[----:B------:R-:W3:Y:S01]  /*5d30*/  SHFL.BFLY PT, R18, R29, 0x2, 0x101f ;  /* 0x0c501f001d127f89 */ /* 0x000ee200000e0000 */
[----:B-----5:R-:W-:-:S03]  /*5d40*/  FADD.FTZ R32, R41, R32 ;  /* 0x0000002029207221 */ /* 0x020fc60000010000 */
[----:B------:R-:W4:Y:S01]  /*5d50*/  SHFL.BFLY PT, R19, R28, 0x2, 0x101f ;  /* 0x0c501f001c137f89 */ /* 0x000f2200000e0000 */
[----:B--2---:R-:W-:-:S03]  /*5d60*/  FADD.FTZ R33, R42, R33 ;  /* 0x000000212a217221 */ /* 0x004fc60000010000 */
[----:B------:R-:W2:Y:S01]  /*5d70*/  SHFL.BFLY PT, R31, R32, 0x2, 0x101f ;  /* 0x0c501f00201f7f89 */ /* 0x000ea200000e0000 */
[----:B0-----:R-:W-:Y:S01]  /*5d80*/  FADD.FTZ R47, R47, R46 ;  /* 0x0000002e2f2f7221 */ /* 0x001fe20000010000 */
[----:B------:R-:W-:Y:S02]  /*5d90*/  MOV R46, 0xffff ;  /* 0x0000ffff002e7802 */ /* 0x000fe40000000f00 */
[----:B------:R-:W0:Y:S01]  /*5da0*/  SHFL.BFLY PT, R30, R33, 0x2, 0x101f ;  /* 0x0c501f00211e7f89 */ /* 0x000e2200000e0000 */
[----:B------:R-:W-:-:S03]  /*5db0*/  FADD.FTZ R17, R17, R23 ;  /* 0x0000001711117221 */ /* 0x000fc60000010000 */
[----:B------:R-:W5:Y:S04]  /*5dc0*/  SHFL.BFLY PT, R27, R26, 0x1, 0x101f ;  /* 0x0c301f001a1b7f89 */ /* 0x000f6800000e0000 */
[----:B------:R-:W5:Y:S01]  /*5dd0*/  SHFL.BFLY PT, R46, R47, 0x4, 0x101f ;  /* 0x0c901f002f2e7f89 */ /* 0x000f6200000e0000 */
[----:B-1----:R-:W-:Y:S01]  /*5de0*/  FADD.FTZ R45, R48, R45 ;  /* 0x0000002d302d7221 */ /* 0x002fe20000010000 */
[----:B------:R-:W-:Y:S02]  /*5df0*/  MOV R48, 0xffff ;  /* 0x0000ffff00307802 */ /* 0x000fe40000000f00 */
[----:B------:R-:W1:Y:S01]  /*5e00*/  SHFL.BFLY PT, R16, R17, 0x1, 0x101f ;  /* 0x0c301f0011107f89 */ /* 0x000e6200000e0000 */
[----:B---3--:R-:W-:Y:S01]  /*5e10*/  FADD.FTZ R38, R29, R18 ;  /* 0x000000121d267221 */ /* 0x008fe20000010000 */
[----:B----4-:R-:W-:-:S02]  /*5e20*/  FADD.FTZ R37, R28, R19 ;  /* 0x000000131c257221 */ /* 0x010fc40000010000 */
[----:B------:R-:W-:Y:S01]  /*5e30*/  SHFL.BFLY PT, R48, R45, 0x2, 0x101f ;  /* 0x0c501f002d307f89 */ /* 0x000fe200000e0000 */
[----:B------:R-:W3:Y:S01]  /*5e40*/  @!P0 LDC.64 R18, c[0x0][0x220] ;  /* 0x00008800ff128b82 */ /* 0x000ee20000000a00 */
[----:B--2---:R-:W-:Y:S02]  /*5e50*/  FADD.FTZ R41, R32, R31 ;  /* 0x0000001f20297221 */ /* 0x004fe40000010000 */
[----:B------:R-:W2:Y:S01]  /*5e60*/  SHFL.BFLY PT, R39, R38, 0x1, 0x101f ;  /* 0x0c301f0026277f89 */ /* 0x000ea200000e0000 */
[----:B0-----:R-:W-:-:S03]  /*5e70*/  FADD.FTZ R42, R33, R30 ;  /* 0x0000001e212a7221 */ /* 0x001fc60000010000 */
[----:B------:R-:W0:Y:S01]  /*5e80*/  SHFL.BFLY PT, R40, R37, 0x1, 0x101f ;  /* 0x0c301f0025287f89 */ /* 0x000e2200000e0000 */
[----:B------:R-:W4:Y:S01]  /*5e90*/  @!P0 LDC.64 R32, c[0x0][0x218] ;  /* 0x00008600ff208b82 */ /* 0x000f220000000a00 */
[----:B-----5:R-:W-:Y:S02]  /*5ea0*/  FADD.FTZ R26, R26, R27 ;  /* 0x0000001b1a1a7221 */ /* 0x020fe40000010000 */
[----:B------:R-:W5:Y:S01]  /*5eb0*/  SHFL.BFLY PT, R44, R41, 0x1, 0x101f ;  /* 0x0c301f00292c7f89 */ /* 0x000f6200000e0000 */
[----:B------:R-:W-:Y:S01]  /*5ec0*/  FADD.FTZ R46, R47, R46 ;  /* 0x0000002e2f2e7221 */ /* 0x000fe20000010000 */
[----:B------:R-:W-:Y:S02]  /*5ed0*/  MOV R47, 0xffff ;  /* 0x0000ffff002f7802 */ /* 0x000fe40000000f00 */
[----:B------:R-:W5:Y:S01]  /*5ee0*/  SHFL.BFLY PT, R43, R42, 0x1, 0x101f ;  /* 0x0c301f002a2b7f89 */ /* 0x000f6200000e0000 */
[----:B------:R-:W5:Y:S01]  /*5ef0*/  @!P0 LDC.64 R30, c[0x0][0x218] ;  /* 0x00008600ff1e8b82 */ /* 0x000f620000000a00 */
[----:B-1----:R-:W-:Y:S01]  /*5f00*/  FADD.FTZ R16, R17, R16 ;  /* 0x0000001011107221 */ /* 0x002fe20000010000 */
[----:B------:R-:W-:Y:S01]  /*5f10*/  @!P0 F2FP.BF16.F32.PACK_AB R23, RZ, R26 ;  /* 0x0000001aff17823e */ /* 0x000fe200000010ff */
[----:B------:R-:W1:Y:S03]  /*5f20*/  SHFL.BFLY PT, R47, R46, 0x2, 0x101f ;  /* 0x0c501f002e2f7f89 */ /* 0x000e6600000e0000 */
[----:B------:R-:W-:Y:S01]  /*5f30*/  @!P0 F2FP.BF16.F32.PACK_AB R24, RZ, R16 ;  /* 0x00000010ff18823e */ /* 0x000fe200000010ff */
[----:B---3--:R-:W-:Y:S01]  /*5f40*/  @!P0 IMAD.WIDE R18, R49, 0x2, R18 ;  /* 0x0000000231128825 */ /* 0x008fe200078e0212 */
[----:B------:R-:W3:Y:S01]  /*5f50*/  @!P0 LDC.64 R28, c[0x0][0x220] ;  /* 0x00008800ff1c8b82 */ /* 0x000ee20000000a00 */
[----:B------:R-:W-:-:S02]  /*5f60*/  PRMT R21, R23, 0x7610, R21 ;  /* 0x0000761017157816 */ /* 0x000fc40000000015 */
[----:B--2---:R-:W-:Y:S01]  /*5f70*/  FADD.FTZ R23, R38, R39 ;  /* 0x0000002726177221 */ /* 0x004fe20000010000 */
[----:B------:R-:W-:Y:S01]  /*5f80*/  PRMT R22, R24, 0x7610, R22 ;  /* 0x0000761018167816 */ /* 0x000fe20000000016 */
[----:B------:R-:W-:Y:S01]  /*5f90*/  FADD.FTZ R45, R45, R48 ;  /* 0x000000302d2d7221 */ /* 0x000fe20000010000 */
[----:B0-----:R-:W-:Y:S01]  /*5fa0*/  FADD.FTZ R37, R37, R40 ;  /* 0x0000002825257221 */ /* 0x001fe20000010000 */
[----:B----4-:R-:W-:Y:S01]  /*5fb0*/  @!P0 IMAD.WIDE R32, R49, 0x2, R32 ;  /* 0x0000000231208825 */ /* 0x010fe200078e0220 */
[----:B------:R-:W0:Y:S01]  /*5fc0*/  @!P0 LDC.64 R26, c[0x0][0x218] ;  /* 0x00008600ff1a8b82 */ /* 0x000e220000000a00 */
[----:B------:R-:W-:Y:S02]  /*5fd0*/  @!P0 F2FP.BF16.F32.PACK_AB R23, RZ, R23 ;  /* 0x00000017ff17823e */ /* 0x000fe400000010ff */
[----:B-----5:R-:W-:Y:S01]  /*5fe0*/  FADD.FTZ R41, R41, R44 ;  /* 0x0000002c29297221 */ /* 0x020fe20000010000 */
[----:B------:R2:W-:Y:S01]  /*5ff0*/  @!P0 STG.E.U16 desc[UR10][R32.64], R21 ;  /* 0x0000001520008986 */ /* 0x0005e2000c10150a */
[----:B------:R-:W-:-:S03]  /*6000*/  FADD.FTZ R24, R42, R43 ;  /* 0x0000002b2a187221 */ /* 0x000fc60000010000 */
[----:B------:R-:W4:Y:S01]  /*6010*/  @!P0 LDC.64 R16, c[0x0][0x220] ;  /* 0x00008800ff108b82 */ /* 0x000f220000000a00 */
[----:B------:R5:W-:Y:S01]  /*6020*/  @!P0 STG.E.U16 desc[UR10][R18.64], R22 ;  /* 0x0000001612008986 */ /* 0x000be2000c10150a */
[----:B------:R-:W-:Y:S01]  /*6030*/  @!P0 IMAD.WIDE R30, R49, 0x2, R30 ;  /* 0x00000002311e8825 */ /* 0x000fe200078e021e */
[----:B------:R-:W-:-:S03]  /*6040*/  @!P0 F2FP.BF16.F32.PACK_AB R20, RZ, R41 ;  /* 0x00000029ff14823e */ /* 0x000fc600000010ff */
[----:B-1----:R-:W-:Y:S01]  /*6050*/  FADD.FTZ R46, R46, R47 ;  /* 0x0000002f2e2e7221 */ /* 0x002fe20000010000 */
[----:B------:R-:W-:Y:S01]  /*6060*/  @!P0 F2FP.BF16.F32.PACK_AB R24, RZ, R24 ;  /* 0x00000018ff18823e */ /* 0x000fe200000010ff */
[C---:B---3--:R-:W-:Y:S01]  /*6070*/  @!P0 IMAD.WIDE R28, R49.reuse, 0x2, R28 ;  /* 0x00000002311c8825 */ /* 0x048fe200078e021c */
[----:B--2---:R-:W-:Y:S02]  /*6080*/  MOV R21, 0xffff ;  /* 0x0000ffff00157802 */ /* 0x004fe40000000f00 */
[----:B-----5:R-:W-:Y:S02]  /*6090*/  MOV R18, 0xffff ;  /* 0x0000ffff00127802 */ /* 0x020fe40000000f00 */
[----:B------:R-:W-:Y:S01]  /*60a0*/  @!P0 F2FP.BF16.F32.PACK_AB R19, RZ, R37 ;  /* 0x00000025ff13823e */ /* 0x000fe200000010ff */
[----:B0-----:R-:W-:Y:S01]  /*60b0*/  @!P0 IMAD.WIDE R26, R49, 0x2, R26 ;  /* 0x00000002311a8825 */ /* 0x001fe200078e021a */
[----:B------:R-:W-:Y:S02]  /*60c0*/  PRMT R22, R23, 0x7610, R22 ;  /* 0x0000761017167816 */ /* 0x000fe40000000016 */
        /* <DEDUP_REMOVED lines=8> */
.L_x_964:
        /* <DEDUP_REMOVED lines=9> */
.L_x_894:
[----:B------:R-:W-:Y:S05]  /*61e0*/  WARPSYNC.ALL ;  /* 0x0000000000007948 */ /* 0x000fea0003800000 */
[----:B------:R-:W-:Y:S01]  /*61f0*/  BAR.SYNC.DEFER_BLOCKING 0x0 ;  /* 0x0000000000007b1d */ /* 0x000fe20000010000 */
[C---:B------:R-:W-:Y:S02]  /*6200*/  ISETP.GE.AND P0, PT, R9.reuse, -0x800, PT ;  /* 0xfffff8000900780c */ /* 0x040fe40003f06270 */
[----:B------:R-:W-:-:S11]  /*6210*/  IADD3 R9, R9, 0x1200, RZ ;  /* 0x0000120009097810 */ /* 0x000fd60007ffe0ff */
[----:B------:R-:W-:Y:S05]  /*6220*/  @!P0 BRA `(.L_x_901) ;  /* 0xffffffe000708947 */ /* 0x000fea000383ffff */
[----:B------:R-:W-:Y:S05]  /*6230*/  EXIT ;  /* 0x000000000000794d */ /* 0x000fea0003800000 */
.L_x_897:
[----:B------:R-:W-:Y:S01]  /*6240*/  HFMA2.MMA R22, -RZ, RZ, 0, 4.76837158203125e-07 ;  /* 0x00000008ff167435 */ /* 0x000fe200000001ff */
[----:B-1----:R-:W-:Y:S02]  /*6250*/  MOV R25, R16 ;  /* 0x0000001000197202 */ /* 0x002fe40000000f00 */
[----:B------:R-:W-:Y:S02]  /*6260*/  MOV R21, 0x101f ;  /* 0x0000101f00157802 */ /* 0x000fe40000000f00 */
[----:B------:R-:W-:-:S07]  /*6270*/  MOV R20, 0xffff ;  /* 0x0000ffff00147802 */ /* 0x000fce0000000f00 */
[----:B0-2---:R-:W-:Y:S05]  /*6280*/  WARPSYNC.COLLECTIVE R20, `(.L_x_902) ;  /* 0x0000000014087348 */ /* 0x005fea0003c00000 */
[----:B------:R1:W3:Y:S02]  /*6290*/  SHFL.BFLY P2, R23, R25, R22, R21 ;  /* 0x0c00001619177389 */ /* 0x0002e40000040015 */
[----:B0123--:R-:W-:Y:S01]  /*62a0*/  ENDCOLLECTIVE ;  /* 0x000000000000791b */ /* 0x00ffe20003800000 */
.L_x_902:
[----:B------:R-:W-:Y:S01]  /*62b0*/  MOV R25, R17 ;  /* 0x0000001100197202 */ /* 0x000fe20000000f00 */
[----:B------:R-:W-:-:S07]  /*62c0*/  IMAD.MOV.U32 R19, RZ, RZ, R23 ;  /* 0x000000ffff137224 */ /* 0x000fce00078e0017 */
[----:B------:R-:W-:Y:S05]  /*62d0*/  WARPSYNC.COLLECTIVE R20, `(.L_x_903) ;  /* 0x0000000014087348 */ /* 0x000fea0003c00000 */
[----:B------:R0:W1:Y:S02]  /*62e0*/  SHFL.BFLY P2, R23, R25, R22, R21 ;  /* 0x0c00001619177389 */ /* 0x0000640000040015 */
[----:B01----:R-:W-:Y:S01]  /*62f0*/  ENDCOLLECTIVE ;  /* 0x000000000000791b */ /* 0x003fe20003800000 */
.L_x_903:
[----:B------:R-:W-:Y:S01]  /*6300*/  FADD.FTZ R19, R19, R16 ;  /* 0x0000001013137221 */ /* 0x000fe20000010000 */
[----:B------:R-:W-:-:S04]  /*6310*/  HFMA2.MMA R22, -RZ, RZ, 0, 2.384185791015625e-07 ;  /* 0x00000004ff167435 */ /* 0x000fc800000001ff */
[----:B------:R-:W-:Y:S02]  /*6320*/  MOV R25, R19 ;  /* 0x0000001300197202 */ /* 0x000fe40000000f00 */
[----:B------:R-:W-:-:S07]  /*6330*/  MOV R18, R23 ;  /* 0x0000001700127202 */ /* 0x000fce0000000f00 */
[----:B------:R-:W-:Y:S05]  /*6340*/  WARPSYNC.COLLECTIVE R20, `(.L_x_904) ;  /* 0x0000000014087348 */ /* 0x000fea0003c00000 */
[----:B------:R0:W1:Y:S02]  /*6350*/  SHFL.BFLY P2, R23, R25, R22, R21 ;  /* 0x0c00001619177389 */ /* 0x0000640000040015 */
[----:B01----:R-:W-:Y:S01]  /*6360*/  ENDCOLLECTIVE ;  /* 0x000000000000791b */ /* 0x003fe20003800000 */
.L_x_904:
[----:B------:R-:W-:-:S05]  /*6370*/  FADD.FTZ R18, R18, R17 ;  /* 0x0000001112127221 */ /* 0x000fca0000010000 */
[----:B------:R-:W-:Y:S02]  /*6380*/  MOV R25, R18 ;  /* 0x0000001200197202 */ /* 0x000fe40000000f00 */
[----:B------:R-:W-:-:S07]  /*6390*/  MOV R24, R23 ;  /* 0x0000001700187202 */ /* 0x000fce0000000f00 */
[----:B------:R-:W-:Y:S05]  /*63a0*/  WARPSYNC.COLLECTIVE R20, `(.L_x_905) ;  /* 0x0000000014087348 */ /* 0x000fea0003c00000 */
[----:B------:R0:W1:Y:S02]  /*63b0*/  SHFL.BFLY P2, R23, R25, R22, R21 ;  /* 0x0c00001619177389 */ /* 0x0000640000040015 */
[----:B01----:R-:W-:Y:S01]  /*63c0*/  ENDCOLLECTIVE ;  /* 0x000000000000791b */ /* 0x003fe20003800000 */
.L_x_905:
[----:B------:R-:W-:Y:S01]  /*63d0*/  FADD.FTZ R24, R19, R24 ;  /* 0x0000001813187221 */ /* 0x000fe20000010000 */
[----:B------:R-:W-:-:S04]  /*63e0*/  HFMA2.MMA R22, -RZ, RZ, 0, 1.1920928955078125e-07 ;  /* 0x00000002ff167435 */ /* 0x000fc800000001ff */
[----:B------:R-:W-:Y:S02]  /*63f0*/  MOV R25, R24 ;  /* 0x0000001800197202 */ /* 0x000fe40000000f00 */
[----:B------:R-:W-:-:S07]  /*6400*/  MOV R27, R23 ;  /* 0x00000017001b7202 */ /* 0x000fce0000000f00 */
[----:B------:R-:W-:Y:S05]  /*6410*/  WARPSYNC.COLLECTIVE R20, `(.L_x_906) ;  /* 0x0000000014087348 */ /* 0x000fea0003c00000 */
[----:B------:R0:W1:Y:S02]  /*6420*/  SHFL.BFLY P2, R23, R25, R22, R21 ;  /* 0x0c00001619177389 */ /* 0x0000640000040015 */
[----:B01----:R-:W-:Y:S01]  /*6430*/  ENDCOLLECTIVE ;  /* 0x000000000000791b */ /* 0x003fe20003800000 */
.L_x_906:
[----:B------:R-:W-:-:S04]  /*6440*/  FADD.FTZ R27, R18, R27 ;  /* 0x0000001b121b7221 */ /* 0x000fc80000010000 */
[----:B------:R-:W-:Y:S01]  /*6450*/  IMAD.MOV.U32 R25, RZ, RZ, R27 ;  /* 0x000000ffff197224 */ /* 0x000fe200078e001b */
[----:B------:R-:W-:-:S07]  /*6460*/  MOV R29, R23 ;  /* 0x00000017001d7202 */ /* 0x000fce0000000f00 */
[----:B------:R-:W-:Y:S05]  /*6470*/  WARPSYNC.COLLECTIVE R20, `(.L_x_907) ;  /* 0x0000000014087348 */ /* 0x000fea0003c00000 */
[----:B------:R0:W1:Y:S02]  /*6480*/  SHFL.BFLY P2, R23, R25, R22, R21 ;  /* 0x0c00001619177389 */ /* 0x0000640000040015 */
[----:B01----:R-:W-:Y:S01]  /*6490*/  ENDCOLLECTIVE ;  /* 0x000000000000791b */ /* 0x003fe20003800000 */
.L_x_907:
[----:B------:R-:W-:Y:S01]  /*64a0*/  FADD.FTZ R29, R24, R29 ;  /* 0x0000001d181d7221 */ /* 0x000fe20000010000 */
[----:B------:R-:W-:-:S04]  /*64b0*/  HFMA2.MMA R22, -RZ, RZ, 0, 5.9604644775390625e-08 ;  /* 0x00000001ff167435 */ /* 0x000fc800000001ff */
[----:B------:R-:W-:Y:S02]  /*64c0*/  MOV R25, R29 ;  /* 0x0000001d00197202 */ /* 0x000fe40000000f00 */
[----:B------:R-:W-:-:S07]  /*64d0*/  MOV R16, R23 ;  /* 0x0000001700107202 */ /* 0x000fce0000000f00 */
[----:B------:R-:W-:Y:S05]  /*64e0*/  WARPSYNC.COLLECTIVE R20, `(.L_x_908) ;  /* 0x0000000014087348 */ /* 0x000fea0003c00000 */
[----:B------:R0:W1:Y:S02]  /*64f0*/  SHFL.BFLY P2, R23, R25, R22, R21 ;  /* 0x0c00001619177389 */ /* 0x0000640000040015 */
[----:B01----:R-:W-:Y:S01]  /*6500*/  ENDCOLLECTIVE ;  /* 0x000000000000791b */ /* 0x003fe20003800000 */
.L_x_908:
[----:B------:R-:W-:-:S05]  /*6510*/  FADD.FTZ R26, R27, R16 ;  /* 0x000000101b1a7221 */ /* 0x000fca0000010000 */
[----:B------:R-:W-:Y:S02]  /*6520*/  MOV R25, R26 ;  /* 0x0000001a00197202 */ /* 0x000fe40000000f00 */
[----:B------:R-:W-:-:S07]  /*6530*/  MOV R28, R23 ;  /* 0x00000017001c7202 */ /* 0x000fce0000000f00 */
[----:B------:R-:W-:Y:S05]  /*6540*/  WARPSYNC.COLLECTIVE R20, `(.L_x_909) ;  /* 0x0000000014087348 */ /* 0x000fea0003c00000 */
[----:B------:R0:W1:Y:S02]  /*6550*/  SHFL.BFLY P2, R23, R25, R22, R21 ;  /* 0x0c00001619177389 */ /* 0x0000640000040015 */
[----:B01----:R-:W-:Y:S01]  /*6560*/  ENDCOLLECTIVE ;  /* 0x000000000000791b */ /* 0x003fe20003800000 */
.L_x_909:
[----:B------:R-:W-:Y:S01]  /*6570*/  FADD.FTZ R28, R29, R28 ;  /* 0x0000001c1d1c7221 */ /* 0x000fe20000010000 */
[----:B------:R-:W-:Y:S06]  /*6580*/  BRA `(.L_x_910) ;  /* 0xffffffec00087947 */ /* 0x000fec000383ffff */
.L_x_898:
[----:B------:R-:W-:Y:S01]  /*6590*/  BSSY B1, `(.L_x_911) ;  /* 0x0000008000017945 */ /* 0x000fe20003800000 */
[----:B--2---:R-:W-:Y:S02]  /*65a0*/  MOV R25, R24 ;  /* 0x0000001800197202 */ /* 0x004fe40000000f00 */
[----:B------:R-:W-:Y:S02]  /*65b0*/  MOV R22, 0x8 ;  /* 0x0000000800167802 */ /* 0x000fe40000000f00 */
[----:B------:R-:W-:Y:S02]  /*65c0*/  MOV R21, 0x101f ;  /* 0x0000101f00157802 */ /* 0x000fe40000000f00 */
[----:B0-----:R-:W-:-:S07]  /*65d0*/  MOV R20, 0xffff ;  /* 0x0000ffff00147802 */ /* 0x001fce0000000f00 */
[----:B-1----:R-:W-:Y:S05]  /*65e0*/  WARPSYNC.COLLECTIVE R20, `(.L_x_912) ;  /* 0x0000000014087348 */ /* 0x002fea0003c00000 */
[----:B------:R0:W2:Y:S02]  /*65f0*/  SHFL.BFLY P2, R23, R25, R22, R21 ;  /* 0x0c00001619177389 */ /* 0x0000a40000040015 */
[----:B012---:R-:W-:Y:S01]  /*6600*/  ENDCOLLECTIVE ;  /* 0x000000000000791b */ /* 0x007fe20003800000 */
.L_x_912:
[----:B------:R-:W-:Y:S05]  /*6610*/  BSYNC B1 ;  /* 0x0000000000017941 */ /* 0x000fea0003800000 */
.L_x_911:
        /* <DEDUP_REMOVED lines=8> */
.L_x_913:
[----:B------:R-:W-:Y:S01]  /*66a0*/  FADD.FTZ R27, R27, R24 ;  /* 0x000000181b1b7221 */ /* 0x000fe20000010000 */
[----:B------:R-:W-:-:S04]  /*66b0*/  HFMA2.MMA R22, -RZ, RZ, 0, 2.384185791015625e-07 ;  /* 0x00000004ff167435 */ /* 0x000fc800000001ff */
[----:B------:R-:W-:Y:S02]  /*66c0*/  MOV R25, R27 ;  /* 0x0000001b00197202 */ /* 0x000fe40000000f00 */
[----:B------:R-:W-:-:S07]  /*66d0*/  MOV R29, R23 ;  /* 0x00000017001d7202 */ /* 0x000fce0000000f00 */
[----:B------:R-:W-:Y:S05]  /*66e0*/  WARPSYNC.COLLECTIVE R20, `(.L_x_914) ;  /* 0x0000000014087348 */ /* 0x000fea0003c00000 */
[----:B------:R0:W1:Y:S02]  /*66f0*/  SHFL.BFLY P2, R23, R25, R22, R21 ;  /* 0x0c00001619177389 */ /* 0x0000640000040015 */
[----:B01----:R-:W-:Y:S01]  /*6700*/  ENDCOLLECTIVE ;  /* 0x000000000000791b */ /* 0x003fe20003800000 */
.L_x_914:
[----:B------:R-:W-:-:S05]  /*6710*/  FADD.FTZ R29, R29, R26 ;  /* 0x0000001a1d1d7221 */ /* 0x000fca0000010000 */
[----:B------:R-:W-:Y:S02]  /*6720*/  MOV R25, R29 ;  /* 0x0000001d00197202 */ /* 0x000fe40000000f00 */
[----:B------:R-:W-:-:S07]  /*6730*/  MOV R28, R23 ;  /* 0x00000017001c7202 */ /* 0x000fce0000000f00 */
[----:B------:R-:W-:Y:S05]  /*6740*/  WARPSYNC.COLLECTIVE R20, `(.L_x_915) ;  /* 0x0000000014087348 */ /* 0x000fea0003c00000 */
[----:B------:R0:W1:Y:S02]  /*6750*/  SHFL.BFLY P2, R23, R25, R22, R21 ;  /* 0x0c00001619177389 */ /* 0x0000640000040015 */
[----:B01----:R-:W-:Y:S01]  /*6760*/  ENDCOLLECTIVE ;  /* 0x000000000000791b */ /* 0x003fe20003800000 */
.L_x_915:
[----:B------:R-:W-:-:S05]  /*6770*/  FADD.FTZ R28, R27, R28 ;  /* 0x0000001c1b1c7221 */ /* 0x000fca0000010000 */
[----:B------:R-:W-:Y:S01]  /*6780*/  MOV R25, R28 ;  /* 0x0000001c00197202 */ /* 0x000fe20000000f00 */
[----:B------:R-:W-:Y:S01]  /*6790*/  IMAD.MOV.U32 R22, RZ, RZ, 0x2 ;  /* 0x00000002ff167424 */ /* 0x000fe200078e00ff */
[----:B------:R-:W-:-:S07]  /*67a0*/  MOV R30, R23 ;  /* 0x00000017001e7202 */ /* 0x000fce0000000f00 */
[----:B------:R-:W-:Y:S05]  /*67b0*/  WARPSYNC.COLLECTIVE R20, `(.L_x_916) ;  /* 0x0000000014087348 */ /* 0x000fea0003c00000 */
[----:B------:R0:W1:Y:S02]  /*67c0*/  SHFL.BFLY P2, R23, R25, R22, R21 ;  /* 0x0c00001619177389 */ /* 0x0000640000040015 */
[----:B01----:R-:W-:Y:S01]  /*67d0*/  ENDCOLLECTIVE ;  /* 0x000000000000791b */ /* 0x003fe20003800000 */
.L_x_916:
[----:B------:R-:W-:-:S05]  /*67e0*/  FADD.FTZ R30, R29, R30 ;  /* 0x0000001e1d1e7221 */ /* 0x000fca0000010000 */
[----:B------:R-:W-:Y:S02]  /*67f0*/  MOV R25, R30 ;  /* 0x0000001e00197202 */ /* 0x000fe40000000f00 */
[----:B------:R-:W-:-:S07]  /*6800*/  MOV R31, R23 ;  /* 0x00000017001f7202 */ /* 0x000fce0000000f00 */
[----:B------:R-:W-:Y:S05]  /*6810*/  WARPSYNC.COLLECTIVE R20, `(.L_x_917) ;  /* 0x0000000014087348 */ /* 0x000fea0003c00000 */
[----:B------:R0:W1:Y:S02]  /*6820*/  SHFL.BFLY P2, R23, R25, R22, R21 ;  /* 0x0c00001619177389 */ /* 0x0000640000040015 */
[----:B01----:R-:W-:Y:S01]  /*6830*/  ENDCOLLECTIVE ;  /* 0x000000000000791b */ /* 0x003fe20003800000 */
.L_x_917:
[----:B------:R-:W-:Y:S01]  /*6840*/  FADD.FTZ R31, R28, R31 ;  /* 0x0000001f1c1f7221 */ /* 0x000fe20000010000 */
[----:B------:R-:W-:-:S04]  /*6850*/  HFMA2.MMA R22, -RZ, RZ, 0, 5.9604644775390625e-08 ;  /* 0x00000001ff167435 */ /* 0x000fc800000001ff */
[----:B------:R-:W-:Y:S02]  /*6860*/  MOV R25, R31 ;  /* 0x0000001f00197202 */ /* 0x000fe40000000f00 */
[----:B------:R-:W-:-:S07]  /*6870*/  MOV R33, R23 ;  /* 0x0000001700217202 */ /* 0x000fce0000000f00 */
[----:B------:R-:W-:Y:S05]  /*6880*/  WARPSYNC.COLLECTIVE R20, `(.L_x_918) ;  /* 0x0000000014087348 */ /* 0x000fea0003c00000 */
[----:B------:R0:W1:Y:S02]  /*6890*/  SHFL.BFLY P2, R23, R25, R22, R21 ;  /* 0x0c00001619177389 */ /* 0x0000640000040015 */
[----:B01----:R-:W-:Y:S01]  /*68a0*/  ENDCOLLECTIVE ;  /* 0x000000000000791b */ /* 0x003fe20003800000 */
.L_x_918:
[----:B------:R-:W-:-:S05]  /*68b0*/  FADD.FTZ R33, R30, R33 ;  /* 0x000000211e217221 */ /* 0x000fca0000010000 */
[----:B------:R-:W-:Y:S02]  /*68c0*/  MOV R25, R33 ;  /* 0x0000002100197202 */ /* 0x000fe40000000f00 */
[----:B------:R-:W-:-:S07]  /*68d0*/  MOV R24, R23 ;  /* 0x0000001700187202 */ /* 0x000fce0000000f00 */
[----:B------:R-:W-:Y:S05]  /*68e0*/  WARPSYNC.COLLECTIVE R20, `(.L_x_919) ;  /* 0x0000000014087348 */ /* 0x000fea0003c00000 */
[----:B------:R0:W1:Y:S02]  /*68f0*/  SHFL.BFLY P2, R23, R25, R22, R21 ;  /* 0x0c00001619177389 */ /* 0x0000640000040015 */
[----:B01----:R-:W-:Y:S01]  /*6900*/  ENDCOLLECTIVE ;  /* 0x000000000000791b */ /* 0x003fe20003800000 */
.L_x_919:
[----:B------:R-:W-:Y:S01]  /*6910*/  FADD.FTZ R24, R31, R24 ;  /* 0x000000181f187221 */ /* 0x000fe20000010000 */
[----:B------:R-:W-:Y:S06]  /*6920*/  BRA `(.L_x_920) ;  /* 0xffffffe800d47947 */ /* 0x000fec000383ffff */
.L_x_899:
[----:B------:R-:W-:Y:S01]  /*6930*/  BSSY B1, `(.L_x_921) ;  /* 0x0000008000017945 */ /* 0x000fe20003800000 */
[----:B--2---:R-:W-:Y:S01]  /*6940*/  MOV R25, R24 ;  /* 0x0000001800197202 */ /* 0x004fe20000000f00 */
[----:B0-----:R-:W-:Y:S01]  /*6950*/  IMAD.MOV.U32 R20, RZ, RZ, 0xffff ;  /* 0x0000ffffff147424 */ /* 0x001fe200078e00ff */
[----:B------:R-:W-:Y:S02]  /*6960*/  MOV R22, 0x8 ;  /* 0x0000000800167802 */ /* 0x000fe40000000f00 */
[----:B------:R-:W-:-:S07]  /*6970*/  MOV R21, 0x101f ;  /* 0x0000101f00157802 */ /* 0x000fce0000000f00 */
[----:B-1----:R-:W-:Y:S05]  /*6980*/  WARPSYNC.COLLECTIVE R20, `(.L_x_922) ;  /* 0x0000000014087348 */ /* 0x002fea0003c00000 */
[----:B------:R0:W2:Y:S02]  /*6990*/  SHFL.BFLY P2, R23, R25, R22, R21 ;  /* 0x0c00001619177389 */ /* 0x0000a40000040015 */
[----:B012---:R-:W-:Y:S01]  /*69a0*/  ENDCOLLECTIVE ;  /* 0x000000000000791b */ /* 0x007fe20003800000 */
.L_x_922:
[----:B------:R-:W-:Y:S05]  /*69b0*/  BSYNC B1 ;  /* 0x0000000000017941 */ /* 0x000fea0003800000 */
.L_x_921:
[----:B------:R-:W-:Y:S01]  /*69c0*/  HFMA2.MMA R22, -RZ, RZ, 0, 4.76837158203125e-07 ;  /* 0x00000008ff167435 */ /* 0x000fe200000001ff */
[----:B------:R-:W-:Y:S02]  /*69d0*/  MOV R25, R26 ;  /* 0x0000001a00197202 */ /* 0x000fe40000000f00 */
[----:B------:R-:W-:Y:S02]  /*69e0*/  MOV R21, 0x101f ;  /* 0x0000101f00157802 */ /* 0x000fe40000000f00 */
[----:B------:R-:W-:Y:S02]  /*69f0*/  MOV R20, 0xffff ;  /* 0x0000ffff00147802 */ /* 0x000fe40000000f00 */
[----:B------:R-:W-:-:S07]  /*6a00*/  MOV R27, R23 ;  /* 0x00000017001b7202 */ /* 0x000fce0000000f00 */
[----:B------:R-:W-:Y:S05]  /*6a10*/  WARPSYNC.COLLECTIVE R20, `(.L_x_923) ;  /* 0x0000000014087348 */ /* 0x000fea0003c00000 */
[----:B------:R0:W1:Y:S02]  /*6a20*/  SHFL.BFLY P2, R23, R25, R22, R21 ;  /* 0x0c00001619177389 */ /* 0x0000640000040015 */
[----:B01----:R-:W-:Y:S01]  /*6a30*/  ENDCOLLECTIVE ;  /* 0x000000000000791b */ /* 0x003fe20003800000 */
.L_x_923:
[----:B------:R-:W-:Y:S01]  /*6a40*/  FADD.FTZ R27, R27, R24 ;  /* 0x000000181b1b7221 */ /* 0x000fe20000010000 */
[----:B------:R-:W-:-:S04]  /*6a50*/  HFMA2.MMA R22, -RZ, RZ, 0, 2.384185791015625e-07 ;  /* 0x00000004ff167435 */ /* 0x000fc800000001ff */
[----:B------:R-:W-:Y:S02]  /*6a60*/  MOV R25, R27 ;  /* 0x0000001b00197202 */ /* 0x000fe40000000f00 */
[----:B------:R-:W-:-:S07]  /*6a70*/  MOV R29, R23 ;  /* 0x00000017001d7202 */ /* 0x000fce0000000f00 */
[----:B------:R-:W-:Y:S05]  /*6a80*/  WARPSYNC.COLLECTIVE R20, `(.L_x_924) ;  /* 0x0000000014087348 */ /* 0x000fea0003c00000 */
[----:B------:R0:W1:Y:S02]  /*6a90*/  SHFL.BFLY P2, R23, R25, R22, R21 ;  /* 0x0c00001619177389 */ /* 0x0000640000040015 */
[----:B01----:R-:W-:Y:S01]  /*6aa0*/  ENDCOLLECTIVE ;  /* 0x000000000000791b */ /* 0x003fe20003800000 */
.L_x_924:
[----:B------:R-:W-:-:S05]  /*6ab0*/  FADD.FTZ R29, R29, R26 ;  /* 0x0000001a1d1d7221 */ /* 0x000fca0000010000 */
[----:B------:R-:W-:Y:S02]  /*6ac0*/  MOV R25, R29 ;  /* 0x0000001d00197202 */ /* 0x000fe40000000f00 */
[----:B------:R-:W-:-:S07]  /*6ad0*/  MOV R28, R23 ;  /* 0x00000017001c7202 */ /* 0x000fce0000000f00 */
[----:B------:R-:W-:Y:S05]  /*6ae0*/  WARPSYNC.COLLECTIVE R20, `(.L_x_925) ;  /* 0x0000000014087348 */ /* 0x000fea0003c00000 */
[----:B------:R0:W1:Y:S02]  /*6af0*/  SHFL.BFLY P2, R23, R25, R22, R21 ;  /* 0x0c00001619177389 */ /* 0x0000640000040015 */
[----:B01----:R-:W-:Y:S01]  /*6b00*/  ENDCOLLECTIVE ;  /* 0x000000000000791b */ /* 0x003fe20003800000 */
.L_x_925:
[----:B------:R-:W-:Y:S01]  /*6b10*/  FADD.FTZ R28, R27, R28 ;  /* 0x0000001c1b1c7221 */ /* 0x000fe20000010000 */
[----:B------:R-:W-:-:S04]  /*6b20*/  HFMA2.MMA R22, -RZ, RZ, 0, 1.1920928955078125e-07 ;  /* 0x00000002ff167435 */ /* 0x000fc800000001ff */
[----:B------:R-:W-:Y:S01]  /*6b30*/  MOV R25, R28 ;  /* 0x0000001c00197202 */ /* 0x000fe20000000f00 */
[----:B------:R-:W-:-:S07]  /*6b40*/  IMAD.MOV.U32 R30, RZ, RZ, R23 ;  /* 0x000000ffff1e7224 */ /* 0x000fce00078e0017 */
[----:B------:R-:W-:Y:S05]  /*6b50*/  WARPSYNC.COLLECTIVE R20, `(.L_x_926) ;  /* 0x0000000014087348 */ /* 0x000fea0003c00000 */
[----:B------:R0:W1:Y:S02]  /*6b60*/  SHFL.BFLY P2, R23, R25, R22, R21 ;  /* 0x0c00001619177389 */ /* 0x0000640000040015 */
[----:B01----:R-:W-:Y:S01]  /*6b70*/  ENDCOLLECTIVE ;  /* 0x000000000000791b */ /* 0x003fe20003800000 */
.L_x_926:
[----:B------:R-:W-:-:S05]  /*6b80*/  FADD.FTZ R30, R29, R30 ;  /* 0x0000001e1d1e7221 */ /* 0x000fca0000010000 */
[----:B------:R-:W-:Y:S02]  /*6b90*/  MOV R25, R30 ;  /* 0x0000001e00197202 */ /* 0x000fe40000000f00 */
[----:B------:R-:W-:-:S07]  /*6ba0*/  MOV R31, R23 ;  /* 0x00000017001f7202 */ /* 0x000fce0000000f00 */
[----:B------:R-:W-:Y:S05]  /*6bb0*/  WARPSYNC.COLLECTIVE R20, `(.L_x_927) ;  /* 0x0000000014087348 */ /* 0x000fea0003c00000 */
[----:B------:R0:W1:Y:S02]  /*6bc0*/  SHFL.BFLY P2, R23, R25, R22, R21 ;  /* 0x0c00001619177389 */ /* 0x0000640000040015 */
[----:B01----:R-:W-:Y:S01]  /*6bd0*/  ENDCOLLECTIVE ;  /* 0x000000000000791b */ /* 0x003fe20003800000 */
.L_x_927:
[----:B------:R-:W-:Y:S01]  /*6be0*/  FADD.FTZ R31, R28, R31 ;  /* 0x0000001f1c1f7221 */ /* 0x000fe20000010000 */
[----:B------:R-:W-:-:S04]  /*6bf0*/  HFMA2.MMA R22, -RZ, RZ, 0, 5.9604644775390625e-08 ;  /* 0x00000001ff167435 */ /* 0x000fc800000001ff */
[----:B------:R-:W-:Y:S02]  /*6c00*/  MOV R25, R31 ;  /* 0x0000001f00197202 */ /* 0x000fe40000000f00 */
[----:B------:R-:W-:-:S07]  /*6c10*/  MOV R33, R23 ;  /* 0x0000001700217202 */ /* 0x000fce0000000f00 */
[----:B------:R-:W-:Y:S05]  /*6c20*/  WARPSYNC.COLLECTIVE R20, `(.L_x_928) ;  /* 0x0000000014087348 */ /* 0x000fea0003c00000 */
[----:B------:R0:W1:Y:S02]  /*6c30*/  SHFL.BFLY P2, R23, R25, R22, R21 ;  /* 0x0c00001619177389 */ /* 0x0000640000040015 */
[----:B01----:R-:W-:Y:S01]  /*6c40*/  ENDCOLLECTIVE ;  /* 0x000000000000791b */ /* 0x003fe20003800000 */
.L_x_928:
[----:B------:R-:W-:-:S05]  /*6c50*/  FADD.FTZ R33, R30, R33 ;  /* 0x000000211e217221 */ /* 0x000fca0000010000 */
[----:B------:R-:W-:Y:S02]  /*6c60*/  MOV R25, R33 ;  /* 0x0000002100197202 */ /* 0x000fe40000000f00 */
[----:B------:R-:W-:-:S07]  /*6c70*/  MOV R24, R23 ;  /* 0x0000001700187202 */ /* 0x000fce0000000f00 */
[----:B------:R-:W-:Y:S05]  /*6c80*/  WARPSYNC.COLLECTIVE R20, `(.L_x_929) ;  /* 0x0000000014087348 */ /* 0x000fea0003c00000 */
[----:B------:R0:W1:Y:S02]  /*6c90*/  SHFL.BFLY P2, R23, R25, R22, R21 ;  /* 0x0c00001619177389 */ /* 0x0000640000040015 */
[----:B01----:R-:W-:Y:S01]  /*6ca0*/  ENDCOLLECTIVE ;  /* 0x000000000000791b */ /* 0x003fe20003800000 */
.L_x_929:
[----:B------:R-:W-:Y:S01]  /*6cb0*/  FADD.FTZ R24, R31, R24 ;  /* 0x000000181f187221 */ /* 0x000fe20000010000 */
[----:B------:R-:W-:Y:S06]  /*6cc0*/  BRA `(.L_x_930) ;  /* 0xffffffe800887947 */ /* 0x000fec000383ffff */
.L_x_900:
        /* <DEDUP_REMOVED lines=8> */
.L_x_932:
[----:B------:R-:W-:Y:S05]  /*6d50*/  BSYNC B0 ;  /* 0x0000000000007941 */ /* 0x000fea0003800000 */
.L_x_931:
[----:B------:R-:W-:Y:S01]  /*6d60*/  HFMA2.MMA R22, -RZ, RZ, 0, 4.76837158203125e-07 ;  /* 0x00000008ff167435 */ /* 0x000fe200000001ff */
[----:B------:R-:W-:Y:S02]  /*6d70*/  MOV R25, R17 ;  /* 0x0000001100197202 */ /* 0x000fe40000000f00 */
[----:B------:R-:W-:Y:S02]  /*6d80*/  CS2R R32, SRZ ;  /* 0x0000000000207805 */ /* 0x000fe4000001ff00 */
[----:B------:R-:W-:Y:S01]  /*6d90*/  MOV R21, 0x101f ;  /* 0x0000101f00157802 */ /* 0x000fe20000000f00 */
[----:B------:R-:W-:Y:S01]  /*6da0*/  HFMA2.MMA R45, -RZ, RZ, 0, 0 ;  /* 0x00000000ff2d7435 */ /* 0x000fe200000001ff */
[----:B------:R-:W-:Y:S01]  /*6db0*/  MOV R20, 0xffff ;  /* 0x0000ffff00147802 */ /* 0x000fe20000000f00 */
[----:B------:R-:W-:Y:S01]  /*6dc0*/  HFMA2.MMA R46, -RZ, RZ, 0, 0 ;  /* 0x00000000ff2e7435 */ /* 0x000fe200000001ff */
[----:B------:R-:W-:Y:S02]  /*6dd0*/  MOV R19, R23 ;  /* 0x0000001700137202 */ /* 0x000fe40000000f00 */
[----:B------:R-:W-:-:S08]  /*6de0*/  @!P0 SHF.L.U32 R27, R36, 0x1, RZ ;  /* 0x00000001241b8819 */ /* 0x000fd000000006ff */
[----:B------:R-:W-:Y:S05]  /*6df0*/  WARPSYNC.COLLECTIVE R20, `(.L_x_933) ;  /* 0x0000000014087348 */ /* 0x000fea0003c00000 */
[----:B------:R0:W1:Y:S02]  /*6e00*/  SHFL.BFLY P2, R23, R25, R22, R21 ;  /* 0x0c00001619177389 */ /* 0x0000640000040015 */
[----:B01----:R-:W-:Y:S01]  /*6e10*/  ENDCOLLECTIVE ;  /* 0x000000000000791b */ /* 0x003fe20003800000 */
.L_x_933:
[----:B------:R-:W-:Y:S01]  /*6e20*/  @!P0 IADD3 R26, R24, 0x14, RZ ;  /* 0x00000014181a8810 */ /* 0x000fe20007ffe0ff */
[----:B------:R-:W-:Y:S01]  /*6e30*/  FADD.FTZ R19, R19, R16 ;  /* 0x0000001013137221 */ /* 0x000fe20000010000 */
[----:B------:R-:W-:Y:S02]  /*6e40*/  @!P0 LEA R29, R36, UR4, 0x7 ;  /* 0x00000004241d8c11 */ /* 0x000fe4000f8e38ff */
[----:B------:R-:W-:Y:S02]  /*6e50*/  @!P0 LOP3.LUT R26, R26, R27, RZ, 0x3c, !PT ;  /* 0x0000001b1a1a8212 */ /* 0x000fe400078e3cff */
[----:B------:R-:W-:Y:S02]  /*6e60*/  @!P0 LEA R43, R36, UR4, 0x7 ;  /* 0x00000004242b8c11 */ /* 0x000fe4000f8e38ff */
[----:B------:R-:W-:Y:S02]  /*6e70*/  @!P0 LEA R26, R26, R29, 0x2 ;  /* 0x0000001d1a1a8211 */ /* 0x000fe400078e10ff */
[----:B------:R-:W-:-:S02]  /*6e80*/  CS2R R28, SRZ ;  /* 0x00000000001c7805 */ /* 0x000fc4000001ff00 */
[----:B------:R-:W-:Y:S01]  /*6e90*/  IADD3 R49, R24, R9, RZ ;  /* 0x0000000918317210 */ /* 0x000fe20007ffe0ff */
[----:B------:R-:W-:Y:S01]  /*6ea0*/  HFMA2.MMA R22, -RZ, RZ, 0, 2.384185791015625e-07 ;  /* 0x00000004ff167435 */ /* 0x000fe200000001ff */
[----:B------:R-:W-:Y:S01]  /*6eb0*/  MOV R25, R19 ;  /* 0x0000001300197202 */ /* 0x000fe20000000f00 */
[----:B------:R0:W1:Y:S04]  /*6ec0*/  @!P0 LDS R27, [R26] ;  /* 0x000000001a1b8984 */ /* 0x0000680000000800 */
[----:B------:R0:W2:Y:S01]  /*6ed0*/  @!P0 LDS R30, [R26+0x500] ;  /* 0x000500001a1e8984 */ /* 0x0000a20000000800 */
[----:B------:R-:W-:-:S07]  /*6ee0*/  FADD.FTZ R16, R23, R17 ;  /* 0x0000001117107221 */ /* 0x000fce0000010000 */
[----:B012---:R-:W-:Y:S05]  /*6ef0*/  WARPSYNC.COLLECTIVE R20, `(.L_x_934) ;  /* 0x0000000014087348 */ /* 0x007fea0003c00000 */
[----:B------:R3:W4:Y:S02]  /*6f00*/  SHFL.BFLY P2, R23, R25, R22, R21 ;  /* 0x0c00001619177389 */ /* 0x0007240000040015 */
[----:B01234-:R-:W-:Y:S01]  /*6f10*/  ENDCOLLECTIVE ;  /* 0x000000000000791b */ /* 0x01ffe20003800000 */
.L_x_934:
[----:B------:R-:W-:Y:S01]  /*6f20*/  MOV R25, R16 ;  /* 0x0000001000197202 */ /* 0x000fe20000000f00 */
[----:B------:R-:W-:-:S07]  /*6f30*/  IMAD.MOV.U32 R18, RZ, RZ, R23 ;  /* 0x000000ffff127224 */ /* 0x000fce00078e0017 */
[----:B------:R-:W-:Y:S05]  /*6f40*/  WARPSYNC.COLLECTIVE R20, `(.L_x_935) ;  /* 0x0000000014087348 */ /* 0x000fea0003c00000 */
[----:B------:R0:W1:Y:S02]  /*6f50*/  SHFL.BFLY P2, R23, R25, R22, R21 ;  /* 0x0c00001619177389 */ /* 0x0000640000040015 */
[----:B01----:R-:W-:Y:S01]  /*6f60*/  ENDCOLLECTIVE ;  /* 0x000000000000791b */ /* 0x003fe20003800000 */
.L_x_935:
[----:B------:R-:W-:Y:S01]  /*6f70*/  FADD.FTZ R18, R19, R18 ;  /* 0x0000001213127221 */ /* 0x000fe20000010000 */
[----:B------:R-:W-:Y:S02]  /*6f80*/  @!P0 MOV R28, R27 ;  /* 0x0000001b001c8202 */ /* 0x000fe40000000f00 */
[----:B------:R-:W-:Y:S01]  /*6f90*/  @!P0 MOV R29, R30 ;  /* 0x0000001e001d8202 */ /* 0x000fe20000000f00 */
[----:B------:R-:W-:Y:S01]  /*6fa0*/  HFMA2.MMA R22, -RZ, RZ, 0, 1.1920928955078125e-07 ;  /* 0x00000002ff167435 */ /* 0x000fe200000001ff */
[----:B------:R-:W-:Y:S01]  /*6fb0*/  MOV R25, R18 ;  /* 0x0000001200197202 */ /* 0x000fe20000000f00 */
[----:B------:R-:W-:-:S09]  /*6fc0*/  FADD.FTZ R17, R16, R23 ;  /* 0x0000001710117221 */ /* 0x000fd20000010000 */
[----:B------:R-:W-:Y:S05]  /*6fd0*/  WARPSYNC.COLLECTIVE R20, `(.L_x_936) ;  /* 0x0000000014087348 */ /* 0x000fea0003c00000 */
[----:B------:R0:W1:Y:S02]  /*6fe0*/  SHFL.BFLY P2, R23, R25, R22, R21 ;  /* 0x0c00001619177389 */ /* 0x0000640000040015 */
[----:B01----:R-:W-:Y:S01]  /*6ff0*/  ENDCOLLECTIVE ;  /* 0x000000000000791b */ /* 0x003fe20003800000 */
.L_x_936:
[----:B------:R-:W-:Y:S02]  /*7000*/  MOV R25, R17 ;  /* 0x0000001100197202 */ /* 0x000fe40000000f00 */
[----:B------:R-:W-:-:S07]  /*7010*/  MOV R19, R23 ;  /* 0x0000001700137202 */ /* 0x000fce0000000f00 */
[----:B------:R-:W-:Y:S05]  /*7020*/  WARPSYNC.COLLECTIVE R20, `(.L_x_937) ;  /* 0x0000000014087348 */ /* 0x000fea0003c00000 */
[----:B------:R0:W1:Y:S02]  /*7030*/  SHFL.BFLY P2, R23, R25, R22, R21 ;  /* 0x0c00001619177389 */ /* 0x0000640000040015 */
[----:B01----:R-:W-:Y:S01]  /*7040*/  ENDCOLLECTIVE ;  /* 0x000000000000791b */ /* 0x003fe20003800000 */
.L_x_937:
[----:B------:R-:W-:Y:S01]  /*7050*/  FADD.FTZ R26, R18, R19 ;  /* 0x00000013121a7221 */ /* 0x000fe20000010000 */
[----:B------:R-:W-:Y:S02]  /*7060*/  @!P0 SHF.L.U32 R19, R36, 0x1, RZ ;  /* 0x0000000124138819 */ /* 0x000fe400000006ff */
[----:B------:R-:W-:-:S04]  /*7070*/  @!P0 IADD3 R18, R24, 0x28, RZ ;  /* 0x0000002818128810 */ /* 0x000fc80007ffe0ff */
[----:B------:R-:W-:Y:S02]  /*7080*/  @!P0 LOP3.LUT R18, R18, R19, RZ, 0x3c, !PT ;  /* 0x0000001312128212 */ /* 0x000fe400078e3cff */
[----:B------:R-:W-:Y:S01]  /*7090*/  MOV R25, R26 ;  /* 0x0000001a00197202 */ /* 0x000fe20000000f00 */
[----:B------:R-:W-:Y:S02]  /*70a0*/  IMAD.MOV.U32 R22, RZ, RZ, 0x1 ;  /* 0x00000001ff167424 */ /* 0x000fe400078e00ff */
[----:B------:R-:W-:-:S07]  /*70b0*/  FADD.FTZ R17, R17, R23 ;  /* 0x0000001711117221 */ /* 0x000fce0000010000 */
[----:B------:R-:W-:Y:S05]  /*70c0*/  WARPSYNC.COLLECTIVE R20, `(.L_x_938) ;  /* 0x0000000014087348 */ /* 0x000fea0003c00000 */
[----:B------:R0:W1:Y:S02]  /*70d0*/  SHFL.BFLY P2, R23, R25, R22, R21 ;  /* 0x0c00001619177389 */ /* 0x0000640000040015 */
[----:B01----:R-:W-:Y:S01]  /*70e0*/  ENDCOLLECTIVE ;  /* 0x000000000000791b */ /* 0x003fe20003800000 */
.L_x_938:
[----:B------:R-:W-:Y:S02]  /*70f0*/  MOV R25, R17 ;  /* 0x0000001100197202 */ /* 0x000fe40000000f00 */
[----:B------:R-:W-:-:S07]  /*7100*/  MOV R27, R23 ;  /* 0x00000017001b7202 */ /* 0x000fce0000000f00 */
[----:B------:R-:W-:Y:S05]  /*7110*/  WARPSYNC.COLLECTIVE R20, `(.L_x_939) ;  /* 0x0000000014087348 */ /* 0x000fea0003c00000 */
[----:B------:R0:W1:Y:S02]  /*7120*/  SHFL.BFLY P2, R23, R25, R22, R21 ;  /* 0x0c00001619177389 */ /* 0x0000640000040015 */
[----:B01----:R-:W-:Y:S01]  /*7130*/  ENDCOLLECTIVE ;  /* 0x000000000000791b */ /* 0x003fe20003800000 */
.L_x_939:
[----:B------:R-:W-:Y:S01]  /*7140*/  FADD.FTZ R26, R26, R27 ;  /* 0x0000001b1a1a7221 */ /* 0x000fe20000010000 */
[----:B------:R-:W-:Y:S01]  /*7150*/  HFMA2.MMA R22, -RZ, RZ, 0, 4.76837158203125e-07 ;  /* 0x00000008ff167435 */ /* 0x000fe200000001ff */
[----:B------:R-:W-:Y:S02]  /*7160*/  MOV R25, R28 ;  /* 0x0000001c00197202 */ /* 0x000fe40000000f00 */
[----:B------:R-:W-:-:S08]  /*7170*/  MOV R16, R23 ;  /* 0x0000001700107202 */ /* 0x000fd00000000f00 */
[----:B------:R-:W-:Y:S05]  /*7180*/  WARPSYNC.COLLECTIVE R20, `(.L_x_940) ;  /* 0x0000000014087348 */ /* 0x000fea0003c00000 */
[----:B------:R0:W1:Y:S02]  /*7190*/  SHFL.BFLY P2, R23, R25, R22, R21 ;  /* 0x0c00001619177389 */ /* 0x0000640000040015 */
[----:B01----:R-:W-:Y:S01]  /*71a0*/  ENDCOLLECTIVE ;  /* 0x000000000000791b */ /* 0x003fe20003800000 */
.L_x_940:
[----:B------:R-:W-:Y:S01]  /*71b0*/  FADD.FTZ R50, R17, R16 ;  /* 0x0000001011327221 */ /* 0x000fe20000010000 */
[----:B------:R-:W-:Y:S02]  /*71c0*/  MOV R25, R29 ;  /* 0x0000001d00197202 */ /* 0x000fe40000000f00 */
[----:B------:R-:W-:-:S07]  /*71d0*/  MOV R31, R23 ;  /* 0x00000017001f7202 */ /* 0x000fce0000000f00 */
[----:B------:R-:W-:Y:S05]  /*71e0*/  WARPSYNC.COLLECTIVE R20, `(.L_x_941) ;  /* 0x0000000014087348 */ /* 0x000fea0003c00000 */
[----:B------:R0:W1:Y:S02]  /*71f0*/  SHFL.BFLY P2, R23, R25, R22, R21 ;  /* 0x0c00001619177389 */ /* 0x0000640000040015 */
[----:B01----:R-:W-:Y:S01]  /*7200*/  ENDCOLLECTIVE ;  /* 0x000000000000791b */ /* 0x003fe20003800000 */
.L_x_941:
[----:B------:R-:W-:-:S05]  /*7210*/  FADD.FTZ R31, R31, R28 ;  /* 0x0000001c1f1f7221 */ /* 0x000fca0000010000 */
[----:B------:R-:W-:Y:S01]  /*7220*/  MOV R25, R31 ;  /* 0x0000001f00197202 */ /* 0x000fe20000000f00 */
[----:B------:R-:W-:Y:S01]  /*7230*/  IMAD.MOV.U32 R22, RZ, RZ, 0x4 ;  /* 0x00000004ff167424 */ /* 0x000fe200078e00ff */
[----:B------:R-:W-:-:S07]  /*7240*/  MOV R30, R23 ;  /* 0x00000017001e7202 */ /* 0x000fce0000000f00 */
[----:B------:R-:W-:Y:S05]  /*7250*/  WARPSYNC.COLLECTIVE R20, `(.L_x_942) ;  /* 0x0000000014087348 */ /* 0x000fea0003c00000 */
[----:B------:R0:W1:Y:S02]  /*7260*/  SHFL.BFLY P2, R23, R25, R22, R21 ;  /* 0x0c00001619177389 */ /* 0x0000640000040015 */
[----:B01----:R-:W-:Y:S01]  /*7270*/  ENDCOLLECTIVE ;  /* 0x000000000000791b */ /* 0x003fe20003800000 */
.L_x_942:
[----:B------:R-:W-:-:S05]  /*7280*/  FADD.FTZ R30, R30, R29 ;  /* 0x0000001d1e1e7221 */ /* 0x000fca0000010000 */
[----:B------:R-:W-:Y:S02]  /*7290*/  MOV R25, R30 ;  /* 0x0000001e00197202 */ /* 0x000fe40000000f00 */
[----:B------:R-:W-:-:S07]  /*72a0*/  MOV R28, R23 ;  /* 0x00000017001c7202 */ /* 0x000fce0000000f00 */
[----:B------:R-:W-:Y:S05]  /*72b0*/  WARPSYNC.COLLECTIVE R20, `(.L_x_943) ;  /* 0x0000000014087348 */ /* 0x000fea0003c00000 */
[----:B------:R0:W1:Y:S02]  /*72c0*/  SHFL.BFLY P2, R23, R25, R22, R21 ;  /* 0x0c00001619177389 */ /* 0x0000640000040015 */
[----:B01----:R-:W-:Y:S01]  /*72d0*/  ENDCOLLECTIVE ;  /* 0x000000000000791b */ /* 0x003fe20003800000 */
.L_x_943:
[----:B------:R-:W-:Y:S01]  /*72e0*/  FADD.FTZ R28, R31, R28 ;  /* 0x0000001c1f1c7221 */ /* 0x000fe20000010000 */
[----:B------:R-:W-:-:S04]  /*72f0*/  HFMA2.MMA R22, -RZ, RZ, 0, 1.1920928955078125e-07 ;  /* 0x00000002ff167435 */ /* 0x000fc800000001ff */
[----:B------:R-:W-:Y:S02]  /*7300*/  MOV R25, R28 ;  /* 0x0000001c00197202 */ /* 0x000fe40000000f00 */
[----:B------:R-:W-:Y:S02]  /*7310*/  MOV R29, R23 ;  /* 0x00000017001d7202 */ /* 0x000fe40000000f00 */
[----:B------:R-:W-:-:S03]  /*7320*/  @!P0 LEA R23, R36, UR4, 0x7 ;  /* 0x0000000424178c11 */ /* 0x000fc6000f8e38ff */
[----:B------:R-:W-:Y:S01]  /*7330*/  FADD.FTZ R29, R30, R29 ;  /* 0x0000001d1e1d7221 */ /* 0x000fe20000010000 */
[----:B------:R-:W-:-:S07]  /*7340*/  @!P0 LEA R18, R18, R23, 0x2 ;  /* 0x0000001712128211 */ /* 0x000fce00078e10ff */
[----:B------:R-:W-:Y:S05]  /*7350*/  WARPSYNC.COLLECTIVE R20, `(.L_x_944) ;  /* 0x0000000014087348 */ /* 0x000fea0003c00000 */
[----:B------:R0:W1:Y:S02]  /*7360*/  SHFL.BFLY P2, R23, R25, R22, R21 ;  /* 0x0c00001619177389 */ /* 0x0000640000040015 */
[----:B01----:R-:W-:Y:S01]  /*7370*/  ENDCOLLECTIVE ;  /* 0x000000000000791b */ /* 0x003fe20003800000 */
.L_x_944:
[----:B------:R0:W1:Y:S04]  /*7380*/  @!P0 LDS R40, [R18+0x500] ;  /* 0x0005000012288984 */ /* 0x0000680000000800 */
[----:B------:R0:W2:Y:S01]  /*7390*/  @!P0 LDS R39, [R18] ;  /* 0x0000000012278984 */ /* 0x0000a20000000800 */
[----:B------:R-:W-:Y:S02]  /*73a0*/  MOV R25, R29 ;  /* 0x0000001d00197202 */ /* 0x000fe40000000f00 */
[----:B------:R-:W-:-:S07]  /*73b0*/  MOV R19, R23 ;  /* 0x0000001700137202 */ /* 0x000fce0000000f00 */
[----:B012---:R-:W-:Y:S05]  /*73c0*/  WARPSYNC.COLLECTIVE R20, `(.L_x_945) ;  /* 0x0000000014087348 */ /* 0x007fea0003c00000 */
[----:B------:R3:W4:Y:S02]  /*73d0*/  SHFL.BFLY P2, R23, R25, R22, R21 ;  /* 0x0c00001619177389 */ /* 0x0007240000040015 */
[----:B01234-:R-:W-:Y:S01]  /*73e0*/  ENDCOLLECTIVE ;  /* 0x000000000000791b */ /* 0x01ffe20003800000 */
.L_x_945:
[----:B------:R-:W-:Y:S01]  /*73f0*/  FADD.FTZ R37, R28, R19 ;  /* 0x000000131c257221 */ /* 0x000fe20000010000 */
[----:B------:R-:W-:Y:S01]  /*7400*/  @!P0 IADD3 R28, R24, 0x3c, RZ ;  /* 0x0000003c181c8810 */ /* 0x000fe20007ffe0ff */
[----:B------:R-:W-:-:S03]  /*7410*/  HFMA2.MMA R22, -RZ, RZ, 0, 5.9604644775390625e-08 ;  /* 0x00000001ff167435 */ /* 0x000fc600000001ff */
[----:B------:R-:W-:Y:S02]  /*7420*/  MOV R25, R37 ;  /* 0x0000002500197202 */ /* 0x000fe40000000f00 */
[----:B------:R-:W-:Y:S01]  /*7430*/  @!P0 MOV R33, R40 ;  /* 0x0000002800218202 */ /* 0x000fe20000000f00 */
[----:B------:R-:W-:Y:S01]  /*7440*/  @!P0 IMAD.MOV.U32 R32, RZ, RZ, R39 ;  /* 0x000000ffff208224 */ /* 0x000fe200078e0027 */
[----:B------:R-:W-:-:S07]  /*7450*/  MOV R18, R23 ;  /* 0x0000001700127202 */ /* 0x000fce0000000f00 */
[----:B------:R-:W-:Y:S05]  /*7460*/  WARPSYNC.COLLECTIVE R20, `(.L_x_946) ;  /* 0x0000000014087348 */ /* 0x000fea0003c00000 */
[----:B------:R0:W1:Y:S02]  /*7470*/  SHFL.BFLY P2, R23, R25, R22, R21 ;  /* 0x0c00001619177389 */ /* 0x0000640000040015 */
[----:B01----:R-:W-:Y:S01]  /*7480*/  ENDCOLLECTIVE ;  /* 0x000000000000791b */ /* 0x003fe20003800000 */
.L_x_946:
[----:B------:R-:W-:-:S05]  /*7490*/  FADD.FTZ R38, R29, R18 ;  /* 0x000000121d267221 */ /* 0x000fca0000010000 */
[----:B------:R-:W-:Y:S02]  /*74a0*/  MOV R25, R38 ;  /* 0x0000002600197202 */ /* 0x000fe40000000f00 */
[----:B------:R-:W-:-:S07]  /*74b0*/  MOV R40, R23 ;  /* 0x0000001700287202 */ /* 0x000fce0000000f00 */
[----:B------:R-:W-:Y:S05]  /*74c0*/  WARPSYNC.COLLECTIVE R20, `(.L_x_947) ;  /* 0x0000000014087348 */ /* 0x000fea0003c00000 */
[----:B------:R0:W1:Y:S02]  /*74d0*/  SHFL.BFLY P2, R23, R25, R22, R21 ;  /* 0x0c00001619177389 */ /* 0x0000640000040015 */
[----:B01----:R-:W-:Y:S01]  /*74e0*/  ENDCOLLECTIVE ;  /* 0x000000000000791b */ /* 0x003fe20003800000 */
.L_x_947:
[----:B------:R-:W-:Y:S01]  /*74f0*/  FADD.FTZ R37, R37, R40 ;  /* 0x0000002825257221 */ /* 0x000fe20000010000 */
[----:B------:R-:W-:Y:S01]  /*7500*/  HFMA2.MMA R22, -RZ, RZ, 0, 4.76837158203125e-07 ;  /* 0x00000008ff167435 */ /* 0x000fe200000001ff */
[----:B------:R-:W-:Y:S02]  /*7510*/  MOV R25, R32 ;  /* 0x0000002000197202 */ /* 0x000fe40000000f00 */
[----:B------:R-:W-:-:S08]  /*7520*/  MOV R39, R23 ;  /* 0x0000001700277202 */ /* 0x000fd00000000f00 */
[----:B------:R-:W-:Y:S05]  /*7530*/  WARPSYNC.COLLECTIVE R20, `(.L_x_948) ;  /* 0x0000000014087348 */ /* 0x000fea0003c00000 */
[----:B------:R0:W1:Y:S02]  /*7540*/  SHFL.BFLY P2, R23, R25, R22, R21 ;  /* 0x0c00001619177389 */ /* 0x0000640000040015 */
[----:B01----:R-:W-:Y:S01]  /*7550*/  ENDCOLLECTIVE ;  /* 0x000000000000791b */ /* 0x003fe20003800000 */
.L_x_948:
[----:B------:R-:W-:Y:S02]  /*7560*/  MOV R25, R33 ;  /* 0x0000002100197202 */ /* 0x000fe40000000f00 */
[----:B------:R-:W-:-:S07]  /*7570*/  MOV R41, R23 ;  /* 0x0000001700297202 */ /* 0x000fce0000000f00 */
[----:B------:R-:W-:Y:S05]  /*7580*/  WARPSYNC.COLLECTIVE R20, `(.L_x_949) ;  /* 0x0000000014087348 */ /* 0x000fea0003c00000 */
[----:B------:R0:W1:Y:S02]  /*7590*/  SHFL.BFLY P2, R23, R25, R22, R21 ;  /* 0x0c00001619177389 */ /* 0x0000640000040015 */
[----:B01----:R-:W-:Y:S01]  /*75a0*/  ENDCOLLECTIVE ;  /* 0x000000000000791b */ /* 0x003fe20003800000 */
.L_x_949:
[----:B------:R-:W-:Y:S01]  /*75b0*/  FADD.FTZ R41, R41, R32 ;  /* 0x0000002029297221 */ /* 0x000fe20000010000 */
[----:B------:R-:W-:-:S04]  /*75c0*/  HFMA2.MMA R22, -RZ, RZ, 0, 2.384185791015625e-07 ;  /* 0x00000004ff167435 */ /* 0x000fc800000001ff */
[----:B------:R-:W-:Y:S01]  /*75d0*/  MOV R25, R41 ;  /* 0x0000002900197202 */ /* 0x000fe20000000f00 */
[----:B------:R-:W-:-:S07]  /*75e0*/  IMAD.MOV.U32 R42, RZ, RZ, R23 ;  /* 0x000000ffff2a7224 */ /* 0x000fce00078e0017 */
[----:B------:R-:W-:Y:S05]  /*75f0*/  WARPSYNC.COLLECTIVE R20, `(.L_x_950) ;  /* 0x0000000014087348 */ /* 0x000fea0003c00000 */
[----:B------:R0:W1:Y:S02]  /*7600*/  SHFL.BFLY P2, R23, R25, R22, R21 ;  /* 0x0c00001619177389 */ /* 0x0000640000040015 */
[----:B01----:R-:W-:Y:S01]  /*7610*/  ENDCOLLECTIVE ;  /* 0x000000000000791b */ /* 0x003fe20003800000 */
.L_x_950:
[----:B------:R-:W-:-:S05]  /*7620*/  FADD.FTZ R42, R42, R33 ;  /* 0x000000212a2a7221 */ /* 0x000fca0000010000 */
[----:B------:R-:W-:Y:S02]  /*7630*/  MOV R25, R42 ;  /* 0x0000002a00197202 */ /* 0x000fe40000000f00 */
[----:B------:R-:W-:-:S07]  /*7640*/  MOV R32, R23 ;  /* 0x0000001700207202 */ /* 0x000fce0000000f00 */
[----:B------:R-:W-:Y:S05]  /*7650*/  WARPSYNC.COLLECTIVE R20, `(.L_x_951) ;  /* 0x0000000014087348 */ /* 0x000fea0003c00000 */
[----:B------:R0:W1:Y:S02]  /*7660*/  SHFL.BFLY P2, R23, R25, R22, R21 ;  /* 0x0c00001619177389 */ /* 0x0000640000040015 */
[----:B01----:R-:W-:Y:S01]  /*7670*/  ENDCOLLECTIVE ;  /* 0x000000000000791b */ /* 0x003fe20003800000 */
.L_x_951:
        /* <DEDUP_REMOVED lines=10> */
.L_x_952:
[----:B------:R-:W-:-:S05]  /*7720*/  @!P0 LEA R43, R28, R43, 0x2 ;  /* 0x0000002b1c2b8211 */ /* 0x000fca00078e10ff */
[----:B------:R0:W1:Y:S04]  /*7730*/  @!P0 LDS R44, [R43] ;  /* 0x000000002b2c8984 */ /* 0x0000680000000800 */
[----:B------:R0:W2:Y:S01]  /*7740*/  @!P0 LDS R47, [R43+0x500] ;  /* 0x000500002b2f8984 */ /* 0x0000a20000000800 */
[----:B------:R-:W-:Y:S01]  /*7750*/  MOV R25, R33 ;  /* 0x0000002100197202 */ /* 0x000fe20000000f00 */
[----:B------:R-:W-:-:S07]  /*7760*/  IMAD.MOV.U32 R31, RZ, RZ, R23 ;  /* 0x000000ffff1f7224 */ /* 0x000fce00078e0017 */
[----:B012---:R-:W-:Y:S05]  /*7770*/  WARPSYNC.COLLECTIVE R20, `(.L_x_953) ;  /* 0x0000000014087348 */ /* 0x007fea0003c00000 */
[----:B------:R3:W4:Y:S02]  /*7780*/  SHFL.BFLY P2, R23, R25, R22, R21 ;  /* 0x0c00001619177389 */ /* 0x0007240000040015 */
[----:B01234-:R-:W-:Y:S01]  /*7790*/  ENDCOLLECTIVE ;  /* 0x000000000000791b */ /* 0x01ffe20003800000 */
.L_x_953:
        /* <DEDUP_REMOVED lines=8> */
.L_x_954:
[----:B------:R-:W-:Y:S01]  /*7820*/  @!P0 MOV R46, R47 ;  /* 0x0000002f002e8202 */ /* 0x000fe20000000f00 */
[----:B------:R-:W-:Y:S01]  /*7830*/  FADD.FTZ R42, R33, R30 ;  /* 0x0000001e212a7221 */ /* 0x000fe20000010000 */
[----:B------:R-:W-:-:S04]  /*7840*/  ISETP.NE.AND P0, PT, R36, RZ, PT ;  /* 0x000000ff2400720c */ /* 0x000fc80003f05270 */
[----:B------:R-:W-:-:S09]  /*7850*/  MOV R25, R42 ;  /* 0x0000002a00197202 */ /* 0x000fd20000000f00 */
[----:B------:R-:W-:Y:S01]  /*7860*/  @!P0 F2FP.BF16.F32.PACK_AB R24, RZ, R50 ;  /* 0x00000032ff18823e */ /* 0x000fe200000010ff */
[----:B------:R-:W0:Y:S03]  /*7870*/  @!P0 LDC.64 R32, c[0x0][0x218] ;  /* 0x00008600ff208b82 */ /* 0x000e260000000a00 */
[----:B------:R-:W-:Y:S02]  /*7880*/  PRMT R51, R24, 0x7610, R51 ;  /* 0x0000761018337816 */ /* 0x000fe40000000033 */
[----:B------:R-:W-:-:S07]  /*7890*/  MOV R44, R23 ;  /* 0x00000017002c7202 */ /* 0x000fce0000000f00 */
[----:B0-----:R-:W-:Y:S05]  /*78a0*/  WARPSYNC.COLLECTIVE R20, `(.L_x_955) ;  /* 0x0000000014087348 */ /* 0x001fea0003c00000 */
[----:B------:R1:W2:Y:S02]  /*78b0*/  SHFL.BFLY P2, R23, R25, R22, R21 ;  /* 0x0c00001619177389 */ /* 0x0002a40000040015 */
[----:B012---:R-:W-:Y:S01]  /*78c0*/  ENDCOLLECTIVE ;  /* 0x000000000000791b */ /* 0x007fe20003800000 */
.L_x_955:
[----:B------:R-:W0:Y:S01]  /*78d0*/  @!P0 LDC.64 R18, c[0x0][0x220] ;  /* 0x00008800ff128b82 */ /* 0x000e220000000a00 */
[----:B------:R-:W-:-:S07]  /*78e0*/  FADD.FTZ R41, R41, R44 ;  /* 0x0000002c29297221 */ /* 0x000fce0000010000 */
[----:B------:R-:W1:Y:S01]  /*78f0*/  @!P0 LDC.64 R30, c[0x0][0x218] ;  /* 0x00008600ff1e8b82 */ /* 0x000e620000000a00 */
[----:B------:R-:W-:Y:S01]  /*7900*/  HFMA2.MMA R22, -RZ, RZ, 0, 4.76837158203125e-07 ;  /* 0x00000008ff167435 */ /* 0x000fe200000001ff */
[----:B------:R-:W-:Y:S02]  /*7910*/  IMAD.MOV.U32 R25, RZ, RZ, R45 ;  /* 0x000000ffff197224 */ /* 0x000fe400078e002d */
[----:B------:R-:W-:-:S04]  /*7920*/  @!P0 IMAD.WIDE R32, R49, 0x2, R32 ;  /* 0x0000000231208825 */ /* 0x000fc800078e0220 */
[----:B------:R-:W2:Y:S01]  /*7930*/  @!P0 LDC.64 R28, c[0x0][0x220] ;  /* 0x00008800ff1c8b82 */ /* 0x000ea20000000a00 */
[----:B------:R-:W-:Y:S01]  /*7940*/  MOV R43, R23 ;  /* 0x00000017002b7202 */ /* 0x000fe20000000f00 */
[----:B0-----:R-:W-:-:S07]  /*7950*/  @!P0 IMAD.WIDE R18, R49, 0x2, R18 ;  /* 0x0000000231128825 */ /* 0x001fce00078e0212 */
[----:B-12---:R-:W-:Y:S05]  /*7960*/  WARPSYNC.COLLECTIVE R20, `(.L_x_956) ;  /* 0x0000000014087348 */ /* 0x006fea0003c00000 */
[----:B------:R0:W3:Y:S02]  /*7970*/  SHFL.BFLY P2, R23, R25, R22, R21 ;  /* 0x0c00001619177389 */ /* 0x0000e40000040015 */
[----:B0123--:R-:W-:Y:S01]  /*7980*/  ENDCOLLECTIVE ;  /* 0x000000000000791b */ /* 0x00ffe20003800000 */
.L_x_956:
[----:B------:R-:W0:Y:S01]  /*7990*/  @!P0 LDC.64 R16, c[0x0][0x220] ;  /* 0x00008800ff108b82 */ /* 0x000e220000000a00 */
[----:B------:R-:W-:Y:S01]  /*79a0*/  FADD.FTZ R24, R42, R43 ;  /* 0x0000002b2a187221 */ /* 0x000fe20000010000 */
[----:B------:R-:W-:-:S04]  /*79b0*/  @!P0 IMAD.WIDE R30, R49, 0x2, R30 ;  /* 0x00000002311e8825 */ /* 0x000fc800078e021e */
[----:B------:R-:W-:Y:S02]  /*79c0*/  @!P0 F2FP.BF16.F32.PACK_AB R24, RZ, R24 ;  /* 0x00000018ff18823e */ /* 0x000fe400000010ff */
[----:B------:R-:W-:Y:S01]  /*79d0*/  MOV R25, R46 ;  /* 0x0000002e00197202 */ /* 0x000fe20000000f00 */
[----:B------:R-:W-:Y:S01]  /*79e0*/  @!P0 IMAD.WIDE R28, R49, 0x2, R28 ;  /* 0x00000002311c8825 */ /* 0x000fe200078e021c */
[----:B------:R-:W-:-:S03]  /*79f0*/  MOV R48, R23 ;  /* 0x0000001700307202 */ /* 0x000fc60000000f00 */
[----:B0-----:R-:W-:-:S07]  /*7a00*/  @!P0 IMAD.WIDE R16, R49, 0x2, R16 ;  /* 0x0000000231108825 */ /* 0x001fce00078e0210 */
[----:B------:R-:W-:Y:S05]  /*7a10*/  WARPSYNC.COLLECTIVE R20, `(.L_x_957) ;  /* 0x0000000014087348 */ /* 0x000fea0003c00000 */
[----:B------:R0:W1:Y:S02]  /*7a20*/  SHFL.BFLY P2, R23, R25, R22, R21 ;  /* 0x0c00001619177389 */ /* 0x0000640000040015 */
[----:B01----:R-:W-:Y:S01]  /*7a30*/  ENDCOLLECTIVE ;  /* 0x000000000000791b */ /* 0x003fe20003800000 */
.L_x_957:
[----:B------:R-:W-:Y:S01]  /*7a40*/  FADD.FTZ R48, R48, R45 ;  /* 0x0000002d30307221 */ /* 0x000fe20000010000 */
[----:B------:R-:W-:-:S04]  /*7a50*/  HFMA2.MMA R22, -RZ, RZ, 0, 2.384185791015625e-07 ;  /* 0x00000004ff167435 */ /* 0x000fc800000001ff */
[----:B------:R-:W-:Y:S02]  /*7a60*/  MOV R25, R48 ;  /* 0x0000003000197202 */ /* 0x000fe40000000f00 */
[----:B------:R-:W-:-:S07]  /*7a70*/  MOV R47, R23 ;  /* 0x00000017002f7202 */ /* 0x000fce0000000f00 */
[----:B------:R-:W-:Y:S05]  /*7a80*/  WARPSYNC.COLLECTIVE R20, `(.L_x_958) ;  /* 0x0000000014087348 */ /* 0x000fea0003c00000 */
[----:B------:R0:W1:Y:S02]  /*7a90*/  SHFL.BFLY P2, R23, R25, R22, R21 ;  /* 0x0c00001619177389 */ /* 0x0000640000040015 */
[----:B01----:R-:W-:Y:S01]  /*7aa0*/  ENDCOLLECTIVE ;  /* 0x000000000000791b */ /* 0x003fe20003800000 */
.L_x_958:
[----:B------:R-:W-:-:S05]  /*7ab0*/  FADD.FTZ R47, R47, R46 ;  /* 0x0000002e2f2f7221 */ /* 0x000fca0000010000 */
[----:B------:R-:W-:Y:S02]  /*7ac0*/  MOV R25, R47 ;  /* 0x0000002f00197202 */ /* 0x000fe40000000f00 */
[----:B------:R-:W-:-:S07]  /*7ad0*/  MOV R45, R23 ;  /* 0x00000017002d7202 */ /* 0x000fce0000000f00 */
[----:B------:R-:W-:Y:S05]  /*7ae0*/  WARPSYNC.COLLECTIVE R20, `(.L_x_959) ;  /* 0x0000000014087348 */ /* 0x000fea0003c00000 */
[----:B------:R0:W1:Y:S02]  /*7af0*/  SHFL.BFLY P2, R23, R25, R22, R21 ;  /* 0x0c00001619177389 */ /* 0x0000640000040015 */
[----:B01----:R-:W-:Y:S01]  /*7b00*/  ENDCOLLECTIVE ;  /* 0x000000000000791b */ /* 0x003fe20003800000 */
.L_x_959:
[----:B------:R-:W-:Y:S01]  /*7b10*/  FADD.FTZ R45, R48, R45 ;  /* 0x0000002d302d7221 */ /* 0x000fe20000010000 */
[----:B------:R-:W-:-:S03]  /*7b20*/  HFMA2.MMA R22, -RZ, RZ, 0, 1.1920928955078125e-07 ;  /* 0x00000002ff167435 */ /* 0x000fc600000001ff */
[----:B------:R-:W-:Y:S01]  /*7b30*/  IMAD.MOV.U32 R25, RZ, RZ, R45 ;  /* 0x000000ffff197224 */ /* 0x000fe200078e002d */
[----:B------:R-:W-:-:S07]  /*7b40*/  MOV R46, R23 ;  /* 0x00000017002e7202 */ /* 0x000fce0000000f00 */
[----:B------:R-:W-:Y:S05]  /*7b50*/  WARPSYNC.COLLECTIVE R20, `(.L_x_960) ;  /* 0x0000000014087348 */ /* 0x000fea0003c00000 */
[----:B------:R0:W1:Y:S02]  /*7b60*/  SHFL.BFLY P2, R23, R25, R22, R21 ;  /* 0x0c00001619177389 */ /* 0x0000640000040015 */
[----:B01----:R-:W-:Y:S01]  /*7b70*/  ENDCOLLECTIVE ;  /* 0x000000000000791b */ /* 0x003fe20003800000 */
.L_x_960:
[----:B------:R-:W-:-:S05]  /*7b80*/  FADD.FTZ R46, R47, R46 ;  /* 0x0000002e2f2e7221 */ /* 0x000fca0000010000 */
        /* <DEDUP_REMOVED lines=9> */
.L_x_961:
[----:B------:R0:W-:Y:S04]  /*7c20*/  @!P0 STG.E.U16 desc[UR10][R32.64], R50 ;  /* 0x0000003220008986 */ /* 0x0001e8000c10150a */
[----:B------:R1:W-:Y:S01]  /*7c30*/  @!P0 STG.E.U16 desc[UR10][R18.64], R51 ;  /* 0x0000003312008986 */ /* 0x0003e2000c10150a */
[----:B------:R-:W-:Y:S01]  /*7c40*/  @!P0 F2FP.BF16.F32.PACK_AB R20, RZ, R41 ;  /* 0x00000029ff14823e */ /* 0x000fe200000010ff */
[----:B------:R-:W-:Y:S01]  /*7c50*/  HFMA2.MMA R22, -RZ, RZ, 0, 5.9604644775390625e-08 ;  /* 0x00000001ff167435 */ /* 0x000fe200000001ff */
[----:B------:R-:W-:Y:S02]  /*7c60*/  MOV R25, R45 ;  /* 0x0000002d00197202 */ /* 0x000fe40000000f00 */
[----:B0-----:R-:W-:Y:S02]  /*7c70*/  PRMT R33, R20, 0x7610, R33 ;  /* 0x0000761014217816 */ /* 0x001fe40000000021 */
[----:B------:R-:W-:Y:S01]  /*7c80*/  MOV R20, 0xffff ;  /* 0x0000ffff00147802 */ /* 0x000fe20000000f00 */
[----:B------:R-:W-:Y:S01]  /*7c90*/  @!P0 IMAD.WIDE R26, R49, 0x2, R26 ;  /* 0x00000002311a8825 */ /* 0x000fe200078e021a */
[----:B-1----:R-:W-:-:S02]  /*7ca0*/  @!P0 F2FP.BF16.F32.PACK_AB R19, RZ, R37 ;  /* 0x00000025ff13823e */ /* 0x002fc400000010ff */
[----:B------:R-:W-:Y:S01]  /*7cb0*/  MOV R47, R23 ;  /* 0x00000017002f7202 */ /* 0x000fe20000000f00 */
[----:B------:R-:W-:Y:S02]  /*7cc0*/  FADD.FTZ R23, R38, R39 ;  /* 0x0000002726177221 */ /* 0x000fe40000010000 */
[----:B------:R0:W-:Y:S02]  /*7cd0*/  @!P0 STG.E.U16 desc[UR10][R30.64+0x28], R19 ;  /* 0x000028131e008986 */ /* 0x0001e4000c10150a */
[----:B------:R-:W-:Y:S01]  /*7ce0*/  FADD.FTZ R46, R46, R47 ;  /* 0x0000002f2e2e7221 */ /* 0x000fe20000010000 */
[----:B------:R-:W-:-:S04]  /*7cf0*/  @!P0 F2FP.BF16.F32.PACK_AB R23, RZ, R23 ;  /* 0x00000017ff17823e */ /* 0x000fc800000010ff */
[----:B------:R-:W-:-:S07]  /*7d00*/  PRMT R32, R23, 0x7610, R32 ;  /* 0x0000761017207816 */ /* 0x000fce0000000020 */
[----:B0-----:R-:W-:Y:S05]  /*7d10*/  WARPSYNC.COLLECTIVE R20, `(.L_x_962) ;  /* 0x0000000014087348 */ /* 0x001fea0003c00000 */
[----:B------:R1:W2:Y:S02]  /*7d20*/  SHFL.BFLY P2, R23, R25, R22, R21 ;  /* 0x0c00001619177389 */ /* 0x0002a40000040015 */
[----:B012---:R-:W-:Y:S01]  /*7d30*/  ENDCOLLECTIVE ;  /* 0x000000000000791b */ /* 0x007fe20003800000 */
.L_x_962:
        /* <DEDUP_REMOVED lines=8> */
.L_x_963:
[----:B------:R-:W-:Y:S01]  /*7dc0*/  FADD.FTZ R45, R45, R18 ;  /* 0x000000122d2d7221 */ /* 0x000fe20000010000 */
[----:B------:R-:W-:Y:S06]  /*7dd0*/  BRA `(.L_x_964) ;  /* 0xffffffe000dc7947 */ /* 0x000fec000383ffff */
.L_x_965:
        /* <DEDUP_REMOVED lines=10> */
.L_x_3549:


//--------------------- .text._ZN13group_norm_v218gn_bwd_cuda_kernelI13__nv_bfloat16Li320ELi3ELi16ELi160ELi256ELb1ELb1ELi16ELi320ELi320ELi4ELb1ELi16ELb0ELb0ELNS_15WgradSyncMethodE3ENS_16CompileConditionILi900EEEEEvPT_S6_S6_PKS5_S8_S8_S8_PKfflPfPj --------------------------
	.section	.text._ZN13group_norm_v218gn_bwd_cuda_kernelI13__nv_bfloat16Li320ELi3ELi16ELi160ELi256ELb1ELb1ELi16ELi320ELi320ELi4ELb1ELi16ELb0ELb0ELNS_15WgradSyncMethodE3ENS_16CompileConditionILi900EEEEEvPT_S6_S6_PKS5_S8_S8_S8_PKfflPfPj,"ax",@progbits
	.align	128
        .global         _ZN13group_norm_v218gn_bwd_cuda_kernelI13__nv_bfloat16Li320ELi3ELi16ELi160ELi256ELb1ELb1ELi16ELi320ELi320ELi4ELb1ELi16ELb0ELb0ELNS_15WgradSyncMethodE3ENS_16CompileConditionILi900EEEEEvPT_S6_S6_PKS5_S8_S8_S8_PKfflPfPj
        .type           _ZN13group_norm_v218gn_bwd_cuda_kernelI13__nv_bfloat16Li320ELi3ELi16ELi160ELi256ELb1ELb1ELi16ELi320ELi320ELi4ELb1ELi16ELb0ELb0ELNS_15WgradSyncMethodE3ENS_16CompileConditionILi900EEEEEvPT_S6_S6_PKS5_S8_S8_S8_PKfflPfPj,@function
        .size           _ZN13group_norm_v218gn_bwd_cuda_kernelI13__nv_bfloat16Li320ELi3ELi16ELi160ELi256ELb1ELb1ELi16ELi320ELi320ELi4ELb1ELi16ELb0ELb0ELNS_15WgradSyncMethodE3ENS_16CompileConditionILi900EEEEEvPT_S6_S6_PKS5_S8_S8_S8_PKfflPfPj,(.L_x_3550 - _ZN13group_norm_v218gn_bwd_cuda_kernelI13__nv_bfloat16Li320ELi3ELi16ELi160ELi256ELb1ELb1ELi16ELi320ELi320ELi4ELb1ELi16ELb0ELb0ELNS_15WgradSyncMethodE3ENS_16CompileConditionILi900EEEEEvPT_S6_S6_PKS5_S8_S8_S8_PKfflPfPj)
        .other          _ZN13group_norm_v218gn_bwd_cuda_kernelI13__nv_bfloat16Li320ELi3ELi16ELi160ELi256ELb1ELb1ELi16ELi320ELi320ELi4ELb1ELi16ELb0ELb0ELNS_15WgradSyncMethodE3ENS_16CompileConditionILi900EEEEEvPT_S6_S6_PKS5_S8_S8_S8_PKfflPfPj,@"STO_CUDA_ENTRY STV_DEFAULT"
_ZN13group_norm_v218gn_bwd_cuda_kernelI13__nv_bfloat16Li320ELi3ELi16ELi160ELi256ELb1ELb1ELi16ELi320ELi320ELi4ELb1ELi16ELb0ELb0ELNS_15WgradSyncMethodE3ENS_16CompileConditionILi900EEEEEvPT_S6_S6_PKS5_S8_S8_S8_PKfflPfPj:
.text._ZN13group_norm_v218gn_bwd_cuda_kernelI13__nv_bfloat16Li320ELi3ELi16ELi160ELi256ELb1ELb1ELi16ELi320ELi320ELi4ELb1ELi16ELb0ELb0ELNS_15WgradSyncMethodE3ENS_16CompileConditionILi900EEEEEvPT_S6_S6_PKS5_S8_S8_S8_PKfflPfPj:
        /* <DEDUP_REMOVED lines=19> */
[----:B------:R-:W-:Y:S01]  /*0130*/  ULOP3.LUT UR4, UR6, 0x7, URZ, 0xc0, !UPT ;  /* 0x0000000706047892 */ /* 0x000fe2000f8ec03f */
[----:B------:R-:W-:Y:S01]  /*0140*/  MOV R5, 0x7fffffe1 ;  /* 0x7fffffe100057802 */ /* 0x000fe20000000f00 */
[----:B------:R-:W-:Y:S02]  /*0150*/  USHF.R.U32.HI UR8, URZ, 0x3, UR11 ;  /* 0x000000033f087899 */ /* 0x000fe4000801160b */
        /* <DEDUP_REMOVED lines=10> */
.L_x_968:
[----:B------:R-:W2:Y:S04]  /*0200*/  LD.E.STRONG.GPU R0, desc[UR12][R2.64] ;  /* 0x0000000c02007980 */ /* 0x000ea8000c10f900 */
[----:B--2---:R-:W-:Y:S01]  /*0210*/  CCTL.IVALL ;  /* 0x00000000ff00798f */ /* 0x004fe20002000000 */
[----:B------:R-:W-:Y:S05]  /*0220*/  YIELD ;  /* 0x0000000000007946 */ /* 0x000fea0003800000 */
[----:B-----5:R-:W-:-:S04]  /*0230*/  LOP3.LUT R0, R0, R5, RZ, 0x3c, !PT ;  /* 0x0000000500007212 */ /* 0x020fc800078e3cff */
[----:B------:R-:W-:-:S13]  /*0240*/  ISETP.GT.AND P0, PT, R0, -0x1, PT ;  /* 0xffffffff0000780c */ /* 0x000fda0003f04270 */
[----:B------:R-:W-:Y:S05]  /*0250*/  @P0 BRA `(.L_x_968) ;  /* 0xfffffffc00e80947 */ /* 0x000fea000383ffff */
.L_x_967:
[----:B------:R-:W-:Y:S05]  /*0260*/  WARPSYNC.ALL ;  /* 0x0000000000007948 */ /* 0x000fea0003800000 */
[----:B------:R-:W-:Y:S06]  /*0270*/  BAR.SYNC.DEFER_BLOCKING 0x0 ;  /* 0x0000000000007b1d */ /* 0x000fec0000010000 */
[----:B------:R-:W-:Y:S05]  /*0280*/  BRA `(.L_x_969) ;  /* 0x0000004000907947 */ /* 0x000fea0003800000 */
.L_x_966:
        /* <DEDUP_REMOVED lines=15> */
[C---:B------:R-:W-:Y:S02]  /*0380*/  IADD3 R3, R6.reuse, 0x50, RZ ;  /* 0x0000005006037810 */ /* 0x040fe40007ffe0ff */
[----:B------:R-:W-:-:S02]  /*0390*/  IADD3 R5, R6, 0xa0, RZ ;  /* 0x000000a006057810 */ /* 0x000fc40007ffe0ff */
[----:B------:R-:W-:Y:S02]  /*03a0*/  IADD3 R7, R6, 0xf0, RZ ;  /* 0x000000f006077810 */ /* 0x000fe40007ffe0ff */
[----:B------:R-:W-:Y:S02]  /*03b0*/  SHF.R.S32.HI R4, RZ, 0x1f, R3 ;  /* 0x0000001fff047819 */ /* 0x000fe40000011403 */
[----:B------:R-:W-:Y:S02]  /*03c0*/  SHF.R.S32.HI R6, RZ, 0x1f, R5 ;  /* 0x0000001fff067819 */ /* 0x000fe40000011405 */
[----:B------:R-:W-:Y:S02]  /*03d0*/  SHF.R.S32.HI R8, RZ, 0x1f, R7 ;  /* 0x0000001fff087819 */ /* 0x000fe40000011407 */
[----:B------:R-:W-:Y:S02]  /*03e0*/  LEA.HI R4, R4, R3, RZ, 0x2 ;  /* 0x0000000304047211 */ /* 0x000fe400078f10ff */
[----:B------:R-:W-:-:S02]  /*03f0*/  SHF.R.U32.HI R3, RZ, 0x4, R0 ;  /* 0x00000004ff037819 */ /* 0x000fc40000011600 */
[----:B------:R-:W-:Y:S02]  /*0400*/  IADD3 R2, -R2, R9, RZ ;  /* 0x0000000902027210 */ /* 0x000fe40007ffe1ff */
[----:B------:R-:W-:Y:S02]  /*0410*/  LEA.HI R6, R6, R5, RZ, 0x2 ;  /* 0x0000000506067211 */ /* 0x000fe400078f10ff */
[----:B------:R-:W-:Y:S02]  /*0420*/  LEA.HI R8, R8, R7, RZ, 0x2 ;  /* 0x0000000708087211 */ /* 0x000fe400078f10ff */
[----:B------:R-:W-:Y:S02]  /*0430*/  SHF.R.U32.HI R5, RZ, 0x2, R4 ;  /* 0x00000002ff057819 */ /* 0x000fe40000011604 */
[----:B------:R-:W-:Y:S02]  /*0440*/  LOP3.LUT R0, R2, 0x3, R3, 0x78, !PT ;  /* 0x0000000302007812 */ /* 0x000fe400078e7803 */
[----:B------:R-:W-:-:S02]  /*0450*/  SHF.R.U32.HI R7, RZ, 0x2, R6 ;  /* 0x00000002ff077819 */ /* 0x000fc40000011606 */
        /* <DEDUP_REMOVED lines=8> */
.L_x_982:
[----:B------:R-:W1:Y:S01]  /*04e0*/  S2R R61, SR_TID.X ;  /* 0x00000000003d7919 */ /* 0x000e620000002100 */
[----:B------:R-:W-:Y:S01]  /*04f0*/  ULOP3.LUT UR9, UR11, 0x7, URZ, 0xc0, !UPT ;  /* 0x000000070b097892 */ /* 0x000fe2000f8ec03f */
[----:B------:R-:W0:Y:S01]  /*0500*/  LDC.64 R32, c[0x0][0x238] ;  /* 0x00008e00ff207b82 */ /* 0x000e220000000a00 */
[----:B------:R-:W-:Y:S02]  /*0510*/  USHF.L.U32 UR14, UR16, 0x4, URZ ;  /* 0x00000004100e7899 */ /* 0x000fe4000800063f */
[----:B------:R-:W-:Y:S02]  /*0520*/  UIMAD UR10, UR9, 0x140, URZ ;  /* 0x00000140090a78a4 */ /* 0x000fe4000f8e023f */
[----:B------:R-:W-:Y:S02]  /*0530*/  USHF.R.U64 UR17, UR11, 0x3, UR5 ;  /* 0x000000030b117899 */ /* 0x000fe40008001205 */
[----:B------:R-:W-:Y:S01]  /*0540*/  ULOP3.LUT UR14, UR14, 0xf0, URZ, 0xc0, !UPT ;  /* 0x000000f00e0e7892 */ /* 0x000fe2000f8ec03f */
[----:B--2---:R-:W2:Y:S01]  /*0550*/  LDC.64 R30, c[0x0][0x240] ;  /* 0x00009000ff1e7b82 */ /* 0x004ea20000000a00 */
[----:B------:R-:W-:Y:S01]  /*0560*/  USHF.R.U32.HI UR9, URZ, 0x3, UR5 ;  /* 0x000000033f097899 */ /* 0x000fe20008011605 */
[----:B------:R-:W-:Y:S01]  /*0570*/  ULDC.64 UR18, c[0x0][0x248] ;  /* 0x0000920000127ab9 */ /* 0x000fe20000000a00 */
[----:B------:R-:W-:Y:S01]  /*0580*/  ULDC.64 UR20, c[0x0][0x228] ;  /* 0x00008a0000147ab9 */ /* 0x000fe20000000a00 */
[----:B-1----:R-:W-:-:S05]  /*0590*/  IMAD.WIDE.U32 R2, R61, -0x33333333, RZ ;  /* 0xcccccccd3d027825 */ /* 0x002fca00078e00ff */
[----:B------:R-:W-:-:S04]  /*05a0*/  SHF.R.U32.HI R19, RZ, 0x6, R3 ;  /* 0x00000006ff137819 */ /* 0x000fc80000011603 */
[C---:B------:R-:W-:Y:S01]  /*05b0*/  IADD3 R9, R19.reuse, UR14, RZ ;  /* 0x0000000e13097c10 */ /* 0x040fe2000fffe0ff */
[----:B------:R-:W-:-:S04]  /*05c0*/  IMAD R56, R19, -0x50, R61 ;  /* 0xffffffb013387824 */ /* 0x000fc800078e023d */
[----:B------:R-:W-:Y:S01]  /*05d0*/  IMAD R9, R9, 0xa00, RZ ;  /* 0x00000a0009097824 */ /* 0x000fe200078e02ff */
[----:B------:R-:W-:-:S04]  /*05e0*/  LEA R4, R56, UR10, 0x2 ;  /* 0x0000000a38047c11 */ /* 0x000fc8000f8e10ff */
[----:B------:R-:W-:Y:S01]  /*05f0*/  SHF.R.S32.HI R5, RZ, 0x1f, R4 ;  /* 0x0000001fff057819 */ /* 0x000fe20000011404 */
[----:B------:R-:W-:Y:S01]  /*0600*/  IMAD.WIDE.U32 R2, R4, -0x33333333, RZ ;  /* 0xcccccccd04027825 */ /* 0x000fe200078e00ff */
[----:B------:R-:W-:Y:S01]  /*0610*/  MOV R2, UR9 ;  /* 0x0000000900027c02 */ /* 0x000fe20008000f00 */
[----:B------:R-:W-:-:S03]  /*0620*/  UIMAD UR9, UR9, 0xa0000, URZ ;  /* 0x000a0000090978a4 */ /* 0x000fc6000f8e023f */
[----:B------:R-:W-:Y:S01]  /*0630*/  SHF.R.U32.HI R49, RZ, 0x7, R3 ;  /* 0x00000007ff317819 */ /* 0x000fe20000011603 */
[----:B------:R-:W-:-:S04]  /*0640*/  IMAD.U32 R3, RZ, RZ, UR17 ;  /* 0x00000011ff037e24 */ /* 0x000fc8000f8e00ff */
[C---:B------:R-:W-:Y:S01]  /*0650*/  IMAD.WIDE.U32 R14, R3.reuse, 0xa0000, R4 ;  /* 0x000a0000030e7825 */ /* 0x040fe200078e0004 */
[----:B------:R-:W-:-:S04]  /*0660*/  LEA R0, P0, R3, R49, 0x4 ;  /* 0x0000003103007211 */ /* 0x000fc800078020ff */
[----:B------:R-:W-:Y:S02]  /*0670*/  LEA.HI.X R3, R3, RZ, R2, 0x4, P0 ;  /* 0x000000ff03037211 */ /* 0x000fe400000f2402 */
[----:B------:R-:W-:Y:S02]  /*0680*/  LEA R36, P0, R0, UR18, 0x3 ;  /* 0x0000001200247c11 */ /* 0x000fe4000f8018ff */
[----:B------:R-:W-:Y:S01]  /*0690*/  IADD3 R8, R15, UR9, RZ ;  /* 0x000000090f087c10 */ /* 0x000fe2000fffe0ff */
[----:B0-----:R-:W-:Y:S01]  /*06a0*/  IMAD.WIDE R32, R4, 0x2, R32 ;  /* 0x0000000204207825 */ /* 0x001fe200078e0220 */
[----:B------:R-:W-:Y:S01]  /*06b0*/  IADD3 R2, P1, R9, R14, RZ ;  /* 0x0000000e09027210 */ /* 0x000fe20007f3e0ff */
[----:B------:R-:W-:Y:S01]  /*06c0*/  ULDC UR9, c[0x0][0x250] ;  /* 0x0000940000097ab9 */ /* 0x000fe20000000800 */
[----:B------:R-:W-:Y:S01]  /*06d0*/  LEA.HI.X R37, R0, UR19, R3, 0x3, P0 ;  /* 0x0000001300257c11 */ /* 0x000fe200080f1c03 */
[----:B------:R-:W-:Y:S01]  /*06e0*/  ULDC.64 UR18, c[0x0][0x230] ;  /* 0x00008c0000127ab9 */ /* 0x000fe20000000a00 */
[----:B------:R-:W-:Y:S01]  /*06f0*/  IADD3.X R3, RZ, R8, RZ, P1, !PT ;  /* 0x00000008ff037210 */ /* 0x000fe20000ffe4ff */
[----:B--2---:R-:W-:Y:S01]  /*0700*/  IMAD.WIDE R30, R4, 0x2, R30 ;  /* 0x00000002041e7825 */ /* 0x004fe200078e021e */
[C---:B------:R-:W-:Y:S01]  /*0710*/  SHF.L.U32 R0, R2.reuse, 0x1, RZ ;  /* 0x0000000102007819 */ /* 0x040fe200000006ff */
[----:B------:R-:W2:Y:S01]  /*0720*/  LDG.E.64.CONSTANT R32, desc[UR12][R32.64] ;  /* 0x0000000c20207981 */ /* 0x000ea2000c1e9b00 */
[----:B------:R-:W-:-:S02]  /*0730*/  SHF.L.U64.HI R2, R2, 0x1, R3 ;  /* 0x0000000102027819 */ /* 0x000fc40000010203 */
[----:B------:R-:W-:Y:S01]  /*0740*/  IADD3 R34, P0, R0, UR18, RZ ;  /* 0x0000001200227c10 */ /* 0x000fe2000ff1e0ff */
[----:B------:R-:W3:Y:S03]  /*0750*/  LDG.E.64.CONSTANT R36, desc[UR12][R36.64] ;  /* 0x0000000c24247981 */ /* 0x000ee6000c1e9b00 */
[----:B------:R-:W-:Y:S01]  /*0760*/  IADD3.X R35, R2, UR19, RZ, P0, !PT ;  /* 0x0000001302237c10 */ /* 0x000fe200087fe4ff */
[----:B------:R-:W4:Y:S05]  /*0770*/  LDG.E.64.CONSTANT R30, desc[UR12][R30.64] ;  /* 0x0000000c1e1e7981 */ /* 0x000f2a000c1e9b00 */
[----:B------:R-:W5:Y:S01]  /*0780*/  LDG.E.64.CONSTANT R34, desc[UR12][R34.64] ;  /* 0x0000000c22227981 */ /* 0x000f62000c1e9b00 */
[----:B------:R-:W-:-:S02]  /*0790*/  IADD3 R3, R9, 0x2800, RZ ;  /* 0x0000280009037810 */ /* 0x000fc40007ffe0ff */
[----:B------:R-:W-:Y:S02]  /*07a0*/  IADD3 R28, P0, R0, UR20, RZ ;  /* 0x00000014001c7c10 */ /* 0x000fe4000ff1e0ff */
[----:B------:R-:W-:Y:S02]  /*07b0*/  IADD3 R4, P1, R3, R14, RZ ;  /* 0x0000000e03047210 */ /* 0x000fe40007f3e0ff */
[----:B------:R-:W-:Y:S02]  /*07c0*/  IADD3.X R29, R2, UR21, RZ, P0, !PT ;  /* 0x00000015021d7c10 */ /* 0x000fe400087fe4ff */
[----:B------:R-:W-:Y:S01]  /*07d0*/  IADD3.X R5, RZ, R8, RZ, P1, !PT ;  /* 0x00000008ff057210 */ /* 0x000fe20000ffe4ff */
[----:B------:R-:W-:-:S03]  /*07e0*/  IMAD.SHL.U32 R3, R4, 0x2, RZ ;  /* 0x0000000204037824 */ /* 0x000fc600078e00ff */
[----:B------:R-:W4:Y:S01]  /*07f0*/  LDG.E.64.CONSTANT R28, desc[UR12][R28.64] ;  /* 0x0000000c1c1c7981 */ /* 0x000f22000c1e9b00 */
[----:B------:R-:W-:Y:S02]  /*0800*/  SHF.L.U64.HI R4, R4, 0x1, R5 ;  /* 0x0000000104047819 */ /* 0x000fe40000010205 */
[----:B------:R-:W-:-:S04]  /*0810*/  IADD3 R26, P0, R3, UR18, RZ ;  /* 0x00000012031a7c10 */ /* 0x000fc8000ff1e0ff */
[----:B------:R-:W-:-:S06]  /*0820*/  IADD3.X R27, R4, UR19, RZ, P0, !PT ;  /* 0x00000013041b7c10 */ /* 0x000fcc00087fe4ff */
[----:B------:R-:W4:Y:S01]  /*0830*/  LDG.E.64.CONSTANT R26, desc[UR12][R26.64] ;  /* 0x0000000c1a1a7981 */ /* 0x000f22000c1e9b00 */
[----:B------:R-:W-:-:S04]  /*0840*/  IADD3 R24, P0, R3, UR20, RZ ;  /* 0x0000001403187c10 */ /* 0x000fc8000ff1e0ff */
[----:B------:R-:W-:-:S06]  /*0850*/  IADD3.X R25, R4, UR21, RZ, P0, !PT ;  /* 0x0000001504197c10 */ /* 0x000fcc00087fe4ff */
[----:B------:R-:W4:Y:S01]  /*0860*/  LDG.E.64.CONSTANT R24, desc[UR12][R24.64] ;  /* 0x0000000c18187981 */ /* 0x000f22000c1e9b00 */
[----:B------:R-:W-:-:S04]  /*0870*/  IADD3 R5, R9, 0x5000, RZ ;  /* 0x0000500009057810 */ /* 0x000fc80007ffe0ff */
[----:B------:R-:W-:-:S04]  /*0880*/  IADD3 R6, P0, R5, R14, RZ ;  /* 0x0000000e05067210 */ /* 0x000fc80007f1e0ff */
[----:B------:R-:W-:Y:S02]  /*0890*/  IADD3.X R7, RZ, R8, RZ, P0, !PT ;  /* 0x00000008ff077210 */ /* 0x000fe400007fe4ff */
[C---:B------:R-:W-:Y:S02]  /*08a0*/  SHF.L.U32 R5, R6.reuse, 0x1, RZ ;  /* 0x0000000106057819 */ /* 0x040fe400000006ff */
[----:B------:R-:W-:Y:S02]  /*08b0*/  SHF.L.U64.HI R6, R6, 0x1, R7 ;  /* 0x0000000106067819 */ /* 0x000fe40000010207 */
[----:B------:R-:W-:-:S04]  /*08c0*/  IADD3 R22, P0, R5, UR18, RZ ;  /* 0x0000001205167c10 */ /* 0x000fc8000ff1e0ff */
[----:B------:R-:W-:-:S06]  /*08d0*/  IADD3.X R23, R6, UR19, RZ, P0, !PT ;  /* 0x0000001306177c10 */ /* 0x000fcc00087fe4ff */
[----:B------:R-:W4:Y:S01]  /*08e0*/  LDG.E.64.CONSTANT R22, desc[UR12][R22.64] ;  /* 0x0000000c16167981 */ /* 0x000f22000c1e9b00 */
[----:B------:R-:W-:-:S04]  /*08f0*/  IADD3 R9, R9, 0x7800, RZ ;  /* 0x0000780009097810 */ /* 0x000fc80007ffe0ff */
[----:B------:R-:W-:-:S04]  /*0900*/  IADD3 R9, P1, R9, R14, RZ ;  /* 0x0000000e09097210 */ /* 0x000fc80007f3e0ff */
[----:B------:R-:W-:-:S04]  /*0910*/  IADD3.X R8, RZ, R8, RZ, P1, !PT ;  /* 0x00000008ff087210 */ /* 0x000fc80000ffe4ff */
[----:B------:R-:W-:Y:S01]  /*0920*/  SHF.L.U64.HI R8, R9, 0x1, R8 ;  /* 0x0000000109087819 */ /* 0x000fe20000010208 */
[----:B---3--:R-:W-:-:S06]  /*0930*/  FADD.FTZ R7, R37, UR9 ;  /* 0x0000000925077e21 */ /* 0x008fcc0008010000 */
[----:B------:R-:W0:Y:S01]  /*0940*/  MUFU.RSQ R7, R7 ;  /* 0x0000000700077308 */ /* 0x000e220000001400 */
[C---:B-----5:R-:W-:Y:S01]  /*0950*/  PRMT R15, R34.reuse, 0x7632, R15 ;  /* 0x00007632220f7816 */ /* 0x060fe2000000000f */
[C---:B------:R-:W-:Y:S01]  /*0960*/  IMAD.U32 R17, R35.reuse, 0x10000, RZ ;  /* 0x0001000023117824 */ /* 0x040fe200078e00ff */
[----:B------:R-:W-:Y:S02]  /*0970*/  PRMT R47, R35, 0x7632, R47 ;  /* 0x00007632232f7816 */ /* 0x000fe4000000002f */
[----:B------:R-:W-:Y:S02]  /*0980*/  SHF.L.U32 R15, R15, 0x10, RZ ;  /* 0x000000100f0f7819 */ /* 0x000fe400000006ff */
[----:B------:R-:W-:Y:S01]  /*0990*/  SHF.L.U32 R11, R34, 0x10, RZ ;  /* 0x00000010220b7819 */ /* 0x000fe200000006ff */
[C---:B------:R-:W-:Y:S01]  /*09a0*/  FADD.FTZ R16, -R36.reuse, R17 ;  /* 0x0000001124107221 */ /* 0x040fe20000010100 */
[----:B------:R-:W-:Y:S01]  /*09b0*/  SHF.L.U32 R47, R47, 0x10, RZ ;  /* 0x000000102f2f7819 */ /* 0x000fe200000006ff */
[C---:B------:R-:W-:Y:S01]  /*09c0*/  FADD.FTZ R20, -R36.reuse, R15 ;  /* 0x0000000f24147221 */ /* 0x040fe20000010100 */
[----:B--2---:R-:W-:Y:S01]  /*09d0*/  SHF.L.U32 R37, R33, 0x10, RZ ;  /* 0x0000001021257819 */ /* 0x004fe200000006ff */
[C---:B------:R-:W-:Y:S01]  /*09e0*/  FADD.FTZ R18, -R36.reuse, R11 ;  /* 0x0000000b24127221 */ /* 0x040fe20000010100 */
[----:B----4-:R-:W-:Y:S01]  /*09f0*/  SHF.L.U32 R46, R31, 0x10, RZ ;  /* 0x000000101f2e7819 */ /* 0x010fe200000006ff */
[C---:B0-----:R-:W-:Y:S01]  /*0a00*/  FMUL.FTZ R16, R7.reuse, R16 ;  /* 0x0000001007107220 */ /* 0x041fe20000410000 */
[----:B------:R-:W-:Y:S01]  /*0a10*/  FMUL.FTZ R17, R7, R20 ;  /* 0x0000001407117220 */ /* 0x000fe20000410000 */
[----:B------:R-:W-:Y:S01]  /*0a20*/  PRMT R51, R33, 0x7632, R51 ;  /* 0x0000763221337816 */ /* 0x000fe20000000033 */
[----:B------:R-:W-:Y:S01]  /*0a30*/  FADD.FTZ R20, -R36, R47 ;  /* 0x0000002f24147221 */ /* 0x000fe20000010100 */
[----:B------:R-:W-:Y:S01]  /*0a40*/  PRMT R15, R31, 0x7632, R15 ;  /* 0x000076321f0f7816 */ /* 0x000fe2000000000f */
[----:B------:R-:W-:Y:S01]  /*0a50*/  FMUL.FTZ R18, R7, R18 ;  /* 0x0000001207127220 */ /* 0x000fe20000410000 */
[----:B------:R-:W-:-:S02]  /*0a60*/  SHF.L.U32 R10, R32, 0x10, RZ ;  /* 0x00000010200a7819 */ /* 0x000fc400000006ff */
[----:B------:R-:W-:Y:S01]  /*0a70*/  SHF.L.U32 R11, R30, 0x10, RZ ;  /* 0x000000101e0b7819 */ /* 0x000fe200000006ff */
[----:B------:R-:W-:Y:S01]  /*0a80*/  FFMA.FTZ R48, R16, R37, R46 ;  /* 0x0000002510307223 */ /* 0x000fe2000001002e */
[----:B------:R-:W-:Y:S01]  /*0a90*/  SHF.L.U32 R47, R51, 0x10, RZ ;  /* 0x00000010332f7819 */ /* 0x000fe200000006ff */
[----:B------:R-:W-:Y:S01]  /*0aa0*/  FMUL.FTZ R20, R7, R20 ;  /* 0x0000001407147220 */ /* 0x000fe20000410000 */
[----:B------:R-:W-:Y:S02]  /*0ab0*/  SHF.L.U32 R15, R15, 0x10, RZ ;  /* 0x000000100f0f7819 */ /* 0x000fe400000006ff */
[----:B------:R-:W-:Y:S02]  /*0ac0*/  PRMT R12, R32, 0x7632, R12 ;  /* 0x00007632200c7816 */ /* 0x000fe4000000000c */
[----:B------:R-:W-:Y:S01]  /*0ad0*/  PRMT R13, R30, 0x7632, R13 ;  /* 0x000076321e0d7816 */ /* 0x000fe2000000000d */
[----:B------:R-:W-:Y:S01]  /*0ae0*/  FFMA.FTZ R21, R18, R10, R11 ;  /* 0x0000000a12157223 */ /* 0x000fe2000001000b */
[----:B------:R-:W-:Y:S01]  /*0af0*/  FMUL.FTZ R53, R48, -1.4426950216293334961 ;  /* 0xbfb8aa3b30357820 */ /* 0x000fe20000410000 */
[----:B------:R-:W-:Y:S01]  /*0b00*/  SHF.L.U32 R12, R12, 0x10, RZ ;  /* 0x000000100c0c7819 */ /* 0x000fe200000006ff */
[----:B------:R-:W-:Y:S01]  /*0b10*/  FFMA.FTZ R51, R20, R47, R15 ;  /* 0x0000002f14337223 */ /* 0x000fe2000001000f */
[----:B------:R-:W-:Y:S01]  /*0b20*/  SHF.L.U32 R13, R13, 0x10, RZ ;  /* 0x000000100d0d7819 */ /* 0x000fe200000006ff */
[----:B------:R-:W-:-:S02]  /*0b30*/  FMUL.FTZ R52, R21, -1.4426950216293334961 ;  /* 0xbfb8aa3b15347820 */ /* 0x000fc40000410000 */
[----:B------:R-:W-:Y:S01]  /*0b40*/  FMUL.FTZ R55, R51, -1.4426950216293334961 ;  /* 0xbfb8aa3b33377820 */ /* 0x000fe20000410000 */
[----:B------:R-:W0:Y:S01]  /*0b50*/  MUFU.EX2 R53, R53 ;  /* 0x0000003500357308 */ /* 0x000e220000000800 */
[----:B------:R-:W-:-:S04]  /*0b60*/  FFMA.FTZ R50, R17, R12, R13 ;  /* 0x0000000c11327223 */ /* 0x000fc8000001000d */
[----:B------:R-:W-:-:S03]  /*0b70*/  FMUL.FTZ R57, R50, -1.4426950216293334961 ;  /* 0xbfb8aa3b32397820 */ /* 0x000fc60000410000 */
[----:B------:R-:W1:Y:S08]  /*0b80*/  MUFU.EX2 R52, R52 ;  /* 0x0000003400347308 */ /* 0x000e700000000800 */
[----:B------:R-:W2:Y:S08]  /*0b90*/  MUFU.EX2 R55, R55 ;  /* 0x0000003700377308 */ /* 0x000eb00000000800 */
[----:B------:R3:W4:Y:S01]  /*0ba0*/  MUFU.EX2 R54, R57 ;  /* 0x0000003900367308 */ /* 0x0007220000000800 */
[----:B0-----:R-:W-:Y:S01]  /*0bb0*/  FADD.FTZ R53, R53, 1 ;  /* 0x3f80000035357421 */ /* 0x001fe20000010000 */
[----:B-1----:R-:W-:-:S06]  /*0bc0*/  FADD.FTZ R52, R52, 1 ;  /* 0x3f80000034347421 */ /* 0x002fcc0000010000 */
[----:B------:R-:W0:Y:S01]  /*0bd0*/  MUFU.RCP R53, R53 ;  /* 0x0000003500357308 */ /* 0x000e220000001000 */
[----:B--2---:R-:W-:Y:S01]  /*0be0*/  FADD.FTZ R55, R55, 1 ;  /* 0x3f80000037377421 */ /* 0x004fe20000010000 */
[----:B---3--:R-:W-:-:S06]  /*0bf0*/  IMAD.MOV.U32 R57, RZ, RZ, 0x28 ;  /* 0x00000028ff397424 */ /* 0x008fcc00078e00ff */
[----:B------:R-:W1:Y:S01]  /*0c00*/  MUFU.RCP R52, R52 ;  /* 0x0000003400347308 */ /* 0x000e620000001000 */
[----:B----4-:R-:W-:Y:S01]  /*0c10*/  FADD.FTZ R54, R54, 1 ;  /* 0x3f80000036367421 */ /* 0x010fe20000010000 */
[----:B------:R-:W-:-:S06]  /*0c20*/  IMAD R56, R56, R57, UR8 ;  /* 0x0000000838387e24 */ /* 0x000fcc000f8e0239 */
[----:B------:R-:W2:Y:S08]  /*0c30*/  MUFU.RCP R55, R55 ;  /* 0x0000003700377308 */ /* 0x000eb00000001000 */
[----:B------:R-:W3:Y:S01]  /*0c40*/  MUFU.RCP R54, R54 ;  /* 0x0000003600367308 */ /* 0x000ee20000001000 */
[----:B------:R-:W-:Y:S01]  /*0c50*/  LEA R14, R19, R56, 0x3 ;  /* 0x00000038130e7211 */ /* 0x000fe200078e18ff */
[----:B0-----:R-:W-:Y:S01]  /*0c60*/  FADD.FTZ R19, -R53, 1 ;  /* 0x3f80000035137421 */ /* 0x001fe20000010100 */
[----:B-1----:R-:W-:-:S03]  /*0c70*/  FADD.FTZ R56, -R52, 1 ;  /* 0x3f80000034387421 */ /* 0x002fc60000010100 */
[----:B------:R-:W-:Y:S01]  /*0c80*/  FFMA.FTZ R19, R48, R19, 1 ;  /* 0x3f80000030137423 */ /* 0x000fe20000010013 */
[----:B------:R-:W-:Y:S01]  /*0c90*/  FFMA.FTZ R56, R21, R56, 1 ;  /* 0x3f80000015387423 */ /* 0x000fe20000010038 */
[----:B--2---:R-:W-:-:S04]  /*0ca0*/  FADD.FTZ R48, -R55, 1 ;  /* 0x3f80000037307421 */ /* 0x004fc80000010100 */
[----:B------:R-:W-:Y:S01]  /*0cb0*/  FFMA.FTZ R48, R51, R48, 1 ;  /* 0x3f80000033307423 */ /* 0x000fe20000010030 */
[----:B---3--:R-:W-:-:S03]  /*0cc0*/  FADD.FTZ R21, -R54, 1 ;  /* 0x3f80000036157421 */ /* 0x008fc60000010100 */
[----:B------:R-:W-:Y:S01]  /*0cd0*/  FMUL.FTZ R48, R55, R48 ;  /* 0x0000003037307220 */ /* 0x000fe20000410000 */
[----:B------:R-:W-:Y:S01]  /*0ce0*/  PRMT R55, R29, 0x7632, R55 ;  /* 0x000076321d377816 */ /* 0x000fe20000000037 */
[----:B------:R-:W-:Y:S01]  /*0cf0*/  FFMA.FTZ R21, R50, R21, 1 ;  /* 0x3f80000032157423 */ /* 0x000fe20000010015 */
[----:B------:R-:W-:Y:S01]  /*0d00*/  PRMT R50, R28, 0x7632, R50 ;  /* 0x000076321c327816 */ /* 0x000fe20000000032 */
[----:B------:R-:W-:Y:S01]  /*0d10*/  FMUL.FTZ R56, R52, R56 ;  /* 0x0000003834387220 */ /* 0x000fe20000410000 */
[----:B------:R-:W-:Y:S01]  /*0d20*/  SHF.L.U32 R51, R28, 0x10, RZ ;  /* 0x000000101c337819 */ /* 0x000fe200000006ff */
[----:B------:R-:W-:Y:S01]  /*0d30*/  FMUL.FTZ R19, R53, R19 ;  /* 0x0000001335137220 */ /* 0x000fe20000410000 */
[----:B------:R-:W-:Y:S01]  /*0d40*/  SHF.L.U32 R50, R50, 0x10, RZ ;  /* 0x0000001032327819 */ /* 0x000fe200000006ff */
[----:B------:R-:W-:Y:S01]  /*0d50*/  FMUL.FTZ R53, R54, R21 ;  /* 0x0000001536357220 */ /* 0x000fe20000410000 */
[----:B------:R-:W-:Y:S02]  /*0d60*/  SHF.L.U32 R52, R29, 0x10, RZ ;  /* 0x000000101d347819 */ /* 0x000fe400000006ff */
[----:B------:R-:W-:Y:S01]  /*0d70*/  SHF.L.U32 R55, R55, 0x10, RZ ;  /* 0x0000001037377819 */ /* 0x000fe200000006ff */
[----:B------:R-:W-:Y:S01]  /*0d80*/  FMUL.FTZ R51, R51, R56 ;  /* 0x0000003833337220 */ /* 0x000fe20000410000 */
[----:B------:R-:W-:Y:S01]  /*0d90*/  FMUL.FTZ R53, R50, R53 ;  /* 0x0000003532357220 */ /* 0x000fe20000410000 */
[----:B------:R-:W-:-:S02]  /*0da0*/  FMUL.FTZ R21, R52, R19 ;  /* 0x0000001334157220 */ /* 0x000fc40000410000 */
[----:B------:R-:W-:Y:S01]  /*0db0*/  FMUL.FTZ R50, R55, R48 ;  /* 0x0000003037327220 */ /* 0x000fe20000410000 */
[----:B------:R-:W-:Y:S01]  /*0dc0*/  SHF.L.U32 R55, R26, 0x10, RZ ;  /* 0x000000101a377819 */ /* 0x000fe200000006ff */
[-C--:B------:R-:W-:Y:S01]  /*0dd0*/  FMUL.FTZ R19, R10, R51.reuse ;  /* 0x000000330a137220 */ /* 0x080fe20000410000 */
[-C--:B------:R-:W-:Y:S01]  /*0de0*/  FFMA.FTZ R44, R18, R51.reuse, R44 ;  /* 0x00000033122c7223 */ /* 0x080fe2000001002c */
[----:B------:R-:W-:Y:S01]  /*0df0*/  FADD.FTZ R45, R51, R45 ;  /* 0x0000002d332d7221 */ /* 0x000fe20000010000 */
[----:B------:R-:W-:Y:S01]  /*0e00*/  FFMA.FTZ R51, R10, R51, RZ ;  /* 0x000000330a337223 */ /* 0x000fe200000100ff */
[----:B------:R-:W-:Y:S01]  /*0e10*/  FFMA.FTZ R48, R18, R19, RZ ;  /* 0x0000001312307223 */ /* 0x000fe200000100ff */
[----:B------:R-:W-:Y:S02]  /*0e20*/  FADD.FTZ R18, -R36, R55 ;  /* 0x0000003724127221 */ /* 0x000fe40000010100 */
[CC--:B------:R-:W-:Y:S01]  /*0e30*/  FFMA.FTZ R55, R12.reuse, R53.reuse, R51 ;  /* 0x000000350c377223 */ /* 0x0c0fe20000010033 */
[----:B------:R-:W-:Y:S01]  /*0e40*/  FMUL.FTZ R51, R12, R53 ;  /* 0x000000350c337220 */ /* 0x000fe20000410000 */
[----:B------:R-:W-:Y:S01]  /*0e50*/  IMAD.U32 R19, R27, 0x10000, RZ ;  /* 0x000100001b137824 */ /* 0x000fe200078e00ff */
[----:B------:R-:W-:Y:S01]  /*0e60*/  PRMT R57, R26, 0x7632, R57 ;  /* 0x000076321a397816 */ /* 0x000fe20000000039 */
[----:B------:R-:W-:Y:S01]  /*0e70*/  FMUL.FTZ R18, R7, R18 ;  /* 0x0000001207127220 */ /* 0x000fe20000410000 */
[----:B------:R-:W-:Y:S01]  /*0e80*/  FFMA.FTZ R51, R17, R51, R48 ;  /* 0x0000003311337223 */ /* 0x000fe20000010030 */
[----:B------:R-:W-:Y:S01]  /*0e90*/  FMUL.FTZ R52, R37, R21 ;  /* 0x0000001525347220 */ /* 0x000fe20000410000 */
[----:B------:R-:W-:Y:S01]  /*0ea0*/  FADD.FTZ R48, -R36, R19 ;  /* 0x0000001324307221 */ /* 0x000fe20000010100 */
[----:B------:R-:W-:Y:S01]  /*0eb0*/  SHF.L.U32 R57, R57, 0x10, RZ ;  /* 0x0000001039397819 */ /* 0x000fe200000006ff */
[----:B------:R-:W-:Y:S01]  /*0ec0*/  FFMA.FTZ R56, R10, R18, R11 ;  /* 0x000000120a387223 */ /* 0x000fe2000001000b */
[----:B------:R-:W-:Y:S01]  /*0ed0*/  FFMA.FTZ R42, R17, R53, R42 ;  /* 0x00000035112a7223 */ /* 0x000fe2000001002a */
[C---:B------:R-:W-:Y:S01]  /*0ee0*/  FFMA.FTZ R40, R16.reuse, R21, R40 ;  /* 0x0000001510287223 */ /* 0x040fe20000010028 */
[----:B------:R-:W-:Y:S01]  /*0ef0*/  FFMA.FTZ R19, R16, R52, R51 ;  /* 0x0000003410137223 */ /* 0x000fe20000010033 */
[----:B------:R-:W-:Y:S01]  /*0f00*/  FMUL.FTZ R16, R7, R48 ;  /* 0x0000003007107220 */ /* 0x000fe20000410000 */
[----:B------:R-:W-:Y:S01]  /*0f10*/  FMUL.FTZ R17, R47, R50 ;  /* 0x000000322f117220 */ /* 0x000fe20000410000 */
[----:B------:R-:W-:Y:S01]  /*0f20*/  FADD.FTZ R48, -R36, R57 ;  /* 0x0000003924307221 */ /* 0x000fe20000010100 */
[----:B------:R-:W-:Y:S01]  /*0f30*/  FADD.FTZ R43, R53, R43 ;  /* 0x0000002b352b7221 */ /* 0x000fe20000010000 */
[----:B------:R-:W-:Y:S01]  /*0f40*/  FMUL.FTZ R54, R56, -1.4426950216293334961 ;  /* 0xbfb8aa3b38367820 */ /* 0x000fe20000410000 */
[----:B------:R-:W-:Y:S01]  /*0f50*/  PRMT R53, R27, 0x7632, R53 ;  /* 0x000076321b357816 */ /* 0x000fe20000000035 */
[----:B------:R-:W-:Y:S01]  /*0f60*/  FFMA.FTZ R19, R20, R17, R19 ;  /* 0x0000001114137223 */ /* 0x000fe20000010013 */
[----:B------:R-:W-:-:S02]  /*0f70*/  FMUL.FTZ R17, R7, R48 ;  /* 0x0000003007117220 */ /* 0x000fc40000410000 */
[----:B------:R-:W-:Y:S01]  /*0f80*/  SHF.L.U32 R53, R53, 0x10, RZ ;  /* 0x0000001035357819 */ /* 0x000fe200000006ff */
[----:B------:R-:W0:Y:S01]  /*0f90*/  MUFU.EX2 R54, R54 ;  /* 0x0000003600367308 */ /* 0x000e220000000800 */
[----:B------:R-:W-:-:S03]  /*0fa0*/  FFMA.FTZ R57, R12, R17, R13 ;  /* 0x000000110c397223 */ /* 0x000fc6000001000d */
[----:B------:R-:W-:Y:S01]  /*0fb0*/  FADD.FTZ R48, -R36, R53 ;  /* 0x0000003524307221 */ /* 0x000fe20000010100 */
[----:B------:R-:W-:-:S03]  /*0fc0*/  FMUL.FTZ R53, R57, -1.4426950216293334961 ;  /* 0xbfb8aa3b39357820 */ /* 0x000fc60000410000 */
[----:B------:R-:W-:-:S03]  /*0fd0*/  FMUL.FTZ R48, R7, R48 ;  /* 0x0000003007307220 */ /* 0x000fc60000410000 */
[----:B------:R-:W1:Y:S01]  /*0fe0*/  MUFU.EX2 R53, R53 ;  /* 0x0000003500357308 */ /* 0x000e620000000800 */
[----:B------:R-:W-:Y:S01]  /*0ff0*/  FFMA.FTZ R52, R47, R48, R15 ;  /* 0x000000302f347223 */ /* 0x000fe2000001000f */
[----:B------:R-:W-:-:S03]  /*1000*/  FFMA.FTZ R51, R37, R16, R46 ;  /* 0x0000001025337223 */ /* 0x000fc6000001002e */
[----:B------:R-:W-:Y:S01]  /*1010*/  FMUL.FTZ R59, R52, -1.4426950216293334961 ;  /* 0xbfb8aa3b343b7820 */ /* 0x000fe20000410000 */
[----:B0-----:R-:W-:Y:S01]  /*1020*/  FADD.FTZ R54, R54, 1 ;  /* 0x3f80000036367421 */ /* 0x001fe20000010000 */
[----:B------:R-:W-:-:S04]  /*1030*/  FMUL.FTZ R58, R51, -1.4426950216293334961 ;  /* 0xbfb8aa3b333a7820 */ /* 0x000fc80000410000 */
[----:B------:R-:W0:Y:S08]  /*1040*/  MUFU.EX2 R59, R59 ;  /* 0x0000003b003b7308 */ /* 0x000e300000000800 */
[----:B------:R-:W2:Y:S01]  /*1050*/  MUFU.RCP R54, R54 ;  /* 0x0000003600367308 */ /* 0x000ea20000001000 */
[----:B-1----:R-:W-:-:S07]  /*1060*/  FADD.FTZ R53, R53, 1 ;  /* 0x3f80000035357421 */ /* 0x002fce0000010000 */
[----:B------:R-:W1:Y:S01]  /*1070*/  MUFU.EX2 R58, R58 ;  /* 0x0000003a003a7308 */ /* 0x000e620000000800 */
[----:B------:R-:W-:Y:S01]  /*1080*/  FFMA.FTZ R38, R20, R50, R38 ;  /* 0x0000003214267223 */ /* 0x000fe20000010026 */
[----:B0-----:R-:W-:Y:S01]  /*1090*/  FADD.FTZ R59, R59, 1 ;  /* 0x3f8000003b3b7421 */ /* 0x001fe20000010000 */
[----:B------:R-:W-:-:S05]  /*10a0*/  FFMA.FTZ R20, R37, R21, R55 ;  /* 0x0000001525147223 */ /* 0x000fca0000010037 */
[----:B------:R-:W0:Y:S01]  /*10b0*/  MUFU.RCP R53, R53 ;  /* 0x0000003500357308 */ /* 0x000e220000001000 */
[----:B--2---:R-:W-:Y:S01]  /*10c0*/  FADD.FTZ R55, -R54, 1 ;  /* 0x3f80000036377421 */ /* 0x004fe20000010100 */
[----:B------:R-:W-:-:S03]  /*10d0*/  FADD.FTZ R41, R21, R41 ;  /* 0x0000002915297221 */ /* 0x000fc60000010000 */
[----:B------:R-:W-:-:S03]  /*10e0*/  FFMA.FTZ R56, R56, R55, 1 ;  /* 0x3f80000038387423 */ /* 0x000fc60000010037 */
[----:B------:R-:W2:Y:S01]  /*10f0*/  MUFU.RCP R21, R59 ;  /* 0x0000003b00157308 */ /* 0x000ea20000001000 */
[----:B-1----:R-:W-:-:S07]  /*1100*/  FADD.FTZ R55, R58, 1 ;  /* 0x3f8000003a377421 */ /* 0x002fce0000010000 */
[----:B------:R-:W1:Y:S01]  /*1110*/  MUFU.RCP R55, R55 ;  /* 0x0000003700377308 */ /* 0x000e620000001000 */
[----:B0-----:R-:W-:-:S04]  /*1120*/  FADD.FTZ R58, -R53, 1 ;  /* 0x3f800000353a7421 */ /* 0x001fc80000010100 */
[----:B------:R-:W-:-:S04]  /*1130*/  FFMA.FTZ R57, R57, R58, 1 ;  /* 0x3f80000039397423 */ /* 0x000fc8000001003a */
[----:B------:R-:W-:Y:S01]  /*1140*/  FMUL.FTZ R53, R53, R57 ;  /* 0x0000003935357220 */ /* 0x000fe20000410000 */
[----:B--2---:R-:W-:Y:S01]  /*1150*/  FADD.FTZ R57, -R21, 1 ;  /* 0x3f80000015397421 */ /* 0x004fe20000010100 */
[----:B------:R-:W-:Y:S01]  /*1160*/  FADD.FTZ R39, R50, R39 ;  /* 0x0000002732277221 */ /* 0x000fe20000010000 */
[----:B------:R-:W-:Y:S01]  /*1170*/  FFMA.FTZ R50, R47, R50, R20 ;  /* 0x000000322f327223 */ /* 0x000fe20000010014 */
[----:B------:R-:W-:Y:S01]  /*1180*/  IADD3 R20, P0, R5, UR20, RZ ;  /* 0x0000001405147c10 */ /* 0x000fe2000ff1e0ff */
[----:B------:R-:W-:Y:S01]  /*1190*/  FFMA.FTZ R57, R52, R57, 1 ;  /* 0x3f80000034397423 */ /* 0x000fe20000010039 */
[----:B------:R-:W-:Y:S01]  /*11a0*/  FMUL.FTZ R56, R54, R56 ;  /* 0x0000003836387220 */ /* 0x000fe20000410000 */
[----:B-1----:R-:W-:Y:S02]  /*11b0*/  FADD.FTZ R54, -R55, 1 ;  /* 0x3f80000037367421 */ /* 0x002fe40000010100 */
[----:B------:R-:W-:Y:S01]  /*11c0*/  FMUL.FTZ R57, R21, R57 ;  /* 0x0000003915397220 */ /* 0x000fe20000410000 */
[----:B------:R-:W-:Y:S01]  /*11d0*/  IADD3.X R21, R6, UR21, RZ, P0, !PT ;  /* 0x0000001506157c10 */ /* 0x000fe200087fe4ff */
[----:B------:R-:W-:Y:S01]  /*11e0*/  FFMA.FTZ R54, R51, R54, 1 ;  /* 0x3f80000033367423 */ /* 0x000fe20000010036 */
[----:B------:R-:W-:-:S04]  /*11f0*/  SHF.L.U32 R51, R24, 0x10, RZ ;  /* 0x0000001018337819 */ /* 0x000fc800000006ff */
[----:B------:R-:W2:Y:S01]  /*1200*/  LDG.E.64.CONSTANT R20, desc[UR12][R20.64] ;  /* 0x0000000c14147981 */ /* 0x000ea2000c1e9b00 */
[----:B------:R-:W-:Y:S01]  /*1210*/  PRMT R52, R24, 0x7632, R52 ;  /* 0x0000763218347816 */ /* 0x000fe20000000034 */
[----:B------:R-:W-:Y:S01]  /*1220*/  FMUL.FTZ R51, R51, R56 ;  /* 0x0000003833337220 */ /* 0x000fe20000410000 */
[----:B------:R-:W-:Y:S02]  /*1230*/  FMUL.FTZ R54, R55, R54 ;  /* 0x0000003637367220 */ /* 0x000fe40000410000 */
[----:B------:R-:W-:Y:S01]  /*1240*/  SHF.L.U32 R52, R52, 0x10, RZ ;  /* 0x0000001034347819 */ /* 0x000fe200000006ff */
[----:B------:R-:W-:-:S04]  /*1250*/  FMUL.FTZ R55, R10, R51 ;  /* 0x000000330a377220 */ /* 0x000fc80000410000 */
[----:B------:R-:W-:Y:S01]  /*1260*/  FMUL.FTZ R52, R52, R53 ;  /* 0x0000003534347220 */ /* 0x000fe20000410000 */
[----:B------:R-:W-:Y:S01]  /*1270*/  FFMA.FTZ R55, R18, R55, R19 ;  /* 0x0000003712377223 */ /* 0x000fe20000010013 */
[----:B------:R-:W-:Y:S02]  /*1280*/  IMAD.U32 R19, R25, 0x10000, RZ ;  /* 0x0001000019137824 */ /* 0x000fe400078e00ff */
[----:B------:R-:W-:Y:S01]  /*1290*/  FMUL.FTZ R56, R12, R52 ;  /* 0x000000340c387220 */ /* 0x000fe20000410000 */
[----:B------:R-:W-:Y:S01]  /*12a0*/  SHF.L.U32 R9, R9, 0x1, RZ ;  /* 0x0000000109097819 */ /* 0x000fe200000006ff */
[----:B------:R-:W-:Y:S01]  /*12b0*/  FMUL.FTZ R54, R19, R54 ;  /* 0x0000003613367220 */ /* 0x000fe20000410000 */
[----:B------:R-:W-:Y:S01]  /*12c0*/  FFMA.FTZ R44, R18, R51, R44 ;  /* 0x00000033122c7223 */ /* 0x000fe2000001002c */
[----:B------:R-:W-:Y:S01]  /*12d0*/  FFMA.FTZ R55, R17, R56, R55 ;  /* 0x0000003811377223 */ /* 0x000fe20000010037 */
[----:B------:R-:W-:Y:S01]  /*12e0*/  IADD3 R18, P0, R9, UR18, RZ ;  /* 0x0000001209127c10 */ /* 0x000fe2000ff1e0ff */
[-C--:B------:R-:W-:Y:S01]  /*12f0*/  FMUL.FTZ R56, R37, R54.reuse ;  /* 0x0000003625387220 */ /* 0x080fe20000410000 */
[----:B------:R-:W-:-:S02]  /*1300*/  FFMA.FTZ R40, R16, R54, R40 ;  /* 0x0000003610287223 */ /* 0x000fc40000010028 */
[----:B------:R-:W-:Y:S01]  /*1310*/  IADD3.X R19, R8, UR19, RZ, P0, !PT ;  /* 0x0000001308137c10 */ /* 0x000fe200087fe4ff */
[----:B------:R-:W-:Y:S01]  /*1320*/  FFMA.FTZ R55, R16, R56, R55 ;  /* 0x0000003810377223 */ /* 0x000fe20000010037 */
[----:B------:R-:W-:Y:S01]  /*1330*/  SHF.L.U32 R16, R22, 0x10, RZ ;  /* 0x0000001016107819 */ /* 0x000fe200000006ff */
[----:B------:R-:W-:Y:S01]  /*1340*/  FFMA.FTZ R59, R10, R51, R50 ;  /* 0x000000330a3b7223 */ /* 0x000fe20000010032 */
[----:B------:R-:W-:Y:S02]  /*1350*/  PRMT R58, R25, 0x7632, R58 ;  /* 0x00007632193a7816 */ /* 0x000fe4000000003a */
[----:B------:R-:W3:Y:S01]  /*1360*/  LDG.E.64.CONSTANT R18, desc[UR12][R18.64] ;  /* 0x0000000c12127981 */ /* 0x000ee2000c1e9b00 */
[----:B------:R-:W-:Y:S01]  /*1370*/  FADD.FTZ R50, -R36, R16 ;  /* 0x0000001024327221 */ /* 0x000fe20000010100 */
[----:B------:R-:W-:-:S03]  /*1380*/  SHF.L.U32 R58, R58, 0x10, RZ ;  /* 0x000000103a3a7819 */ /* 0x000fc600000006ff */
[----:B------:R-:W-:Y:S02]  /*1390*/  FMUL.FTZ R50, R7, R50 ;  /* 0x0000003207327220 */ /* 0x000fe40000410000 */
[----:B------:R-:W-:Y:S02]  /*13a0*/  FMUL.FTZ R53, R58, R57 ;  /* 0x000000393a357220 */ /* 0x000fe40000410000 */
[----:B------:R-:W-:Y:S01]  /*13b0*/  FFMA.FTZ R57, R10, R50, R11 ;  /* 0x000000320a397223 */ /* 0x000fe2000001000b */
[----:B------:R-:W-:Y:S01]  /*13c0*/  FFMA.FTZ R42, R17, R52, R42 ;  /* 0x00000034112a7223 */ /* 0x000fe2000001002a */
[-C--:B------:R-:W-:Y:S01]  /*13d0*/  FMUL.FTZ R17, R47, R53.reuse ;  /* 0x000000352f117220 */ /* 0x080fe20000410000 */
[----:B------:R-:W-:Y:S01]  /*13e0*/  SHF.L.U32 R16, R23, 0x10, RZ ;  /* 0x0000001017107819 */ /* 0x000fe200000006ff */
[----:B------:R-:W-:Y:S01]  /*13f0*/  FMUL.FTZ R56, R57, -1.4426950216293334961 ;  /* 0xbfb8aa3b39387820 */ /* 0x000fe20000410000 */
[C---:B------:R-:W-:Y:S01]  /*1400*/  FFMA.FTZ R38, R48.reuse, R53, R38 ;  /* 0x0000003530267223 */ /* 0x040fe20000010026 */
[----:B------:R-:W-:Y:S01]  /*1410*/  FFMA.FTZ R48, R48, R17, R55 ;  /* 0x0000001130307223 */ /* 0x000fe20000010037 */
[----:B------:R-:W-:Y:S01]  /*1420*/  PRMT R17, R22, 0x7632, R17 ;  /* 0x0000763216117816 */ /* 0x000fe20000000011 */
[----:B------:R-:W-:-:S02]  /*1430*/  FADD.FTZ R16, -R36, R16 ;  /* 0x0000001024107221 */ /* 0x000fc40000010100 */
[----:B------:R-:W0:Y:S01]  /*1440*/  MUFU.EX2 R56, R56 ;  /* 0x0000003800387308 */ /* 0x000e220000000800 */
[----:B------:R-:W-:Y:S01]  /*1450*/  SHF.L.U32 R17, R17, 0x10, RZ ;  /* 0x0000001011117819 */ /* 0x000fe200000006ff */
[----:B------:R-:W-:Y:S01]  /*1460*/  FADD.FTZ R43, R43, R52 ;  /* 0x000000342b2b7221 */ /* 0x000fe20000010000 */
[----:B------:R-:W-:Y:S01]  /*1470*/  FFMA.FTZ R59, R12, R52, R59 ;  /* 0x000000340c3b7223 */ /* 0x000fe2000001003b */
[----:B------:R-:W-:Y:S01]  /*1480*/  FMUL.FTZ R52, R7, R16 ;  /* 0x0000001007347220 */ /* 0x000fe20000410000 */
[----:B------:R-:W-:Y:S01]  /*1490*/  FADD.FTZ R45, R45, R51 ;  /* 0x000000332d2d7221 */ /* 0x000fe20000010000 */
[----:B------:R-:W-:Y:S02]  /*14a0*/  FADD.FTZ R51, -R36, R17 ;  /* 0x0000001124337221 */ /* 0x000fe40000010100 */
[----:B------:R-:W-:Y:S02]  /*14b0*/  FFMA.FTZ R17, R37, R52, R46 ;  /* 0x0000003425117223 */ /* 0x000fe4000001002e */
[----:B------:R-:W-:-:S02]  /*14c0*/  FMUL.FTZ R51, R7, R51 ;  /* 0x0000003307337220 */ /* 0x000fc40000410000 */
[----:B------:R-:W-:Y:S02]  /*14d0*/  FMUL.FTZ R58, R17, -1.4426950216293334961 ;  /* 0xbfb8aa3b113a7820 */ /* 0x000fe40000410000 */
[----:B------:R-:W-:Y:S01]  /*14e0*/  FFMA.FTZ R16, R12, R51, R13 ;  /* 0x000000330c107223 */ /* 0x000fe2000001000d */
[----:B0-----:R-:W-:-:S03]  /*14f0*/  FADD.FTZ R56, R56, 1 ;  /* 0x3f80000038387421 */ /* 0x001fc60000010000 */
[----:B------:R-:W0:Y:S01]  /*1500*/  MUFU.EX2 R58, R58 ;  /* 0x0000003a003a7308 */ /* 0x000e220000000800 */
[----:B------:R-:W-:-:S07]  /*1510*/  FMUL.FTZ R55, R16, -1.4426950216293334961 ;  /* 0xbfb8aa3b10377820 */ /* 0x000fce0000410000 */
[----:B------:R-:W1:Y:S08]  /*1520*/  MUFU.RCP R56, R56 ;  /* 0x0000003800387308 */ /* 0x000e700000001000 */
[----:B------:R-:W4:Y:S01]  /*1530*/  MUFU.EX2 R55, R55 ;  /* 0x0000003700377308 */ /* 0x000f220000000800 */
[----:B0-----:R-:W-:Y:S01]  /*1540*/  FADD.FTZ R58, R58, 1 ;  /* 0x3f8000003a3a7421 */ /* 0x001fe20000010000 */
[----:B------:R-:W-:Y:S01]  /*1550*/  FADD.FTZ R41, R41, R54 ;  /* 0x0000003629297221 */ /* 0x000fe20000010000 */
[----:B------:R-:W-:-:S05]  /*1560*/  FFMA.FTZ R59, R37, R54, R59 ;  /* 0x00000036253b7223 */ /* 0x000fca000001003b */
[----:B------:R1:W0:Y:S02]  /*1570*/  MUFU.RCP R54, R58 ;  /* 0x0000003a00367308 */ /* 0x0002240000001000 */
[----:B-1----:R-:W-:Y:S01]  /*1580*/  FADD.FTZ R58, -R56, 1 ;  /* 0x3f800000383a7421 */ /* 0x002fe20000010100 */
[----:B----4-:R-:W-:-:S03]  /*1590*/  FADD.FTZ R55, R55, 1 ;  /* 0x3f80000037377421 */ /* 0x010fc60000010000 */
[----:B------:R-:W-:Y:S02]  /*15a0*/  FFMA.FTZ R57, R57, R58, 1 ;  /* 0x3f80000039397423 */ /* 0x000fe4000001003a */
[----:B------:R1:W4:Y:S02]  /*15b0*/  MUFU.RCP R58, R55 ;  /* 0x00000037003a7308 */ /* 0x0003240000001000 */
[----:B-1----:R-:W-:-:S04]  /*15c0*/  PRMT R55, R23, 0x7632, R55 ;  /* 0x0000763217377816 */ /* 0x002fc80000000037 */
[----:B------:R-:W-:Y:S01]  /*15d0*/  SHF.L.U32 R55, R55, 0x10, RZ ;  /* 0x0000001037377819 */ /* 0x000fe200000006ff */
[----:B------:R-:W-:Y:S01]  /*15e0*/  FMUL.FTZ R56, R56, R57 ;  /* 0x0000003938387220 */ /* 0x000fe20000410000 */
[----:B0-----:R-:W-:-:S03]  /*15f0*/  FADD.FTZ R57, -R54, 1 ;  /* 0x3f80000036397421 */ /* 0x001fc60000010100 */
[----:B------:R-:W-:Y:S01]  /*1600*/  FADD.FTZ R55, -R36, R55 ;  /* 0x0000003724377221 */ /* 0x000fe20000010100 */
[----:B------:R-:W-:Y:S01]  /*1610*/  FADD.FTZ R39, R39, R53 ;  /* 0x0000003527277221 */ /* 0x000fe20000010000 */
[----:B------:R-:W-:Y:S02]  /*1620*/  FFMA.FTZ R17, R17, R57, 1 ;  /* 0x3f80000011117423 */ /* 0x000fe40000010039 */
[----:B------:R-:W-:Y:S01]  /*1630*/  FMUL.FTZ R55, R7, R55 ;  /* 0x0000003707377220 */ /* 0x000fe20000410000 */
[C---:B------:R-:W-:Y:S01]  /*1640*/  FFMA.FTZ R53, R47.reuse, R53, R59 ;  /* 0x000000352f357223 */ /* 0x040fe2000001003b */
[----:B----4-:R-:W-:Y:S02]  /*1650*/  FADD.FTZ R57, -R58, 1 ;  /* 0x3f8000003a397421 */ /* 0x010fe40000010100 */
[----:B------:R-:W-:Y:S02]  /*1660*/  FFMA.FTZ R59, R47, R55, R15 ;  /* 0x000000372f3b7223 */ /* 0x000fe4000001000f */
[----:B------:R-:W-:-:S02]  /*1670*/  FFMA.FTZ R16, R16, R57, 1 ;  /* 0x3f80000010107423 */ /* 0x000fc40000010039 */
[----:B------:R-:W-:-:S06]  /*1680*/  FMUL.FTZ R57, R59, -1.4426950216293334961 ;  /* 0xbfb8aa3b3b397820 */ /* 0x000fcc0000410000 */
[----:B------:R-:W0:Y:S02]  /*1690*/  MUFU.EX2 R57, R57 ;  /* 0x0000003900397308 */ /* 0x000e240000000800 */
[----:B0-----:R-:W-:-:S06]  /*16a0*/  FADD.FTZ R57, R57, 1 ;  /* 0x3f80000039397421 */ /* 0x001fcc0000010000 */
[----:B------:R-:W0:Y:S01]  /*16b0*/  MUFU.RCP R57, R57 ;  /* 0x0000003900397308 */ /* 0x000e220000001000 */
[----:B------:R-:W-:Y:S01]  /*16c0*/  FMUL.FTZ R58, R58, R16 ;  /* 0x000000103a3a7220 */ /* 0x000fe20000410000 */
[----:B------:R-:W-:Y:S01]  /*16d0*/  FMUL.FTZ R54, R54, R17 ;  /* 0x0000001136367220 */ /* 0x000fe20000410000 */
[----:B0-----:R-:W-:-:S04]  /*16e0*/  FADD.FTZ R16, -R57, 1 ;  /* 0x3f80000039107421 */ /* 0x001fc80000010100 */
[----:B------:R-:W-:Y:S01]  /*16f0*/  FFMA.FTZ R59, R59, R16, 1 ;  /* 0x3f8000003b3b7423 */ /* 0x000fe20000010010 */
[----:B------:R-:W-:-:S04]  /*1700*/  IADD3 R16, P0, R9, UR20, RZ ;  /* 0x0000001409107c10 */ /* 0x000fc8000ff1e0ff */
[----:B------:R-:W-:-:S06]  /*1710*/  IADD3.X R17, R8, UR21, RZ, P0, !PT ;  /* 0x0000001508117c10 */ /* 0x000fcc00087fe4ff */
[----:B------:R-:W4:Y:S01]  /*1720*/  LDG.E.64.CONSTANT R16, desc[UR12][R16.64] ;  /* 0x0000000c10107981 */ /* 0x000f22000c1e9b00 */
[----:B------:R-:W-:Y:S01]  /*1730*/  FMUL.FTZ R59, R57, R59 ;  /* 0x0000003b393b7220 */ /* 0x000fe20000410000 */
[----:B--2---:R-:W-:-:S04]  /*1740*/  PRMT R57, R20, 0x7632, R57 ;  /* 0x0000763214397816 */ /* 0x004fc80000000039 */
[----:B------:R-:W-:-:S05]  /*1750*/  SHF.L.U32 R57, R57, 0x10, RZ ;  /* 0x0000001039397819 */ /* 0x000fca00000006ff */
[----:B------:R-:W-:Y:S01]  /*1760*/  FMUL.FTZ R58, R57, R58 ;  /* 0x0000003a393a7220 */ /* 0x000fe20000410000 */
[----:B------:R-:W-:-:S05]  /*1770*/  SHF.L.U32 R57, R20, 0x10, RZ ;  /* 0x0000001014397819 */ /* 0x000fca00000006ff */
[----:B------:R-:W-:Y:S01]  /*1780*/  FMUL.FTZ R57, R57, R56 ;  /* 0x0000003839397220 */ /* 0x000fe20000410000 */
[----:B------:R-:W-:-:S04]  /*1790*/  PRMT R56, R21, 0x7632, R56 ;  /* 0x0000763215387816 */ /* 0x000fc80000000038 */
[----:B------:R-:W-:-:S05]  /*17a0*/  SHF.L.U32 R56, R56, 0x10, RZ ;  /* 0x0000001038387819 */ /* 0x000fca00000006ff */
[----:B------:R-:W-:Y:S01]  /*17b0*/  FMUL.FTZ R56, R56, R59 ;  /* 0x0000003b38387220 */ /* 0x000fe20000410000 */
[-C--:B------:R-:W-:Y:S01]  /*17c0*/  FMUL.FTZ R59, R10, R57.reuse ;  /* 0x000000390a3b7220 */ /* 0x080fe20000410000 */
[----:B------:R-:W-:-:S03]  /*17d0*/  FFMA.FTZ R44, R50, R57, R44 ;  /* 0x00000039322c7223 */ /* 0x000fc6000001002c */
[----:B------:R-:W-:Y:S01]  /*17e0*/  FFMA.FTZ R48, R50, R59, R48 ;  /* 0x0000003b32307223 */ /* 0x000fe20000010030 */
[----:B---3--:R-:W-:Y:S02]  /*17f0*/  IMAD.U32 R50, R18, 0x10000, RZ ;  /* 0x0001000012327824 */ /* 0x008fe400078e00ff */
[----:B------:R-:W-:Y:S01]  /*1800*/  FADD.FTZ R45, R45, R57 ;  /* 0x000000392d2d7221 */ /* 0x000fe20000010000 */
[----:B------:R-:W-:Y:S01]  /*1810*/  FFMA.FTZ R53, R10, R57, R53 ;  /* 0x000000390a357223 */ /* 0x000fe20000010035 */
[----:B------:R-:W-:Y:S01]  /*1820*/  SHF.L.U32 R57, R21, 0x10, RZ ;  /* 0x0000001015397819 */ /* 0x000fe200000006ff */
[----:B------:R-:W-:-:S04]  /*1830*/  FADD.FTZ R50, -R36, R50 ;  /* 0x0000003224327221 */ /* 0x000fc80000010100 */
[----:B------:R-:W-:Y:S01]  /*1840*/  FMUL.FTZ R50, R7, R50 ;  /* 0x0000003207327220 */ /* 0x000fe20000410000 */
[----:B------:R-:W-:Y:S01]  /*1850*/  FMUL.FTZ R54, R57, R54 ;  /* 0x0000003639367220 */ /* 0x000fe20000410000 */
[----:B------:R-:W-:Y:S02]  /*1860*/  FMUL.FTZ R57, R12, R58 ;  /* 0x0000003a0c397220 */ /* 0x000fe40000410000 */
[----:B------:R-:W-:Y:S02]  /*1870*/  FFMA.FTZ R11, R10, R50, R11 ;  /* 0x000000320a0b7223 */ /* 0x000fe4000001000b */
[----:B------:R-:W-:Y:S02]  /*1880*/  FFMA.FTZ R48, R51, R57, R48 ;  /* 0x0000003933307223 */ /* 0x000fe40000010030 */
[----:B------:R-:W-:-:S06]  /*1890*/  FMUL.FTZ R57, R11, -1.4426950216293334961 ;  /* 0xbfb8aa3b0b397820 */ /* 0x000fcc0000410000 */
[----:B------:R-:W0:Y:S01]  /*18a0*/  MUFU.EX2 R57, R57 ;  /* 0x0000003900397308 */ /* 0x000e220000000800 */
[-C--:B------:R-:W-:Y:S01]  /*18b0*/  FFMA.FTZ R42, R51, R58.reuse, R42 ;  /* 0x0000003a332a7223 */ /* 0x080fe2000001002a */
[----:B------:R-:W-:Y:S01]  /*18c0*/  PRMT R51, R18, 0x7632, R51 ;  /* 0x0000763212337816 */ /* 0x000fe20000000033 */
[----:B------:R-:W-:Y:S01]  /*18d0*/  FFMA.FTZ R53, R12, R58, R53 ;  /* 0x0000003a0c357223 */ /* 0x000fe20000010035 */
[-C--:B------:R-:W-:Y:S02]  /*18e0*/  FMUL.FTZ R59, R37, R54.reuse ;  /* 0x00000036253b7220 */ /* 0x080fe40000410000 */
[----:B------:R-:W-:Y:S01]  /*18f0*/  SHF.L.U32 R51, R51, 0x10, RZ ;  /* 0x0000001033337819 */ /* 0x000fe200000006ff */
[CC--:B------:R-:W-:Y:S01]  /*1900*/  FFMA.FTZ R40, R52.reuse, R54.reuse, R40 ;  /* 0x0000003634287223 */ /* 0x0c0fe20000010028 */
[----:B------:R-:W-:Y:S01]  /*1910*/  FADD.FTZ R41, R41, R54 ;  /* 0x0000003629297221 */ /* 0x000fe20000010000 */
[----:B------:R-:W-:Y:S01]  /*1920*/  FFMA.FTZ R54, R37, R54, R53 ;  /* 0x0000003625367223 */ /* 0x000fe20000010035 */
[----:B------:R-:W-:Y:S01]  /*1930*/  FFMA.FTZ R48, R52, R59, R48 ;  /* 0x0000003b34307223 */ /* 0x000fe20000010030 */
[----:B------:R-:W-:Y:S01]  /*1940*/  FADD.FTZ R51, -R36, R51 ;  /* 0x0000003324337221 */ /* 0x000fe20000010100 */
[----:B------:R-:W-:Y:S01]  /*1950*/  SHF.L.U32 R52, R19, 0x10, RZ ;  /* 0x0000001013347819 */ /* 0x000fe200000006ff */
[----:B0-----:R-:W-:-:S02]  /*1960*/  FADD.FTZ R53, R57, 1 ;  /* 0x3f80000039357421 */ /* 0x001fc40000010000 */
[C---:B------:R-:W-:Y:S02]  /*1970*/  FMUL.FTZ R51, R7.reuse, R51 ;  /* 0x0000003307337220 */ /* 0x040fe40000410000 */
[----:B------:R-:W-:Y:S02]  /*1980*/  FADD.FTZ R52, -R36, R52 ;  /* 0x0000003424347221 */ /* 0x000fe40000010100 */
[----:B------:R-:W0:Y:S01]  /*1990*/  MUFU.RCP R53, R53 ;  /* 0x0000003500357308 */ /* 0x000e220000001000 */
[----:B------:R-:W-:Y:S01]  /*19a0*/  FFMA.FTZ R13, R12, R51, R13 ;  /* 0x000000330c0d7223 */ /* 0x000fe2000001000d */
[----:B------:R-:W-:-:S03]  /*19b0*/  FMUL.FTZ R52, R7, R52 ;  /* 0x0000003407347220 */ /* 0x000fc60000410000 */
[----:B------:R-:W-:Y:S01]  /*19c0*/  FMUL.FTZ R59, R13, -1.4426950216293334961 ;  /* 0xbfb8aa3b0d3b7820 */ /* 0x000fe20000410000 */
[----:B------:R-:W-:-:S03]  /*19d0*/  FFMA.FTZ R57, R37, R52, R46 ;  /* 0x0000003425397223 */ /* 0x000fc6000001002e */
[----:B------:R0:W1:Y:S02]  /*19e0*/  MUFU.EX2 R46, R59 ;  /* 0x0000003b002e7308 */ /* 0x0000640000000800 */
[----:B0-----:R-:W-:-:S04]  /*19f0*/  FADD.FTZ R59, -R53, 1 ;  /* 0x3f800000353b7421 */ /* 0x001fc80000010100 */
[----:B------:R-:W-:Y:S01]  /*1a00*/  FFMA.FTZ R59, R11, R59, 1 ;  /* 0x3f8000000b3b7423 */ /* 0x000fe2000001003b */
[----:B------:R-:W-:Y:S01]  /*1a10*/  FMUL.FTZ R11, R57, -1.4426950216293334961 ;  /* 0xbfb8aa3b390b7820 */ /* 0x000fe20000410000 */
[----:B-1----:R-:W-:-:S05]  /*1a20*/  FADD.FTZ R46, R46, 1 ;  /* 0x3f8000002e2e7421 */ /* 0x002fca0000010000 */
[----:B------:R-:W0:Y:S08]  /*1a30*/  MUFU.EX2 R11, R11 ;  /* 0x0000000b000b7308 */ /* 0x000e300000000800 */
[----:B------:R-:W1:Y:S01]  /*1a40*/  MUFU.RCP R46, R46 ;  /* 0x0000002e002e7308 */ /* 0x000e620000001000 */
[----:B------:R-:W-:Y:S01]  /*1a50*/  FMUL.FTZ R53, R53, R59 ;  /* 0x0000003b35357220 */ /* 0x000fe20000410000 */
[----:B0-----:R-:W-:-:S06]  /*1a60*/  FADD.FTZ R11, R11, 1 ;  /* 0x3f8000000b0b7421 */ /* 0x001fcc0000010000 */
[----:B------:R-:W0:Y:S01]  /*1a70*/  MUFU.RCP R11, R11 ;  /* 0x0000000b000b7308 */ /* 0x000e220000001000 */
[----:B-1----:R-:W-:-:S04]  /*1a80*/  FADD.FTZ R59, -R46, 1 ;  /* 0x3f8000002e3b7421 */ /* 0x002fc80000010100 */
[----:B------:R-:W-:Y:S01]  /*1a90*/  FFMA.FTZ R59, R13, R59, 1 ;  /* 0x3f8000000d3b7423 */ /* 0x000fe2000001003b */
[----:B------:R-:W-:-:S04]  /*1aa0*/  PRMT R13, R19, 0x7632, R13 ;  /* 0x00007632130d7816 */ /* 0x000fc8000000000d */
[----:B------:R-:W-:-:S05]  /*1ab0*/  SHF.L.U32 R13, R13, 0x10, RZ ;  /* 0x000000100d0d7819 */ /* 0x000fca00000006ff */
[----:B------:R-:W-:Y:S01]  /*1ac0*/  FADD.FTZ R13, -R36, R13 ;  /* 0x0000000d240d7221 */ /* 0x000fe20000010100 */
[----:B0-----:R-:W-:-:S03]  /*1ad0*/  FADD.FTZ R60, -R11, 1 ;  /* 0x3f8000000b3c7421 */ /* 0x001fc60000010100 */
[----:B------:R-:W-:Y:S01]  /*1ae0*/  FMUL.FTZ R13, R7, R13 ;  /* 0x0000000d070d7220 */ /* 0x000fe20000410000 */
[----:B------:R-:W-:-:S03]  /*1af0*/  FFMA.FTZ R60, R57, R60, 1 ;  /* 0x3f800000393c7423 */ /* 0x000fc6000001003c */
[----:B------:R-:W-:-:S04]  /*1b00*/  FFMA.FTZ R57, R47, R13, R15 ;  /* 0x0000000d2f397223 */ /* 0x000fc8000001000f */
[----:B------:R-:W-:-:S06]  /*1b10*/  FMUL.FTZ R15, R57, -1.4426950216293334961 ;  /* 0xbfb8aa3b390f7820 */ /* 0x000fcc0000410000 */
[----:B------:R-:W0:Y:S01]  /*1b20*/  MUFU.EX2 R15, R15 ;  /* 0x0000000f000f7308 */ /* 0x000e220000000800 */
[----:B------:R-:W-:Y:S01]  /*1b30*/  FMUL.FTZ R59, R46, R59 ;  /* 0x0000003b2e3b7220 */ /* 0x000fe20000410000 */
[----:B0-----:R-:W-:-:S06]  /*1b40*/  FADD.FTZ R46, R15, 1 ;  /* 0x3f8000000f2e7421 */ /* 0x001fcc0000010000 */
[----:B------:R-:W0:Y:S01]  /*1b50*/  MUFU.RCP R46, R46 ;  /* 0x0000002e002e7308 */ /* 0x000e220000001000 */
[----:B----4-:R-:W-:-:S04]  /*1b60*/  PRMT R15, R16, 0x7632, R15 ;  /* 0x00007632100f7816 */ /* 0x010fc8000000000f */
[----:B------:R-:W-:-:S05]  /*1b70*/  SHF.L.U32 R15, R15, 0x10, RZ ;  /* 0x000000100f0f7819 */ /* 0x000fca00000006ff */
[----:B------:R-:W-:Y:S01]  /*1b80*/  FMUL.FTZ R15, R15, R59 ;  /* 0x0000003b0f0f7220 */ /* 0x000fe20000410000 */
[----:B------:R-:W-:-:S04]  /*1b90*/  FMUL.FTZ R59, R47, R56 ;  /* 0x000000382f3b7220 */ /* 0x000fc80000410000 */
[----:B------:R-:W-:Y:S01]  /*1ba0*/  FFMA.FTZ R48, R55, R59, R48 ;  /* 0x0000003b37307223 */ /* 0x000fe20000010030 */
[----:B------:R-:W-:Y:S01]  /*1bb0*/  SHF.L.U32 R59, R16, 0x10, RZ ;  /* 0x00000010103b7819 */ /* 0x000fe200000006ff */
[----:B------:R-:W-:-:S04]  /*1bc0*/  FFMA.FTZ R54, R47, R56, R54 ;  /* 0x000000382f367223 */ /* 0x000fc80000010036 */
[----:B------:R-:W-:Y:S01]  /*1bd0*/  FMUL.FTZ R53, R59, R53 ;  /* 0x000000353b357220 */ /* 0x000fe20000410000 */
[----:B0-----:R-:W-:-:S03]  /*1be0*/  FADD.FTZ R59, -R46, 1 ;  /* 0x3f8000002e3b7421 */ /* 0x001fc60000010100 */
[CC--:B------:R-:W-:Y:S01]  /*1bf0*/  FFMA.FTZ R54, R10.reuse, R53.reuse, R54 ;  /* 0x000000350a367223 */ /* 0x0c0fe20000010036 */
[----:B------:R-:W-:Y:S01]  /*1c00*/  FMUL.FTZ R10, R10, R53 ;  /* 0x000000350a0a7220 */ /* 0x000fe20000410000 */
[----:B------:R-:W-:Y:S01]  /*1c10*/  UIADD3 UR9, UP0, UR11, 0x10, URZ ;  /* 0x000000100b097890 */ /* 0x000fe2000ff1e03f */
[----:B------:R-:W-:Y:S01]  /*1c20*/  FMUL.FTZ R11, R11, R60 ;  /* 0x0000003c0b0b7220 */ /* 0x000fe20000410000 */
[----:B------:R-:W-:Y:S01]  /*1c30*/  FFMA.FTZ R59, R57, R59, 1 ;  /* 0x3f800000393b7423 */ /* 0x000fe2000001003b */
[----:B------:R-:W-:Y:S01]  /*1c40*/  FFMA.FTZ R10, R50, R10, R48 ;  /* 0x0000000a320a7223 */ /* 0x000fe20000010030 */
[C---:B------:R-:W-:Y:S01]  /*1c50*/  IMAD.U32 R48, R17.reuse, 0x10000, RZ ;  /* 0x0001000011307824 */ /* 0x040fe200078e00ff */
[----:B------:R-:W-:Y:S01]  /*1c60*/  PRMT R57, R17, 0x7632, R57 ;  /* 0x0000763211397816 */ /* 0x000fe20000000039 */
[----:B------:R-:W-:Y:S02]  /*1c70*/  UIADD3.X UR14, URZ, UR5, URZ, UP0, !UPT ;  /* 0x000000053f0e7290 */ /* 0x000fe400087fe43f */
[----:B------:R-:W-:Y:S01]  /*1c80*/  UISETP.GE.U32.AND UP0, UPT, UR9, UR15, UPT ;  /* 0x0000000f0900728c */ /* 0x000fe2000bf06070 */
[----:B------:R-:W-:Y:S01]  /*1c90*/  FMUL.FTZ R48, R48, R11 ;  /* 0x0000000b30307220 */ /* 0x000fe20000410000 */
[----:B------:R-:W-:Y:S01]  /*1ca0*/  SHF.L.U32 R57, R57, 0x10, RZ ;  /* 0x0000001039397819 */ /* 0x000fe200000006ff */
[----:B------:R-:W-:Y:S01]  /*1cb0*/  FMUL.FTZ R11, R12, R15 ;  /* 0x0000000f0c0b7220 */ /* 0x000fe20000410000 */
[----:B------:R-:W-:Y:S01]  /*1cc0*/  FMUL.FTZ R46, R46, R59 ;  /* 0x0000003b2e2e7220 */ /* 0x000fe20000410000 */
[----:B------:R-:W-:Y:S01]  /*1cd0*/  UISETP.GE.AND.EX UP0, UPT, UR14, UR7, UPT, UP0 ;  /* 0x000000070e00728c */ /* 0x000fe2000bf06300 */
[----:B------:R-:W-:Y:S01]  /*1ce0*/  FFMA.FTZ R54, R12, R15, R54 ;  /* 0x0000000f0c367223 */ /* 0x000fe20000010036 */
[----:B------:R-:W-:Y:S01]  /*1cf0*/  FFMA.FTZ R11, R51, R11, R10 ;  /* 0x0000000b330b7223 */ /* 0x000fe2000001000a */
[----:B------:R-:W-:Y:S01]  /*1d00*/  FMUL.FTZ R46, R57, R46 ;  /* 0x0000002e392e7220 */ /* 0x000fe20000410000 */
[----:B------:R-:W-:-:S02]  /*1d10*/  FMUL.FTZ R10, R37, R48 ;  /* 0x00000030250a7220 */ /* 0x000fc40000410000 */
[----:B------:R-:W-:Y:S01]  /*1d20*/  PLOP3.LUT P1, PT, PT, PT, UP0, 0x80, 0x0 ;  /* 0x000000000000781c */ /* 0x000fe20003f2f008 */
[----:B------:R-:W-:Y:S01]  /*1d30*/  FFMA.FTZ R54, R37, R48, R54 ;  /* 0x0000003025367223 */ /* 0x000fe20000010036 */
[C---:B------:R-:W-:Y:S01]  /*1d40*/  FFMA.FTZ R11, R52.reuse, R10, R11 ;  /* 0x0000000a340b7223 */ /* 0x040fe2000001000b */
[CC--:B------:R-:W-:Y:S02]  /*1d50*/  FMUL.FTZ R12, R47.reuse, R46.reuse ;  /* 0x0000002e2f0c7220 */ /* 0x0c0fe40000410000 */
[----:B------:R-:W-:Y:S02]  /*1d60*/  FFMA.FTZ R10, R47, R46, R54 ;  /* 0x0000002e2f0a7223 */ /* 0x000fe40000010036 */
[----:B------:R-:W-:Y:S01]  /*1d70*/  FFMA.FTZ R11, R13, R12, R11 ;  /* 0x0000000c0d0b7223 */ /* 0x000fe2000001000b */
[----:B------:R-:W-:Y:S01]  /*1d80*/  FADD.FTZ R43, R43, R58 ;  /* 0x0000003a2b2b7221 */ /* 0x000fe20000010000 */
[----:B------:R-:W-:Y:S01]  /*1d90*/  FFMA.FTZ R38, R55, R56, R38 ;  /* 0x0000003837267223 */ /* 0x000fe20000010026 */
[----:B------:R-:W-:Y:S01]  /*1da0*/  FADD.FTZ R39, R39, R56 ;  /* 0x0000003827277221 */ /* 0x000fe20000010000 */
[----:B------:R-:W-:Y:S01]  /*1db0*/  FFMA.FTZ R40, R52, R48, R40 ;  /* 0x0000003034287223 */ /* 0x000fe20000010028 */
[----:B------:R0:W-:Y:S01]  /*1dc0*/  STS.64 [R14], R10 ;  /* 0x0000000a0e007388 */ /* 0x0001e20000000a00 */
[----:B------:R-:W-:Y:S01]  /*1dd0*/  HFMA2.MMA R52, -RZ, RZ, 0, 0 ;  /* 0x00000000ff347435 */ /* 0x000fe200000001ff */
[----:B------:R-:W-:Y:S01]  /*1de0*/  FFMA.FTZ R44, R50, R53, R44 ;  /* 0x00000035322c7223 */ /* 0x000fe2000001002c */
[----:B------:R-:W-:Y:S01]  /*1df0*/  FADD.FTZ R45, R45, R53 ;  /* 0x000000352d2d7221 */ /* 0x000fe20000010000 */
[----:B------:R-:W-:Y:S01]  /*1e00*/  FADD.FTZ R41, R41, R48 ;  /* 0x0000003029297221 */ /* 0x000fe20000010000 */
[----:B------:R-:W-:Y:S01]  /*1e10*/  BAR.SYNC.DEFER_BLOCKING 0x0 ;  /* 0x0000000000007b1d */ /* 0x000fe20000010000 */
[----:B------:R-:W-:Y:S01]  /*1e20*/  ISETP.GT.U32.AND P0, PT, R61, 0x7, PT ;  /* 0x000000073d00780c */ /* 0x000fe20003f04070 */
[----:B------:R-:W-:Y:S01]  /*1e30*/  FFMA.FTZ R42, R51, R15, R42 ;  /* 0x0000000f332a7223 */ /* 0x000fe2000001002a */
[----:B------:R-:W-:Y:S01]  /*1e40*/  FADD.FTZ R43, R43, R15 ;  /* 0x0000000f2b2b7221 */ /* 0x000fe20000010000 */
[----:B------:R-:W-:Y:S01]  /*1e50*/  FFMA.FTZ R38, R13, R46, R38 ;  /* 0x0000002e0d267223 */ /* 0x000fe20000010026 */
[----:B------:R-:W-:Y:S01]  /*1e60*/  FADD.FTZ R39, R39, R46 ;  /* 0x0000002e27277221 */ /* 0x000fe20000010000 */
[----:B------:R-:W-:Y:S01]  /*1e70*/  MOV R37, RZ ;  /* 0x000000ff00257202 */ /* 0x000fe20000000f00 */
[----:B0-----:R-:W-:Y:S07]  /*1e80*/  @!P1 BRA `(.L_x_970) ;  /* 0x0000000000d49947 */ /* 0x001fee0003800000 */
[----:B------:R-:W2:Y:S04]  /*1e90*/  LDL R54, [R1+0x14] ;  /* 0x0000140001367983 */ /* 0x000ea80000100800 */
[----:B------:R-:W3:Y:S04]  /*1ea0*/  LDL R57, [R1+0x10] ;  /* 0x0000100001397983 */ /* 0x000ee80000100800 */
[----:B------:R-:W4:Y:S04]  /*1eb0*/  LDL R59, [R1+0xc] ;  /* 0x00000c00013b7983 */ /* 0x000f280000100800 */
[----:B------:R-:W5:Y:S01]  /*1ec0*/  LDL R60, [R1+0x8] ;  /* 0x00000800013c7983 */ /* 0x000f620000100800 */
[----:B------:R-:W0:Y:S01]  /*1ed0*/  S2UR UR14, SR_CgaCtaId ;  /* 0x00000000000e79c3 */ /* 0x000e220000008800 */
[----:B------:R-:W-:Y:S01]  /*1ee0*/  UMOV UR9, 0x400 ;  /* 0x0000040000097882 */ /* 0x000fe20000000000 */
[----:B------:R-:W-:Y:S01]  /*1ef0*/  SHF.L.U32 R10, R61, 0x1, RZ ;  /* 0x000000013d0a7819 */ /* 0x000fe200000006ff */
[----:B------:R-:W1:Y:S03]  /*1f00*/  S2R R58, SR_TID.X ;  /* 0x00000000003a7919 */ /* 0x000e660000002100 */
[----:B------:R-:W-:-:S04]  /*1f10*/  LOP3.LUT R11, R10, 0x18, RZ, 0xc0, !PT ;  /* 0x000000180a0b7812 */ /* 0x000fc800078ec0ff */
[C---:B------:R-:W-:Y:S02]  /*1f20*/  LOP3.LUT R13, R11.reuse, 0x8, RZ, 0x3c, !PT ;  /* 0x000000080b0d7812 */ /* 0x040fe400078e3cff */
[C---:B------:R-:W-:Y:S02]  /*1f30*/  LOP3.LUT R47, R11.reuse, 0x10, RZ, 0x3c, !PT ;  /* 0x000000100b2f7812 */ /* 0x040fe400078e3cff */
[----:B------:R-:W-:Y:S01]  /*1f40*/  LOP3.LUT R51, R11, 0x18, RZ, 0x3c, !PT ;  /* 0x000000180b337812 */ /* 0x000fe200078e3cff */
[----:B0-----:R-:W-:-:S06]  /*1f50*/  ULEA UR9, UR14, UR9, 0x18 ;  /* 0x000000090e097291 */ /* 0x001fcc000f8ec03f */
[----:B------:R-:W-:-:S04]  /*1f60*/  LEA R10, R61, UR9, 0x5 ;  /* 0x000000093d0a7c11 */ /* 0x000fc8000f8e28ff */
[C---:B------:R-:W-:Y:S02]  /*1f70*/  IADD3 R15, R10.reuse, R11, RZ ;  /* 0x0000000b0a0f7210 */ /* 0x040fe40007ffe0ff */
[C---:B------:R-:W-:Y:S02]  /*1f80*/  IADD3 R46, R10.reuse, R13, RZ ;  /* 0x0000000d0a2e7210 */ /* 0x040fe40007ffe0ff */
[C---:B------:R-:W-:Y:S01]  /*1f90*/  IADD3 R48, R10.reuse, R47, RZ ;  /* 0x0000002f0a307210 */ /* 0x040fe20007ffe0ff */
[----:B------:R-:W-:Y:S01]  /*1fa0*/  STS.64 [R15], R44 ;  /* 0x0000002c0f007388 */ /* 0x000fe20000000a00 */
[----:B------:R-:W-:Y:S02]  /*1fb0*/  IADD3 R51, R10, R51, RZ ;  /* 0x000000330a337210 */ /* 0x000fe40007ffe0ff */
[----:B-1----:R-:W-:Y:S01]  /*1fc0*/  SHF.R.S32.HI R12, RZ, 0x1f, R58 ;  /* 0x0000001fff0c7819 */ /* 0x002fe2000001143a */
[----:B------:R-:W-:Y:S03]  /*1fd0*/  STS.64 [R46], R42 ;  /* 0x0000002a2e007388 */ /* 0x000fe60000000a00 */
[----:B------:R-:W-:Y:S01]  /*1fe0*/  LEA.HI R12, R12, R58, RZ, 0x2 ;  /* 0x0000003a0c0c7211 */ /* 0x000fe200078f10ff */
[----:B------:R-:W-:Y:S03]  /*1ff0*/  STS.64 [R48], R40 ;  /* 0x0000002830007388 */ /* 0x000fe60000000a00 */
[----:B------:R-:W-:Y:S01]  /*2000*/  SHF.R.S32.HI R12, RZ, 0x2, R12 ;  /* 0x00000002ff0c7819 */ /* 0x000fe2000001140c */
[----:B------:R0:W-:Y:S03]  /*2010*/  STS.64 [R51], R38 ;  /* 0x0000002633007388 */ /* 0x0001e60000000a00 */
[----:B------:R-:W-:Y:S01]  /*2020*/  LEA R14, R12, UR9, 0x5 ;  /* 0x000000090c0e7c11 */ /* 0x000fe2000f8e28ff */
[----:B------:R-:W-:-:S04]  /*2030*/  USHF.R.U32.HI UR9, URZ, 0x3, UR6 ;  /* 0x000000033f097899 */ /* 0x000fc80008011606 */
[----:B------:R-:W-:-:S04]  /*2040*/  USHF.L.U32 UR9, UR9, 0x4, URZ ;  /* 0x0000000409097899 */ /* 0x000fc8000800063f */
[----:B------:R-:W-:Y:S01]  /*2050*/  ULOP3.LUT UR9, UR9, 0xfffffff0, UR16, 0xe2, !UPT ;  /* 0xfffffff009097892 */ /* 0x000fe2000f8ee210 */
[----:B0-----:R-:W0:Y:S08]  /*2060*/  LDC.64 R50, c[0x0][0x260] ;  /* 0x00009800ff327b82 */ /* 0x001e300000000a00 */
[----:B------:R-:W-:Y:S01]  /*2070*/  BAR.SYNC.DEFER_BLOCKING 0x0 ;  /* 0x0000000000007b1d */ /* 0x000fe20000010000 */
[----:B--2---:R-:W-:Y:S01]  /*2080*/  IMAD R10, R54, 0x8, R14 ;  /* 0x00000008360a7824 */ /* 0x004fe200078e020e */
[----:B------:R-:W-:-:S02]  /*2090*/  MOV R54, UR9 ;  /* 0x0000000900367c02 */ /* 0x000fc40008000f00 */
[----:B---3--:R-:W-:-:S03]  /*20a0*/  LEA R12, R57, R14, 0x3 ;  /* 0x0000000e390c7211 */ /* 0x008fc600078e18ff */
[----:B------:R-:W1:Y:S01]  /*20b0*/  LDS.64 R10, [R10] ;  /* 0x000000000a0a7984 */ /* 0x000e620000000a00 */
[----:B------:R-:W-:Y:S01]  /*20c0*/  IMAD R54, R54, 0xa00, R61 ;  /* 0x00000a0036367824 */ /* 0x000fe200078e023d */
[-C--:B----4-:R-:W-:Y:S02]  /*20d0*/  LEA R53, R59, R14.reuse, 0x3 ;  /* 0x0000000e3b357211 */ /* 0x090fe400078e18ff */
[----:B------:R-:W2:Y:S01]  /*20e0*/  LDS.64 R12, [R12+0xa00] ;  /* 0x000a00000c0c7984 */ /* 0x000ea20000000a00 */
[----:B-----5:R-:W-:-:S03]  /*20f0*/  LEA R47, R60, R14, 0x3 ;  /* 0x0000000e3c2f7211 */ /* 0x020fc600078e18ff */
[----:B------:R3:W4:Y:S01]  /*2100*/  LDS.64 R14, [R53+0x1400] ;  /* 0x00140000350e7984 */ /* 0x0007220000000a00 */
[----:B------:R-:W-:-:S03]  /*2110*/  IADD3 R54, R54, UR10, RZ ;  /* 0x0000000a36367c10 */ /* 0x000fc6000fffe0ff */
[----:B------:R-:W5:Y:S01]  /*2120*/  LDS.64 R46, [R47+0x1e00] ;  /* 0x001e00002f2e7984 */ /* 0x000f620000000a00 */
[----:B---3--:R-:W-:Y:S01]  /*2130*/  SHF.L.U32 R53, R54, 0x1, RZ ;  /* 0x0000000136357819 */ /* 0x008fe200000006ff */
[----:B-1----:R-:W-:Y:S01]  /*2140*/  FADD.FTZ R48, RZ, R11 ;  /* 0x0000000bff307221 */ /* 0x002fe20000010000 */
[----:B------:R-:W-:-:S03]  /*2150*/  FADD.FTZ R11, RZ, R10 ;  /* 0x0000000aff0b7221 */ /* 0x000fc60000010000 */
[----:B--2---:R-:W-:Y:S01]  /*2160*/  FADD.FTZ R48, R48, R13 ;  /* 0x0000000d30307221 */ /* 0x004fe20000010000 */
[----:B------:R-:W-:-:S03]  /*2170*/  FADD.FTZ R11, R11, R12 ;  /* 0x0000000c0b0b7221 */ /* 0x000fc60000010000 */
[----:B----4-:R-:W-:Y:S01]  /*2180*/  FADD.FTZ R48, R48, R15 ;  /* 0x0000000f30307221 */ /* 0x010fe20000010000 */
[----:B------:R-:W-:Y:S01]  /*2190*/  FADD.FTZ R13, R11, R14 ;  /* 0x0000000e0b0d7221 */ /* 0x000fe20000010000 */
[----:B0-----:R-:W-:-:S04]  /*21a0*/  IMAD.WIDE.U32 R10, R53, 0x4, R50 ;  /* 0x00000004350a7825 */ /* 0x001fc800078e0032 */
[----:B-----5:R-:W-:Y:S01]  /*21b0*/  FADD.FTZ R47, R48, R47 ;  /* 0x0000002f302f7221 */ /* 0x020fe20000010000 */
[----:B------:R-:W-:-:S05]  /*21c0*/  FADD.FTZ R46, R13, R46 ;  /* 0x0000002e0d2e7221 */ /* 0x000fca0000010000 */
[----:B------:R0:W-:Y:S02]  /*21d0*/  STG.E.64 desc[UR12][R10.64+0x2000], R46 ;  /* 0x0020002e0a007986 */ /* 0x0001e4000c101b0c */
.L_x_970:
[----:B------:R-:W-:Y:S04]  /*21e0*/  BSSY B0, `(.L_x_971) ;  /* 0x000005d000007945 */ /* 0x000fe80003800000 */
[----:B------:R-:W-:Y:S05]  /*21f0*/  @P0 BRA `(.L_x_972) ;  /* 0x00000004006c0947 */ /* 0x000fea0003800000 */
[----:B------:R-:W-:Y:S01]  /*2200*/  USHF.L.U32 UR9, UR11, 0x1, URZ ;  /* 0x000000010b097899 */ /* 0x000fe2000800063f */
[----:B0-----:R-:W-:Y:S01]  /*2210*/  HFMA2.MMA R11, -RZ, RZ, 0, 9.5367431640625e-06 ;  /* 0x000000a0ff0b7435 */ /* 0x001fe200000001ff */
[----:B------:R-:W-:Y:S01]  /*2220*/  LOP3.LUT R48, R61, 0x3, RZ, 0xc0, !PT ;  /* 0x000000033d307812 */ /* 0x000fe200078ec0ff */
[----:B------:R-:W-:Y:S01]  /*2230*/  HFMA2.MMA R52, -RZ, RZ, 0, 0 ;  /* 0x00000000ff347435 */ /* 0x000fe200000001ff */
[----:B------:R-:W-:Y:S01]  /*2240*/  ULOP3.LUT UR9, UR9, 0xe, URZ, 0xc0, !UPT ;  /* 0x0000000e09097892 */ /* 0x000fe2000f8ec03f */
[----:B------:R-:W-:Y:S01]  /*2250*/  MOV R37, RZ ;  /* 0x000000ff00257202 */ /* 0x000fe20000000f00 */
[----:B------:R-:W-:-:S04]  /*2260*/  IMAD.MOV.U32 R51, RZ, RZ, RZ ;  /* 0x000000ffff337224 */ /* 0x000fc800078e00ff */
[----:B------:R-:W-:-:S05]  /*2270*/  LEA.HI R50, R61, UR9, RZ, 0x1e ;  /* 0x000000093d327c11 */ /* 0x000fca000f8ff0ff */
[----:B------:R-:W-:-:S07]  /*2280*/  IMAD R50, R50, R11, -UR10 ;  /* 0x8000000a32327e24 */ /* 0x000fce000f8e020b */
.L_x_973:
[----:B------:R-:W-:Y:S02]  /*2290*/  IADD3 R53, R50, R51, RZ ;  /* 0x0000003332357210 */ /* 0x000fe40007ffe0ff */
[----:B------:R-:W-:Y:S02]  /*22a0*/  MOV R11, 0x28 ;  /* 0x00000028000b7802 */ /* 0x000fe40000000f00 */
[----:B------:R-:W-:Y:S02]  /*22b0*/  SHF.R.S32.HI R10, RZ, 0x1f, R53 ;  /* 0x0000001fff0a7819 */ /* 0x000fe40000011435 */
[----:B------:R-:W-:Y:S02]  /*22c0*/  IADD3 R12, R53, 0x4, RZ ;  /* 0x00000004350c7810 */ /* 0x000fe40007ffe0ff */
[----:B------:R-:W-:Y:S02]  /*22d0*/  LEA.HI R10, R10, R53, RZ, 0x2 ;  /* 0x000000350a0a7211 */ /* 0x000fe400078f10ff */
[----:B------:R-:W-:-:S02]  /*22e0*/  SHF.R.S32.HI R13, RZ, 0x1f, R12 ;  /* 0x0000001fff0d7819 */ /* 0x000fc4000001140c */
[----:B------:R-:W-:Y:S02]  /*22f0*/  IADD3 R14, R53, 0x8, RZ ;  /* 0x00000008350e7810 */ /* 0x000fe40007ffe0ff */
[----:B------:R-:W-:Y:S02]  /*2300*/  SHF.R.S32.HI R10, RZ, 0x2, R10 ;  /* 0x00000002ff0a7819 */ /* 0x000fe4000001140a */
[----:B------:R-:W-:Y:S02]  /*2310*/  LEA.HI R13, R13, R12, RZ, 0x2 ;  /* 0x0000000c0d0d7211 */ /* 0x000fe400078f10ff */
[----:B------:R-:W-:Y:S01]  /*2320*/  SHF.R.S32.HI R15, RZ, 0x1f, R14 ;  /* 0x0000001fff0f7819 */ /* 0x000fe2000001140e */
[----:B------:R-:W-:Y:S01]  /*2330*/  IMAD R11, R10, R11, UR8 ;  /* 0x000000080a0b7e24 */ /* 0x000fe2000f8e020b */
[----:B------:R-:W-:Y:S02]  /*2340*/  IADD3 R12, R53, 0xc, RZ ;  /* 0x0000000c350c7810 */ /* 0x000fe40007ffe0ff */
[----:B------:R-:W-:-:S02]  /*2350*/  LEA.HI R15, R15, R14, RZ, 0x2 ;  /* 0x0000000e0f0f7211 */ /* 0x000fc400078f10ff */
[----:B------:R-:W-:Y:S02]  /*2360*/  SHF.R.S32.HI R13, RZ, 0x2, R13 ;  /* 0x00000002ff0d7819 */ /* 0x000fe4000001140d */
[----:B------:R-:W-:Y:S02]  /*2370*/  MOV R14, 0x28 ;  /* 0x00000028000e7802 */ /* 0x000fe40000000f00 */
[----:B------:R-:W-:Y:S02]  /*2380*/  SHF.R.S32.HI R47, RZ, 0x1f, R12 ;  /* 0x0000001fff2f7819 */ /* 0x000fe4000001140c */
[----:B------:R-:W-:Y:S01]  /*2390*/  SHF.R.S32.HI R15, RZ, 0x2, R15 ;  /* 0x00000002ff0f7819 */ /* 0x000fe2000001140f */
[----:B------:R-:W-:Y:S01]  /*23a0*/  IMAD R13, R13, R14, UR8 ;  /* 0x000000080d0d7e24 */ /* 0x000fe2000f8e020e */
[----:B------:R-:W-:Y:S01]  /*23b0*/  LEA.HI R47, R47, R12, RZ, 0x2 ;  /* 0x0000000c2f2f7211 */ /* 0x000fe200078f10ff */
[----:B------:R-:W-:Y:S01]  /*23c0*/  IMAD.MOV.U32 R12, RZ, RZ, 0x28 ;  /* 0x00000028ff0c7424 */ /* 0x000fe200078e00ff */
[----:B------:R-:W-:-:S02]  /*23d0*/  LEA R11, R48, R11, 0x3 ;  /* 0x0000000b300b7211 */ /* 0x000fc400078e18ff */
[----:B------:R-:W-:Y:S01]  /*23e0*/  SHF.R.S32.HI R47, RZ, 0x2, R47 ;  /* 0x00000002ff2f7819 */ /* 0x000fe2000001142f */
[-C--:B------:R-:W-:Y:S01]  /*23f0*/  IMAD R15, R15, R12.reuse, UR8 ;  /* 0x000000080f0f7e24 */ /* 0x080fe2000f8e020c */
[C---:B------:R-:W-:Y:S02]  /*2400*/  LEA R13, R48.reuse, R13, 0x3 ;  /* 0x0000000d300d7211 */ /* 0x040fe400078e18ff */
[----:B------:R-:W0:Y:S01]  /*2410*/  LDS.64 R10, [R11] ;  /* 0x000000000b0a7984 */ /* 0x000e220000000a00 */
[----:B------:R-:W-:Y:S01]  /*2420*/  IMAD R47, R47, R12, UR8 ;  /* 0x000000082f2f7e24 */ /* 0x000fe2000f8e020c */
[C---:B------:R-:W-:Y:S02]  /*2430*/  LEA R15, R48.reuse, R15, 0x3 ;  /* 0x0000000f300f7211 */ /* 0x040fe400078e18ff */
[----:B------:R-:W1:Y:S01]  /*2440*/  LDS.64 R12, [R13] ;  /* 0x000000000d0c7984 */ /* 0x000e620000000a00 */
[----:B------:R-:W-:Y:S02]  /*2450*/  IADD3 R51, R51, 0x20, RZ ;  /* 0x0000002033337810 */ /* 0x000fe40007ffe0ff */
[----:B------:R-:W-:Y:S01]  /*2460*/  LEA R47, R48, R47, 0x3 ;  /* 0x0000002f302f7211 */ /* 0x000fe200078e18ff */
[----:B------:R-:W2:Y:S01]  /*2470*/  LDS.64 R14, [R15] ;  /* 0x000000000f0e7984 */ /* 0x000ea20000000a00 */
[----:B------:R-:W-:-:S04]  /*2480*/  ISETP.GE.U32.AND P0, PT, R51, 0xa0, PT ;  /* 0x000000a03300780c */ /* 0x000fc80003f06070 */
[----:B------:R-:W3:Y:S01]  /*2490*/  LDS.64 R46, [R47] ;  /* 0x000000002f2e7984 */ /* 0x000ee20000000a00 */
[----:B0-----:R-:W-:Y:S01]  /*24a0*/  FADD.FTZ R55, R10, R52 ;  /* 0x000000340a377221 */ /* 0x001fe20000010000 */
[----:B------:R-:W-:Y:S01]  /*24b0*/  FADD.FTZ R10, R11, R37 ;  /* 0x000000250b0a7221 */ /* 0x000fe20000010000 */
[----:B------:R-:W-:Y:S02]  /*24c0*/  IADD3 R11, R53, 0x10, RZ ;  /* 0x00000010350b7810 */ /* 0x000fe40007ffe0ff */
[----:B-1----:R-:W-:Y:S01]  /*24d0*/  FADD.FTZ R55, R55, R12 ;  /* 0x0000000c37377221 */ /* 0x002fe20000010000 */
[----:B------:R-:W-:Y:S01]  /*24e0*/  FADD.FTZ R10, R10, R13 ;  /* 0x0000000d0a0a7221 */ /* 0x000fe20000010000 */
[----:B------:R-:W-:Y:S02]  /*24f0*/  IADD3 R13, R53, 0x18, RZ ;  /* 0x00000018350d7810 */ /* 0x000fe40007ffe0ff */
[----:B--2---:R-:W-:Y:S01]  /*2500*/  FADD.FTZ R37, R55, R14 ;  /* 0x0000000e37257221 */ /* 0x004fe20000010000 */
[----:B------:R-:W-:Y:S01]  /*2510*/  FADD.FTZ R52, R10, R15 ;  /* 0x0000000f0a347221 */ /* 0x000fe20000010000 */
[----:B------:R-:W-:Y:S01]  /*2520*/  SHF.R.S32.HI R10, RZ, 0x1f, R11 ;  /* 0x0000001fff0a7819 */ /* 0x000fe2000001140b */
[----:B------:R-:W-:Y:S01]  /*2530*/  IMAD.MOV.U32 R15, RZ, RZ, 0x28 ;  /* 0x00000028ff0f7424 */ /* 0x000fe200078e00ff */
[----:B------:R-:W-:Y:S01]  /*2540*/  SHF.R.S32.HI R14, RZ, 0x1f, R13 ;  /* 0x0000001fff0e7819 */ /* 0x000fe2000001140d */
[----:B---3--:R-:W-:Y:S01]  /*2550*/  FADD.FTZ R37, R37, R46 ;  /* 0x0000002e25257221 */ /* 0x008fe20000010000 */
[----:B------:R-:W-:Y:S01]  /*2560*/  LEA.HI R10, R10, R11, RZ, 0x2 ;  /* 0x0000000b0a0a7211 */ /* 0x000fe200078f10ff */
[----:B------:R-:W-:Y:S01]  /*2570*/  FADD.FTZ R52, R52, R47 ;  /* 0x0000002f34347221 */ /* 0x000fe20000010000 */
[----:B------:R-:W-:-:S02]  /*2580*/  IADD3 R11, R53, 0x14, RZ ;  /* 0x00000014350b7810 */ /* 0x000fc40007ffe0ff */
[----:B------:R-:W-:Y:S02]  /*2590*/  IADD3 R53, R53, 0x1c, RZ ;  /* 0x0000001c35357810 */ /* 0x000fe40007ffe0ff */
[----:B------:R-:W-:Y:S02]  /*25a0*/  SHF.R.S32.HI R12, RZ, 0x1f, R11 ;  /* 0x0000001fff0c7819 */ /* 0x000fe4000001140b */
[----:B------:R-:W-:Y:S02]  /*25b0*/  SHF.R.S32.HI R10, RZ, 0x2, R10 ;  /* 0x00000002ff0a7819 */ /* 0x000fe4000001140a */
[----:B------:R-:W-:Y:S02]  /*25c0*/  LEA.HI R12, R12, R11, RZ, 0x2 ;  /* 0x0000000b0c0c7211 */ /* 0x000fe400078f10ff */
[----:B------:R-:W-:Y:S02]  /*25d0*/  LEA.HI R11, R14, R13, RZ, 0x2 ;  /* 0x0000000d0e0b7211 */ /* 0x000fe400078f10ff */
[----:B------:R-:W-:-:S02]  /*25e0*/  MOV R13, 0x28 ;  /* 0x00000028000d7802 */ /* 0x000fc40000000f00 */
[----:B------:R-:W-:Y:S02]  /*25f0*/  SHF.R.S32.HI R12, RZ, 0x2, R12 ;  /* 0x00000002ff0c7819 */ /* 0x000fe4000001140c */
[----:B------:R-:W-:Y:S01]  /*2600*/  SHF.R.S32.HI R46, RZ, 0x1f, R53 ;  /* 0x0000001fff2e7819 */ /* 0x000fe20000011435 */
[----:B------:R-:W-:Y:S01]  /*2610*/  IMAD R13, R10, R13, UR8 ;  /* 0x000000080a0d7e24 */ /* 0x000fe2000f8e020d */
[----:B------:R-:W-:Y:S01]  /*2620*/  SHF.R.S32.HI R11, RZ, 0x2, R11 ;  /* 0x00000002ff0b7819 */ /* 0x000fe2000001140b */
[----:B------:R-:W-:Y:S01]  /*2630*/  IMAD R15, R12, R15, UR8 ;  /* 0x000000080c0f7e24 */ /* 0x000fe2000f8e020f */
[----:B------:R-:W-:Y:S02]  /*2640*/  LEA.HI R46, R46, R53, RZ, 0x2 ;  /* 0x000000352e2e7211 */ /* 0x000fe400078f10ff */
[----:B------:R-:W-:Y:S02]  /*2650*/  MOV R12, 0x28 ;  /* 0x00000028000c7802 */ /* 0x000fe40000000f00 */
[----:B------:R-:W-:-:S02]  /*2660*/  LEA R10, R48, R13, 0x3 ;  /* 0x0000000d300a7211 */ /* 0x000fc400078e18ff */
[----:B------:R-:W-:Y:S01]  /*2670*/  SHF.R.S32.HI R46, RZ, 0x2, R46 ;  /* 0x00000002ff2e7819 */ /* 0x000fe2000001142e */
[----:B------:R-:W-:Y:S01]  /*2680*/  IMAD R13, R11, R12, UR8 ;  /* 0x000000080b0d7e24 */ /* 0x000fe2000f8e020c */
[----:B------:R-:W-:Y:S02]  /*2690*/  MOV R47, 0x28 ;  /* 0x00000028002f7802 */ /* 0x000fe40000000f00 */
[C---:B------:R-:W-:Y:S01]  /*26a0*/  LEA R12, R48.reuse, R15, 0x3 ;  /* 0x0000000f300c7211 */ /* 0x040fe200078e18ff */
[----:B------:R-:W0:Y:S01]  /*26b0*/  LDS.64 R10, [R10] ;  /* 0x000000000a0a7984 */ /* 0x000e220000000a00 */
[----:B------:R-:W-:Y:S01]  /*26c0*/  LEA R14, R48, R13, 0x3 ;  /* 0x0000000d300e7211 */ /* 0x000fe200078e18ff */
[----:B------:R-:W-:-:S03]  /*26d0*/  IMAD R47, R46, R47, UR8 ;  /* 0x000000082e2f7e24 */ /* 0x000fc6000f8e022f */
[----:B------:R-:W1:Y:S02]  /*26e0*/  LDS.64 R12, [R12] ;  /* 0x000000000c0c7984 */ /* 0x000e640000000a00 */
[----:B------:R-:W-:Y:S02]  /*26f0*/  LEA R47, R48, R47, 0x3 ;  /* 0x0000002f302f7211 */ /* 0x000fe400078e18ff */
[----:B------:R-:W2:Y:S04]  /*2700*/  LDS.64 R14, [R14] ;  /* 0x000000000e0e7984 */ /* 0x000ea80000000a00 */
[----:B------:R-:W3:Y:S01]  /*2710*/  LDS.64 R46, [R47] ;  /* 0x000000002f2e7984 */ /* 0x000ee20000000a00 */
[----:B0-----:R-:W-:Y:S01]  /*2720*/  FADD.FTZ R37, R37, R10 ;  /* 0x0000000a25257221 */ /* 0x001fe20000010000 */
[----:B------:R-:W-:-:S03]  /*2730*/  FADD.FTZ R52, R52, R11 ;  /* 0x0000000b34347221 */ /* 0x000fc60000010000 */
[----:B-1----:R-:W-:Y:S01]  /*2740*/  FADD.FTZ R37, R37, R12 ;  /* 0x0000000c25257221 */ /* 0x002fe20000010000 */
[----:B------:R-:W-:-:S03]  /*2750*/  FADD.FTZ R52, R52, R13 ;  /* 0x0000000d34347221 */ /* 0x000fc60000010000 */
[----:B--2---:R-:W-:Y:S01]  /*2760*/  FADD.FTZ R37, R37, R14 ;  /* 0x0000000e25257221 */ /* 0x004fe20000010000 */
[----:B------:R-:W-:-:S03]  /*2770*/  FADD.FTZ R10, R52, R15 ;  /* 0x0000000f340a7221 */ /* 0x000fc60000010000 */
[----:B---3--:R-:W-:Y:S01]  /*2780*/  FADD.FTZ R52, R37, R46 ;  /* 0x0000002e25347221 */ /* 0x008fe20000010000 */
[----:B------:R-:W-:Y:S01]  /*2790*/  FADD.FTZ R37, R10, R47 ;  /* 0x0000002f0a257221 */ /* 0x000fe20000010000 */
[----:B------:R-:W-:Y:S06]  /*27a0*/  @!P0 BRA `(.L_x_973) ;  /* 0xfffffff800b88947 */ /* 0x000fec000383ffff */
.L_x_972:
[----:B------:R-:W-:Y:S05]  /*27b0*/  BSYNC B0 ;  /* 0x0000000000007941 */ /* 0x000fea0003800000 */
.L_x_971:
[----:B0-----:R-:W0:Y:S01]  /*27c0*/  SHFL.BFLY PT, R11, R52, 0x2, 0x1f ;  /* 0x0c401f00340b7f89 */ /* 0x001e2200000e0000 */
[----:B------:R-:W-:Y:S01]  /*27d0*/  BSSY B0, `(.L_x_974) ;  /* 0x000001a000007945 */ /* 0x000fe20003800000 */
[----:B------:R-:W-:Y:S02]  /*27e0*/  PRMT R50, R32, 0x7632, R50 ;  /* 0x0000763220327816 */ /* 0x000fe40000000032 */
[----:B------:R-:W1:Y:S01]  /*27f0*/  SHFL.BFLY PT, R10, R37, 0x2, 0x1f ;  /* 0x0c401f00250a7f89 */ /* 0x000e6200000e0000 */
[----:B------:R-:W2:Y:S01]  /*2800*/  S2R R46, SR_TID.X ;  /* 0x00000000002e7919 */ /* 0x000ea20000002100 */
[----:B0-----:R-:W-:Y:S01]  /*2810*/  FADD.FTZ R12, R11, R52 ;  /* 0x000000340b0c7221 */ /* 0x001fe20000010000 */
[----:B-1----:R-:W-:-:S04]  /*2820*/  FADD.FTZ R13, R10, R37 ;  /* 0x000000250a0d7221 */ /* 0x002fc80000010000 */
[----:B------:R-:W0:Y:S04]  /*2830*/  SHFL.BFLY PT, R11, R12, 0x1, 0x1f ;  /* 0x0c201f000c0b7f89 */ /* 0x000e2800000e0000 */
[----:B------:R-:W1:Y:S01]  /*2840*/  SHFL.BFLY PT, R14, R13, 0x1, 0x1f ;  /* 0x0c201f000d0e7f89 */ /* 0x000e6200000e0000 */
[----:B--2---:R-:W-:Y:S01]  /*2850*/  LOP3.LUT P0, RZ, R46, 0xfffffffb, RZ, 0xc0, !PT ;  /* 0xfffffffb2eff7812 */ /* 0x004fe2000780c0ff */
[----:B0-----:R-:W-:Y:S01]  /*2860*/  FADD.FTZ R10, R12, R11 ;  /* 0x0000000b0c0a7221 */ /* 0x001fe20000010000 */
[----:B------:R-:W-:Y:S01]  /*2870*/  PRMT R12, R33, 0x7632, R12 ;  /* 0x00007632210c7816 */ /* 0x000fe2000000000c */
[----:B-1----:R-:W-:-:S04]  /*2880*/  FADD.FTZ R11, R13, R14 ;  /* 0x0000000e0d0b7221 */ /* 0x002fc80000010000 */
[----:B------:R0:W-:Y:S06]  /*2890*/  STL.S16 [R1+0x4], R12 ;  /* 0x0000040c01007387 */ /* 0x0001ec0000100600 */
[----:B------:R-:W-:Y:S05]  /*28a0*/  @P0 BRA `(.L_x_975) ;  /* 0x0000000000300947 */ /* 0x000fea0003800000 */
[----:B0-----:R-:W0:Y:S01]  /*28b0*/  LDC.64 R12, c[0x0][0x260] ;  /* 0x00009800ff0c7b82 */ /* 0x001e220000000a00 */
[----:B------:R-:W-:Y:S01]  /*28c0*/  SHF.R.U32.HI R14, RZ, 0x2, R46 ;  /* 0x00000002ff0e7819 */ /* 0x000fe2000001162e */
[----:B------:R-:W-:Y:S01]  /*28d0*/  ULDC UR9, c[0x0][0x10] ;  /* 0x0000040000097ab9 */ /* 0x000fe20000000800 */
[----:B------:R-:W-:Y:S01]  /*28e0*/  MOV R15, UR16 ;  /* 0x00000010000f7c02 */ /* 0x000fe20008000f00 */
[----:B------:R-:W-:Y:S02]  /*28f0*/  UIMAD UR9, UR9, UR4, UR6 ;  /* 0x00000004090972a4 */ /* 0x000fe4000f8e0206 */
[----:B------:R-:W-:-:S05]  /*2900*/  IMAD.SHL.U32 R14, R14, 0x10, RZ ;  /* 0x000000100e0e7824 */ /* 0x000fca00078e00ff */
[----:B------:R-:W-:Y:S02]  /*2910*/  LOP3.LUT R14, R14, 0xfffffff0, R15, 0xe2, !PT ;  /* 0xfffffff00e0e7812 */ /* 0x000fe400078ee20f */
[----:B------:R-:W-:-:S04]  /*2920*/  MOV R15, UR9 ;  /* 0x00000009000f7c02 */ /* 0x000fc80008000f00 */
[----:B------:R-:W-:-:S04]  /*2930*/  LEA R14, R15, R14, 0x5 ;  /* 0x0000000e0f0e7211 */ /* 0x000fc800078e28ff */
[----:B------:R-:W-:-:S05]  /*2940*/  SHF.L.U32 R15, R14, 0x1, RZ ;  /* 0x000000010e0f7819 */ /* 0x000fca00000006ff */
[----:B0-----:R-:W-:-:S05]  /*2950*/  IMAD.WIDE.U32 R12, R15, 0x4, R12 ;  /* 0x000000040f0c7825 */ /* 0x001fca00078e000c */
[----:B------:R1:W-:Y:S02]  /*2960*/  STG.E.64 desc[UR12][R12.64], R10 ;  /* 0x0000000a0c007986 */ /* 0x0003e4000c101b0c */
.L_x_975:
[----:B------:R-:W-:Y:S05]  /*2970*/  BSYNC B0 ;  /* 0x0000000000007941 */ /* 0x000fea0003800000 */
.L_x_974:
[----:B------:R-:W-:Y:S01]  /*2980*/  UIADD3 UR9, UP0, UR11, 0x10, URZ ;  /* 0x000000100b097890 */ /* 0x000fe2000ff1e03f */
[----:B------:R-:W-:Y:S02]  /*2990*/  PRMT R47, R31, 0x7632, R47 ;  /* 0x000076321f2f7816 */ /* 0x000fe4000000002f */
[----:B------:R-:W-:Y:S01]  /*29a0*/  PRMT R51, R30, 0x7632, R51 ;  /* 0x000076321e337816 */ /* 0x000fe20000000033 */
[----:B------:R-:W-:Y:S01]  /*29b0*/  UIADD3.X UR10, URZ, UR5, URZ, UP0, !UPT ;  /* 0x000000053f0a7290 */ /* 0x000fe200087fe43f */
[----:B------:R-:W-:Y:S01]  /*29c0*/  PRMT R52, R34, 0x7632, R52 ;  /* 0x0000763222347816 */ /* 0x000fe20000000034 */
[----:B------:R-:W-:Y:S01]  /*29d0*/  UISETP.GE.U32.AND UP0, UPT, UR9, UR15, UPT ;  /* 0x0000000f0900728c */ /* 0x000fe2000bf06070 */
[----:B------:R2:W-:Y:S01]  /*29e0*/  STL.S16 [R1], R47 ;  /* 0x0000002f01007387 */ /* 0x0005e20000100600 */
[----:B------:R-:W-:Y:S02]  /*29f0*/  PRMT R59, R35, 0x7632, R59 ;  /* 0x00007632233b7816 */ /* 0x000fe4000000003b */
[----:B------:R-:W-:Y:S01]  /*2a00*/  UISETP.GE.AND.EX UP0, UPT, UR10, UR7, UPT, UP0 ;  /* 0x000000070a00728c */ /* 0x000fe2000bf06300 */
[----:B------:R-:W-:-:S02]  /*2a10*/  PRMT R53, R28, 0x7632, R53 ;  /* 0x000076321c357816 */ /* 0x000fc40000000035 */
[----:B------:R-:W-:Y:S02]  /*2a20*/  PRMT R58, R29, 0x7632, R58 ;  /* 0x000076321d3a7816 */ /* 0x000fe4000000003a */
[----:B------:R-:W-:Y:S02]  /*2a30*/  PRMT R57, R26, 0x7632, R57 ;  /* 0x000076321a397816 */ /* 0x000fe40000000039 */
[----:B------:R-:W-:Y:S02]  /*2a40*/  PLOP3.LUT P0, PT, PT, PT, UP0, 0x80, 0x0 ;  /* 0x000000000000781c */ /* 0x000fe40003f0f008 */
[----:B------:R-:W-:Y:S02]  /*2a50*/  PRMT R56, R27, 0x7632, R56 ;  /* 0x000076321b387816 */ /* 0x000fe40000000038 */
[----:B------:R-:W-:Y:S02]  /*2a60*/  PRMT R55, R24, 0x7632, R55 ;  /* 0x0000763218377816 */ /* 0x000fe40000000037 */
[----:B------:R-:W-:-:S02]  /*2a70*/  PRMT R54, R25, 0x7632, R54 ;  /* 0x0000763219367816 */ /* 0x000fc40000000036 */
[----:B-1----:R-:W-:Y:S02]  /*2a80*/  PRMT R10, R22, 0x7632, R10 ;  /* 0x00007632160a7816 */ /* 0x002fe4000000000a */
[----:B------:R-:W-:Y:S02]  /*2a90*/  PRMT R11, R23, 0x7632, R11 ;  /* 0x00007632170b7816 */ /* 0x000fe4000000000b */
[----:B0-----:R-:W-:Y:S02]  /*2aa0*/  PRMT R12, R20, 0x7632, R12 ;  /* 0x00007632140c7816 */ /* 0x001fe4000000000c */
[----:B------:R-:W-:Y:S02]  /*2ab0*/  PRMT R13, R21, 0x7632, R13 ;  /* 0x00007632150d7816 */ /* 0x000fe4000000000d */
[----:B------:R-:W-:Y:S02]  /*2ac0*/  PRMT R14, R18, 0x7632, R14 ;  /* 0x00007632120e7816 */ /* 0x000fe4000000000e */
[----:B------:R-:W-:-:S02]  /*2ad0*/  PRMT R15, R19, 0x7632, R15 ;  /* 0x00007632130f7816 */ /* 0x000fc4000000000f */
[----:B------:R-:W-:Y:S02]  /*2ae0*/  PRMT R37, R16, 0x7632, R37 ;  /* 0x0000763210257816 */ /* 0x000fe40000000025 */
[----:B------:R-:W-:Y:S01]  /*2af0*/  PRMT R48, R17, 0x7632, R48 ;  /* 0x0000763211307816 */ /* 0x000fe20000000030 */
[----:B--2---:R-:W-:Y:S06]  /*2b00*/  @P0 BRA `(.L_x_976) ;  /* 0x0000000000580947 */ /* 0x004fec0003800000 */
[----:B------:R-:W-:Y:S01]  /*2b10*/  BAR.SYNC.DEFER_BLOCKING 0x0 ;  /* 0x0000000000007b1d */ /* 0x000fe20000010000 */
[----:B------:R-:W-:-:S13]  /*2b20*/  ISETP.NE.AND P0, PT, R46, RZ, PT ;  /* 0x000000ff2e00720c */ /* 0x000fda0003f05270 */
[----:B------:R-:W-:Y:S05]  /*2b30*/  @P0 BRA `(.L_x_977) ;  /* 0x0000000000400947 */ /* 0x000fea0003800000 */
[----:B------:R-:W0:Y:S01]  /*2b40*/  LDC.64 R60, c[0x0][0x268] ;  /* 0x00009a00ff3c7b82 */ /* 0x000e220000000a00 */
[----:B------:R-:W-:Y:S02]  /*2b50*/  MOV R46, UR6 ;  /* 0x00000006002e7c02 */ /* 0x000fe40008000f00 */
[----:B------:R-:W-:-:S03]  /*2b60*/  ISETP.NE.AND P0, PT, RZ, UR16, PT ;  /* 0x00000010ff007c0c */ /* 0x000fc6000bf05270 */
[----:B0-----:R-:W-:Y:S01]  /*2b70*/  IMAD.WIDE.U32 R46, R46, 0x4, R60 ;  /* 0x000000042e2e7825 */ /* 0x001fe200078e003c */
[----:B------:R-:W-:-:S04]  /*2b80*/  MOV R60, 0x7ffffff1 ;  /* 0x7ffffff1003c7802 */ /* 0x000fc80000000f00 */
[----:B------:R-:W-:Y:S01]  /*2b90*/  SEL R60, R60, 0x1, !P0 ;  /* 0x000000013c3c7807 */ /* 0x000fe20004000000 */
[----:B------:R-:W-:Y:S06]  /*2ba0*/  MEMBAR.ALL.GPU ;  /* 0x0000000000007992 */ /* 0x000fec000000a000 */
[----:B------:R-:W-:-:S00]  /*2bb0*/  ERRBAR ;  /* 0x00000000000079ab */ /* 0x000fc00000000000 */
[----:B------:R-:W-:Y:S06]  /*2bc0*/  CGAERRBAR ;  /* 0x00000000000075ab */ /* 0x000fec0000000000 */
[----:B------:R0:W5:Y:S02]  /*2bd0*/  ATOM.E.ADD.STRONG.GPU PT, R60, desc[UR12][R46.64], R60 ;  /* 0x0000003c2e3c798a */ /* 0x00016400081ee1cc */
.L_x_978:
[----:B------:R-:W2:Y:S04]  /*2be0*/  LD.E.STRONG.GPU R61, desc[UR12][R46.64] ;  /* 0x0000000c2e3d7980 */ /* 0x000ea8000c10f900 */
[----:B--2---:R-:W-:Y:S01]  /*2bf0*/  CCTL.IVALL ;  /* 0x00000000ff00798f */ /* 0x004fe20002000000 */
[----:B------:R-:W-:Y:S05]  /*2c00*/  YIELD ;  /* 0x0000000000007946 */ /* 0x000fea0003800000 */
[----:B-----5:R-:W-:-:S04]  /*2c10*/  LOP3.LUT R61, R61, R60, RZ, 0x3c, !PT ;  /* 0x0000003c3d3d7212 */ /* 0x020fc800078e3cff */
[----:B------:R-:W-:-:S13]  /*2c20*/  ISETP.GT.AND P0, PT, R61, -0x1, PT ;  /* 0xffffffff3d00780c */ /* 0x000fda0003f04270 */
[----:B------:R-:W-:Y:S05]  /*2c30*/  @P0 BRA `(.L_x_978) ;  /* 0xfffffffc00e80947 */ /* 0x000fea000383ffff */
.L_x_977:
[----:B------:R-:W-:Y:S05]  /*2c40*/  WARPSYNC.ALL ;  /* 0x0000000000007948 */ /* 0x000fea0003800000 */
[----:B------:R-:W-:Y:S06]  /*2c50*/  BAR.SYNC.DEFER_BLOCKING 0x0 ;  /* 0x0000000000007b1d */ /* 0x000fec0000010000 */
[----:B------:R-:W-:Y:S05]  /*2c60*/  BRA `(.L_x_979) ;  /* 0x0000000000687947 */ /* 0x000fea0003800000 */
.L_x_976:
[----:B------:R-:W0:Y:S01]  /*2c70*/  S2R R46, SR_TID.X ;  /* 0x00000000002e7919 */ /* 0x000e220000002100 */
        /* <DEDUP_REMOVED lines=10> */
[----:B0-----:R-:W-:Y:S01]  /*2d20*/  IMAD.WIDE.U32 R46, R46, 0x4, R60 ;  /* 0x000000042e2e7825 */ /* 0x001fe200078e003c */
[----:B------:R-:W-:-:S04]  /*2d30*/  MOV R60, 0x7fffffe1 ;  /* 0x7fffffe1003c7802 */ /* 0x000fc80000000f00 */
[----:B------:R-:W-:Y:S01]  /*2d40*/  SEL R60, R60, 0x1, !P0 ;  /* 0x000000013c3c7807 */ /* 0x000fe20004000000 */
[----:B------:R-:W-:Y:S06]  /*2d50*/  MEMBAR.ALL.GPU ;  /* 0x0000000000007992 */ /* 0x000fec000000a000 */
[----:B------:R-:W-:-:S00]  /*2d60*/  ERRBAR ;  /* 0x00000000000079ab */ /* 0x000fc00000000000 */
[----:B------:R-:W-:Y:S06]  /*2d70*/  CGAERRBAR ;  /* 0x00000000000075ab */ /* 0x000fec0000000000 */
[----:B------:R0:W5:Y:S02]  /*2d80*/  ATOM.E.ADD.STRONG.GPU PT, R60, desc[UR12][R46.64], R60 ;  /* 0x0000003c2e3c798a */ /* 0x00016400081ee1cc */
.L_x_981:
[----:B------:R-:W2:Y:S04]  /*2d90*/  LD.E.STRONG.GPU R61, desc[UR12][R46.64] ;  /* 0x0000000c2e3d7980 */ /* 0x000ea8000c10f900 */
[----:B--2---:R-:W-:Y:S01]  /*2da0*/  CCTL.IVALL ;  /* 0x00000000ff00798f */ /* 0x004fe20002000000 */
[----:B------:R-:W-:Y:S05]  /*2db0*/  YIELD ;  /* 0x0000000000007946 */ /* 0x000fea0003800000 */
[----:B-----5:R-:W-:-:S04]  /*2dc0*/  LOP3.LUT R61, R61, R60, RZ, 0x3c, !PT ;  /* 0x0000003c3d3d7212 */ /* 0x020fc800078e3cff */
[----:B------:R-:W-:-:S13]  /*2dd0*/  ISETP.GT.AND P0, PT, R61, -0x1, PT ;  /* 0xffffffff3d00780c */ /* 0x000fda0003f04270 */
[----:B------:R-:W-:Y:S05]  /*2de0*/  @P0 BRA `(.L_x_981) ;  /* 0xfffffffc00e80947 */ /* 0x000fea000383ffff */
.L_x_980:
[----:B------:R-:W-:Y:S05]  /*2df0*/  WARPSYNC.ALL ;  /* 0x0000000000007948 */ /* 0x000fea0003800000 */
[----:B------:R-:W-:Y:S06]  /*2e00*/  BAR.SYNC.DEFER_BLOCKING 0x0 ;  /* 0x0000000000007b1d */ /* 0x000fec0000010000 */
.L_x_979:
[----:B------:R-:W1:Y:S01]  /*2e10*/  S2R R60, SR_TID.X ;  /* 0x00000000003c7919 */ /* 0x000e620000002100 */
[----:B0-----:R-:W-:Y:S01]  /*2e20*/  IMAD.U32 R47, RZ, RZ, UR4 ;  /* 0x00000004ff2f7e24 */ /* 0x001fe2000f8e00ff */
[----:B------:R-:W0:Y:S01]  /*2e30*/  S2UR UR14, SR_CgaCtaId ;  /* 0x00000000000e79c3 */ /* 0x000e220000008800 */
[----:B------:R-:W-:Y:S01]  /*2e40*/  UMOV UR5, 0x400 ;  /* 0x0000040000057882 */ /* 0x000fe20000000000 */
[----:B------:R-:W-:Y:S02]  /*2e50*/  SHF.L.U32 R34, R34, 0x10, RZ ;  /* 0x0000001022227819 */ /* 0x000fe400000006ff */
[----:B------:R-:W-:Y:S02]  /*2e60*/  SHF.L.U32 R32, R32, 0x10, RZ ;  /* 0x0000001020207819 */ /* 0x000fe400000006ff */
[----:B------:R-:W-:Y:S02]  /*2e70*/  SHF.L.U32 R30, R30, 0x10, RZ ;  /* 0x000000101e1e7819 */ /* 0x000fe400000006ff */
[----:B------:R-:W-:-:S02]  /*2e80*/  SHF.L.U32 R50, R50, 0x10, RZ ;  /* 0x0000001032327819 */ /* 0x000fc400000006ff */
[----:B------:R-:W-:Y:S02]  /*2e90*/  SHF.L.U32 R51, R51, 0x10, RZ ;  /* 0x0000001033337819 */ /* 0x000fe400000006ff */
[----:B------:R-:W-:Y:S02]  /*2ea0*/  SHF.L.U32 R28, R28, 0x10, RZ ;  /* 0x000000101c1c7819 */ /* 0x000fe400000006ff */
[----:B------:R-:W-:Y:S01]  /*2eb0*/  SHF.L.U32 R53, R53, 0x10, RZ ;  /* 0x0000001035357819 */ /* 0x000fe200000006ff */
[----:B------:R-:W-:Y:S01]  /*2ec0*/  USHF.L.U32 UR11, UR11, 0x1, URZ ;  /* 0x000000010b0b7899 */ /* 0x000fe2000800063f */
[----:B------:R-:W-:Y:S02]  /*2ed0*/  SHF.L.U32 R35, R35, 0x10, RZ ;  /* 0x0000001023237819 */ /* 0x000fe400000006ff */
[----:B------:R-:W-:Y:S02]  /*2ee0*/  SHF.L.U32 R33, R33, 0x10, RZ ;  /* 0x0000001021217819 */ /* 0x000fe400000006ff */
[----:B------:R-:W-:-:S02]  /*2ef0*/  SHF.L.U32 R31, R31, 0x10, RZ ;  /* 0x000000101f1f7819 */ /* 0x000fc400000006ff */
[----:B------:R-:W-:Y:S02]  /*2f00*/  SHF.L.U32 R26, R26, 0x10, RZ ;  /* 0x000000101a1a7819 */ /* 0x000fe400000006ff */
[----:B------:R-:W-:Y:S02]  /*2f10*/  SHF.L.U32 R29, R29, 0x10, RZ ;  /* 0x000000101d1d7819 */ /* 0x000fe400000006ff */
[----:B------:R-:W-:Y:S02]  /*2f20*/  SHF.L.U32 R58, R58, 0x10, RZ ;  /* 0x000000103a3a7819 */ /* 0x000fe400000006ff */
[----:B------:R-:W-:Y:S02]  /*2f30*/  SHF.L.U32 R57, R57, 0x10, RZ ;  /* 0x0000001039397819 */ /* 0x000fe400000006ff */
[----:B------:R-:W-:Y:S02]  /*2f40*/  SHF.L.U32 R24, R24, 0x10, RZ ;  /* 0x0000001018187819 */ /* 0x000fe400000006ff */
[----:B------:R-:W-:Y:S01]  /*2f50*/  SHF.L.U32 R27, R27, 0x10, RZ ;  /* 0x000000101b1b7819 */ /* 0x000fe200000006ff */
[----:B------:R-:W-:Y:S01]  /*2f60*/  IMAD.U32 R55, R55, 0x10000, RZ ;  /* 0x0001000037377824 */ /* 0x000fe200078e00ff */
[----:B-1----:R-:W-:-:S02]  /*2f70*/  ISETP.GT.U32.AND P0, PT, R60, 0x1f, PT ;  /* 0x0000001f3c00780c */ /* 0x002fc40003f04070 */
[----:B------:R-:W-:Y:S02]  /*2f80*/  SHF.L.U32 R56, R56, 0x10, RZ ;  /* 0x0000001038387819 */ /* 0x000fe400000006ff */
[----:B------:R-:W-:Y:S02]  /*2f90*/  SHF.L.U32 R22, R22, 0x10, RZ ;  /* 0x0000001016167819 */ /* 0x000fe400000006ff */
[----:B------:R-:W-:Y:S02]  /*2fa0*/  SHF.L.U32 R25, R25, 0x10, RZ ;  /* 0x0000001019197819 */ /* 0x000fe400000006ff */
[----:B------:R-:W-:Y:S02]  /*2fb0*/  SHF.L.U32 R10, R10, 0x10, RZ ;  /* 0x000000100a0a7819 */ /* 0x000fe400000006ff */
[----:B------:R-:W-:Y:S02]  /*2fc0*/  SHF.L.U32 R54, R54, 0x10, RZ ;  /* 0x0000001036367819 */ /* 0x000fe400000006ff */
[----:B------:R-:W-:Y:S01]  /*2fd0*/  SHF.L.U32 R23, R23, 0x10, RZ ;  /* 0x0000001017177819 */ /* 0x000fe200000006ff */
[----:B------:R-:W1:Y:S01]  /*2fe0*/  @!P0 LDC R46, c[0x0][0x10] ;  /* 0x00000400ff2e8b82 */ /* 0x000e620000000800 */
[----:B------:R-:W-:Y:S01]  /*2ff0*/  SHF.L.U32 R20, R20, 0x10, RZ ;  /* 0x0000001014147819 */ /* 0x000fe200000006ff */
[----:B------:R-:W-:Y:S01]  /*3000*/  IMAD.U32 R11, R11, 0x10000, RZ ;  /* 0x000100000b0b7824 */ /* 0x000fe200078e00ff */
[----:B------:R-:W-:-:S02]  /*3010*/  SHF.L.U32 R12, R12, 0x10, RZ ;  /* 0x000000100c0c7819 */ /* 0x000fc400000006ff */
[----:B------:R-:W-:Y:S02]  /*3020*/  SHF.L.U32 R18, R18, 0x10, RZ ;  /* 0x0000001012127819 */ /* 0x000fe400000006ff */
[----:B------:R-:W-:Y:S02]  /*3030*/  SHF.L.U32 R21, R21, 0x10, RZ ;  /* 0x0000001015157819 */ /* 0x000fe400000006ff */
[----:B------:R-:W-:Y:S02]  /*3040*/  SHF.L.U32 R14, R14, 0x10, RZ ;  /* 0x000000100e0e7819 */ /* 0x000fe400000006ff */
[----:B------:R-:W-:Y:S02]  /*3050*/  SHF.L.U32 R15, R15, 0x10, RZ ;  /* 0x000000100f0f7819 */ /* 0x000fe400000006ff */
[----:B------:R-:W-:Y:S02]  /*3060*/  SHF.L.U32 R19, R19, 0x10, RZ ;  /* 0x0000001013137819 */ /* 0x000fe400000006ff */
[----:B------:R-:W-:-:S02]  /*3070*/  SHF.L.U32 R13, R13, 0x10, RZ ;  /* 0x000000100d0d7819 */ /* 0x000fc400000006ff */
[----:B------:R-:W-:Y:S02]  /*3080*/  SHF.L.U32 R16, R16, 0x10, RZ ;  /* 0x0000001010107819 */ /* 0x000fe400000006ff */
[----:B------:R-:W-:Y:S01]  /*3090*/  SHF.L.U32 R37, R37, 0x10, RZ ;  /* 0x0000001025257819 */ /* 0x000fe200000006ff */
[----:B------:R-:W-:Y:S01]  /*30a0*/  IMAD.U32 R48, R48, 0x10000, RZ ;  /* 0x0001000030307824 */ /* 0x000fe200078e00ff */
[----:B------:R-:W-:Y:S01]  /*30b0*/  SHF.L.U32 R17, R17, 0x10, RZ ;  /* 0x0000001011117819 */ /* 0x000fe200000006ff */
[----:B------:R-:W-:Y:S01]  /*30c0*/  ULDC.64 UR18, c[0x0][0x210] ;  /* 0x0000840000127ab9 */ /* 0x000fe20000000a00 */
[----:B-1----:R-:W-:Y:S01]  /*30d0*/  @!P0 IMAD R46, R46, R47, UR6 ;  /* 0x000000062e2e8e24 */ /* 0x002fe2000f8e022f */
[----:B------:R-:W-:-:S04]  /*30e0*/  @!P0 LOP3.LUT R47, R60, 0x7ffffff0, RZ, 0xc0, !PT ;  /* 0x7ffffff03c2f8812 */ /* 0x000fc800078ec0ff */
[----:B------:R-:W-:Y:S02]  /*30f0*/  @!P0 LEA R46, R46, R47, 0x5 ;  /* 0x0000002f2e2e8211 */ /* 0x000fe400078e28ff */
[----:B------:R-:W-:Y:S02]  /*3100*/  @!P0 LOP3.LUT R47, R60, 0xf, RZ, 0xc0, !PT ;  /* 0x0000000f3c2f8812 */ /* 0x000fe400078ec0ff */
[----:B------:R-:W1:Y:S02]  /*3110*/  @!P0 LDC.64 R60, c[0x0][0x260] ;  /* 0x00009800ff3c8b82 */ /* 0x000e640000000a00 */
[----:B------:R-:W-:-:S04]  /*3120*/  @!P0 IADD3 R46, R46, R47, RZ ;  /* 0x0000002f2e2e8210 */ /* 0x000fc80007ffe0ff */
[----:B------:R-:W-:-:S05]  /*3130*/  @!P0 SHF.L.U32 R46, R46, 0x1, RZ ;  /* 0x000000012e2e8819 */ /* 0x000fca00000006ff */
[----:B-1----:R-:W-:-:S06]  /*3140*/  @!P0 IMAD.WIDE.U32 R46, R46, 0x4, R60 ;  /* 0x000000042e2e8825 */ /* 0x002fcc00078e003c */
[----:B------:R-:W2:Y:S01]  /*3150*/  @!P0 LDG.E.64 R46, desc[UR12][R46.64] ;  /* 0x0000000c2e2e8981 */ /* 0x000ea2000c1e1b00 */
[----:B------:R-:W-:Y:S01]  /*3160*/  HFMA2.MMA R60, -RZ, RZ, 0, 0 ;  /* 0x00000000ff3c7435 */ /* 0x000fe200000001ff */
[----:B------:R-:W-:Y:S01]  /*3170*/  UIADD3 UR5, UR5, 0x3480, URZ ;  /* 0x0000348005057890 */ /* 0x000fe2000fffe03f */
[----:B------:R-:W1:Y:S03]  /*3180*/  S2R R61, SR_TID.X ;  /* 0x00000000003d7919 */ /* 0x000e660000002100 */
[----:B0-----:R-:W-:Y:S01]  /*3190*/  ULEA UR5, UR14, UR5, 0x18 ;  /* 0x000000050e057291 */ /* 0x001fe2000f8ec03f */
[----:B------:R-:W-:-:S04]  /*31a0*/  FADD.FTZ R34, -R36, R34 ;  /* 0x0000002224227221 */ /* 0x000fc80000010100 */
[----:B------:R-:W-:Y:S01]  /*31b0*/  FMUL.FTZ R34, R7, R34 ;  /* 0x0000002207227220 */ /* 0x000fe20000410000 */
[----:B--2---:R-:W-:Y:S01]  /*31c0*/  @!P0 FADD.FTZ R60, RZ, R46 ;  /* 0x0000002eff3c8221 */ /* 0x004fe20000010000 */
[----:B------:R-:W-:Y:S01]  /*31d0*/  MOV R46, RZ ;  /* 0x000000ff002e7202 */ /* 0x000fe20000000f00 */
[----:B------:R-:W-:Y:S01]  /*31e0*/  @!P0 FADD.FTZ R46, RZ, R47 ;  /* 0x0000002fff2e8221 */ /* 0x000fe20000010000 */
[----:B-1----:R-:W-:Y:S02]  /*31f0*/  LOP3.LUT P0, RZ, R61, 0xffffffef, RZ, 0xc0, !PT ;  /* 0xffffffef3dff7812 */ /* 0x002fe4000780c0ff */
        /* <DEDUP_REMOVED lines=15> */
[----:B------:R-:W-:Y:S01]  /*32f0*/  @!P0 FMUL.FTZ R46, R46, 2.4414062863797880709e-05 ;  /* 0x37cccccd2e2e8820 */ /* 0x000fe20000410000 */
[----:B0-----:R-:W-:Y:S01]  /*3300*/  FADD.FTZ R47, R47, R60 ;  /* 0x0000003c2f2f7221 */ /* 0x001fe20000010000 */
[----:B------:R-:W-:-:S02]  /*3310*/  @!P0 SHF.R.U32.HI R60, RZ, 0x1, R61 ;  /* 0x00000001ff3c8819 */ /* 0x000fc4000001163d */
[----:B------:R-:W2:Y:S01]  /*3320*/  LDL.LU R61, [R1] ;  /* 0x00000000013d7983 */ /* 0x000ea20000300800 */
[----:B------:R-:W-:Y:S01]  /*3330*/  @!P0 FMUL.FTZ R47, R47, 2.4414062863797880709e-05 ;  /* 0x37cccccd2f2f8820 */ /* 0x000fe20000410000 */
[----:B------:R-:W-:Y:S01]  /*3340*/  @!P0 LOP3.LUT R60, R60, 0x7ffffff8, RZ, 0xc0, !PT ;  /* 0x7ffffff83c3c8812 */ /* 0x000fe200078ec0ff */
[----:B------:R-:W-:-:S04]  /*3350*/  ULOP3.LUT UR11, UR11, 0xe, URZ, 0xc0, !UPT ;  /* 0x0000000e0b0b7892 */ /* 0x000fc8000f8ec03f */
[----:B------:R0:W-:Y:S02]  /*3360*/  @!P0 STS.64 [R60+UR5], R46 ;  /* 0x0000002e3c008988 */ /* 0x0001e40008000a05 */
[----:B------:R-:W-:Y:S01]  /*3370*/  IADD3 R49, R49, -UR11, RZ ;  /* 0x8000000b31317c10 */ /* 0x000fe2000fffe0ff */
[----:B0-----:R-:W-:-:S04]  /*3380*/  FFMA.FTZ R46, R34, R32, R30 ;  /* 0x00000020222e7223 */ /* 0x001fc8000001001e */
[----:B------:R-:W-:-:S06]  /*3390*/  FMUL.FTZ R47, R46, -1.4426950216293334961 ;  /* 0xbfb8aa3b2e2f7820 */ /* 0x000fcc0000410000 */
[----:B------:R-:W0:Y:S02]  /*33a0*/  MUFU.EX2 R47, R47 ;  /* 0x0000002f002f7308 */ /* 0x000e240000000800 */
[----:B0-----:R-:W-:-:S06]  /*33b0*/  FADD.FTZ R47, R47, 1 ;  /* 0x3f8000002f2f7421 */ /* 0x001fcc0000010000 */
[----:B------:R-:W0:Y:S02]  /*33c0*/  MUFU.RCP R47, R47 ;  /* 0x0000002f002f7308 */ /* 0x000e240000001000 */
[----:B0-----:R-:W-:-:S04]  /*33d0*/  FADD.FTZ R60, -R47, 1 ;  /* 0x3f8000002f3c7421 */ /* 0x001fc80000010100 */
[----:B------:R-:W-:Y:S01]  /*33e0*/  FFMA.FTZ R60, R46, R60, 1 ;  /* 0x3f8000002e3c7423 */ /* 0x000fe2000001003c */
[----:B------:R-:W-:-:S03]  /*33f0*/  IMAD.U32 R46, R52, 0x10000, RZ ;  /* 0x00010000342e7824 */ /* 0x000fc600078e00ff */
[----:B------:R-:W-:Y:S01]  /*3400*/  FMUL.FTZ R47, R47, R60 ;  /* 0x0000003c2f2f7220 */ /* 0x000fe20000410000 */
[----:B------:R-:W-:-:S03]  /*3410*/  FADD.FTZ R46, -R36, R46 ;  /* 0x0000002e242e7221 */ /* 0x000fc60000010100 */
[----:B------:R-:W-:Y:S01]  /*3420*/  FMUL.FTZ R28, R28, R47 ;  /* 0x0000002f1c1c7220 */ /* 0x000fe20000410000 */
[----:B------:R-:W-:-:S04]  /*3430*/  FMUL.FTZ R52, R7, R46 ;  /* 0x0000002e07347220 */ /* 0x000fc80000410000 */
[----:B------:R-:W-:-:S04]  /*3440*/  FFMA.FTZ R46, R52, R50, R51 ;  /* 0x00000032342e7223 */ /* 0x000fc80000010033 */
[----:B------:R-:W-:-:S06]  /*3450*/  FMUL.FTZ R47, R46, -1.4426950216293334961 ;  /* 0xbfb8aa3b2e2f7820 */ /* 0x000fcc0000410000 */
[----:B------:R-:W0:Y:S02]  /*3460*/  MUFU.EX2 R47, R47 ;  /* 0x0000002f002f7308 */ /* 0x000e240000000800 */
[----:B0-----:R-:W-:-:S06]  /*3470*/  FADD.FTZ R47, R47, 1 ;  /* 0x3f8000002f2f7421 */ /* 0x001fcc0000010000 */
[----:B------:R-:W0:Y:S02]  /*3480*/  MUFU.RCP R47, R47 ;  /* 0x0000002f002f7308 */ /* 0x000e240000001000 */
[----:B0-----:R-:W-:-:S04]  /*3490*/  FADD.FTZ R60, -R47, 1 ;  /* 0x3f8000002f3c7421 */ /* 0x001fc80000010100 */
[----:B------:R-:W-:Y:S01]  /*34a0*/  FFMA.FTZ R60, R46, R60, 1 ;  /* 0x3f8000002e3c7423 */ /* 0x000fe2000001003c */
[----:B------:R-:W-:-:S03]  /*34b0*/  LEA R46, R49, UR5, 0x3 ;  /* 0x00000005312e7c11 */ /* 0x000fc6000f8e18ff */
[----:B------:R-:W-:Y:S01]  /*34c0*/  FMUL.FTZ R60, R47, R60 ;  /* 0x0000003c2f3c7220 */ /* 0x000fe20000410000 */
[----:B------:R-:W-:Y:S03]  /*34d0*/  BAR.SYNC.DEFER_BLOCKING 0x0 ;  /* 0x0000000000007b1d */ /* 0x000fe60000010000 */
[----:B------:R-:W-:-:S03]  /*34e0*/  FMUL.FTZ R53, R53, R60 ;  /* 0x0000003c35357220 */ /* 0x000fc60000410000 */
[----:B------:R-:W3:Y:S01]  /*34f0*/  LDL.LU R60, [R1+0x4] ;  /* 0x00000400013c7983 */ /* 0x000ee20000300800 */
[C---:B------:R-:W-:Y:S01]  /*3500*/  FADD.FTZ R35, -R36.reuse, R35 ;  /* 0x0000002324237221 */ /* 0x040fe20000010100 */
[C---:B------:R-:W-:Y:S01]  /*3510*/  FADD.FTZ R26, -R36.reuse, R26 ;  /* 0x0000001a241a7221 */ /* 0x040fe20000010100 */
[C---:B------:R-:W-:Y:S01]  /*3520*/  FADD.FTZ R57, -R36.reuse, R57 ;  /* 0x0000003924397221 */ /* 0x040fe20000010100 */
[C---:B------:R-:W-:Y:S01]  /*3530*/  FADD.FTZ R27, -R36.reuse, R27 ;  /* 0x0000001b241b7221 */ /* 0x040fe20000010100 */
[C---:B------:R-:W-:Y:S01]  /*3540*/  FMUL.FTZ R35, R7.reuse, R35 ;  /* 0x0000002307237220 */ /* 0x040fe20000410000 */
[C---:B------:R-:W-:Y:S01]  /*3550*/  FMUL.FTZ R26, R7.reuse, R26 ;  /* 0x0000001a071a7220 */ /* 0x040fe20000410000 */
[C---:B------:R-:W-:Y:S01]  /*3560*/  FADD.FTZ R56, -R36.reuse, R56 ;  /* 0x0000003824387221 */ /* 0x040fe20000010100 */
[----:B------:R-:W-:Y:S01]  /*3570*/  FMUL.FTZ R27, R7, R27 ;  /* 0x0000001b071b7220 */ /* 0x000fe20000410000 */
[----:B------:R-:W-:Y:S01]  /*3580*/  FFMA.FTZ R49, R35, R33, R31 ;  /* 0x0000002123317223 */ /* 0x000fe2000001001f */
[C---:B------:R-:W-:Y:S01]  /*3590*/  FADD.FTZ R22, -R36.reuse, R22 ;  /* 0x0000001624167221 */ /* 0x040fe20000010100 */
[C---:B------:R-:W-:Y:S01]  /*35a0*/  FADD.FTZ R10, -R36.reuse, R10 ;  /* 0x0000000a240a7221 */ /* 0x040fe20000010100 */
[C---:B------:R-:W-:Y:S01]  /*35b0*/  FADD.FTZ R23, -R36.reuse, R23 ;  /* 0x0000001724177221 */ /* 0x040fe20000010100 */
[C---:B------:R-:W-:Y:S01]  /*35c0*/  FADD.FTZ R11, -R36.reuse, R11 ;  /* 0x0000000b240b7221 */ /* 0x040fe20000010100 */
[C---:B------:R-:W-:Y:S01]  /*35d0*/  FMUL.FTZ R22, R7.reuse, R22 ;  /* 0x0000001607167220 */ /* 0x040fe20000410000 */
[C---:B------:R-:W-:Y:S01]  /*35e0*/  FMUL.FTZ R10, R7.reuse, R10 ;  /* 0x0000000a070a7220 */ /* 0x040fe20000410000 */
[----:B------:R-:W0:Y:S01]  /*35f0*/  LDS.64 R46, [R46] ;  /* 0x000000002e2e7984 */ /* 0x000e220000000a00 */
[C---:B------:R-:W-:Y:S01]  /*3600*/  FMUL.FTZ R23, R7.reuse, R23 ;  /* 0x0000001707177220 */ /* 0x040fe20000410000 */
[C---:B------:R-:W-:Y:S01]  /*3610*/  FMUL.FTZ R11, R7.reuse, R11 ;  /* 0x0000000b070b7220 */ /* 0x040fe20000410000 */
[C---:B------:R-:W-:Y:S01]  /*3620*/  FADD.FTZ R18, -R36.reuse, R18 ;  /* 0x0000001224127221 */ /* 0x040fe20000010100 */
[C---:B------:R-:W-:Y:S01]  /*3630*/  FADD.FTZ R14, -R36.reuse, R14 ;  /* 0x0000000e240e7221 */ /* 0x040fe20000010100 */
[C---:B------:R-:W-:Y:S01]  /*3640*/  FADD.FTZ R15, -R36.reuse, R15 ;  /* 0x0000000f240f7221 */ /* 0x040fe20000010100 */
[----:B------:R-:W-:Y:S01]  /*3650*/  FADD.FTZ R19, -R36, R19 ;  /* 0x0000001324137221 */ /* 0x000fe20000010100 */
[C---:B------:R-:W-:Y:S01]  /*3660*/  FMUL.FTZ R18, R7.reuse, R18 ;  /* 0x0000001207127220 */ /* 0x040fe20000410000 */
[C---:B------:R-:W-:Y:S01]  /*3670*/  FMUL.FTZ R14, R7.reuse, R14 ;  /* 0x0000000e070e7220 */ /* 0x040fe20000410000 */
[C---:B------:R-:W-:Y:S01]  /*3680*/  FMUL.FTZ R15, R7.reuse, R15 ;  /* 0x0000000f070f7220 */ /* 0x040fe20000410000 */
[----:B------:R-:W-:Y:S01]  /*3690*/  FMUL.FTZ R19, R7, R19 ;  /* 0x0000001307137220 */ /* 0x000fe20000410000 */
[----:B------:R-:W-:-:S02]  /*36a0*/  UISETP.GE.U32.AND UP0, UPT, UR9, UR15, UPT ;  /* 0x0000000f0900728c */ /* 0x000fc4000bf06070 */
[----:B------:R-:W-:Y:S02]  /*36b0*/  ULOP3.LUT UR4, UR4, 0x1, URZ, 0x3c, !UPT ;  /* 0x0000000104047892 */ /* 0x000fe4000f8e3c3f */
[----:B------:R-:W-:Y:S02]  /*36c0*/  UISETP.GE.AND.EX UP0, UPT, UR10, UR7, UPT, UP0 ;  /* 0x000000070a00728c */ /* 0x000fe4000bf06300 */
[----:B------:R-:W-:Y:S01]  /*36d0*/  UMOV UR5, UR10 ;  /* 0x0000000a00057c82 */ /* 0x000fe20008000000 */
[----:B------:R-:W-:Y:S01]  /*36e0*/  UMOV UR11, UR9 ;  /* 0x00000009000b7c82 */ /* 0x000fe20008000000 */
[--C-:B0-----:R-:W-:Y:S01]  /*36f0*/  FFMA.FTZ R28, R32, R28, -R46.reuse ;  /* 0x0000001c201c7223 */ /* 0x101fe2000001082e */
[----:B------:R-:W-:-:S03]  /*3700*/  FFMA.FTZ R53, R50, R53, -R46 ;  /* 0x0000003532357223 */ /* 0x000fc6000001082e */
[----:B------:R-:W-:Y:S01]  /*3710*/  FFMA.FTZ R34, R34, -R47, R28 ;  /* 0x8000002f22227223 */ /* 0x000fe2000001001c */
[----:B------:R-:W-:Y:S01]  /*3720*/  FMUL.FTZ R28, R49, -1.4426950216293334961 ;  /* 0xbfb8aa3b311c7820 */ /* 0x000fe20000410000 */
[----:B------:R-:W-:Y:S02]  /*3730*/  FFMA.FTZ R52, -R47, R52, R53 ;  /* 0x000000342f347223 */ /* 0x000fe40000010135 */
[C---:B------:R-:W-:Y:S02]  /*3740*/  FMUL.FTZ R34, R7.reuse, R34 ;  /* 0x0000002207227220 */ /* 0x040fe40000410000 */
[----:B------:R-:W-:Y:S01]  /*3750*/  FMUL.FTZ R52, R7, R52 ;  /* 0x0000003407347220 */ /* 0x000fe20000410000 */
[----:B------:R-:W0:Y:S04]  /*3760*/  MUFU.EX2 R28, R28 ;  /* 0x0000001c001c7308 */ /* 0x000e280000000800 */
[----:B------:R-:W-:Y:S01]  /*3770*/  F2FP.BF16.F32.PACK_AB R34, R52, R34 ;  /* 0x000000223422723e */ /* 0x000fe200000010ff */
[----:B------:R-:W-:-:S04]  /*3780*/  IMAD.U32 R52, R59, 0x10000, RZ ;  /* 0x000100003b347824 */ /* 0x000fc800078e00ff */
[----:B------:R-:W-:-:S04]  /*3790*/  FADD.FTZ R52, -R36, R52 ;  /* 0x0000003424347221 */ /* 0x000fc80000010100 */
[----:B------:R-:W-:Y:S01]  /*37a0*/  FMUL.FTZ R52, R7, R52 ;  /* 0x0000003407347220 */ /* 0x000fe20000410000 */
[----:B0-----:R-:W-:-:S06]  /*37b0*/  FADD.FTZ R28, R28, 1 ;  /* 0x3f8000001c1c7421 */ /* 0x001fcc0000010000 */
[----:B------:R-:W0:Y:S02]  /*37c0*/  MUFU.RCP R28, R28 ;  /* 0x0000001c001c7308 */ /* 0x000e240000001000 */
[----:B0-----:R-:W-:-:S04]  /*37d0*/  FADD.FTZ R53, -R28, 1 ;  /* 0x3f8000001c357421 */ /* 0x001fc80000010100 */
[----:B------:R-:W-:-:S04]  /*37e0*/  FFMA.FTZ R49, R49, R53, 1 ;  /* 0x3f80000031317423 */ /* 0x000fc80000010035 */
[----:B------:R-:W-:-:S04]  /*37f0*/  FMUL.FTZ R49, R28, R49 ;  /* 0x000000311c317220 */ /* 0x000fc80000410000 */
[----:B------:R-:W-:Y:S01]  /*3800*/  FMUL.FTZ R29, R29, R49 ;  /* 0x000000311d1d7220 */ /* 0x000fe20000410000 */
[----:B--2---:R-:W-:Y:S02]  /*3810*/  SHF.L.U32 R59, R61, 0x10, RZ ;  /* 0x000000103d3b7819 */ /* 0x004fe400000006ff */
[----:B---3--:R-:W-:-:S05]  /*3820*/  SHF.L.U32 R53, R60, 0x10, RZ ;  /* 0x000000103c357819 */ /* 0x008fca00000006ff */
[----:B------:R-:W-:-:S04]  /*3830*/  FFMA.FTZ R28, R52, R53, R59 ;  /* 0x00000035341c7223 */ /* 0x000fc8000001003b */
[----:B------:R-:W-:-:S06]  /*3840*/  FMUL.FTZ R60, R28, -1.4426950216293334961 ;  /* 0xbfb8aa3b1c3c7820 */ /* 0x000fcc0000410000 */
[----:B------:R-:W0:Y:S02]  /*3850*/  MUFU.EX2 R60, R60 ;  /* 0x0000003c003c7308 */ /* 0x000e240000000800 */
[----:B0-----:R-:W-:-:S06]  /*3860*/  FADD.FTZ R60, R60, 1 ;  /* 0x3f8000003c3c7421 */ /* 0x001fcc0000010000 */
[----:B------:R-:W0:Y:S02]  /*3870*/  MUFU.RCP R60, R60 ;  /* 0x0000003c003c7308 */ /* 0x000e240000001000 */
[----:B0-----:R-:W-:-:S04]  /*3880*/  FADD.FTZ R49, -R60, 1 ;  /* 0x3f8000003c317421 */ /* 0x001fc80000010100 */
[----:B------:R-:W-:Y:S01]  /*3890*/  FFMA.FTZ R49, R28, R49, 1 ;  /* 0x3f8000001c317423 */ /* 0x000fe20000010031 */
[----:B------:R-:W-:-:S03]  /*38a0*/  FFMA.FTZ R28, R32, R26, R30 ;  /* 0x0000001a201c7223 */ /* 0x000fc6000001001e */
[----:B------:R-:W-:Y:S01]  /*38b0*/  FMUL.FTZ R60, R60, R49 ;  /* 0x000000313c3c7220 */ /* 0x000fe20000410000 */
[----:B------:R-:W-:-:S03]  /*38c0*/  FMUL.FTZ R49, R28, -1.4426950216293334961 ;  /* 0xbfb8aa3b1c317820 */ /* 0x000fc60000410000 */
[----:B------:R-:W-:-:S03]  /*38d0*/  FMUL.FTZ R58, R58, R60 ;  /* 0x0000003c3a3a7220 */ /* 0x000fc60000410000 */
[----:B------:R-:W0:Y:S01]  /*38e0*/  MUFU.EX2 R49, R49 ;  /* 0x0000003100317308 */ /* 0x000e220000000800 */
[----:B------:R-:W-:-:S04]  /*38f0*/  FFMA.FTZ R58, R53, R58, -R46 ;  /* 0x0000003a353a7223 */ /* 0x000fc8000001082e */
[----:B------:R-:W-:Y:S01]  /*3900*/  FFMA.FTZ R58, -R47, R52, R58 ;  /* 0x000000342f3a7223 */ /* 0x000fe2000001013a */
[----:B0-----:R-:W-:-:S06]  /*3910*/  FADD.FTZ R49, R49, 1 ;  /* 0x3f80000031317421 */ /* 0x001fcc0000010000 */
[----:B------:R-:W0:Y:S02]  /*3920*/  MUFU.RCP R49, R49 ;  /* 0x0000003100317308 */ /* 0x000e240000001000 */
[----:B0-----:R-:W-:-:S04]  /*3930*/  FADD.FTZ R60, -R49, 1 ;  /* 0x3f800000313c7421 */ /* 0x001fc80000010100 */
[----:B------:R-:W-:Y:S01]  /*3940*/  FFMA.FTZ R60, R28, R60, 1 ;  /* 0x3f8000001c3c7423 */ /* 0x000fe2000001003c */
[----:B------:R-:W-:-:S03]  /*3950*/  FMUL.FTZ R28, R7, R57 ;  /* 0x00000039071c7220 */ /* 0x000fc60000410000 */
[----:B------:R-:W-:Y:S01]  /*3960*/  FMUL.FTZ R49, R49, R60 ;  /* 0x0000003c31317220 */ /* 0x000fe20000410000 */
[----:B------:R-:W-:-:S03]  /*3970*/  FFMA.FTZ R57, R50, R28, R51 ;  /* 0x0000001c32397223 */ /* 0x000fc60000010033 */
[----:B------:R-:W-:Y:S01]  /*3980*/  FMUL.FTZ R24, R24, R49 ;  /* 0x0000003118187220 */ /* 0x000fe20000410000 */
[----:B------:R-:W-:-:S06]  /*3990*/  FMUL.FTZ R60, R57, -1.4426950216293334961 ;  /* 0xbfb8aa3b393c7820 */ /* 0x000fcc0000410000 */
[----:B------:R-:W0:Y:S02]  /*39a0*/  MUFU.EX2 R60, R60 ;  /* 0x0000003c003c7308 */ /* 0x000e240000000800 */
[----:B0-----:R-:W-:-:S06]  /*39b0*/  FADD.FTZ R60, R60, 1 ;  /* 0x3f8000003c3c7421 */ /* 0x001fcc0000010000 */
[----:B------:R-:W0:Y:S02]  /*39c0*/  MUFU.RCP R60, R60 ;  /* 0x0000003c003c7308 */ /* 0x000e240000001000 */
[----:B0-----:R-:W-:-:S04]  /*39d0*/  FADD.FTZ R49, -R60, 1 ;  /* 0x3f8000003c317421 */ /* 0x001fc80000010100 */
[----:B------:R-:W-:-:S04]  /*39e0*/  FFMA.FTZ R49, R57, R49, 1 ;  /* 0x3f80000039317423 */ /* 0x000fc80000010031 */
[----:B------:R-:W-:Y:S01]  /*39f0*/  FMUL.FTZ R60, R60, R49 ;  /* 0x000000313c3c7220 */ /* 0x000fe20000410000 */
[----:B------:R-:W-:-:S03]  /*3a00*/  FFMA.FTZ R49, R33, R27, R31 ;  /* 0x0000001b21317223 */ /* 0x000fc6000001001f */
[----:B------:R-:W-:Y:S01]  /*3a10*/  FMUL.FTZ R55, R55, R60 ;  /* 0x0000003c37377220 */ /* 0x000fe20000410000 */
[----:B------:R-:W-:-:S03]  /*3a20*/  FMUL.FTZ R57, R49, -1.4426950216293334961 ;  /* 0xbfb8aa3b31397820 */ /* 0x000fc60000410000 */
[----:B------:R-:W-:-:S03]  /*3a30*/  FFMA.FTZ R55, R50, R55, -R46 ;  /* 0x0000003732377223 */ /* 0x000fc6000001082e */
[----:B------:R-:W0:Y:S01]  /*3a40*/  MUFU.EX2 R57, R57 ;  /* 0x0000003900397308 */ /* 0x000e220000000800 */
        /* <DEDUP_REMOVED lines=14> */
[----:B------:R-:W-:Y:S01]  /*3b30*/  FFMA.FTZ R57, R56, R57, 1 ;  /* 0x3f80000038397423 */ /* 0x000fe20000010039 */
[C-C-:B------:R-:W-:Y:S01]  /*3b40*/  FFMA.FTZ R56, R32.reuse, R22, R30.reuse ;  /* 0x0000001620387223 */ /* 0x140fe2000001001e */
[----:B------:R-:W-:Y:S02]  /*3b50*/  FFMA.FTZ R30, R32, R18, R30 ;  /* 0x00000012201e7223 */ /* 0x000fe4000001001e */
        /* <DEDUP_REMOVED lines=26> */
[--C-:B------:R-:W-:Y:S01]  /*3d00*/  FFMA.FTZ R61, R50, R12, -R46.reuse ;  /* 0x0000000c323d7223 */ /* 0x100fe2000001082e */
[----:B------:R-:W-:-:S04]  /*3d10*/  FFMA.FTZ R12, R33, R29, -R46 ;  /* 0x0000001d210c7223 */ /* 0x000fc8000001082e */
[----:B------:R-:W-:-:S04]  /*3d20*/  FFMA.FTZ R12, R35, -R47, R12 ;  /* 0x8000002f230c7223 */ /* 0x000fc8000001000c */
[----:B------:R-:W-:Y:S01]  /*3d30*/  FMUL.FTZ R12, R7, R12 ;  /* 0x0000000c070c7220 */ /* 0x000fe20000410000 */
[----:B0-----:R-:W-:-:S06]  /*3d40*/  FADD.FTZ R57, R57, 1 ;  /* 0x3f80000039397421 */ /* 0x001fcc0000010000 */
[----:B------:R-:W0:Y:S02]  /*3d50*/  MUFU.RCP R57, R57 ;  /* 0x0000003900397308 */ /* 0x000e240000001000 */
[----:B0-----:R-:W-:-:S04]  /*3d60*/  FADD.FTZ R60, -R57, 1 ;  /* 0x3f800000393c7421 */ /* 0x001fc80000010100 */
[----:B------:R-:W-:Y:S01]  /*3d70*/  FFMA.FTZ R60, R56, R60, 1 ;  /* 0x3f800000383c7423 */ /* 0x000fe2000001003c */
[C-C-:B------:R-:W-:Y:S01]  /*3d80*/  FFMA.FTZ R56, R53.reuse, R11, R59.reuse ;  /* 0x0000000b35387223 */ /* 0x140fe2000001003b */
[----:B------:R-:W-:Y:S02]  /*3d90*/  FFMA.FTZ R59, R53, R15, R59 ;  /* 0x0000000f353b7223 */ /* 0x000fe4000001003b */
[----:B------:R-:W-:Y:S01]  /*3da0*/  FMUL.FTZ R60, R57, R60 ;  /* 0x0000003c393c7220 */ /* 0x000fe20000410000 */
[----:B------:R-:W-:Y:S01]  /*3db0*/  FMUL.FTZ R57, R56, -1.4426950216293334961 ;  /* 0xbfb8aa3b38397820 */ /* 0x000fe20000410000 */
[----:B------:R-:W-:Y:S02]  /*3dc0*/  FMUL.FTZ R36, R59, -1.4426950216293334961 ;  /* 0xbfb8aa3b3b247820 */ /* 0x000fe40000410000 */
[----:B------:R-:W-:-:S03]  /*3dd0*/  FMUL.FTZ R21, R21, R60 ;  /* 0x0000003c15157220 */ /* 0x000fc60000410000 */
[----:B------:R-:W0:Y:S08]  /*3de0*/  MUFU.EX2 R57, R57 ;  /* 0x0000003900397308 */ /* 0x000e300000000800 */
[----:B------:R-:W1:Y:S01]  /*3df0*/  MUFU.EX2 R36, R36 ;  /* 0x0000002400247308 */ /* 0x000e620000000800 */
[----:B0-----:R-:W-:-:S07]  /*3e00*/  FADD.FTZ R57, R57, 1 ;  /* 0x3f80000039397421 */ /* 0x001fce0000010000 */
[----:B------:R-:W0:Y:S01]  /*3e10*/  MUFU.RCP R57, R57 ;  /* 0x0000003900397308 */ /* 0x000e220000001000 */
[----:B-1----:R-:W-:-:S07]  /*3e20*/  FADD.FTZ R36, R36, 1 ;  /* 0x3f80000024247421 */ /* 0x002fce0000010000 */
[----:B------:R-:W-:Y:S01]  /*3e30*/  MUFU.RCP R36, R36 ;  /* 0x0000002400247308 */ /* 0x000fe20000001000 */
[----:B0-----:R-:W-:-:S04]  /*3e40*/  FADD.FTZ R60, -R57, 1 ;  /* 0x3f800000393c7421 */ /* 0x001fc80000010100 */
[----:B------:R-:W-:Y:S01]  /*3e50*/  FFMA.FTZ R60, R56, R60, 1 ;  /* 0x3f800000383c7423 */ /* 0x000fe2000001003c */
[----:B------:R-:W-:-:S03]  /*3e60*/  FMUL.FTZ R56, R30, -1.4426950216293334961 ;  /* 0xbfb8aa3b1e387820 */ /* 0x000fc60000410000 */
[----:B------:R-:W-:-:S03]  /*3e70*/  FMUL.FTZ R60, R57, R60 ;  /* 0x0000003c393c7220 */ /* 0x000fc60000410000 */
[----:B------:R-:W0:Y:S01]  /*3e80*/  MUFU.EX2 R56, R56 ;  /* 0x0000003800387308 */ /* 0x000e220000000800 */
[----:B------:R-:W-:Y:S01]  /*3e90*/  FMUL.FTZ R13, R13, R60 ;  /* 0x0000003c0d0d7220 */ /* 0x000fe20000410000 */
[----:B0-----:R-:W-:-:S06]  /*3ea0*/  FADD.FTZ R56, R56, 1 ;  /* 0x3f80000038387421 */ /* 0x001fcc0000010000 */
[----:B------:R-:W0:Y:S02]  /*3eb0*/  MUFU.RCP R56, R56 ;  /* 0x0000003800387308 */ /* 0x000e240000001000 */
[----:B0-----:R-:W-:-:S04]  /*3ec0*/  FADD.FTZ R57, -R56, 1 ;  /* 0x3f80000038397421 */ /* 0x001fc80000010100 */
[----:B------:R-:W-:Y:S01]  /*3ed0*/  FFMA.FTZ R30, R30, R57, 1 ;  /* 0x3f8000001e1e7423 */ /* 0x000fe20000010039 */
[----:B------:R-:W-:-:S03]  /*3ee0*/  FMUL.FTZ R57, R51, -1.4426950216293334961 ;  /* 0xbfb8aa3b33397820 */ /* 0x000fc60000410000 */
[----:B------:R-:W-:-:S03]  /*3ef0*/  FMUL.FTZ R30, R56, R30 ;  /* 0x0000001e381e7220 */ /* 0x000fc60000410000 */
[----:B------:R-:W0:Y:S02]  /*3f00*/  MUFU.EX2 R57, R57 ;  /* 0x0000003900397308 */ /* 0x000e240000000800 */
[----:B0-----:R-:W-:-:S06]  /*3f10*/  FADD.FTZ R57, R57, 1 ;  /* 0x3f80000039397421 */ /* 0x001fcc0000010000 */
[----:B------:R-:W0:Y:S02]  /*3f20*/  MUFU.RCP R57, R57 ;  /* 0x0000003900397308 */ /* 0x000e240000001000 */
[----:B0-----:R-:W-:-:S04]  /*3f30*/  FADD.FTZ R56, -R57, 1 ;  /* 0x3f80000039387421 */ /* 0x001fc80000010100 */
[----:B------:R-:W-:Y:S01]  /*3f40*/  FFMA.FTZ R51, R51, R56, 1 ;  /* 0x3f80000033337423 */ /* 0x000fe20000010038 */
[----:B------:R-:W-:-:S03]  /*3f50*/  FMUL.FTZ R56, R31, -1.4426950216293334961 ;  /* 0xbfb8aa3b1f387820 */ /* 0x000fc60000410000 */
[----:B------:R-:W-:Y:S01]  /*3f60*/  FMUL.FTZ R51, R57, R51 ;  /* 0x0000003339337220 */ /* 0x000fe20000410000 */
[----:B------:R-:W-:Y:S02]  /*3f70*/  FADD.FTZ R57, -R36, 1 ;  /* 0x3f80000024397421 */ /* 0x000fe40000010100 */
[----:B------:R-:W0:Y:S01]  /*3f80*/  MUFU.EX2 R56, R56 ;  /* 0x0000003800387308 */ /* 0x000e220000000800 */
[----:B------:R-:W-:Y:S01]  /*3f90*/  FMUL.FTZ R37, R37, R51 ;  /* 0x0000003325257220 */ /* 0x000fe20000410000 */
[----:B------:R-:W-:Y:S01]  /*3fa0*/  FFMA.FTZ R57, R59, R57, 1 ;  /* 0x3f8000003b397423 */ /* 0x000fe20000010039 */
[--C-:B------:R-:W-:Y:S01]  /*3fb0*/  FFMA.FTZ R51, R32, R24, -R46.reuse ;  /* 0x0000001820337223 */ /* 0x100fe2000001082e */
[--C-:B------:R-:W-:Y:S01]  /*3fc0*/  FFMA.FTZ R24, R33, R21, -R46.reuse ;  /* 0x0000001521187223 */ /* 0x100fe2000001082e */
[----:B------:R-:W-:Y:S01]  /*3fd0*/  FFMA.FTZ R50, R50, R37, -R46 ;  /* 0x0000002532327223 */ /* 0x000fe2000001082e */
[----:B------:R-:W-:Y:S01]  /*3fe0*/  FMUL.FTZ R57, R36, R57 ;  /* 0x0000003924397220 */ /* 0x000fe20000410000 */
[-C--:B------:R-:W-:Y:S01]  /*3ff0*/  FFMA.FTZ R26, R26, -R47.reuse, R51 ;  /* 0x8000002f1a1a7223 */ /* 0x080fe20000010033 */
[----:B------:R-:W-:Y:S01]  /*4000*/  FFMA.FTZ R24, R23, -R47, R24 ;  /* 0x8000002f17187223 */ /* 0x000fe20000010018 */
[----:B------:R-:W-:Y:S01]  /*4010*/  FFMA.FTZ R50, -R47, R14, R50 ;  /* 0x0000000e2f327223 */ /* 0x000fe20000010132 */
[----:B------:R-:W-:Y:S01]  /*4020*/  FMUL.FTZ R57, R48, R57 ;  /* 0x0000003930397220 */ /* 0x000fe20000410000 */
[C---:B------:R-:W-:Y:S01]  /*4030*/  FMUL.FTZ R26, R7.reuse, R26 ;  /* 0x0000001a071a7220 */ /* 0x040fe20000410000 */
[----:B------:R-:W-:Y:S01]  /*4040*/  PRMT R14, R34, 0x7632, R14 ;  /* 0x00007632220e7816 */ /* 0x000fe2000000000e */
[C---:B------:R-:W-:Y:S01]  /*4050*/  FMUL.FTZ R24, R7.reuse, R24 ;  /* 0x0000001807187220 */ /* 0x040fe20000410000 */
[----:B------:R-:W-:Y:S01]  /*4060*/  FMUL.FTZ R21, R7, R50 ;  /* 0x0000003207157220 */ /* 0x000fe20000410000 */
[----:B0-----:R-:W-:-:S06]  /*4070*/  FADD.FTZ R56, R56, 1 ;  /* 0x3f80000038387421 */ /* 0x001fcc0000010000 */
[----:B------:R-:W0:Y:S02]  /*4080*/  MUFU.RCP R56, R56 ;  /* 0x0000003800387308 */ /* 0x000e240000001000 */
[----:B0-----:R-:W-:-:S04]  /*4090*/  FADD.FTZ R59, -R56, 1 ;  /* 0x3f800000383b7421 */ /* 0x001fc80000010100 */
[----:B------:R-:W-:Y:S01]  /*40a0*/  FFMA.FTZ R59, R31, R59, 1 ;  /* 0x3f8000001f3b7423 */ /* 0x000fe2000001003b */
[----:B------:R-:W-:Y:S01]  /*40b0*/  FMUL.FTZ R31, R16, R30 ;  /* 0x0000001e101f7220 */ /* 0x000fe20000410000 */
[--C-:B------:R-:W-:Y:S01]  /*40c0*/  FFMA.FTZ R30, R53, R13, -R46.reuse ;  /* 0x0000000d351e7223 */ /* 0x100fe2000001082e */
[--C-:B------:R-:W-:Y:S01]  /*40d0*/  FFMA.FTZ R16, R33, R25, -R46.reuse ;  /* 0x0000001921107223 */ /* 0x100fe2000001082e */
[----:B------:R-:W-:Y:S01]  /*40e0*/  FMUL.FTZ R59, R56, R59 ;  /* 0x0000003b383b7220 */ /* 0x000fe20000410000 */
[C---:B------:R-:W-:Y:S01]  /*40f0*/  FFMA.FTZ R31, R32.reuse, R31, -R46 ;  /* 0x0000001f201f7223 */ /* 0x040fe2000001082e */
[----:B------:R-:W-:Y:S01]  /*4100*/  FFMA.FTZ R30, -R47, R11, R30 ;  /* 0x0000000b2f1e7223 */ /* 0x000fe2000001011e */
[----:B------:R-:W-:Y:S01]  /*4110*/  FMUL.FTZ R11, R7, R58 ;  /* 0x0000003a070b7220 */ /* 0x000fe20000410000 */
[----:B------:R-:W-:Y:S01]  /*4120*/  FMUL.FTZ R17, R17, R59 ;  /* 0x0000003b11117220 */ /* 0x000fe20000410000 */
[----:B------:R-:W-:Y:S01]  /*4130*/  FFMA.FTZ R59, R32, R20, -R46 ;  /* 0x00000014203b7223 */ /* 0x000fe2000001082e */
[----:B------:R-:W-:Y:S01]  /*4140*/  FFMA.FTZ R16, R27, -R47, R16 ;  /* 0x8000002f1b107223 */ /* 0x000fe20000010010 */
[----:B------:R-:W-:Y:S01]  /*4150*/  FMUL.FTZ R13, R7, R28 ;  /* 0x0000001c070d7220 */ /* 0x000fe20000410000 */
[--C-:B------:R-:W-:Y:S01]  /*4160*/  FFMA.FTZ R20, R33, R17, -R46.reuse ;  /* 0x0000001121147223 */ /* 0x100fe2000001082e */
[----:B------:R-:W-:Y:S01]  /*4170*/  FFMA.FTZ R46, R53, R57, -R46 ;  /* 0x00000039352e7223 */ /* 0x000fe2000001082e */
[----:B------:R-:W-:Y:S01]  /*4180*/  FFMA.FTZ R32, -R47, R10, R61 ;  /* 0x0000000a2f207223 */ /* 0x000fe2000001013d */
[----:B------:R-:W-:Y:S01]  /*4190*/  IADD3 R10, P0, R0, UR18, RZ ;  /* 0x00000012000a7c10 */ /* 0x000fe2000ff1e0ff */
[----:B------:R-:W-:Y:S01]  /*41a0*/  FMUL.FTZ R16, R7, R16 ;  /* 0x0000001007107220 */ /* 0x000fe20000410000 */
[----:B------:R-:W-:Y:S01]  /*41b0*/  FFMA.FTZ R46, -R47, R15, R46 ;  /* 0x0000000f2f2e7223 */ /* 0x000fe2000001012e */
[----:B------:R-:W-:Y:S01]  /*41c0*/  F2FP.BF16.F32.PACK_AB R12, R11, R12 ;  /* 0x0000000c0b0c723e */ /* 0x000fe200000010ff */
[----:B------:R-:W-:Y:S01]  /*41d0*/  FMUL.FTZ R15, R7, R54 ;  /* 0x00000036070f7220 */ /* 0x000fe20000410000 */
[-C--:B------:R-:W-:Y:S01]  /*41e0*/  FFMA.FTZ R22, R22, -R47.reuse, R59 ;  /* 0x8000002f16167223 */ /* 0x080fe2000001003b */
[----:B------:R-:W-:Y:S01]  /*41f0*/  F2FP.BF16.F32.PACK_AB R26, R13, R26 ;  /* 0x0000001a0d1a723e */ /* 0x000fe200000010ff */
[-C--:B------:R-:W-:Y:S01]  /*4200*/  FFMA.FTZ R20, R19, -R47.reuse, R20 ;  /* 0x8000002f13147223 */ /* 0x080fe20000010014 */
[----:B------:R-:W-:Y:S01]  /*4210*/  IADD3.X R11, R2, UR19, RZ, P0, !PT ;  /* 0x00000013020b7c10 */ /* 0x000fe200087fe4ff */
[C---:B------:R-:W-:Y:S01]  /*4220*/  FMUL.FTZ R22, R7.reuse, R22 ;  /* 0x0000001607167220 */ /* 0x040fe20000410000 */
[----:B------:R-:W-:Y:S01]  /*4230*/  PRMT R13, R12, 0x7632, R13 ;  /* 0x000076320c0d7816 */ /* 0x000fe2000000000d */
[----:B------:R-:W-:Y:S01]  /*4240*/  FMUL.FTZ R17, R7, R32 ;  /* 0x0000002007117220 */ /* 0x000fe20000410000 */
[----:B------:R-:W-:Y:S01]  /*4250*/  IADD3 R2, P0, R3, UR18, RZ ;  /* 0x0000001203027c10 */ /* 0x000fe2000ff1e0ff */
[----:B------:R-:W-:Y:S01]  /*4260*/  FMUL.FTZ R19, R7, R30 ;  /* 0x0000001e07137220 */ /* 0x000fe20000410000 */
[----:B------:R-:W-:Y:S01]  /*4270*/  F2FP.BF16.F32.PACK_AB R16, R15, R16 ;  /* 0x000000100f10723e */ /* 0x000fe200000010ff */
[----:B------:R-:W-:Y:S01]  /*4280*/  FFMA.FTZ R18, R18, -R47, R31 ;  /* 0x8000002f12127223 */ /* 0x000fe2000001001f */
[----:B------:R-:W-:Y:S01]  /*4290*/  STG.E.U16 desc[UR12][R10.64], R34 ;  /* 0x000000220a007986 */ /* 0x000fe2000c10150c */
[----:B------:R-:W-:Y:S01]  /*42a0*/  IADD3.X R3, R4, UR19, RZ, P0, !PT ;  /* 0x0000001304037c10 */ /* 0x000fe200087fe4ff */
[C---:B------:R-:W-:Y:S01]  /*42b0*/  FMUL.FTZ R20, R7.reuse, R20 ;  /* 0x0000001407147220 */ /* 0x040fe20000410000 */
[----:B------:R-:W-:Y:S01]  /*42c0*/  PRMT R15, R26, 0x7632, R15 ;  /* 0x000076321a0f7816 */ /* 0x000fe2000000000f */
[----:B------:R-:W-:Y:S01]  /*42d0*/  STG.E.U16 desc[UR12][R10.64+0x2], R14 ;  /* 0x0000020e0a007986 */ /* 0x000fe2000c10150c */
[----:B------:R-:W-:Y:S01]  /*42e0*/  FMUL.FTZ R0, R7, R18 ;  /* 0x0000001207007220 */ /* 0x000fe20000410000 */
[----:B------:R-:W-:Y:S01]  /*42f0*/  F2FP.BF16.F32.PACK_AB R22, R17, R22 ;  /* 0x000000161116723e */ /* 0x000fe200000010ff */
[----:B------:R-:W-:Y:S01]  /*4300*/  FMUL.FTZ R7, R7, R46 ;  /* 0x0000002e07077220 */ /* 0x000fe20000410000 */
[----:B------:R-:W-:Y:S01]  /*4310*/  STG.E.U16 desc[UR12][R10.64+0x4], R12 ;  /* 0x0000040c0a007986 */ /* 0x000fe2000c10150c */
[----:B------:R-:W-:-:S02]  /*4320*/  IADD3 R4, P0, R5, UR18, RZ ;  /* 0x0000001205047c10 */ /* 0x000fc4000ff1e0ff */
[----:B------:R-:W-:Y:S01]  /*4330*/  F2FP.BF16.F32.PACK_AB R24, R19, R24 ;  /* 0x000000181318723e */ /* 0x000fe200000010ff */
[----:B------:R0:W-:Y:S01]  /*4340*/  STG.E.U16 desc[UR12][R10.64+0x6], R13 ;  /* 0x0000060d0a007986 */ /* 0x0001e2000c10150c */
[----:B------:R-:W-:Y:S02]  /*4350*/  IADD3.X R5, R6, UR19, RZ, P0, !PT ;  /* 0x0000001306057c10 */ /* 0x000fe400087fe4ff */
[----:B------:R-:W-:Y:S01]  /*4360*/  IADD3 R6, P0, R9, UR18, RZ ;  /* 0x0000001209067c10 */ /* 0x000fe2000ff1e0ff */
[----:B------:R-:W-:Y:S01]  /*4370*/  STG.E.U16 desc[UR12][R2.64], R26 ;  /* 0x0000001a02007986 */ /* 0x000fe2000c10150c */
[----:B------:R-:W-:Y:S02]  /*4380*/  F2FP.BF16.F32.PACK_AB R0, R21, R0 ;  /* 0x000000001500723e */ /* 0x000fe400000010ff */
[----:B------:R-:W-:Y:S01]  /*4390*/  F2FP.BF16.F32.PACK_AB R20, R7, R20 ;  /* 0x000000140714723e */ /* 0x000fe200000010ff */
[----:B------:R-:W-:Y:S01]  /*43a0*/  STG.E.U16 desc[UR12][R2.64+0x2], R15 ;  /* 0x0000020f02007986 */ /* 0x000fe2000c10150c */
[----:B------:R-:W-:-:S02]  /*43b0*/  IADD3.X R7, R8, UR19, RZ, P0, !PT ;  /* 0x0000001308077c10 */ /* 0x000fc400087fe4ff */
[----:B------:R-:W-:Y:S01]  /*43c0*/  PLOP3.LUT P0, PT, PT, PT, UP0, 0x80, 0x0 ;  /* 0x000000000000781c */ /* 0x000fe20003f0f008 */
[----:B------:R-:W-:Y:S01]  /*43d0*/  STG.E.U16 desc[UR12][R2.64+0x4], R16 ;  /* 0x0000041002007986 */ /* 0x000fe2000c10150c */
[----:B0-----:R-:W-:Y:S02]  /*43e0*/  PRMT R11, R16, 0x7632, R11 ;  /* 0x00007632100b7816 */ /* 0x001fe4000000000b */
[----:B------:R-:W-:-:S03]  /*43f0*/  PRMT R10, R24, 0x7632, R10 ;  /* 0x00007632180a7816 */ /* 0x000fc6000000000a */
[----:B------:R0:W-:Y:S04]  /*4400*/  STG.E.U16 desc[UR12][R2.64+0x6], R11 ;  /* 0x0000060b02007986 */ /* 0x0001e8000c10150c */
[----:B------:R-:W-:Y:S04]  /*4410*/  STG.E.U16 desc[UR12][R4.64], R22 ;  /* 0x0000001604007986 */ /* 0x000fe8000c10150c */
[----:B------:R-:W-:Y:S01]  /*4420*/  STG.E.U16 desc[UR12][R4.64+0x4], R24 ;  /* 0x0000041804007986 */ /* 0x000fe2000c10150c */
[----:B0-----:R-:W-:-:S03]  /*4430*/  PRMT R3, R22, 0x7632, R3 ;  /* 0x0000763216037816 */ /* 0x001fc60000000003 */
[----:B------:R-:W-:Y:S01]  /*4440*/  STG.E.U16 desc[UR12][R4.64+0x6], R10 ;  /* 0x0000060a04007986 */ /* 0x000fe2000c10150c */
[----:B------:R-:W-:-:S03]  /*4450*/  PRMT R2, R0, 0x7632, R2 ;  /* 0x0000763200027816 */ /* 0x000fc60000000002 */
[----:B------:R0:W-:Y:S04]  /*4460*/  STG.E.U16 desc[UR12][R4.64+0x2], R3 ;  /* 0x0000020304007986 */ /* 0x0001e8000c10150c */
[----:B------:R2:W-:Y:S04]  /*4470*/  STG.E.U16 desc[UR12][R6.64], R0 ;  /* 0x0000000006007986 */ /* 0x0005e8000c10150c */
[----:B------:R2:W-:Y:S01]  /*4480*/  STG.E.U16 desc[UR12][R6.64+0x2], R2 ;  /* 0x0000020206007986 */ /* 0x0005e2000c10150c */
[----:B0-----:R-:W-:-:S03]  /*4490*/  PRMT R5, R20, 0x7632, R5 ;  /* 0x0000763214057816 */ /* 0x001fc60000000005 */
[----:B------:R2:W-:Y:S04]  /*44a0*/  STG.E.U16 desc[UR12][R6.64+0x4], R20 ;  /* 0x0000041406007986 */ /* 0x0005e8000c10150c */
[----:B------:R2:W-:Y:S01]  /*44b0*/  STG.E.U16 desc[UR12][R6.64+0x6], R5 ;  /* 0x0000060506007986 */ /* 0x0005e2000c10150c */
[----:B------:R-:W-:Y:S05]  /*44c0*/  @!P0 BRA `(.L_x_982) ;  /* 0xffffffc000048947 */ /* 0x000fea000383ffff */
.L_x_969:
        /* <DEDUP_REMOVED lines=11> */
[----:B------:R-:W1:Y:S01]  /*4580*/  S2R R56, SR_TID.X ;  /* 0x0000000000387919 */ /* 0x000e620000002100 */
[----:B--2---:R-:W-:Y:S01]  /*4590*/  HFMA2.MMA R5, -RZ, RZ, 0, 1.1920928955078125e-06 ;  /* 0x00000014ff057435 */ /* 0x004fe200000001ff */
        /* <DEDUP_REMOVED lines=8> */
[----:B------:R-:W-:-:S02]  /*4620*/  SHF.L.U64.HI R3, R3, 0x4, R4 ;  /* 0x0000000403037819 */ /* 0x000fc40000010204 */
[----:B------:R-:W-:Y:S02]  /*4630*/  MOV R4, 0xffffffff ;  /* 0xffffffff00047802 */ /* 0x000fe40000000f00 */
[----:B------:R-:W-:-:S04]  /*4640*/  IADD3 R11, P0, P1, -R2, -0x11, -R0 ;  /* 0xffffffef020b7810 */ /* 0x000fc8000791e900 */
[----:B------:R-:W-:Y:S02]  /*4650*/  IADD3.X R13, ~R3, -0x1, R4, P0, P1 ;  /* 0xffffffff030d7810 */ /* 0x000fe400007e2504 */
[----:B------:R-:W-:-:S03]  /*4660*/  SHF.R.U32.HI R4, RZ, 0x4, R56 ;  /* 0x00000004ff047819 */ /* 0x000fc60000011638 */
[----:B------:R-:W-:Y:S01]  /*4670*/  IMAD.WIDE.U32 R6, R13, -0x33333333, RZ ;  /* 0xcccccccd0d067825 */ /* 0x000fe200078e00ff */
[----:B------:R-:W-:Y:S02]  /*4680*/  VIADDMNMX.U32 R5, R4, R5, 0x20, !PT ;  /* 0x0000002004057446 */ /* 0x000fe40007800005 */
[----:B------:R-:W-:Y:S01]  /*4690*/  LOP3.LUT R10, RZ, R4, RZ, 0x33, !PT ;  /* 0x00000004ff0a7212 */ /* 0x000fe200078e33ff */
[----:B------:R-:W-:-:S03]  /*46a0*/  IMAD.WIDE.U32 R8, P0, R11, -0x33333334, R6 ;  /* 0xcccccccc0b087825 */ /* 0x000fc60007800006 */
[----:B------:R-:W-:Y:S01]  /*46b0*/  IADD3 R5, R5, R10, RZ ;  /* 0x0000000a05057210 */ /* 0x000fe20007ffe0ff */
[----:B------:R-:W-:Y:S01]  /*46c0*/  IMAD.WIDE.U32 R6, R11, -0x33333333, RZ ;  /* 0xcccccccd0b067825 */ /* 0x000fe200078e00ff */
[----:B------:R-:W-:Y:S02]  /*46d0*/  IADD3.X R11, RZ, RZ, RZ, P0, !PT ;  /* 0x000000ffff0b7210 */ /* 0x000fe400007fe4ff */
[----:B------:R-:W-:Y:S02]  /*46e0*/  MOV R10, R9 ;  /* 0x00000009000a7202 */ /* 0x000fe40000000f00 */
[----:B------:R-:W-:Y:S01]  /*46f0*/  IADD3 RZ, P1, R7, R8, RZ ;  /* 0x0000000807ff7210 */ /* 0x000fe20007f3e0ff */
[----:B------:R-:W-:Y:S01]  /*4700*/  IMAD.WIDE.U32 R6, R5, -0x33333333, RZ ;  /* 0xcccccccd05067825 */ /* 0x000fe200078e00ff */
[----:B------:R-:W-:Y:S02]  /*4710*/  ISETP.LT.U32.AND P0, PT, R14, 0x2, PT ;  /* 0x000000020e00780c */ /* 0x000fe40003f01070 */
[----:B------:R-:W-:Y:S01]  /*4720*/  MOV R6, UR9 ;  /* 0x0000000900067c02 */ /* 0x000fe20008000f00 */
[----:B------:R-:W-:Y:S01]  /*4730*/  IMAD.WIDE.U32.X R8, R13, -0x33333334, R10, P1 ;  /* 0xcccccccc0d087825 */ /* 0x000fe200008e040a */
[----:B------:R-:W-:-:S02]  /*4740*/  ISETP.LT.AND.EX P0, PT, R15, RZ, PT, P0 ;  /* 0x000000ff0f00720c */ /* 0x000fc40003f01300 */
[----:B------:R-:W-:Y:S02]  /*4750*/  LEA.HI R50, R7, 0x1, RZ, 0x1c ;  /* 0x0000000107327811 */ /* 0x000fe400078fe0ff */
[----:B------:R-:W-:Y:S02]  /*4760*/  SHF.R.U64 R51, R8, 0x3, R9 ;  /* 0x0000000308337819 */ /* 0x000fe40000001209 */
[----:B------:R-:W-:Y:S02]  /*4770*/  SEL R49, R14, 0x2, P0 ;  /* 0x000000020e317807 */ /* 0x000fe40000000000 */
[----:B------:R-:W-:Y:S02]  /*4780*/  SEL R48, R15, RZ, P0 ;  /* 0x000000ff0f307207 */ /* 0x000fe40000000000 */
[C---:B------:R-:W-:Y:S02]  /*4790*/  IADD3 R7, P0, R0.reuse, 0xa, RZ ;  /* 0x0000000a00077810 */ /* 0x040fe40007f1e0ff */
[----:B------:R-:W-:-:S02]  /*47a0*/  IADD3 R8, P1, R0, 0x14, RZ ;  /* 0x0000001400087810 */ /* 0x000fc40007f3e0ff */
[----:B------:R-:W-:Y:S01]  /*47b0*/  IADD3 R9, P2, R0, 0x1e, RZ ;  /* 0x0000001e00097810 */ /* 0x000fe20007f5e0ff */
[----:B------:R-:W-:Y:S01]  /*47c0*/  IMAD.X R11, RZ, RZ, RZ, P0 ;  /* 0x000000ffff0b7224 */ /* 0x000fe200000e06ff */
[----:B------:R-:W-:Y:S02]  /*47d0*/  IADD3 R51, R51, 0x1, RZ ;  /* 0x0000000133337810 */ /* 0x000fe40007ffe0ff */
[----:B------:R-:W-:Y:S02]  /*47e0*/  SHF.L.U64.HI R48, R49, 0x4, R48 ;  /* 0x0000000431307819 */ /* 0x000fe40000010230 */
[----:B------:R-:W-:Y:S02]  /*47f0*/  LOP3.LUT R10, R56, 0xf, RZ, 0xc0, !PT ;  /* 0x0000000f380a7812 */ /* 0x000fe400078ec0ff */
[----:B------:R-:W-:Y:S02]  /*4800*/  IADD3.X R12, RZ, RZ, RZ, P1, !PT ;  /* 0x000000ffff0c7210 */ /* 0x000fe40000ffe4ff */
[----:B------:R-:W-:-:S02]  /*4810*/  IADD3.X R13, RZ, RZ, RZ, P2, !PT ;  /* 0x000000ffff0d7210 */ /* 0x000fc400017fe4ff */
[----:B------:R-:W-:Y:S02]  /*4820*/  SHF.L.U32 R49, R49, 0x4, RZ ;  /* 0x0000000431317819 */ /* 0x000fe400000006ff */
[----:B------:R-:W-:Y:S02]  /*4830*/  LOP3.LUT R50, R50, 0x3, RZ, 0xc0, !PT ;  /* 0x0000000332327812 */ /* 0x000fe400078ec0ff */
[----:B------:R-:W-:-:S07]  /*4840*/  LOP3.LUT R51, R51, 0x3, RZ, 0xc0, !PT ;  /* 0x0000000333337812 */ /* 0x000fce00078ec0ff */
.L_x_999:
[----:B------:R-:W-:Y:S01]  /*4850*/  ISETP.GT.U32.AND P0, PT, R49, R0, PT ;  /* 0x000000003100720c */ /* 0x000fe20003f04070 */
[----:B------:R-:W-:Y:S01]  /*4860*/  BSSY B0, `(.L_x_983) ;  /* 0x00000ad000007945 */ /* 0x000fe20003800000 */
[----:B0-----:R-:W-:Y:S02]  /*4870*/  MOV R52, RZ ;  /* 0x000000ff00347202 */ /* 0x001fe40000000f00 */
[----:B------:R-:W-:Y:S02]  /*4880*/  ISETP.GT.AND.EX P0, PT, R48, RZ, PT, P0 ;  /* 0x000000ff3000720c */ /* 0x000fe40003f04300 */
[----:B------:R-:W-:-:S11]  /*4890*/  MOV R55, RZ ;  /* 0x000000ff00377202 */ /* 0x000fd60000000f00 */
        /* <DEDUP_REMOVED lines=40> */
.L_x_986:
[----:B------:R-:W-:Y:S05]  /*4b20*/  BSYNC B1 ;  /* 0x0000000000017941 */ /* 0x000fea0003800000 */
.L_x_985:
        /* <DEDUP_REMOVED lines=21> */
.L_x_989:
        /* <DEDUP_REMOVED lines=55> */
.L_x_988:
[----:B------:R-:W-:Y:S05]  /*4ff0*/  BSYNC B1 ;  /* 0x0000000000017941 */ /* 0x000fea0003800000 */
.L_x_987:
        /* <DEDUP_REMOVED lines=35> */
.L_x_991:
[----:B------:R-:W-:Y:S05]  /*5230*/  BSYNC B1 ;  /* 0x0000000000017941 */ /* 0x000fea0003800000 */
.L_x_990:
        /* <DEDUP_REMOVED lines=15> */
.L_x_984:
[----:B------:R-:W-:Y:S05]  /*5330*/  BSYNC B0 ;  /* 0x0000000000007941 */ /* 0x000fea0003800000 */
.L_x_983:
        /* <DEDUP_REMOVED lines=50> */
.L_x_1008:
        /* <DEDUP_REMOVED lines=46> */
.L_x_1018:
        /* <DEDUP_REMOVED lines=41> */
.L_x_1028:
[----:B--2---:R-:W-:Y:S01]  /*5bd0*/  FADD.FTZ R15, R14, R30 ;  /* 0x0000001e0e0f7221 */ /* 0x004fe20000010000 */
[----:B------:R-:W-:-:S04]  /*5be0*/  @!P1 F2FP.BF16.F32.PACK_AB R14, RZ, R24 ;  /* 0x00000018ff0e923e */ /* 0x000fc800000010ff */
[----:B------:R-:W-:Y:S01]  /*5bf0*/  @!P1 F2FP.BF16.F32.PACK_AB R15, RZ, R15 ;  /* 0x0000000fff0f923e */ /* 0x000fe200000010ff */
[----:B------:R3:W-:Y:S03]  /*5c00*/  @!P1 STG.E.U16 desc[UR12][R16.64+0x50], R14 ;  /* 0x0000500e10009986 */ /* 0x0007e6000c10150c */
[----:B------:R-:W-:Y:S02]  /*5c10*/  PRMT R20, R15, 0x7610, R20 ;  /* 0x000076100f147816 */ /* 0x000fe40000000014 */
[----:B------:R-:W-:-:S03]  /*5c20*/  LEA.HI R15, R56, 0x3c, RZ, 0x1c ;  /* 0x0000003c380f7811 */ /* 0x000fc600078fe0ff */
[----:B------:R3:W-:Y:S04]  /*5c30*/  @!P1 STG.E.U16 desc[UR12][R18.64+0x50], R20 ;  /* 0x0000501412009986 */ /* 0x0007e8000c10150c */
.L_x_994:
[----:B------:R-:W-:Y:S05]  /*5c40*/  BSYNC B0 ;  /* 0x0000000000007941 */ /* 0x000fea0003800000 */
.L_x_993:
[----:B------:R-:W-:-:S13]  /*5c50*/  ISETP.GE.U32.AND P0, PT, R5, 0x3c, PT ;  /* 0x0000003c0500780c */ /* 0x000fda0003f06070 */
[----:B------:R-:W-:Y:S05]  /*5c60*/  @!P0 BRA `(.L_x_992) ;  /* 0x0000000800b08947 */ /* 0x000fea0003800000 */
[----:B------:R-:W-:Y:S01]  /*5c70*/  ISETP.GT.U32.AND P0, PT, R10, 0x9, PT ;  /* 0x000000090a00780c */ /* 0x000fe20003f04070 */
[----:B-123--:R-:W-:Y:S01]  /*5c80*/  HFMA2.MMA R16, -RZ, RZ, 0, 0 ;  /* 0x00000000ff107435 */ /* 0x00efe200000001ff */
[----:B------:R-:W-:-:S11]  /*5c90*/  UMOV UR5, 0xffff ;  /* 0x0000ffff00057882 */ /* 0x000fd60000000000 */
[C---:B0-----:R-:W-:Y:S02]  /*5ca0*/  @!P0 SHF.L.U32 R14, R10.reuse, 0x1, RZ ;  /* 0x000000010a0e8819 */ /* 0x041fe400000006ff */
[----:B------:R-:W-:Y:S02]  /*5cb0*/  @!P0 LEA R17, R10, UR4, 0x7 ;  /* 0x000000040a118c11 */ /* 0x000fe4000f8e38ff */
[----:B------:R-:W-:-:S04]  /*5cc0*/  @!P0 LOP3.LUT R14, R15, R14, RZ, 0x3c, !PT ;  /* 0x0000000e0f0e8212 */ /* 0x000fc800078e3cff */
[----:B------:R-:W-:Y:S02]  /*5cd0*/  @!P0 LEA R17, R14, R17, 0x2 ;  /* 0x000000110e118211 */ /* 0x000fe400078e10ff */
[----:B------:R-:W-:-:S03]  /*5ce0*/  MOV R14, RZ ;  /* 0x000000ff000e7202 */ /* 0x000fc60000000f00 */
        /* <DEDUP_REMOVED lines=10> */
[----:B------:R-:W-:Y:S02]  /*5d90*/  @!P0 SHF.L.U32 R22, R10, 0x1, RZ ;  /* 0x000000010a168819 */ /* 0x000fe400000006ff */
[----:B------:R-:W-:Y:S02]  /*5da0*/  @!P0 LEA R18, R18, R23, 0x2 ;  /* 0x0000001712128211 */ /* 0x000fe400078e10ff */
[----:B------:R-:W-:-:S02]  /*5db0*/  @!P0 IADD3 R21, R15, 0x28, RZ ;  /* 0x000000280f158810 */ /* 0x000fc40007ffe0ff */
[C---:B------:R-:W-:Y:S01]  /*5dc0*/  @!P0 LEA R24, R10.reuse, UR4, 0x7 ;  /* 0x000000040a188c11 */ /* 0x040fe2000f8e38ff */
[----:B------:R-:W3:Y:S01]  /*5dd0*/  @!P0 LDS R20, [R18] ;  /* 0x0000000012148984 */ /* 0x000ee20000000800 */
[----:B------:R-:W-:Y:S02]  /*5de0*/  @!P0 LOP3.LUT R21, R21, R22, RZ, 0x3c, !PT ;  /* 0x0000001615158212 */ /* 0x000fe400078e3cff */
[----:B0-----:R-:W-:Y:S02]  /*5df0*/  MOV R17, 0xffff ;  /* 0x0000ffff00117802 */ /* 0x001fe40000000f00 */
[----:B------:R-:W-:Y:S02]  /*5e00*/  @!P0 LEA R22, R21, R24, 0x2 ;  /* 0x0000001815168211 */ /* 0x000fe400078e10ff */
[----:B------:R0:W-:Y:S01]  /*5e10*/  @!P0 LDS R21, [R18+0x500] ;  /* 0x0005000012158984 */ /* 0x0001e20000000800 */
[----:B------:R-:W-:Y:S02]  /*5e20*/  @!P0 IADD3 R23, R15, 0x3c, RZ ;  /* 0x0000003c0f178810 */ /* 0x000fe40007ffe0ff */
[C---:B------:R-:W-:Y:S01]  /*5e30*/  @!P0 SHF.L.U32 R24, R10.reuse, 0x1, RZ ;  /* 0x000000010a188819 */ /* 0x040fe200000006ff */
[----:B------:R-:W-:Y:S01]  /*5e40*/  @!P0 LDS R38, [R22+0x500] ;  /* 0x0005000016268984 */ /* 0x000fe20000000800 */
[----:B------:R-:W-:-:S02]  /*5e50*/  @!P0 LEA R30, R10, UR4, 0x7 ;  /* 0x000000040a1e8c11 */ /* 0x000fc4000f8e38ff */
[----:B------:R-:W-:Y:S01]  /*5e60*/  @!P0 LOP3.LUT R23, R23, R24, RZ, 0x3c, !PT ;  /* 0x0000001817178212 */ /* 0x000fe200078e3cff */
[----:B------:R-:W-:Y:S01]  /*5e70*/  @!P0 LDS R37, [R22] ;  /* 0x0000000016258984 */ /* 0x000fe20000000800 */
[----:B------:R-:W-:Y:S02]  /*5e80*/  MOV R29, 0xffff ;  /* 0x0000ffff001d7802 */ /* 0x000fe40000000f00 */
[----:B------:R-:W-:Y:S01]  /*5e90*/  @!P0 LEA R39, R23, R30, 0x2 ;  /* 0x0000001e17278211 */ /* 0x000fe200078e10ff */
[----:B-1----:R-:W1:Y:S01]  /*5ea0*/  SHFL.BFLY PT, R17, R16, 0x8, 0x101f ;  /* 0x0d101f0010117f89 */ /* 0x002e6200000e0000 */
[----:B------:R-:W-:Y:S02]  /*5eb0*/  MOV R23, RZ ;  /* 0x000000ff00177202 */ /* 0x000fe40000000f00 */
[----:B------:R-:W-:Y:S01]  /*5ec0*/  MOV R24, RZ ;  /* 0x000000ff00187202 */ /* 0x000fe20000000f00 */
[----:B--2---:R-:W2:Y:S01]  /*5ed0*/  SHFL.BFLY PT, R30, R14, 0x8, 0x101f ;  /* 0x0d101f000e1e7f89 */ /* 0x004ea200000e0000 */
[----:B------:R-:W-:-:S02]  /*5ee0*/  MOV R34, RZ ;  /* 0x000000ff00227202 */ /* 0x000fc40000000f00 */
[----:B------:R-:W-:Y:S01]  /*5ef0*/  MOV R35, 0xffff ;  /* 0x0000ffff00237802 */ /* 0x000fe20000000f00 */
[----:B------:R-:W4:Y:S01]  /*5f00*/  @!P0 LDS R22, [R39] ;  /* 0x0000000027168984 */ /* 0x000f220000000800 */
[----:B0-----:R-:W-:Y:S02]  /*5f10*/  MOV R18, RZ ;  /* 0x000000ff00127202 */ /* 0x001fe40000000f00 */
[----:B------:R-:W-:Y:S02]  /*5f20*/  MOV R28, 0xffff ;  /* 0x0000ffff001c7802 */ /* 0x000fe40000000f00 */
[----:B------:R-:W-:Y:S02]  /*5f30*/  MOV R26, 0xffff ;  /* 0x0000ffff001a7802 */ /* 0x000fe40000000f00 */
[----:B------:R-:W-:Y:S02]  /*5f40*/  MOV R41, 0xffff ;  /* 0x0000ffff00297802 */ /* 0x000fe40000000f00 */
[----:B------:R-:W-:-:S02]  /*5f50*/  MOV R43, 0xffff ;  /* 0x0000ffff002b7802 */ /* 0x000fc40000000f00 */
[----:B---3--:R-:W-:Y:S02]  /*5f60*/  @!P0 MOV R32, R20 ;  /* 0x0000001400208202 */ /* 0x008fe40000000f00 */
[----:B------:R0:W-:Y:S01]  /*5f70*/  @!P0 LDS R20, [R39+0x500] ;  /* 0x0005000027148984 */ /* 0x0001e20000000800 */
[----:B-1----:R-:W-:Y:S01]  /*5f80*/  FADD.FTZ R25, R17, R16 ;  /* 0x0000001011197221 */ /* 0x002fe20000010000 */
[----:B------:R-:W-:Y:S02]  /*5f90*/  MOV R16, 0xffff ;  /* 0x0000ffff00107802 */ /* 0x000fe40000000f00 */
[----:B------:R-:W1:Y:S01]  /*5fa0*/  SHFL.BFLY PT, R31, R32, 0x8, 0x101f ;  /* 0x0d101f00201f7f89 */ /* 0x000e6200000e0000 */
[----:B------:R-:W-:Y:S01]  /*5fb0*/  @!P0 MOV R34, R21 ;  /* 0x0000001500228202 */ /* 0x000fe20000000f00 */
[----:B--2---:R-:W-:Y:S01]  /*5fc0*/  FADD.FTZ R17, R30, R14 ;  /* 0x0000000e1e117221 */ /* 0x004fe20000010000 */
[----:B------:R-:W-:Y:S01]  /*5fd0*/  MOV R30, 0xffff ;  /* 0x0000ffff001e7802 */ /* 0x000fe20000000f00 */
[----:B------:R-:W2:Y:S01]  /*5fe0*/  SHFL.BFLY PT, R16, R25, 0x4, 0x101f ;  /* 0x0c901f0019107f89 */ /* 0x000ea200000e0000 */
[----:B------:R-:W-:-:S02]  /*5ff0*/  @!P0 MOV R23, R38 ;  /* 0x0000002600178202 */ /* 0x000fc40000000f00 */
[----:B------:R-:W-:Y:S01]  /*6000*/  MOV R38, 0xffff ;  /* 0x0000ffff00267802 */ /* 0x000fe20000000f00 */
[----:B------:R-:W3:Y:S01]  /*6010*/  SHFL.BFLY PT, R33, R34, 0x8, 0x101f ;  /* 0x0d101f0022217f89 */ /* 0x000ee200000e0000 */
[----:B------:R-:W-:Y:S02]  /*6020*/  @!P0 MOV R24, R37 ;  /* 0x0000002500188202 */ /* 0x000fe40000000f00 */
[----:B------:R-:W-:Y:S01]  /*6030*/  MOV R37, 0xffff ;  /* 0x0000ffff00257802 */ /* 0x000fe20000000f00 */
[----:B------:R-:W5:Y:S01]  /*6040*/  SHFL.BFLY PT, R30, R17, 0x4, 0x101f ;  /* 0x0c901f00111e7f89 */ /* 0x000f6200000e0000 */
[----:B------:R-:W-:Y:S02]  /*6050*/  MOV R21, RZ ;  /* 0x000000ff00157202 */ /* 0x000fe40000000f00 */
[----:B0-----:R-:W-:Y:S01]  /*6060*/  MOV R39, 0xffff ;  /* 0x0000ffff00277802 */ /* 0x001fe20000000f00 */
[----:B------:R-:W0:Y:S04]  /*6070*/  SHFL.BFLY PT, R38, R23, 0x8, 0x101f ;  /* 0x0d101f0017267f89 */ /* 0x000e2800000e0000 */
[----:B------:R-:W0:Y:S01]  /*6080*/  SHFL.BFLY PT, R37, R24, 0x8, 0x101f ;  /* 0x0d101f0018257f89 */ /* 0x000e2200000e0000 */
[----:B----4-:R-:W-:Y:S01]  /*6090*/  @!P0 MOV R21, R22 ;  /* 0x0000001600158202 */ /* 0x010fe20000000f00 */
[----:B------:R-:W-:-:S02]  /*60a0*/  IMAD.MOV.U32 R22, RZ, RZ, 0xffff ;  /* 0x0000ffffff167424 */ /* 0x000fc400078e00ff */
[----:B-1----:R-:W-:Y:S02]  /*60b0*/  FADD.FTZ R31, R31, R32 ;  /* 0x000000201f1f7221 */ /* 0x002fe40000010000 */
[----:B------:R-:W1:Y:S01]  /*60c0*/  SHFL.BFLY PT, R42, R21, 0x8, 0x101f ;  /* 0x0d101f00152a7f89 */ /* 0x000e6200000e0000 */
[----:B--2---:R-:W-:Y:S01]  /*60d0*/  FADD.FTZ R19, R25, R16 ;  /* 0x0000001019137221 */ /* 0x004fe20000010000 */
[----:B---3--:R-:W-:-:S04]  /*60e0*/  FADD.FTZ R33, R33, R34 ;  /* 0x0000002221217221 */ /* 0x008fc80000010000 */
[----:B------:R-:W2:Y:S01]  /*60f0*/  SHFL.BFLY PT, R16, R19, 0x2, 0x101f ;  /* 0x0c501f0013107f89 */ /* 0x000ea200000e0000 */
[----:B------:R-:W-:Y:S02]  /*6100*/  MOV R34, 0xffff ;  /* 0x0000ffff00227802 */ /* 0x000fe40000000f00 */
[----:B------:R-:W-:Y:S01]  /*6110*/  @!P0 MOV R18, R20 ;  /* 0x0000001400128202 */ /* 0x000fe20000000f00 */
[----:B-----5:R-:W-:Y:S01]  /*6120*/  FADD.FTZ R14, R17, R30 ;  /* 0x0000001e110e7221 */ /* 0x020fe20000010000 */
[----:B------:R-:W-:Y:S01]  /*6130*/  MOV R20, 0xffff ;  /* 0x0000ffff00147802 */ /* 0x000fe20000000f00 */
[----:B0-----:R-:W-:Y:S01]  /*6140*/  FADD.FTZ R32, R38, R23 ;  /* 0x0000001726207221 */ /* 0x001fe20000010000 */
[----:B------:R-:W-:Y:S02]  /*6150*/  MOV R23, 0xffff ;  /* 0x0000ffff00177802 */ /* 0x000fe40000000f00 */
[----:B------:R-:W-:Y:S01]  /*6160*/  MOV R17, 0xffff ;  /* 0x0000ffff00117802 */ /* 0x000fe20000000f00 */
[----:B------:R-:W-:Y:S01]  /*6170*/  FADD.FTZ R25, R37, R24 ;  /* 0x0000001825197221 */ /* 0x000fe20000010000 */
[----:B------:R-:W-:Y:S01]  /*6180*/  MOV R24, 0xffff ;  /* 0x0000ffff00187802 */ /* 0x000fe20000000f00 */
[----:B------:R-:W0:Y:S01]  /*6190*/  SHFL.BFLY PT, R20, R31, 0x4, 0x101f ;  /* 0x0c901f001f147f89 */ /* 0x000e2200000e0000 */
[----:B------:R-:W-:-:S03]  /*61a0*/  ISETP.NE.AND P0, PT, R10, RZ, PT ;  /* 0x000000ff0a00720c */ /* 0x000fc60003f05270 */
[----:B------:R-:W3:Y:S01]  /*61b0*/  SHFL.BFLY PT, R23, R18, 0x8, 0x101f ;  /* 0x0d101f0012177f89 */ /* 0x000ee200000e0000 */
[----:B-1----:R-:W-:Y:S01]  /*61c0*/  FADD.FTZ R42, R42, R21 ;  /* 0x000000152a2a7221 */ /* 0x002fe20000010000 */
[----:B------:R-:W-:Y:S02]  /*61d0*/  MOV R21, 0xffff ;  /* 0x0000ffff00157802 */ /* 0x000fe40000000f00 */
[----:B------:R-:W1:Y:S01]  /*61e0*/  SHFL.BFLY PT, R36, R33, 0x4, 0x101f ;  /* 0x0c901f0021247f89 */ /* 0x000e6200000e0000 */
[----:B--2---:R-:W-:-:S03]  /*61f0*/  FADD.FTZ R16, R19, R16 ;  /* 0x0000001013107221 */ /* 0x004fc60000010000 */
[----:B------:R-:W2:Y:S01]  /*6200*/  SHFL.BFLY PT, R38, R25, 0x4, 0x101f ;  /* 0x0c901f0019267f89 */ /* 0x000ea200000e0000 */
[----:B------:R-:W-:-:S03]  /*6210*/  MOV R19, 0xffff ;  /* 0x0000ffff00137802 */ /* 0x000fc60000000f00 */
[----:B------:R-:W4:Y:S04]  /*6220*/  SHFL.BFLY PT, R37, R32, 0x4, 0x101f ;  /* 0x0c901f0020257f89 */ /* 0x000f2800000e0000 */
[----:B------:R-:W5:Y:S01]  /*6230*/  SHFL.BFLY PT, R30, R14, 0x2, 0x101f ;  /* 0x0c501f000e1e7f89 */ /* 0x000f6200000e0000 */
[----:B0-----:R-:W-:Y:S01]  /*6240*/  FADD.FTZ R35, R31, R20 ;  /* 0x000000141f237221 */ /* 0x001fe20000010000 */
[----:B------:R-:W-:Y:S02]  /*6250*/  MOV R20, 0xffff ;  /* 0x0000ffff00147802 */ /* 0x000fe40000000f00 */
[----:B------:R-:W0:Y:S01]  /*6260*/  SHFL.BFLY PT, R41, R42, 0x4, 0x101f ;  /* 0x0c901f002a297f89 */ /* 0x000e2200000e0000 */
[----:B---3--:R-:W-:Y:S01]  /*6270*/  FADD.FTZ R31, R23, R18 ;  /* 0x00000012171f7221 */ /* 0x008fe20000010000 */
[----:B------:R-:W-:Y:S01]  /*6280*/  IMAD.MOV.U32 R18, RZ, RZ, 0xffff ;  /* 0x0000ffffff127424 */ /* 0x000fe200078e00ff */
[----:B------:R-:W-:Y:S01]  /*6290*/  MOV R23, 0xffff ;  /* 0x0000ffff00177802 */ /* 0x000fe20000000f00 */
[----:B------:R-:W3:Y:S01]  /*62a0*/  SHFL.BFLY PT, R19, R16, 0x1, 0x101f ;  /* 0x0c301f0010137f89 */ /* 0x000ee200000e0000 */
[----:B-1----:R-:W-:Y:S01]  /*62b0*/  FADD.FTZ R36, R33, R36 ;  /* 0x0000002421247221 */ /* 0x002fe20000010000 */
[----:B------:R-:W-:-:S02]  /*62c0*/  MOV R33, 0xffff ;  /* 0x0000ffff00217802 */ /* 0x000fc40000000f00 */
[----:B------:R-:W1:Y:S01]  /*62d0*/  SHFL.BFLY PT, R18, R35, 0x2, 0x101f ;  /* 0x0c501f0023127f89 */ /* 0x000e6200000e0000 */
[----:B--2---:R-:W-:-:S03]  /*62e0*/  FADD.FTZ R38, R25, R38 ;  /* 0x0000002619267221 */ /* 0x004fc60000010000 */
[----:B------:R-:W2:Y:S01]  /*62f0*/  SHFL.BFLY PT, R21, R36, 0x2, 0x101f ;  /* 0x0c501f0024157f89 */ /* 0x000ea200000e0000 */
[----:B----4-:R-:W-:Y:S01]  /*6300*/  FADD.FTZ R37, R32, R37 ;  /* 0x0000002520257221 */ /* 0x010fe20000010000 */
[----:B------:R-:W-:Y:S02]  /*6310*/  MOV R32, 0xffff ;  /* 0x0000ffff00207802 */ /* 0x000fe40000000f00 */
[----:B------:R-:W4:Y:S01]  /*6320*/  SHFL.BFLY PT, R23, R38, 0x2, 0x101f ;  /* 0x0c501f0026177f89 */ /* 0x000f2200000e0000 */
[----:B-----5:R-:W-:Y:S01]  /*6330*/  FADD.FTZ R17, R14, R30 ;  /* 0x0000001e0e117221 */ /* 0x020fe20000010000 */
[----:B------:R-:W-:Y:S02]  /*6340*/  MOV R14, 0xffff ;  /* 0x0000ffff000e7802 */ /* 0x000fe40000000f00 */
[----:B------:R-:W5:Y:S01]  /*6350*/  SHFL.BFLY PT, R24, R37, 0x2, 0x101f ;  /* 0x0c501f0025187f89 */ /* 0x000f6200000e0000 */
[----:B0-----:R-:W-:-:S03]  /*6360*/  FADD.FTZ R42, R42, R41 ;  /* 0x000000292a2a7221 */ /* 0x001fc60000010000 */
[----:B------:R-:W0:Y:S01]  /*6370*/  SHFL.BFLY PT, R20, R31, 0x4, 0x101f ;  /* 0x0c901f001f147f89 */ /* 0x000e2200000e0000 */
[----:B------:R-:W-:-:S03]  /*6380*/  IADD3 R41, R15, R6, RZ ;  /* 0x000000060f297210 */ /* 0x000fc60007ffe0ff */
[----:B------:R-:W0:Y:S01]  /*6390*/  SHFL.BFLY PT, R14, R17, 0x1, 0x101f ;  /* 0x0c301f00110e7f89 */ /* 0x000e2200000e0000 */
[----:B---3--:R-:W-:Y:S01]  /*63a0*/  FADD.FTZ R16, R16, R19 ;  /* 0x0000001310107221 */ /* 0x008fe20000010000 */
[----:B-1----:R-:W-:Y:S02]  /*63b0*/  FADD.FTZ R35, R35, R18 ;  /* 0x0000001223237221 */ /* 0x002fe40000010000 */
[----:B------:R-:W1:Y:S02]  /*63c0*/  SHFL.BFLY PT, R43, R42, 0x2, 0x101f ;  /* 0x0c501f002a2b7f89 */ /* 0x000e6400000e0000 */
[----:B------:R-:W-:Y:S01]  /*63d0*/  @!P0 F2FP.BF16.F32.PACK_AB R30, RZ, R16 ;  /* 0x00000010ff1e823e */ /* 0x000fe200000010ff */
[----:B------:R-:W3:Y:S01]  /*63e0*/  @!P0 LDC.64 R18, c[0x0][0x220] ;  /* 0x00008800ff128b82 */ /* 0x000ee20000000a00 */
[----:B--2---:R-:W-:Y:S01]  /*63f0*/  FADD.FTZ R36, R36, R21 ;  /* 0x0000001524247221 */ /* 0x004fe20000010000 */
[----:B------:R-:W2:Y:S01]  /*6400*/  SHFL.BFLY PT, R34, R35, 0x1, 0x101f ;  /* 0x0c301f0023227f89 */ /* 0x000ea200000e0000 */
[----:B----4-:R-:W-:-:S03]  /*6410*/  FADD.FTZ R38, R38, R23 ;  /* 0x0000001726267221 */ /* 0x010fc60000010000 */
[----:B------:R-:W4:Y:S02]  /*6420*/  SHFL.BFLY PT, R33, R36, 0x1, 0x101f ;  /* 0x0c301f0024217f89 */ /* 0x000f2400000e0000 */
[----:B------:R-:W4:Y:S01]  /*6430*/  @!P0 LDC.64 R22, c[0x0][0x220] ;  /* 0x00008800ff168b82 */ /* 0x000f220000000a00 */
[----:B-----5:R-:W-:Y:S01]  /*6440*/  FADD.FTZ R37, R37, R24 ;  /* 0x0000001825257221 */ /* 0x020fe20000010000 */
[----:B------:R-:W5:Y:S01]  /*6450*/  SHFL.BFLY PT, R39, R38, 0x1, 0x101f ;  /* 0x0c301f0026277f89 */ /* 0x000f6200000e0000 */
[----:B0-----:R-:W-:-:S03]  /*6460*/  FADD.FTZ R31, R31, R20 ;  /* 0x000000141f1f7221 */ /* 0x001fc60000010000 */
[----:B------:R-:W0:Y:S02]  /*6470*/  SHFL.BFLY PT, R40, R37, 0x1, 0x101f ;  /* 0x0c301f0025287f89 */ /* 0x000e2400000e0000 */
[----:B------:R-:W0:Y:S01]  /*6480*/  @!P0 LDC.64 R24, c[0x0][0x218] ;  /* 0x00008600ff188b82 */ /* 0x000e220000000a00 */
[----:B------:R-:W-:Y:S01]  /*6490*/  FADD.FTZ R44, R17, R14 ;  /* 0x0000000e112c7221 */ /* 0x000fe20000010000 */
[----:B------:R-:W0:Y:S04]  /*64a0*/  SHFL.BFLY PT, R32, R31, 0x2, 0x101f ;  /* 0x0c501f001f207f89 */ /* 0x000e2800000e0000 */
[----:B------:R-:W-:Y:S01]  /*64b0*/  @!P0 F2FP.BF16.F32.PACK_AB R44, RZ, R44 ;  /* 0x0000002cff2c823e */ /* 0x000fe200000010ff */
[----:B-1----:R-:W-:Y:S01]  /*64c0*/  FADD.FTZ R42, R42, R43 ;  /* 0x0000002b2a2a7221 */ /* 0x002fe20000010000 */
[----:B------:R-:W1:Y:S01]  /*64d0*/  @!P0 LDC.64 R20, c[0x0][0x218] ;  /* 0x00008600ff148b82 */ /* 0x000e620000000a00 */
[----:B---3--:R-:W-:-:S04]  /*64e0*/  @!P0 IMAD.WIDE R18, R41, 0x2, R18 ;  /* 0x0000000229128825 */ /* 0x008fc800078e0212 */
[----:B--2---:R-:W-:Y:S01]  /*64f0*/  FADD.FTZ R34, R35, R34 ;  /* 0x0000002223227221 */ /* 0x004fe20000010000 */
[----:B------:R-:W-:Y:S01]  /*6500*/  MOV R35, 0xffff ;  /* 0x0000ffff00237802 */ /* 0x000fe20000000f00 */
[----:B----4-:R-:W-:Y:S01]  /*6510*/  FADD.FTZ R33, R36, R33 ;  /* 0x0000002124217221 */ /* 0x010fe20000010000 */
[----:B------:R-:W2:Y:S01]  /*6520*/  @!P0 LDC.64 R16, c[0x0][0x218] ;  /* 0x00008600ff108b82 */ /* 0x000ea20000000a00 */
[----:B------:R-:W-:-:S04]  /*6530*/  @!P0 IMAD.WIDE R22, R41, 0x2, R22 ;  /* 0x0000000229168825 */ /* 0x000fc800078e0216 */
[----:B-----5:R-:W-:Y:S01]  /*6540*/  FADD.FTZ R38, R38, R39 ;  /* 0x0000002726267221 */ /* 0x020fe20000010000 */
[----:B------:R-:W3:Y:S01]  /*6550*/  SHFL.BFLY PT, R35, R42, 0x1, 0x101f ;  /* 0x0c301f002a237f89 */ /* 0x000ee200000e0000 */
[----:B0-----:R-:W-:-:S03]  /*6560*/  FADD.FTZ R37, R37, R40 ;  /* 0x0000002825257221 */ /* 0x001fc60000010000 */
[----:B------:R-:W-:Y:S01]  /*6570*/  @!P0 F2FP.BF16.F32.PACK_AB R26, RZ, R38 ;  /* 0x00000026ff1a823e */ /* 0x000fe200000010ff */
[----:B------:R-:W0:Y:S01]  /*6580*/  @!P0 LDC.64 R14, c[0x0][0x220] ;  /* 0x00008800ff0e8b82 */ /* 0x000e220000000a00 */
[----:B------:R-:W-:-:S04]  /*6590*/  @!P0 IMAD.WIDE R24, R41, 0x2, R24 ;  /* 0x0000000229188825 */ /* 0x000fc800078e0218 */
[----:B------:R-:W-:Y:S01]  /*65a0*/  FADD.FTZ R31, R31, R32 ;  /* 0x000000201f1f7221 */ /* 0x000fe20000010000 */
[----:B------:R4:W-:Y:S01]  /*65b0*/  @!P0 STG.E.U16 desc[UR12][R24.64], R30 ;  /* 0x0000001e18008986 */ /* 0x0009e2000c10150c */
[----:B-1----:R-:W-:-:S03]  /*65c0*/  @!P0 IMAD.WIDE R20, R41, 0x2, R20 ;  /* 0x0000000229148825 */ /* 0x002fc600078e0214 */
[----:B------:R1:W-:Y:S01]  /*65d0*/  @!P0 STG.E.U16 desc[UR12][R22.64], R44 ;  /* 0x0000002c16008986 */ /* 0x0003e2000c10150c */
[----:B--2---:R-:W-:Y:S01]  /*65e0*/  @!P0 IMAD.WIDE R16, R41, 0x2, R16 ;  /* 0x0000000229108825 */ /* 0x004fe200078e0210 */
[----:B----4-:R-:W-:-:S03]  /*65f0*/  @!P0 F2FP.BF16.F32.PACK_AB R25, RZ, R33 ;  /* 0x00000021ff19823e */ /* 0x010fc600000010ff */
[----:B---3--:R-:W-:Y:S01]  /*6600*/  FADD.FTZ R35, R42, R35 ;  /* 0x000000232a237221 */ /* 0x008fe20000010000 */
[----:B------:R-:W-:Y:S02]  /*6610*/  MOV R30, 0xffff ;  /* 0x0000ffff001e7802 */ /* 0x000fe40000000f00 */
[----:B-1----:R-:W-:Y:S02]  /*6620*/  @!P0 F2FP.BF16.F32.PACK_AB R23, RZ, R34 ;  /* 0x00000022ff17823e */ /* 0x002fe400000010ff */
[----:B------:R-:W-:Y:S01]  /*6630*/  @!P0 F2FP.BF16.F32.PACK_AB R33, RZ, R37 ;  /* 0x00000025ff21823e */ /* 0x000fe200000010ff */
[----:B0-----:R-:W-:Y:S01]  /*6640*/  @!P0 IMAD.WIDE R14, R41, 0x2, R14 ;  /* 0x00000002290e8825 */ /* 0x001fe200078e020e */
[----:B------:R0:W1:Y:S04]  /*6650*/  SHFL.BFLY PT, R30, R31, 0x1, 0x101f ;  /* 0x0c301f001f1e7f89 */ /* 0x00006800000e0000 */
[----:B------:R0:W-:Y:S04]  /*6660*/  @!P0 STG.E.U16 desc[UR12][R20.64+0x28], R23 ;  /* 0x0000281714008986 */ /* 0x0001e8000c10150c */
[----:B------:R0:W-:Y:S04]  /*6670*/  @!P0 STG.E.U16 desc[UR12][R18.64+0x28], R25 ;  /* 0x0000281912008986 */ /* 0x0001e8000c10150c */
[----:B------:R0:W-:Y:S04]  /*6680*/  @!P0 STG.E.U16 desc[UR12][R16.64+0x50], R26 ;  /* 0x0000501a10008986 */ /* 0x0001e8000c10150c */
[----:B------:R0:W-:Y:S02]  /*6690*/  @!P0 STG.E.U16 desc[UR12][R14.64+0x50], R33 ;  /* 0x000050210e008986 */ /* 0x0001e4000c10150c */
.L_x_1062:
        /* <DEDUP_REMOVED lines=9> */
.L_x_992:
        /* <DEDUP_REMOVED lines=8> */
.L_x_995:
[----:B------:R-:W-:Y:S01]  /*67b0*/  HFMA2.MMA R28, -RZ, RZ, 0, 4.76837158203125e-07 ;  /* 0x00000008ff1c7435 */ /* 0x000fe200000001ff */
[----:B-1----:R-:W-:Y:S01]  /*67c0*/  MOV R29, R14 ;  /* 0x0000000e001d7202 */ /* 0x002fe20000000f00 */
[----:B------:R-:W-:Y:S01]  /*67d0*/  IMAD.MOV.U32 R27, RZ, RZ, 0x101f ;  /* 0x0000101fff1b7424 */ /* 0x000fe200078e00ff */
[----:B------:R-:W-:-:S08]  /*67e0*/  MOV R26, 0xffff ;  /* 0x0000ffff001a7802 */ /* 0x000fd00000000f00 */
[----:B0-2---:R-:W-:Y:S05]  /*67f0*/  WARPSYNC.COLLECTIVE R26, `(.L_x_1000) ;  /* 0x000000001a087348 */ /* 0x005fea0003c00000 */
[----:B------:R1:W3:Y:S02]  /*6800*/  SHFL.BFLY P2, R30, R29, R28, R27 ;  /* 0x0c00001c1d1e7389 */ /* 0x0002e4000004001b */
[----:B0123--:R-:W-:Y:S01]  /*6810*/  ENDCOLLECTIVE ;  /* 0x000000000000791b */ /* 0x00ffe20003800000 */
.L_x_1000:
[----:B------:R-:W-:Y:S02]  /*6820*/  MOV R29, R15 ;  /* 0x0000000f001d7202 */ /* 0x000fe40000000f00 */
[----:B------:R-:W-:-:S07]  /*6830*/  MOV R17, R30 ;  /* 0x0000001e00117202 */ /* 0x000fce0000000f00 */
[----:B------:R-:W-:Y:S05]  /*6840*/  WARPSYNC.COLLECTIVE R26, `(.L_x_1001) ;  /* 0x000000001a087348 */ /* 0x000fea0003c00000 */
[----:B------:R0:W1:Y:S02]  /*6850*/  SHFL.BFLY P2, R30, R29, R28, R27 ;  /* 0x0c00001c1d1e7389 */ /* 0x000064000004001b */
[----:B01----:R-:W-:Y:S01]  /*6860*/  ENDCOLLECTIVE ;  /* 0x000000000000791b */ /* 0x003fe20003800000 */
.L_x_1001:
[----:B------:R-:W-:Y:S01]  /*6870*/  FADD.FTZ R17, R17, R14 ;  /* 0x0000000e11117221 */ /* 0x000fe20000010000 */
[----:B------:R-:W-:-:S04]  /*6880*/  HFMA2.MMA R28, -RZ, RZ, 0, 2.384185791015625e-07 ;  /* 0x00000004ff1c7435 */ /* 0x000fc800000001ff */
[----:B------:R-:W-:Y:S02]  /*6890*/  MOV R29, R17 ;  /* 0x00000011001d7202 */ /* 0x000fe40000000f00 */
[----:B------:R-:W-:-:S07]  /*68a0*/  MOV R16, R30 ;  /* 0x0000001e00107202 */ /* 0x000fce0000000f00 */
[----:B------:R-:W-:Y:S05]  /*68b0*/  WARPSYNC.COLLECTIVE R26, `(.L_x_1002) ;  /* 0x000000001a087348 */ /* 0x000fea0003c00000 */
[----:B------:R0:W1:Y:S02]  /*68c0*/  SHFL.BFLY P2, R30, R29, R28, R27 ;  /* 0x0c00001c1d1e7389 */ /* 0x000064000004001b */
[----:B01----:R-:W-:Y:S01]  /*68d0*/  ENDCOLLECTIVE ;  /* 0x000000000000791b */ /* 0x003fe20003800000 */
.L_x_1002:
[----:B------:R-:W-:-:S05]  /*68e0*/  FADD.FTZ R16, R16, R15 ;  /* 0x0000000f10107221 */ /* 0x000fca0000010000 */
[----:B------:R-:W-:Y:S02]  /*68f0*/  MOV R29, R16 ;  /* 0x00000010001d7202 */ /* 0x000fe40000000f00 */
[----:B------:R-:W-:-:S07]  /*6900*/  MOV R18, R30 ;  /* 0x0000001e00127202 */ /* 0x000fce0000000f00 */
[----:B------:R-:W-:Y:S05]  /*6910*/  WARPSYNC.COLLECTIVE R26, `(.L_x_1003) ;  /* 0x000000001a087348 */ /* 0x000fea0003c00000 */
[----:B------:R0:W1:Y:S02]  /*6920*/  SHFL.BFLY P2, R30, R29, R28, R27 ;  /* 0x0c00001c1d1e7389 */ /* 0x000064000004001b */
[----:B01----:R-:W-:Y:S01]  /*6930*/  ENDCOLLECTIVE ;  /* 0x000000000000791b */ /* 0x003fe20003800000 */
.L_x_1003:
[----:B------:R-:W-:Y:S01]  /*6940*/  FADD.FTZ R18, R17, R18 ;  /* 0x0000001211127221 */ /* 0x000fe20000010000 */
[----:B------:R-:W-:-:S04]  /*6950*/  HFMA2.MMA R28, -RZ, RZ, 0, 1.1920928955078125e-07 ;  /* 0x00000002ff1c7435 */ /* 0x000fc800000001ff */
[----:B------:R-:W-:Y:S01]  /*6960*/  MOV R29, R18 ;  /* 0x00000012001d7202 */ /* 0x000fe20000000f00 */
[----:B------:R-:W-:-:S07]  /*6970*/  IMAD.MOV.U32 R19, RZ, RZ, R30 ;  /* 0x000000ffff137224 */ /* 0x000fce00078e001e */
[----:B------:R-:W-:Y:S05]  /*6980*/  WARPSYNC.COLLECTIVE R26, `(.L_x_1004) ;  /* 0x000000001a087348 */ /* 0x000fea0003c00000 */
[----:B------:R0:W1:Y:S02]  /*6990*/  SHFL.BFLY P2, R30, R29, R28, R27 ;  /* 0x0c00001c1d1e7389 */ /* 0x000064000004001b */
[----:B01----:R-:W-:Y:S01]  /*69a0*/  ENDCOLLECTIVE ;  /* 0x000000000000791b */ /* 0x003fe20003800000 */
.L_x_1004:
[----:B------:R-:W-:-:S05]  /*69b0*/  FADD.FTZ R19, R16, R19 ;  /* 0x0000001310137221 */ /* 0x000fca0000010000 */
[----:B------:R-:W-:Y:S02]  /*69c0*/  MOV R29, R19 ;  /* 0x00000013001d7202 */ /* 0x000fe40000000f00 */
[----:B------:R-:W-:-:S07]  /*69d0*/  MOV R21, R30 ;  /* 0x0000001e00157202 */ /* 0x000fce0000000f00 */
[----:B------:R-:W-:Y:S05]  /*69e0*/  WARPSYNC.COLLECTIVE R26, `(.L_x_1005) ;  /* 0x000000001a087348 */ /* 0x000fea0003c00000 */
[----:B------:R0:W1:Y:S02]  /*69f0*/  SHFL.BFLY P2, R30, R29, R28, R27 ;  /* 0x0c00001c1d1e7389 */ /* 0x000064000004001b */
[----:B01----:R-:W-:Y:S01]  /*6a00*/  ENDCOLLECTIVE ;  /* 0x000000000000791b */ /* 0x003fe20003800000 */
.L_x_1005:
[----:B------:R-:W-:Y:S01]  /*6a10*/  FADD.FTZ R21, R18, R21 ;  /* 0x0000001512157221 */ /* 0x000fe20000010000 */
[----:B------:R-:W-:-:S04]  /*6a20*/  HFMA2.MMA R28, -RZ, RZ, 0, 5.9604644775390625e-08 ;  /* 0x00000001ff1c7435 */ /* 0x000fc800000001ff */
[----:B------:R-:W-:Y:S02]  /*6a30*/  MOV R29, R21 ;  /* 0x00000015001d7202 */ /* 0x000fe40000000f00 */
[----:B------:R-:W-:-:S07]  /*6a40*/  MOV R14, R30 ;  /* 0x0000001e000e7202 */ /* 0x000fce0000000f00 */
[----:B------:R-:W-:Y:S05]  /*6a50*/  WARPSYNC.COLLECTIVE R26, `(.L_x_1006) ;  /* 0x000000001a087348 */ /* 0x000fea0003c00000 */
[----:B------:R0:W1:Y:S02]  /*6a60*/  SHFL.BFLY P2, R30, R29, R28, R27 ;  /* 0x0c00001c1d1e7389 */ /* 0x000064000004001b */
[----:B01----:R-:W-:Y:S01]  /*6a70*/  ENDCOLLECTIVE ;  /* 0x000000000000791b */ /* 0x003fe20003800000 */
.L_x_1006:
[----:B------:R-:W-:-:S04]  /*6a80*/  FADD.FTZ R14, R19, R14 ;  /* 0x0000000e130e7221 */ /* 0x000fc80000010000 */
[----:B------:R-:W-:Y:S01]  /*6a90*/  IMAD.MOV.U32 R29, RZ, RZ, R14 ;  /* 0x000000ffff1d7224 */ /* 0x000fe200078e000e */
[----:B------:R-:W-:-:S07]  /*6aa0*/  MOV R20, R30 ;  /* 0x0000001e00147202 */ /* 0x000fce0000000f00 */
[----:B------:R-:W-:Y:S05]  /*6ab0*/  WARPSYNC.COLLECTIVE R26, `(.L_x_1007) ;  /* 0x000000001a087348 */ /* 0x000fea0003c00000 */
[----:B------:R0:W1:Y:S02]  /*6ac0*/  SHFL.BFLY P2, R30, R29, R28, R27 ;  /* 0x0c00001c1d1e7389 */ /* 0x000064000004001b */
[----:B01----:R-:W-:Y:S01]  /*6ad0*/  ENDCOLLECTIVE ;  /* 0x000000000000791b */ /* 0x003fe20003800000 */
.L_x_1007:
[----:B------:R-:W-:Y:S01]  /*6ae0*/  FADD.FTZ R20, R21, R20 ;  /* 0x0000001415147221 */ /* 0x000fe20000010000 */
[----:B------:R-:W-:Y:S06]  /*6af0*/  BRA `(.L_x_1008) ;  /* 0xffffffe800d87947 */ /* 0x000fec000383ffff */
.L_x_996:
[----:B------:R-:W-:Y:S01]  /*6b00*/  HFMA2.MMA R28, -RZ, RZ, 0, 4.76837158203125e-07 ;  /* 0x00000008ff1c7435 */ /* 0x000fe200000001ff */
[----:B------:R-:W-:Y:S01]  /*6b10*/  BSSY B1, `(.L_x_1009) ;  /* 0x0000007000017945 */ /* 0x000fe20003800000 */
[----:B-1----:R-:W-:Y:S02]  /*6b20*/  MOV R29, R14 ;  /* 0x0000000e001d7202 */ /* 0x002fe40000000f00 */
[----:B------:R-:W-:Y:S02]  /*6b30*/  MOV R27, 0x101f ;  /* 0x0000101f001b7802 */ /* 0x000fe40000000f00 */
[----:B------:R-:W-:-:S07]  /*6b40*/  MOV R26, 0xffff ;  /* 0x0000ffff001a7802 */ /* 0x000fce0000000f00 */
[----:B0-2---:R-:W-:Y:S05]  /*6b50*/  WARPSYNC.COLLECTIVE R26, `(.L_x_1010) ;  /* 0x000000001a087348 */ /* 0x005fea0003c00000 */
[----:B------:R1:W3:Y:S02]  /*6b60*/  SHFL.BFLY P2, R30, R29, R28, R27 ;  /* 0x0c00001c1d1e7389 */ /* 0x0002e4000004001b */
[----:B0123--:R-:W-:Y:S01]  /*6b70*/  ENDCOLLECTIVE ;  /* 0x000000000000791b */ /* 0x00ffe20003800000 */
.L_x_1010:
[----:B------:R-:W-:Y:S05]  /*6b80*/  BSYNC B1 ;  /* 0x0000000000017941 */ /* 0x000fea0003800000 */
.L_x_1009:
        /* <DEDUP_REMOVED lines=8> */
.L_x_1011:
[----:B------:R-:W-:Y:S01]  /*6c10*/  FADD.FTZ R21, R21, R14 ;  /* 0x0000000e15157221 */ /* 0x000fe20000010000 */
[----:B------:R-:W-:-:S04]  /*6c20*/  HFMA2.MMA R28, -RZ, RZ, 0, 2.384185791015625e-07 ;  /* 0x00000004ff1c7435 */ /* 0x000fc800000001ff */
[----:B------:R-:W-:Y:S02]  /*6c30*/  MOV R29, R21 ;  /* 0x00000015001d7202 */ /* 0x000fe40000000f00 */
[----:B------:R-:W-:-:S07]  /*6c40*/  MOV R20, R30 ;  /* 0x0000001e00147202 */ /* 0x000fce0000000f00 */
[----:B------:R-:W-:Y:S05]  /*6c50*/  WARPSYNC.COLLECTIVE R26, `(.L_x_1012) ;  /* 0x000000001a087348 */ /* 0x000fea0003c00000 */
[----:B------:R0:W1:Y:S02]  /*6c60*/  SHFL.BFLY P2, R30, R29, R28, R27 ;  /* 0x0c00001c1d1e7389 */ /* 0x000064000004001b */
[----:B01----:R-:W-:Y:S01]  /*6c70*/  ENDCOLLECTIVE ;  /* 0x000000000000791b */ /* 0x003fe20003800000 */
.L_x_1012:
[----:B------:R-:W-:-:S05]  /*6c80*/  FADD.FTZ R20, R20, R15 ;  /* 0x0000000f14147221 */ /* 0x000fca0000010000 */
[----:B------:R-:W-:Y:S02]  /*6c90*/  MOV R29, R20 ;  /* 0x00000014001d7202 */ /* 0x000fe40000000f00 */
[----:B------:R-:W-:-:S07]  /*6ca0*/  MOV R22, R30 ;  /* 0x0000001e00167202 */ /* 0x000fce0000000f00 */
[----:B------:R-:W-:Y:S05]  /*6cb0*/  WARPSYNC.COLLECTIVE R26, `(.L_x_1013) ;  /* 0x000000001a087348 */ /* 0x000fea0003c00000 */
[----:B------:R0:W1:Y:S02]  /*6cc0*/  SHFL.BFLY P2, R30, R29, R28, R27 ;  /* 0x0c00001c1d1e7389 */ /* 0x000064000004001b */
[----:B01----:R-:W-:Y:S01]  /*6cd0*/  ENDCOLLECTIVE ;  /* 0x000000000000791b */ /* 0x003fe20003800000 */
.L_x_1013:
[----:B------:R-:W-:Y:S01]  /*6ce0*/  FADD.FTZ R22, R21, R22 ;  /* 0x0000001615167221 */ /* 0x000fe20000010000 */
[----:B------:R-:W-:-:S04]  /*6cf0*/  HFMA2.MMA R28, -RZ, RZ, 0, 1.1920928955078125e-07 ;  /* 0x00000002ff1c7435 */ /* 0x000fc800000001ff */
[----:B------:R-:W-:Y:S02]  /*6d00*/  MOV R29, R22 ;  /* 0x00000016001d7202 */ /* 0x000fe40000000f00 */
[----:B------:R-:W-:-:S07]  /*6d10*/  MOV R23, R30 ;  /* 0x0000001e00177202 */ /* 0x000fce0000000f00 */
[----:B------:R-:W-:Y:S05]  /*6d20*/  WARPSYNC.COLLECTIVE R26, `(.L_x_1014) ;  /* 0x000000001a087348 */ /* 0x000fea0003c00000 */
[----:B------:R0:W1:Y:S02]  /*6d30*/  SHFL.BFLY P2, R30, R29, R28, R27 ;  /* 0x0c00001c1d1e7389 */ /* 0x000064000004001b */
[----:B01----:R-:W-:Y:S01]  /*6d40*/  ENDCOLLECTIVE ;  /* 0x000000000000791b */ /* 0x003fe20003800000 */
.L_x_1014:
[----:B------:R-:W-:-:S05]  /*6d50*/  FADD.FTZ R23, R20, R23 ;  /* 0x0000001714177221 */ /* 0x000fca0000010000 */
[----:B------:R-:W-:Y:S01]  /*6d60*/  MOV R29, R23 ;  /* 0x00000017001d7202 */ /* 0x000fe20000000f00 */
[----:B------:R-:W-:-:S07]  /*6d70*/  IMAD.MOV.U32 R25, RZ, RZ, R30 ;  /* 0x000000ffff197224 */ /* 0x000fce00078e001e */
[----:B------:R-:W-:Y:S05]  /*6d80*/  WARPSYNC.COLLECTIVE R26, `(.L_x_1015) ;  /* 0x000000001a087348 */ /* 0x000fea0003c00000 */
[----:B------:R0:W1:Y:S02]  /*6d90*/  SHFL.BFLY P2, R30, R29, R28, R27 ;  /* 0x0c00001c1d1e7389 */ /* 0x000064000004001b */
[----:B01----:R-:W-:Y:S01]  /*6da0*/  ENDCOLLECTIVE ;  /* 0x000000000000791b */ /* 0x003fe20003800000 */
.L_x_1015:
[----:B------:R-:W-:Y:S01]  /*6db0*/  FADD.FTZ R25, R22, R25 ;  /* 0x0000001916197221 */ /* 0x000fe20000010000 */
[----:B------:R-:W-:-:S04]  /*6dc0*/  HFMA2.MMA R28, -RZ, RZ, 0, 5.9604644775390625e-08 ;  /* 0x00000001ff1c7435 */ /* 0x000fc800000001ff */
[----:B------:R-:W-:Y:S02]  /*6dd0*/  MOV R29, R25 ;  /* 0x00000019001d7202 */ /* 0x000fe40000000f00 */
[----:B------:R-:W-:-:S07]  /*6de0*/  MOV R14, R30 ;  /* 0x0000001e000e7202 */ /* 0x000fce0000000f00 */
[----:B------:R-:W-:Y:S05]  /*6df0*/  WARPSYNC.COLLECTIVE R26, `(.L_x_1016) ;  /* 0x000000001a087348 */ /* 0x000fea0003c00000 */
[----:B------:R0:W1:Y:S02]  /*6e00*/  SHFL.BFLY P2, R30, R29, R28, R27 ;  /* 0x0c00001c1d1e7389 */ /* 0x000064000004001b */
[----:B01----:R-:W-:Y:S01]  /*6e10*/  ENDCOLLECTIVE ;  /* 0x000000000000791b */ /* 0x003fe20003800000 */
.L_x_1016:
[----:B------:R-:W-:-:S05]  /*6e20*/  FADD.FTZ R14, R23, R14 ;  /* 0x0000000e170e7221 */ /* 0x000fca0000010000 */
[----:B------:R-:W-:Y:S02]  /*6e30*/  MOV R29, R14 ;  /* 0x0000000e001d7202 */ /* 0x000fe40000000f00 */
[----:B------:R-:W-:-:S07]  /*6e40*/  MOV R24, R30 ;  /* 0x0000001e00187202 */ /* 0x000fce0000000f00 */
[----:B------:R-:W-:Y:S05]  /*6e50*/  WARPSYNC.COLLECTIVE R26, `(.L_x_1017) ;  /* 0x000000001a087348 */ /* 0x000fea0003c00000 */
[----:B------:R0:W1:Y:S02]  /*6e60*/  SHFL.BFLY P2, R30, R29, R28, R27 ;  /* 0x0c00001c1d1e7389 */ /* 0x000064000004001b */
[----:B01----:R-:W-:Y:S01]  /*6e70*/  ENDCOLLECTIVE ;  /* 0x000000000000791b */ /* 0x003fe20003800000 */
.L_x_1017:
[----:B------:R-:W-:Y:S01]  /*6e80*/  FADD.FTZ R24, R25, R24 ;  /* 0x0000001819187221 */ /* 0x000fe20000010000 */
[----:B------:R-:W-:Y:S06]  /*6e90*/  BRA `(.L_x_1018) ;  /* 0xffffffe800a87947 */ /* 0x000fec000383ffff */
.L_x_997:
        /* <DEDUP_REMOVED lines=8> */
.L_x_1020:
[----:B------:R-:W-:Y:S05]  /*6f20*/  BSYNC B1 ;  /* 0x0000000000017941 */ /* 0x000fea0003800000 */
.L_x_1019:
        /* <DEDUP_REMOVED lines=8> */
.L_x_1021:
[----:B------:R-:W-:-:S05]  /*6fb0*/  FADD.FTZ R21, R21, R14 ;  /* 0x0000000e15157221 */ /* 0x000fca0000010000 */
[----:B------:R-:W-:Y:S01]  /*6fc0*/  MOV R29, R21 ;  /* 0x00000015001d7202 */ /* 0x000fe20000000f00 */
[----:B------:R-:W-:Y:S01]  /*6fd0*/  IMAD.MOV.U32 R28, RZ, RZ, 0x4 ;  /* 0x00000004ff1c7424 */ /* 0x000fe200078e00ff */
[----:B------:R-:W-:-:S07]  /*6fe0*/  MOV R20, R30 ;  /* 0x0000001e00147202 */ /* 0x000fce0000000f00 */
[----:B------:R-:W-:Y:S05]  /*6ff0*/  WARPSYNC.COLLECTIVE R26, `(.L_x_1022) ;  /* 0x000000001a087348 */ /* 0x000fea0003c00000 */
[----:B------:R0:W1:Y:S02]  /*7000*/  SHFL.BFLY P2, R30, R29, R28, R27 ;  /* 0x0c00001c1d1e7389 */ /* 0x000064000004001b */
[----:B01----:R-:W-:Y:S01]  /*7010*/  ENDCOLLECTIVE ;  /* 0x000000000000791b */ /* 0x003fe20003800000 */
.L_x_1022:
[----:B------:R-:W-:-:S05]  /*7020*/  FADD.FTZ R20, R20, R15 ;  /* 0x0000000f14147221 */ /* 0x000fca0000010000 */
[----:B------:R-:W-:Y:S02]  /*7030*/  MOV R29, R20 ;  /* 0x00000014001d7202 */ /* 0x000fe40000000f00 */
[----:B------:R-:W-:-:S07]  /*7040*/  MOV R22, R30 ;  /* 0x0000001e00167202 */ /* 0x000fce0000000f00 */
[----:B------:R-:W-:Y:S05]  /*7050*/  WARPSYNC.COLLECTIVE R26, `(.L_x_1023) ;  /* 0x000000001a087348 */ /* 0x000fea0003c00000 */
[----:B------:R0:W1:Y:S02]  /*7060*/  SHFL.BFLY P2, R30, R29, R28, R27 ;  /* 0x0c00001c1d1e7389 */ /* 0x000064000004001b */
[----:B01----:R-:W-:Y:S01]  /*7070*/  ENDCOLLECTIVE ;  /* 0x000000000000791b */ /* 0x003fe20003800000 */
.L_x_1023:
[----:B------:R-:W-:Y:S01]  /*7080*/  FADD.FTZ R22, R21, R22 ;  /* 0x0000001615167221 */ /* 0x000fe20000010000 */
[----:B------:R-:W-:-:S04]  /*7090*/  HFMA2.MMA R28, -RZ, RZ, 0, 1.1920928955078125e-07 ;  /* 0x00000002ff1c7435 */ /* 0x000fc800000001ff */
[----:B------:R-:W-:Y:S02]  /*70a0*/  MOV R29, R22 ;  /* 0x00000016001d7202 */ /* 0x000fe40000000f00 */
[----:B------:R-:W-:-:S07]  /*70b0*/  MOV R23, R30 ;  /* 0x0000001e00177202 */ /* 0x000fce0000000f00 */
[----:B------:R-:W-:Y:S05]  /*70c0*/  WARPSYNC.COLLECTIVE R26, `(.L_x_1024) ;  /* 0x000000001a087348 */ /* 0x000fea0003c00000 */
[----:B------:R0:W1:Y:S02]  /*70d0*/  SHFL.BFLY P2, R30, R29, R28, R27 ;  /* 0x0c00001c1d1e7389 */ /* 0x000064000004001b */
[----:B01----:R-:W-:Y:S01]  /*70e0*/  ENDCOLLECTIVE ;  /* 0x000000000000791b */ /* 0x003fe20003800000 */
.L_x_1024:
[----:B------:R-:W-:-:S05]  /*70f0*/  FADD.FTZ R23, R20, R23 ;  /* 0x0000001714177221 */ /* 0x000fca0000010000 */
[----:B------:R-:W-:Y:S02]  /*7100*/  MOV R29, R23 ;  /* 0x00000017001d7202 */ /* 0x000fe40000000f00 */
[----:B------:R-:W-:-:S07]  /*7110*/  MOV R25, R30 ;  /* 0x0000001e00197202 */ /* 0x000fce0000000f00 */
[----:B------:R-:W-:Y:S05]  /*7120*/  WARPSYNC.COLLECTIVE R26, `(.L_x_1025) ;  /* 0x000000001a087348 */ /* 0x000fea0003c00000 */
[----:B------:R0:W1:Y:S02]  /*7130*/  SHFL.BFLY P2, R30, R29, R28, R27 ;  /* 0x0c00001c1d1e7389 */ /* 0x000064000004001b */
[----:B01----:R-:W-:Y:S01]  /*7140*/  ENDCOLLECTIVE ;  /* 0x000000000000791b */ /* 0x003fe20003800000 */
.L_x_1025:
[----:B------:R-:W-:Y:S01]  /*7150*/  FADD.FTZ R25, R22, R25 ;  /* 0x0000001916197221 */ /* 0x000fe20000010000 */
[----:B------:R-:W-:-:S03]  /*7160*/  HFMA2.MMA R28, -RZ, RZ, 0, 5.9604644775390625e-08 ;  /* 0x00000001ff1c7435 */ /* 0x000fc600000001ff */
[----:B------:R-:W-:Y:S01]  /*7170*/  IMAD.MOV.U32 R29, RZ, RZ, R25 ;  /* 0x000000ffff1d7224 */ /* 0x000fe200078e0019 */
[----:B------:R-:W-:-:S07]  /*7180*/  MOV R14, R30 ;  /* 0x0000001e000e7202 */ /* 0x000fce0000000f00 */
[----:B------:R-:W-:Y:S05]  /*7190*/  WARPSYNC.COLLECTIVE R26, `(.L_x_1026) ;  /* 0x000000001a087348 */ /* 0x000fea0003c00000 */
[----:B------:R0:W1:Y:S02]  /*71a0*/  SHFL.BFLY P2, R30, R29, R28, R27 ;  /* 0x0c00001c1d1e7389 */ /* 0x000064000004001b */
[----:B01----:R-:W-:Y:S01]  /*71b0*/  ENDCOLLECTIVE ;  /* 0x000000000000791b */ /* 0x003fe20003800000 */
.L_x_1026:
[----:B------:R-:W-:-:S05]  /*71c0*/  FADD.FTZ R14, R23, R14 ;  /* 0x0000000e170e7221 */ /* 0x000fca0000010000 */
[----:B------:R-:W-:Y:S02]  /*71d0*/  MOV R29, R14 ;  /* 0x0000000e001d7202 */ /* 0x000fe40000000f00 */
[----:B------:R-:W-:-:S07]  /*71e0*/  MOV R24, R30 ;  /* 0x0000001e00187202 */ /* 0x000fce0000000f00 */
[----:B------:R-:W-:Y:S05]  /*71f0*/  WARPSYNC.COLLECTIVE R26, `(.L_x_1027) ;  /* 0x000000001a087348 */ /* 0x000fea0003c00000 */
[----:B------:R0:W1:Y:S02]  /*7200*/  SHFL.BFLY P2, R30, R29, R28, R27 ;  /* 0x0c00001c1d1e7389 */ /* 0x000064000004001b */
[----:B01----:R-:W-:Y:S01]  /*7210*/  ENDCOLLECTIVE ;  /* 0x000000000000791b */ /* 0x003fe20003800000 */
.L_x_1027:
[----:B------:R-:W-:Y:S01]  /*7220*/  FADD.FTZ R24, R25, R24 ;  /* 0x0000001819187221 */ /* 0x000fe20000010000 */
[----:B------:R-:W-:Y:S06]  /*7230*/  BRA `(.L_x_1028) ;  /* 0xffffffe800647947 */ /* 0x000fec000383ffff */
.L_x_998:
[----:B------:R-:W-:Y:S01]  /*7240*/  BSSY B0, `(.L_x_1029) ;  /* 0x0000008000007945 */ /* 0x000fe20003800000 */
[----:B-1----:R-:W-:Y:S02]  /*7250*/  MOV R29, R16 ;  /* 0x00000010001d7202 */ /* 0x002fe40000000f00 */
[----:B------:R-:W-:Y:S02]  /*7260*/  MOV R28, 0x8 ;  /* 0x00000008001c7802 */ /* 0x000fe40000000f00 */
[----:B------:R-:W-:Y:S02]  /*7270*/  MOV R27, 0x101f ;  /* 0x0000101f001b7802 */ /* 0x000fe40000000f00 */
[----:B------:R-:W-:-:S07]  /*7280*/  MOV R26, 0xffff ;  /* 0x0000ffff001a7802 */ /* 0x000fce0000000f00 */
[----:B0-2---:R-:W-:Y:S05]  /*7290*/  WARPSYNC.COLLECTIVE R26, `(.L_x_1030) ;  /* 0x000000001a087348 */ /* 0x005fea0003c00000 */
[----:B------:R1:W3:Y:S02]  /*72a0*/  SHFL.BFLY P2, R30, R29, R28, R27 ;  /* 0x0c00001c1d1e7389 */ /* 0x0002e4000004001b */
[----:B0123--:R-:W-:Y:S01]  /*72b0*/  ENDCOLLECTIVE ;  /* 0x000000000000791b */ /* 0x00ffe20003800000 */
.L_x_1030:
[----:B------:R-:W-:Y:S05]  /*72c0*/  BSYNC B0 ;  /* 0x0000000000007941 */ /* 0x000fea0003800000 */
.L_x_1029:
[----:B------:R-:W-:Y:S01]  /*72d0*/  HFMA2.MMA R28, -RZ, RZ, 0, 4.76837158203125e-07 ;  /* 0x00000008ff1c7435 */ /* 0x000fe200000001ff */
[----:B------:R-:W-:Y:S01]  /*72e0*/  IMAD.MOV.U32 R29, RZ, RZ, R14 ;  /* 0x000000ffff1d7224 */ /* 0x000fe200078e000e */
[----:B------:R-:W-:Y:S01]  /*72f0*/  MOV R27, 0x101f ;  /* 0x0000101f001b7802 */ /* 0x000fe20000000f00 */
[----:B------:R-:W-:Y:S01]  /*7300*/  @!P0 VIADD R18, R15, 0x14 ;  /* 0x000000140f128836 */ /* 0x000fe20000000000 */
[----:B------:R-:W-:Y:S01]  /*7310*/  MOV R26, 0xffff ;  /* 0x0000ffff001a7802 */ /* 0x000fe20000000f00 */
[----:B------:R-:W-:Y:S01]  /*7320*/  HFMA2.MMA R32, -RZ, RZ, 0, 0 ;  /* 0x00000000ff207435 */ /* 0x000fe200000001ff */
[----:B------:R-:W-:Y:S02]  /*7330*/  MOV R17, R30 ;  /* 0x0000001e00117202 */ /* 0x000fe40000000f00 */
[----:B------:R-:W-:-:S08]  /*7340*/  @!P0 SHF.L.U32 R19, R10, 0x1, RZ ;  /* 0x000000010a138819 */ /* 0x000fd000000006ff */
[----:B------:R-:W-:Y:S05]  /*7350*/  WARPSYNC.COLLECTIVE R26, `(.L_x_1031) ;  /* 0x000000001a087348 */ /* 0x000fea0003c00000 */
[----:B------:R0:W1:Y:S02]  /*7360*/  SHFL.BFLY P2, R30, R29, R28, R27 ;  /* 0x0c00001c1d1e7389 */ /* 0x000064000004001b */
[----:B01----:R-:W-:Y:S01]  /*7370*/  ENDCOLLECTIVE ;  /* 0x000000000000791b */ /* 0x003fe20003800000 */
.L_x_1031:
[----:B------:R-:W-:Y:S01]  /*7380*/  @!P0 LEA R23, R10, UR4, 0x7 ;  /* 0x000000040a178c11 */ /* 0x000fe2000f8e38ff */
[----:B------:R-:W-:Y:S01]  /*7390*/  FADD.FTZ R25, R17, R16 ;  /* 0x0000001011197221 */ /* 0x000fe20000010000 */
[----:B------:R-:W-:Y:S02]  /*73a0*/  @!P0 LOP3.LUT R18, R18, R19, RZ, 0x3c, !PT ;  /* 0x0000001312128212 */ /* 0x000fe400078e3cff */
[----:B------:R-:W-:Y:S02]  /*73b0*/  MOV R34, RZ ;  /* 0x000000ff00227202 */ /* 0x000fe40000000f00 */
[----:B------:R-:W-:Y:S02]  /*73c0*/  @!P0 LEA R18, R18, R23, 0x2 ;  /* 0x0000001712128211 */ /* 0x000fe400078e10ff */
[C---:B------:R-:W-:Y:S02]  /*73d0*/  @!P0 SHF.L.U32 R22, R10.reuse, 0x1, RZ ;  /* 0x000000010a168819 */ /* 0x040fe400000006ff */
[----:B------:R-:W-:Y:S01]  /*73e0*/  @!P0 LEA R24, R10, UR4, 0x7 ;  /* 0x000000040a188c11 */ /* 0x000fe2000f8e38ff */
[----:B------:R0:W1:Y:S01]  /*73f0*/  @!P0 LDS R20, [R18] ;  /* 0x0000000012148984 */ /* 0x0000620000000800 */
[----:B------:R-:W-:Y:S01]  /*7400*/  MOV R23, RZ ;  /* 0x000000ff00177202 */ /* 0x000fe20000000f00 */
[----:B------:R-:W-:Y:S01]  /*7410*/  HFMA2.MMA R28, -RZ, RZ, 0, 2.384185791015625e-07 ;  /* 0x00000004ff1c7435 */ /* 0x000fe200000001ff */
[----:B------:R-:W-:Y:S01]  /*7420*/  MOV R29, R25 ;  /* 0x00000019001d7202 */ /* 0x000fe20000000f00 */
[----:B------:R0:W2:Y:S01]  /*7430*/  @!P0 LDS R21, [R18+0x500] ;  /* 0x0005000012158984 */ /* 0x0000a20000000800 */
[----:B------:R-:W-:-:S08]  /*7440*/  FADD.FTZ R17, R30, R14 ;  /* 0x0000000e1e117221 */ /* 0x000fd00000010000 */
[----:B012---:R-:W-:Y:S05]  /*7450*/  WARPSYNC.COLLECTIVE R26, `(.L_x_1032) ;  /* 0x000000001a087348 */ /* 0x007fea0003c00000 */
[----:B------:R3:W4:Y:S02]  /*7460*/  SHFL.BFLY P2, R30, R29, R28, R27 ;  /* 0x0c00001c1d1e7389 */ /* 0x000724000004001b */
[----:B01234-:R-:W-:Y:S01]  /*7470*/  ENDCOLLECTIVE ;  /* 0x000000000000791b */ /* 0x01ffe20003800000 */
.L_x_1032:
[----:B------:R-:W-:Y:S02]  /*7480*/  MOV R29, R17 ;  /* 0x00000011001d7202 */ /* 0x000fe40000000f00 */
[----:B------:R-:W-:-:S07]  /*7490*/  MOV R16, R30 ;  /* 0x0000001e00107202 */ /* 0x000fce0000000f00 */
[----:B------:R-:W-:Y:S05]  /*74a0*/  WARPSYNC.COLLECTIVE R26, `(.L_x_1033) ;  /* 0x000000001a087348 */ /* 0x000fea0003c00000 */
[----:B------:R0:W1:Y:S02]  /*74b0*/  SHFL.BFLY P2, R30, R29, R28, R27 ;  /* 0x0c00001c1d1e7389 */ /* 0x000064000004001b */
[----:B01----:R-:W-:Y:S01]  /*74c0*/  ENDCOLLECTIVE ;  /* 0x000000000000791b */ /* 0x003fe20003800000 */
.L_x_1033:
[----:B------:R-:W-:Y:S01]  /*74d0*/  @!P0 MOV R32, R20 ;  /* 0x0000001400208202 */ /* 0x000fe20000000f00 */
[----:B------:R-:W-:Y:S01]  /*74e0*/  FADD.FTZ R19, R25, R16 ;  /* 0x0000001019137221 */ /* 0x000fe20000010000 */
[----:B------:R-:W-:Y:S01]  /*74f0*/  @!P0 IMAD.MOV.U32 R34, RZ, RZ, R21 ;  /* 0x000000ffff228224 */ /* 0x000fe200078e0015 */
[----:B------:R-:W-:-:S04]  /*7500*/  @!P0 IADD3 R21, R15, 0x28, RZ ;  /* 0x000000280f158810 */ /* 0x000fc80007ffe0ff */
[----:B------:R-:W-:Y:S01]  /*7510*/  @!P0 LOP3.LUT R21, R21, R22, RZ, 0x3c, !PT ;  /* 0x0000001615158212 */ /* 0x000fe200078e3cff */
[----:B------:R-:W-:Y:S01]  /*7520*/  HFMA2.MMA R28, -RZ, RZ, 0, 1.1920928955078125e-07 ;  /* 0x00000002ff1c7435 */ /* 0x000fe200000001ff */
[----:B------:R-:W-:-:S03]  /*7530*/  MOV R29, R19 ;  /* 0x00000013001d7202 */ /* 0x000fc60000000f00 */
[----:B------:R-:W-:Y:S01]  /*7540*/  @!P0 IMAD R22, R21, 0x4, R24 ;  /* 0x0000000415168824 */ /* 0x000fe200078e0218 */
[----:B------:R-:W-:-:S04]  /*7550*/  HFMA2.MMA R24, -RZ, RZ, 0, 0 ;  /* 0x00000000ff187435 */ /* 0x000fc800000001ff */
[----:B------:R0:W1:Y:S01]  /*7560*/  @!P0 LDS R37, [R22] ;  /* 0x0000000016258984 */ /* 0x0000620000000800 */
[----:B------:R-:W-:-:S03]  /*7570*/  FADD.FTZ R14, R17, R30 ;  /* 0x0000001e110e7221 */ /* 0x000fc60000010000 */
[----:B------:R0:W2:Y:S04]  /*7580*/  @!P0 LDS R38, [R22+0x500] ;  /* 0x0005000016268984 */ /* 0x0000a80000000800 */
[----:B012---:R-:W-:Y:S05]  /*7590*/  WARPSYNC.COLLECTIVE R26, `(.L_x_1034) ;  /* 0x000000001a087348 */ /* 0x007fea0003c00000 */
[----:B------:R3:W4:Y:S02]  /*75a0*/  SHFL.BFLY P2, R30, R29, R28, R27 ;  /* 0x0c00001c1d1e7389 */ /* 0x000724000004001b */
[----:B01234-:R-:W-:Y:S01]  /*75b0*/  ENDCOLLECTIVE ;  /* 0x000000000000791b */ /* 0x01ffe20003800000 */
.L_x_1034:
[----:B------:R-:W-:Y:S02]  /*75c0*/  MOV R29, R14 ;  /* 0x0000000e001d7202 */ /* 0x000fe40000000f00 */
[----:B------:R-:W-:-:S07]  /*75d0*/  MOV R16, R30 ;  /* 0x0000001e00107202 */ /* 0x000fce0000000f00 */
[----:B------:R-:W-:Y:S05]  /*75e0*/  WARPSYNC.COLLECTIVE R26, `(.L_x_1035) ;  /* 0x000000001a087348 */ /* 0x000fea0003c00000 */
[----:B------:R0:W1:Y:S02]  /*75f0*/  SHFL.BFLY P2, R30, R29, R28, R27 ;  /* 0x0c00001c1d1e7389 */ /* 0x000064000004001b */
[----:B01----:R-:W-:Y:S01]  /*7600*/  ENDCOLLECTIVE ;  /* 0x000000000000791b */ /* 0x003fe20003800000 */
.L_x_1035:
[----:B------:R-:W-:Y:S01]  /*7610*/  FADD.FTZ R16, R19, R16 ;  /* 0x0000001013107221 */ /* 0x000fe20000010000 */
[----:B------:R-:W-:Y:S01]  /*7620*/  @!P0 MOV R24, R37 ;  /* 0x0000002500188202 */ /* 0x000fe20000000f00 */
[----:B------:R-:W-:Y:S01]  /*7630*/  @!P0 IMAD.MOV.U32 R23, RZ, RZ, R38 ;  /* 0x000000ffff178224 */ /* 0x000fe200078e0026 */
[----:B------:R-:W-:Y:S02]  /*7640*/  HFMA2.MMA R28, -RZ, RZ, 0, 5.9604644775390625e-08 ;  /* 0x00000001ff1c7435 */ /* 0x000fe400000001ff */
[----:B------:R-:W-:Y:S01]  /*7650*/  MOV R29, R16 ;  /* 0x00000010001d7202 */ /* 0x000fe20000000f00 */
[----:B------:R-:W-:-:S08]  /*7660*/  FADD.FTZ R17, R14, R30 ;  /* 0x0000001e0e117221 */ /* 0x000fd00000010000 */
[----:B------:R-:W-:Y:S05]  /*7670*/  WARPSYNC.COLLECTIVE R26, `(.L_x_1036) ;  /* 0x000000001a087348 */ /* 0x000fea0003c00000 */
[----:B------:R0:W1:Y:S02]  /*7680*/  SHFL.BFLY P2, R30, R29, R28, R27 ;  /* 0x0c00001c1d1e7389 */ /* 0x000064000004001b */
[----:B01----:R-:W-:Y:S01]  /*7690*/  ENDCOLLECTIVE ;  /* 0x000000000000791b */ /* 0x003fe20003800000 */
.L_x_1036:
[----:B------:R-:W-:Y:S02]  /*76a0*/  MOV R29, R17 ;  /* 0x00000011001d7202 */ /* 0x000fe40000000f00 */
[----:B------:R-:W-:-:S07]  /*76b0*/  MOV R19, R30 ;  /* 0x0000001e00137202 */ /* 0x000fce0000000f00 */
[----:B------:R-:W-:Y:S05]  /*76c0*/  WARPSYNC.COLLECTIVE R26, `(.L_x_1037) ;  /* 0x000000001a087348 */ /* 0x000fea0003c00000 */
[----:B------:R0:W1:Y:S02]  /*76d0*/  SHFL.BFLY P2, R30, R29, R28, R27 ;  /* 0x0c00001c1d1e7389 */ /* 0x000064000004001b */
[----:B01----:R-:W-:Y:S01]  /*76e0*/  ENDCOLLECTIVE ;  /* 0x000000000000791b */ /* 0x003fe20003800000 */
.L_x_1037:
[----:B------:R-:W-:Y:S01]  /*76f0*/  FADD.FTZ R16, R16, R19 ;  /* 0x0000001310107221 */ /* 0x000fe20000010000 */
[----:B------:R-:W-:Y:S01]  /*7700*/  HFMA2.MMA R28, -RZ, RZ, 0, 4.76837158203125e-07 ;  /* 0x00000008ff1c7435 */ /* 0x000fe200000001ff */
[----:B------:R-:W-:Y:S02]  /*7710*/  MOV R29, R32 ;  /* 0x00000020001d7202 */ /* 0x000fe40000000f00 */
[----:B------:R-:W-:-:S08]  /*7720*/  MOV R14, R30 ;  /* 0x0000001e000e7202 */ /* 0x000fd00000000f00 */
[----:B------:R-:W-:Y:S05]  /*7730*/  WARPSYNC.COLLECTIVE R26, `(.L_x_1038) ;  /* 0x000000001a087348 */ /* 0x000fea0003c00000 */
[----:B------:R0:W1:Y:S02]  /*7740*/  SHFL.BFLY P2, R30, R29, R28, R27 ;  /* 0x0c00001c1d1e7389 */ /* 0x000064000004001b */
[----:B01----:R-:W-:Y:S01]  /*7750*/  ENDCOLLECTIVE ;  /* 0x000000000000791b */ /* 0x003fe20003800000 */
.L_x_1038:
[----:B------:R-:W-:Y:S01]  /*7760*/  FADD.FTZ R44, R17, R14 ;  /* 0x0000000e112c7221 */ /* 0x000fe20000010000 */
[----:B------:R-:W-:Y:S01]  /*7770*/  IMAD.MOV.U32 R29, RZ, RZ, R34 ;  /* 0x000000ffff1d7224 */ /* 0x000fe200078e0022 */
[----:B------:R-:W-:-:S07]  /*7780*/  MOV R31, R30 ;  /* 0x0000001e001f7202 */ /* 0x000fce0000000f00 */
[----:B------:R-:W-:Y:S05]  /*7790*/  WARPSYNC.COLLECTIVE R26, `(.L_x_1039) ;  /* 0x000000001a087348 */ /* 0x000fea0003c00000 */
[----:B------:R0:W1:Y:S02]  /*77a0*/  SHFL.BFLY P2, R30, R29, R28, R27 ;  /* 0x0c00001c1d1e7389 */ /* 0x000064000004001b */
[----:B01----:R-:W-:Y:S01]  /*77b0*/  ENDCOLLECTIVE ;  /* 0x000000000000791b */ /* 0x003fe20003800000 */
.L_x_1039:
[----:B------:R-:W-:Y:S01]  /*77c0*/  FADD.FTZ R31, R31, R32 ;  /* 0x000000201f1f7221 */ /* 0x000fe20000010000 */
[----:B------:R-:W-:-:S04]  /*77d0*/  HFMA2.MMA R28, -RZ, RZ, 0, 2.384185791015625e-07 ;  /* 0x00000004ff1c7435 */ /* 0x000fc800000001ff */
[----:B------:R-:W-:Y:S02]  /*77e0*/  MOV R29, R31 ;  /* 0x0000001f001d7202 */ /* 0x000fe40000000f00 */
[----:B------:R-:W-:-:S07]  /*77f0*/  MOV R33, R30 ;  /* 0x0000001e00217202 */ /* 0x000fce0000000f00 */
[----:B------:R-:W-:Y:S05]  /*7800*/  WARPSYNC.COLLECTIVE R26, `(.L_x_1040) ;  /* 0x000000001a087348 */ /* 0x000fea0003c00000 */
[----:B------:R0:W1:Y:S02]  /*7810*/  SHFL.BFLY P2, R30, R29, R28, R27 ;  /* 0x0c00001c1d1e7389 */ /* 0x000064000004001b */
[----:B01----:R-:W-:Y:S01]  /*7820*/  ENDCOLLECTIVE ;  /* 0x000000000000791b */ /* 0x003fe20003800000 */
.L_x_1040:
[----:B------:R-:W-:-:S05]  /*7830*/  FADD.FTZ R33, R33, R34 ;  /* 0x0000002221217221 */ /* 0x000fca0000010000 */
[----:B------:R-:W-:Y:S02]  /*7840*/  MOV R29, R33 ;  /* 0x00000021001d7202 */ /* 0x000fe40000000f00 */
[----:B------:R-:W-:-:S07]  /*7850*/  MOV R20, R30 ;  /* 0x0000001e00147202 */ /* 0x000fce0000000f00 */
[----:B------:R-:W-:Y:S05]  /*7860*/  WARPSYNC.COLLECTIVE R26, `(.L_x_1041) ;  /* 0x000000001a087348 */ /* 0x000fea0003c00000 */
[----:B------:R0:W1:Y:S02]  /*7870*/  SHFL.BFLY P2, R30, R29, R28, R27 ;  /* 0x0c00001c1d1e7389 */ /* 0x000064000004001b */
[----:B01----:R-:W-:Y:S01]  /*7880*/  ENDCOLLECTIVE ;  /* 0x000000000000791b */ /* 0x003fe20003800000 */
.L_x_1041:
[----:B------:R-:W-:Y:S01]  /*7890*/  FADD.FTZ R35, R31, R20 ;  /* 0x000000141f237221 */ /* 0x000fe20000010000 */
[----:B------:R-:W-:-:S04]  /*78a0*/  HFMA2.MMA R28, -RZ, RZ, 0, 1.1920928955078125e-07 ;  /* 0x00000002ff1c7435 */ /* 0x000fc800000001ff */
[----:B------:R-:W-:Y:S02]  /*78b0*/  MOV R29, R35 ;  /* 0x00000023001d7202 */ /* 0x000fe40000000f00 */
[----:B------:R-:W-:-:S07]  /*78c0*/  MOV R36, R30 ;  /* 0x0000001e00247202 */ /* 0x000fce0000000f00 */
[----:B------:R-:W-:Y:S05]  /*78d0*/  WARPSYNC.COLLECTIVE R26, `(.L_x_1042) ;  /* 0x000000001a087348 */ /* 0x000fea0003c00000 */
[----:B------:R0:W1:Y:S02]  /*78e0*/  SHFL.BFLY P2, R30, R29, R28, R27 ;  /* 0x0c00001c1d1e7389 */ /* 0x000064000004001b */
[----:B01----:R-:W-:Y:S01]  /*78f0*/  ENDCOLLECTIVE ;  /* 0x000000000000791b */ /* 0x003fe20003800000 */
.L_x_1042:
[----:B------:R-:W-:-:S05]  /*7900*/  FADD.FTZ R36, R33, R36 ;  /* 0x0000002421247221 */ /* 0x000fca0000010000 */
[----:B------:R-:W-:Y:S02]  /*7910*/  MOV R29, R36 ;  /* 0x00000024001d7202 */ /* 0x000fe40000000f00 */
[----:B------:R-:W-:-:S07]  /*7920*/  MOV R18, R30 ;  /* 0x0000001e00127202 */ /* 0x000fce0000000f00 */
[----:B------:R-:W-:Y:S05]  /*7930*/  WARPSYNC.COLLECTIVE R26, `(.L_x_1043) ;  /* 0x000000001a087348 */ /* 0x000fea0003c00000 */
[----:B------:R0:W1:Y:S02]  /*7940*/  SHFL.BFLY P2, R30, R29, R28, R27 ;  /* 0x0c00001c1d1e7389 */ /* 0x000064000004001b */
[----:B01----:R-:W-:Y:S01]  /*7950*/  ENDCOLLECTIVE ;  /* 0x000000000000791b */ /* 0x003fe20003800000 */
.L_x_1043:
        /* <DEDUP_REMOVED lines=8> */
.L_x_1044:
[----:B------:R-:W-:Y:S01]  /*79e0*/  FADD.FTZ R36, R36, R21 ;  /* 0x0000001524247221 */ /* 0x000fe20000010000 */
[----:B------:R-:W-:-:S04]  /*79f0*/  HFMA2.MMA R21, -RZ, RZ, 0, 0 ;  /* 0x00000000ff157435 */ /* 0x000fc800000001ff */
[----:B------:R-:W-:Y:S02]  /*7a00*/  MOV R29, R36 ;  /* 0x00000024001d7202 */ /* 0x000fe40000000f00 */
[----:B------:R-:W-:-:S07]  /*7a10*/  MOV R34, R30 ;  /* 0x0000001e00227202 */ /* 0x000fce0000000f00 */
[----:B------:R-:W-:Y:S05]  /*7a20*/  WARPSYNC.COLLECTIVE R26, `(.L_x_1045) ;  /* 0x000000001a087348 */ /* 0x000fea0003c00000 */
[----:B------:R0:W1:Y:S02]  /*7a30*/  SHFL.BFLY P2, R30, R29, R28, R27 ;  /* 0x0c00001c1d1e7389 */ /* 0x000064000004001b */
[----:B01----:R-:W-:Y:S01]  /*7a40*/  ENDCOLLECTIVE ;  /* 0x000000000000791b */ /* 0x003fe20003800000 */
.L_x_1045:
[----:B------:R-:W-:Y:S01]  /*7a50*/  FADD.FTZ R34, R35, R34 ;  /* 0x0000002223227221 */ /* 0x000fe20000010000 */
[----:B------:R-:W-:Y:S01]  /*7a60*/  HFMA2.MMA R28, -RZ, RZ, 0, 4.76837158203125e-07 ;  /* 0x00000008ff1c7435 */ /* 0x000fe200000001ff */
[----:B------:R-:W-:Y:S02]  /*7a70*/  MOV R29, R24 ;  /* 0x00000018001d7202 */ /* 0x000fe40000000f00 */
[----:B------:R-:W-:-:S08]  /*7a80*/  MOV R33, R30 ;  /* 0x0000001e00217202 */ /* 0x000fd00000000f00 */
[----:B------:R-:W-:Y:S05]  /*7a90*/  WARPSYNC.COLLECTIVE R26, `(.L_x_1046) ;  /* 0x000000001a087348 */ /* 0x000fea0003c00000 */
[----:B------:R0:W1:Y:S02]  /*7aa0*/  SHFL.BFLY P2, R30, R29, R28, R27 ;  /* 0x0c00001c1d1e7389 */ /* 0x000064000004001b */
[----:B01----:R-:W-:Y:S01]  /*7ab0*/  ENDCOLLECTIVE ;  /* 0x000000000000791b */ /* 0x003fe20003800000 */
.L_x_1046:
[----:B------:R-:W-:Y:S01]  /*7ac0*/  FADD.FTZ R33, R36, R33 ;  /* 0x0000002124217221 */ /* 0x000fe20000010000 */
[----:B------:R-:W-:Y:S01]  /*7ad0*/  IMAD.MOV.U32 R29, RZ, RZ, R23 ;  /* 0x000000ffff1d7224 */ /* 0x000fe200078e0017 */
[----:B------:R-:W-:-:S07]  /*7ae0*/  MOV R37, R30 ;  /* 0x0000001e00257202 */ /* 0x000fce0000000f00 */
[----:B------:R-:W-:Y:S05]  /*7af0*/  WARPSYNC.COLLECTIVE R26, `(.L_x_1047) ;  /* 0x000000001a087348 */ /* 0x000fea0003c00000 */
[----:B------:R0:W1:Y:S02]  /*7b00*/  SHFL.BFLY P2, R30, R29, R28, R27 ;  /* 0x0c00001c1d1e7389 */ /* 0x000064000004001b */
[----:B01----:R-:W-:Y:S01]  /*7b10*/  ENDCOLLECTIVE ;  /* 0x000000000000791b */ /* 0x003fe20003800000 */
.L_x_1047:
[----:B------:R-:W-:Y:S01]  /*7b20*/  FADD.FTZ R25, R37, R24 ;  /* 0x0000001825197221 */ /* 0x000fe20000010000 */
[----:B------:R-:W-:Y:S01]  /*7b30*/  @!P0 SHF.L.U32 R24, R10, 0x1, RZ ;  /* 0x000000010a188819 */ /* 0x000fe200000006ff */
[----:B------:R-:W-:-:S03]  /*7b40*/  HFMA2.MMA R28, -RZ, RZ, 0, 2.384185791015625e-07 ;  /* 0x00000004ff1c7435 */ /* 0x000fc600000001ff */
[----:B------:R-:W-:Y:S02]  /*7b50*/  MOV R29, R25 ;  /* 0x00000019001d7202 */ /* 0x000fe40000000f00 */
[----:B------:R-:W-:-:S07]  /*7b60*/  MOV R38, R30 ;  /* 0x0000001e00267202 */ /* 0x000fce0000000f00 */
[----:B------:R-:W-:Y:S05]  /*7b70*/  WARPSYNC.COLLECTIVE R26, `(.L_x_1048) ;  /* 0x000000001a087348 */ /* 0x000fea0003c00000 */
[----:B------:R0:W1:Y:S02]  /*7b80*/  SHFL.BFLY P2, R30, R29, R28, R27 ;  /* 0x0c00001c1d1e7389 */ /* 0x000064000004001b */
[----:B01----:R-:W-:Y:S01]  /*7b90*/  ENDCOLLECTIVE ;  /* 0x000000000000791b */ /* 0x003fe20003800000 */
.L_x_1048:
[----:B------:R-:W-:Y:S01]  /*7ba0*/  FADD.FTZ R32, R38, R23 ;  /* 0x0000001726207221 */ /* 0x000fe20000010000 */
[----:B------:R-:W-:-:S04]  /*7bb0*/  @!P0 IADD3 R23, R15, 0x3c, RZ ;  /* 0x0000003c0f178810 */ /* 0x000fc80007ffe0ff */
[----:B------:R-:W-:Y:S02]  /*7bc0*/  @!P0 LOP3.LUT R23, R23, R24, RZ, 0x3c, !PT ;  /* 0x0000001817178212 */ /* 0x000fe400078e3cff */
[----:B------:R-:W-:Y:S02]  /*7bd0*/  MOV R29, R32 ;  /* 0x00000020001d7202 */ /* 0x000fe40000000f00 */
[----:B------:R-:W-:-:S07]  /*7be0*/  MOV R38, R30 ;  /* 0x0000001e00267202 */ /* 0x000fce0000000f00 */
[----:B------:R-:W-:Y:S05]  /*7bf0*/  WARPSYNC.COLLECTIVE R26, `(.L_x_1049) ;  /* 0x000000001a087348 */ /* 0x000fea0003c00000 */
[----:B------:R0:W1:Y:S02]  /*7c00*/  SHFL.BFLY P2, R30, R29, R28, R27 ;  /* 0x0c00001c1d1e7389 */ /* 0x000064000004001b */
[----:B01----:R-:W-:Y:S01]  /*7c10*/  ENDCOLLECTIVE ;  /* 0x000000000000791b */ /* 0x003fe20003800000 */
.L_x_1049:
        /* <DEDUP_REMOVED lines=10> */
.L_x_1050:
[----:B------:R0:W1:Y:S04]  /*7cc0*/  @!P0 LDS R22, [R39] ;  /* 0x0000000027168984 */ /* 0x0000680000000800 */
[----:B------:R0:W2:Y:S01]  /*7cd0*/  @!P0 LDS R20, [R39+0x500] ;  /* 0x0005000027148984 */ /* 0x0000a20000000800 */
[----:B------:R-:W-:Y:S02]  /*7ce0*/  MOV R29, R37 ;  /* 0x00000025001d7202 */ /* 0x000fe40000000f00 */
[----:B------:R-:W-:-:S07]  /*7cf0*/  MOV R23, R30 ;  /* 0x0000001e00177202 */ /* 0x000fce0000000f00 */
[----:B012---:R-:W-:Y:S05]  /*7d00*/  WARPSYNC.COLLECTIVE R26, `(.L_x_1051) ;  /* 0x000000001a087348 */ /* 0x007fea0003c00000 */
[----:B------:R3:W4:Y:S02]  /*7d10*/  SHFL.BFLY P2, R30, R29, R28, R27 ;  /* 0x0c00001c1d1e7389 */ /* 0x000724000004001b */
[----:B01234-:R-:W-:Y:S01]  /*7d20*/  ENDCOLLECTIVE ;  /* 0x000000000000791b */ /* 0x01ffe20003800000 */
.L_x_1051:
        /* <DEDUP_REMOVED lines=9> */
.L_x_1052:
[----:B------:R-:W-:Y:S01]  /*7dc0*/  ISETP.NE.AND P0, PT, R10, RZ, PT ;  /* 0x000000ff0a00720c */ /* 0x000fe20003f05270 */
[----:B------:R-:W-:-:S05]  /*7dd0*/  FADD.FTZ R37, R37, R24 ;  /* 0x0000001825257221 */ /* 0x000fca0000010000 */
[----:B------:R-:W-:-:S07]  /*7de0*/  MOV R29, R37 ;  /* 0x00000025001d7202 */ /* 0x000fce0000000f00 */
[----:B------:R-:W0:Y:S01]  /*7df0*/  @!P0 LDC.64 R24, c[0x0][0x218] ;  /* 0x00008600ff188b82 */ /* 0x000e220000000a00 */
[----:B------:R-:W-:Y:S02]  /*7e00*/  @!P0 F2FP.BF16.F32.PACK_AB R44, RZ, R44 ;  /* 0x0000002cff2c823e */ /* 0x000fe400000010ff */
[----:B------:R-:W-:-:S07]  /*7e10*/  MOV R39, R30 ;  /* 0x0000001e00277202 */ /* 0x000fce0000000f00 */
[----:B0-----:R-:W-:Y:S05]  /*7e20*/  WARPSYNC.COLLECTIVE R26, `(.L_x_1053) ;  /* 0x000000001a087348 */ /* 0x001fea0003c00000 */
[----:B------:R1:W2:Y:S02]  /*7e30*/  SHFL.BFLY P2, R30, R29, R28, R27 ;  /* 0x0c00001c1d1e7389 */ /* 0x0002a4000004001b */
[----:B012---:R-:W-:Y:S01]  /*7e40*/  ENDCOLLECTIVE ;  /* 0x000000000000791b */ /* 0x007fe20003800000 */
.L_x_1053:
[----:B------:R-:W-:Y:S01]  /*7e50*/  FADD.FTZ R38, R38, R39 ;  /* 0x0000002726267221 */ /* 0x000fe20000010000 */
[----:B------:R-:W-:Y:S01]  /*7e60*/  HFMA2.MMA R28, -RZ, RZ, 0, 4.76837158203125e-07 ;  /* 0x00000008ff1c7435 */ /* 0x000fe200000001ff */
[----:B------:R-:W-:Y:S02]  /*7e70*/  MOV R29, R21 ;  /* 0x00000015001d7202 */ /* 0x000fe40000000f00 */
[----:B------:R-:W-:-:S08]  /*7e80*/  MOV R40, R30 ;  /* 0x0000001e00287202 */ /* 0x000fd00000000f00 */
[----:B------:R-:W-:Y:S05]  /*7e90*/  WARPSYNC.COLLECTIVE R26, `(.L_x_1054) ;  /* 0x000000001a087348 */ /* 0x000fea0003c00000 */
[----:B------:R0:W1:Y:S02]  /*7ea0*/  SHFL.BFLY P2, R30, R29, R28, R27 ;  /* 0x0c00001c1d1e7389 */ /* 0x000064000004001b */
[----:B01----:R-:W-:Y:S01]  /*7eb0*/  ENDCOLLECTIVE ;  /* 0x000000000000791b */ /* 0x003fe20003800000 */
.L_x_1054:
[----:B------:R-:W-:Y:S01]  /*7ec0*/  FADD.FTZ R37, R37, R40 ;  /* 0x0000002825257221 */ /* 0x000fe20000010000 */
[----:B------:R-:W-:Y:S01]  /*7ed0*/  IMAD.MOV.U32 R29, RZ, RZ, R18 ;  /* 0x000000ffff1d7224 */ /* 0x000fe200078e0012 */
[----:B------:R-:W-:-:S07]  /*7ee0*/  MOV R42, R30 ;  /* 0x0000001e002a7202 */ /* 0x000fce0000000f00 */
[----:B------:R-:W-:Y:S05]  /*7ef0*/  WARPSYNC.COLLECTIVE R26, `(.L_x_1055) ;  /* 0x000000001a087348 */ /* 0x000fea0003c00000 */
[----:B------:R0:W1:Y:S02]  /*7f00*/  SHFL.BFLY P2, R30, R29, R28, R27 ;  /* 0x0c00001c1d1e7389 */ /* 0x000064000004001b */
[----:B01----:R-:W-:Y:S01]  /*7f10*/  ENDCOLLECTIVE ;  /* 0x000000000000791b */ /* 0x003fe20003800000 */
.L_x_1055:
[----:B------:R-:W-:Y:S01]  /*7f20*/  FADD.FTZ R42, R42, R21 ;  /* 0x000000152a2a7221 */ /* 0x000fe20000010000 */
[----:B------:R-:W-:-:S04]  /*7f30*/  HFMA2.MMA R28, -RZ, RZ, 0, 2.384185791015625e-07 ;  /* 0x00000004ff1c7435 */ /* 0x000fc800000001ff */
[----:B------:R-:W-:Y:S02]  /*7f40*/  MOV R29, R42 ;  /* 0x0000002a001d7202 */ /* 0x000fe40000000f00 */
[----:B------:R-:W-:-:S07]  /*7f50*/  MOV R23, R30 ;  /* 0x0000001e00177202 */ /* 0x000fce0000000f00 */
[----:B------:R-:W-:Y:S05]  /*7f60*/  WARPSYNC.COLLECTIVE R26, `(.L_x_1056) ;  /* 0x000000001a087348 */ /* 0x000fea0003c00000 */
[----:B------:R0:W1:Y:S02]  /*7f70*/  SHFL.BFLY P2, R30, R29, R28, R27 ;  /* 0x0c00001c1d1e7389 */ /* 0x000064000004001b */
[----:B01----:R-:W-:Y:S01]  /*7f80*/  ENDCOLLECTIVE ;  /* 0x000000000000791b */ /* 0x003fe20003800000 */
.L_x_1056:
        /* <DEDUP_REMOVED lines=8> */
.L_x_1057:
[----:B------:R-:W-:Y:S01]  /*8010*/  FADD.FTZ R42, R42, R41 ;  /* 0x000000292a2a7221 */ /* 0x000fe20000010000 */
[----:B------:R-:W-:Y:S02]  /*8020*/  IADD3 R41, R15, R6, RZ ;  /* 0x000000060f297210 */ /* 0x000fe40007ffe0ff */
[----:B------:R-:W0:Y:S03]  /*8030*/  @!P0 LDC.64 R14, c[0x0][0x220] ;  /* 0x00008800ff0e8b82 */ /* 0x000e260000000a00 */
[----:B------:R-:W-:-:S04]  /*8040*/  @!P0 IMAD.WIDE R24, R41, 0x2, R24 ;  /* 0x0000000229188825 */ /* 0x000fc800078e0218 */
[C---:B------:R-:W-:Y:S01]  /*8050*/  @!P0 IMAD.WIDE R22, R41.reuse, 0x2, R22 ;  /* 0x0000000229168825 */ /* 0x040fe200078e0216 */
[----:B------:R-:W-:Y:S01]  /*8060*/  HFMA2.MMA R28, -RZ, RZ, 0, 1.1920928955078125e-07 ;  /* 0x00000002ff1c7435 */ /* 0x000fe200000001ff */
[----:B------:R-:W-:Y:S02]  /*8070*/  MOV R29, R42 ;  /* 0x0000002a001d7202 */ /* 0x000fe40000000f00 */
[----:B------:R-:W-:Y:S01]  /*8080*/  @!P0 IMAD.WIDE R18, R41, 0x2, R18 ;  /* 0x0000000229128825 */ /* 0x000fe200078e0212 */
[----:B------:R-:W-:-:S07]  /*8090*/  MOV R20, R30 ;  /* 0x0000001e00147202 */ /* 0x000fce0000000f00 */
[----:B0-----:R-:W-:Y:S05]  /*80a0*/  WARPSYNC.COLLECTIVE R26, `(.L_x_1058) ;  /* 0x000000001a087348 */ /* 0x001fea0003c00000 */
[----:B------:R1:W2:Y:S02]  /*80b0*/  SHFL.BFLY P2, R30, R29, R28, R27 ;  /* 0x0c00001c1d1e7389 */ /* 0x0002a4000004001b */
[----:B012---:R-:W-:Y:S01]  /*80c0*/  ENDCOLLECTIVE ;  /* 0x000000000000791b */ /* 0x007fe20003800000 */
.L_x_1058:
[----:B------:R-:W-:Y:S01]  /*80d0*/  FADD.FTZ R31, R31, R20 ;  /* 0x000000141f1f7221 */ /* 0x000fe20000010000 */
[----:B------:R-:W-:Y:S01]  /*80e0*/  @!P0 IMAD.WIDE R14, R41, 0x2, R14 ;  /* 0x00000002290e8825 */ /* 0x000fe200078e020e */
[----:B------:R-:W0:Y:S03]  /*80f0*/  @!P0 LDC.64 R20, c[0x0][0x218] ;  /* 0x00008600ff148b82 */ /* 0x000e260000000a00 */
[----:B------:R-:W-:Y:S01]  /*8100*/  MOV R29, R31 ;  /* 0x0000001f001d7202 */ /* 0x000fe20000000f00 */
[----:B------:R-:W-:Y:S01]  /*8110*/  IMAD.MOV.U32 R43, RZ, RZ, R30 ;  /* 0x000000ffff2b7224 */ /* 0x000fe200078e001e */
[----:B------:R-:W-:-:S03]  /*8120*/  @!P0 F2FP.BF16.F32.PACK_AB R30, RZ, R16 ;  /* 0x00000010ff1e823e */ /* 0x000fc600000010ff */
[----:B------:R-:W1:Y:S01]  /*8130*/  @!P0 LDC.64 R16, c[0x0][0x218] ;  /* 0x00008600ff108b82 */ /* 0x000e620000000a00 */
[----:B------:R-:W-:Y:S01]  /*8140*/  FADD.FTZ R42, R42, R43 ;  /* 0x0000002b2a2a7221 */ /* 0x000fe20000010000 */
[----:B------:R-:W-:Y:S01]  /*8150*/  PRMT R45, R30, 0x7610, R45 ;  /* 0x000076101e2d7816 */ /* 0x000fe2000000002d */
[----:B0-----:R-:W-:-:S07]  /*8160*/  @!P0 IMAD.WIDE R20, R41, 0x2, R20 ;  /* 0x0000000229148825 */ /* 0x001fce00078e0214 */
[----:B-1----:R-:W-:Y:S05]  /*8170*/  WARPSYNC.COLLECTIVE R26, `(.L_x_1059) ;  /* 0x000000001a087348 */ /* 0x002fea0003c00000 */
[----:B------:R0:W2:Y:S02]  /*8180*/  SHFL.BFLY P2, R30, R29, R28, R27 ;  /* 0x0c00001c1d1e7389 */ /* 0x0000a4000004001b */
[----:B012---:R-:W-:Y:S01]  /*8190*/  ENDCOLLECTIVE ;  /* 0x000000000000791b */ /* 0x007fe20003800000 */
.L_x_1059:
[----:B------:R0:W-:Y:S04]  /*81a0*/  @!P0 STG.E.U16 desc[UR12][R24.64], R45 ;  /* 0x0000002d18008986 */ /* 0x0001e8000c10150c */
[----:B------:R1:W-:Y:S01]  /*81b0*/  @!P0 STG.E.U16 desc[UR12][R22.64], R44 ;  /* 0x0000002c16008986 */ /* 0x0003e2000c10150c */
[----:B------:R-:W-:Y:S01]  /*81c0*/  @!P0 F2FP.BF16.F32.PACK_AB R26, RZ, R38 ;  /* 0x00000026ff1a823e */ /* 0x000fe200000010ff */
[----:B------:R-:W-:Y:S01]  /*81d0*/  HFMA2.MMA R28, -RZ, RZ, 0, 5.9604644775390625e-08 ;  /* 0x00000001ff1c7435 */ /* 0x000fe200000001ff */
        /* <DEDUP_REMOVED lines=10> */
.L_x_1060:
        /* <DEDUP_REMOVED lines=11> */
.L_x_1061:
[----:B------:R-:W-:Y:S01]  /*8330*/  FADD.FTZ R35, R42, R35 ;  /* 0x000000232a237221 */ /* 0x000fe20000010000 */
[----:B------:R-:W-:Y:S06]  /*8340*/  BRA `(.L_x_1062) ;  /* 0xffffffe000d47947 */ /* 0x000fec000383ffff */
.L_x_1063:
        /* <DEDUP_REMOVED lines=11> */
.L_x_3550:


//--------------------- .text._ZN13group_norm_v218gn_bwd_cuda_kernelI13__nv_bfloat16Li320ELi1ELi16ELi160ELi256ELb1ELb1ELi32ELi320ELi320ELi4ELb1ELi16ELb0ELb0ELNS_15WgradSyncMethodE3ENS_16CompileConditionILi900EEEEEvPT_S6_S6_PKS5_S8_S8_S8_PKfflPfPj --------------------------
	.section	.text._ZN13group_norm_v218gn_bwd_cuda_kernelI13__nv_bfloat16Li320ELi1ELi16ELi160ELi256ELb1ELb1ELi32ELi320ELi320ELi4ELb1ELi16ELb0ELb0ELNS_15WgradSyncMethodE3ENS_16CompileConditionILi900EEEEEvPT_S6_S6_PKS5_S8_S8_S8_PKfflPfPj,"ax",@progbits
	.align	128
        .global         _ZN13group_norm_v218gn_bwd_cuda_kernelI13__nv_bfloat16Li320ELi1ELi16ELi160ELi256ELb1ELb1ELi32ELi320ELi320ELi4ELb1ELi16ELb0ELb0ELNS_15WgradSyncMethodE3ENS_16CompileConditionILi900EEEEEvPT_S6_S6_PKS5_S8_S8_S8_PKfflPfPj
        .type           _ZN13group_norm_v218gn_bwd_cuda_kernelI13__nv_bfloat16Li320ELi1ELi16ELi160ELi256ELb1ELb1ELi32ELi320ELi320ELi4ELb1ELi16ELb0ELb0ELNS_15WgradSyncMethodE3ENS_16CompileConditionILi900EEEEEvPT_S6_S6_PKS5_S8_S8_S8_PKfflPfPj,@function
        .size           _ZN13group_norm_v218gn_bwd_cuda_kernelI13__nv_bfloat16Li320ELi1ELi16ELi160ELi256ELb1ELb1ELi32ELi320ELi320ELi4ELb1ELi16ELb0ELb0ELNS_15WgradSyncMethodE3ENS_16CompileConditionILi900EEEEEvPT_S6_S6_PKS5_S8_S8_S8_PKfflPfPj,(.L_x_3551 - _ZN13group_norm_v218gn_bwd_cuda_kernelI13__nv_bfloat16Li320ELi1ELi16ELi160ELi256ELb1ELb1ELi32ELi320ELi320ELi4ELb1ELi16ELb0ELb0ELNS_15WgradSyncMethodE3ENS_16CompileConditionILi900EEEEEvPT_S6_S6_PKS5_S8_S8_S8_PKfflPfPj)
        .other          _ZN13group_norm_v218gn_bwd_cuda_kernelI13__nv_bfloat16Li320ELi1ELi16ELi160ELi256ELb1ELb1ELi32ELi320ELi320ELi4ELb1ELi16ELb0ELb0ELNS_15WgradSyncMethodE3ENS_16CompileConditionILi900EEEEEvPT_S6_S6_PKS5_S8_S8_S8_PKfflPfPj,@"STO_CUDA_ENTRY STV_DEFAULT"
_ZN13group_norm_v218gn_bwd_cuda_kernelI13__nv_bfloat16Li320ELi1ELi16ELi160ELi256ELb1ELb1ELi32ELi320ELi320ELi4ELb1ELi16ELb0ELb0ELNS_15WgradSyncMethodE3ENS_16CompileConditionILi900EEEEEvPT_S6_S6_PKS5_S8_S8_S8_PKfflPfPj:
.text._ZN13group_norm_v218gn_bwd_cuda_kernelI13__nv_bfloat16Li320ELi1ELi16ELi160ELi256ELb1ELb1ELi32ELi320ELi320ELi4ELb1ELi16ELb0ELb0ELNS_15WgradSyncMethodE3ENS_16CompileConditionILi900EEEEEvPT_S6_S6_PKS5_S8_S8_S8_PKfflPfPj:
        /* <DEDUP_REMOVED lines=30> */
.L_x_1066:
[----:B------:R-:W2:Y:S04]  /*01e0*/  LD.E.STRONG.GPU R0, desc[UR8][R2.64] ;  /* 0x0000000802007980 */ /* 0x000ea8000c10f900 */
[----:B--2---:R-:W-:Y:S01]  /*01f0*/  CCTL.IVALL ;  /* 0x00000000ff00798f */ /* 0x004fe20002000000 */
[----:B------:R-:W-:Y:S05]  /*0200*/  YIELD ;  /* 0x0000000000007946 */ /* 0x000fea0003800000 */
[----:B-----5:R-:W-:-:S04]  /*0210*/  LOP3.LUT R0, R0, R5, RZ, 0x3c, !PT ;  /* 0x0000000500007212 */ /* 0x020fc800078e3cff */
[----:B------:R-:W-:-:S13]  /*0220*/  ISETP.GT.AND P0, PT, R0, -0x1, PT ;  /* 0xffffffff0000780c */ /* 0x000fda0003f04270 */
[----:B------:R-:W-:Y:S05]  /*0230*/  @P0 BRA `(.L_x_1066) ;  /* 0xfffffffc00e80947 */ /* 0x000fea000383ffff */
.L_x_1065:
[----:B------:R-:W-:Y:S05]  /*0240*/  WARPSYNC.ALL ;  /* 0x0000000000007948 */ /* 0x000fea0003800000 */
[----:B------:R-:W-:Y:S06]  /*0250*/  BAR.SYNC.DEFER_BLOCKING 0x0 ;  /* 0x0000000000007b1d */ /* 0x000fec0000010000 */
[----:B------:R-:W-:Y:S05]  /*0260*/  BRA `(.L_x_1067) ;  /* 0x00000068001c7947 */ /* 0x000fea0003800000 */
.L_x_1064:
[----:B------:R-:W0:Y:S01]  /*0270*/  S2R R51, SR_TID.X ;  /* 0x0000000000337919 */ /* 0x000e220000002100 */
[----:B------:R-:W-:Y:S02]  /*0280*/  MOV R0, 0x400 ;  /* 0x0000040000007802 */ /* 0x000fe40000000f00 */
[----:B------:R-:W-:Y:S01]  /*0290*/  CS2R R10, SRZ ;  /* 0x00000000000a7805 */ /* 0x000fe2000001ff00 */
[----:B------:R-:W-:Y:S01]  /*02a0*/  UMOV UR4, URZ ;  /* 0x0000003f00047c82 */ /* 0x000fe20008000000 */
[----:B------:R-:W1:Y:S01]  /*02b0*/  S2R R5, SR_CgaCtaId ;  /* 0x0000000000057919 */ /* 0x000e620000008800 */
[----:B------:R-:W-:Y:S02]  /*02c0*/  IADD3 R52, R0, 0x2800, RZ ;  /* 0x0000280000347810 */ /* 0x000fe40007ffe0ff */
[----:B------:R-:W-:-:S04]  /*02d0*/  SHF.L.U32 R0, R49, 0x5, RZ ;  /* 0x0000000531007819 */ /* 0x000fc800000006ff */
[----:B------:R-:W-:Y:S01]  /*02e0*/  LOP3.LUT R0, R0, 0xe0, RZ, 0xc0, !PT ;  /* 0x000000e000007812 */ /* 0x000fe200078ec0ff */
[----:B0-----:R-:W-:Y:S01]  /*02f0*/  IMAD.WIDE.U32 R2, R51, -0x33333333, RZ ;  /* 0xcccccccd33027825 */ /* 0x001fe200078e00ff */
[----:B------:R-:W-:Y:S02]  /*0300*/  SHF.R.S32.HI R2, RZ, 0x1f, R51 ;  /* 0x0000001fff027819 */ /* 0x000fe40000011433 */
[----:B-1----:R-:W-:Y:S02]  /*0310*/  LEA R52, R5, R52, 0x18 ;  /* 0x0000003405347211 */ /* 0x002fe400078ec0ff */
[----:B------:R-:W-:Y:S02]  /*0320*/  SHF.R.U32.HI R7, RZ, 0x6, R3 ;  /* 0x00000006ff077819 */ /* 0x000fe40000011603 */
[----:B------:R-:W-:Y:S02]  /*0330*/  LEA.HI R3, R2, R51, RZ, 0x2 ;  /* 0x0000003302037211 */ /* 0x000fe400078f10ff */
[----:B------:R-:W-:Y:S01]  /*0340*/  IADD3 R0, R0, R7, RZ ;  /* 0x0000000700007210 */ /* 0x000fe20007ffe0ff */
[----:B------:R-:W-:Y:S01]  /*0350*/  IMAD R53, R7, -0x50, R51 ;  /* 0xffffffb007357824 */ /* 0x000fe200078e0233 */
[----:B------:R-:W-:-:S03]  /*0360*/  SHF.R.S32.HI R143, RZ, 0x2, R3 ;  /* 0x00000002ff8f7819 */ /* 0x000fc60000011403 */
[----:B------:R-:W-:Y:S01]  /*0370*/  IMAD R54, R53, 0x28, R52 ;  /* 0x0000002835367824 */ /* 0x000fe200078e0234 */
[C---:B------:R-:W-:Y:S01]  /*0380*/  IADD3 R4, R143.reuse, 0x50, RZ ;  /* 0x000000508f047810 */ /* 0x040fe20007ffe0ff */
[----:B------:R-:W-:Y:S01]  /*0390*/  IMAD R50, R0, 0xa00, RZ ;  /* 0x00000a0000327824 */ /* 0x000fe200078e02ff */
[C---:B------:R-:W-:Y:S02]  /*03a0*/  IADD3 R6, R143.reuse, 0xa0, RZ ;  /* 0x000000a08f067810 */ /* 0x040fe40007ffe0ff */
[----:B------:R-:W-:Y:S02]  /*03b0*/  IADD3 R8, R143, 0xf0, RZ ;  /* 0x000000f08f087810 */ /* 0x000fe40007ffe0ff */
[----:B------:R-:W-:Y:S02]  /*03c0*/  SHF.R.S32.HI R5, RZ, 0x1f, R4 ;  /* 0x0000001fff057819 */ /* 0x000fe40000011404 */
[----:B------:R-:W-:Y:S02]  /*03d0*/  LEA R54, R7, R54, 0x3 ;  /* 0x0000003607367211 */ /* 0x000fe400078e18ff */
[----:B------:R-:W-:-:S02]  /*03e0*/  SHF.R.S32.HI R7, RZ, 0x1f, R6 ;  /* 0x0000001fff077819 */ /* 0x000fc40000011406 */
[----:B------:R-:W-:Y:S02]  /*03f0*/  SHF.R.S32.HI R9, RZ, 0x1f, R8 ;  /* 0x0000001fff097819 */ /* 0x000fe40000011408 */
[----:B------:R-:W-:Y:S02]  /*0400*/  LEA.HI R5, R5, R4, RZ, 0x2 ;  /* 0x0000000405057211 */ /* 0x000fe400078f10ff */
[----:B------:R-:W-:Y:S02]  /*0410*/  LEA.HI R4, R2, R51, RZ, 0x4 ;  /* 0x0000003302047211 */ /* 0x000fe400078f20ff */
[----:B------:R-:W-:Y:S02]  /*0420*/  LOP3.LUT R2, R3, 0xfffffffc, RZ, 0xc0, !PT ;  /* 0xfffffffc03027812 */ /* 0x000fe400078ec0ff */
[----:B------:R-:W-:Y:S02]  /*0430*/  LEA.HI R7, R7, R6, RZ, 0x2 ;  /* 0x0000000607077211 */ /* 0x000fe400078f10ff */
[----:B------:R-:W-:-:S02]  /*0440*/  LEA.HI R9, R9, R8, RZ, 0x2 ;  /* 0x0000000809097211 */ /* 0x000fc400078f10ff */
[----:B------:R-:W-:Y:S02]  /*0450*/  IADD3 R2, -R2, R51, RZ ;  /* 0x0000003302027210 */ /* 0x000fe40007ffe1ff */
[----:B------:R-:W-:Y:S02]  /*0460*/  SHF.R.U32.HI R5, RZ, 0x2, R5 ;  /* 0x00000002ff057819 */ /* 0x000fe40000011605 */
[----:B------:R-:W-:Y:S02]  /*0470*/  SHF.R.U32.HI R7, RZ, 0x2, R7 ;  /* 0x00000002ff077819 */ /* 0x000fe40000011607 */
[----:B------:R-:W-:Y:S02]  /*0480*/  SHF.R.U32.HI R9, RZ, 0x2, R9 ;  /* 0x00000002ff097819 */ /* 0x000fe40000011609 */
[----:B------:R-:W-:Y:S02]  /*0490*/  SHF.R.U32.HI R55, RZ, 0x4, R4 ;  /* 0x00000004ff377819 */ /* 0x000fe40000011604 */
[----:B------:R-:W-:-:S02]  /*04a0*/  LOP3.LUT R56, R2, 0x3, R5, 0x78, !PT ;  /* 0x0000000302387812 */ /* 0x000fc400078e7805 */
[----:B------:R-:W-:Y:S02]  /*04b0*/  CS2R R4, SRZ ;  /* 0x0000000000047805 */ /* 0x000fe4000001ff00 */
[C---:B------:R-:W-:Y:S02]  /*04c0*/  LOP3.LUT R57, R2.reuse, 0x3, R7, 0x78, !PT ;  /* 0x0000000302397812 */ /* 0x040fe400078e7807 */
[----:B------:R-:W-:Y:S02]  /*04d0*/  CS2R R6, SRZ ;  /* 0x0000000000067805 */ /* 0x000fe4000001ff00 */
[C---:B------:R-:W-:Y:S02]  /*04e0*/  LOP3.LUT R58, R2.reuse, 0x3, R9, 0x78, !PT ;  /* 0x00000003023a7812 */ /* 0x040fe400078e7809 */
[----:B------:R-:W-:Y:S02]  /*04f0*/  CS2R R8, SRZ ;  /* 0x0000000000087805 */ /* 0x000fe4000001ff00 */
[----:B------:R-:W-:-:S07]  /*0500*/  LOP3.LUT R55, R2, 0x3, R55, 0x78, !PT ;  /* 0x0000000302377812 */ /* 0x000fce00078e7837 */
.L_x_1080:
[C---:B------:R-:W-:Y:S01]  /*0510*/  LOP3.LUT R78, R62.reuse, 0x7, RZ, 0xc0, !PT ;  /* 0x000000073e4e7812 */ /* 0x040fe200078ec0ff */
[----:B------:R-:W-:Y:S01]  /*0520*/  ULDC.64 UR12, c[0x0][0x248] ;  /* 0x00009200000c7ab9 */ /* 0x000fe20000000a00 */
[--C-:B------:R-:W-:Y:S01]  /*0530*/  SHF.R.U32.HI R14, RZ, 0x3, R77.reuse ;  /* 0x00000003ff0e7819 */ /* 0x100fe2000001164d */
[----:B------:R-:W0:Y:S01]  /*0540*/  LDC.64 R38, c[0x0][0x238] ;  /* 0x00008e00ff267b82 */ /* 0x000e220000000a00 */
[----:B------:R-:W-:Y:S01]  /*0550*/  SHF.R.U64 R15, R62, 0x3, R77 ;  /* 0x000000033e0f7819 */ /* 0x000fe2000000124d */
[----:B------:R-:W-:Y:S01]  /*0560*/  IMAD R78, R78, 0x140, RZ ;  /* 0x000001404e4e7824 */ /* 0x000fe200078e02ff */
[----:B------:R-:W-:Y:S01]  /*0570*/  ULDC.64 UR14, c[0x0][0x228] ;  /* 0x00008a00000e7ab9 */ /* 0x000fe20000000a00 */
[----:B------:R-:W-:Y:S01]  /*0580*/  IMAD R17, R14, 0xa0000, RZ ;  /* 0x000a00000e117824 */ /* 0x000fe200078e02ff */
[----:B------:R-:W-:Y:S02]  /*0590*/  ULDC UR5, c[0x0][0x250] ;  /* 0x0000940000057ab9 */ /* 0x000fe40000000800 */
[----:B------:R-:W-:Y:S01]  /*05a0*/  LEA R44, R53, R78, 0x2 ;  /* 0x0000004e352c7211 */ /* 0x000fe200078e10ff */
[----:B------:R-:W1:Y:S03]  /*05b0*/  LDC.64 R12, c[0x0][0x240] ;  /* 0x00009000ff0c7b82 */ /* 0x000e660000000a00 */
[----:B------:R-:W-:Y:S01]  /*05c0*/  SHF.R.S32.HI R45, RZ, 0x1f, R44 ;  /* 0x0000001fff2d7819 */ /* 0x000fe2000001142c */
[----:B------:R-:W-:-:S04]  /*05d0*/  IMAD.WIDE.U32 R66, R44, -0x33333333, RZ ;  /* 0xcccccccd2c427825 */ /* 0x000fc800078e00ff */
[----:B------:R-:W-:Y:S01]  /*05e0*/  IMAD.WIDE.U32 R2, R15, 0xa0000, R44 ;  /* 0x000a00000f027825 */ /* 0x000fe200078e002c */
[----:B------:R-:W-:-:S04]  /*05f0*/  SHF.R.U32.HI R66, RZ, 0x7, R67 ;  /* 0x00000007ff427819 */ /* 0x000fc80000011643 */
[----:B------:R-:W-:Y:S02]  /*0600*/  LEA R0, P0, R15, R66, 0x4 ;  /* 0x000000420f007211 */ /* 0x000fe400078020ff */
[----:B------:R-:W-:Y:S02]  /*0610*/  IADD3 R20, R3, R17, RZ ;  /* 0x0000001103147210 */ /* 0x000fe40007ffe0ff */
[----:B------:R-:W-:Y:S02]  /*0620*/  LEA.HI.X R15, R15, RZ, R14, 0x4, P0 ;  /* 0x000000ff0f0f7211 */ /* 0x000fe400000f240e */
[----:B------:R-:W-:Y:S02]  /*0630*/  IADD3 R68, P1, R50, R2, RZ ;  /* 0x0000000232447210 */ /* 0x000fe40007f3e0ff */
[----:B------:R-:W-:Y:S02]  /*0640*/  LEA R28, P0, R0, UR12, 0x3 ;  /* 0x0000000c001c7c11 */ /* 0x000fe4000f8018ff */
[----:B------:R-:W-:-:S02]  /*0650*/  IADD3.X R3, RZ, R20, RZ, P1, !PT ;  /* 0x00000014ff037210 */ /* 0x000fc40000ffe4ff */
[----:B------:R-:W-:Y:S02]  /*0660*/  SHF.L.U32 R59, R68, 0x1, RZ ;  /* 0x00000001443b7819 */ /* 0x000fe400000006ff */
[----:B------:R-:W-:Y:S01]  /*0670*/  LEA.HI.X R29, R0, UR13, R15, 0x3, P0 ;  /* 0x0000000d001d7c11 */ /* 0x000fe200080f1c0f */
[----:B------:R-:W-:Y:S01]  /*0680*/  ULDC.64 UR12, c[0x0][0x230] ;  /* 0x00008c00000c7ab9 */ /* 0x000fe20000000a00 */
[----:B------:R-:W-:Y:S02]  /*0690*/  SHF.L.U64.HI R68, R68, 0x1, R3 ;  /* 0x0000000144447819 */ /* 0x000fe40000010203 */
[----:B------:R-:W-:Y:S02]  /*06a0*/  IADD3 R46, P0, R59, UR12, RZ ;  /* 0x0000000c3b2e7c10 */ /* 0x000fe4000ff1e0ff */
[----:B------:R-:W2:Y:S01]  /*06b0*/  LDG.E.64.CONSTANT R28, desc[UR8][R28.64] ;  /* 0x000000081c1c7981 */ /* 0x000ea2000c1e9b00 */
[----:B0-----:R-:W-:Y:S01]  /*06c0*/  IMAD.WIDE R38, R44, 0x2, R38 ;  /* 0x000000022c267825 */ /* 0x001fe200078e0226 */
[----:B------:R-:W-:-:S03]  /*06d0*/  IADD3.X R47, R68, UR13, RZ, P0, !PT ;  /* 0x0000000d442f7c10 */ /* 0x000fc600087fe4ff */
[----:B-1----:R-:W-:Y:S02]  /*06e0*/  IMAD.WIDE R44, R44, 0x2, R12 ;  /* 0x000000022c2c7825 */ /* 0x002fe400078e020c */
[----:B------:R-:W3:Y:S04]  /*06f0*/  LDG.E.64.CONSTANT R38, desc[UR8][R38.64] ;  /* 0x0000000826267981 */ /* 0x000ee8000c1e9b00 */
[----:B------:R-:W4:Y:S04]  /*0700*/  LDG.E.64.CONSTANT R46, desc[UR8][R46.64] ;  /* 0x000000082e2e7981 */ /* 0x000f28000c1e9b00 */
[----:B------:R-:W5:Y:S01]  /*0710*/  LDG.E.64.CONSTANT R44, desc[UR8][R44.64] ;  /* 0x000000082c2c7981 */ /* 0x000f62000c1e9b00 */
[----:B------:R-:W-:-:S04]  /*0720*/  IADD3 R3, R50, 0x2800, RZ ;  /* 0x0000280032037810 */ /* 0x000fc80007ffe0ff */
[----:B------:R-:W-:-:S04]  /*0730*/  IADD3 R3, P0, R3, R2, RZ ;  /* 0x0000000203037210 */ /* 0x000fc80007f1e0ff */
[----:B------:R-:W-:Y:S02]  /*0740*/  IADD3.X R0, RZ, R20, RZ, P0, !PT ;  /* 0x00000014ff007210 */ /* 0x000fe400007fe4ff */
[----:B------:R-:W-:Y:S02]  /*0750*/  SHF.L.U32 R67, R3, 0x1, RZ ;  /* 0x0000000103437819 */ /* 0x000fe400000006ff */
[----:B------:R-:W-:Y:S02]  /*0760*/  IADD3 R12, P0, R59, UR14, RZ ;  /* 0x0000000e3b0c7c10 */ /* 0x000fe4000ff1e0ff */
[----:B------:R-:W-:Y:S02]  /*0770*/  SHF.L.U64.HI R65, R3, 0x1, R0 ;  /* 0x0000000103417819 */ /* 0x000fe40000010200 */
[----:B------:R-:W-:Y:S02]  /*0780*/  IADD3 R3, R50, 0x5000, RZ ;  /* 0x0000500032037810 */ /* 0x000fe40007ffe0ff */
[----:B------:R-:W-:-:S02]  /*0790*/  IADD3.X R13, R68, UR15, RZ, P0, !PT ;  /* 0x0000000f440d7c10 */ /* 0x000fc400087fe4ff */
[----:B------:R-:W-:Y:S02]  /*07a0*/  IADD3 R3, P0, R3, R2, RZ ;  /* 0x0000000203037210 */ /* 0x000fe40007f1e0ff */
[----:B------:R-:W-:Y:S02]  /*07b0*/  IADD3 R42, P1, R67, UR12, RZ ;  /* 0x0000000c432a7c10 */ /* 0x000fe4000ff3e0ff */
[----:B------:R-:W-:Y:S01]  /*07c0*/  IADD3.X R0, RZ, R20, RZ, P0, !PT ;  /* 0x00000014ff007210 */ /* 0x000fe200007fe4ff */
[----:B------:R-:W5:Y:S01]  /*07d0*/  LDG.E.64.CONSTANT R12, desc[UR8][R12.64] ;  /* 0x000000080c0c7981 */ /* 0x000f62000c1e9b00 */
[----:B------:R-:W-:Y:S02]  /*07e0*/  SHF.L.U32 R64, R3, 0x1, RZ ;  /* 0x0000000103407819 */ /* 0x000fe400000006ff */
[----:B------:R-:W-:Y:S02]  /*07f0*/  IADD3.X R43, R65, UR13, RZ, P1, !PT ;  /* 0x0000000d412b7c10 */ /* 0x000fe40008ffe4ff */
[----:B------:R-:W-:-:S02]  /*0800*/  SHF.L.U64.HI R63, R3, 0x1, R0 ;  /* 0x00000001033f7819 */ /* 0x000fc40000010200 */
[----:B------:R-:W-:Y:S02]  /*0810*/  IADD3 R36, P0, R64, UR12, RZ ;  /* 0x0000000c40247c10 */ /* 0x000fe4000ff1e0ff */
[----:B------:R-:W5:Y:S02]  /*0820*/  LDG.E.64.CONSTANT R42, desc[UR8][R42.64] ;  /* 0x000000082a2a7981 */ /* 0x000f64000c1e9b00 */
[----:B------:R-:W-:-:S06]  /*0830*/  IADD3.X R37, R63, UR13, RZ, P0, !PT ;  /* 0x0000000d3f257c10 */ /* 0x000fcc00087fe4ff */
[----:B------:R-:W5:Y:S01]  /*0840*/  LDG.E.64.CONSTANT R36, desc[UR8][R36.64] ;  /* 0x0000000824247981 */ /* 0x000f62000c1e9b00 */
[----:B------:R-:W-:-:S04]  /*0850*/  IADD3 R14, P0, R67, UR14, RZ ;  /* 0x0000000e430e7c10 */ /* 0x000fc8000ff1e0ff */
[----:B------:R-:W-:-:S06]  /*0860*/  IADD3.X R15, R65, UR15, RZ, P0, !PT ;  /* 0x0000000f410f7c10 */ /* 0x000fcc00087fe4ff */
[----:B------:R-:W5:Y:S01]  /*0870*/  LDG.E.64.CONSTANT R14, desc[UR8][R14.64] ;  /* 0x000000080e0e7981 */ /* 0x000f62000c1e9b00 */
        /* <DEDUP_REMOVED lines=11> */
[----:B------:R-:W-:-:S04]  /*0930*/  IADD3 R3, R50, 0xa000, RZ ;  /* 0x0000a00032037810 */ /* 0x000fc80007ffe0ff */
[----:B------:R-:W-:-:S04]  /*0940*/  IADD3 R73, P0, R3, R2, RZ ;  /* 0x0000000203497210 */ /* 0x000fc80007f1e0ff */
[----:B------:R-:W-:Y:S01]  /*0950*/  SHF.L.U32 R75, R73, 0x1, RZ ;  /* 0x00000001494b7819 */ /* 0x000fe200000006ff */
[----:B--2---:R-:W-:-:S04]  /*0960*/  FADD.FTZ R29, R29, UR5 ;  /* 0x000000051d1d7e21 */ /* 0x004fc80008010000 */
[----:B------:R-:W0:Y:S01]  /*0970*/  MUFU.RSQ R76, R29 ;  /* 0x0000001d004c7308 */ /* 0x000e220000001400 */
[C---:B----4-:R-:W-:Y:S02]  /*0980*/  SHF.L.U32 R21, R47.reuse, 0x10, RZ ;  /* 0x000000102f157819 */ /* 0x050fe400000006ff */
[C---:B------:R-:W-:Y:S02]  /*0990*/  PRMT R18, R46.reuse, 0x7632, R18 ;  /* 0x000076322e127816 */ /* 0x040fe40000000012 */
[----:B------:R-:W-:Y:S01]  /*09a0*/  SHF.L.U32 R19, R46, 0x10, RZ ;  /* 0x000000102e137819 */ /* 0x000fe200000006ff */
[----:B------:R-:W-:Y:S01]  /*09b0*/  FADD.FTZ R35, -R28, R21 ;  /* 0x000000151c237221 */ /* 0x000fe20000010100 */
[----:B------:R-:W-:Y:S02]  /*09c0*/  SHF.L.U32 R21, R18, 0x10, RZ ;  /* 0x0000001012157819 */ /* 0x000fe400000006ff */
[----:B------:R-:W-:Y:S01]  /*09d0*/  PRMT R18, R47, 0x7632, R18 ;  /* 0x000076322f127816 */ /* 0x000fe20000000012 */
[----:B------:R-:W-:-:S03]  /*09e0*/  FADD.FTZ R19, -R28, R19 ;  /* 0x000000131c137221 */ /* 0x000fc60000010100 */
[----:B------:R-:W-:Y:S01]  /*09f0*/  SHF.L.U32 R23, R18, 0x10, RZ ;  /* 0x0000001012177819 */ /* 0x000fe200000006ff */
[----:B0-----:R-:W-:Y:S01]  /*0a00*/  FMUL.FTZ R3, R76, R19 ;  /* 0x000000134c037220 */ /* 0x001fe20000410000 */
[----:B---3--:R-:W-:Y:S02]  /*0a10*/  SHF.L.U32 R0, R38, 0x10, RZ ;  /* 0x0000001026007819 */ /* 0x008fe400000006ff */
[----:B-----5:R-:W-:Y:S01]  /*0a20*/  SHF.L.U32 R85, R44, 0x10, RZ ;  /* 0x000000102c557819 */ /* 0x020fe200000006ff */
[----:B------:R-:W-:Y:S01]  /*0a30*/  FADD.FTZ R21, -R28, R21 ;  /* 0x000000151c157221 */ /* 0x000fe20000010100 */
[----:B------:R-:W-:Y:S01]  /*0a40*/  PRMT R84, R38, 0x7632, R84 ;  /* 0x0000763226547816 */ /* 0x000fe20000000054 */
[----:B------:R-:W-:Y:S01]  /*0a50*/  FADD.FTZ R33, -R28, R23 ;  /* 0x000000171c217221 */ /* 0x000fe20000010100 */
[----:B------:R-:W-:Y:S02]  /*0a60*/  PRMT R80, R39, 0x7632, R80 ;  /* 0x0000763227507816 */ /* 0x000fe40000000050 */
[----:B------:R-:W-:-:S02]  /*0a70*/  PRMT R81, R44, 0x7632, R81 ;  /* 0x000076322c517816 */ /* 0x000fc40000000051 */
[----:B------:R-:W-:Y:S01]  /*0a80*/  PRMT R79, R45, 0x7632, R79 ;  /* 0x000076322d4f7816 */ /* 0x000fe2000000004f */
[----:B------:R-:W-:Y:S01]  /*0a90*/  FFMA.FTZ R22, R3, R0, R85 ;  /* 0x0000000003167223 */ /* 0x000fe20000010055 */
[----:B------:R-:W-:Y:S01]  /*0aa0*/  SHF.L.U32 R84, R84, 0x10, RZ ;  /* 0x0000001054547819 */ /* 0x000fe200000006ff */
[----:B------:R-:W-:Y:S01]  /*0ab0*/  FMUL.FTZ R87, R76, R21 ;  /* 0x000000154c577220 */ /* 0x000fe20000410000 */
[----:B------:R-:W-:Y:S01]  /*0ac0*/  SHF.L.U32 R80, R80, 0x10, RZ ;  /* 0x0000001050507819 */ /* 0x000fe200000006ff */
[C---:B------:R-:W-:Y:S01]  /*0ad0*/  FMUL.FTZ R33, R76.reuse, R33 ;  /* 0x000000214c217220 */ /* 0x040fe20000410000 */
[----:B------:R-:W-:Y:S02]  /*0ae0*/  SHF.L.U32 R81, R81, 0x10, RZ ;  /* 0x0000001051517819 */ /* 0x000fe400000006ff */
[----:B------:R-:W-:Y:S02]  /*0af0*/  SHF.L.U32 R79, R79, 0x10, RZ ;  /* 0x000000104f4f7819 */ /* 0x000fe400000006ff */
[----:B------:R-:W-:Y:S01]  /*0b00*/  IADD3.X R18, RZ, R20, RZ, P0, !PT ;  /* 0x00000014ff127210 */ /* 0x000fe200007fe4ff */
[----:B------:R-:W-:Y:S01]  /*0b10*/  FMUL.FTZ R35, R76, R35 ;  /* 0x000000234c237220 */ /* 0x000fe20000410000 */
[----:B------:R-:W-:-:S02]  /*0b20*/  SHF.L.U32 R82, R39, 0x10, RZ ;  /* 0x0000001027527819 */ /* 0x000fc400000006ff */
[----:B------:R-:W-:Y:S01]  /*0b30*/  SHF.L.U32 R83, R45, 0x10, RZ ;  /* 0x000000102d537819 */ /* 0x000fe200000006ff */
[----:B------:R-:W-:Y:S01]  /*0b40*/  FMUL.FTZ R19, R22, -1.4426950216293334961 ;  /* 0xbfb8aa3b16137820 */ /* 0x000fe20000410000 */
[----:B------:R-:W-:Y:S01]  /*0b50*/  FFMA.FTZ R29, R87, R84, R81 ;  /* 0x00000054571d7223 */ /* 0x000fe20000010051 */
[----:B------:R-:W-:Y:S01]  /*0b60*/  SHF.L.U64.HI R73, R73, 0x1, R18 ;  /* 0x0000000149497819 */ /* 0x000fe20000010212 */
[----:B------:R-:W-:Y:S01]  /*0b70*/  FFMA.FTZ R69, R33, R80, R79 ;  /* 0x0000005021457223 */ /* 0x000fe2000001004f */
[----:B------:R-:W-:Y:S01]  /*0b80*/  IADD3 R26, P0, R75, UR12, RZ ;  /* 0x0000000c4b1a7c10 */ /* 0x000fe2000ff1e0ff */
[----:B------:R-:W-:Y:S01]  /*0b90*/  FFMA.FTZ R31, R35, R82, R83 ;  /* 0x00000052231f7223 */ /* 0x000fe20000010053 */
[----:B------:R-:W-:Y:S01]  /*0ba0*/  FMUL.FTZ R18, R29, -1.4426950216293334961 ;  /* 0xbfb8aa3b1d127820 */ /* 0x000fe20000410000 */
[----:B------:R-:W-:Y:S01]  /*0bb0*/  FMUL.FTZ R34, R69, -1.4426950216293334961 ;  /* 0xbfb8aa3b45227820 */ /* 0x000fe20000410000 */
[----:B------:R-:W-:Y:S01]  /*0bc0*/  IADD3.X R27, R73, UR13, RZ, P0, !PT ;  /* 0x0000000d491b7c10 */ /* 0x000fe200087fe4ff */
[----:B------:R-:W0:Y:S01]  /*0bd0*/  MUFU.EX2 R19, R19 ;  /* 0x0000001300137308 */ /* 0x000e220000000800 */
[----:B------:R-:W-:-:S04]  /*0be0*/  FMUL.FTZ R21, R31, -1.4426950216293334961 ;  /* 0xbfb8aa3b1f157820 */ /* 0x000fc80000410000 */
[----:B------:R-:W2:Y:S03]  /*0bf0*/  LDG.E.64.CONSTANT R26, desc[UR8][R26.64] ;  /* 0x000000081a1a7981 */ /* 0x000ea6000c1e9b00 */
[----:B------:R0:W1:Y:S08]  /*0c00*/  MUFU.EX2 R23, R21 ;  /* 0x0000001500177308 */ /* 0x0000700000000800 */
[----:B------:R-:W3:Y:S08]  /*0c10*/  MUFU.EX2 R18, R18 ;  /* 0x0000001200127308 */ /* 0x000ef00000000800 */
[----:B------:R-:W4:Y:S01]  /*0c20*/  MUFU.EX2 R34, R34 ;  /* 0x0000002200227308 */ /* 0x000f220000000800 */
[----:B0-----:R-:W-:Y:S01]  /*0c30*/  FADD.FTZ R21, R19, 1 ;  /* 0x3f80000013157421 */ /* 0x001fe20000010000 */
[----:B-1----:R-:W-:-:S06]  /*0c40*/  FADD.FTZ R23, R23, 1 ;  /* 0x3f80000017177421 */ /* 0x002fcc0000010000 */
[----:B------:R0:W1:Y:S01]  /*0c50*/  MUFU.RCP R24, R21 ;  /* 0x0000001500187308 */ /* 0x0000620000001000 */
[----:B---3--:R-:W-:Y:S01]  /*0c60*/  FADD.FTZ R25, R18, 1 ;  /* 0x3f80000012197421 */ /* 0x008fe20000010000 */
[----:B------:R-:W-:Y:S01]  /*0c70*/  IADD3 R18, P1, R62, 0x10, RZ ;  /* 0x000000103e127810 */ /* 0x000fe20007f3e0ff */
[----:B----4-:R-:W-:-:S05]  /*0c80*/  FADD.FTZ R70, R34, 1 ;  /* 0x3f80000022467421 */ /* 0x010fca0000010000 */
[----:B------:R3:W4:Y:S01]  /*0c90*/  MUFU.RCP R32, R23 ;  /* 0x0000001700207308 */ /* 0x0007220000001000 */
[----:B------:R-:W-:Y:S02]  /*0ca0*/  ISETP.GE.U32.AND P0, PT, R18, UR10, PT ;  /* 0x0000000a12007c0c */ /* 0x000fe4000bf06070 */
[----:B------:R-:W-:Y:S02]  /*0cb0*/  IADD3.X R34, RZ, R77, RZ, P1, !PT ;  /* 0x0000004dff227210 */ /* 0x000fe40000ffe4ff */
[----:B------:R-:W-:-:S03]  /*0cc0*/  IADD3 R18, P1, R61, UR14, RZ ;  /* 0x0000000e3d127c10 */ /* 0x000fc6000ff3e0ff */
[----:B------:R-:W5:Y:S01]  /*0cd0*/  MUFU.RCP R86, R70 ;  /* 0x0000004600567308 */ /* 0x000f620000001000 */
[----:B------:R-:W-:-:S07]  /*0ce0*/  IADD3.X R19, R60, UR15, RZ, P1, !PT ;  /* 0x0000000f3c137c10 */ /* 0x000fce0008ffe4ff */
[----:B------:R4:W5:Y:S01]  /*0cf0*/  MUFU.RCP R30, R25 ;  /* 0x00000019001e7308 */ /* 0x0009620000001000 */
[C---:B0-----:R-:W-:Y:S01]  /*0d00*/  IADD3 R21, R50.reuse, 0xc800, RZ ;  /* 0x0000c80032157810 */ /* 0x041fe20007ffe0ff */
[----:B------:R-:W2:Y:S01]  /*0d10*/  LDG.E.64.CONSTANT R18, desc[UR8][R18.64] ;  /* 0x0000000812127981 */ /* 0x000ea2000c1e9b00 */
[----:B---3--:R-:W-:Y:S02]  /*0d20*/  IADD3 R23, R50, 0xf000, RZ ;  /* 0x0000f00032177810 */ /* 0x008fe40007ffe0ff */
[----:B------:R-:W-:Y:S01]  /*0d30*/  IADD3 R74, P1, R21, R2, RZ ;  /* 0x00000002154a7210 */ /* 0x000fe20007f3e0ff */
[----:B-1----:R-:W-:Y:S01]  /*0d40*/  FADD.FTZ R21, -R24, 1 ;  /* 0x3f80000018157421 */ /* 0x002fe20000010100 */
[----:B----4-:R-:W-:-:S03]  /*0d50*/  IADD3 R25, R50, 0x11800, RZ ;  /* 0x0001180032197810 */ /* 0x010fc60007ffe0ff */
[----:B------:R-:W-:Y:S01]  /*0d60*/  FFMA.FTZ R21, R22, R21, 1 ;  /* 0x3f80000016157423 */ /* 0x000fe20000010015 */
[----:B------:R-:W-:Y:S01]  /*0d70*/  ISETP.GE.AND.EX P0, PT, R34, UR6, PT, P0 ;  /* 0x0000000622007c0c */ /* 0x000fe2000bf06300 */
[----:B------:R-:W-:Y:S01]  /*0d80*/  FADD.FTZ R34, -R32, 1 ;  /* 0x3f80000020227421 */ /* 0x000fe20000010100 */
[-C--:B------:R-:W-:Y:S01]  /*0d90*/  IADD3 R72, P2, R23, R2.reuse, RZ ;  /* 0x0000000217487210 */ /* 0x080fe20007f5e0ff */
[----:B-----5:R-:W-:Y:S01]  /*0da0*/  FADD.FTZ R22, -R86, 1 ;  /* 0x3f80000056167421 */ /* 0x020fe20000010100 */
[----:B------:R-:W-:Y:S01]  /*0db0*/  IADD3 R25, P3, R25, R2, RZ ;  /* 0x0000000219197210 */ /* 0x000fe20007f7e0ff */
[----:B------:R-:W-:Y:S01]  /*0dc0*/  FADD.FTZ R2, -R30, 1 ;  /* 0x3f8000001e027421 */ /* 0x000fe20000010100 */
[----:B------:R-:W-:Y:S01]  /*0dd0*/  FFMA.FTZ R31, R31, R34, 1 ;  /* 0x3f8000001f1f7423 */ /* 0x000fe20000010022 */
[----:B------:R-:W-:Y:S01]  /*0de0*/  FFMA.FTZ R23, R69, R22, 1 ;  /* 0x3f80000045177423 */ /* 0x000fe20000010016 */
[----:B------:R-:W-:Y:S01]  /*0df0*/  IADD3.X R69, RZ, R20, RZ, P1, !PT ;  /* 0x00000014ff457210 */ /* 0x000fe20000ffe4ff */
[----:B------:R-:W-:Y:S01]  /*0e00*/  FFMA.FTZ R29, R29, R2, 1 ;  /* 0x3f8000001d1d7423 */ /* 0x000fe20000010002 */
[----:B------:R-:W-:Y:S01]  /*0e10*/  SHF.L.U32 R89, R42, 0x10, RZ ;  /* 0x000000102a597819 */ /* 0x000fe200000006ff */
[----:B------:R-:W-:Y:S01]  /*0e20*/  FMUL.FTZ R92, R32, R31 ;  /* 0x0000001f205c7220 */ /* 0x000fe20000410000 */
[----:B------:R-:W-:Y:S01]  /*0e30*/  SHF.L.U64.HI R69, R74, 0x1, R69 ;  /* 0x000000014a457819 */ /* 0x000fe20000010245 */
[----:B------:R-:W-:Y:S01]  /*0e40*/  FMUL.FTZ R31, R30, R29 ;  /* 0x0000001d1e1f7220 */ /* 0x000fe20000410000 */
[----:B------:R-:W-:Y:S01]  /*0e50*/  IADD3.X R29, RZ, R20, RZ, P2, !PT ;  /* 0x00000014ff1d7210 */ /* 0x000fe200017fe4ff */
[----:B------:R-:W-:Y:S01]  /*0e60*/  FADD.FTZ R89, -R28, R89 ;  /* 0x000000591c597221 */ /* 0x000fe20000010100 */
[----:B------:R-:W-:-:S02]  /*0e70*/  SHF.L.U32 R74, R74, 0x1, RZ ;  /* 0x000000014a4a7819 */ /* 0x000fc400000006ff */
[----:B------:R-:W-:Y:S02]  /*0e80*/  SHF.L.U32 R95, R43, 0x10, RZ ;  /* 0x000000102b5f7819 */ /* 0x000fe400000006ff */
[----:B------:R-:W-:Y:S01]  /*0e90*/  SHF.L.U32 R97, R36, 0x10, RZ ;  /* 0x0000001024617819 */ /* 0x000fe200000006ff */
[----:B------:R-:W-:Y:S01]  /*0ea0*/  FMUL.FTZ R88, R76, R89 ;  /* 0x000000594c587220 */ /* 0x000fe20000410000 */
[----:B------:R-:W-:Y:S02]  /*0eb0*/  SHF.L.U64.HI R29, R72, 0x1, R29 ;  /* 0x00000001481d7819 */ /* 0x000fe4000001021d */
[----:B------:R-:W-:Y:S02]  /*0ec0*/  IADD3 R22, P1, R74, UR12, RZ ;  /* 0x0000000c4a167c10 */ /* 0x000fe4000ff3e0ff */
[----:B------:R-:W-:Y:S02]  /*0ed0*/  SHF.L.U32 R72, R72, 0x1, RZ ;  /* 0x0000000148487819 */ /* 0x000fe400000006ff */
[----:B------:R-:W-:Y:S01]  /*0ee0*/  PRMT R30, R42, 0x7632, R30 ;  /* 0x000076322a1e7816 */ /* 0x000fe2000000001e */
[----:B------:R-:W-:Y:S01]  /*0ef0*/  FMUL.FTZ R91, R86, R23 ;  /* 0x00000017565b7220 */ /* 0x000fe20000410000 */
[----:B------:R-:W-:Y:S01]  /*0f00*/  SHF.L.U32 R2, R12, 0x10, RZ ;  /* 0x000000100c027819 */ /* 0x000fe200000006ff */
[----:B------:R-:W-:Y:S01]  /*0f10*/  FMUL.FTZ R21, R24, R21 ;  /* 0x0000001518157220 */ /* 0x000fe20000410000 */
[----:B------:R-:W-:Y:S01]  /*0f20*/  IADD3.X R70, RZ, R20, RZ, P3, !PT ;  /* 0x00000014ff467210 */ /* 0x000fe20001ffe4ff */
[C---:B------:R-:W-:Y:S01]  /*0f30*/  FADD.FTZ R89, -R28.reuse, R95 ;  /* 0x0000005f1c597221 */ /* 0x040fe20000010100 */
[----:B------:R-:W-:Y:S01]  /*0f40*/  IADD3.X R23, R69, UR13, RZ, P1, !PT ;  /* 0x0000000d45177c10 */ /* 0x000fe20008ffe4ff */
[----:B------:R-:W-:Y:S01]  /*0f50*/  FADD.FTZ R101, -R28, R97 ;  /* 0x000000611c657221 */ /* 0x000fe20000010100 */
[----:B------:R-:W-:Y:S01]  /*0f60*/  IADD3 R20, P2, R72, UR12, RZ ;  /* 0x0000000c48147c10 */ /* 0x000fe2000ff5e0ff */
[----:B------:R-:W-:Y:S01]  /*0f70*/  FFMA.FTZ R95, R0, R88, R85 ;  /* 0x00000058005f7223 */ /* 0x000fe20000010055 */
[----:B------:R-:W-:Y:S01]  /*0f80*/  SHF.L.U32 R97, R30, 0x10, RZ ;  /* 0x000000101e617819 */ /* 0x000fe200000006ff */
[----:B------:R-:W-:Y:S01]  /*0f90*/  FMUL.FTZ R93, R2, R21 ;  /* 0x00000015025d7220 */ /* 0x000fe20000410000 */
[----:B------:R-:W-:Y:S01]  /*0fa0*/  IADD3.X R21, R29, UR13, RZ, P2, !PT ;  /* 0x0000000d1d157c10 */ /* 0x000fe200097fe4ff */
[----:B------:R-:W-:Y:S01]  /*0fb0*/  FMUL.FTZ R90, R95, -1.4426950216293334961 ;  /* 0xbfb8aa3b5f5a7820 */ /* 0x000fe20000410000 */
[----:B------:R-:W3:Y:S01]  /*0fc0*/  LDG.E.64.CONSTANT R22, desc[UR8][R22.64] ;  /* 0x0000000816167981 */ /* 0x000ee2000c1e9b00 */
[----:B------:R-:W-:Y:S01]  /*0fd0*/  FADD.FTZ R97, -R28, R97 ;  /* 0x000000611c617221 */ /* 0x000fe20000010100 */
[----:B------:R-:W-:-:S02]  /*0fe0*/  SHF.L.U32 R71, R25, 0x1, RZ ;  /* 0x0000000119477819 */ /* 0x000fc400000006ff */
[----:B------:R-:W-:Y:S01]  /*0ff0*/  PRMT R30, R43, 0x7632, R30 ;  /* 0x000076322b1e7816 */ /* 0x000fe2000000001e */
[----:B------:R0:W1:Y:S01]  /*1000*/  MUFU.EX2 R99, R90 ;  /* 0x0000005a00637308 */ /* 0x0000620000000800 */
[----:B------:R-:W-:Y:S01]  /*1010*/  FMUL.FTZ R34, R76, R101 ;  /* 0x000000654c227220 */ /* 0x000fe20000410000 */
[----:B------:R-:W-:Y:S01]  /*1020*/  SHF.L.U64.HI R70, R25, 0x1, R70 ;  /* 0x0000000119467819 */ /* 0x000fe20000010246 */
[----:B------:R-:W4:Y:S01]  /*1030*/  LDG.E.64.CONSTANT R20, desc[UR8][R20.64] ;  /* 0x0000000814147981 */ /* 0x000f22000c1e9b00 */
[----:B------:R-:W-:Y:S02]  /*1040*/  IADD3 R24, P3, R71, UR12, RZ ;  /* 0x0000000c47187c10 */ /* 0x000fe4000ff7e0ff */
[----:B------:R-:W-:Y:S01]  /*1050*/  SHF.L.U32 R101, R30, 0x10, RZ ;  /* 0x000000101e657819 */ /* 0x000fe200000006ff */
[C---:B0-----:R-:W-:Y:S01]  /*1060*/  FMUL.FTZ R90, R76.reuse, R97 ;  /* 0x000000614c5a7220 */ /* 0x041fe20000410000 */
[----:B------:R-:W-:Y:S01]  /*1070*/  FMUL.FTZ R32, R76, R89 ;  /* 0x000000594c207220 */ /* 0x000fe20000410000 */
[----:B------:R-:W-:-:S02]  /*1080*/  SHF.L.U32 R89, R13, 0x10, RZ ;  /* 0x000000100d597819 */ /* 0x000fc400000006ff */
[----:B------:R-:W-:Y:S01]  /*1090*/  FFMA.FTZ R97, R84, R90, R81 ;  /* 0x0000005a54617223 */ /* 0x000fe20000010051 */
[----:B------:R-:W-:Y:S01]  /*10a0*/  IADD3.X R25, R70, UR13, RZ, P3, !PT ;  /* 0x0000000d46197c10 */ /* 0x000fe20009ffe4ff */
[----:B------:R-:W-:Y:S01]  /*10b0*/  FADD.FTZ R101, -R28, R101 ;  /* 0x000000651c657221 */ /* 0x000fe20000010100 */
[----:B------:R-:W-:Y:S01]  /*10c0*/  PRMT R2, R12, 0x7632, R2 ;  /* 0x000076320c027816 */ /* 0x000fe20000000002 */
[----:B------:R-:W-:Y:S01]  /*10d0*/  FMUL.FTZ R103, R97, -1.4426950216293334961 ;  /* 0xbfb8aa3b61677820 */ /* 0x000fe20000410000 */
[----:B------:R-:W-:Y:S01]  /*10e0*/  FFMA.FTZ R96, R82, R32, R83 ;  /* 0x0000002052607223 */ /* 0x000fe20000010053 */
[----:B------:R-:W-:Y:S01]  /*10f0*/  FMUL.FTZ R100, R89, R92 ;  /* 0x0000005c59647220 */ /* 0x000fe20000410000 */
[----:B------:R-:W-:Y:S01]  /*1100*/  FMUL.FTZ R89, R76, R101 ;  /* 0x000000654c597220 */ /* 0x000fe20000410000 */
[----:B------:R-:W5:Y:S01]  /*1110*/  LDG.E.64.CONSTANT R24, desc[UR8][R24.64] ;  /* 0x0000000818187981 */ /* 0x000f62000c1e9b00 */
[----:B------:R-:W-:Y:S01]  /*1120*/  PRMT R30, R13, 0x7632, R30 ;  /* 0x000076320d1e7816 */ /* 0x000fe2000000001e */
[----:B------:R-:W-:Y:S01]  /*1130*/  FMUL.FTZ R98, R96, -1.4426950216293334961 ;  /* 0xbfb8aa3b60627820 */ /* 0x000fe20000410000 */
[----:B------:R-:W-:Y:S01]  /*1140*/  SHF.L.U32 R2, R2, 0x10, RZ ;  /* 0x0000001002027819 */ /* 0x000fe200000006ff */
[----:B------:R-:W-:Y:S01]  /*1150*/  FFMA.FTZ R105, R80, R89, R79 ;  /* 0x0000005950697223 */ /* 0x000fe2000001004f */
[----:B------:R-:W0:Y:S01]  /*1160*/  MUFU.EX2 R103, R103 ;  /* 0x0000006700677308 */ /* 0x000e220000000800 */
[----:B------:R-:W-:-:S02]  /*1170*/  SHF.L.U32 R30, R30, 0x10, RZ ;  /* 0x000000101e1e7819 */ /* 0x000fc400000006ff */
[----:B------:R-:W-:-:S05]  /*1180*/  FMUL.FTZ R106, R105, -1.4426950216293334961 ;  /* 0xbfb8aa3b696a7820 */ /* 0x000fca0000410000 */
[----:B------:R1:W0:Y:S01]  /*1190*/  MUFU.EX2 R104, R98 ;  /* 0x0000006200687308 */ /* 0x0002220000000800 */
[----:B------:R-:W-:Y:S01]  /*11a0*/  FMUL.FTZ R101, R30, R91 ;  /* 0x0000005b1e657220 */ /* 0x000fe20000410000 */
[----:B------:R-:W-:Y:S01]  /*11b0*/  IADD3 R30, P1, R75, UR14, RZ ;  /* 0x0000000e4b1e7c10 */ /* 0x000fe2000ff3e0ff */
[----:B------:R-:W-:Y:S01]  /*11c0*/  FFMA.FTZ R91, R3, R93, R4 ;  /* 0x0000005d035b7223 */ /* 0x000fe20000010004 */
[----:B-1----:R-:W-:Y:S01]  /*11d0*/  FMUL.FTZ R98, R2, R31 ;  /* 0x0000001f02627220 */ /* 0x002fe20000410000 */
[----:B------:R-:W-:-:S03]  /*11e0*/  FMUL.FTZ R2, R0, R93 ;  /* 0x0000005d00027220 */ /* 0x000fc60000410000 */
[----:B------:R-:W1:Y:S01]  /*11f0*/  MUFU.EX2 R106, R106 ;  /* 0x0000006a006a7308 */ /* 0x000e620000000800 */
[----:B------:R-:W-:Y:S01]  /*1200*/  FADD.FTZ R102, R99, 1 ;  /* 0x3f80000063667421 */ /* 0x000fe20000010000 */
[----:B------:R-:W-:Y:S01]  /*1210*/  FFMA.FTZ R2, R3, R2, RZ ;  /* 0x0000000203027223 */ /* 0x000fe200000100ff */
[----:B------:R-:W-:Y:S01]  /*1220*/  FFMA.FTZ R3, R0, R93, RZ ;  /* 0x0000005d00037223 */ /* 0x000fe200000100ff */
[----:B------:R-:W-:Y:S01]  /*1230*/  IADD3.X R31, R73, UR15, RZ, P1, !PT ;  /* 0x0000000f491f7c10 */ /* 0x000fe20008ffe4ff */
[CC--:B------:R-:W-:Y:S01]  /*1240*/  FMUL.FTZ R99, R84.reuse, R98.reuse ;  /* 0x0000006254637220 */ /* 0x0c0fe20000410000 */
[----:B------:R-:W-:Y:S01]  /*1250*/  FADD.FTZ R92, R93, R5 ;  /* 0x000000055d5c7221 */ /* 0x000fe20000010000 */
[----:B------:R-:W-:Y:S01]  /*1260*/  SHF.L.U32 R107, R37, 0x10, RZ ;  /* 0x00000010256b7819 */ /* 0x000fe200000006ff */
[-C--:B------:R-:W-:Y:S01]  /*1270*/  FFMA.FTZ R5, R84, R98.reuse, R3 ;  /* 0x0000006254057223 */ /* 0x080fe20000010003 */
[----:B------:R-:W-:Y:S01]  /*1280*/  PRMT R4, R36, 0x7632, R4 ;  /* 0x0000763224047816 */ /* 0x000fe20000000004 */
[C---:B------:R-:W-:Y:S01]  /*1290*/  FFMA.FTZ R93, R87.reuse, R98, R6 ;  /* 0x00000062575d7223 */ /* 0x040fe20000010006 */
[----:B------:R-:W-:Y:S01]  /*12a0*/  FFMA.FTZ R6, R87, R99, R2 ;  /* 0x0000006357067223 */ /* 0x000fe20000010002 */
[----:B0-----:R-:W-:Y:S01]  /*12b0*/  FADD.FTZ R103, R103, 1 ;  /* 0x3f80000067677421 */ /* 0x001fe20000010000 */
[----:B------:R0:W5:Y:S01]  /*12c0*/  LDG.E.64.CONSTANT R2, desc[UR8][R30.64] ;  /* 0x000000081e027981 */ /* 0x000162000c1e9b00 */
[----:B------:R-:W1:Y:S01]  /*12d0*/  MUFU.RCP R102, R102 ;  /* 0x0000006600667308 */ /* 0x000e620000001000 */
[-C--:B------:R-:W-:Y:S01]  /*12e0*/  FFMA.FTZ R87, R35, R100.reuse, R8 ;  /* 0x0000006423577223 */ /* 0x080fe20000010008 */
[----:B------:R-:W-:Y:S01]  /*12f0*/  FADD.FTZ R9, R100, R9 ;  /* 0x0000000964097221 */ /* 0x000fe20000010000 */
[-C--:B------:R-:W-:Y:S01]  /*1300*/  FFMA.FTZ R99, R82, R100.reuse, R5 ;  /* 0x0000006452637223 */ /* 0x080fe20000010005 */
[----:B------:R-:W-:Y:S01]  /*1310*/  FADD.FTZ R107, -R28, R107 ;  /* 0x0000006b1c6b7221 */ /* 0x000fe20000010100 */
[----:B------:R-:W-:Y:S01]  /*1320*/  FMUL.FTZ R100, R82, R100 ;  /* 0x0000006452647220 */ /* 0x000fe20000410000 */
[----:B------:R-:W-:-:S02]  /*1330*/  PRMT R5, R37, 0x7632, R5 ;  /* 0x0000763225057816 */ /* 0x000fc40000000005 */
[----:B0-----:R-:W-:Y:S01]  /*1340*/  SHF.L.U32 R31, R4, 0x10, RZ ;  /* 0x00000010041f7819 */ /* 0x001fe200000006ff */
[----:B------:R-:W-:Y:S01]  /*1350*/  FADD.FTZ R104, R104, 1 ;  /* 0x3f80000068687421 */ /* 0x000fe20000010000 */
[----:B------:R-:W-:Y:S01]  /*1360*/  FMUL.FTZ R4, R76, R107 ;  /* 0x0000006b4c047220 */ /* 0x000fe20000410000 */
[----:B------:R-:W-:Y:S01]  /*1370*/  FFMA.FTZ R100, R35, R100, R6 ;  /* 0x0000006423647223 */ /* 0x000fe20000010006 */
[----:B------:R-:W0:Y:S01]  /*1380*/  MUFU.RCP R103, R103 ;  /* 0x0000006700677308 */ /* 0x000e220000001000 */
[----:B------:R-:W-:Y:S01]  /*1390*/  FADD.FTZ R31, -R28, R31 ;  /* 0x0000001f1c1f7221 */ /* 0x000fe20000010100 */
[----:B------:R-:W-:Y:S01]  /*13a0*/  SHF.L.U32 R35, R5, 0x10, RZ ;  /* 0x0000001005237819 */ /* 0x000fe200000006ff */
[----:B------:R-:W-:Y:S01]  /*13b0*/  FMUL.FTZ R5, R80, R101 ;  /* 0x0000006550057220 */ /* 0x000fe20000410000 */
[----:B------:R-:W-:Y:S01]  /*13c0*/  FFMA.FTZ R8, R82, R4, R83 ;  /* 0x0000000452087223 */ /* 0x000fe20000010053 */
[----:B-1----:R-:W-:Y:S01]  /*13d0*/  FADD.FTZ R106, R106, 1 ;  /* 0x3f8000006a6a7421 */ /* 0x002fe20000010000 */
[----:B------:R-:W-:Y:S01]  /*13e0*/  FMUL.FTZ R6, R76, R31 ;  /* 0x0000001f4c067220 */ /* 0x000fe20000410000 */
[-C--:B------:R-:W-:Y:S01]  /*13f0*/  FFMA.FTZ R10, R33, R101.reuse, R10 ;  /* 0x00000065210a7223 */ /* 0x080fe2000001000a */
[----:B------:R-:W1:Y:S01]  /*1400*/  MUFU.RCP R104, R104 ;  /* 0x0000006800687308 */ /* 0x000e620000001000 */
[----:B------:R-:W-:Y:S01]  /*1410*/  FADD.FTZ R11, R101, R11 ;  /* 0x0000000b650b7221 */ /* 0x000fe20000010000 */
[----:B------:R-:W-:Y:S01]  /*1420*/  FFMA.FTZ R99, R80, R101, R99 ;  /* 0x0000006550637223 */ /* 0x000fe20000010063 */
[----:B------:R-:W-:Y:S01]  /*1430*/  FFMA.FTZ R101, R33, R5, R100 ;  /* 0x0000000521657223 */ /* 0x000fe20000010064 */
[----:B------:R-:W-:Y:S01]  /*1440*/  FMUL.FTZ R100, R8, -1.4426950216293334961 ;  /* 0xbfb8aa3b08647820 */ /* 0x000fe20000410000 */
[----:B------:R-:W-:Y:S01]  /*1450*/  FFMA.FTZ R33, R84, R6, R81 ;  /* 0x0000000654217223 */ /* 0x000fe20000010051 */
[----:B------:R-:W-:-:S02]  /*1460*/  FADD.FTZ R7, R98, R7 ;  /* 0x0000000762077221 */ /* 0x000fc40000010000 */
[----:B------:R-:W1:Y:S01]  /*1470*/  MUFU.RCP R106, R106 ;  /* 0x0000006a006a7308 */ /* 0x000e620000001000 */
[----:B------:R-:W-:Y:S01]  /*1480*/  FADD.FTZ R30, -R102, 1 ;  /* 0x3f800000661e7421 */ /* 0x000fe20000010100 */
[----:B------:R-:W-:Y:S01]  /*1490*/  FMUL.FTZ R98, R33, -1.4426950216293334961 ;  /* 0xbfb8aa3b21627820 */ /* 0x000fe20000410000 */
[----:B------:R-:W-:Y:S02]  /*14a0*/  FFMA.FTZ R86, R0, R34, R85 ;  /* 0x0000002200567223 */ /* 0x000fe40000010055 */
[----:B------:R-:W-:-:S03]  /*14b0*/  FFMA.FTZ R95, R95, R30, 1 ;  /* 0x3f8000005f5f7423 */ /* 0x000fc6000001001e */
[----:B------:R-:W1:Y:S01]  /*14c0*/  MUFU.EX2 R100, R100 ;  /* 0x0000006400647308 */ /* 0x000e620000000800 */
[----:B------:R-:W-:Y:S01]  /*14d0*/  FMUL.FTZ R94, R86, -1.4426950216293334961 ;  /* 0xbfb8aa3b565e7820 */ /* 0x000fe20000410000 */
[----:B0-----:R-:W-:Y:S01]  /*14e0*/  FADD.FTZ R30, -R103, 1 ;  /* 0x3f800000671e7421 */ /* 0x001fe20000010100 */
[----:B-1----:R-:W-:-:S05]  /*14f0*/  FADD.FTZ R31, -R104, 1 ;  /* 0x3f800000681f7421 */ /* 0x002fca0000010100 */
[----:B------:R-:W0:Y:S01]  /*1500*/  MUFU.EX2 R98, R98 ;  /* 0x0000006200627308 */ /* 0x000e220000000800 */
[----:B------:R-:W-:Y:S01]  /*1510*/  FFMA.FTZ R30, R97, R30, 1 ;  /* 0x3f800000611e7423 */ /* 0x000fe2000001001e */
[----:B------:R-:W-:Y:S01]  /*1520*/  FFMA.FTZ R31, R96, R31, 1 ;  /* 0x3f800000601f7423 */ /* 0x000fe2000001001f */
[----:B------:R-:W-:Y:S02]  /*1530*/  FADD.FTZ R5, -R28, R35 ;  /* 0x000000231c057221 */ /* 0x000fe40000010100 */
[----:B------:R-:W-:-:S03]  /*1540*/  FMUL.FTZ R103, R103, R30 ;  /* 0x0000001e67677220 */ /* 0x000fc60000410000 */
[----:B------:R-:W1:Y:S01]  /*1550*/  MUFU.EX2 R94, R94 ;  /* 0x0000005e005e7308 */ /* 0x000e620000000800 */
[----:B------:R-:W-:Y:S01]  /*1560*/  PRMT R30, R14, 0x7632, R30 ;  /* 0x000076320e1e7816 */ /* 0x000fe2000000001e */
[----:B------:R-:W-:Y:S01]  /*1570*/  FADD.FTZ R96, -R106, 1 ;  /* 0x3f8000006a607421 */ /* 0x000fe20000010100 */
[----:B------:R-:W-:Y:S01]  /*1580*/  FMUL.FTZ R97, R104, R31 ;  /* 0x0000001f68617220 */ /* 0x000fe20000410000 */
[----:B------:R-:W-:Y:S01]  /*1590*/  FMUL.FTZ R5, R76, R5 ;  /* 0x000000054c057220 */ /* 0x000fe20000410000 */
[----:B------:R-:W-:Y:S01]  /*15a0*/  PRMT R31, R15, 0x7632, R31 ;  /* 0x000076320f1f7816 */ /* 0x000fe2000000001f */
[----:B------:R-:W-:Y:S01]  /*15b0*/  FADD.FTZ R100, R100, 1 ;  /* 0x3f80000064647421 */ /* 0x000fe20000010000 */
[----:B------:R-:W-:Y:S01]  /*15c0*/  SHF.L.U32 R30, R30, 0x10, RZ ;  /* 0x000000101e1e7819 */ /* 0x000fe200000006ff */
[----:B------:R-:W-:Y:S01]  /*15d0*/  FFMA.FTZ R105, R105, R96, 1 ;  /* 0x3f80000069697423 */ /* 0x000fe20000010060 */
[----:B------:R-:W-:Y:S01]  /*15e0*/  FFMA.FTZ R35, R80, R5, R79 ;  /* 0x0000000550237223 */ /* 0x000fe2000001004f */
[----:B------:R-:W-:Y:S01]  /*15f0*/  SHF.L.U32 R31, R31, 0x10, RZ ;  /* 0x000000101f1f7819 */ /* 0x000fe200000006ff */
[----:B0-----:R-:W-:Y:S01]  /*1600*/  FADD.FTZ R98, R98, 1 ;  /* 0x3f80000062627421 */ /* 0x001fe20000010000 */
[----:B------:R-:W-:Y:S01]  /*1610*/  FMUL.FTZ R106, R106, R105 ;  /* 0x000000696a6a7220 */ /* 0x000fe20000410000 */
[----:B------:R-:W-:Y:S01]  /*1620*/  FMUL.FTZ R103, R30, R103 ;  /* 0x000000671e677220 */ /* 0x000fe20000410000 */
[----:B------:R-:W-:Y:S01]  /*1630*/  IADD3 R30, P1, R74, UR14, RZ ;  /* 0x0000000e4a1e7c10 */ /* 0x000fe2000ff3e0ff */
[----:B------:R-:W0:Y:S01]  /*1640*/  MUFU.RCP R100, R100 ;  /* 0x0000006400647308 */ /* 0x000e220000001000 */
[----:B------:R-:W-:Y:S01]  /*1650*/  FMUL.FTZ R102, R102, R95 ;  /* 0x0000005f66667220 */ /* 0x000fe20000410000 */
[----:B------:R-:W-:Y:S01]  /*1660*/  FMUL.FTZ R107, R35, -1.4426950216293334961 ;  /* 0xbfb8aa3b236b7820 */ /* 0x000fe20000410000 */
[----:B------:R-:W-:Y:S01]  /*1670*/  SHF.L.U32 R95, R14, 0x10, RZ ;  /* 0x000000100e5f7819 */ /* 0x000fe200000006ff */
[----:B------:R-:W-:Y:S01]  /*1680*/  FMUL.FTZ R106, R31, R106 ;  /* 0x0000006a1f6a7220 */ /* 0x000fe20000410000 */
[----:B-1----:R-:W-:Y:S01]  /*1690*/  FADD.FTZ R96, R94, 1 ;  /* 0x3f8000005e607421 */ /* 0x002fe20000010000 */
[----:B------:R-:W-:-:S02]  /*16a0*/  IADD3.X R31, R69, UR15, RZ, P1, !PT ;  /* 0x0000000f451f7c10 */ /* 0x000fc40008ffe4ff */
[----:B------:R-:W-:Y:S01]  /*16b0*/  SHF.L.U32 R94, R15, 0x10, RZ ;  /* 0x000000100f5e7819 */ /* 0x000fe200000006ff */
[----:B------:R-:W1:Y:S01]  /*16c0*/  MUFU.RCP R98, R98 ;  /* 0x0000006200627308 */ /* 0x000e620000001000 */
[----:B------:R-:W-:Y:S02]  /*16d0*/  FMUL.FTZ R95, R95, R102 ;  /* 0x000000665f5f7220 */ /* 0x000fe40000410000 */
[----:B------:R-:W5:Y:S01]  /*16e0*/  LDG.E.64.CONSTANT R30, desc[UR8][R30.64] ;  /* 0x000000081e1e7981 */ /* 0x000f62000c1e9b00 */
[----:B------:R-:W-:Y:S01]  /*16f0*/  FMUL.FTZ R97, R94, R97 ;  /* 0x000000615e617220 */ /* 0x000fe20000410000 */
[----:B------:R-:W-:-:S03]  /*1700*/  FMUL.FTZ R94, R0, R95 ;  /* 0x0000005f005e7220 */ /* 0x000fc60000410000 */
[----:B------:R-:W1:Y:S01]  /*1710*/  MUFU.EX2 R107, R107 ;  /* 0x0000006b006b7308 */ /* 0x000e620000000800 */
[-C--:B------:R-:W-:Y:S01]  /*1720*/  FFMA.FTZ R99, R0, R95.reuse, R99 ;  /* 0x0000005f00637223 */ /* 0x080fe20000010063 */
[C---:B------:R-:W-:Y:S01]  /*1730*/  FFMA.FTZ R91, R88.reuse, R95, R91 ;  /* 0x0000005f585b7223 */ /* 0x040fe2000001005b */
[----:B------:R-:W-:Y:S01]  /*1740*/  FFMA.FTZ R101, R88, R94, R101 ;  /* 0x0000005e58657223 */ /* 0x000fe20000010065 */
[----:B------:R-:W-:-:S04]  /*1750*/  FMUL.FTZ R88, R84, R103 ;  /* 0x0000006754587220 */ /* 0x000fc80000410000 */
[----:B------:R-:W1:Y:S01]  /*1760*/  MUFU.RCP R96, R96 ;  /* 0x0000006000607308 */ /* 0x000e620000001000 */
[-C--:B------:R-:W-:Y:S01]  /*1770*/  FFMA.FTZ R93, R90, R103.reuse, R93 ;  /* 0x000000675a5d7223 */ /* 0x080fe2000001005d */
[----:B------:R-:W-:Y:S01]  /*1780*/  FADD.FTZ R7, R7, R103 ;  /* 0x0000006707077221 */ /* 0x000fe20000010000 */
[----:B------:R-:W-:Y:S01]  /*1790*/  FFMA.FTZ R99, R84, R103, R99 ;  /* 0x0000006754637223 */ /* 0x000fe20000010063 */
[----:B0-----:R-:W-:Y:S01]  /*17a0*/  FADD.FTZ R103, -R100, 1 ;  /* 0x3f80000064677421 */ /* 0x001fe20000010100 */
[----:B------:R-:W-:-:S03]  /*17b0*/  FFMA.FTZ R101, R90, R88, R101 ;  /* 0x000000585a657223 */ /* 0x000fc60000010065 */
[----:B------:R-:W-:Y:S01]  /*17c0*/  FFMA.FTZ R103, R8, R103, 1 ;  /* 0x3f80000008677423 */ /* 0x000fe20000010067 */
[----:B-1----:R-:W-:Y:S01]  /*17d0*/  FADD.FTZ R8, -R98, 1 ;  /* 0x3f80000062087421 */ /* 0x002fe20000010100 */
[-C--:B------:R-:W-:Y:S01]  /*17e0*/  FMUL.FTZ R88, R82, R97.reuse ;  /* 0x0000006152587220 */ /* 0x080fe20000410000 */
[----:B------:R-:W-:Y:S01]  /*17f0*/  FADD.FTZ R107, R107, 1 ;  /* 0x3f8000006b6b7421 */ /* 0x000fe20000010000 */
[----:B------:R-:W-:Y:S01]  /*1800*/  FADD.FTZ R92, R92, R95 ;  /* 0x0000005f5c5c7221 */ /* 0x000fe20000010000 */
[----:B------:R-:W-:Y:S01]  /*1810*/  FFMA.FTZ R33, R33, R8, 1 ;  /* 0x3f80000021217423 */ /* 0x000fe20000010008 */
[----:B------:R-:W-:Y:S01]  /*1820*/  FFMA.FTZ R95, R32, R97, R87 ;  /* 0x00000061205f7223 */ /* 0x000fe20000010057 */
[----:B------:R-:W-:Y:S01]  /*1830*/  PRMT R8, R40, 0x7632, R8 ;  /* 0x0000763228087816 */ /* 0x000fe20000000008 */
[----:B------:R-:W-:Y:S01]  /*1840*/  FFMA.FTZ R32, R32, R88, R101 ;  /* 0x0000005820207223 */ /* 0x000fe20000010065 */
[----:B------:R-:W-:Y:S01]  /*1850*/  FADD.FTZ R101, -R96, 1 ;  /* 0x3f80000060657421 */ /* 0x000fe20000010100 */
[----:B------:R-:W-:Y:S01]  /*1860*/  FMUL.FTZ R105, R100, R103 ;  /* 0x0000006764697220 */ /* 0x000fe20000410000 */
[----:B------:R-:W-:Y:S01]  /*1870*/  FADD.FTZ R87, R9, R97 ;  /* 0x0000006109577221 */ /* 0x000fe20000010000 */
[----:B------:R-:W-:Y:S01]  /*1880*/  FMUL.FTZ R103, R98, R33 ;  /* 0x0000002162677220 */ /* 0x000fe20000410000 */
[----:B------:R-:W0:Y:S01]  /*1890*/  MUFU.RCP R107, R107 ;  /* 0x0000006b006b7308 */ /* 0x000e220000001000 */
[----:B------:R-:W-:Y:S01]  /*18a0*/  FMUL.FTZ R9, R80, R106 ;  /* 0x0000006a50097220 */ /* 0x000fe20000410000 */
[----:B------:R-:W-:Y:S01]  /*18b0*/  SHF.L.U32 R33, R8, 0x10, RZ ;  /* 0x0000001008217819 */ /* 0x000fe200000006ff */
[----:B------:R-:W-:Y:S01]  /*18c0*/  FFMA.FTZ R101, R86, R101, 1 ;  /* 0x3f80000056657423 */ /* 0x000fe20000010065 */
[----:B------:R-:W-:Y:S01]  /*18d0*/  FFMA.FTZ R99, R82, R97, R99 ;  /* 0x0000006152637223 */ /* 0x000fe20000010063 */
[----:B------:R-:W-:Y:S01]  /*18e0*/  FFMA.FTZ R97, R89, R9, R32 ;  /* 0x0000000959617223 */ /* 0x000fe20000010020 */
[----:B------:R-:W-:Y:S01]  /*18f0*/  SHF.L.U32 R32, R16, 0x10, RZ ;  /* 0x0000001010207819 */ /* 0x000fe200000006ff */
[----:B------:R-:W-:Y:S01]  /*1900*/  FADD.FTZ R33, -R28, R33 ;  /* 0x000000211c217221 */ /* 0x000fe20000010100 */
[----:B------:R-:W-:-:S03]  /*1910*/  FMUL.FTZ R101, R96, R101 ;  /* 0x0000006560657220 */ /* 0x000fc60000410000 */
[----:B------:R-:W-:Y:S01]  /*1920*/  FMUL.FTZ R86, R76, R33 ;  /* 0x000000214c567220 */ /* 0x000fe20000410000 */
[----:B------:R-:W-:Y:S01]  /*1930*/  FMUL.FTZ R101, R32, R101 ;  /* 0x0000006520657220 */ /* 0x000fe20000410000 */
[----:B------:R-:W-:Y:S02]  /*1940*/  PRMT R33, R16, 0x7632, R33 ;  /* 0x0000763210217816 */ /* 0x000fe40000000021 */
[----:B------:R-:W-:Y:S02]  /*1950*/  IADD3 R32, P1, R72, UR14, RZ ;  /* 0x0000000e48207c10 */ /* 0x000fe4000ff3e0ff */
[----:B------:R-:W-:Y:S01]  /*1960*/  SHF.L.U32 R90, R33, 0x10, RZ ;  /* 0x00000010215a7819 */ /* 0x000fe200000006ff */
[----:B------:R-:W-:Y:S01]  /*1970*/  FFMA.FTZ R88, R89, R106, R10 ;  /* 0x0000006a59587223 */ /* 0x000fe2000001000a */
[----:B------:R-:W-:Y:S02]  /*1980*/  SHF.L.U32 R9, R40, 0x10, RZ ;  /* 0x0000001028097819 */ /* 0x000fe400000006ff */
[----:B------:R-:W-:Y:S01]  /*1990*/  IADD3.X R33, R29, UR15, RZ, P1, !PT ;  /* 0x0000000f1d217c10 */ /* 0x000fe20008ffe4ff */
[----:B0-----:R-:W-:-:S02]  /*19a0*/  FADD.FTZ R10, -R107, 1 ;  /* 0x3f8000006b0a7421 */ /* 0x001fc40000010100 */
[----:B------:R-:W-:Y:S02]  /*19b0*/  FADD.FTZ R9, -R28, R9 ;  /* 0x000000091c097221 */ /* 0x000fe40000010100 */
[----:B------:R-:W-:Y:S01]  /*19c0*/  FFMA.FTZ R10, R35, R10, 1 ;  /* 0x3f800000230a7423 */ /* 0x000fe2000001000a */
[----:B------:R-:W5:Y:S01]  /*19d0*/  LDG.E.64.CONSTANT R32, desc[UR8][R32.64] ;  /* 0x0000000820207981 */ /* 0x000f62000c1e9b00 */
[----:B------:R-:W-:Y:S01]  /*19e0*/  SHF.L.U32 R35, R41, 0x10, RZ ;  /* 0x0000001029237819 */ /* 0x000fe200000006ff */
[----:B------:R-:W-:Y:S01]  /*19f0*/  FMUL.FTZ R9, R76, R9 ;  /* 0x000000094c097220 */ /* 0x000fe20000410000 */
[----:B------:R-:W-:-:S03]  /*1a00*/  SHF.L.U32 R94, R17, 0x10, RZ ;  /* 0x00000010115e7819 */ /* 0x000fc600000006ff */
[----:B------:R-:W-:Y:S01]  /*1a10*/  FADD.FTZ R35, -R28, R35 ;  /* 0x000000231c237221 */ /* 0x000fe20000010100 */
[----:B------:R-:W-:Y:S01]  /*1a20*/  FFMA.FTZ R100, R0, R9, R85 ;  /* 0x0000000900647223 */ /* 0x000fe20000010055 */
[----:B------:R-:W-:Y:S02]  /*1a30*/  FMUL.FTZ R105, R94, R105 ;  /* 0x000000695e697220 */ /* 0x000fe40000410000 */
[----:B------:R-:W-:Y:S01]  /*1a40*/  FMUL.FTZ R8, R76, R35 ;  /* 0x000000234c087220 */ /* 0x000fe20000410000 */
[----:B------:R-:W-:Y:S01]  /*1a50*/  FMUL.FTZ R35, R100, -1.4426950216293334961 ;  /* 0xbfb8aa3b64237820 */ /* 0x000fe20000410000 */
[----:B------:R-:W-:Y:S01]  /*1a60*/  FMUL.FTZ R94, R0, R101 ;  /* 0x00000065005e7220 */ /* 0x000fe20000410000 */
[----:B------:R-:W-:Y:S01]  /*1a70*/  FMUL.FTZ R103, R90, R103 ;  /* 0x000000675a677220 */ /* 0x000fe20000410000 */
[C---:B------:R-:W-:Y:S01]  /*1a80*/  FFMA.FTZ R90, R34.reuse, R101, R91 ;  /* 0x00000065225a7223 */ /* 0x040fe2000001005b */
[----:B------:R0:W-:Y:S01]  /*1a90*/  MUFU.EX2 R98, R35 ;  /* 0x0000002300627308 */ /* 0x0001e20000000800 */
[----:B------:R-:W-:Y:S01]  /*1aa0*/  FFMA.FTZ R97, R34, R94, R97 ;  /* 0x0000005e22617223 */ /* 0x000fe20000010061 */
[----:B------:R-:W-:Y:S01]  /*1ab0*/  FMUL.FTZ R34, R84, R103 ;  /* 0x0000006754227220 */ /* 0x000fe20000410000 */
[----:B------:R-:W-:Y:S01]  /*1ac0*/  FMUL.FTZ R96, R107, R10 ;  /* 0x0000000a6b607220 */ /* 0x000fe20000410000 */
[----:B0-----:R-:W-:-:S02]  /*1ad0*/  PRMT R35, R17, 0x7632, R35 ;  /* 0x0000763211237816 */ /* 0x001fc40000000023 */
[----:B------:R-:W-:Y:S01]  /*1ae0*/  FFMA.FTZ R97, R6, R34, R97 ;  /* 0x0000002206617223 */ /* 0x000fe20000010061 */
[----:B------:R-:W-:Y:S02]  /*1af0*/  IADD3 R34, P1, R71, UR14, RZ ;  /* 0x0000000e47227c10 */ /* 0x000fe4000ff3e0ff */
[----:B------:R-:W-:-:S05]  /*1b00*/  SHF.L.U32 R35, R35, 0x10, RZ ;  /* 0x0000001023237819 */ /* 0x000fca00000006ff */
[----:B------:R-:W-:Y:S01]  /*1b10*/  FMUL.FTZ R96, R35, R96 ;  /* 0x0000006023607220 */ /* 0x000fe20000410000 */
[----:B------:R-:W-:-:S06]  /*1b20*/  IADD3.X R35, R70, UR15, RZ, P1, !PT ;  /* 0x0000000f46237c10 */ /* 0x000fcc0008ffe4ff */
[----:B------:R-:W5:Y:S01]  /*1b30*/  LDG.E.64.CONSTANT R34, desc[UR8][R34.64] ;  /* 0x0000000822227981 */ /* 0x000f62000c1e9b00 */
[----:B------:R-:W-:Y:S01]  /*1b40*/  FADD.FTZ R11, R11, R106 ;  /* 0x0000006a0b0b7221 */ /* 0x000fe20000010000 */
[----:B------:R-:W-:Y:S01]  /*1b50*/  FFMA.FTZ R99, R80, R106, R99 ;  /* 0x0000006a50637223 */ /* 0x000fe20000010063 */
[----:B------:R-:W-:Y:S01]  /*1b60*/  FFMA.FTZ R106, R82, R8, R83 ;  /* 0x00000008526a7223 */ /* 0x000fe20000010053 */
[----:B------:R-:W-:-:S03]  /*1b70*/  PRMT R10, R41, 0x7632, R10 ;  /* 0x00007632290a7816 */ /* 0x000fc6000000000a */
[----:B------:R-:W-:Y:S01]  /*1b80*/  FMUL.FTZ R107, R106, -1.4426950216293334961 ;  /* 0xbfb8aa3b6a6b7820 */ /* 0x000fe20000410000 */
[----:B------:R-:W-:Y:S01]  /*1b90*/  SHF.L.U32 R89, R10, 0x10, RZ ;  /* 0x000000100a597819 */ /* 0x000fe200000006ff */
[----:B------:R-:W-:-:S04]  /*1ba0*/  FFMA.FTZ R104, R84, R86, R81 ;  /* 0x0000005654687223 */ /* 0x000fc80000010051 */
[----:B------:R-:W0:Y:S01]  /*1bb0*/  MUFU.EX2 R107, R107 ;  /* 0x0000006b006b7308 */ /* 0x000e220000000800 */
[----:B------:R-:W-:Y:S01]  /*1bc0*/  FADD.FTZ R89, -R28, R89 ;  /* 0x000000591c597221 */ /* 0x000fe20000010100 */
[----:B------:R-:W-:-:S03]  /*1bd0*/  FMUL.FTZ R102, R104, -1.4426950216293334961 ;  /* 0xbfb8aa3b68667820 */ /* 0x000fc60000410000 */
[----:B------:R-:W-:-:S03]  /*1be0*/  FMUL.FTZ R10, R76, R89 ;  /* 0x000000594c0a7220 */ /* 0x000fc60000410000 */
[----:B------:R-:W1:Y:S01]  /*1bf0*/  MUFU.EX2 R102, R102 ;  /* 0x0000006600667308 */ /* 0x000e620000000800 */
[----:B------:R-:W-:-:S04]  /*1c00*/  FFMA.FTZ R89, R80, R10, R79 ;  /* 0x0000000a50597223 */ /* 0x000fc8000001004f */
[----:B------:R-:W-:Y:S01]  /*1c10*/  FMUL.FTZ R108, R89, -1.4426950216293334961 ;  /* 0xbfb8aa3b596c7820 */ /* 0x000fe20000410000 */
[----:B------:R-:W-:Y:S01]  /*1c20*/  FFMA.FTZ R99, R0, R101, R99 ;  /* 0x0000006500637223 */ /* 0x000fe20000010063 */
[----:B0-----:R-:W-:-:S04]  /*1c30*/  FADD.FTZ R107, R107, 1 ;  /* 0x3f8000006b6b7421 */ /* 0x001fc80000010000 */
[----:B------:R-:W0:Y:S01]  /*1c40*/  MUFU.EX2 R108, R108 ;  /* 0x0000006c006c7308 */ /* 0x000e220000000800 */
[-C--:B------:R-:W-:Y:S01]  /*1c50*/  FFMA.FTZ R99, R84, R103.reuse, R99 ;  /* 0x0000006754637223 */ /* 0x080fe20000010063 */
[----:B------:R-:W-:Y:S01]  /*1c60*/  FFMA.FTZ R93, R6, R103, R93 ;  /* 0x00000067065d7223 */ /* 0x000fe2000001005d */
[----:B------:R-:W-:Y:S01]  /*1c70*/  FMUL.FTZ R6, R82, R105 ;  /* 0x0000006952067220 */ /* 0x000fe20000410000 */
[----:B-1----:R-:W-:-:S04]  /*1c80*/  FADD.FTZ R102, R102, 1 ;  /* 0x3f80000066667421 */ /* 0x002fc80000010000 */
[----:B------:R-:W1:Y:S01]  /*1c90*/  MUFU.RCP R107, R107 ;  /* 0x0000006b006b7308 */ /* 0x000e620000001000 */
[-C--:B------:R-:W-:Y:S01]  /*1ca0*/  FFMA.FTZ R95, R4, R105.reuse, R95 ;  /* 0x00000069045f7223 */ /* 0x080fe2000001005f */
[----:B------:R-:W-:Y:S01]  /*1cb0*/  FADD.FTZ R87, R87, R105 ;  /* 0x0000006957577221 */ /* 0x000fe20000010000 */
[----:B------:R-:W-:Y:S01]  /*1cc0*/  FFMA.FTZ R99, R82, R105, R99 ;  /* 0x0000006952637223 */ /* 0x000fe20000010063 */
[----:B------:R-:W-:-:S04]  /*1cd0*/  FADD.FTZ R98, R98, 1 ;  /* 0x3f80000062627421 */ /* 0x000fc80000010000 */
[----:B------:R-:W3:Y:S01]  /*1ce0*/  MUFU.RCP R105, R102 ;  /* 0x0000006600697308 */ /* 0x000ee20000001000 */
[----:B------:R-:W-:Y:S01]  /*1cf0*/  FADD.FTZ R92, R92, R101 ;  /* 0x000000655c5c7221 */ /* 0x000fe20000010000 */
[----:B------:R-:W-:Y:S01]  /*1d00*/  FFMA.FTZ R6, R4, R6, R97 ;  /* 0x0000000604067223 */ /* 0x000fe20000010061 */
[----:B------:R-:W-:Y:S01]  /*1d10*/  FMUL.FTZ R101, R80, R96 ;  /* 0x0000006050657220 */ /* 0x000fe20000410000 */
[----:B0-----:R-:W-:-:S04]  /*1d20*/  FADD.FTZ R108, R108, 1 ;  /* 0x3f8000006c6c7421 */ /* 0x001fc80000010000 */
[----:B------:R0:W4:Y:S01]  /*1d30*/  MUFU.RCP R94, R98 ;  /* 0x00000062005e7308 */ /* 0x0001220000001000 */
[----:B------:R-:W-:Y:S01]  /*1d40*/  FFMA.FTZ R91, R5, R96, R88 ;  /* 0x00000060055b7223 */ /* 0x000fe20000010058 */
[----:B------:R-:W-:Y:S01]  /*1d50*/  FADD.FTZ R88, R11, R96 ;  /* 0x000000600b587221 */ /* 0x000fe20000010000 */
[----:B--2---:R-:W-:Y:S01]  /*1d60*/  SHF.L.U32 R11, R26, 0x10, RZ ;  /* 0x000000101a0b7819 */ /* 0x004fe200000006ff */
[----:B0-----:R-:W-:Y:S01]  /*1d70*/  FFMA.FTZ R98, R5, R101, R6 ;  /* 0x0000006505627223 */ /* 0x001fe20000010006 */
[----:B-1----:R-:W-:-:S03]  /*1d80*/  FADD.FTZ R5, -R107, 1 ;  /* 0x3f8000006b057421 */ /* 0x002fc60000010100 */
[----:B------:R-:W0:Y:S01]  /*1d90*/  MUFU.RCP R108, R108 ;  /* 0x0000006c006c7308 */ /* 0x000e220000001000 */
[----:B------:R-:W-:Y:S01]  /*1da0*/  FFMA.FTZ R106, R106, R5, 1 ;  /* 0x3f8000006a6a7423 */ /* 0x000fe20000010005 */
[----:B------:R-:W-:Y:S01]  /*1db0*/  FADD.FTZ R5, -R28, R11 ;  /* 0x0000000b1c057221 */ /* 0x000fe20000010100 */
[----:B---3--:R-:W-:Y:S01]  /*1dc0*/  FADD.FTZ R11, -R105, 1 ;  /* 0x3f800000690b7421 */ /* 0x008fe20000010100 */
[----:B------:R-:W-:Y:S01]  /*1dd0*/  FFMA.FTZ R97, R80, R96, R99 ;  /* 0x0000006050617223 */ /* 0x000fe20000010063 */
[----:B------:R-:W-:Y:S01]  /*1de0*/  PRMT R4, R26, 0x7632, R4 ;  /* 0x000076321a047816 */ /* 0x000fe20000000004 */
[----:B------:R-:W-:Y:S01]  /*1df0*/  FADD.FTZ R7, R7, R103 ;  /* 0x0000006707077221 */ /* 0x000fe20000010000 */
[C---:B------:R-:W-:Y:S01]  /*1e00*/  SHF.L.U32 R99, R27.reuse, 0x10, RZ ;  /* 0x000000101b637819 */ /* 0x040fe200000006ff */
[----:B----4-:R-:W-:Y:S01]  /*1e10*/  FADD.FTZ R103, -R94, 1 ;  /* 0x3f8000005e677421 */ /* 0x010fe20000010100 */
[----:B------:R-:W-:Y:S01]  /*1e20*/  FFMA.FTZ R104, R104, R11, 1 ;  /* 0x3f80000068687423 */ /* 0x000fe2000001000b */
[----:B------:R-:W-:Y:S01]  /*1e30*/  SHF.L.U32 R11, R4, 0x10, RZ ;  /* 0x00000010040b7819 */ /* 0x000fe200000006ff */
[----:B------:R-:W-:Y:S01]  /*1e40*/  FMUL.FTZ R5, R76, R5 ;  /* 0x000000054c057220 */ /* 0x000fe20000410000 */
[----:B------:R-:W-:Y:S01]  /*1e50*/  FADD.FTZ R99, -R28, R99 ;  /* 0x000000631c637221 */ /* 0x000fe20000010100 */
[----:B------:R-:W-:Y:S01]  /*1e60*/  PRMT R4, R27, 0x7632, R4 ;  /* 0x000076321b047816 */ /* 0x000fe20000000004 */
[----:B------:R-:W-:Y:S01]  /*1e70*/  FFMA.FTZ R103, R100, R103, 1 ;  /* 0x3f80000064677423 */ /* 0x000fe20000010067 */
[----:B------:R-:W-:Y:S01]  /*1e80*/  FFMA.FTZ R109, R0, R5, R85 ;  /* 0x00000005006d7223 */ /* 0x000fe20000010055 */
[----:B------:R-:W-:Y:S01]  /*1e90*/  FADD.FTZ R11, -R28, R11 ;  /* 0x0000000b1c0b7221 */ /* 0x000fe20000010100 */
[----:B------:R-:W-:Y:S01]  /*1ea0*/  FMUL.FTZ R6, R76, R99 ;  /* 0x000000634c067220 */ /* 0x000fe20000410000 */
[----:B------:R-:W-:Y:S01]  /*1eb0*/  SHF.L.U32 R101, R4, 0x10, RZ ;  /* 0x0000001004657819 */ /* 0x000fe200000006ff */
[----:B------:R-:W-:Y:S01]  /*1ec0*/  FMUL.FTZ R102, R94, R103 ;  /* 0x000000675e667220 */ /* 0x000fe20000410000 */
[----:B0-----:R-:W-:Y:S01]  /*1ed0*/  FADD.FTZ R94, -R108, 1 ;  /* 0x3f8000006c5e7421 */ /* 0x001fe20000010100 */
[----:B------:R-:W-:Y:S01]  /*1ee0*/  FMUL.FTZ R96, R109, -1.4426950216293334961 ;  /* 0xbfb8aa3b6d607820 */ /* 0x000fe20000410000 */
[----:B------:R-:W-:Y:S01]  /*1ef0*/  FMUL.FTZ R11, R76, R11 ;  /* 0x0000000b4c0b7220 */ /* 0x000fe20000410000 */
[----:B------:R-:W-:Y:S01]  /*1f00*/  FFMA.FTZ R99, R82, R6, R83 ;  /* 0x0000000652637223 */ /* 0x000fe20000010053 */
[----:B------:R-:W-:Y:S01]  /*1f10*/  FADD.FTZ R103, -R28, R101 ;  /* 0x000000651c677221 */ /* 0x000fe20000010100 */
[----:B------:R-:W-:Y:S01]  /*1f20*/  FMUL.FTZ R106, R107, R106 ;  /* 0x0000006a6b6a7220 */ /* 0x000fe20000410000 */
[----:B------:R-:W-:Y:S01]  /*1f30*/  FFMA.FTZ R89, R89, R94, 1 ;  /* 0x3f80000059597423 */ /* 0x000fe2000001005e */
[----:B------:R0:W1:Y:S01]  /*1f40*/  MUFU.EX2 R107, R96 ;  /* 0x00000060006b7308 */ /* 0x0000620000000800 */
[----:B------:R-:W-:Y:S01]  /*1f50*/  FFMA.FTZ R100, R84, R11, R81 ;  /* 0x0000000b54647223 */ /* 0x000fe20000010051 */
[----:B------:R-:W-:Y:S01]  /*1f60*/  FMUL.FTZ R110, R99, -1.4426950216293334961 ;  /* 0xbfb8aa3b636e7820 */ /* 0x000fe20000410000 */
[----:B------:R-:W-:Y:S01]  /*1f70*/  FMUL.FTZ R104, R105, R104 ;  /* 0x0000006869687220 */ /* 0x000fe20000410000 */
[----:B------:R-:W-:Y:S01]  /*1f80*/  FMUL.FTZ R4, R76, R103 ;  /* 0x000000674c047220 */ /* 0x000fe20000410000 */
[----:B------:R-:W-:Y:S01]  /*1f90*/  FMUL.FTZ R105, R108, R89 ;  /* 0x000000596c697220 */ /* 0x000fe20000410000 */
[----:B------:R-:W-:-:S02]  /*1fa0*/  FMUL.FTZ R108, R100, -1.4426950216293334961 ;  /* 0xbfb8aa3b646c7820 */ /* 0x000fc40000410000 */
[----:B------:R-:W2:Y:S01]  /*1fb0*/  MUFU.EX2 R110, R110 ;  /* 0x0000006e006e7308 */ /* 0x000ea20000000800 */
[----:B0-----:R-:W-:Y:S01]  /*1fc0*/  FFMA.FTZ R96, R80, R4, R79 ;  /* 0x0000000450607223 */ /* 0x001fe2000001004f */
[C---:B------:R-:W-:Y:S02]  /*1fd0*/  PRMT R89, R18.reuse, 0x7632, R89 ;  /* 0x0000763212597816 */ /* 0x040fe40000000059 */
[----:B------:R-:W-:Y:S01]  /*1fe0*/  SHF.L.U32 R101, R18, 0x10, RZ ;  /* 0x0000001012657819 */ /* 0x000fe200000006ff */
[----:B------:R-:W-:-:S03]  /*1ff0*/  FMUL.FTZ R111, R96, -1.4426950216293334961 ;  /* 0xbfb8aa3b606f7820 */ /* 0x000fc60000410000 */
[----:B------:R-:W0:Y:S01]  /*2000*/  MUFU.EX2 R108, R108 ;  /* 0x0000006c006c7308 */ /* 0x000e220000000800 */
[----:B------:R-:W-:Y:S01]  /*2010*/  SHF.L.U32 R89, R89, 0x10, RZ ;  /* 0x0000001059597819 */ /* 0x000fe200000006ff */
[----:B------:R-:W-:Y:S01]  /*2020*/  FMUL.FTZ R101, R101, R102 ;  /* 0x0000006665657220 */ /* 0x000fe20000410000 */
[----:B------:R-:W-:Y:S01]  /*2030*/  SHF.L.U32 R103, R19, 0x10, RZ ;  /* 0x0000001013677819 */ /* 0x000fe200000006ff */
[----:B-1----:R-:W-:Y:S01]  /*2040*/  FADD.FTZ R107, R107, 1 ;  /* 0x3f8000006b6b7421 */ /* 0x002fe20000010000 */
[----:B------:R-:W-:Y:S01]  /*2050*/  PRMT R94, R19, 0x7632, R94 ;  /* 0x00007632135e7816 */ /* 0x000fe2000000005e */
[----:B------:R-:W-:Y:S02]  /*2060*/  FMUL.FTZ R104, R89, R104 ;  /* 0x0000006859687220 */ /* 0x000fe40000410000 */
[----:B------:R-:W1:Y:S01]  /*2070*/  MUFU.EX2 R111, R111 ;  /* 0x0000006f006f7308 */ /* 0x000e620000000800 */
[-C--:B------:R-:W-:Y:S01]  /*2080*/  FMUL.FTZ R89, R0, R101.reuse ;  /* 0x0000006500597220 */ /* 0x080fe20000410000 */
[-C--:B------:R-:W-:Y:S01]  /*2090*/  FFMA.FTZ R90, R9, R101.reuse, R90 ;  /* 0x00000065095a7223 */ /* 0x080fe2000001005a */
[----:B------:R-:W-:Y:S01]  /*20a0*/  FADD.FTZ R92, R92, R101 ;  /* 0x000000655c5c7221 */ /* 0x000fe20000010000 */
[----:B------:R-:W-:Y:S01]  /*20b0*/  FFMA.FTZ R97, R0, R101, R97 ;  /* 0x0000006500617223 */ /* 0x000fe20000010061 */
[----:B------:R-:W-:Y:S01]  /*20c0*/  SHF.L.U32 R94, R94, 0x10, RZ ;  /* 0x000000105e5e7819 */ /* 0x000fe200000006ff */
[----:B------:R-:W-:-:S02]  /*20d0*/  FMUL.FTZ R103, R103, R106 ;  /* 0x0000006a67677220 */ /* 0x000fc40000410000 */
[----:B------:R3:W4:Y:S01]  /*20e0*/  MUFU.RCP R101, R107 ;  /* 0x0000006b00657308 */ /* 0x0007220000001000 */
[----:B------:R-:W-:Y:S01]  /*20f0*/  FFMA.FTZ R9, R9, R89, R98 ;  /* 0x0000005909097223 */ /* 0x000fe20000010062 */
[----:B------:R-:W-:Y:S01]  /*2100*/  FADD.FTZ R89, R7, R104 ;  /* 0x0000006807597221 */ /* 0x000fe20000010000 */
[----:B--2---:R-:W-:Y:S01]  /*2110*/  FADD.FTZ R110, R110, 1 ;  /* 0x3f8000006e6e7421 */ /* 0x004fe20000010000 */
[-C--:B------:R-:W-:Y:S01]  /*2120*/  FFMA.FTZ R7, R84, R104.reuse, R97 ;  /* 0x0000006854077223 */ /* 0x080fe20000010061 */
[----:B------:R-:W-:Y:S01]  /*2130*/  FADD.FTZ R97, R87, R103 ;  /* 0x0000006757617221 */ /* 0x000fe20000010000 */
[----:B------:R-:W-:Y:S01]  /*2140*/  FMUL.FTZ R105, R94, R105 ;  /* 0x000000695e697220 */ /* 0x000fe20000410000 */
[----:B0-----:R-:W-:Y:S01]  /*2150*/  FADD.FTZ R87, R108, 1 ;  /* 0x3f8000006c577421 */ /* 0x001fe20000010000 */
[-C--:B------:R-:W-:Y:S01]  /*2160*/  FMUL.FTZ R98, R84, R104.reuse ;  /* 0x0000006854627220 */ /* 0x080fe20000410000 */
[----:B------:R-:W-:Y:S01]  /*2170*/  FFMA.FTZ R94, R86, R104, R93 ;  /* 0x00000068565e7223 */ /* 0x000fe2000001005d */
[----:B------:R-:W0:Y:S01]  /*2180*/  MUFU.RCP R110, R110 ;  /* 0x0000006e006e7308 */ /* 0x000e220000001000 */
[----:B------:R-:W-:Y:S01]  /*2190*/  FFMA.FTZ R93, R10, R105, R91 ;  /* 0x000000690a5d7223 */ /* 0x000fe2000001005b */
[----:B------:R-:W-:Y:S01]  /*21a0*/  FFMA.FTZ R9, R86, R98, R9 ;  /* 0x0000006256097223 */ /* 0x000fe20000010009 */
[-C--:B------:R-:W-:Y:S01]  /*21b0*/  FFMA.FTZ R7, R82, R103.reuse, R7 ;  /* 0x0000006752077223 */ /* 0x080fe20000010007 */
[----:B------:R-:W-:Y:S01]  /*21c0*/  FADD.FTZ R91, R88, R105 ;  /* 0x00000069585b7221 */ /* 0x000fe20000010000 */
[----:B------:R-:W-:Y:S01]  /*21d0*/  FMUL.FTZ R86, R82, R103 ;  /* 0x0000006752567220 */ /* 0x000fe20000410000 */
[----:B-1----:R-:W-:-:S02]  /*21e0*/  FADD.FTZ R88, R111, 1 ;  /* 0x3f8000006f587421 */ /* 0x002fc40000010000 */
[----:B------:R-:W1:Y:S01]  /*21f0*/  MUFU.RCP R104, R87 ;  /* 0x0000005700687308 */ /* 0x000e620000001000 */
[CC--:B------:R-:W-:Y:S01]  /*2200*/  FMUL.FTZ R108, R80.reuse, R105.reuse ;  /* 0x00000069506c7220 */ /* 0x0c0fe20000410000 */
[----:B---3--:R-:W-:Y:S01]  /*2210*/  FFMA.FTZ R107, R80, R105, R7 ;  /* 0x00000069506b7223 */ /* 0x008fe20000010007 */
[C---:B------:R-:W-:Y:S01]  /*2220*/  FFMA.FTZ R95, R8.reuse, R103, R95 ;  /* 0x00000067085f7223 */ /* 0x040fe2000001005f */
[----:B------:R-:W-:Y:S01]  /*2230*/  FFMA.FTZ R9, R8, R86, R9 ;  /* 0x0000005608097223 */ /* 0x000fe20000010009 */
[----:B------:R-:W-:Y:S01]  /*2240*/  SHF.L.U32 R103, R22, 0x10, RZ ;  /* 0x0000001016677819 */ /* 0x000fe200000006ff */
[----:B----4-:R-:W-:Y:S01]  /*2250*/  FADD.FTZ R8, -R101, 1 ;  /* 0x3f80000065087421 */ /* 0x010fe20000010100 */
[----:B------:R-:W-:Y:S01]  /*2260*/  SHF.L.U32 R7, R23, 0x10, RZ ;  /* 0x0000001017077819 */ /* 0x000fe200000006ff */
[----:B------:R-:W2:Y:S02]  /*2270*/  MUFU.RCP R105, R88 ;  /* 0x0000005800697308 */ /* 0x000ea40000001000 */
[----:B------:R-:W-:Y:S01]  /*2280*/  FFMA.FTZ R8, R109, R8, 1 ;  /* 0x3f8000006d087423 */ /* 0x000fe20000010008 */
[----:B------:R-:W-:Y:S01]  /*2290*/  FADD.FTZ R103, -R28, R103 ;  /* 0x000000671c677221 */ /* 0x000fe20000010100 */
[----:B------:R-:W-:Y:S01]  /*22a0*/  SHF.L.U32 R109, R20, 0x10, RZ ;  /* 0x00000010146d7819 */ /* 0x000fe200000006ff */
[----:B------:R-:W-:Y:S01]  /*22b0*/  FADD.FTZ R7, -R28, R7 ;  /* 0x000000071c077221 */ /* 0x000fe20000010100 */
[----:B------:R-:W-:Y:S01]  /*22c0*/  FFMA.FTZ R108, R10, R108, R9 ;  /* 0x0000006c0a6c7223 */ /* 0x000fe20000010009 */
[----:B------:R-:W-:Y:S01]  /*22d0*/  FMUL.FTZ R86, R76, R103 ;  /* 0x000000674c567220 */ /* 0x000fe20000410000 */
[----:B0-----:R-:W-:Y:S01]  /*22e0*/  FADD.FTZ R10, -R110, 1 ;  /* 0x3f8000006e0a7421 */ /* 0x001fe20000010100 */
[----:B------:R-:W-:Y:S01]  /*22f0*/  FMUL.FTZ R9, R76, R7 ;  /* 0x000000074c097220 */ /* 0x000fe20000410000 */
[----:B------:R-:W-:Y:S01]  /*2300*/  FADD.FTZ R109, -R28, R109 ;  /* 0x0000006d1c6d7221 */ /* 0x000fe20000010100 */
[----:B-1----:R-:W-:Y:S01]  /*2310*/  FADD.FTZ R7, -R104, 1 ;  /* 0x3f80000068077421 */ /* 0x002fe20000010100 */
[----:B------:R-:W-:Y:S01]  /*2320*/  SHF.L.U32 R103, R21, 0x10, RZ ;  /* 0x0000001015677819 */ /* 0x000fe200000006ff */
[----:B------:R-:W-:Y:S01]  /*2330*/  FFMA.FTZ R87, R99, R10, 1 ;  /* 0x3f80000063577423 */ /* 0x000fe2000001000a */
[----:B------:R-:W-:Y:S01]  /*2340*/  FMUL.FTZ R111, R101, R8 ;  /* 0x00000008656f7220 */ /* 0x000fe20000410000 */
[----:B------:R-:W-:Y:S01]  /*2350*/  FFMA.FTZ R99, R100, R7, 1 ;  /* 0x3f80000064637423 */ /* 0x000fe20000010007 */
[----:B------:R-:W-:Y:S01]  /*2360*/  FMUL.FTZ R8, R76, R109 ;  /* 0x0000006d4c087220 */ /* 0x000fe20000410000 */
[----:B-----5:R-:W-:Y:S01]  /*2370*/  SHF.L.U32 R109, R24, 0x10, RZ ;  /* 0x00000010186d7819 */ /* 0x020fe200000006ff */
[----:B------:R-:W-:Y:S01]  /*2380*/  FADD.FTZ R7, -R28, R103 ;  /* 0x000000671c077221 */ /* 0x000fe20000010100 */
[----:B--2---:R-:W-:Y:S01]  /*2390*/  FADD.FTZ R103, -R105, 1 ;  /* 0x3f80000069677421 */ /* 0x004fe20000010100 */
[----:B------:R-:W-:Y:S01]  /*23a0*/  FMUL.FTZ R114, R110, R87 ;  /* 0x000000576e727220 */ /* 0x000fe20000410000 */
[----:B------:R-:W-:Y:S01]  /*23b0*/  PRMT R87, R22, 0x7632, R87 ;  /* 0x0000763216577816 */ /* 0x000fe20000000057 */
[----:B------:R-:W-:Y:S01]  /*23c0*/  FADD.FTZ R113, -R28, R109 ;  /* 0x0000006d1c717221 */ /* 0x000fe20000010100 */
[----:B------:R-:W-:Y:S01]  /*23d0*/  FFMA.FTZ R106, R96, R103, 1 ;  /* 0x3f800000606a7423 */ /* 0x000fe20000010067 */
[----:B------:R-:W-:-:S02]  /*23e0*/  PRMT R96, R23, 0x7632, R96 ;  /* 0x0000763217607816 */ /* 0x000fc40000000060 */
[----:B------:R-:W-:Y:S01]  /*23f0*/  SHF.L.U32 R109, R87, 0x10, RZ ;  /* 0x00000010576d7819 */ /* 0x000fe200000006ff */
[----:B------:R-:W-:Y:S01]  /*2400*/  FMUL.FTZ R87, R76, R113 ;  /* 0x000000714c577220 */ /* 0x000fe20000410000 */
[----:B------:R-:W-:Y:S01]  /*2410*/  SHF.L.U32 R113, R96, 0x10, RZ ;  /* 0x0000001060717819 */ /* 0x000fe200000006ff */
[----:B------:R-:W-:Y:S01]  /*2420*/  FFMA.FTZ R98, R0, R86, R85 ;  /* 0x0000005600627223 */ /* 0x000fe20000010055 */
[----:B------:R-:W-:Y:S01]  /*2430*/  FFMA.FTZ R101, R82, R9, R83 ;  /* 0x0000000952657223 */ /* 0x000fe20000010053 */
[----:B------:R-:W-:Y:S01]  /*2440*/  FMUL.FTZ R112, R104, R99 ;  /* 0x0000006368707220 */ /* 0x000fe20000410000 */
[----:B------:R-:W-:Y:S01]  /*2450*/  FADD.FTZ R109, -R28, R109 ;  /* 0x0000006d1c6d7221 */ /* 0x000fe20000010100 */
[----:B------:R-:W-:Y:S01]  /*2460*/  FMUL.FTZ R102, R98, -1.4426950216293334961 ;  /* 0xbfb8aa3b62667820 */ /* 0x000fe20000410000 */
[----:B------:R-:W-:Y:S01]  /*2470*/  FMUL.FTZ R100, R101, -1.4426950216293334961 ;  /* 0xbfb8aa3b65647820 */ /* 0x000fe20000410000 */
[----:B------:R-:W-:Y:S02]  /*2480*/  FADD.FTZ R99, -R28, R113 ;  /* 0x000000711c637221 */ /* 0x000fe40000010100 */
[----:B------:R-:W0:Y:S02]  /*2490*/  MUFU.EX2 R115, R102 ;  /* 0x0000006600737308 */ /* 0x000e240000000800 */
[----:B------:R-:W-:Y:S01]  /*24a0*/  FMUL.FTZ R99, R76, R99 ;  /* 0x000000634c637220 */ /* 0x000fe20000410000 */
[----:B------:R-:W-:Y:S01]  /*24b0*/  FMUL.FTZ R116, R105, R106 ;  /* 0x0000006a69747220 */ /* 0x000fe20000410000 */
[----:B------:R-:W-:-:S04]  /*24c0*/  SHF.L.U32 R110, R2, 0x10, RZ ;  /* 0x00000010026e7819 */ /* 0x000fc800000006ff */
[----:B------:R1:W2:Y:S01]  /*24d0*/  MUFU.EX2 R118, R100 ;  /* 0x0000006400767308 */ /* 0x0002a20000000800 */
[----:B------:R-:W-:Y:S01]  /*24e0*/  PRMT R105, R2, 0x7632, R105 ;  /* 0x0000763202697816 */ /* 0x000fe20000000069 */
[----:B------:R-:W-:Y:S01]  /*24f0*/  FFMA.FTZ R104, R80, R99, R79 ;  /* 0x0000006350687223 */ /* 0x000fe2000001004f */
[----:B------:R-:W-:Y:S01]  /*2500*/  FMUL.FTZ R111, R110, R111 ;  /* 0x0000006f6e6f7220 */ /* 0x000fe20000410000 */
[----:B-1----:R-:W-:Y:S01]  /*2510*/  FMUL.FTZ R100, R76, R109 ;  /* 0x0000006d4c647220 */ /* 0x002fe20000410000 */
[----:B------:R-:W-:Y:S01]  /*2520*/  PRMT R109, R3, 0x7632, R109 ;  /* 0x00007632036d7816 */ /* 0x000fe2000000006d */
[----:B------:R-:W-:Y:S01]  /*2530*/  FMUL.FTZ R110, R104, -1.4426950216293334961 ;  /* 0xbfb8aa3b686e7820 */ /* 0x000fe20000410000 */
[----:B------:R-:W-:Y:S01]  /*2540*/  SHF.L.U32 R105, R105, 0x10, RZ ;  /* 0x0000001069697819 */ /* 0x000fe200000006ff */
[----:B------:R-:W-:Y:S01]  /*2550*/  FFMA.FTZ R106, R84, R100, R81 ;  /* 0x00000064546a7223 */ /* 0x000fe20000010051 */
[----:B------:R-:W-:Y:S02]  /*2560*/  SHF.L.U32 R109, R109, 0x10, RZ ;  /* 0x000000106d6d7819 */ /* 0x000fe400000006ff */
[----:B------:R-:W-:Y:S01]  /*2570*/  SHF.L.U32 R113, R3, 0x10, RZ ;  /* 0x0000001003717819 */ /* 0x000fe200000006ff */
[----:B------:R-:W-:Y:S01]  /*2580*/  FMUL.FTZ R117, R106, -1.4426950216293334961 ;  /* 0xbfb8aa3b6a757820 */ /* 0x000fe20000410000 */
[----:B------:R-:W-:Y:S01]  /*2590*/  FMUL.FTZ R112, R105, R112 ;  /* 0x0000007069707220 */ /* 0x000fe20000410000 */
[----:B------:R-:W-:Y:S01]  /*25a0*/  FMUL.FTZ R116, R109, R116 ;  /* 0x000000746d747220 */ /* 0x000fe20000410000 */
[-C--:B------:R-:W-:Y:S01]  /*25b0*/  FMUL.FTZ R109, R0, R111.reuse ;  /* 0x0000006f006d7220 */ /* 0x080fe20000410000 */
[----:B------:R-:W1:Y:S01]  /*25c0*/  MUFU.EX2 R110, R110 ;  /* 0x0000006e006e7308 */ /* 0x000e620000000800 */
[----:B------:R-:W-:Y:S01]  /*25d0*/  FFMA.FTZ R105, R5, R111, R90 ;  /* 0x0000006f05697223 */ /* 0x000fe2000001005a */
[----:B------:R-:W-:Y:S01]  /*25e0*/  FMUL.FTZ R113, R113, R114 ;  /* 0x0000007271717220 */ /* 0x000fe20000410000 */
[----:B------:R-:W-:Y:S01]  /*25f0*/  FFMA.FTZ R108, R5, R109, R108 ;  /* 0x0000006d056c7223 */ /* 0x000fe2000001006c */
[----:B------:R-:W-:Y:S01]  /*2600*/  FMUL.FTZ R90, R84, R112 ;  /* 0x00000070545a7220 */ /* 0x000fe20000410000 */
[----:B0-----:R-:W-:Y:S01]  /*2610*/  FADD.FTZ R115, R115, 1 ;  /* 0x3f80000073737421 */ /* 0x001fe20000010000 */
[----:B--2---:R-:W-:-:S02]  /*2620*/  FADD.FTZ R118, R118, 1 ;  /* 0x3f80000076767421 */ /* 0x004fc40000010000 */
[----:B------:R-:W0:Y:S01]  /*2630*/  MUFU.EX2 R117, R117 ;  /* 0x0000007500757308 */ /* 0x000e220000000800 */
[----:B------:R-:W-:Y:S01]  /*2640*/  FFMA.FTZ R107, R0, R111, R107 ;  /* 0x0000006f006b7223 */ /* 0x000fe2000001006b */
[C---:B------:R-:W-:Y:S01]  /*2650*/  FFMA.FTZ R5, R11.reuse, R112, R94 ;  /* 0x000000700b057223 */ /* 0x040fe2000001005e */
[----:B------:R-:W-:Y:S01]  /*2660*/  FFMA.FTZ R11, R11, R90, R108 ;  /* 0x0000005a0b0b7223 */ /* 0x000fe2000001006c */
[-C--:B------:R-:W-:Y:S01]  /*2670*/  FMUL.FTZ R94, R82, R113.reuse ;  /* 0x00000071525e7220 */ /* 0x080fe20000410000 */
[----:B------:R-:W-:Y:S01]  /*2680*/  FFMA.FTZ R90, R6, R113, R95 ;  /* 0x00000071065a7223 */ /* 0x000fe2000001005f */
[----:B------:R-:W-:Y:S01]  /*2690*/  FFMA.FTZ R107, R84, R112, R107 ;  /* 0x00000070546b7223 */ /* 0x000fe2000001006b */
[----:B------:R-:W-:Y:S01]  /*26a0*/  SHF.L.U32 R95, R25, 0x10, RZ ;  /* 0x00000010195f7819 */ /* 0x000fe200000006ff */
[----:B------:R-:W2:Y:S01]  /*26b0*/  MUFU.RCP R115, R115 ;  /* 0x0000007300737308 */ /* 0x000ea20000001000 */
[----:B------:R-:W-:Y:S01]  /*26c0*/  FFMA.FTZ R109, R6, R94, R11 ;  /* 0x0000005e066d7223 */ /* 0x000fe2000001000b */
[----:B------:R-:W-:-:S02]  /*26d0*/  PRMT R6, R20, 0x7632, R6 ;  /* 0x0000763214067816 */ /* 0x000fc40000000006 */
[----:B------:R-:W-:Y:S01]  /*26e0*/  PRMT R11, R21, 0x7632, R11 ;  /* 0x00007632150b7816 */ /* 0x000fe2000000000b */
[----:B------:R-:W-:-:S03]  /*26f0*/  FADD.FTZ R97, R97, R113 ;  /* 0x0000007161617221 */ /* 0x000fc60000010000 */
[----:B------:R-:W3:Y:S01]  /*2700*/  MUFU.RCP R118, R118 ;  /* 0x0000007600767308 */ /* 0x000ee20000001000 */
[----:B------:R-:W-:Y:S01]  /*2710*/  FFMA.FTZ R107, R82, R113, R107 ;  /* 0x00000071526b7223 */ /* 0x000fe2000001006b */
[----:B------:R-:W-:Y:S01]  /*2720*/  FADD.FTZ R92, R92, R111 ;  /* 0x0000006f5c5c7221 */ /* 0x000fe20000010000 */
[----:B------:R-:W-:Y:S01]  /*2730*/  FADD.FTZ R113, -R28, R95 ;  /* 0x0000005f1c717221 */ /* 0x000fe20000010100 */
[----:B------:R-:W-:Y:S01]  /*2740*/  FFMA.FTZ R10, R0, R8, R85 ;  /* 0x00000008000a7223 */ /* 0x000fe20000010055 */
[----:B------:R-:W-:Y:S02]  /*2750*/  SHF.L.U32 R95, R6, 0x10, RZ ;  /* 0x00000010065f7819 */ /* 0x000fe400000006ff */
[----:B------:R-:W-:Y:S01]  /*2760*/  SHF.L.U32 R111, R11, 0x10, RZ ;  /* 0x000000100b6f7819 */ /* 0x000fe200000006ff */
[----:B-1----:R-:W-:Y:S01]  /*2770*/  FADD.FTZ R110, R110, 1 ;  /* 0x3f8000006e6e7421 */ /* 0x002fe20000010000 */
[----:B------:R-:W-:Y:S01]  /*2780*/  PRMT R94, R24, 0x7632, R94 ;  /* 0x00007632185e7816 */ /* 0x000fe2000000005e */
[----:B------:R-:W-:Y:S01]  /*2790*/  FMUL.FTZ R102, R10, -1.4426950216293334961 ;  /* 0xbfb8aa3b0a667820 */ /* 0x000fe20000410000 */
[----:B0-----:R-:W-:Y:S01]  /*27a0*/  FADD.FTZ R117, R117, 1 ;  /* 0x3f80000075757421 */ /* 0x001fe20000010000 */
[C---:B------:R-:W-:Y:S01]  /*27b0*/  FMUL.FTZ R6, R76.reuse, R113 ;  /* 0x000000714c067220 */ /* 0x040fe20000410000 */
[----:B------:R-:W-:Y:S01]  /*27c0*/  FMUL.FTZ R7, R76, R7 ;  /* 0x000000074c077220 */ /* 0x000fe20000410000 */
[----:B------:R-:W-:Y:S01]  /*27d0*/  FADD.FTZ R89, R89, R112 ;  /* 0x0000007059597221 */ /* 0x000fe20000010000 */
[C---:B------:R-:W-:Y:S01]  /*27e0*/  FADD.FTZ R11, -R28.reuse, R95 ;  /* 0x0000005f1c0b7221 */ /* 0x040fe20000010100 */
[----:B------:R-:W-:Y:S01]  /*27f0*/  FADD.FTZ R113, -R28, R111 ;  /* 0x0000006f1c717221 */ /* 0x000fe20000010100 */
[----:B------:R-:W-:Y:S01]  /*2800*/  SHF.L.U32 R119, R94, 0x10, RZ ;  /* 0x000000105e777819 */ /* 0x000fe200000006ff */
[----:B------:R3:W0:Y:S01]  /*2810*/  MUFU.RCP R112, R110 ;  /* 0x0000006e00707308 */ /* 0x0006220000001000 */
[-C--:B------:R-:W-:Y:S01]  /*2820*/  FFMA.FTZ R108, R4, R116.reuse, R93 ;  /* 0x00000074046c7223 */ /* 0x080fe2000001005d */
[----:B------:R-:W-:Y:S01]  /*2830*/  FADD.FTZ R94, R91, R116 ;  /* 0x000000745b5e7221 */ /* 0x000fe20000010000 */
[CC--:B------:R-:W-:Y:S01]  /*2840*/  FFMA.FTZ R111, R80.reuse, R116.reuse, R107 ;  /* 0x00000074506f7223 */ /* 0x0c0fe2000001006b */
[----:B------:R-:W-:Y:S01]  /*2850*/  FMUL.FTZ R116, R80, R116 ;  /* 0x0000007450747220 */ /* 0x000fe20000410000 */
[----:B------:R-:W-:Y:S01]  /*2860*/  FFMA.FTZ R88, R82, R7, R83 ;  /* 0x0000000752587223 */ /* 0x000fe20000010053 */
[C---:B------:R-:W-:Y:S01]  /*2870*/  FMUL.FTZ R11, R76.reuse, R11 ;  /* 0x0000000b4c0b7220 */ /* 0x040fe20000410000 */
[----:B------:R-:W-:Y:S01]  /*2880*/  FMUL.FTZ R93, R76, R113 ;  /* 0x000000714c5d7220 */ /* 0x000fe20000410000 */
[----:B------:R-:W-:Y:S01]  /*2890*/  MUFU.EX2 R102, R102 ;  /* 0x0000006600667308 */ /* 0x000fe20000000800 */
[----:B--2---:R-:W-:Y:S01]  /*28a0*/  FADD.FTZ R113, -R115, 1 ;  /* 0x3f80000073717421 */ /* 0x004fe20000010100 */
[----:B------:R-:W-:Y:S01]  /*28b0*/  FFMA.FTZ R109, R4, R116, R109 ;  /* 0x00000074046d7223 */ /* 0x000fe2000001006d */
[----:B---3--:R-:W-:Y:S01]  /*28c0*/  FADD.FTZ R110, -R118, 1 ;  /* 0x3f800000766e7421 */ /* 0x008fe20000010100 */
[----:B------:R-:W-:Y:S01]  /*28d0*/  FMUL.FTZ R103, R88, -1.4426950216293334961 ;  /* 0xbfb8aa3b58677820 */ /* 0x000fe20000410000 */
[----:B------:R-:W-:-:S03]  /*28e0*/  FFMA.FTZ R107, R84, R11, R81 ;  /* 0x0000000b546b7223 */ /* 0x000fc60000010051 */
[----:B------:R-:W1:Y:S01]  /*28f0*/  MUFU.RCP R117, R117 ;  /* 0x0000007500757308 */ /* 0x000e620000001000 */
[----:B------:R-:W-:Y:S01]  /*2900*/  FFMA.FTZ R4, R80, R93, R79 ;  /* 0x0000005d50047223 */ /* 0x000fe2000001004f */
[----:B------:R-:W-:Y:S01]  /*2910*/  FFMA.FTZ R98, R98, R113, 1 ;  /* 0x3f80000062627423 */ /* 0x000fe20000010071 */
[----:B------:R-:W-:Y:S01]  /*2920*/  FFMA.FTZ R113, R101, R110, 1 ;  /* 0x3f80000065717423 */ /* 0x000fe2000001006e */
[----:B------:R-:W-:Y:S01]  /*2930*/  FMUL.FTZ R114, R107, -1.4426950216293334961 ;  /* 0xbfb8aa3b6b727820 */ /* 0x000fe20000410000 */
[----:B------:R-:W-:-:S03]  /*2940*/  FMUL.FTZ R110, R4, -1.4426950216293334961 ;  /* 0xbfb8aa3b046e7820 */ /* 0x000fc60000410000 */
[----:B------:R-:W2:Y:S01]  /*2950*/  MUFU.EX2 R103, R103 ;  /* 0x0000006700677308 */ /* 0x000ea20000000800 */
[----:B------:R-:W-:Y:S01]  /*2960*/  FADD.FTZ R91, -R28, R119 ;  /* 0x000000771c5b7221 */ /* 0x000fe20000010100 */
[----:B0-----:R-:W-:Y:S01]  /*2970*/  FADD.FTZ R119, -R112, 1 ;  /* 0x3f80000070777421 */ /* 0x001fe20000010100 */
[----:B------:R-:W-:Y:S01]  /*2980*/  FMUL.FTZ R115, R115, R98 ;  /* 0x0000006273737220 */ /* 0x000fe20000410000 */
[----:B------:R-:W-:-:S04]  /*2990*/  SHF.L.U32 R98, R30, 0x10, RZ ;  /* 0x000000101e627819 */ /* 0x000fc800000006ff */
[----:B------:R0:W3:Y:S01]  /*29a0*/  MUFU.EX2 R116, R110 ;  /* 0x0000006e00747308 */ /* 0x0000e20000000800 */
[----:B-1----:R-:W-:Y:S01]  /*29b0*/  FADD.FTZ R101, -R117, 1 ;  /* 0x3f80000075657421 */ /* 0x002fe20000010100 */
[----:B------:R-:W-:Y:S01]  /*29c0*/  FFMA.FTZ R119, R104, R119, 1 ;  /* 0x3f80000068777423 */ /* 0x000fe20000010077 */
[----:B------:R-:W-:-:S05]  /*29d0*/  PRMT R104, R25, 0x7632, R104 ;  /* 0x0000763219687816 */ /* 0x000fca0000000068 */
[----:B------:R-:W1:Y:S01]  /*29e0*/  MUFU.EX2 R114, R114 ;  /* 0x0000007200727308 */ /* 0x000e620000000800 */
[----:B0-----:R-:W-:Y:S01]  /*29f0*/  FADD.FTZ R110, R102, 1 ;  /* 0x3f800000666e7421 */ /* 0x001fe20000010000 */
[----:B------:R-:W-:Y:S01]  /*2a00*/  PRMT R102, R31, 0x7632, R102 ;  /* 0x000076321f667816 */ /* 0x000fe20000000066 */
[----:B------:R-:W-:Y:S01]  /*2a10*/  FMUL.FTZ R115, R98, R115 ;  /* 0x0000007362737220 */ /* 0x000fe20000410000 */
[----:B------:R-:W-:Y:S01]  /*2a20*/  PRMT R98, R30, 0x7632, R98 ;  /* 0x000076321e627816 */ /* 0x000fe20000000062 */
[----:B------:R-:W-:Y:S01]  /*2a30*/  FFMA.FTZ R106, R106, R101, 1 ;  /* 0x3f8000006a6a7423 */ /* 0x000fe20000010065 */
[----:B------:R-:W-:Y:S01]  /*2a40*/  SHF.L.U32 R121, R104, 0x10, RZ ;  /* 0x0000001068797819 */ /* 0x000fe200000006ff */
[----:B------:R-:W-:Y:S01]  /*2a50*/  FMUL.FTZ R119, R112, R119 ;  /* 0x0000007770777220 */ /* 0x000fe20000410000 */
[----:B------:R-:W-:Y:S01]  /*2a60*/  SHF.L.U32 R102, R102, 0x10, RZ ;  /* 0x0000001066667819 */ /* 0x000fe200000006ff */
[----:B------:R-:W-:Y:S01]  /*2a70*/  FMUL.FTZ R117, R117, R106 ;  /* 0x0000006a75757220 */ /* 0x000fe20000410000 */
[----:B------:R-:W-:Y:S01]  /*2a80*/  SHF.L.U32 R98, R98, 0x10, RZ ;  /* 0x0000001062627819 */ /* 0x000fe200000006ff */
[----:B------:R-:W0:Y:S01]  /*2a90*/  MUFU.RCP R110, R110 ;  /* 0x0000006e006e7308 */ /* 0x000e220000001000 */
[----:B--2---:R-:W-:Y:S01]  /*2aa0*/  FADD.FTZ R104, R103, 1 ;  /* 0x3f80000067687421 */ /* 0x004fe20000010000 */
[----:B------:R-:W-:Y:S01]  /*2ab0*/  FFMA.FTZ R85, R0, R87, R85 ;  /* 0x0000005700557223 */ /* 0x000fe20000010055 */
[----:B------:R-:W-:Y:S01]  /*2ac0*/  FFMA.FTZ R83, R82, R6, R83 ;  /* 0x0000000652537223 */ /* 0x000fe20000010053 */
[----:B------:R-:W-:Y:S01]  /*2ad0*/  FADD.FTZ R121, -R28, R121 ;  /* 0x000000791c797221 */ /* 0x000fe20000010100 */
[----:B------:R-:W-:Y:S01]  /*2ae0*/  FMUL.FTZ R103, R102, R119 ;  /* 0x0000007766677220 */ /* 0x000fe20000410000 */
[----:B------:R-:W-:Y:S01]  /*2af0*/  FMUL.FTZ R91, R76, R91 ;  /* 0x0000005b4c5b7220 */ /* 0x000fe20000410000 */
[----:B------:R-:W-:Y:S01]  /*2b00*/  SHF.L.U32 R106, R31, 0x10, RZ ;  /* 0x000000101f6a7819 */ /* 0x000fe200000006ff */
[----:B------:R-:W-:Y:S01]  /*2b10*/  FMUL.FTZ R102, R0, R115 ;  /* 0x0000007300667220 */ /* 0x000fe20000410000 */
[----:B---3--:R-:W-:Y:S01]  /*2b20*/  FADD.FTZ R116, R116, 1 ;  /* 0x3f80000074747421 */ /* 0x008fe20000010000 */
[----:B------:R-:W-:Y:S01]  /*2b30*/  FMUL.FTZ R113, R118, R113 ;  /* 0x0000007176717220 */ /* 0x000fe20000410000 */
[----:B------:R-:W-:Y:S01]  /*2b40*/  FMUL.FTZ R117, R98, R117 ;  /* 0x0000007562757220 */ /* 0x000fe20000410000 */
[----:B-1----:R-:W-:Y:S01]  /*2b50*/  FADD.FTZ R114, R114, 1 ;  /* 0x3f80000072727421 */ /* 0x002fe20000010000 */
[----:B------:R-:W-:Y:S01]  /*2b60*/  FMUL.FTZ R96, R85, -1.4426950216293334961 ;  /* 0xbfb8aa3b55607820 */ /* 0x000fe20000410000 */
[----:B------:R-:W-:Y:S01]  /*2b70*/  FMUL.FTZ R95, R83, -1.4426950216293334961 ;  /* 0xbfb8aa3b535f7820 */ /* 0x000fe20000410000 */
[----:B------:R-:W-:Y:S01]  /*2b80*/  FMUL.FTZ R98, R76, R121 ;  /* 0x000000794c627220 */ /* 0x000fe20000410000 */
[----:B------:R-:W-:Y:S01]  /*2b90*/  FFMA.FTZ R81, R84, R91, R81 ;  /* 0x0000005b54517223 */ /* 0x000fe20000010051 */
[----:B------:R-:W-:Y:S01]  /*2ba0*/  FFMA.FTZ R109, R86, R102, R109 ;  /* 0x00000066566d7223 */ /* 0x000fe2000001006d */
[----:B------:R-:W-:Y:S01]  /*2bb0*/  FMUL.FTZ R106, R106, R113 ;  /* 0x000000716a6a7220 */ /* 0x000fe20000410000 */
[----:B------:R-:W-:Y:S01]  /*2bc0*/  FMUL.FTZ R102, R84, R117 ;  /* 0x0000007554667220 */ /* 0x000fe20000410000 */
[----:B------:R-:W1:Y:S01]  /*2bd0*/  MUFU.RCP R116, R116 ;  /* 0x0000007400747308 */ /* 0x000e620000001000 */
[----:B------:R-:W-:Y:S01]  /*2be0*/  FFMA.FTZ R105, R86, R115, R105 ;  /* 0x0000007356697223 */ /* 0x000fe20000010069 */
[----:B------:R-:W-:Y:S01]  /*2bf0*/  FFMA.FTZ R79, R80, R98, R79 ;  /* 0x00000062504f7223 */ /* 0x000fe2000001004f */
[----:B------:R-:W-:Y:S01]  /*2c00*/  FMUL.FTZ R101, R81, -1.4426950216293334961 ;  /* 0xbfb8aa3b51657820 */ /* 0x000fe20000410000 */
[C---:B------:R-:W-:Y:S01]  /*2c10*/  FFMA.FTZ R86, R100.reuse, R117, R5 ;  /* 0x0000007564567223 */ /* 0x040fe20000010005 */
[----:B------:R-:W-:Y:S01]  /*2c20*/  FFMA.FTZ R102, R100, R102, R109 ;  /* 0x0000006664667223 */ /* 0x000fe2000001006d */
[----:B------:R-:W-:-:S02]  /*2c30*/  FMUL.FTZ R5, R82, R106 ;  /* 0x0000006a52057220 */ /* 0x000fc40000410000 */
[----:B------:R-:W2:Y:S01]  /*2c40*/  MUFU.RCP R104, R104 ;  /* 0x0000006800687308 */ /* 0x000ea20000001000 */
[----:B------:R-:W-:Y:S01]  /*2c50*/  FMUL.FTZ R100, R79, -1.4426950216293334961 ;  /* 0xbfb8aa3b4f647820 */ /* 0x000fe20000410000 */
[C---:B------:R-:W-:Y:S01]  /*2c60*/  FFMA.FTZ R90, R9.reuse, R106, R90 ;  /* 0x0000006a095a7223 */ /* 0x040fe2000001005a */
[----:B------:R-:W-:-:S05]  /*2c70*/  FFMA.FTZ R102, R9, R5, R102 ;  /* 0x0000000509667223 */ /* 0x000fca0000010066 */
[----:B------:R-:W3:Y:S01]  /*2c80*/  MUFU.RCP R114, R114 ;  /* 0x0000007200727308 */ /* 0x000ee20000001000 */
[----:B0-----:R-:W-:-:S07]  /*2c90*/  FADD.FTZ R9, -R110, 1 ;  /* 0x3f8000006e097421 */ /* 0x001fce0000010100 */
[----:B------:R-:W0:Y:S08]  /*2ca0*/  MUFU.EX2 R96, R96 ;  /* 0x0000006000607308 */ /* 0x000e300000000800 */
[----:B------:R-:W4:Y:S01]  /*2cb0*/  MUFU.EX2 R95, R95 ;  /* 0x0000005f005f7308 */ /* 0x000f220000000800 */
[----:B------:R-:W-:-:S07]  /*2cc0*/  FFMA.FTZ R9, R10, R9, 1 ;  /* 0x3f8000000a097423 */ /* 0x000fce0000010009 */
[----:B------:R-:W5:Y:S01]  /*2cd0*/  MUFU.EX2 R101, R101 ;  /* 0x0000006500657308 */ /* 0x000f620000000800 */
[----:B------:R-:W-:Y:S01]  /*2ce0*/  FMUL.FTZ R5, R80, R103 ;  /* 0x0000006750057220 */ /* 0x000fe20000410000 */
[----:B------:R-:W-:-:S06]  /*2cf0*/  FMUL.FTZ R110, R110, R9 ;  /* 0x000000096e6e7220 */ /* 0x000fcc0000410000 */
[----:B------:R-:W5:Y:S01]  /*2d00*/  MUFU.EX2 R100, R100 ;  /* 0x0000006400647308 */ /* 0x000f620000000800 */
[----:B-1----:R-:W-:Y:S01]  /*2d10*/  FADD.FTZ R9, -R116, 1 ;  /* 0x3f80000074097421 */ /* 0x002fe20000010100 */
[----:B--2---:R-:W-:Y:S01]  /*2d20*/  FADD.FTZ R109, -R104, 1 ;  /* 0x3f800000686d7421 */ /* 0x004fe20000010100 */
[C---:B------:R-:W-:Y:S01]  /*2d30*/  FFMA.FTZ R108, R99.reuse, R103, R108 ;  /* 0x00000067636c7223 */ /* 0x040fe2000001006c */
[----:B------:R-:W-:Y:S01]  /*2d40*/  FFMA.FTZ R5, R99, R5, R102 ;  /* 0x0000000563057223 */ /* 0x000fe20000010066 */
[----:B---3--:R-:W-:Y:S01]  /*2d50*/  FADD.FTZ R10, -R114, 1 ;  /* 0x3f800000720a7421 */ /* 0x008fe20000010100 */
[----:B0-----:R-:W-:Y:S01]  /*2d60*/  FADD.FTZ R96, R96, 1 ;  /* 0x3f80000060607421 */ /* 0x001fe20000010000 */
[----:B----4-:R-:W-:Y:S01]  /*2d70*/  FADD.FTZ R99, R95, 1 ;  /* 0x3f8000005f637421 */ /* 0x010fe20000010000 */
[----:B------:R-:W-:Y:S01]  /*2d80*/  FFMA.FTZ R95, R4, R9, 1 ;  /* 0x3f800000045f7423 */ /* 0x000fe20000010009 */
[----:B------:R-:W-:Y:S01]  /*2d90*/  FFMA.FTZ R109, R88, R109, 1 ;  /* 0x3f800000586d7423 */ /* 0x000fe2000001006d */
[C---:B------:R-:W-:Y:S01]  /*2da0*/  SHF.L.U32 R9, R32.reuse, 0x10, RZ ;  /* 0x0000001020097819 */ /* 0x040fe200000006ff */
[----:B------:R-:W-:Y:S01]  /*2db0*/  FFMA.FTZ R107, R107, R10, 1 ;  /* 0x3f8000006b6b7423 */ /* 0x000fe2000001000a */
[----:B------:R-:W-:Y:S01]  /*2dc0*/  PRMT R4, R32, 0x7632, R4 ;  /* 0x0000763220047816 */ /* 0x000fe20000000004 */
[----:B-----5:R-:W-:Y:S01]  /*2dd0*/  FADD.FTZ R101, R101, 1 ;  /* 0x3f80000065657421 */ /* 0x020fe20000010000 */
[----:B------:R-:W-:Y:S01]  /*2de0*/  SHF.L.U32 R10, R33, 0x10, RZ ;  /* 0x00000010210a7819 */ /* 0x000fe200000006ff */
[----:B------:R-:W0:Y:S01]  /*2df0*/  MUFU.RCP R96, R96 ;  /* 0x0000006000607308 */ /* 0x000e220000001000 */
[----:B------:R-:W-:Y:S01]  /*2e00*/  FMUL.FTZ R109, R104, R109 ;  /* 0x0000006d686d7220 */ /* 0x000fe20000410000 */
[----:B------:R-:W-:Y:S01]  /*2e10*/  SHF.L.U32 R88, R4, 0x10, RZ ;  /* 0x0000001004587819 */ /* 0x000fe200000006ff */
[----:B------:R-:W-:Y:S01]  /*2e20*/  FMUL.FTZ R107, R114, R107 ;  /* 0x0000006b726b7220 */ /* 0x000fe20000410000 */
[----:B------:R-:W-:Y:S01]  /*2e30*/  FMUL.FTZ R9, R9, R110 ;  /* 0x0000006e09097220 */ /* 0x000fe20000410000 */
[----:B------:R-:W-:Y:S01]  /*2e40*/  FADD.FTZ R100, R100, 1 ;  /* 0x3f80000064647421 */ /* 0x000fe20000010000 */
[----:B------:R-:W-:Y:S01]  /*2e50*/  FMUL.FTZ R109, R10, R109 ;  /* 0x0000006d0a6d7220 */ /* 0x000fe20000410000 */
[----:B------:R-:W-:Y:S01]  /*2e60*/  PRMT R4, R33, 0x7632, R4 ;  /* 0x0000763221047816 */ /* 0x000fe20000000004 */
[----:B------:R-:W1:Y:S01]  /*2e70*/  MUFU.RCP R101, R101 ;  /* 0x0000006500657308 */ /* 0x000e620000001000 */
[----:B------:R-:W-:Y:S01]  /*2e80*/  FMUL.FTZ R10, R0, R9 ;  /* 0x00000009000a7220 */ /* 0x000fe20000410000 */
[----:B------:R-:W-:Y:S01]  /*2e90*/  FMUL.FTZ R88, R88, R107 ;  /* 0x0000006b58587220 */ /* 0x000fe20000410000 */
[----:B------:R-:W-:Y:S01]  /*2ea0*/  FMUL.FTZ R116, R116, R95 ;  /* 0x0000005f74747220 */ /* 0x000fe20000410000 */
[----:B------:R-:W-:Y:S01]  /*2eb0*/  FFMA.FTZ R111, R0, R115, R111 ;  /* 0x00000073006f7223 */ /* 0x000fe2000001006f */
[----:B------:R-:W-:-:S03]  /*2ec0*/  SHF.L.U32 R95, R4, 0x10, RZ ;  /* 0x00000010045f7819 */ /* 0x000fc600000006ff */
[----:B------:R1:W2:Y:S01]  /*2ed0*/  MUFU.RCP R104, R100 ;  /* 0x0000006400687308 */ /* 0x0002a20000001000 */
[----:B------:R-:W-:Y:S01]  /*2ee0*/  FFMA.FTZ R10, R8, R10, R5 ;  /* 0x0000000a080a7223 */ /* 0x000fe20000010005 */
[C---:B------:R-:W-:Y:S01]  /*2ef0*/  FMUL.FTZ R4, R84.reuse, R88 ;  /* 0x0000005854047220 */ /* 0x040fe20000410000 */
[----:B------:R-:W-:-:S05]  /*2f00*/  FFMA.FTZ R111, R84, R117, R111 ;  /* 0x00000075546f7223 */ /* 0x000fca000001006f */
[----:B------:R-:W3:Y:S01]  /*2f10*/  MUFU.RCP R99, R99 ;  /* 0x0000006300637308 */ /* 0x000ee20000001000 */
[----:B------:R-:W-:Y:S01]  /*2f20*/  FFMA.FTZ R4, R11, R4, R10 ;  /* 0x000000040b047223 */ /* 0x000fe2000001000a */
[C---:B------:R-:W-:Y:S01]  /*2f30*/  FMUL.FTZ R5, R82.reuse, R109 ;  /* 0x0000006d52057220 */ /* 0x040fe20000410000 */
[----:B------:R-:W-:Y:S01]  /*2f40*/  FMUL.FTZ R95, R95, R116 ;  /* 0x000000745f5f7220 */ /* 0x000fe20000410000 */
[----:B------:R-:W-:Y:S01]  /*2f50*/  FFMA.FTZ R111, R82, R106, R111 ;  /* 0x0000006a526f7223 */ /* 0x000fe2000001006f */
[----:B0-----:R-:W-:Y:S01]  /*2f60*/  FADD.FTZ R10, -R96, 1 ;  /* 0x3f800000600a7421 */ /* 0x001fe20000010100 */
[----:B------:R-:W-:Y:S01]  /*2f70*/  FFMA.FTZ R4, R7, R5, R4 ;  /* 0x0000000507047223 */ /* 0x000fe20000010004 */
[C---:B------:R-:W-:Y:S01]  /*2f80*/  FMUL.FTZ R5, R80.reuse, R95 ;  /* 0x0000005f50057220 */ /* 0x040fe20000410000 */
[----:B------:R-:W-:Y:S01]  /*2f90*/  FFMA.FTZ R111, R80, R103, R111 ;  /* 0x00000067506f7223 */ /* 0x000fe2000001006f */
[----:B------:R-:W-:Y:S01]  /*2fa0*/  FFMA.FTZ R85, R85, R10, 1 ;  /* 0x3f80000055557423 */ /* 0x000fe2000001000a */
[----:B-1----:R-:W-:Y:S01]  /*2fb0*/  FADD.FTZ R100, -R101, 1 ;  /* 0x3f80000065647421 */ /* 0x002fe20000010100 */
[----:B------:R-:W-:Y:S01]  /*2fc0*/  FFMA.FTZ R10, R93, R5, R4 ;  /* 0x000000055d0a7223 */ /* 0x000fe20000010004 */
[----:B--2---:R-:W-:Y:S01]  /*2fd0*/  FADD.FTZ R4, -R104, 1 ;  /* 0x3f80000068047421 */ /* 0x004fe20000010100 */
[----:B------:R-:W-:Y:S01]  /*2fe0*/  FFMA.FTZ R111, R0, R9, R111 ;  /* 0x00000009006f7223 */ /* 0x000fe2000001006f */
[----:B------:R-:W-:Y:S01]  /*2ff0*/  FFMA.FTZ R100, R81, R100, 1 ;  /* 0x3f80000051647423 */ /* 0x000fe20000010064 */
[----:B---3--:R-:W-:Y:S01]  /*3000*/  FADD.FTZ R102, -R99, 1 ;  /* 0x3f80000063667421 */ /* 0x008fe20000010100 */
[----:B------:R-:W-:Y:S01]  /*3010*/  FFMA.FTZ R81, R79, R4, 1 ;  /* 0x3f8000004f517423 */ /* 0x000fe20000010004 */
[----:B------:R-:W-:Y:S01]  /*3020*/  SHF.L.U32 R5, R34, 0x10, RZ ;  /* 0x0000001022057819 */ /* 0x000fe200000006ff */
[----:B------:R-:W-:Y:S01]  /*3030*/  FFMA.FTZ R111, R84, R88, R111 ;  /* 0x00000058546f7223 */ /* 0x000fe2000001006f */
[----:B------:R-:W-:Y:S01]  /*3040*/  FFMA.FTZ R102, R83, R102, 1 ;  /* 0x3f80000053667423 */ /* 0x000fe20000010066 */
[----:B------:R-:W-:Y:S01]  /*3050*/  PRMT R4, R34, 0x7632, R4 ;  /* 0x0000763222047816 */ /* 0x000fe20000000004 */
[----:B------:R-:W-:Y:S01]  /*3060*/  FMUL.FTZ R96, R96, R85 ;  /* 0x0000005560607220 */ /* 0x000fe20000410000 */
[----:B------:R-:W-:Y:S01]  /*3070*/  SHF.L.U32 R79, R35, 0x10, RZ ;  /* 0x00000010234f7819 */ /* 0x000fe200000006ff */
[----:B------:R-:W-:Y:S01]  /*3080*/  FMUL.FTZ R102, R99, R102 ;  /* 0x0000006663667220 */ /* 0x000fe20000410000 */
[----:B------:R-:W-:Y:S01]  /*3090*/  FFMA.FTZ R111, R82, R109, R111 ;  /* 0x0000006d526f7223 */ /* 0x000fe2000001006f */
[----:B------:R-:W-:Y:S01]  /*30a0*/  SHF.L.U32 R4, R4, 0x10, RZ ;  /* 0x0000001004047819 */ /* 0x000fe200000006ff */
[----:B------:R-:W-:Y:S01]  /*30b0*/  FMUL.FTZ R5, R5, R96 ;  /* 0x0000006005057220 */ /* 0x000fe20000410000 */
[----:B------:R-:W-:Y:S01]  /*30c0*/  FMUL.FTZ R101, R101, R100 ;  /* 0x0000006465657220 */ /* 0x000fe20000410000 */
[----:B------:R-:W-:Y:S01]  /*30d0*/  FMUL.FTZ R102, R79, R102 ;  /* 0x000000664f667220 */ /* 0x000fe20000410000 */
[----:B------:R-:W-:Y:S01]  /*30e0*/  FFMA.FTZ R111, R80, R95, R111 ;  /* 0x0000005f506f7223 */ /* 0x000fe2000001006f */
[----:B------:R-:W-:Y:S01]  /*30f0*/  FMUL.FTZ R79, R0, R5 ;  /* 0x00000005004f7220 */ /* 0x000fe20000410000 */
[----:B------:R-:W-:Y:S01]  /*3100*/  FMUL.FTZ R101, R4, R101 ;  /* 0x0000006504657220 */ /* 0x000fe20000410000 */
[----:B------:R-:W-:Y:S01]  /*3110*/  PRMT R4, R35, 0x7632, R4 ;  /* 0x0000763223047816 */ /* 0x000fe20000000004 */
[----:B------:R-:W-:Y:S01]  /*3120*/  FFMA.FTZ R111, R0, R5, R111 ;  /* 0x00000005006f7223 */ /* 0x000fe2000001006f */
[----:B------:R-:W-:Y:S01]  /*3130*/  FFMA.FTZ R10, R87, R79, R10 ;  /* 0x0000004f570a7223 */ /* 0x000fe2000001000a */
[----:B------:R-:W-:Y:S01]  /*3140*/  FMUL.FTZ R0, R84, R101 ;  /* 0x0000006554007220 */ /* 0x000fe20000410000 */
[----:B------:R-:W-:Y:S01]  /*3150*/  SHF.L.U32 R4, R4, 0x10, RZ ;  /* 0x0000001004047819 */ /* 0x000fe200000006ff */
[----:B------:R-:W-:-:S02]  /*3160*/  FMUL.FTZ R81, R104, R81 ;  /* 0x0000005168517220 */ /* 0x000fc40000410000 */
[----:B------:R-:W-:Y:S01]  /*3170*/  FFMA.FTZ R79, R91, R0, R10 ;  /* 0x000000005b4f7223 */ /* 0x000fe2000001000a */
[----:B------:R-:W-:Y:S01]  /*3180*/  FMUL.FTZ R0, R82, R102 ;  /* 0x0000006652007220 */ /* 0x000fe20000410000 */
[----:B------:R-:W-:Y:S01]  /*3190*/  FFMA.FTZ R111, R84, R101, R111 ;  /* 0x00000065546f7223 */ /* 0x000fe2000001006f */
[----:B------:R-:W-:Y:S02]  /*31a0*/  FMUL.FTZ R81, R4, R81 ;  /* 0x0000005104517220 */ /* 0x000fe40000410000 */
[----:B------:R-:W-:Y:S01]  /*31b0*/  FFMA.FTZ R79, R6, R0, R79 ;  /* 0x00000000064f7223 */ /* 0x000fe2000001004f */
[----:B------:R-:W-:Y:S01]  /*31c0*/  FFMA.FTZ R111, R82, R102, R111 ;  /* 0x00000066526f7223 */ /* 0x000fe2000001006f */
[-C--:B------:R-:W-:Y:S01]  /*31d0*/  FMUL.FTZ R0, R80, R81.reuse ;  /* 0x0000005150007220 */ /* 0x080fe20000410000 */
        /* <DEDUP_REMOVED lines=11> */
[----:B------:R-:W-:Y:S01]  /*3290*/  FADD.FTZ R89, R89, R88 ;  /* 0x0000005859597221 */ /* 0x000fe20000010000 */
[----:B------:R-:W-:Y:S01]  /*32a0*/  FFMA.FTZ R93, R93, R95, R108 ;  /* 0x0000005f5d5d7223 */ /* 0x000fe2000001006c */
[----:B------:R-:W-:Y:S01]  /*32b0*/  FADD.FTZ R94, R94, R95 ;  /* 0x0000005f5e5e7221 */ /* 0x000fe20000010000 */
[----:B------:R0:W-:Y:S01]  /*32c0*/  STS.64 [R54], R82 ;  /* 0x0000005236007388 */ /* 0x0001e20000000a00 */
[----:B------:R-:W-:Y:S01]  /*32d0*/  FFMA.FTZ R4, R87, R5, R8 ;  /* 0x0000000557047223 */ /* 0x000fe20000010008 */
        /* <DEDUP_REMOVED lines=12> */
[----:B------:R-:W0:Y:S01]  /*33a0*/  S2UR UR7, SR_CgaCtaId ;  /* 0x00000000000779c3 */ /* 0x000e220000008800 */
[----:B------:R-:W-:Y:S01]  /*33b0*/  UMOV UR5, 0x400 ;  /* 0x0000040000057882 */ /* 0x000fe20000000000 */
[----:B------:R-:W-:Y:S02]  /*33c0*/  SHF.L.U32 R0, R51, 0x1, RZ ;  /* 0x0000000133007819 */ /* 0x000fe400000006ff */
[----:B------:R-:W-:Y:S02]  /*33d0*/  LOP3.LUT R84, R48, 0x7ffffff8, RZ, 0xc0, !PT ;  /* 0x7ffffff830547812 */ /* 0x000fe400078ec0ff */
[----:B------:R-:W-:Y:S02]  /*33e0*/  LOP3.LUT R81, R0, 0x18, RZ, 0xc0, !PT ;  /* 0x0000001800517812 */ /* 0x000fe400078ec0ff */
[----:B------:R-:W-:Y:S02]  /*33f0*/  LOP3.LUT R84, R84, 0x7, R49, 0xf8, !PT ;  /* 0x0000000754547812 */ /* 0x000fe400078ef831 */
[----:B------:R-:W-:-:S02]  /*3400*/  LOP3.LUT R83, R81, 0x8, RZ, 0x3c, !PT ;  /* 0x0000000851537812 */ /* 0x000fc400078e3cff */
[C---:B------:R-:W-:Y:S02]  /*3410*/  LOP3.LUT R85, R81.reuse, 0x10, RZ, 0x3c, !PT ;  /* 0x0000001051557812 */ /* 0x040fe400078e3cff */
[----:B------:R-:W-:Y:S01]  /*3420*/  LOP3.LUT R87, R81, 0x18, RZ, 0x3c, !PT ;  /* 0x0000001851577812 */ /* 0x000fe200078e3cff */
[----:B0-----:R-:W-:-:S06]  /*3430*/  ULEA UR5, UR7, UR5, 0x18 ;  /* 0x0000000507057291 */ /* 0x001fcc000f8ec03f */
[----:B------:R-:W-:Y:S02]  /*3440*/  LEA R0, R51, UR5, 0x5 ;  /* 0x0000000533007c11 */ /* 0x000fe4000f8e28ff */
[----:B------:R-:W-:Y:S02]  /*3450*/  LEA R82, R143, UR5, 0x5 ;  /* 0x000000058f527c11 */ /* 0x000fe4000f8e28ff */
[C---:B------:R-:W-:Y:S02]  /*3460*/  IADD3 R81, R0.reuse, R81, RZ ;  /* 0x0000005100517210 */ /* 0x040fe40007ffe0ff */
[C---:B------:R-:W-:Y:S02]  /*3470*/  IADD3 R83, R0.reuse, R83, RZ ;  /* 0x0000005300537210 */ /* 0x040fe40007ffe0ff */
[C---:B------:R-:W-:Y:S01]  /*3480*/  IADD3 R85, R0.reuse, R85, RZ ;  /* 0x0000005500557210 */ /* 0x040fe20007ffe0ff */
[----:B------:R-:W-:Y:S01]  /*3490*/  STS.64 [R81], R4 ;  /* 0x0000000451007388 */ /* 0x000fe20000000a00 */
[----:B------:R-:W-:-:S02]  /*34a0*/  IADD3 R87, R0, R87, RZ ;  /* 0x0000005700577210 */ /* 0x000fc40007ffe0ff */
[-C--:B------:R-:W-:Y:S01]  /*34b0*/  LEA R0, R55, R82.reuse, 0x3 ;  /* 0x0000005237007211 */ /* 0x080fe200078e18ff */
[----:B------:R-:W-:Y:S01]  /*34c0*/  STS.64 [R83], R6 ;  /* 0x0000000653007388 */ /* 0x000fe20000000a00 */
[-C--:B------:R-:W-:Y:S02]  /*34d0*/  LEA R86, R56, R82.reuse, 0x3 ;  /* 0x0000005238567211 */ /* 0x080fe400078e18ff */
[-C--:B------:R-:W-:Y:S01]  /*34e0*/  LEA R92, R57, R82.reuse, 0x3 ;  /* 0x00000052395c7211 */ /* 0x080fe200078e18ff */
[----:B------:R0:W-:Y:S01]  /*34f0*/  STS.64 [R85], R8 ;  /* 0x0000000855007388 */ /* 0x0001e20000000a00 */
[----:B------:R-:W-:-:S03]  /*3500*/  LEA R94, R58, R82, 0x3 ;  /* 0x000000523a5e7211 */ /* 0x000fc600078e18ff */
[----:B------:R-:W-:Y:S01]  /*3510*/  STS.64 [R87], R10 ;  /* 0x0000000a57007388 */ /* 0x000fe20000000a00 */
[----:B------:R-:W-:Y:S01]  /*3520*/  BAR.SYNC.DEFER_BLOCKING 0x0 ;  /* 0x0000000000007b1d */ /* 0x000fe20000010000 */
[----:B0-----:R-:W-:-:S07]  /*3530*/  IMAD R85, R84, 0xa00, R51 ;  /* 0x00000a0054557824 */ /* 0x001fce00078e0233 */
[----:B------:R-:W0:Y:S01]  /*3540*/  LDC.64 R82, c[0x0][0x260] ;  /* 0x00009800ff527b82 */ /* 0x000e220000000a00 */
[----:B------:R-:W-:-:S04]  /*3550*/  IADD3 R85, R78, R85, RZ ;  /* 0x000000554e557210 */ /* 0x000fc80007ffe0ff */
[----:B------:R-:W-:Y:S01]  /*3560*/  SHF.L.U32 R85, R85, 0x1, RZ ;  /* 0x0000000155557819 */ /* 0x000fe200000006ff */
[----:B------:R-:W1:Y:S04]  /*3570*/  LDS.64 R88, [R0] ;  /* 0x0000000000587984 */ /* 0x000e680000000a00 */
[----:B------:R-:W2:Y:S01]  /*3580*/  LDS.64 R90, [R86+0xa00] ;  /* 0x000a0000565a7984 */ /* 0x000ea20000000a00 */
[----:B0-----:R-:W-:-:S03]  /*3590*/  IMAD.WIDE.U32 R82, R85, 0x4, R82 ;  /* 0x0000000455527825 */ /* 0x001fc600078e0052 */
[----:B------:R-:W0:Y:S04]  /*35a0*/  LDS.64 R92, [R92+0x1400] ;  /* 0x001400005c5c7984 */ /* 0x000e280000000a00 */
[----:B------:R-:W3:Y:S01]  /*35b0*/  LDS.64 R94, [R94+0x1e00] ;  /* 0x001e00005e5e7984 */ /* 0x000ee20000000a00 */
[----:B-1----:R-:W-:Y:S01]  /*35c0*/  FADD.FTZ R84, RZ, R89 ;  /* 0x00000059ff547221 */ /* 0x002fe20000010000 */
[----:B------:R-:W-:-:S03]  /*35d0*/  FADD.FTZ R81, RZ, R88 ;  /* 0x00000058ff517221 */ /* 0x000fc60000010000 */
[----:B--2---:R-:W-:Y:S01]  /*35e0*/  FADD.FTZ R84, R84, R91 ;  /* 0x0000005b54547221 */ /* 0x004fe20000010000 */
[----:B------:R-:W-:-:S03]  /*35f0*/  FADD.FTZ R81, R81, R90 ;  /* 0x0000005a51517221 */ /* 0x000fc60000010000 */
[----:B0-----:R-:W-:Y:S01]  /*3600*/  FADD.FTZ R84, R84, R93 ;  /* 0x0000005d54547221 */ /* 0x001fe20000010000 */
[----:B------:R-:W-:-:S03]  /*3610*/  FADD.FTZ R81, R81, R92 ;  /* 0x0000005c51517221 */ /* 0x000fc60000010000 */
[----:B---3--:R-:W-:Y:S01]  /*3620*/  FADD.FTZ R95, R84, R95 ;  /* 0x0000005f545f7221 */ /* 0x008fe20000010000 */
[----:B------:R-:W-:-:S05]  /*3630*/  FADD.FTZ R94, R81, R94 ;  /* 0x0000005e515e7221 */ /* 0x000fca0000010000 */
[----:B------:R0:W-:Y:S02]  /*3640*/  STG.E.64 desc[UR8][R82.64+0x1000], R94 ;  /* 0x0010005e52007986 */ /* 0x0001e4000c101b08 */
.L_x_1068:
[----:B------:R-:W-:Y:S04]  /*3650*/  BSSY B0, `(.L_x_1069) ;  /* 0x0000054000007945 */ /* 0x000fe80003800000 */
[----:B------:R-:W-:Y:S05]  /*3660*/  @P1 BRA `(.L_x_1070) ;  /* 0x0000000400481947 */ /* 0x000fea0003800000 */
[----:B------:R-:W-:Y:S01]  /*3670*/  SHF.L.U32 R0, R62, 0x1, RZ ;  /* 0x000000013e007819 */ /* 0x000fe200000006ff */
[----:B------:R-:W-:-:S03]  /*3680*/  HFMA2.MMA R80, -RZ, RZ, 0, 0 ;  /* 0x00000000ff507435 */ /* 0x000fc600000001ff */
[----:B------:R-:W-:-:S04]  /*3690*/  LOP3.LUT R0, R0, 0xe, RZ, 0xc0, !PT ;  /* 0x0000000e00007812 */ /* 0x000fc800078ec0ff */
[C---:B------:R-:W-:Y:S02]  /*36a0*/  LEA.HI R79, R51.reuse, R0, RZ, 0x1e ;  /* 0x00000000334f7211 */ /* 0x040fe400078ff0ff */
[----:B------:R-:W-:-:S03]  /*36b0*/  LOP3.LUT R0, R51, 0x3, RZ, 0xc0, !PT ;  /* 0x0000000333007812 */ /* 0x000fc600078ec0ff */
[----:B------:R-:W-:Y:S01]  /*36c0*/  IMAD R99, R79, 0xa0, -R78 ;  /* 0x000000a04f637824 */ /* 0x000fe200078e0a4e */
[----:B------:R-:W-:-:S07]  /*36d0*/  CS2R R78, SRZ ;  /* 0x00000000004e7805 */ /* 0x000fce000001ff00 */
.L_x_1071:
[----:B------:R-:W-:Y:S02]  /*36e0*/  IADD3 R81, R99, R78, RZ ;  /* 0x0000004e63517210 */ /* 0x000fe40007ffe0ff */
[----:B------:R-:W-:Y:S02]  /*36f0*/  IADD3 R78, R78, 0x20, RZ ;  /* 0x000000204e4e7810 */ /* 0x000fe40007ffe0ff */
[C---:B0-----:R-:W-:Y:S02]  /*3700*/  IADD3 R82, R81.reuse, 0x4, RZ ;  /* 0x0000000451527810 */ /* 0x041fe40007ffe0ff */
        /* <DEDUP_REMOVED lines=11> */
[----:B------:R-:W-:Y:S02]  /*37c0*/  IADD3 R85, R81, 0x14, RZ ;  /* 0x0000001451557810 */ /* 0x000fe40007ffe0ff */
[----:B------:R-:W-:Y:S02]  /*37d0*/  LEA.HI R90, R90, R83, RZ, 0x2 ;  /* 0x000000535a5a7211 */ /* 0x000fe400078f10ff */
[----:B------:R-:W-:Y:S02]  /*37e0*/  LEA.HI R88, R88, R87, RZ, 0x2 ;  /* 0x0000005758587211 */ /* 0x000fe400078f10ff */
[----:B------:R-:W-:-:S02]  /*37f0*/  SHF.R.S32.HI R83, RZ, 0x2, R82 ;  /* 0x00000002ff537819 */ /* 0x000fc40000011452 */
[----:B------:R-:W-:Y:S02]  /*3800*/  IADD3 R87, R81, 0x18, RZ ;  /* 0x0000001851577810 */ /* 0x000fe40007ffe0ff */
[----:B------:R-:W-:Y:S01]  /*3810*/  SHF.R.S32.HI R92, RZ, 0x1f, R85 ;  /* 0x0000001fff5c7819 */ /* 0x000fe20000011455 */
[----:B------:R-:W-:Y:S01]  /*3820*/  IMAD R83, R83, 0x28, R52 ;  /* 0x0000002853537824 */ /* 0x000fe200078e0234 */
[----:B------:R-:W-:Y:S02]  /*3830*/  IADD3 R89, R81, 0x1c, RZ ;  /* 0x0000001c51597810 */ /* 0x000fe40007ffe0ff */
[----:B------:R-:W-:Y:S02]  /*3840*/  SHF.R.S32.HI R82, RZ, 0x1f, R87 ;  /* 0x0000001fff527819 */ /* 0x000fe40000011457 */
[----:B------:R-:W-:Y:S02]  /*3850*/  SHF.R.S32.HI R81, RZ, 0x2, R84 ;  /* 0x00000002ff517819 */ /* 0x000fe40000011454 */
[----:B------:R-:W-:-:S02]  /*3860*/  LEA.HI R92, R92, R85, RZ, 0x2 ;  /* 0x000000555c5c7211 */ /* 0x000fc400078f10ff */
[----:B------:R-:W-:Y:S01]  /*3870*/  SHF.R.S32.HI R85, RZ, 0x2, R86 ;  /* 0x00000002ff557819 */ /* 0x000fe20000011456 */
[--C-:B------:R-:W-:Y:S01]  /*3880*/  IMAD R81, R81, 0x28, R52.reuse ;  /* 0x0000002851517824 */ /* 0x100fe200078e0234 */
[----:B------:R-:W-:Y:S02]  /*3890*/  LEA.HI R93, R82, R87, RZ, 0x2 ;  /* 0x00000057525d7211 */ /* 0x000fe400078f10ff */
[----:B------:R-:W-:Y:S01]  /*38a0*/  SHF.R.S32.HI R82, RZ, 0x1f, R89 ;  /* 0x0000001fff527819 */ /* 0x000fe20000011459 */
[----:B------:R-:W-:Y:S01]  /*38b0*/  IMAD R85, R85, 0x28, R52 ;  /* 0x0000002855557824 */ /* 0x000fe200078e0234 */
[----:B------:R-:W-:Y:S02]  /*38c0*/  LEA R83, R0, R83, 0x3 ;  /* 0x0000005300537211 */ /* 0x000fe400078e18ff */
[----:B------:R-:W-:Y:S02]  /*38d0*/  SHF.R.S32.HI R87, RZ, 0x2, R88 ;  /* 0x00000002ff577819 */ /* 0x000fe40000011458 */
[----:B------:R-:W-:-:S02]  /*38e0*/  LEA.HI R94, R82, R89, RZ, 0x2 ;  /* 0x00000059525e7211 */ /* 0x000fc400078f10ff */
[C---:B------:R-:W-:Y:S01]  /*38f0*/  LEA R81, R0.reuse, R81, 0x3 ;  /* 0x0000005100517211 */ /* 0x040fe200078e18ff */
[----:B------:R-:W0:Y:S01]  /*3900*/  LDS.64 R82, [R83] ;  /* 0x0000000053527984 */ /* 0x000e220000000a00 */
[----:B------:R-:W-:Y:S01]  /*3910*/  SHF.R.S32.HI R89, RZ, 0x2, R90 ;  /* 0x00000002ff597819 */ /* 0x000fe2000001145a */
[----:B------:R-:W-:Y:S01]  /*3920*/  IMAD R87, R87, 0x28, R52 ;  /* 0x0000002857577824 */ /* 0x000fe200078e0234 */
[C---:B------:R-:W-:Y:S02]  /*3930*/  LEA R86, R0.reuse, R85, 0x3 ;  /* 0x0000005500567211 */ /* 0x040fe400078e18ff */
[----:B------:R1:W2:Y:S01]  /*3940*/  LDS.64 R84, [R81] ;  /* 0x0000000051547984 */ /* 0x0002a20000000a00 */
[----:B------:R-:W-:Y:S01]  /*3950*/  SHF.R.S32.HI R91, RZ, 0x2, R92 ;  /* 0x00000002ff5b7819 */ /* 0x000fe2000001145c */
[--C-:B------:R-:W-:Y:S01]  /*3960*/  IMAD R89, R89, 0x28, R52.reuse ;  /* 0x0000002859597824 */ /* 0x100fe200078e0234 */
[C---:B------:R-:W-:Y:S02]  /*3970*/  LEA R88, R0.reuse, R87, 0x3 ;  /* 0x0000005700587211 */ /* 0x040fe400078e18ff */
[----:B------:R-:W3:Y:S01]  /*3980*/  LDS.64 R86, [R86] ;  /* 0x0000000056567984 */ /* 0x000ee20000000a00 */
[----:B------:R-:W-:Y:S01]  /*3990*/  SHF.R.S32.HI R93, RZ, 0x2, R93 ;  /* 0x00000002ff5d7819 */ /* 0x000fe2000001145d */
[----:B------:R-:W-:Y:S01]  /*39a0*/  IMAD R91, R91, 0x28, R52 ;  /* 0x000000285b5b7824 */ /* 0x000fe200078e0234 */
[----:B------:R-:W-:-:S02]  /*39b0*/  LEA R90, R0, R89, 0x3 ;  /* 0x00000059005a7211 */ /* 0x000fc400078e18ff */
[----:B------:R-:W4:Y:S01]  /*39c0*/  LDS.64 R88, [R88] ;  /* 0x0000000058587984 */ /* 0x000f220000000a00 */
[----:B------:R-:W-:Y:S01]  /*39d0*/  SHF.R.S32.HI R95, RZ, 0x2, R94 ;  /* 0x00000002ff5f7819 */ /* 0x000fe2000001145e */
[--C-:B------:R-:W-:Y:S01]  /*39e0*/  IMAD R93, R93, 0x28, R52.reuse ;  /* 0x000000285d5d7824 */ /* 0x100fe200078e0234 */
[C---:B-1----:R-:W-:Y:S02]  /*39f0*/  LEA R81, R0.reuse, R91, 0x3 ;  /* 0x0000005b00517211 */ /* 0x042fe400078e18ff */
[----:B------:R-:W1:Y:S01]  /*3a00*/  LDS.64 R90, [R90] ;  /* 0x000000005a5a7984 */ /* 0x000e620000000a00 */
[----:B------:R-:W-:Y:S01]  /*3a10*/  IMAD R95, R95, 0x28, R52 ;  /* 0x000000285f5f7824 */ /* 0x000fe200078e0234 */
[----:B------:R-:W-:Y:S02]  /*3a20*/  LEA R94, R0, R93, 0x3 ;  /* 0x0000005d005e7211 */ /* 0x000fe400078e18ff */
[----:B------:R-:W5:Y:S01]  /*3a30*/  LDS.64 R92, [R81] ;  /* 0x00000000515c7984 */ /* 0x000f620000000a00 */
[----:B------:R-:W-:-:S02]  /*3a40*/  ISETP.GE.U32.AND P0, PT, R78, 0xa0, PT ;  /* 0x000000a04e00780c */ /* 0x000fc40003f06070 */
[----:B------:R-:W-:Y:S02]  /*3a50*/  LEA R96, R0, R95, 0x3 ;  /* 0x0000005f00607211 */ /* 0x000fe400078e18ff */
[----:B------:R-:W5:Y:S04]  /*3a60*/  LDS.64 R94, [R94] ;  /* 0x000000005e5e7984 */ /* 0x000f680000000a00 */
[----:B------:R-:W5:Y:S01]  /*3a70*/  LDS.64 R96, [R96] ;  /* 0x0000000060607984 */ /* 0x000f620000000a00 */
[----:B0-----:R-:W-:Y:S01]  /*3a80*/  FADD.FTZ R79, R82, R79 ;  /* 0x0000004f524f7221 */ /* 0x001fe20000010000 */
[----:B------:R-:W-:-:S03]  /*3a90*/  FADD.FTZ R80, R83, R80 ;  /* 0x0000005053507221 */ /* 0x000fc60000010000 */
[----:B--2---:R-:W-:Y:S01]  /*3aa0*/  FADD.FTZ R79, R79, R84 ;  /* 0x000000544f4f7221 */ /* 0x004fe20000010000 */
[----:B------:R-:W-:-:S03]  /*3ab0*/  FADD.FTZ R80, R80, R85 ;  /* 0x0000005550507221 */ /* 0x000fc60000010000 */
[----:B---3--:R-:W-:Y:S01]  /*3ac0*/  FADD.FTZ R79, R79, R86 ;  /* 0x000000564f4f7221 */ /* 0x008fe20000010000 */
[----:B------:R-:W-:-:S03]  /*3ad0*/  FADD.FTZ R80, R80, R87 ;  /* 0x0000005750507221 */ /* 0x000fc60000010000 */
[----:B----4-:R-:W-:Y:S01]  /*3ae0*/  FADD.FTZ R79, R79, R88 ;  /* 0x000000584f4f7221 */ /* 0x010fe20000010000 */
[----:B------:R-:W-:-:S03]  /*3af0*/  FADD.FTZ R80, R80, R89 ;  /* 0x0000005950507221 */ /* 0x000fc60000010000 */
[----:B-1----:R-:W-:Y:S01]  /*3b00*/  FADD.FTZ R79, R79, R90 ;  /* 0x0000005a4f4f7221 */ /* 0x002fe20000010000 */
[----:B------:R-:W-:-:S03]  /*3b10*/  FADD.FTZ R80, R80, R91 ;  /* 0x0000005b50507221 */ /* 0x000fc60000010000 */
[----:B-----5:R-:W-:Y:S01]  /*3b20*/  FADD.FTZ R79, R79, R92 ;  /* 0x0000005c4f4f7221 */ /* 0x020fe20000010000 */
[----:B------:R-:W-:-:S03]  /*3b30*/  FADD.FTZ R80, R80, R93 ;  /* 0x0000005d50507221 */ /* 0x000fc60000010000 */
[----:B------:R-:W-:Y:S01]  /*3b40*/  FADD.FTZ R79, R79, R94 ;  /* 0x0000005e4f4f7221 */ /* 0x000fe20000010000 */
[----:B------:R-:W-:-:S03]  /*3b50*/  FADD.FTZ R80, R80, R95 ;  /* 0x0000005f50507221 */ /* 0x000fc60000010000 */
[----:B------:R-:W-:Y:S01]  /*3b60*/  FADD.FTZ R79, R79, R96 ;  /* 0x000000604f4f7221 */ /* 0x000fe20000010000 */
[----:B------:R-:W-:Y:S01]  /*3b70*/  FADD.FTZ R80, R80, R97 ;  /* 0x0000006150507221 */ /* 0x000fe20000010000 */
[----:B------:R-:W-:Y:S06]  /*3b80*/  @!P0 BRA `(.L_x_1071) ;  /* 0xfffffff800d48947 */ /* 0x000fec000383ffff */
.L_x_1070:
[----:B------:R-:W-:Y:S05]  /*3b90*/  BSYNC B0 ;  /* 0x0000000000007941 */ /* 0x000fea0003800000 */
.L_x_1069:
[----:B------:R-:W1:Y:S01]  /*3ba0*/  SHFL.BFLY PT, R0, R79, 0x2, 0x1f ;  /* 0x0c401f004f007f89 */ /* 0x000e6200000e0000 */
[----:B------:R-:W-:Y:S01]  /*3bb0*/  LOP3.LUT P1, RZ, R51, 0xfffffffb, RZ, 0xc0, !PT ;  /* 0xfffffffb33ff7812 */ /* 0x000fe2000782c0ff */
[----:B------:R-:W-:Y:S01]  /*3bc0*/  BSSY B0, `(.L_x_1072) ;  /* 0x0000018000007945 */ /* 0x000fe20003800000 */
[----:B------:R-:W-:Y:S01]  /*3bd0*/  PRMT R104, R38, 0x7632, R104 ;  /* 0x0000763226687816 */ /* 0x000fe20000000068 */
[----:B------:R-:W2:Y:S01]  /*3be0*/  SHFL.BFLY PT, R81, R80, 0x2, 0x1f ;  /* 0x0c401f0050517f89 */ /* 0x000ea200000e0000 */
[----:B-1----:R-:W-:Y:S01]  /*3bf0*/  FADD.FTZ R78, R0, R79 ;  /* 0x0000004f004e7221 */ /* 0x002fe20000010000 */
[----:B------:R-:W-:Y:S01]  /*3c00*/  IADD3 R0, P0, R62, 0x10, RZ ;  /* 0x000000103e007810 */ /* 0x000fe20007f1e0ff */
[----:B--2---:R-:W-:-:S03]  /*3c10*/  FADD.FTZ R81, R81, R80 ;  /* 0x0000005051517221 */ /* 0x004fc60000010000 */
[----:B0-----:R-:W0:Y:S01]  /*3c20*/  SHFL.BFLY PT, R83, R78, 0x1, 0x1f ;  /* 0x0c201f004e537f89 */ /* 0x001e2200000e0000 */
[----:B------:R-:W-:Y:S02]  /*3c30*/  IADD3.X R77, RZ, R77, RZ, P0, !PT ;  /* 0x0000004dff4d7210 */ /* 0x000fe400007fe4ff */
[----:B------:R-:W-:Y:S01]  /*3c40*/  ISETP.GE.U32.AND P0, PT, R0, UR10, PT ;  /* 0x0000000a00007c0c */ /* 0x000fe2000bf06070 */
[----:B------:R-:W1:Y:S03]  /*3c50*/  SHFL.BFLY PT, R82, R81, 0x1, 0x1f ;  /* 0x0c201f0051527f89 */ /* 0x000e6600000e0000 */
[----:B------:R-:W-:Y:S01]  /*3c60*/  ISETP.GE.AND.EX P0, PT, R77, UR6, PT, P0 ;  /* 0x000000064d007c0c */ /* 0x000fe2000bf06300 */
[----:B0-----:R-:W-:Y:S01]  /*3c70*/  FADD.FTZ R84, R78, R83 ;  /* 0x000000534e547221 */ /* 0x001fe20000010000 */
[----:B-1----:R-:W-:Y:S01]  /*3c80*/  FADD.FTZ R85, R81, R82 ;  /* 0x0000005251557221 */ /* 0x002fe20000010000 */
[----:B------:R-:W-:Y:S10]  /*3c90*/  @P1 BRA `(.L_x_1073) ;  /* 0x0000000000281947 */ /* 0x000ff40003800000 */
[----:B------:R-:W0:Y:S01]  /*3ca0*/  LDC R81, c[0x0][0x10] ;  /* 0x00000400ff517b82 */ /* 0x000e220000000800 */
[----:B------:R-:W-:-:S04]  /*3cb0*/  SHF.R.U32.HI R80, RZ, 0x2, R51 ;  /* 0x00000002ff507819 */ /* 0x000fc80000011633 */
[----:B------:R-:W-:-:S03]  /*3cc0*/  SHF.L.U32 R82, R80, 0x3, RZ ;  /* 0x0000000350527819 */ /* 0x000fc600000006ff */
[----:B------:R-:W1:Y:S01]  /*3cd0*/  LDC.64 R78, c[0x0][0x260] ;  /* 0x00009800ff4e7b82 */ /* 0x000e620000000a00 */
[----:B0-----:R-:W-:Y:S01]  /*3ce0*/  IMAD R80, R81, UR4, R48 ;  /* 0x0000000451507c24 */ /* 0x001fe2000f8e0230 */
[----:B------:R-:W-:-:S04]  /*3cf0*/  LOP3.LUT R81, R82, 0xfffffff8, R49, 0xe2, !PT ;  /* 0xfffffff852517812 */ /* 0x000fc800078ee231 */
[----:B------:R-:W-:-:S04]  /*3d00*/  LEA R80, R80, R81, 0x4 ;  /* 0x0000005150507211 */ /* 0x000fc800078e20ff */
[----:B------:R-:W-:-:S05]  /*3d10*/  SHF.L.U32 R81, R80, 0x1, RZ ;  /* 0x0000000150517819 */ /* 0x000fca00000006ff */
[----:B-1----:R-:W-:-:S05]  /*3d20*/  IMAD.WIDE.U32 R78, R81, 0x4, R78 ;  /* 0x00000004514e7825 */ /* 0x002fca00078e004e */
[----:B------:R0:W-:Y:S02]  /*3d30*/  STG.E.64 desc[UR8][R78.64], R84 ;  /* 0x000000544e007986 */ /* 0x0001e4000c101b08 */
.L_x_1073:
[----:B------:R-:W-:Y:S05]  /*3d40*/  BSYNC B0 ;  /* 0x0000000000007941 */ /* 0x000fea0003800000 */
.L_x_1072:
[----:B------:R-:W-:Y:S02]  /*3d50*/  PRMT R105, R39, 0x7632, R105 ;  /* 0x0000763227697816 */ /* 0x000fe40000000069 */
[----:B------:R-:W-:Y:S02]  /*3d60*/  PRMT R106, R44, 0x7632, R106 ;  /* 0x000076322c6a7816 */ /* 0x000fe4000000006a */
[----:B------:R-:W-:Y:S02]  /*3d70*/  PRMT R114, R45, 0x7632, R114 ;  /* 0x000076322d727816 */ /* 0x000fe40000000072 */
[----:B------:R-:W-:Y:S02]  /*3d80*/  PRMT R101, R46, 0x7632, R101 ;  /* 0x000076322e657816 */ /* 0x000fe40000000065 */
[----:B------:R-:W-:Y:S02]  /*3d90*/  PRMT R107, R47, 0x7632, R107 ;  /* 0x000076322f6b7816 */ /* 0x000fe4000000006b */
[----:B0-----:R-:W-:-:S02]  /*3da0*/  PRMT R79, R12, 0x7632, R79 ;  /* 0x000076320c4f7816 */ /* 0x001fc4000000004f */
        /* <DEDUP_REMOVED lines=42> */
.L_x_1076:
[----:B------:R-:W2:Y:S04]  /*4050*/  LD.E.STRONG.GPU R108, desc[UR8][R102.64] ;  /* 0x00000008666c7980 */ /* 0x000ea8000c10f900 */
[----:B--2---:R-:W-:Y:S01]  /*4060*/  CCTL.IVALL ;  /* 0x00000000ff00798f */ /* 0x004fe20002000000 */
[----:B------:R-:W-:Y:S05]  /*4070*/  YIELD ;  /* 0x0000000000007946 */ /* 0x000fea0003800000 */
[----:B-----5:R-:W-:-:S04]  /*4080*/  LOP3.LUT R108, R108, R99, RZ, 0x3c, !PT ;  /* 0x000000636c6c7212 */ /* 0x020fc800078e3cff */
[----:B------:R-:W-:-:S13]  /*4090*/  ISETP.GT.AND P0, PT, R108, -0x1, PT ;  /* 0xffffffff6c00780c */ /* 0x000fda0003f04270 */
[----:B------:R-:W-:Y:S05]  /*40a0*/  @P0 BRA `(.L_x_1076) ;  /* 0xfffffffc00e80947 */ /* 0x000fea000383ffff */
.L_x_1075:
[----:B------:R-:W-:Y:S05]  /*40b0*/  WARPSYNC.ALL ;  /* 0x0000000000007948 */ /* 0x000fea0003800000 */
[----:B------:R-:W-:Y:S06]  /*40c0*/  BAR.SYNC.DEFER_BLOCKING 0x0 ;  /* 0x0000000000007b1d */ /* 0x000fec0000010000 */
[----:B------:R-:W-:Y:S05]  /*40d0*/  BRA `(.L_x_1077) ;  /* 0x0000000000607947 */ /* 0x000fea0003800000 */
.L_x_1074:
[----:B------:R-:W-:Y:S01]  /*40e0*/  BAR.SYNC.DEFER_BLOCKING 0x0 ;  /* 0x0000000000007b1d */ /* 0x000fe20000010000 */
[----:B------:R-:W-:-:S13]  /*40f0*/  ISETP.NE.AND P0, PT, R51, RZ, PT ;  /* 0x000000ff3300720c */ /* 0x000fda0003f05270 */
        /* <DEDUP_REMOVED lines=14> */
.L_x_1079:
[----:B------:R-:W2:Y:S04]  /*41e0*/  LD.E.STRONG.GPU R108, desc[UR8][R102.64] ;  /* 0x00000008666c7980 */ /* 0x000ea8000c10f900 */
[----:B--2---:R-:W-:Y:S01]  /*41f0*/  CCTL.IVALL ;  /* 0x00000000ff00798f */ /* 0x004fe20002000000 */
[----:B------:R-:W-:Y:S05]  /*4200*/  YIELD ;  /* 0x0000000000007946 */ /* 0x000fea0003800000 */
[----:B-----5:R-:W-:-:S04]  /*4210*/  LOP3.LUT R108, R108, R99, RZ, 0x3c, !PT ;  /* 0x000000636c6c7212 */ /* 0x020fc800078e3cff */
[----:B------:R-:W-:-:S13]  /*4220*/  ISETP.GT.AND P0, PT, R108, -0x1, PT ;  /* 0xffffffff6c00780c */ /* 0x000fda0003f04270 */
[----:B------:R-:W-:Y:S05]  /*4230*/  @P0 BRA `(.L_x_1079) ;  /* 0xfffffffc00e80947 */ /* 0x000fea000383ffff */
.L_x_1078:
[----:B------:R-:W-:Y:S05]  /*4240*/  WARPSYNC.ALL ;  /* 0x0000000000007948 */ /* 0x000fea0003800000 */
[----:B------:R-:W-:Y:S06]  /*4250*/  BAR.SYNC.DEFER_BLOCKING 0x0 ;  /* 0x0000000000007b1d */ /* 0x000fec0000010000 */
.L_x_1077:
[----:B------:R-:W-:Y:S02]  /*4260*/  ISETP.GT.U32.AND P0, PT, R51, 0xf, PT ;  /* 0x0000000f3300780c */ /* 0x000fe40003f04070 */
[----:B------:R-:W-:Y:S02]  /*4270*/  SHF.L.U32 R37, R37, 0x10, RZ ;  /* 0x0000001025257819 */ /* 0x000fe400000006ff */
[----:B------:R-:W-:Y:S02]  /*4280*/  SHF.L.U32 R43, R43, 0x10, RZ ;  /* 0x000000102b2b7819 */ /* 0x000fe400000006ff */
[----:B------:R-:W-:Y:S01]  /*4290*/  SHF.L.U32 R125, R125, 0x10, RZ ;  /* 0x000000107d7d7819 */ /* 0x000fe200000006ff */
[C---:B------:R-:W-:Y:S01]  /*42a0*/  FADD.FTZ R37, -R28.reuse, R37 ;  /* 0x000000251c257221 */ /* 0x040fe20000010100 */
[----:B------:R-:W-:Y:S01]  /*42b0*/  SHF.L.U32 R145, R41, 0x10, RZ ;  /* 0x0000001029917819 */ /* 0x000fe200000006ff */
[----:B------:R-:W-:Y:S01]  /*42c0*/  FADD.FTZ R123, -R28, R43 ;  /* 0x0000002b1c7b7221 */ /* 0x000fe20000010100 */
[----:B------:R-:W-:Y:S01]  /*42d0*/  SHF.L.U32 R99, R46, 0x10, RZ ;  /* 0x000000102e637819 */ /* 0x000fe200000006ff */
[----:B------:R-:W-:Y:S01]  /*42e0*/  FMUL.FTZ R130, R76, R37 ;  /* 0x000000254c827220 */ /* 0x000fe20000410000 */
[----:B------:R-:W-:Y:S01]  /*42f0*/  FADD.FTZ R37, -R28, R125 ;  /* 0x0000007d1c257221 */ /* 0x000fe20000010100 */
[----:B------:R-:W1:Y:S01]  /*4300*/  @!P0 LDC R139, c[0x0][0x10] ;  /* 0x00000400ff8b8b82 */ /* 0x000e620000000800 */
[----:B------:R-:W-:Y:S01]  /*4310*/  FMUL.FTZ R118, R76, R123 ;  /* 0x0000007b4c767220 */ /* 0x000fe20000410000 */
[----:B------:R-:W-:Y:S01]  /*4320*/  SHF.L.U32 R123, R36, 0x10, RZ ;  /* 0x00000010247b7819 */ /* 0x000fe200000006ff */
[----:B------:R-:W-:Y:S01]  /*4330*/  FMUL.FTZ R134, R76, R37 ;  /* 0x000000254c867220 */ /* 0x000fe20000410000 */
[C---:B------:R-:W-:Y:S01]  /*4340*/  @!P0 LOP3.LUT R140, R51.reuse, 0x7ffffff8, RZ, 0xc0, !PT ;  /* 0x7ffffff8338c8812 */ /* 0x040fe200078ec0ff */
[C---:B------:R-:W-:Y:S01]  /*4350*/  FADD.FTZ R145, -R28.reuse, R145 ;  /* 0x000000911c917221 */ /* 0x040fe20000010100 */
[----:B------:R-:W-:Y:S01]  /*4360*/  @!P0 LOP3.LUT R150, R51, 0x7, RZ, 0xc0, !PT ;  /* 0x0000000733968812 */ /* 0x000fe200078ec0ff */
[----:B0-----:R-:W-:Y:S01]  /*4370*/  FADD.FTZ R103, -R28, R99 ;  /* 0x000000631c677221 */ /* 0x001fe20000010100 */
[----:B------:R-:W0:Y:S01]  /*4380*/  @!P0 LDC.64 R36, c[0x0][0x260] ;  /* 0x00009800ff248b82 */ /* 0x000e220000000a00 */
[----:B------:R-:W-:Y:S01]  /*4390*/  FMUL.FTZ R146, R76, R145 ;  /* 0x000000914c927220 */ /* 0x000fe20000410000 */
[----:B------:R-:W-:Y:S01]  /*43a0*/  SHF.L.U32 R101, R101, 0x10, RZ ;  /* 0x0000001065657819 */ /* 0x000fe200000006ff */
[----:B------:R-:W-:Y:S01]  /*43b0*/  FADD.FTZ R129, -R28, R123 ;  /* 0x0000007b1c817221 */ /* 0x000fe20000010100 */
[----:B------:R-:W-:Y:S01]  /*43c0*/  SHF.L.U32 R99, R38, 0x10, RZ ;  /* 0x0000001026637819 */ /* 0x000fe200000006ff */
[----:B------:R-:W-:Y:S01]  /*43d0*/  FMUL.FTZ R38, R76, R103 ;  /* 0x000000674c267220 */ /* 0x000fe20000410000 */
[----:B------:R-:W-:Y:S01]  /*43e0*/  SHF.L.U32 R44, R44, 0x10, RZ ;  /* 0x000000102c2c7819 */ /* 0x000fe200000006ff */
[----:B------:R-:W-:Y:S01]  /*43f0*/  FADD.FTZ R103, -R28, R101 ;  /* 0x000000651c677221 */ /* 0x000fe20000010100 */
[----:B------:R-:W-:Y:S01]  /*4400*/  SHF.L.U32 R111, R47, 0x10, RZ ;  /* 0x000000102f6f7819 */ /* 0x000fe200000006ff */
[----:B------:R-:W-:Y:S01]  /*4410*/  FMUL.FTZ R124, R76, R129 ;  /* 0x000000814c7c7220 */ /* 0x000fe20000410000 */
[----:B------:R-:W-:Y:S01]  /*4420*/  SHF.L.U32 R102, R104, 0x10, RZ ;  /* 0x0000001068667819 */ /* 0x000fe200000006ff */
[----:B------:R-:W-:Y:S01]  /*4430*/  FFMA.FTZ R101, R38, R99, R44 ;  /* 0x0000006326657223 */ /* 0x000fe2000001002c */
[----:B------:R-:W-:Y:S01]  /*4440*/  SHF.L.U32 R47, R106, 0x10, RZ ;  /* 0x000000106a2f7819 */ /* 0x000fe200000006ff */
[----:B------:R-:W-:Y:S01]  /*4450*/  FMUL.FTZ R46, R76, R103 ;  /* 0x000000674c2e7220 */ /* 0x000fe20000410000 */
[----:B------:R-:W-:Y:S01]  /*4460*/  SHF.L.U32 R103, R39, 0x10, RZ ;  /* 0x0000001027677819 */ /* 0x000fe200000006ff */
[----:B------:R-:W-:Y:S01]  /*4470*/  FMUL.FTZ R108, R101, -1.4426950216293334961 ;  /* 0xbfb8aa3b656c7820 */ /* 0x000fe20000410000 */
[----:B-1----:R-:W-:Y:S01]  /*4480*/  @!P0 IMAD R139, R139, UR4, R48 ;  /* 0x000000048b8b8c24 */ /* 0x002fe2000f8e0230 */
[----:B------:R-:W-:Y:S01]  /*4490*/  SHF.L.U32 R147, R26, 0x10, RZ ;  /* 0x000000101a937819 */ /* 0x000fe200000006ff */
[----:B------:R-:W-:Y:S01]  /*44a0*/  FFMA.FTZ R39, R46, R102, R47 ;  /* 0x000000662e277223 */ /* 0x000fe2000001002f */
[C---:B------:R-:W-:Y:S01]  /*44b0*/  FADD.FTZ R111, -R28.reuse, R111 ;  /* 0x0000006f1c6f7221 */ /* 0x040fe20000010100 */
[----:B------:R-:W-:Y:S01]  /*44c0*/  SHF.L.U32 R141, R133, 0x10, RZ ;  /* 0x00000010858d7819 */ /* 0x000fe200000006ff */
[----:B------:R-:W1:Y:S01]  /*44d0*/  MUFU.EX2 R108, R108 ;  /* 0x0000006c006c7308 */ /* 0x000e620000000800 */
[----:B------:R-:W-:Y:S01]  /*44e0*/  @!P0 LEA R139, R139, R140, 0x4 ;  /* 0x0000008c8b8b8211 */ /* 0x000fe200078e20ff */
[----:B------:R-:W-:Y:S01]  /*44f0*/  FMUL.FTZ R115, R39, -1.4426950216293334961 ;  /* 0xbfb8aa3b27737820 */ /* 0x000fe20000410000 */
[----:B------:R-:W-:Y:S01]  /*4500*/  SHF.L.U32 R107, R107, 0x10, RZ ;  /* 0x000000106b6b7819 */ /* 0x000fe200000006ff */
[----:B------:R-:W-:Y:S01]  /*4510*/  FADD.FTZ R149, -R28, R147 ;  /* 0x000000931c957221 */ /* 0x000fe20000010100 */
[----:B------:R-:W-:Y:S01]  /*4520*/  @!P0 IADD3 R150, R139, R150, RZ ;  /* 0x000000968b968210 */ /* 0x000fe20007ffe0ff */
[----:B------:R-:W-:Y:S01]  /*4530*/  FMUL.FTZ R104, R76, R111 ;  /* 0x0000006f4c687220 */ /* 0x000fe20000410000 */
[----:B------:R-:W-:Y:S01]  /*4540*/  SHF.L.U32 R106, R45, 0x10, RZ ;  /* 0x000000102d6a7819 */ /* 0x000fe200000006ff */
[----:B------:R-:W-:Y:S01]  /*4550*/  FADD.FTZ R141, -R28, R141 ;  /* 0x0000008d1c8d7221 */ /* 0x000fe20000010100 */
[----:B------:R-:W-:Y:S01]  /*4560*/  @!P0 SHF.L.U32 R145, R150, 0x1, RZ ;  /* 0x0000000196918819 */ /* 0x000fe200000006ff */
[----:B------:R-:W-:Y:S01]  /*4570*/  FADD.FTZ R107, -R28, R107 ;  /* 0x0000006b1c6b7221 */ /* 0x000fe20000010100 */
[----:B------:R-:W-:Y:S01]  /*4580*/  SHF.L.U32 R157, R27, 0x10, RZ ;  /* 0x000000101b9d7819 */ /* 0x000fe200000006ff */
[----:B------:R-:W2:Y:S01]  /*4590*/  MUFU.EX2 R115, R115 ;  /* 0x0000007300737308 */ /* 0x000ea20000000800 */
[----:B------:R-:W-:Y:S01]  /*45a0*/  SHF.L.U32 R147, R142, 0x10, RZ ;  /* 0x000000108e937819 */ /* 0x000fe200000006ff */
[----:B0-----:R-:W-:Y:S01]  /*45b0*/  @!P0 IMAD.WIDE.U32 R36, R145, 0x4, R36 ;  /* 0x0000000491248825 */ /* 0x001fe200078e0024 */
[----:B------:R-:W-:-:S03]  /*45c0*/  SHF.L.U32 R45, R105, 0x10, RZ ;  /* 0x00000010692d7819 */ /* 0x000fc600000006ff */
[----:B------:R-:W-:Y:S01]  /*45d0*/  FMUL.FTZ R142, R76, R149 ;  /* 0x000000954c8e7220 */ /* 0x000fe20000410000 */
[----:B------:R-:W-:Y:S01]  /*45e0*/  SHF.L.U32 R109, R109, 0x10, RZ ;  /* 0x000000106d6d7819 */ /* 0x000fe200000006ff */
[----:B------:R-:W-:Y:S01]  /*45f0*/  FFMA.FTZ R105, R104, R103, R106 ;  /* 0x0000006768697223 */ /* 0x000fe2000001006a */
[----:B------:R-:W-:Y:S01]  /*4600*/  SHF.L.U32 R111, R42, 0x10, RZ ;  /* 0x000000102a6f7819 */ /* 0x000fe200000006ff */
[----:B------:R-:W3:Y:S01]  /*4610*/  @!P0 LDG.E.64 R36, desc[UR8][R36.64] ;  /* 0x0000000824248981 */ /* 0x000ee2000c1e1b00 */
[----:B------:R-:W-:Y:S01]  /*4620*/  SHF.L.U32 R114, R114, 0x10, RZ ;  /* 0x0000001072727819 */ /* 0x000fe200000006ff */
[----:B------:R-:W-:Y:S01]  /*4630*/  FADD.FTZ R161, -R28, R157 ;  /* 0x0000009d1ca17221 */ /* 0x000fe20000010100 */
[----:B------:R-:W-:Y:S01]  /*4640*/  FMUL.FTZ R144, R76, R141 ;  /* 0x0000008d4c907220 */ /* 0x000fe20000410000 */
[----:B------:R-:W-:Y:S01]  /*4650*/  FADD.FTZ R151, -R28, R147 ;  /* 0x000000931c977221 */ /* 0x000fe20000010100 */
[----:B------:R-:W-:Y:S01]  /*4660*/  FMUL.FTZ R112, R76, R107 ;  /* 0x0000006b4c707220 */ /* 0x000fe20000410000 */
[----:B------:R-:W-:Y:S01]  /*4670*/  FFMA.FTZ R147, R99, R142, R44 ;  /* 0x0000008e63937223 */ /* 0x000fe2000001002c */
[----:B------:R-:W-:Y:S01]  /*4680*/  FMUL.FTZ R42, R105, -1.4426950216293334961 ;  /* 0xbfb8aa3b692a7820 */ /* 0x000fe20000410000 */
[----:B------:R-:W-:Y:S01]  /*4690*/  FADD.FTZ R117, -R28, R109 ;  /* 0x0000006d1c757221 */ /* 0x000fe20000010100 */
[----:B------:R-:W-:Y:S01]  /*46a0*/  SHF.L.U32 R159, R20, 0x10, RZ ;  /* 0x00000010149f7819 */ /* 0x000fe200000006ff */
[----:B------:R-:W-:Y:S01]  /*46b0*/  FMUL.FTZ R20, R76, R161 ;  /* 0x000000a14c147220 */ /* 0x000fe20000410000 */
[----:B------:R-:W-:Y:S01]  /*46c0*/  SHF.L.U32 R155, R148, 0x10, RZ ;  /* 0x00000010949b7819 */ /* 0x000fe200000006ff */
[----:B------:R-:W-:Y:S01]  /*46d0*/  FADD.FTZ R111, -R28, R111 ;  /* 0x0000006f1c6f7221 */ /* 0x000fe20000010100 */
[--C-:B------:R-:W-:Y:S01]  /*46e0*/  FFMA.FTZ R139, R45, R144, R114.reuse ;  /* 0x000000902d8b7223 */ /* 0x100fe20000010072 */
[----:B------:R-:W-:Y:S01]  /*46f0*/  SHF.L.U32 R161, R98, 0x10, RZ ;  /* 0x0000001062a17819 */ /* 0x000fe200000006ff */
[----:B------:R-:W-:Y:S01]  /*4700*/  FFMA.FTZ R107, R112, R45, R114 ;  /* 0x0000002d706b7223 */ /* 0x000fe20000010072 */
[----:B------:R-:W-:Y:S01]  /*4710*/  FMUL.FTZ R150, R147, -1.4426950216293334961 ;  /* 0xbfb8aa3b93967820 */ /* 0x000fe20000410000 */
[----:B-1----:R-:W-:Y:S01]  /*4720*/  FADD.FTZ R98, R108, 1 ;  /* 0x3f8000006c627421 */ /* 0x002fe20000010000 */
[----:B------:R-:W-:Y:S01]  /*4730*/  FMUL.FTZ R120, R76, R117 ;  /* 0x000000754c787220 */ /* 0x000fe20000410000 */
[----:B------:R-:W-:Y:S01]  /*4740*/  SHF.L.U32 R153, R22, 0x10, RZ ;  /* 0x0000001016997819 */ /* 0x000fe200000006ff */
[C---:B------:R-:W-:Y:S01]  /*4750*/  FMUL.FTZ R22, R76.reuse, R151 ;  /* 0x000000974c167220 */ /* 0x040fe20000410000 */
[----:B------:R-:W0:Y:S01]  /*4760*/  MUFU.EX2 R42, R42 ;  /* 0x0000002a002a7308 */ /* 0x000e220000000800 */
[----:B------:R-:W-:Y:S01]  /*4770*/  FMUL.FTZ R110, R76, R111 ;  /* 0x0000006f4c6e7220 */ /* 0x000fe20000410000 */
[----:B------:R-:W-:Y:S01]  /*4780*/  SHF.L.U32 R121, R113, 0x10, RZ ;  /* 0x0000001071797819 */ /* 0x000fe200000006ff */
[----:B------:R-:W-:Y:S01]  /*4790*/  FMUL.FTZ R149, R139, -1.4426950216293334961 ;  /* 0xbfb8aa3b8b957820 */ /* 0x000fe20000410000 */
[----:B------:R-:W-:Y:S01]  /*47a0*/  SHF.L.U32 R151, R23, 0x10, RZ ;  /* 0x0000001017977819 */ /* 0x000fe200000006ff */
[----:B------:R-:W-:Y:S01]  /*47b0*/  FADD.FTZ R155, -R28, R155 ;  /* 0x0000009b1c9b7221 */ /* 0x000fe20000010100 */
[----:B------:R-:W-:Y:S01]  /*47c0*/  FMUL.FTZ R111, R107, -1.4426950216293334961 ;  /* 0xbfb8aa3b6b6f7820 */ /* 0x000fe20000410000 */
[----:B------:R-:W-:Y:S01]  /*47d0*/  FFMA.FTZ R43, R102, R120, R47 ;  /* 0x00000078662b7223 */ /* 0x000fe2000001002f */
[----:B------:R1:W-:Y:S01]  /*47e0*/  MUFU.EX2 R23, R150 ;  /* 0x0000009600177308 */ /* 0x0003e20000000800 */
[----:B------:R-:W-:Y:S01]  /*47f0*/  SHF.L.U32 R165, R25, 0x10, RZ ;  /* 0x0000001019a57819 */ /* 0x000fe200000006ff */
[----:B------:R-:W-:Y:S01]  /*4800*/  FMUL.FTZ R148, R76, R155 ;  /* 0x0000009b4c947220 */ /* 0x000fe20000410000 */
[----:B------:R-:W-:Y:S01]  /*4810*/  FADD.FTZ R121, -R28, R121 ;  /* 0x000000791c797221 */ /* 0x000fe20000010100 */
[----:B------:R-:W-:Y:S01]  /*4820*/  SHF.L.U32 R127, R119, 0x10, RZ ;  /* 0x00000010777f7819 */ /* 0x000fe200000006ff */
[----:B------:R-:W-:Y:S01]  /*4830*/  FFMA.FTZ R109, R99, R110, R44 ;  /* 0x0000006e636d7223 */ /* 0x000fe2000001002c */
[----:B------:R-:W-:Y:S01]  /*4840*/  SHF.L.U32 R137, R40, 0x10, RZ ;  /* 0x0000001028897819 */ /* 0x000fe200000006ff */
[----:B------:R-:W-:Y:S01]  /*4850*/  FMUL.FTZ R113, R43, -1.4426950216293334961 ;  /* 0xbfb8aa3b2b717820 */ /* 0x000fe20000410000 */
[----:B------:R-:W4:Y:S01]  /*4860*/  MUFU.RCP R98, R98 ;  /* 0x0000006200627308 */ /* 0x000f220000001000 */
[----:B-1----:R-:W-:Y:S01]  /*4870*/  SHF.L.U32 R150, R100, 0x10, RZ ;  /* 0x0000001064967819 */ /* 0x002fe200000006ff */
[----:B------:R-:W-:Y:S01]  /*4880*/  FFMA.FTZ R116, R103, R118, R106 ;  /* 0x0000007667747223 */ /* 0x000fe2000001006a */
[----:B------:R-:W-:Y:S01]  /*4890*/  SHF.L.U32 R135, R135, 0x10, RZ ;  /* 0x0000001087877819 */ /* 0x000fe200000006ff */
[----:B------:R-:W-:Y:S01]  /*48a0*/  FMUL.FTZ R126, R76, R121 ;  /* 0x000000794c7e7220 */ /* 0x000fe20000410000 */
[----:B------:R-:W-:Y:S01]  /*48b0*/  SHF.L.U32 R157, R21, 0x10, RZ ;  /* 0x00000010159d7819 */ /* 0x000fe200000006ff */
[----:B------:R-:W-:Y:S01]  /*48c0*/  FMUL.FTZ R117, R109, -1.4426950216293334961 ;  /* 0xbfb8aa3b6d757820 */ /* 0x000fe20000410000 */
[----:B------:R-:W-:Y:S01]  /*48d0*/  SHF.L.U32 R163, R96, 0x10, RZ ;  /* 0x0000001060a37819 */ /* 0x000fe200000006ff */
[----:B------:R1:W-:Y:S01]  /*48e0*/  MUFU.EX2 R145, R149 ;  /* 0x0000009500917308 */ /* 0x0003e20000000800 */
[----:B------:R-:W-:Y:S01]  /*48f0*/  SHF.L.U32 R152, R95, 0x10, RZ ;  /* 0x000000105f987819 */ /* 0x000fe200000006ff */
[C---:B------:R-:W-:Y:S01]  /*4900*/  FADD.FTZ R96, -R28.reuse, R153 ;  /* 0x000000991c607221 */ /* 0x040fe20000010100 */
[----:B------:R-:W-:Y:S01]  /*4910*/  SHF.L.U32 R155, R97, 0x10, RZ ;  /* 0x00000010619b7819 */ /* 0x000fe200000006ff */
[----:B------:R-:W-:Y:S01]  /*4920*/  FADD.FTZ R153, -R28, R150 ;  /* 0x000000961c997221 */ /* 0x000fe20000010100 */
[----:B------:R-:W-:Y:S01]  /*4930*/  SHF.L.U32 R100, R94, 0x10, RZ ;  /* 0x000000105e647819 */ /* 0x000fe200000006ff */
[----:B--2---:R-:W-:Y:S01]  /*4940*/  FADD.FTZ R150, R115, 1 ;  /* 0x3f80000073967421 */ /* 0x004fe20000010000 */
[----:B------:R-:W-:Y:S01]  /*4950*/  FADD.FTZ R97, -R28, R151 ;  /* 0x000000971c617221 */ /* 0x000fe20000010100 */
[----:B------:R-:W2:Y:S01]  /*4960*/  MUFU.EX2 R111, R111 ;  /* 0x0000006f006f7308 */ /* 0x000ea20000000800 */
[----:B-1----:R-:W-:Y:S01]  /*4970*/  SHF.L.U32 R149, R24, 0x10, RZ ;  /* 0x0000001018957819 */ /* 0x002fe200000006ff */
        /* <DEDUP_REMOVED lines=12> */
[----:B------:R-:W-:Y:S01]  /*4a40*/  FMUL.FTZ R121, R116, -1.4426950216293334961 ;  /* 0xbfb8aa3b74797820 */ /* 0x000fe20000410000 */
[----:B------:R-:W-:Y:S01]  /*4a50*/  SHF.L.U32 R28, R62, 0x1, RZ ;  /* 0x000000013e1c7819 */ /* 0x000fe200000006ff */
[----:B------:R-:W1:Y:S01]  /*4a60*/  MUFU.EX2 R113, R113 ;  /* 0x0000007100717308 */ /* 0x000e620000000800 */
[----:B------:R-:W-:Y:S01]  /*4a70*/  FFMA.FTZ R123, R45, R126, R114 ;  /* 0x0000007e2d7b7223 */ /* 0x000fe20000010072 */
[----:B------:R-:W-:Y:S01]  /*4a80*/  FFMA.FTZ R122, R99, R124, R44 ;  /* 0x0000007c637a7223 */ /* 0x000fe2000001002c */
[----:B------:R-:W-:Y:S01]  /*4a90*/  LOP3.LUT R28, R28, 0xe, RZ, 0xc0, !PT ;  /* 0x0000000e1c1c7812 */ /* 0x000fe200078ec0ff */
[----:B0-----:R-:W-:Y:S01]  /*4aa0*/  FADD.FTZ R42, R42, 1 ;  /* 0x3f8000002a2a7421 */ /* 0x001fe20000010000 */
[----:B------:R-:W-:Y:S01]  /*4ab0*/  FMUL.FTZ R119, R123, -1.4426950216293334961 ;  /* 0xbfb8aa3b7b777820 */ /* 0x000fe20000410000 */
[----:B------:R-:W-:Y:S01]  /*4ac0*/  FMUL.FTZ R132, R76, R127 ;  /* 0x0000007f4c847220 */ /* 0x000fe20000410000 */
[----:B------:R-:W-:Y:S01]  /*4ad0*/  FFMA.FTZ R125, R103, R130, R106 ;  /* 0x00000082677d7223 */ /* 0x000fe2000001006a */
[----:B------:R-:W0:Y:S01]  /*4ae0*/  MUFU.EX2 R117, R117 ;  /* 0x0000007500757308 */ /* 0x000e220000000800 */
[----:B------:R-:W-:Y:S01]  /*4af0*/  IADD3 R66, -R28, R66, RZ ;  /* 0x000000421c427210 */ /* 0x000fe20007ffe1ff */
[----:B------:R-:W-:Y:S01]  /*4b00*/  FMUL.FTZ R127, R122, -1.4426950216293334961 ;  /* 0xbfb8aa3b7a7f7820 */ /* 0x000fe20000410000 */
[----:B----4-:R-:W-:Y:S01]  /*4b10*/  FADD.FTZ R28, -R98, 1 ;  /* 0x3f800000621c7421 */ /* 0x010fe20000010100 */
[----:B--2---:R-:W-:Y:S01]  /*4b20*/  FADD.FTZ R108, R111, 1 ;  /* 0x3f8000006f6c7421 */ /* 0x004fe20000010000 */
[----:B------:R-:W-:Y:S01]  /*4b30*/  FMUL.FTZ R131, R125, -1.4426950216293334961 ;  /* 0xbfb8aa3b7d837820 */ /* 0x000fe20000410000 */
[----:B------:R-:W-:Y:S01]  /*4b40*/  FFMA.FTZ R40, R45, R134, R114 ;  /* 0x000000862d287223 */ /* 0x000fe20000010072 */
[----:B------:R-:W-:Y:S01]  /*4b50*/  FMUL.FTZ R138, R76, R137 ;  /* 0x000000894c8a7220 */ /* 0x000fe20000410000 */
[----:B------:R-:W2:Y:S01]  /*4b60*/  MUFU.RCP R100, R150 ;  /* 0x0000009600647308 */ /* 0x000ea20000001000 */
[----:B------:R-:W-:Y:S01]  /*4b70*/  FFMA.FTZ R101, R101, R28, 1 ;  /* 0x3f80000065657423 */ /* 0x000fe2000001001c */
[----:B------:R-:W-:Y:S01]  /*4b80*/  FMUL.FTZ R137, R40, -1.4426950216293334961 ;  /* 0xbfb8aa3b28897820 */ /* 0x000fe20000410000 */
[----:B------:R-:W-:Y:S01]  /*4b90*/  FFMA.FTZ R133, R99, R138, R44 ;  /* 0x0000008a63857223 */ /* 0x000fe2000001002c */
[C---:B------:R-:W-:Y:S01]  /*4ba0*/  FMUL.FTZ R152, R76.reuse, R153 ;  /* 0x000000994c987220 */ /* 0x040fe20000410000 */
[C---:B------:R-:W-:Y:S01]  /*4bb0*/  FMUL.FTZ R136, R76.reuse, R135 ;  /* 0x000000874c887220 */ /* 0x040fe20000410000 */
[----:B------:R-:W-:Y:S01]  /*4bc0*/  FFMA.FTZ R95, R45, R148, R114 ;  /* 0x000000942d5f7223 */ /* 0x000fe20000010072 */
[----:B------:R-:W-:Y:S01]  /*4bd0*/  FMUL.FTZ R165, R76, R165 ;  /* 0x000000a54ca57220 */ /* 0x000fe20000410000 */
[----:B------:R-:W4:Y:S01]  /*4be0*/  MUFU.EX2 R121, R121 ;  /* 0x0000007900797308 */ /* 0x000f220000000800 */
[----:B------:R-:W-:Y:S01]  /*4bf0*/  FMUL.FTZ R28, R98, R101 ;  /* 0x00000065621c7220 */ /* 0x000fe20000410000 */
[C-C-:B------:R-:W-:Y:S01]  /*4c00*/  FFMA.FTZ R26, R103.reuse, R146, R106.reuse ;  /* 0x00000092671a7223 */ /* 0x140fe2000001006a */
[C-C-:B------:R-:W-:Y:S01]  /*4c10*/  FFMA.FTZ R27, R102.reuse, R22, R47.reuse ;  /* 0x00000016661b7223 */ /* 0x140fe2000001002f */
[----:B------:R-:W-:Y:S01]  /*4c20*/  FFMA.FTZ R21, R103, R20, R106 ;  /* 0x0000001467157223 */ /* 0x000fe2000001006a */
[----:B------:R-:W5:Y:S01]  /*4c30*/  S2UR UR7, SR_CgaCtaId ;  /* 0x00000000000779c3 */ /* 0x000f620000008800 */
[----:B------:R-:W-:Y:S01]  /*4c40*/  FFMA.FTZ R128, R102, R132, R47 ;  /* 0x0000008466807223 */ /* 0x000fe2000001002f */
[----:B------:R-:W-:Y:S01]  /*4c50*/  UMOV UR5, 0x400 ;  /* 0x0000040000057882 */ /* 0x000fe20000000000 */
[----:B------:R2:W5:Y:S01]  /*4c60*/  MUFU.RCP R62, R42 ;  /* 0x0000002a003e7308 */ /* 0x0005620000001000 */
[----:B-1----:R-:W-:Y:S01]  /*4c70*/  FADD.FTZ R101, R113, 1 ;  /* 0x3f80000071657421 */ /* 0x002fe20000010000 */
[----:B------:R-:W-:Y:S01]  /*4c80*/  SHF.L.U32 R16, R16, 0x10, RZ ;  /* 0x0000001010107819 */ /* 0x000fe200000006ff */
[----:B------:R-:W-:-:S05]  /*4c90*/  ULDC.64 UR12, c[0x0][0x210] ;  /* 0x00008400000c7ab9 */ /* 0x000fca0000000a00 */
[----:B------:R-:W-:Y:S01]  /*4ca0*/  MUFU.EX2 R119, R119 ;  /* 0x0000007700777308 */ /* 0x000fe20000000800 */
[----:B0-----:R-:W-:-:S07]  /*4cb0*/  FADD.FTZ R117, R117, 1 ;  /* 0x3f80000075757421 */ /* 0x001fce0000010000 */
[----:B------:R-:W0:Y:S01]  /*4cc0*/  MUFU.EX2 R127, R127 ;  /* 0x0000007f007f7308 */ /* 0x000e220000000800 */
[----:B--2---:R-:W-:Y:S01]  /*4cd0*/  FADD.FTZ R42, -R100, 1 ;  /* 0x3f800000642a7421 */ /* 0x004fe20000010100 */
[----:B----4-:R-:W-:Y:S01]  /*4ce0*/  FADD.FTZ R111, R121, 1 ;  /* 0x3f800000796f7421 */ /* 0x010fe20000010000 */
[----:B------:R-:W-:Y:S01]  /*4cf0*/  FMUL.FTZ R41, R133, -1.4426950216293334961 ;  /* 0xbfb8aa3b85297820 */ /* 0x000fe20000410000 */
[----:B------:R-:W-:-:S04]  /*4d00*/  FFMA.FTZ R135, R102, R136, R47 ;  /* 0x0000008866877223 */ /* 0x000fc8000001002f */
[----:B------:R-:W1:Y:S01]  /*4d10*/  MUFU.RCP R108, R108 ;  /* 0x0000006c006c7308 */ /* 0x000e620000001000 */
[----:B------:R-:W-:-:S07]  /*4d20*/  FFMA.FTZ R39, R39, R42, 1 ;  /* 0x3f80000027277423 */ /* 0x000fce000001002a */
[----:B------:R-:W2:Y:S01]  /*4d30*/  MUFU.EX2 R131, R131 ;  /* 0x0000008300837308 */ /* 0x000ea20000000800 */
[----:B-----5:R-:W-:Y:S01]  /*4d40*/  FADD.FTZ R42, -R62, 1 ;  /* 0x3f8000003e2a7421 */ /* 0x020fe20000010100 */
[----:B------:R-:W-:Y:S01]  /*4d50*/  FMUL.FTZ R141, R26, -1.4426950216293334961 ;  /* 0xbfb8aa3b1a8d7820 */ /* 0x000fe20000410000 */
[----:B------:R-:W-:Y:S01]  /*4d60*/  FMUL.FTZ R129, R128, -1.4426950216293334961 ;  /* 0xbfb8aa3b80817820 */ /* 0x000fe20000410000 */
[----:B------:R-:W-:Y:S01]  /*4d70*/  FMUL.FTZ R154, R27, -1.4426950216293334961 ;  /* 0xbfb8aa3b1b9a7820 */ /* 0x000fe20000410000 */
[----:B------:R-:W-:-:S03]  /*4d80*/  FMUL.FTZ R25, R21, -1.4426950216293334961 ;  /* 0xbfb8aa3b15197820 */ /* 0x000fc60000410000 */
[----:B------:R-:W4:Y:S01]  /*4d90*/  MUFU.RCP R101, R101 ;  /* 0x0000006500657308 */ /* 0x000f220000001000 */
[----:B------:R-:W-:Y:S01]  /*4da0*/  FFMA.FTZ R105, R105, R42, 1 ;  /* 0x3f80000069697423 */ /* 0x000fe2000001002a */
[----:B0-----:R-:W-:-:S06]  /*4db0*/  FADD.FTZ R113, R127, 1 ;  /* 0x3f8000007f717421 */ /* 0x001fcc0000010000 */
[----:B------:R0:W5:Y:S01]  /*4dc0*/  MUFU.RCP R98, R117 ;  /* 0x0000007500627308 */ /* 0x0001620000001000 */
[----:B------:R-:W-:-:S07]  /*4dd0*/  FMUL.FTZ R42, R100, R39 ;  /* 0x00000027642a7220 */ /* 0x000fce0000410000 */
[----:B------:R-:W5:Y:S01]  /*4de0*/  MUFU.EX2 R137, R137 ;  /* 0x0000008900897308 */ /* 0x000f620000000800 */
[----:B0-----:R-:W-:Y:S01]  /*4df0*/  FADD.FTZ R117, R119, 1 ;  /* 0x3f80000077757421 */ /* 0x001fe20000010000 */
[----:B------:R-:W-:-:S06]  /*4e00*/  FMUL.FTZ R39, R62, R105 ;  /* 0x000000693e277220 */ /* 0x000fcc0000410000 */
[----:B------:R-:W0:Y:S01]  /*4e10*/  MUFU.RCP R111, R111 ;  /* 0x0000006f006f7308 */ /* 0x000e220000001000 */
[----:B-1----:R-:W-:Y:S01]  /*4e20*/  FADD.FTZ R62, -R108, 1 ;  /* 0x3f8000006c3e7421 */ /* 0x002fe20000010100 */
[----:B--2---:R-:W-:Y:S01]  /*4e30*/  FADD.FTZ R160, R131, 1 ;  /* 0x3f80000083a07421 */ /* 0x004fe20000010000 */
[----:B------:R-:W-:-:S05]  /*4e40*/  FMUL.FTZ R140, R135, -1.4426950216293334961 ;  /* 0xbfb8aa3b878c7820 */ /* 0x000fca0000410000 */
[----:B------:R-:W1:Y:S01]  /*4e50*/  MUFU.RCP R117, R117 ;  /* 0x0000007500757308 */ /* 0x000e620000001000 */
[----:B------:R-:W-:Y:S01]  /*4e60*/  FFMA.FTZ R107, R107, R62, 1 ;  /* 0x3f8000006b6b7423 */ /* 0x000fe2000001003e */
[----:B----4-:R-:W-:Y:S01]  /*4e70*/  FADD.FTZ R62, -R101, 1 ;  /* 0x3f800000653e7421 */ /* 0x010fe20000010100 */
[----:B-----5:R-:W-:-:S05]  /*4e80*/  FADD.FTZ R100, -R98, 1 ;  /* 0x3f80000062647421 */ /* 0x020fca0000010100 */
[----:B------:R-:W2:Y:S01]  /*4e90*/  MUFU.RCP R113, R113 ;  /* 0x0000007100717308 */ /* 0x000ea20000001000 */
[----:B------:R-:W-:Y:S01]  /*4ea0*/  FADD.FTZ R158, R137, 1 ;  /* 0x3f800000899e7421 */ /* 0x000fe20000010000 */
[----:B------:R-:W-:Y:S01]  /*4eb0*/  FFMA.FTZ R150, R43, R62, 1 ;  /* 0x3f8000002b967423 */ /* 0x000fe2000001003e */
[----:B0-----:R-:W-:Y:S01]  /*4ec0*/  FADD.FTZ R43, -R111, 1 ;  /* 0x3f8000006f2b7421 */ /* 0x001fe20000010100 */
[----:B------:R-:W-:-:S04]  /*4ed0*/  FFMA.FTZ R109, R109, R100, 1 ;  /* 0x3f8000006d6d7423 */ /* 0x000fc80000010064 */
[----:B------:R-:W0:Y:S01]  /*4ee0*/  MUFU.RCP R160, R160 ;  /* 0x000000a000a07308 */ /* 0x000e220000001000 */
[----:B------:R-:W-:Y:S01]  /*4ef0*/  FFMA.FTZ R116, R116, R43, 1 ;  /* 0x3f80000074747423 */ /* 0x000fe2000001002b */
[----:B------:R-:W-:Y:S01]  /*4f00*/  FMUL.FTZ R43, R98, R109 ;  /* 0x0000006d622b7220 */ /* 0x000fe20000410000 */
[----:B-1----:R-:W-:Y:S01]  /*4f10*/  FADD.FTZ R98, -R117, 1 ;  /* 0x3f80000075627421 */ /* 0x002fe20000010100 */
[----:B------:R-:W-:-:S04]  /*4f20*/  FMUL.FTZ R100, R108, R107 ;  /* 0x0000006b6c647220 */ /* 0x000fc80000410000 */
[----:B------:R-:W1:Y:S01]  /*4f30*/  MUFU.RCP R158, R158 ;  /* 0x0000009e009e7308 */ /* 0x000e620000001000 */
[----:B------:R-:W-:Y:S01]  /*4f40*/  FMUL.FTZ R107, R111, R116 ;  /* 0x000000746f6b7220 */ /* 0x000fe20000410000 */
[----:B--2---:R-:W-:Y:S01]  /*4f50*/  FADD.FTZ R121, -R113, 1 ;  /* 0x3f80000071797421 */ /* 0x004fe20000010100 */
[----:B------:R-:W-:-:S05]  /*4f60*/  FFMA.FTZ R116, R123, R98, 1 ;  /* 0x3f8000007b747423 */ /* 0x000fca0000010062 */
[----:B------:R-:W2:Y:S01]  /*4f70*/  MUFU.EX2 R41, R41 ;  /* 0x0000002900297308 */ /* 0x000ea20000000800 */
[----:B------:R-:W-:Y:S01]  /*4f80*/  FFMA.FTZ R122, R122, R121, 1 ;  /* 0x3f8000007a7a7423 */ /* 0x000fe20000010079 */
[----:B------:R-:W-:Y:S01]  /*4f90*/  FMUL.FTZ R117, R117, R116 ;  /* 0x0000007475757220 */ /* 0x000fe20000410000 */
[----:B0-----:R-:W-:Y:S01]  /*4fa0*/  FADD.FTZ R162, -R160, 1 ;  /* 0x3f800000a0a27421 */ /* 0x001fe20000010100 */
[C---:B------:R-:W-:Y:S01]  /*4fb0*/  FMUL.FTZ R116, R76.reuse, R151 ;  /* 0x000000974c747220 */ /* 0x040fe20000410000 */
[----:B------:R-:W-:Y:S01]  /*4fc0*/  FMUL.FTZ R113, R113, R122 ;  /* 0x0000007a71717220 */ /* 0x000fe20000410000 */
[C---:B------:R-:W-:Y:S01]  /*4fd0*/  FMUL.FTZ R122, R76.reuse, R159 ;  /* 0x0000009f4c7a7220 */ /* 0x040fe20000410000 */
[----:B------:R-:W-:Y:S01]  /*4fe0*/  FFMA.FTZ R137, R125, R162, 1 ;  /* 0x3f8000007d897423 */ /* 0x000fe200000100a2 */
[C-C-:B------:R-:W-:Y:S01]  /*4ff0*/  FFMA.FTZ R123, R45.reuse, R116, R114.reuse ;  /* 0x000000742d7b7223 */ /* 0x140fe20000010072 */
[C-C-:B------:R-:W-:Y:S01]  /*5000*/  FFMA.FTZ R125, R45.reuse, R152, R114.reuse ;  /* 0x000000982d7d7223 */ /* 0x140fe20000010072 */
[----:B------:R-:W-:Y:S01]  /*5010*/  FFMA.FTZ R159, R45, R165, R114 ;  /* 0x000000a52d9f7223 */ /* 0x000fe20000010072 */
[----:B------:R-:W-:Y:S01]  /*5020*/  FMUL.FTZ R114, R76, R149 ;  /* 0x000000954c727220 */ /* 0x000fe20000410000 */
[----:B-1----:R-:W-:Y:S01]  /*5030*/  FADD.FTZ R149, -R158, 1 ;  /* 0x3f8000009e957421 */ /* 0x002fe20000010100 */
[----:B------:R-:W-:Y:S01]  /*5040*/  MUFU.EX2 R140, R140 ;  /* 0x0000008c008c7308 */ /* 0x000fe20000000800 */
[----:B--2---:R-:W-:-:S02]  /*5050*/  FADD.FTZ R162, R41, 1 ;  /* 0x3f80000029a27421 */ /* 0x004fc40000010000 */
[----:B------:R-:W-:-:S05]  /*5060*/  FFMA.FTZ R41, R40, R149, 1 ;  /* 0x3f80000028297423 */ /* 0x000fca0000010095 */
[----:B------:R-:W0:Y:S08]  /*5070*/  MUFU.RCP R149, R162 ;  /* 0x000000a200957308 */ /* 0x000e300000001000 */
[----:B------:R-:W1:Y:S08]  /*5080*/  MUFU.EX2 R141, R141 ;  /* 0x0000008d008d7308 */ /* 0x000e700000000800 */
[----:B------:R-:W2:Y:S01]  /*5090*/  MUFU.EX2 R129, R129 ;  /* 0x0000008100817308 */ /* 0x000ea20000000800 */
[----:B0-----:R-:W-:Y:S01]  /*50a0*/  FADD.FTZ R162, -R149, 1 ;  /* 0x3f80000095a27421 */ /* 0x001fe20000010100 */
[----:B------:R-:W-:-:S03]  /*50b0*/  FADD.FTZ R140, R140, 1 ;  /* 0x3f8000008c8c7421 */ /* 0x000fc60000010000 */
[----:B------:R-:W-:-:S03]  /*50c0*/  FFMA.FTZ R162, R133, R162, 1 ;  /* 0x3f80000085a27423 */ /* 0x000fc600000100a2 */
[----:B------:R0:W-:Y:S01]  /*50d0*/  MUFU.EX2 R24, R154 ;  /* 0x0000009a00187308 */ /* 0x0001e20000000800 */
[----:B-1----:R-:W-:Y:S01]  /*50e0*/  FADD.FTZ R133, R141, 1 ;  /* 0x3f8000008d857421 */ /* 0x002fe20000010000 */
[----:B------:R-:W-:-:S06]  /*50f0*/  FADD.FTZ R141, R145, 1 ;  /* 0x3f800000918d7421 */ /* 0x000fcc0000010000 */
[----:B------:R-:W1:Y:S01]  /*5100*/  MUFU.RCP R140, R140 ;  /* 0x0000008c008c7308 */ /* 0x000e620000001000 */
[----:B--2---:R-:W-:Y:S01]  /*5110*/  FADD.FTZ R119, R129, 1 ;  /* 0x3f80000081777421 */ /* 0x004fe20000010000 */
[C---:B------:R-:W-:Y:S01]  /*5120*/  FMUL.FTZ R62, R76.reuse, R96 ;  /* 0x000000604c3e7220 */ /* 0x040fe20000410000 */
[----:B------:R-:W-:Y:S01]  /*5130*/  FMUL.FTZ R149, R149, R162 ;  /* 0x000000a295957220 */ /* 0x000fe20000410000 */
[----:B------:R-:W-:Y:S01]  /*5140*/  FMUL.FTZ R98, R76, R97 ;  /* 0x000000614c627220 */ /* 0x000fe20000410000 */
[----:B0-----:R-:W-:-:S03]  /*5150*/  FMUL.FTZ R154, R95, -1.4426950216293334961 ;  /* 0xbfb8aa3b5f9a7820 */ /* 0x001fc60000410000 */
[----:B------:R-:W0:Y:S08]  /*5160*/  MUFU.RCP R133, R133 ;  /* 0x0000008500857308 */ /* 0x000e300000001000 */
[----:B------:R-:W2:Y:S01]  /*5170*/  MUFU.RCP R119, R119 ;  /* 0x0000007700777308 */ /* 0x000ea20000001000 */
[----:B-1----:R-:W-:-:S07]  /*5180*/  FADD.FTZ R162, -R140, 1 ;  /* 0x3f8000008ca27421 */ /* 0x002fce0000010100 */
[----:B------:R-:W1:Y:S01]  /*5190*/  MUFU.RCP R141, R141 ;  /* 0x0000008d008d7308 */ /* 0x000e620000001000 */
[----:B0-----:R-:W-:Y:S01]  /*51a0*/  FADD.FTZ R145, -R133, 1 ;  /* 0x3f80000085917421 */ /* 0x001fe20000010100 */
[----:B------:R-:W-:Y:S01]  /*51b0*/  FFMA.FTZ R105, R99, R62, R44 ;  /* 0x0000003e63697223 */ /* 0x000fe2000001002c */
[----:B------:R-:W-:-:S05]  /*51c0*/  FMUL.FTZ R96, R76, R163 ;  /* 0x000000a34c607220 */ /* 0x000fca0000410000 */
[----:B------:R-:W0:Y:S01]  /*51d0*/  MUFU.EX2 R25, R25 ;  /* 0x0000001900197308 */ /* 0x000e220000000800 */
[----:B------:R-:W-:Y:S01]  /*51e0*/  FFMA.FTZ R135, R135, R162, 1 ;  /* 0x3f80000087877423 */ /* 0x000fe200000100a2 */
[----:B------:R-:W-:Y:S01]  /*51f0*/  FFMA.FTZ R26, R26, R145, 1 ;  /* 0x3f8000001a1a7423 */ /* 0x000fe20000010091 */
[----:B------:R-:W-:Y:S01]  /*5200*/  FMUL.FTZ R109, R105, -1.4426950216293334961 ;  /* 0xbfb8aa3b696d7820 */ /* 0x000fe20000410000 */
[----:B------:R-:W-:Y:S01]  /*5210*/  FFMA.FTZ R97, R103, R98, R106 ;  /* 0x0000006267617223 */ /* 0x000fe2000001006a */
[----:B------:R-:W-:Y:S01]  /*5220*/  FADD.FTZ R162, R23, 1 ;  /* 0x3f80000017a27421 */ /* 0x000fe20000010000 */
[----:B------:R-:W-:Y:S01]  /*5230*/  FFMA.FTZ R108, R102, R96, R47 ;  /* 0x00000060666c7223 */ /* 0x000fe2000001002f */
[----:B------:R-:W-:Y:S01]  /*5240*/  FMUL.FTZ R23, R140, R135 ;  /* 0x000000878c177220 */ /* 0x000fe20000410000 */
[----:B------:R-:W4:Y:S01]  /*5250*/  MUFU.EX2 R94, R154 ;  /* 0x0000009a005e7308 */ /* 0x000f220000000800 */
[----:B--2---:R-:W-:Y:S01]  /*5260*/  FADD.FTZ R121, -R119, 1 ;  /* 0x3f80000077797421 */ /* 0x004fe20000010100 */
[----:B------:R-:W-:Y:S01]  /*5270*/  FADD.FTZ R140, R24, 1 ;  /* 0x3f800000188c7421 */ /* 0x000fe20000010000 */
[----:B------:R-:W-:Y:S01]  /*5280*/  FMUL.FTZ R101, R101, R150 ;  /* 0x0000009665657220 */ /* 0x000fe20000410000 */
[----:B------:R-:W-:Y:S01]  /*5290*/  FMUL.FTZ R24, R133, R26 ;  /* 0x0000001a85187220 */ /* 0x000fe20000410000 */
[----:B------:R-:W-:Y:S01]  /*52a0*/  FMUL.FTZ R150, R97, -1.4426950216293334961 ;  /* 0xbfb8aa3b61967820 */ /* 0x000fe20000410000 */
[----:B-1----:R-:W-:Y:S01]  /*52b0*/  FADD.FTZ R26, -R141, 1 ;  /* 0x3f8000008d1a7421 */ /* 0x002fe20000010100 */
[----:B------:R-:W-:Y:S01]  /*52c0*/  FMUL.FTZ R111, R108, -1.4426950216293334961 ;  /* 0xbfb8aa3b6c6f7820 */ /* 0x000fe20000410000 */
[----:B------:R-:W-:Y:S01]  /*52d0*/  MUFU.EX2 R109, R109 ;  /* 0x0000006d006d7308 */ /* 0x000fe20000000800 */
[----:B------:R-:W-:Y:S01]  /*52e0*/  FFMA.FTZ R128, R128, R121, 1 ;  /* 0x3f80000080807423 */ /* 0x000fe20000010079 */
[----:B------:R-:W-:Y:S01]  /*52f0*/  FFMA.FTZ R26, R139, R26, 1 ;  /* 0x3f8000008b1a7423 */ /* 0x000fe2000001001a */
[----:B0-----:R-:W-:-:S05]  /*5300*/  FADD.FTZ R139, R25, 1 ;  /* 0x3f800000198b7421 */ /* 0x001fca0000010000 */
[----:B------:R-:W0:Y:S08]  /*5310*/  MUFU.RCP R133, R140 ;  /* 0x0000008c00857308 */ /* 0x000e300000001000 */
[----:B------:R-:W1:Y:S01]  /*5320*/  MUFU.EX2 R121, R150 ;  /* 0x0000009600797308 */ /* 0x000e620000000800 */
[----:B----4-:R-:W-:-:S07]  /*5330*/  FADD.FTZ R94, R94, 1 ;  /* 0x3f8000005e5e7421 */ /* 0x010fce0000010000 */
[----:B------:R-:W2:Y:S08]  /*5340*/  MUFU.EX2 R111, R111 ;  /* 0x0000006f006f7308 */ /* 0x000eb00000000800 */
[----:B------:R-:W4:Y:S01]  /*5350*/  MUFU.RCP R139, R139 ;  /* 0x0000008b008b7308 */ /* 0x000f220000001000 */
[----:B0-----:R-:W-:Y:S01]  /*5360*/  FADD.FTZ R140, -R133, 1 ;  /* 0x3f800000858c7421 */ /* 0x001fe20000010100 */
[----:B------:R-:W-:-:S06]  /*5370*/  FADD.FTZ R109, R109, 1 ;  /* 0x3f8000006d6d7421 */ /* 0x000fcc0000010000 */
[----:B------:R-:W0:Y:S01]  /*5380*/  MUFU.RCP R135, R162 ;  /* 0x000000a200877308 */ /* 0x000e220000001000 */
[----:B-1----:R-:W-:Y:S01]  /*5390*/  FADD.FTZ R121, R121, 1 ;  /* 0x3f80000079797421 */ /* 0x002fe20000010000 */
[----:B------:R-:W-:Y:S01]  /*53a0*/  FMUL.FTZ R150, R76, R157 ;  /* 0x0000009d4c967220 */ /* 0x000fe20000410000 */
[----:B------:R-:W-:Y:S01]  /*53b0*/  FFMA.FTZ R140, R27, R140, 1 ;  /* 0x3f8000001b8c7423 */ /* 0x000fe2000001008c */
[----:B------:R-:W-:-:S04]  /*53c0*/  FMUL.FTZ R127, R123, -1.4426950216293334961 ;  /* 0xbfb8aa3b7b7f7820 */ /* 0x000fc80000410000 */
[----:B------:R-:W1:Y:S01]  /*53d0*/  MUFU.RCP R94, R94 ;  /* 0x0000005e005e7308 */ /* 0x000e620000001000 */
[----:B--2---:R-:W-:Y:S01]  /*53e0*/  FADD.FTZ R111, R111, 1 ;  /* 0x3f8000006f6f7421 */ /* 0x004fe20000010000 */
[----:B------:R-:W-:Y:S01]  /*53f0*/  FFMA.FTZ R129, R99, R122, R44 ;  /* 0x0000007a63817223 */ /* 0x000fe2000001002c */
[----:B------:R-:W-:Y:S01]  /*5400*/  FFMA.FTZ R154, R103, R150, R106 ;  /* 0x00000096679a7223 */ /* 0x000fe2000001006a */
[----:B------:R-:W-:Y:S01]  /*5410*/  FMUL.FTZ R27, R133, R140 ;  /* 0x0000008c851b7220 */ /* 0x000fe20000410000 */
[----:B----4-:R-:W-:-:S03]  /*5420*/  FADD.FTZ R140, -R139, 1 ;  /* 0x3f8000008b8c7421 */ /* 0x010fc60000010100 */
[----:B------:R-:W2:Y:S01]  /*5430*/  MUFU.RCP R109, R109 ;  /* 0x0000006d006d7308 */ /* 0x000ea20000001000 */
[----:B------:R-:W-:Y:S01]  /*5440*/  FMUL.FTZ R151, R129, -1.4426950216293334961 ;  /* 0xbfb8aa3b81977820 */ /* 0x000fe20000410000 */
[----:B------:R-:W-:Y:S01]  /*5450*/  FMUL.FTZ R156, R154, -1.4426950216293334961 ;  /* 0xbfb8aa3b9a9c7820 */ /* 0x000fe20000410000 */
[----:B------:R-:W-:-:S05]  /*5460*/  FMUL.FTZ R25, R141, R26 ;  /* 0x0000001a8d197220 */ /* 0x000fca0000410000 */
[----:B------:R-:W4:Y:S01]  /*5470*/  MUFU.RCP R121, R121 ;  /* 0x0000007900797308 */ /* 0x000f220000001000 */
[----:B0-----:R-:W-:Y:S01]  /*5480*/  FADD.FTZ R26, -R135, 1 ;  /* 0x3f800000871a7421 */ /* 0x001fe20000010100 */
[----:B------:R-:W-:-:S06]  /*5490*/  FFMA.FTZ R140, R21, R140, 1 ;  /* 0x3f800000158c7423 */ /* 0x000fcc000001008c */
[----:B------:R-:W0:Y:S01]  /*54a0*/  MUFU.EX2 R127, R127 ;  /* 0x0000007f007f7308 */ /* 0x000e220000000800 */
[----:B------:R-:W-:Y:S01]  /*54b0*/  FFMA.FTZ R26, R147, R26, 1 ;  /* 0x3f800000931a7423 */ /* 0x000fe2000001001a */
[----:B------:R-:W-:-:S06]  /*54c0*/  FMUL.FTZ R21, R139, R140 ;  /* 0x0000008c8b157220 */ /* 0x000fcc0000410000 */
[----:B------:R-:W5:Y:S01]  /*54d0*/  MUFU.RCP R111, R111 ;  /* 0x0000006f006f7308 */ /* 0x000f620000001000 */
[----:B------:R-:W-:Y:S01]  /*54e0*/  FMUL.FTZ R119, R119, R128 ;  /* 0x0000008077777220 */ /* 0x000fe20000410000 */
[----:B-1----:R-:W-:Y:S01]  /*54f0*/  FADD.FTZ R140, -R94, 1 ;  /* 0x3f8000005e8c7421 */ /* 0x002fe20000010100 */
[----:B------:R-:W-:-:S05]  /*5500*/  FMUL.FTZ R128, R76, R155 ;  /* 0x0000009b4c807220 */ /* 0x000fca0000410000 */
[----:B------:R-:W1:Y:S01]  /*5510*/  MUFU.EX2 R151, R151 ;  /* 0x0000009700977308 */ /* 0x000e620000000800 */
[----:B------:R-:W-:Y:S01]  /*5520*/  FMUL.FTZ R26, R135, R26 ;  /* 0x0000001a871a7220 */ /* 0x000fe20000410000 */
[----:B------:R-:W-:Y:S01]  /*5530*/  FFMA.FTZ R95, R95, R140, 1 ;  /* 0x3f8000005f5f7423 */ /* 0x000fe2000001008c */
[----:B------:R-:W-:-:S05]  /*5540*/  HFMA2.MMA R135, -RZ, RZ, 0, 0 ;  /* 0x00000000ff877435 */ /* 0x000fca00000001ff */
[----:B------:R-:W1:Y:S01]  /*5550*/  MUFU.EX2 R156, R156 ;  /* 0x0000009c009c7308 */ /* 0x000e620000000800 */
[----:B------:R-:W-:Y:S01]  /*5560*/  FFMA.FTZ R131, R102, R128, R47 ;  /* 0x0000008066837223 */ /* 0x000fe2000001002f */
[----:B--2---:R-:W-:Y:S01]  /*5570*/  FADD.FTZ R140, -R109, 1 ;  /* 0x3f8000006d8c7421 */ /* 0x004fe20000010100 */
[----:B------:R-:W-:Y:S01]  /*5580*/  FFMA.FTZ R44, R99, R114, R44 ;  /* 0x00000072632c7223 */ /* 0x000fe2000001002c */
[----:B----4-:R-:W-:Y:S01]  /*5590*/  FADD.FTZ R162, -R121, 1 ;  /* 0x3f80000079a27421 */ /* 0x010fe20000010100 */
[----:B------:R-:W-:Y:S01]  /*55a0*/  FMUL.FTZ R153, R125, -1.4426950216293334961 ;  /* 0xbfb8aa3b7d997820 */ /* 0x000fe20000410000 */
[----:B------:R-:W-:Y:S01]  /*55b0*/  FMUL.FTZ R41, R158, R41 ;  /* 0x000000299e297220 */ /* 0x000fe20000410000 */
[----:B------:R-:W-:Y:S01]  /*55c0*/  FMUL.FTZ R155, R131, -1.4426950216293334961 ;  /* 0xbfb8aa3b839b7820 */ /* 0x000fe20000410000 */
[----:B------:R-:W-:Y:S01]  /*55d0*/  FMUL.FTZ R158, R76, R115 ;  /* 0x000000734c9e7220 */ /* 0x000fe20000410000 */
[----:B------:R-:W-:Y:S01]  /*55e0*/  FFMA.FTZ R140, R105, R140, 1 ;  /* 0x3f800000698c7423 */ /* 0x000fe2000001008c */
[----:B------:R-:W-:Y:S01]  /*55f0*/  FMUL.FTZ R137, R160, R137 ;  /* 0x00000089a0897220 */ /* 0x000fe20000410000 */
[----:B------:R-:W-:Y:S01]  /*5600*/  FMUL.FTZ R40, R76, R161 ;  /* 0x000000a14c287220 */ /* 0x000fe20000410000 */
[----:B0-----:R-:W-:Y:S01]  /*5610*/  FADD.FTZ R127, R127, 1 ;  /* 0x3f8000007f7f7421 */ /* 0x001fe20000010000 */
[----:B-----5:R-:W-:Y:S01]  /*5620*/  FADD.FTZ R105, -R111, 1 ;  /* 0x3f8000006f697421 */ /* 0x020fe20000010100 */
[----:B---3--:R-:W-:Y:S01]  /*5630*/  @!P0 FADD.FTZ R135, RZ, R36 ;  /* 0x00000024ff878221 */ /* 0x008fe20000010000 */
[----:B------:R-:W-:Y:S01]  /*5640*/  FMUL.FTZ R160, R44, -1.4426950216293334961 ;  /* 0xbfb8aa3b2ca07820 */ /* 0x000fe20000410000 */
[----:B------:R-:W-:Y:S01]  /*5650*/  FFMA.FTZ R162, R97, R162, 1 ;  /* 0x3f80000061a27423 */ /* 0x000fe200000100a2 */
[----:B------:R-:W-:Y:S01]  /*5660*/  MOV R36, RZ ;  /* 0x000000ff00247202 */ /* 0x000fe20000000f00 */
[----:B------:R-:W-:Y:S01]  /*5670*/  FMUL.FTZ R94, R94, R95 ;  /* 0x0000005f5e5e7220 */ /* 0x000fe20000410000 */
[----:B------:R-:W-:Y:S01]  /*5680*/  @!P0 FADD.FTZ R36, RZ, R37 ;  /* 0x00000025ff248221 */ /* 0x000fe20000010000 */
[----:B------:R-:W-:Y:S01]  /*5690*/  FFMA.FTZ R106, R103, R158, R106 ;  /* 0x0000009e676a7223 */ /* 0x000fe2000001006a */
[----:B------:R-:W-:Y:S01]  /*56a0*/  FMUL.FTZ R95, R109, R140 ;  /* 0x0000008c6d5f7220 */ /* 0x000fe20000410000 */
[----:B------:R-:W0:Y:S01]  /*56b0*/  MUFU.EX2 R153, R153 ;  /* 0x0000009900997308 */ /* 0x000e220000000800 */
[----:B------:R-:W-:Y:S01]  /*56c0*/  FFMA.FTZ R47, R102, R40, R47 ;  /* 0x00000028662f7223 */ /* 0x000fe2000001002f */
[----:B------:R-:W-:Y:S01]  /*56d0*/  FFMA.FTZ R140, R108, R105, 1 ;  /* 0x3f8000006c8c7423 */ /* 0x000fe20000010069 */
[----:B-1----:R-:W-:Y:S01]  /*56e0*/  FADD.FTZ R151, R151, 1 ;  /* 0x3f80000097977421 */ /* 0x002fe20000010000 */
[----:B------:R-:W-:Y:S01]  /*56f0*/  FMUL.FTZ R105, R121, R162 ;  /* 0x000000a279697220 */ /* 0x000fe20000410000 */
[----:B------:R-:W-:-:S03]  /*5700*/  FADD.FTZ R121, R156, 1 ;  /* 0x3f8000009c797421 */ /* 0x000fc60000010000 */
[----:B------:R0:W1:Y:S01]  /*5710*/  MUFU.RCP R109, R127 ;  /* 0x0000007f006d7308 */ /* 0x0000620000001000 */
[----:B------:R-:W-:Y:S01]  /*5720*/  FMUL.FTZ R157, R159, -1.4426950216293334961 ;  /* 0xbfb8aa3b9f9d7820 */ /* 0x000fe20000410000 */
[----:B------:R-:W-:Y:S01]  /*5730*/  FMUL.FTZ R115, R106, -1.4426950216293334961 ;  /* 0xbfb8aa3b6a737820 */ /* 0x000fe20000410000 */
[----:B------:R-:W2:Y:S01]  /*5740*/  SHFL.BFLY PT, R156, R135, 0x4, 0x1f ;  /* 0x0c801f00879c7f89 */ /* 0x000ea200000e0000 */
[----:B------:R-:W-:-:S04]  /*5750*/  FMUL.FTZ R161, R47, -1.4426950216293334961 ;  /* 0xbfb8aa3b2fa17820 */ /* 0x000fc80000410000 */
[----:B------:R-:W3:Y:S01]  /*5760*/  MUFU.EX2 R155, R155 ;  /* 0x0000009b009b7308 */ /* 0x000ee20000000800 */
[----:B------:R-:W4:Y:S07]  /*5770*/  SHFL.BFLY PT, R37, R36, 0x4, 0x1f ;  /* 0x0c801f0024257f89 */ /* 0x000f2e00000e0000 */
[----:B------:R-:W5:Y:S08]  /*5780*/  MUFU.EX2 R160, R160 ;  /* 0x000000a000a07308 */ /* 0x000f700000000800 */
[----:B------:R-:W2:Y:S01]  /*5790*/  MUFU.RCP R108, R151 ;  /* 0x00000097006c7308 */ /* 0x000ea20000001000 */
[----:B------:R-:W-:-:S07]  /*57a0*/  FMUL.FTZ R97, R111, R140 ;  /* 0x0000008c6f617220 */ /* 0x000fce0000410000 */
[----:B------:R-:W4:Y:S08]  /*57b0*/  MUFU.EX2 R157, R157 ;  /* 0x0000009d009d7308 */ /* 0x000f300000000800 */
[----:B------:R-:W4:Y:S01]  /*57c0*/  MUFU.EX2 R115, R115 ;  /* 0x0000007300737308 */ /* 0x000f220000000800 */
[----:B0-----:R-:W-:-:S07]  /*57d0*/  FADD.FTZ R127, R153, 1 ;  /* 0x3f800000997f7421 */ /* 0x001fce0000010000 */
[----:B------:R-:W0:Y:S01]  /*57e0*/  MUFU.EX2 R161, R161 ;  /* 0x000000a100a17308 */ /* 0x000e220000000800 */
[----:B-1----:R-:W-:Y:S01]  /*57f0*/  FADD.FTZ R140, -R109, 1 ;  /* 0x3f8000006d8c7421 */ /* 0x002fe20000010100 */
[----:B---3--:R-:W-:Y:S01]  /*5800*/  FADD.FTZ R155, R155, 1 ;  /* 0x3f8000009b9b7421 */ /* 0x008fe20000010000 */
[----:B-----5:R-:W-:Y:S02]  /*5810*/  FADD.FTZ R141, R160, 1 ;  /* 0x3f800000a08d7421 */ /* 0x020fe40000010000 */
[----:B------:R-:W-:Y:S01]  /*5820*/  FFMA.FTZ R160, R123, R140, 1 ;  /* 0x3f8000007ba07423 */ /* 0x000fe2000001008c */
[----:B--2---:R-:W-:Y:S02]  /*5830*/  FADD.FTZ R140, -R108, 1 ;  /* 0x3f8000006c8c7421 */ /* 0x004fe40000010100 */
[----:B------:R-:W1:Y:S01]  /*5840*/  MUFU.RCP R111, R155 ;  /* 0x0000009b006f7308 */ /* 0x000e620000001000 */
[----:B----4-:R-:W-:Y:S01]  /*5850*/  FADD.FTZ R133, R157, 1 ;  /* 0x3f8000009d857421 */ /* 0x010fe20000010000 */
[----:B------:R-:W-:Y:S01]  /*5860*/  FFMA.FTZ R139, R129, R140, 1 ;  /* 0x3f800000818b7423 */ /* 0x000fe2000001008c */
[----:B------:R-:W-:Y:S01]  /*5870*/  FADD.FTZ R145, R115, 1 ;  /* 0x3f80000073917421 */ /* 0x000fe20000010000 */
[----:B------:R-:W-:-:S04]  /*5880*/  FADD.FTZ R135, R156, R135 ;  /* 0x000000879c877221 */ /* 0x000fc80000010000 */
[----:B------:R-:W2:Y:S01]  /*5890*/  MUFU.RCP R127, R127 ;  /* 0x0000007f007f7308 */ /* 0x000ea20000001000 */
[----:B0-----:R-:W-:Y:S01]  /*58a0*/  FADD.FTZ R129, R161, 1 ;  /* 0x3f800000a1817421 */ /* 0x001fe20000010000 */
[----:B------:R-:W-:Y:S01]  /*58b0*/  FADD.FTZ R115, R37, R36 ;  /* 0x0000002425737221 */ /* 0x000fe20000010000 */
[----:B------:R-:W-:-:S05]  /*58c0*/  FMUL.FTZ R36, R109, R160 ;  /* 0x000000a06d247220 */ /* 0x000fca0000410000 */
[----:B------:R-:W0:Y:S01]  /*58d0*/  MUFU.RCP R121, R121 ;  /* 0x0000007900797308 */ /* 0x000e220000001000 */
[----:B------:R-:W3:Y:S07]  /*58e0*/  SHFL.BFLY PT, R160, R135, 0x2, 0x1f ;  /* 0x0c401f0087a07f89 */ /* 0x000eee00000e0000 */
[----:B------:R-:W4:Y:S01]  /*58f0*/  MUFU.RCP R123, R141 ;  /* 0x0000008d007b7308 */ /* 0x000f220000001000 */
[----:B------:R-:W5:Y:S07]  /*5900*/  SHFL.BFLY PT, R156, R115, 0x2, 0x1f ;  /* 0x0c401f00739c7f89 */ /* 0x000f6e00000e0000 */
[----:B------:R-:W3:Y:S01]  /*5910*/  MUFU.RCP R133, R133 ;  /* 0x0000008500857308 */ /* 0x000ee20000001000 */
[----:B-1----:R-:W-:Y:S01]  /*5920*/  FADD.FTZ R140, -R111, 1 ;  /* 0x3f8000006f8c7421 */ /* 0x002fe20000010100 */
[----:B------:R-:W-:-:S06]  /*5930*/  FMUL.FTZ R37, R108, R139 ;  /* 0x0000008b6c257220 */ /* 0x000fcc0000410000 */
[----:B------:R-:W1:Y:S01]  /*5940*/  MUFU.RCP R129, R129 ;  /* 0x0000008100817308 */ /* 0x000e620000001000 */
[----:B--2---:R-:W-:Y:S01]  /*5950*/  FADD.FTZ R108, -R127, 1 ;  /* 0x3f8000007f6c7421 */ /* 0x004fe20000010100 */
[----:B------:R-:W-:Y:S01]  /*5960*/  FFMA.FTZ R140, R131, R140, 1 ;  /* 0x3f800000838c7423 */ /* 0x000fe2000001008c */
[----:B0-----:R-:W-:Y:S02]  /*5970*/  FADD.FTZ R131, -R121, 1 ;  /* 0x3f80000079837421 */ /* 0x001fe40000010100 */
[----:B------:R-:W-:Y:S01]  /*5980*/  FFMA.FTZ R108, R125, R108, 1 ;  /* 0x3f8000007d6c7423 */ /* 0x000fe2000001006c */
[----:B----4-:R-:W-:Y:S01]  /*5990*/  FADD.FTZ R125, -R123, 1 ;  /* 0x3f8000007b7d7421 */ /* 0x010fe20000010100 */
[----:B------:R-:W-:Y:S01]  /*59a0*/  FFMA.FTZ R164, R154, R131, 1 ;  /* 0x3f8000009aa47423 */ /* 0x000fe20000010083 */
[----:B---3--:R-:W-:Y:S02]  /*59b0*/  FADD.FTZ R154, -R133, 1 ;  /* 0x3f800000859a7421 */ /* 0x008fe40000010100 */
[----:B------:R-:W-:-:S02]  /*59c0*/  FFMA.FTZ R125, R44, R125, 1 ;  /* 0x3f8000002c7d7423 */ /* 0x000fc4000001007d */
[----:B------:R-:W-:Y:S01]  /*59d0*/  FFMA.FTZ R162, R159, R154, 1 ;  /* 0x3f8000009fa27423 */ /* 0x000fe2000001009a */
[----:B-1----:R-:W-:Y:S01]  /*59e0*/  FADD.FTZ R44, -R129, 1 ;  /* 0x3f800000812c7421 */ /* 0x002fe20000010100 */
[----:B------:R-:W-:-:S03]  /*59f0*/  FADD.FTZ R135, R135, R160 ;  /* 0x000000a087877221 */ /* 0x000fc60000010000 */
[----:B------:R-:W-:Y:S01]  /*5a00*/  FFMA.FTZ R154, R47, R44, 1 ;  /* 0x3f8000002f9a7423 */ /* 0x000fe2000001002c */
[----:B------:R-:W-:Y:S01]  /*5a10*/  FMUL.FTZ R44, R111, R140 ;  /* 0x0000008c6f2c7220 */ /* 0x000fe20000410000 */
[----:B-----5:R-:W-:Y:S01]  /*5a20*/  FADD.FTZ R111, R115, R156 ;  /* 0x0000009c736f7221 */ /* 0x020fe20000010000 */
[----:B------:R-:W0:Y:S01]  /*5a30*/  SHFL.BFLY PT, R140, R135, 0x1, 0x1f ;  /* 0x0c201f00878c7f89 */ /* 0x000e2200000e0000 */
[----:B------:R-:W-:-:S03]  /*5a40*/  FMUL.FTZ R129, R129, R154 ;  /* 0x0000009a81817220 */ /* 0x000fc60000410000 */
[----:B------:R-:W1:Y:S01]  /*5a50*/  SHFL.BFLY PT, R154, R111, 0x1, 0x1f ;  /* 0x0c201f006f9a7f89 */ /* 0x000e6200000e0000 */
[----:B------:R-:W-:Y:S02]  /*5a60*/  SHF.L.U32 R115, R12, 0x10, RZ ;  /* 0x000000100c737819 */ /* 0x000fe400000006ff */
[----:B------:R-:W-:Y:S02]  /*5a70*/  SHF.L.U32 R12, R13, 0x10, RZ ;  /* 0x000000100d0c7819 */ /* 0x000fe400000006ff */
[----:B------:R-:W-:-:S03]  /*5a80*/  LOP3.LUT P0, RZ, R51, 0xfffffff7, RZ, 0xc0, !PT ;  /* 0xfffffff733ff7812 */ /* 0x000fc6000780c0ff */
[----:B------:R-:W-:Y:S01]  /*5a90*/  FMUL.FTZ R39, R12, R39 ;  /* 0x000000270c277220 */ /* 0x000fe20000410000 */
[----:B------:R-:W-:Y:S01]  /*5aa0*/  SHF.L.U32 R12, R15, 0x10, RZ ;  /* 0x000000100f0c7819 */ /* 0x000fe200000006ff */
[----:B------:R-:W-:-:S04]  /*5ab0*/  UIADD3 UR5, UR5, 0x3480, URZ ;  /* 0x0000348005057890 */ /* 0x000fc8000fffe03f */
[----:B------:R-:W-:Y:S01]  /*5ac0*/  FMUL.FTZ R107, R12, R107 ;  /* 0x0000006b0c6b7220 */ /* 0x000fe20000410000 */
[----:B------:R-:W-:Y:S01]  /*5ad0*/  ULEA UR5, UR7, UR5, 0x18 ;  /* 0x0000000507057291 */ /* 0x000fe2000f8ec03f */
[----:B------:R-:W-:Y:S01]  /*5ae0*/  FMUL.FTZ R113, R16, R113 ;  /* 0x0000007110717220 */ /* 0x000fe20000410000 */
[----:B0-----:R-:W-:Y:S01]  /*5af0*/  FADD.FTZ R12, R135, R140 ;  /* 0x0000008c870c7221 */ /* 0x001fe20000010000 */
[----:B-1----:R-:W-:Y:S01]  /*5b00*/  FADD.FTZ R13, R111, R154 ;  /* 0x0000009a6f0d7221 */ /* 0x002fe20000010000 */
[----:B------:R-:W-:Y:S02]  /*5b10*/  @!P0 LOP3.LUT R16, R51, 0xfffffff8, RZ, 0xc0, !PT ;  /* 0xfffffff833108812 */ /* 0x000fe400078ec0ff */
[----:B------:R-:W-:Y:S01]  /*5b20*/  @!P0 FMUL.FTZ R12, R12, 2.4414062863797880709e-05 ;  /* 0x37cccccd0c0c8820 */ /* 0x000fe20000410000 */
[----:B------:R-:W-:-:S05]  /*5b30*/  @!P0 FMUL.FTZ R13, R13, 2.4414062863797880709e-05 ;  /* 0x37cccccd0d0d8820 */ /* 0x000fca0000410000 */
[----:B------:R0:W-:Y:S01]  /*5b40*/  @!P0 STS.64 [R16+UR5], R12 ;  /* 0x0000000c10008988 */ /* 0x0001e20008000a05 */
[----:B------:R-:W-:-:S05]  /*5b50*/  SHF.L.U32 R14, R14, 0x10, RZ ;  /* 0x000000100e0e7819 */ /* 0x000fca00000006ff */
[----:B------:R-:W-:Y:S01]  /*5b60*/  FMUL.FTZ R43, R14, R43 ;  /* 0x0000002b0e2b7220 */ /* 0x000fe20000410000 */
[----:B------:R-:W-:-:S05]  /*5b70*/  SHF.L.U32 R14, R91, 0x10, RZ ;  /* 0x000000105b0e7819 */ /* 0x000fca00000006ff */
[----:B------:R-:W-:Y:S01]  /*5b80*/  FMUL.FTZ R119, R14, R119 ;  /* 0x000000770e777220 */ /* 0x000fe20000410000 */
[----:B------:R-:W-:Y:S01]  /*5b90*/  LEA R14, R66, UR5, 0x3 ;  /* 0x00000005420e7c11 */ /* 0x000fe2000f8e18ff */
[----:B------:R-:W-:Y:S01]  /*5ba0*/  BAR.SYNC.DEFER_BLOCKING 0x0 ;  /* 0x0000000000007b1d */ /* 0x000fe20000010000 */
[----:B------:R-:W-:-:S05]  /*5bb0*/  SHF.L.U32 R79, R79, 0x10, RZ ;  /* 0x000000104f4f7819 */ /* 0x000fca00000006ff */
[----:B------:R-:W1:Y:S01]  /*5bc0*/  MUFU.RCP R109, R145 ;  /* 0x00000091006d7308 */ /* 0x000e620000001000 */
[----:B------:R-:W2:Y:S01]  /*5bd0*/  LDS.64 R14, [R14] ;  /* 0x000000000e0e7984 */ /* 0x000ea20000000a00 */
[----:B------:R-:W-:Y:S01]  /*5be0*/  FMUL.FTZ R79, R79, R42 ;  /* 0x0000002a4f4f7220 */ /* 0x000fe20000410000 */
[----:B------:R-:W-:Y:S02]  /*5bf0*/  SHF.L.U32 R42, R17, 0x10, RZ ;  /* 0x00000010112a7819 */ /* 0x000fe400000006ff */
[----:B------:R-:W-:Y:S02]  /*5c00*/  SHF.L.U32 R17, R19, 0x10, RZ ;  /* 0x0000001013117819 */ /* 0x000fe400000006ff */
[----:B------:R-:W-:Y:S02]  /*5c10*/  SHF.L.U32 R19, R2, 0x10, RZ ;  /* 0x0000001002137819 */ /* 0x000fe400000006ff */
[----:B------:R-:W-:Y:S02]  /*5c20*/  SHF.L.U32 R2, R81, 0x10, RZ ;  /* 0x0000001051027819 */ /* 0x000fe400000006ff */
[----:B0-----:R-:W-:-:S03]  /*5c30*/  SHF.L.U32 R12, R87, 0x10, RZ ;  /* 0x00000010570c7819 */ /* 0x001fc600000006ff */
[----:B------:R-:W-:Y:S01]  /*5c40*/  FMUL.FTZ R81, R2, R27 ;  /* 0x0000001b02517220 */ /* 0x000fe20000410000 */
[----:B------:R-:W-:Y:S01]  /*5c50*/  SHF.L.U32 R2, R31, 0x10, RZ ;  /* 0x000000101f027819 */ /* 0x000fe200000006ff */
[----:B------:R-:W-:Y:S01]  /*5c60*/  FMUL.FTZ R91, R19, R26 ;  /* 0x0000001a135b7220 */ /* 0x000fe20000410000 */
[----:B------:R-:W-:Y:S02]  /*5c70*/  SHF.L.U32 R93, R93, 0x10, RZ ;  /* 0x000000105d5d7819 */ /* 0x000fe400000006ff */
[----:B------:R-:W-:Y:S01]  /*5c80*/  SHF.L.U32 R16, R3, 0x10, RZ ;  /* 0x0000001003107819 */ /* 0x000fe200000006ff */
[----:B------:R-:W-:Y:S01]  /*5c90*/  FMUL.FTZ R105, R2, R105 ;  /* 0x0000006902697220 */ /* 0x000fe20000410000 */
[----:B------:R-:W-:Y:S01]  /*5ca0*/  SHF.L.U32 R19, R85, 0x10, RZ ;  /* 0x0000001055137819 */ /* 0x000fe200000006ff */
[----:B-1----:R-:W-:Y:S01]  /*5cb0*/  FADD.FTZ R131, -R109, 1 ;  /* 0x3f8000006d837421 */ /* 0x002fe20000010100 */
[----:B------:R-:W-:Y:S01]  /*5cc0*/  FMUL.FTZ R97, R12, R97 ;  /* 0x000000610c617220 */ /* 0x000fe20000410000 */
[----:B------:R-:W-:Y:S01]  /*5cd0*/  SHF.L.U32 R13, R86, 0x10, RZ ;  /* 0x00000010560d7819 */ /* 0x000fe200000006ff */
[----:B------:R-:W-:Y:S01]  /*5ce0*/  FMUL.FTZ R100, R93, R100 ;  /* 0x000000645d647220 */ /* 0x000fe20000410000 */
[----:B------:R-:W-:Y:S01]  /*5cf0*/  SHF.L.U32 R2, R83, 0x10, RZ ;  /* 0x0000001053027819 */ /* 0x000fe200000006ff */
[----:B------:R-:W-:Y:S01]  /*5d00*/  FMUL.FTZ R47, R121, R164 ;  /* 0x000000a4792f7220 */ /* 0x000fe20000410000 */
[----:B------:R-:W-:Y:S01]  /*5d10*/  SHF.L.U32 R12, R33, 0x10, RZ ;  /* 0x00000010210c7819 */ /* 0x000fe200000006ff */
[----:B------:R-:W-:Y:S01]  /*5d20*/  FMUL.FTZ R93, R16, R21 ;  /* 0x00000015105d7220 */ /* 0x000fe20000410000 */
[----:B------:R-:W-:Y:S01]  /*5d30*/  FMUL.FTZ R21, R19, R44 ;  /* 0x0000002c13157220 */ /* 0x000fe20000410000 */
[----:B------:R-:W-:Y:S01]  /*5d40*/  FFMA.FTZ R131, R106, R131, 1 ;  /* 0x3f8000006a837423 */ /* 0x000fe20000010083 */
[----:B------:R-:W-:Y:S01]  /*5d50*/  FMUL.FTZ R17, R17, R24 ;  /* 0x0000001811117220 */ /* 0x000fe20000410000 */
[----:B------:R-:W-:Y:S01]  /*5d60*/  FMUL.FTZ R137, R42, R137 ;  /* 0x000000892a897220 */ /* 0x000fe20000410000 */
[----:B------:R-:W-:Y:S01]  /*5d70*/  SHF.L.U32 R32, R32, 0x10, RZ ;  /* 0x0000001020207819 */ /* 0x000fe200000006ff */
[----:B------:R-:W-:Y:S01]  /*5d80*/  FMUL.FTZ R85, R13, R36 ;  /* 0x000000240d557220 */ /* 0x000fe20000410000 */
[----:B------:R-:W-:Y:S01]  /*5d90*/  FMUL.FTZ R129, R2, R129 ;  /* 0x0000008102817220 */ /* 0x000fe20000410000 */
[----:B------:R-:W-:Y:S01]  /*5da0*/  SHF.L.U32 R82, R82, 0x10, RZ ;  /* 0x0000001052527819 */ /* 0x000fe200000006ff */
[----:B------:R-:W-:Y:S01]  /*5db0*/  FMUL.FTZ R33, R12, R47 ;  /* 0x0000002f0c217220 */ /* 0x000fe20000410000 */
[----:B------:R-:W-:Y:S01]  /*5dc0*/  SHF.L.U32 R42, R18, 0x10, RZ ;  /* 0x00000010122a7819 */ /* 0x000fe200000006ff */
[----:B------:R-:W-:Y:S01]  /*5dd0*/  FMUL.FTZ R106, R127, R108 ;  /* 0x0000006c7f6a7220 */ /* 0x000fe20000410000 */
[----:B------:R-:W-:Y:S01]  /*5de0*/  SHF.L.U32 R3, R88, 0x10, RZ ;  /* 0x0000001058037819 */ /* 0x000fe200000006ff */
[--C-:B--2---:R-:W-:Y:S01]  /*5df0*/  FFMA.FTZ R2, R102, R79, -R14.reuse ;  /* 0x0000004f66027223 */ /* 0x104fe2000001080e */
[----:B------:R-:W-:Y:S01]  /*5e00*/  SHF.L.U32 R30, R30, 0x10, RZ ;  /* 0x000000101e1e7819 */ /* 0x000fe200000006ff */
[--C-:B------:R-:W-:Y:S01]  /*5e10*/  FFMA.FTZ R79, R102, R21, -R14.reuse ;  /* 0x00000015664f7223 */ /* 0x100fe2000001080e */
[----:B------:R-:W-:Y:S01]  /*5e20*/  SHF.L.U32 R13, R80, 0x10, RZ ;  /* 0x00000010500d7819 */ /* 0x000fe200000006ff */
[----:B------:R-:W-:Y:S01]  /*5e30*/  FMUL.FTZ R108, R133, R162 ;  /* 0x000000a2856c7220 */ /* 0x000fe20000410000 */
[----:B------:R-:W-:Y:S01]  /*5e40*/  SHF.L.U32 R92, R92, 0x10, RZ ;  /* 0x000000105c5c7819 */ /* 0x000fe200000006ff */
[----:B------:R-:W-:Y:S01]  /*5e50*/  FMUL.FTZ R123, R123, R125 ;  /* 0x0000007d7b7b7220 */ /* 0x000fe20000410000 */
[----:B------:R-:W-:Y:S01]  /*5e60*/  SHF.L.U32 R90, R90, 0x10, RZ ;  /* 0x000000105a5a7819 */ /* 0x000fe200000006ff */
[----:B------:R-:W-:Y:S01]  /*5e70*/  FMUL.FTZ R109, R109, R131 ;  /* 0x000000836d6d7220 */ /* 0x000fe20000410000 */
[----:B------:R-:W-:Y:S01]  /*5e80*/  SHF.L.U32 R78, R78, 0x10, RZ ;  /* 0x000000104e4e7819 */ /* 0x000fe200000006ff */
[----:B------:R-:W-:Y:S01]  /*5e90*/  FMUL.FTZ R28, R115, R28 ;  /* 0x0000001c731c7220 */ /* 0x000fe20000410000 */
[----:B------:R-:W-:Y:S01]  /*5ea0*/  SHF.L.U32 R18, R89, 0x10, RZ ;  /* 0x0000001059127819 */ /* 0x000fe200000006ff */
[----:B------:R-:W-:Y:S01]  /*5eb0*/  FFMA.FTZ R21, R103, R17, -R14 ;  /* 0x0000001167157223 */ /* 0x000fe2000001080e */
[----:B------:R-:W-:-:S02]  /*5ec0*/  SHF.L.U32 R19, R84, 0x10, RZ ;  /* 0x0000001054137819 */ /* 0x000fc400000006ff */
[----:B------:R-:W-:Y:S02]  /*5ed0*/  SHF.L.U32 R34, R34, 0x10, RZ ;  /* 0x0000001022227819 */ /* 0x000fe400000006ff */
[----:B------:R-:W-:Y:S01]  /*5ee0*/  SHF.L.U32 R12, R35, 0x10, RZ ;  /* 0x00000010230c7819 */ /* 0x000fe200000006ff */
[--C-:B------:R-:W-:Y:S01]  /*5ef0*/  FFMA.FTZ R39, R103, R39, -R14.reuse ;  /* 0x0000002767277223 */ /* 0x100fe2000001080e */
[--C-:B------:R-:W-:Y:S01]  /*5f00*/  FFMA.FTZ R17, R45, R100, -R14.reuse ;  /* 0x000000642d117223 */ /* 0x100fe2000001080e */
[----:B------:R-:W-:Y:S01]  /*5f10*/  FMUL.FTZ R37, R32, R37 ;  /* 0x0000002520257220 */ /* 0x000fe20000410000 */
        /* <DEDUP_REMOVED lines=12> */
[--C-:B------:R-:W-:Y:S01]  /*5fe0*/  FFMA.FTZ R13, R99, R28, -R14.reuse ;  /* 0x0000001c630d7223 */ /* 0x100fe2000001080e */
[----:B------:R-:W-:Y:S01]  /*5ff0*/  FFMA.FTZ R39, R104, -R15, R39 ;  /* 0x8000000f68277223 */ /* 0x000fe20000010027 */
[----:B------:R-:W-:Y:S01]  /*6000*/  FFMA.FTZ R17, -R15, R112, R17 ;  /* 0x000000700f117223 */ /* 0x000fe20000010111 */
[--C-:B------:R-:W-:Y:S01]  /*6010*/  FFMA.FTZ R47, R99, R37, -R14.reuse ;  /* 0x00000025632f7223 */ /* 0x100fe2000001080e */
[--C-:B------:R-:W-:Y:S01]  /*6020*/  FFMA.FTZ R83, R103, R33, -R14.reuse ;  /* 0x0000002167537223 */ /* 0x100fe2000001080e */
[C-C-:B------:R-:W-:Y:S01]  /*6030*/  FFMA.FTZ R43, R99.reuse, R43, -R14.reuse ;  /* 0x0000002b632b7223 */ /* 0x140fe2000001080e */
[C-C-:B------:R-:W-:Y:S01]  /*6040*/  FFMA.FTZ R113, R99.reuse, R113, -R14.reuse ;  /* 0x0000007163717223 */ /* 0x140fe2000001080e */
[C-C-:B------:R-:W-:Y:S01]  /*6050*/  FFMA.FTZ R19, R99.reuse, R149, -R14.reuse ;  /* 0x0000009563137223 */ /* 0x140fe2000001080e */
[C-C-:B------:R-:W-:Y:S01]  /*6060*/  FFMA.FTZ R27, R99.reuse, R91, -R14.reuse ;  /* 0x0000005b631b7223 */ /* 0x140fe2000001080e */
[--C-:B------:R-:W-:Y:S01]  /*6070*/  FFMA.FTZ R35, R99, R95, -R14.reuse ;  /* 0x0000005f63237223 */ /* 0x100fe2000001080e */
[C-C-:B------:R-:W-:Y:S01]  /*6080*/  FFMA.FTZ R101, R102.reuse, R101, -R14.reuse ;  /* 0x0000006566657223 */ /* 0x140fe2000001080e */
[C-C-:B------:R-:W-:Y:S01]  /*6090*/  FFMA.FTZ R107, R103.reuse, R107, -R14.reuse ;  /* 0x0000006b676b7223 */ /* 0x140fe2000001080e */
[C-C-:B------:R-:W-:Y:S01]  /*60a0*/  FFMA.FTZ R137, R103.reuse, R137, -R14.reuse ;  /* 0x0000008967897223 */ /* 0x140fe2000001080e */
[C-C-:B------:R-:W-:Y:S01]  /*60b0*/  FFMA.FTZ R31, R103.reuse, R93, -R14.reuse ;  /* 0x0000005d671f7223 */ /* 0x140fe2000001080e */
[--C-:B------:R-:W-:Y:S01]  /*60c0*/  FFMA.FTZ R37, R103, R105, -R14.reuse ;  /* 0x0000006967257223 */ /* 0x100fe2000001080e */
[--C-:B------:R-:W-:Y:S01]  /*60d0*/  FFMA.FTZ R33, R45, R3, -R14.reuse ;  /* 0x000000032d217223 */ /* 0x100fe2000001080e */
[--C-:B------:R-:W-:Y:S01]  /*60e0*/  FFMA.FTZ R99, R99, R123, -R14.reuse ;  /* 0x0000007b63637223 */ /* 0x100fe2000001080e */
        /* <DEDUP_REMOVED lines=11> */
[----:B------:R-:W-:Y:S01]  /*61a0*/  FFMA.FTZ R16, R45, R89, -R14 ;  /* 0x000000592d107223 */ /* 0x000fe2000001080e */
[----:B------:R-:W-:Y:S01]  /*61b0*/  FFMA.FTZ R13, R38, -R15, R13 ;  /* 0x8000000f260d7223 */ /* 0x000fe2000001000d */
[C---:B------:R-:W-:Y:S01]  /*61c0*/  FFMA.FTZ R3, -R15.reuse, R46, R2 ;  /* 0x0000002e0f037223 */ /* 0x040fe20000010102 */
[C---:B------:R-:W-:Y:S01]  /*61d0*/  FMUL.FTZ R39, R76.reuse, R39 ;  /* 0x000000274c277220 */ /* 0x040fe20000410000 */
[----:B------:R-:W-:Y:S01]  /*61e0*/  FMUL.FTZ R14, R76, R17 ;  /* 0x000000114c0e7220 */ /* 0x000fe20000410000 */
[----:B------:R-:W-:Y:S01]  /*61f0*/  FFMA.FTZ R43, R110, -R15, R43 ;  /* 0x8000000f6e2b7223 */ /* 0x000fe2000001002b */
[C---:B------:R-:W-:Y:S01]  /*6200*/  FFMA.FTZ R101, -R15.reuse, R120, R101 ;  /* 0x000000780f657223 */ /* 0x040fe20000010165 */
[C---:B------:R-:W-:Y:S01]  /*6210*/  FMUL.FTZ R13, R76.reuse, R13 ;  /* 0x0000000d4c0d7220 */ /* 0x040fe20000410000 */
[----:B------:R-:W-:Y:S01]  /*6220*/  FMUL.FTZ R12, R76, R3 ;  /* 0x000000034c0c7220 */ /* 0x000fe20000410000 */
[----:B------:R-:W-:Y:S01]  /*6230*/  FFMA.FTZ R107, R118, -R15, R107 ;  /* 0x8000000f766b7223 */ /* 0x000fe2000001006b */
[----:B------:R-:W-:Y:S01]  /*6240*/  FFMA.FTZ R117, -R15, R126, R117 ;  /* 0x0000007e0f757223 */ /* 0x000fe20000010175 */
[----:B------:R-:W-:Y:S01]  /*6250*/  IADD3 R2, P0, R59, UR12, RZ ;  /* 0x0000000c3b027c10 */ /* 0x000fe2000ff1e0ff */
[----:B------:R-:W-:Y:S01]  /*6260*/  FMUL.FTZ R43, R76, R43 ;  /* 0x0000002b4c2b7220 */ /* 0x000fe20000410000 */
[----:B------:R-:W-:Y:S01]  /*6270*/  F2FP.BF16.F32.PACK_AB R39, R14, R39 ;  /* 0x000000270e27723e */ /* 0x000fe200000010ff */
[----:B------:R-:W-:Y:S01]  /*6280*/  FMUL.FTZ R14, R76, R101 ;  /* 0x000000654c0e7220 */ /* 0x000fe20000410000 */
[-C--:B------:R-:W-:Y:S01]  /*6290*/  FFMA.FTZ R113, R124, -R15.reuse, R113 ;  /* 0x8000000f7c717223 */ /* 0x080fe20000010071 */
[C---:B------:R-:W-:Y:S01]  /*62a0*/  FFMA.FTZ R119, -R15.reuse, R132, R119 ;  /* 0x000000840f777223 */ /* 0x040fe20000010177 */
        /* <DEDUP_REMOVED lines=20> */
[----:B------:R-:W-:Y:S01]  /*63f0*/  FFMA.FTZ R103, R158, -R15, R103 ;  /* 0x8000000f9e677223 */ /* 0x000fe20000010067 */
[----:B------:R-:W-:Y:S01]  /*6400*/  FFMA.FTZ R15, -R15, R165, R16 ;  /* 0x000000a50f0f7223 */ /* 0x000fe20000010110 */
[----:B------:R-:W-:Y:S01]  /*6410*/  F2FP.BF16.F32.PACK_AB R13, R12, R13 ;  /* 0x0000000d0c0d723e */ /* 0x000fe200000010ff */
[----:B------:R-:W-:Y:S01]  /*6420*/  FMUL.FTZ R107, R76, R107 ;  /* 0x0000006b4c6b7220 */ /* 0x000fe20000410000 */
[----:B------:R-:W-:Y:S01]  /*6430*/  IADD3.X R3, R68, UR13, RZ, P0, !PT ;  /* 0x0000000d44037c10 */ /* 0x000fe200087fe4ff */
[----:B------:R-:W-:Y:S01]  /*6440*/  FMUL.FTZ R16, R76, R117 ;  /* 0x000000754c107220 */ /* 0x000fe20000410000 */
[----:B------:R-:W-:-:S02]  /*6450*/  IADD3 R12, P0, R67, UR12, RZ ;  /* 0x0000000c430c7c10 */ /* 0x000fc4000ff1e0ff */
[----:B------:R-:W-:Y:S02]  /*6460*/  F2FP.BF16.F32.PACK_AB R43, R14, R43 ;  /* 0x0000002b0e2b723e */ /* 0x000fe400000010ff */
[----:B------:R-:W-:Y:S02]  /*6470*/  PRMT R17, R13, 0x7632, R17 ;  /* 0x000076320d117816 */ /* 0x000fe40000000011 */
[----:B------:R-:W-:Y:S01]  /*6480*/  PRMT R14, R39, 0x7632, R14 ;  /* 0x00007632270e7816 */ /* 0x000fe2000000000e */
[----:B------:R0:W-:Y:S01]  /*6490*/  STG.E.U16 desc[UR8][R2.64], R13 ;  /* 0x0000000d02007986 */ /* 0x0001e2000c101508 */
[----:B------:R-:W-:Y:S01]  /*64a0*/  F2FP.BF16.F32.PACK_AB R107, R16, R107 ;  /* 0x0000006b106b723e */ /* 0x000fe200000010ff */
        /* <DEDUP_REMOVED lines=10> */
[----:B0-----:R-:W-:Y:S01]  /*6550*/  IADD3.X R13, R65, UR13, RZ, P0, !PT ;  /* 0x0000000d410d7c10 */ /* 0x001fe200087fe4ff */
        /* <DEDUP_REMOVED lines=13> */
[----:B------:R-:W-:Y:S01]  /*6630*/  IADD3 R64, P0, R64, UR12, RZ ;  /* 0x0000000c40407c10 */ /* 0x000fe2000ff1e0ff */
[----:B------:R-:W-:Y:S01]  /*6640*/  FMUL.FTZ R76, R76, R15 ;  /* 0x0000000f4c4c7220 */ /* 0x000fe20000410000 */
[----:B------:R-:W-:Y:S01]  /*6650*/  STG.E.U16 desc[UR8][R2.64+0x2], R17 ;  /* 0x0000021102007986 */ /* 0x000fe2000c101508 */
[----:B------:R-:W-:-:S03]  /*6660*/  PRMT R15, R43, 0x7632, R15 ;  /* 0x000076322b0f7816 */ /* 0x000fc6000000000f */
[----:B------:R-:W-:Y:S01]  /*6670*/  STG.E.U16 desc[UR8][R2.64+0x4], R39 ;  /* 0x0000042702007986 */ /* 0x000fe2000c101508 */
[----:B------:R-:W-:-:S03]  /*6680*/  F2FP.BF16.F32.PACK_AB R137, R20, R137 ;  /* 0x000000891489723e */ /* 0x000fc600000010ff */
[----:B------:R0:W-:Y:S01]  /*6690*/  STG.E.U16 desc[UR8][R2.64+0x6], R14 ;  /* 0x0000060e02007986 */ /* 0x0001e2000c101508 */
[----:B------:R-:W-:Y:S02]  /*66a0*/  IADD3.X R65, R63, UR13, RZ, P0, !PT ;  /* 0x0000000d3f417c10 */ /* 0x000fe400087fe4ff */
[----:B------:R-:W-:Y:S01]  /*66b0*/  F2FP.BF16.F32.PACK_AB R113, R18, R113 ;  /* 0x000000711271723e */ /* 0x000fe200000010ff */
[----:B------:R-:W-:Y:S01]  /*66c0*/  STG.E.U16 desc[UR8][R12.64], R43 ;  /* 0x0000002b0c007986 */ /* 0x000fe2000c101508 */
[----:B------:R-:W-:Y:S02]  /*66d0*/  F2FP.BF16.F32.PACK_AB R19, R22, R19 ;  /* 0x000000131613723e */ /* 0x000fe400000010ff */
[----:B------:R-:W-:Y:S02]  /*66e0*/  F2FP.BF16.F32.PACK_AB R21, R24, R21 ;  /* 0x000000151815723e */ /* 0x000fe400000010ff */
[----:B0-----:R-:W-:Y:S02]  /*66f0*/  PRMT R3, R107, 0x7632, R3 ;  /* 0x000076326b037816 */ /* 0x001fe40000000003 */
[----:B------:R-:W-:Y:S01]  /*6700*/  IADD3 R2, P0, R61, UR12, RZ ;  /* 0x0000000c3d027c10 */ /* 0x000fe2000ff1e0ff */
[----:B------:R0:W-:Y:S01]  /*6710*/  STG.E.U16 desc[UR8][R12.64+0x2], R15 ;  /* 0x0000020f0c007986 */ /* 0x0001e2000c101508 */
[----:B------:R-:W-:-:S03]  /*6720*/  PRMT R16, R113, 0x7632, R16 ;  /* 0x0000763271107816 */ /* 0x000fc60000000010 */
[----:B------:R-:W-:Y:S04]  /*6730*/  STG.E.U16 desc[UR8][R12.64+0x4], R107 ;  /* 0x0000046b0c007986 */ /* 0x000fe8000c101508 */
[----:B------:R1:W-:Y:S01]  /*6740*/  STG.E.U16 desc[UR8][R12.64+0x6], R3 ;  /* 0x000006030c007986 */ /* 0x0003e2000c101508 */
[----:B------:R-:W-:Y:S02]  /*6750*/  PRMT R14, R19, 0x7632, R14 ;  /* 0x00007632130e7816 */ /* 0x000fe4000000000e */
[----:B0-----:R-:W-:Y:S02]  /*6760*/  PRMT R15, R21, 0x7632, R15 ;  /* 0x00007632150f7816 */ /* 0x001fe4000000000f */
[----:B------:R-:W-:Y:S02]  /*6770*/  F2FP.BF16.F32.PACK_AB R27, R26, R27 ;  /* 0x0000001b1a1b723e */ /* 0x000fe400000010ff */
[----:B-1----:R-:W-:-:S02]  /*6780*/  PRMT R13, R137, 0x7632, R13 ;  /* 0x00007632890d7816 */ /* 0x002fc4000000000d */
[----:B------:R-:W-:Y:S02]  /*6790*/  IADD3.X R3, R60, UR13, RZ, P0, !PT ;  /* 0x0000000d3c037c10 */ /* 0x000fe400087fe4ff */
[----:B------:R-:W-:Y:S01]  /*67a0*/  IADD3 R12, P0, R75, UR12, RZ ;  /* 0x0000000c4b0c7c10 */ /* 0x000fe2000ff1e0ff */
[----:B------:R0:W-:Y:S01]  /*67b0*/  STG.E.U16 desc[UR8][R64.64+0x6], R13 ;  /* 0x0000060d40007986 */ /* 0x0001e2000c101508 */
[----:B------:R-:W-:Y:S02]  /*67c0*/  F2FP.BF16.F32.PACK_AB R31, R28, R31 ;  /* 0x0000001f1c1f723e */ /* 0x000fe400000010ff */
[----:B------:R-:W-:Y:S01]  /*67d0*/  F2FP.BF16.F32.PACK_AB R35, R30, R35 ;  /* 0x000000231e23723e */ /* 0x000fe200000010ff */
[----:B------:R-:W-:Y:S04]  /*67e0*/  STG.E.U16 desc[UR8][R64.64], R113 ;  /* 0x0000007140007986 */ /* 0x000fe8000c101508 */
[----:B------:R1:W-:Y:S01]  /*67f0*/  STG.E.U16 desc[UR8][R64.64+0x2], R16 ;  /* 0x0000021040007986 */ /* 0x0003e2000c101508 */
[----:B0-----:R-:W-:-:S03]  /*6800*/  IADD3.X R13, R73, UR13, RZ, P0, !PT ;  /* 0x0000000d490d7c10 */ /* 0x001fc600087fe4ff */
[----:B------:R-:W-:Y:S01]  /*6810*/  STG.E.U16 desc[UR8][R64.64+0x4], R137 ;  /* 0x0000048940007986 */ /* 0x000fe2000c101508 */
[----:B------:R-:W-:-:S03]  /*6820*/  IADD3 R74, P0, R74, UR12, RZ ;  /* 0x0000000c4a4a7c10 */ /* 0x000fc6000ff1e0ff */
[----:B------:R-:W-:Y:S01]  /*6830*/  STG.E.U16 desc[UR8][R2.64], R19 ;  /* 0x0000001302007986 */ /* 0x000fe2000c101508 */
[----:B------:R-:W-:Y:S02]  /*6840*/  IADD3.X R75, R69, UR13, RZ, P0, !PT ;  /* 0x0000000d454b7c10 */ /* 0x000fe400087fe4ff */
[----:B-1----:R-:W-:Y:S01]  /*6850*/  PRMT R16, R27, 0x7632, R16 ;  /* 0x000076321b107816 */ /* 0x002fe20000000010 */
[----:B------:R-:W-:Y:S01]  /*6860*/  STG.E.U16 desc[UR8][R2.64+0x2], R14 ;  /* 0x0000020e02007986 */ /* 0x000fe2000c101508 */
[----:B------:R-:W-:-:S03]  /*6870*/  F2FP.BF16.F32.PACK_AB R37, R32, R37 ;  /* 0x000000252025723e */ /* 0x000fc600000010ff */
[----:B------:R-:W-:Y:S04]  /*6880*/  STG.E.U16 desc[UR8][R2.64+0x4], R21 ;  /* 0x0000041502007986 */ /* 0x000fe8000c101508 */
[----:B------:R0:W-:Y:S01]  /*6890*/  STG.E.U16 desc[UR8][R2.64+0x6], R15 ;  /* 0x0000060f02007986 */ /* 0x0001e2000c101508 */
[----:B------:R-:W-:Y:S02]  /*68a0*/  IADD3 R72, P0, R72, UR12, RZ ;  /* 0x0000000c48487c10 */ /* 0x000fe4000ff1e0ff */
[----:B------:R-:W-:Y:S01]  /*68b0*/  F2FP.BF16.F32.PACK_AB R83, R36, R83 ;  /* 0x000000532453723e */ /* 0x000fe200000010ff */
[----:B------:R-:W-:Y:S01]  /*68c0*/  STG.E.U16 desc[UR8][R12.64], R27 ;  /* 0x0000001b0c007986 */ /* 0x000fe2000c101508 */
[----:B------:R-:W-:Y:S02]  /*68d0*/  IADD3.X R73, R29, UR13, RZ, P0, !PT ;  /* 0x0000000d1d497c10 */ /* 0x000fe400087fe4ff */
[----:B0-----:R-:W-:-:S02]  /*68e0*/  PRMT R3, R31, 0x7632, R3 ;  /* 0x000076321f037816 */ /* 0x001fc40000000003 */
[----:B------:R-:W-:Y:S01]  /*68f0*/  PRMT R2, R35, 0x7632, R2 ;  /* 0x0000763223027816 */ /* 0x000fe20000000002 */
[----:B------:R-:W-:Y:S01]  /*6900*/  STG.E.U16 desc[UR8][R12.64+0x2], R16 ;  /* 0x000002100c007986 */ /* 0x000fe2000c101508 */
[----:B------:R-:W-:-:S03]  /*6910*/  F2FP.BF16.F32.PACK_AB R47, R34, R47 ;  /* 0x0000002f222f723e */ /* 0x000fc600000010ff */
[----:B------:R-:W-:Y:S04]  /*6920*/  STG.E.U16 desc[UR8][R12.64+0x4], R31 ;  /* 0x0000041f0c007986 */ /* 0x000fe8000c101508 */
[----:B------:R0:W-:Y:S01]  /*6930*/  STG.E.U16 desc[UR8][R12.64+0x6], R3 ;  /* 0x000006030c007986 */ /* 0x0001e2000c101508 */
[----:B------:R-:W-:Y:S02]  /*6940*/  F2FP.BF16.F32.PACK_AB R99, R38, R99 ;  /* 0x000000632663723e */ /* 0x000fe400000010ff */
[----:B------:R-:W-:Y:S01]  /*6950*/  F2FP.BF16.F32.PACK_AB R103, R76, R103 ;  /* 0x000000674c67723e */ /* 0x000fe200000010ff */
[----:B------:R1:W-:Y:S01]  /*6960*/  STG.E.U16 desc[UR8][R74.64+0x2], R2 ;  /* 0x000002024a007986 */ /* 0x0003e2000c101508 */
[----:B------:R-:W-:Y:S02]  /*6970*/  PRMT R36, R47, 0x7632, R36 ;  /* 0x000076322f247816 */ /* 0x000fe40000000024 */
[----:B0-----:R-:W-:-:S02]  /*6980*/  PRMT R13, R37, 0x7632, R13 ;  /* 0x00007632250d7816 */ /* 0x001fc4000000000d */
[----:B------:R-:W-:Y:S02]  /*6990*/  PRMT R3, R83, 0x7632, R3 ;  /* 0x0000763253037816 */ /* 0x000fe40000000003 */
[----:B-1----:R-:W-:Y:S01]  /*69a0*/  IADD3 R2, P0, R71, UR12, RZ ;  /* 0x0000000c47027c10 */ /* 0x002fe2000ff1e0ff */
[----:B------:R-:W-:Y:S01]  /*69b0*/  STG.E.U16 desc[UR8][R74.64], R35 ;  /* 0x000000234a007986 */ /* 0x000fe2000c101508 */
[----:B------:R-:W-:-:S03]  /*69c0*/  PRMT R12, R99, 0x7632, R12 ;  /* 0x00007632630c7816 */ /* 0x000fc6000000000c */
[----:B------:R-:W-:Y:S04]  /*69d0*/  STG.E.U16 desc[UR8][R74.64+0x4], R37 ;  /* 0x000004254a007986 */ /* 0x000fe8000c101508 */
[----:B------:R0:W-:Y:S04]  /*69e0*/  STG.E.U16 desc[UR8][R74.64+0x6], R13 ;  /* 0x0000060d4a007986 */ /* 0x0001e8000c101508 */
[----:B------:R1:W-:Y:S04]  /*69f0*/  STG.E.U16 desc[UR8][R72.64+0x6], R3 ;  /* 0x0000060348007986 */ /* 0x0003e8000c101508 */
[----:B------:R2:W-:Y:S01]  /*6a00*/  STG.E.U16 desc[UR8][R72.64], R47 ;  /* 0x0000002f48007986 */ /* 0x0005e2000c101508 */
[----:B0-----:R-:W-:-:S02]  /*6a10*/  PRMT R13, R103, 0x7632, R13 ;  /* 0x00007632670d7816 */ /* 0x001fc4000000000d */
[----:B-1----:R-:W-:Y:S01]  /*6a20*/  IADD3.X R3, R70, UR13, RZ, P0, !PT ;  /* 0x0000000d46037c10 */ /* 0x002fe200087fe4ff */
[----:B------:R2:W-:Y:S01]  /*6a30*/  STG.E.U16 desc[UR8][R72.64+0x2], R36 ;  /* 0x0000022448007986 */ /* 0x0005e2000c101508 */
[----:B------:R-:W-:-:S03]  /*6a40*/  ISETP.GE.U32.AND P0, PT, R0, UR10, PT ;  /* 0x0000000a00007c0c */ /* 0x000fc6000bf06070 */
[----:B------:R2:W-:Y:S04]  /*6a50*/  STG.E.U16 desc[UR8][R72.64+0x4], R83 ;  /* 0x0000045348007986 */ /* 0x0005e8000c101508 */
[----:B------:R2:W-:Y:S04]  /*6a60*/  STG.E.U16 desc[UR8][R2.64], R99 ;  /* 0x0000006302007986 */ /* 0x0005e8000c101508 */
[----:B------:R2:W-:Y:S04]  /*6a70*/  STG.E.U16 desc[UR8][R2.64+0x2], R12 ;  /* 0x0000020c02007986 */ /* 0x0005e8000c101508 */
[----:B------:R2:W-:Y:S04]  /*6a80*/  STG.E.U16 desc[UR8][R2.64+0x4], R103 ;  /* 0x0000046702007986 */ /* 0x0005e8000c101508 */
[----:B------:R2:W-:Y:S01]  /*6a90*/  STG.E.U16 desc[UR8][R2.64+0x6], R13 ;  /* 0x0000060d02007986 */ /* 0x0005e2000c101508 */
[----:B------:R-:W-:Y:S01]  /*6aa0*/  ISETP.GE.AND.EX P0, PT, R77, UR6, PT, P0 ;  /* 0x000000064d007c0c */ /* 0x000fe2000bf06300 */
[----:B------:R-:W-:Y:S01]  /*6ab0*/  ULOP3.LUT UR4, UR4, 0x1, URZ, 0x3c, !UPT ;  /* 0x0000000104047892 */ /* 0x000fe2000f8e3c3f */
[----:B------:R-:W-:-:S11]  /*6ac0*/  MOV R62, R0 ;  /* 0x00000000003e7202 */ /* 0x000fd60000000f00 */
[----:B--2---:R-:W-:Y:S05]  /*6ad0*/  @!P0 BRA `(.L_x_1080) ;  /* 0xffffff98008c8947 */ /* 0x004fea000383ffff */
.L_x_1067:
[C---:B------:R-:W-:Y:S02]  /*6ae0*/  LOP3.LUT R6, R48.reuse, 0x7, RZ, 0xc0, !PT ;  /* 0x0000000730067812 */ /* 0x040fe400078ec0ff */
[----:B------:R-:W-:-:S03]  /*6af0*/  LOP3.LUT R48, R48, 0x7fffff8, RZ, 0xc0, !PT ;  /* 0x07fffff830307812 */ /* 0x000fc600078ec0ff */
[----:B------:R-:W-:Y:S01]  /*6b00*/  IMAD R6, R6, 0x140, RZ ;  /* 0x0000014006067824 */ /* 0x000fe200078e02ff */
[----:B------:R-:W-:-:S04]  /*6b10*/  IADD3 R49, R48, R49, RZ ;  /* 0x0000003130317210 */ /* 0x000fc80007ffe0ff */
[----:B------:R-:W-:Y:S02]  /*6b20*/  LEA R18, R49, R6, 0x5 ;  /* 0x0000000631127211 */ /* 0x000fe400078e28ff */
[----:B------:R-:W-:-:S04]  /*6b30*/  IADD3 R6, R6, 0x140, RZ ;  /* 0x0000014006067810 */ /* 0x000fc80007ffe0ff */
        /* <DEDUP_REMOVED lines=12> */
[----:B------:R-:W-:Y:S02]  /*6c00*/  SEL R2, R2, 0xfffffffd, P0 ;  /* 0xfffffffd02027807 */ /* 0x000fe40000000000 */
[----:B------:R-:W-:Y:S02]  /*6c10*/  SEL R7, R7, 0xffffffff, P0 ;  /* 0xffffffff07077807 */ /* 0x000fe40000000000 */
[C---:B------:R-:W-:Y:S02]  /*6c20*/  SHF.L.U32 R3, R2.reuse, 0x3, RZ ;  /* 0x0000000302037819 */ /* 0x040fe400000006ff */
[----:B------:R-:W-:-:S02]  /*6c30*/  SHF.L.U64.HI R2, R2, 0x3, R7 ;  /* 0x0000000302027819 */ /* 0x000fc40000010207 */
[----:B------:R-:W-:Y:S02]  /*6c40*/  MOV R7, 0xffffffff ;  /* 0xffffffff00077802 */ /* 0x000fe40000000f00 */
[----:B------:R-:W-:Y:S02]  /*6c50*/  IADD3 R3, P0, P1, -R3, -0x9, -R4 ;  /* 0xfffffff703037810 */ /* 0x000fe4000791e904 */
[----:B------:R-:W-:Y:S02]  /*6c60*/  SHF.R.U32.HI R0, RZ, 0x4, R5 ;  /* 0x00000004ff007819 */ /* 0x000fe40000011605 */
[----:B------:R-:W-:Y:S02]  /*6c70*/  IADD3.X R2, ~R2, -0x1, R7, P0, P1 ;  /* 0xffffffff02027810 */ /* 0x000fe400007e2507 */
[----:B------:R-:W-:Y:S02]  /*6c80*/  SHF.L.U32 R14, R5, 0x1, RZ ;  /* 0x00000001050e7819 */ /* 0x000fe400000006ff */
[----:B------:R-:W-:Y:S01]  /*6c90*/  IADD3 R7, R0, 0x14, RZ ;  /* 0x0000001400077810 */ /* 0x000fe20007ffe0ff */
[----:B------:R-:W-:Y:S01]  /*6ca0*/  IMAD.WIDE.U32 R8, R2, -0x33333333, RZ ;  /* 0xcccccccd02087825 */ /* 0x000fe200078e00ff */
[----:B------:R-:W-:-:S02]  /*6cb0*/  LOP3.LUT R12, RZ, R0, RZ, 0x33, !PT ;  /* 0x00000000ff0c7212 */ /* 0x000fc400078e33ff */
[C---:B------:R-:W-:Y:S02]  /*6cc0*/  LOP3.LUT R14, R7.reuse, 0x1e, R14, 0x78, !PT ;  /* 0x0000001e070e7812 */ /* 0x040fe400078e780e */
[----:B------:R-:W-:Y:S01]  /*6cd0*/  VIMNMX.U32 R7, R7, 0x20, !PT ;  /* 0x0000002007077848 */ /* 0x000fe20007fe0000 */
[----:B------:R-:W-:Y:S01]  /*6ce0*/  IMAD.WIDE.U32 R10, P0, R3, -0x33333334, R8 ;  /* 0xcccccccc030a7825 */ /* 0x000fe20007800008 */
[----:B------:R-:W-:Y:S02]  /*6cf0*/  SHF.L.U32 R15, R5, 0x7, RZ ;  /* 0x00000007050f7819 */ /* 0x000fe400000006ff */
[----:B------:R-:W-:Y:S01]  /*6d00*/  IADD3 R7, R7, R12, RZ ;  /* 0x0000000c07077210 */ /* 0x000fe20007ffe0ff */
[----:B------:R-:W-:Y:S01]  /*6d10*/  IMAD.WIDE.U32 R8, R3, -0x33333333, RZ ;  /* 0xcccccccd03087825 */ /* 0x000fe200078e00ff */
[----:B------:R-:W-:Y:S02]  /*6d20*/  IADD3.X R13, RZ, RZ, RZ, P0, !PT ;  /* 0x000000ffff0d7210 */ /* 0x000fe400007fe4ff */
[----:B------:R-:W-:-:S02]  /*6d30*/  MOV R12, R11 ;  /* 0x0000000b000c7202 */ /* 0x000fc40000000f00 */
[----:B------:R-:W-:Y:S01]  /*6d40*/  IADD3 RZ, P1, R9, R10, RZ ;  /* 0x0000000a09ff7210 */ /* 0x000fe20007f3e0ff */
[----:B------:R-:W-:Y:S01]  /*6d50*/  IMAD.WIDE.U32 R10, R7, -0x33333333, RZ ;  /* 0xcccccccd070a7825 */ /* 0x000fe200078e00ff */
[----:B------:R-:W-:Y:S02]  /*6d60*/  SHF.L.U32 R8, R4, 0x1, RZ ;  /* 0x0000000104087819 */ /* 0x000fe400000006ff */
[----:B------:R-:W-:Y:S01]  /*6d70*/  LOP3.LUT R15, R15, 0x780, RZ, 0xc0, !PT ;  /* 0x000007800f0f7812 */ /* 0x000fe200078ec0ff */
[----:B------:R-:W-:Y:S01]  /*6d80*/  IMAD.WIDE.U32.X R12, R2, -0x33333334, R12, P1 ;  /* 0xcccccccc020c7825 */ /* 0x000fe200008e040c */
[----:B------:R-:W-:Y:S02]  /*6d90*/  ISETP.LT.U32.AND P0, PT, R16, 0x2, PT ;  /* 0x000000021000780c */ /* 0x000fe40003f01070 */
[----:B------:R-:W-:Y:S02]  /*6da0*/  LEA R9, R4, UR4, 0x7 ;  /* 0x0000000404097c11 */ /* 0x000fe4000f8e38ff */
[----:B------:R-:W-:-:S02]  /*6db0*/  LOP3.LUT R8, R8, 0x1f, R5, 0x78, !PT ;  /* 0x0000001f08087812 */ /* 0x000fc400078e7805 */
[----:B------:R-:W-:Y:S02]  /*6dc0*/  IADD3 R15, R15, UR4, RZ ;  /* 0x000000040f0f7c10 */ /* 0x000fe4000fffe0ff */
[----:B------:R-:W-:Y:S02]  /*6dd0*/  ISETP.LT.AND.EX P0, PT, R17, RZ, PT, P0 ;  /* 0x000000ff1100720c */ /* 0x000fe40003f01300 */
[----:B------:R-:W-:Y:S02]  /*6de0*/  SHF.R.U64 R19, R12, 0x3, R13 ;  /* 0x000000030c137819 */ /* 0x000fe4000000120d */
[----:B------:R-:W-:Y:S02]  /*6df0*/  LEA R8, R8, R9, 0x2 ;  /* 0x0000000908087211 */ /* 0x000fe400078e10ff */
[----:B------:R-:W-:Y:S02]  /*6e00*/  LEA.HI R20, R11, 0x1, RZ, 0x1c ;  /* 0x000000010b147811 */ /* 0x000fe400078fe0ff */
[----:B------:R-:W-:-:S02]  /*6e10*/  LEA R9, R14, R15, 0x2 ;  /* 0x0000000f0e097211 */ /* 0x000fc400078e10ff */
[----:B------:R-:W-:Y:S02]  /*6e20*/  SEL R11, R16, 0x2, P0 ;  /* 0x00000002100b7807 */ /* 0x000fe40000000000 */
[----:B------:R-:W-:Y:S02]  /*6e30*/  SEL R10, R17, RZ, P0 ;  /* 0x000000ff110a7207 */ /* 0x000fe40000000000 */
[C---:B------:R-:W-:Y:S02]  /*6e40*/  IADD3 R16, P0, R4.reuse, 0xa, RZ ;  /* 0x0000000a04107810 */ /* 0x040fe40007f1e0ff */
[C---:B------:R-:W-:Y:S02]  /*6e50*/  IADD3 R15, P1, R4.reuse, 0x14, RZ ;  /* 0x00000014040f7810 */ /* 0x040fe40007f3e0ff */
[----:B------:R-:W-:Y:S02]  /*6e60*/  IADD3 R35, P2, R4, 0x1e, RZ ;  /* 0x0000001e04237810 */ /* 0x000fe40007f5e0ff */
[----:B------:R-:W-:-:S02]  /*6e70*/  IADD3 R19, R19, 0x1, RZ ;  /* 0x0000000113137810 */ /* 0x000fc40007ffe0ff */
[----:B------:R-:W-:Y:S02]  /*6e80*/  SHF.L.U64.HI R10, R11, 0x3, R10 ;  /* 0x000000030b0a7819 */ /* 0x000fe4000001020a */
[C---:B------:R-:W-:Y:S02]  /*6e90*/  LOP3.LUT R17, R5.reuse, 0x1f, RZ, 0xc0, !PT ;  /* 0x0000001f05117812 */ /* 0x040fe400078ec0ff */
[----:B------:R-:W-:Y:S02]  /*6ea0*/  LOP3.LUT R36, R5, 0xf, RZ, 0xc0, !PT ;  /* 0x0000000f05247812 */ /* 0x000fe400078ec0ff */
[----:B------:R-:W-:Y:S02]  /*6eb0*/  IADD3 R14, R0, 0x3c, RZ ;  /* 0x0000003c000e7810 */ /* 0x000fe40007ffe0ff */
[----:B------:R-:W-:Y:S02]  /*6ec0*/  IADD3.X R13, RZ, RZ, RZ, P0, !PT ;  /* 0x000000ffff0d7210 */ /* 0x000fe400007fe4ff */
[----:B------:R-:W-:-:S02]  /*6ed0*/  IADD3.X R12, RZ, RZ, RZ, P1, !PT ;  /* 0x000000ffff0c7210 */ /* 0x000fc40000ffe4ff */
[----:B------:R-:W-:Y:S02]  /*6ee0*/  IADD3.X R34, RZ, RZ, RZ, P2, !PT ;  /* 0x000000ffff227210 */ /* 0x000fe400017fe4ff */
[----:B------:R-:W-:Y:S02]  /*6ef0*/  SHF.L.U32 R11, R11, 0x3, RZ ;  /* 0x000000030b0b7819 */ /* 0x000fe400000006ff */
[----:B------:R-:W-:Y:S02]  /*6f00*/  LOP3.LUT R20, R20, 0x3, RZ, 0xc0, !PT ;  /* 0x0000000314147812 */ /* 0x000fe400078ec0ff */
[----:B------:R-:W-:-:S07]  /*6f10*/  LOP3.LUT R19, R19, 0x3, RZ, 0xc0, !PT ;  /* 0x0000000313137812 */ /* 0x000fce00078ec0ff */
.L_x_1097:
[----:B------:R-:W-:Y:S01]  /*6f20*/  ISETP.GT.U32.AND P0, PT, R11, R4, PT ;  /* 0x000000040b00720c */ /* 0x000fe20003f04070 */
[----:B------:R-:W-:Y:S01]  /*6f30*/  BSSY B0, `(.L_x_1081) ;  /* 0x00000aa000007945 */ /* 0x000fe20003800000 */
[----:B0--3--:R-:W-:Y:S01]  /*6f40*/  HFMA2.MMA R21, -RZ, RZ, 0, 0 ;  /* 0x00000000ff157435 */ /* 0x009fe200000001ff */
[----:B-12---:R-:W-:Y:S02]  /*6f50*/  MOV R26, RZ ;  /* 0x000000ff001a7202 */ /* 0x006fe40000000f00 */
        /* <DEDUP_REMOVED lines=38> */
.L_x_1084:
[----:B------:R-:W-:Y:S05]  /*71c0*/  BSYNC B1 ;  /* 0x0000000000017941 */ /* 0x000fea0003800000 */
.L_x_1083:
[----:B------:R-:W-:Y:S05]  /*71d0*/  @!P0 BRA `(.L_x_1082) ;  /* 0x0000000400fc8947 */ /* 0x000fea0003800000 */
[----:B------:R-:W-:Y:S01]  /*71e0*/  IADD3 R24, P2, -R62, R11, RZ ;  /* 0x0000000b3e187210 */ /* 0x000fe20007f5e1ff */
[C---:B------:R-:W-:Y:S01]  /*71f0*/  IMAD R25, R63.reuse, 0x1400, RZ ;  /* 0x000014003f197824 */ /* 0x040fe200078e02ff */
[C---:B------:R-:W-:Y:S01]  /*7200*/  SHF.L.U64.HI R23, R22.reuse, 0x1, R23 ;  /* 0x0000000116177819 */ /* 0x040fe20000010217 */
[----:B------:R-:W-:Y:S01]  /*7210*/  ULDC.64 UR6, c[0x0][0x260] ;  /* 0x0000980000067ab9 */ /* 0x000fe20000000a00 */
[----:B------:R-:W-:Y:S01]  /*7220*/  SHF.L.U32 R22, R22, 0x1, RZ ;  /* 0x0000000116167819 */ /* 0x000fe200000006ff */
[----:B------:R-:W-:Y:S01]  /*7230*/  BSSY B1, `(.L_x_1085) ;  /* 0x0000046000017945 */ /* 0x000fe20003800000 */
[----:B------:R-:W-:Y:S02]  /*7240*/  ISETP.GT.U32.AND P1, PT, R24, 0x78, PT ;  /* 0x000000781800780c */ /* 0x000fe40003f24070 */
[----:B------:R-:W-:Y:S01]  /*7250*/  IADD3.X R27, ~R63, R10, RZ, P2, !PT ;  /* 0x0000000a3f1b7210 */ /* 0x000fe200017fe5ff */
[----:B------:R-:W-:-:S03]  /*7260*/  IMAD.WIDE.U32 R22, R62, 0x1400, R22 ;  /* 0x000014003e167825 */ /* 0x000fc600078e0016 */
[----:B------:R-:W-:Y:S02]  /*7270*/  ISETP.GT.AND.EX P1, PT, R27, RZ, PT, P1 ;  /* 0x000000ff1b00720c */ /* 0x000fe40003f24310 */
        /* <DEDUP_REMOVED lines=10> */
.L_x_1087:
        /* <DEDUP_REMOVED lines=55> */
.L_x_1086:
[----:B------:R-:W-:Y:S05]  /*7690*/  BSYNC B1 ;  /* 0x0000000000017941 */ /* 0x000fea0003800000 */
.L_x_1085:
        /* <DEDUP_REMOVED lines=35> */
.L_x_1089:
[----:B------:R-:W-:Y:S05]  /*78d0*/  BSYNC B1 ;  /* 0x0000000000017941 */ /* 0x000fea0003800000 */
.L_x_1088:
        /* <DEDUP_REMOVED lines=15> */
.L_x_1082:
[----:B------:R-:W-:Y:S05]  /*79d0*/  BSYNC B0 ;  /* 0x0000000000007941 */ /* 0x000fea0003800000 */
.L_x_1081:
        /* <DEDUP_REMOVED lines=10> */
[----:B------:R-:W-:-:S12]  /*7a80*/  UMOV UR5, 0xffff ;  /* 0x0000ffff00057882 */ /* 0x000fd80000000000 */
[----:B------:R-:W-:Y:S02]  /*7a90*/  @!P0 SHF.R.U32.HI R0, RZ, 0x4, R5 ;  /* 0x00000004ff008819 */ /* 0x000fe40000011605 */
[C---:B------:R-:W-:Y:S02]  /*7aa0*/  @!P0 SHF.L.U32 R21, R36.reuse, 0x1, RZ ;  /* 0x0000000124158819 */ /* 0x040fe400000006ff */
[----:B------:R-:W-:Y:S02]  /*7ab0*/  @!P0 LEA R23, R36, UR4, 0x7 ;  /* 0x0000000424178c11 */ /* 0x000fe4000f8e38ff */
[----:B------:R-:W-:Y:S01]  /*7ac0*/  @!P0 LOP3.LUT R22, R0, R21, RZ, 0x3c, !PT ;  /* 0x0000001500168212 */ /* 0x000fe200078e3cff */
[----:B------:R-:W-:-:S03]  /*7ad0*/  HFMA2.MMA R21, -RZ, RZ, 0, 0 ;  /* 0x00000000ff157435 */ /* 0x000fc600000001ff */
[----:B------:R-:W-:Y:S02]  /*7ae0*/  @!P0 LEA R23, R22, R23, 0x2 ;  /* 0x0000001716178211 */ /* 0x000fe400078e10ff */
[----:B------:R-:W-:-:S05]  /*7af0*/  MOV R22, RZ ;  /* 0x000000ff00167202 */ /* 0x000fca0000000f00 */
        /* <DEDUP_REMOVED lines=10> */
[----:B------:R-:W-:-:S02]  /*7ba0*/  MOV R31, 0xffff ;  /* 0x0000ffff001f7802 */ /* 0x000fc40000000f00 */
        /* <DEDUP_REMOVED lines=15> */
.L_x_1106:
        /* <DEDUP_REMOVED lines=14> */
[----:B------:R-:W-:Y:S01]  /*7d80*/  HFMA2.MMA R21, -RZ, RZ, 0, 0 ;  /* 0x00000000ff157435 */ /* 0x000fe200000001ff */
[----:B0-----:R-:W-:Y:S01]  /*7d90*/  MOV R26, RZ ;  /* 0x000000ff001a7202 */ /* 0x001fe20000000f00 */
[----:B------:R-:W-:-:S05]  /*7da0*/  UMOV UR5, 0xffff ;  /* 0x0000ffff00057882 */ /* 0x000fca0000000000 */
[----:B------:R0:W1:Y:S04]  /*7db0*/  @!P0 LDS R26, [R9+0x500] ;  /* 0x00050000091a8984 */ /* 0x0000680000000800 */
[----:B------:R0:W2:Y:S01]  /*7dc0*/  @!P0 LDS R21, [R9] ;  /* 0x0000000009158984 */ /* 0x0000a20000000800 */
[----:B------:R-:W-:Y:S05]  /*7dd0*/  BRA.DIV UR5, `(.L_x_1094) ;  /* 0x00000012057c7947 */ /* 0x000fea000b800000 */
[----:B------:R-:W-:Y:S02]  /*7de0*/  MOV R32, 0xffff ;  /* 0x0000ffff00207802 */ /* 0x000fe40000000f00 */
[----:B------:R-:W-:Y:S02]  /*7df0*/  MOV R31, 0xffff ;  /* 0x0000ffff001f7802 */ /* 0x000fe40000000f00 */
[----:B------:R-:W-:Y:S01]  /*7e00*/  MOV R33, 0xffff ;  /* 0x0000ffff00217802 */ /* 0x000fe20000000f00 */
[----:B--2---:R-:W2:Y:S01]  /*7e10*/  SHFL.BFLY PT, R28, R21, 0x8, 0x101f ;  /* 0x0d101f00151c7f89 */ /* 0x004ea200000e0000 */
[----:B------:R-:W-:Y:S02]  /*7e20*/  MOV R38, 0xffff ;  /* 0x0000ffff00267802 */ /* 0x000fe40000000f00 */
[----:B------:R-:W-:Y:S01]  /*7e30*/  MOV R40, 0xffff ;  /* 0x0000ffff00287802 */ /* 0x000fe20000000f00 */
[----:B-1----:R-:W1:Y:S01]  /*7e40*/  SHFL.BFLY PT, R27, R26, 0x8, 0x101f ;  /* 0x0d101f001a1b7f89 */ /* 0x002e6200000e0000 */
[----:B------:R-:W-:-:S02]  /*7e50*/  MOV R37, 0xffff ;  /* 0x0000ffff00257802 */ /* 0x000fc40000000f00 */
[----:B------:R-:W-:Y:S01]  /*7e60*/  MOV R39, 0xffff ;  /* 0x0000ffff00277802 */ /* 0x000fe20000000f00 */
[----:B--2---:R-:W-:Y:S01]  /*7e70*/  FADD.FTZ R28, R28, R21 ;  /* 0x000000151c1c7221 */ /* 0x004fe20000010000 */
[----:B-1----:R-:W-:-:S04]  /*7e80*/  FADD.FTZ R27, R27, R26 ;  /* 0x0000001a1b1b7221 */ /* 0x002fc80000010000 */
        /* <DEDUP_REMOVED lines=12> */
.L_x_1116:
[----:B---3--:R-:W-:Y:S01]  /*7f50*/  FADD.FTZ R26, R21, R26 ;  /* 0x0000001a151a7221 */ /* 0x008fe20000010000 */
        /* <DEDUP_REMOVED lines=11> */
[----:B------:R-:W-:Y:S01]  /*8010*/  @!P0 LOP3.LUT R26, R21, R26, RZ, 0x3c, !PT ;  /* 0x0000001a151a8212 */ /* 0x000fe200078e3cff */
[----:B------:R-:W-:-:S03]  /*8020*/  HFMA2.MMA R21, -RZ, RZ, 0, 0 ;  /* 0x00000000ff157435 */ /* 0x000fc600000001ff */
[----:B------:R-:W-:Y:S02]  /*8030*/  @!P0 LEA R27, R26, R27, 0x2 ;  /* 0x0000001b1a1b8211 */ /* 0x000fe400078e10ff */
[----:B------:R-:W-:-:S05]  /*8040*/  MOV R26, RZ ;  /* 0x000000ff001a7202 */ /* 0x000fca0000000f00 */
[----:B------:R1:W2:Y:S04]  /*8050*/  @!P0 LDS R21, [R27] ;  /* 0x000000001b158984 */ /* 0x0002a80000000800 */
[----:B------:R1:W3:Y:S01]  /*8060*/  @!P0 LDS R26, [R27+0x500] ;  /* 0x000500001b1a8984 */ /* 0x0002e20000000800 */
[----:B------:R-:W-:Y:S05]  /*8070*/  BRA.DIV UR5, `(.L_x_1095) ;  /* 0x0000001205c07947 */ /* 0x000fea000b800000 */
[----:B------:R-:W-:Y:S02]  /*8080*/  MOV R32, 0xffff ;  /* 0x0000ffff00207802 */ /* 0x000fe40000000f00 */
[----:B------:R-:W-:Y:S02]  /*8090*/  MOV R31, 0xffff ;  /* 0x0000ffff001f7802 */ /* 0x000fe40000000f00 */
[----:B------:R-:W-:Y:S01]  /*80a0*/  MOV R33, 0xffff ;  /* 0x0000ffff00217802 */ /* 0x000fe20000000f00 */
[----:B--2---:R-:W2:Y:S01]  /*80b0*/  SHFL.BFLY PT, R28, R21, 0x8, 0x101f ;  /* 0x0d101f00151c7f89 */ /* 0x004ea200000e0000 */
[----:B------:R-:W-:Y:S02]  /*80c0*/  MOV R38, 0xffff ;  /* 0x0000ffff00267802 */ /* 0x000fe40000000f00 */
[----:B------:R-:W-:Y:S01]  /*80d0*/  MOV R40, 0xffff ;  /* 0x0000ffff00287802 */ /* 0x000fe20000000f00 */
[----:B-1-3--:R-:W1:Y:S01]  /*80e0*/  SHFL.BFLY PT, R27, R26, 0x8, 0x101f ;  /* 0x0d101f001a1b7f89 */ /* 0x00ae6200000e0000 */
        /* <DEDUP_REMOVED lines=16> */
.L_x_1126:
[----:B---3--:R-:W-:Y:S01]  /*81f0*/  FADD.FTZ R26, R21, R26 ;  /* 0x0000001a151a7221 */ /* 0x008fe20000010000 */
[----:B------:R-:W-:-:S04]  /*8200*/  @!P1 F2FP.BF16.F32.PACK_AB R21, RZ, R31 ;  /* 0x0000001fff15923e */ /* 0x000fc800000010ff */
[----:B------:R-:W-:Y:S02]  /*8210*/  PRMT R27, R21, 0x7610, R27 ;  /* 0x00007610151b7816 */ /* 0x000fe4000000001b */
[----:B------:R-:W-:Y:S02]  /*8220*/  @!P1 F2FP.BF16.F32.PACK_AB R26, RZ, R26 ;  /* 0x0000001aff1a923e */ /* 0x000fe400000010ff */
[----:B------:R-:W-:Y:S01]  /*8230*/  MOV R21, R14 ;  /* 0x0000000e00157202 */ /* 0x000fe20000000f00 */
[----:B------:R2:W-:Y:S04]  /*8240*/  @!P1 STG.E.U16 desc[UR8][R22.64+0x50], R27 ;  /* 0x0000501b16009986 */ /* 0x0005e8000c101508 */
[----:B------:R2:W-:Y:S02]  /*8250*/  @!P1 STG.E.U16 desc[UR8][R24.64+0x50], R26 ;  /* 0x0000501a18009986 */ /* 0x0005e4000c101508 */
.L_x_1092:
[----:B------:R-:W-:Y:S05]  /*8260*/  BSYNC B0 ;  /* 0x0000000000007941 */ /* 0x000fea0003800000 */
.L_x_1091:
[----:B------:R-:W-:-:S13]  /*8270*/  ISETP.GE.U32.AND P0, PT, R7, 0x3c, PT ;  /* 0x0000003c0700780c */ /* 0x000fda0003f06070 */
[----:B------:R-:W-:Y:S05]  /*8280*/  @!P0 BRA `(.L_x_1090) ;  /* 0x0000000800608947 */ /* 0x000fea0003800000 */
[----:B------:R-:W-:Y:S01]  /*8290*/  ISETP.GT.U32.AND P0, PT, R36, 0x9, PT ;  /* 0x000000092400780c */ /* 0x000fe20003f04070 */
[----:B------:R-:W-:-:S12]  /*82a0*/  UMOV UR5, 0xffff ;  /* 0x0000ffff00057882 */ /* 0x000fd80000000000 */
[C---:B012---:R-:W-:Y:S02]  /*82b0*/  @!P0 SHF.L.U32 R22, R36.reuse, 0x1, RZ ;  /* 0x0000000124168819 */ /* 0x047fe400000006ff */
[----:B------:R-:W-:Y:S02]  /*82c0*/  @!P0 LEA R24, R36, UR4, 0x7 ;  /* 0x0000000424188c11 */ /* 0x000fe4000f8e38ff */
[----:B------:R-:W-:-:S04]  /*82d0*/  @!P0 LOP3.LUT R23, R21, R22, RZ, 0x3c, !PT ;  /* 0x0000001615178212 */ /* 0x000fc800078e3cff */
[----:B------:R-:W-:Y:S02]  /*82e0*/  @!P0 LEA R24, R23, R24, 0x2 ;  /* 0x0000001817188211 */ /* 0x000fe400078e10ff */
[----:B------:R-:W-:-:S06]  /*82f0*/  CS2R R22, SRZ ;  /* 0x0000000000167805 */ /* 0x000fcc000001ff00 */
[----:B------:R0:W1:Y:S04]  /*8300*/  @!P0 LDS R22, [R24] ;  /* 0x0000000018168984 */ /* 0x0000680000000800 */
[----:B------:R0:W2:Y:S01]  /*8310*/  @!P0 LDS R23, [R24+0x500] ;  /* 0x0005000018178984 */ /* 0x0000a20000000800 */
[----:B------:R-:W-:Y:S05]  /*8320*/  BRA.DIV UR5, `(.L_x_1096) ;  /* 0x0000001605007947 */ /* 0x000fea000b800000 */
[C---:B------:R-:W-:Y:S02]  /*8330*/  @!P0 SHF.L.U32 R25, R36.reuse, 0x1, RZ ;  /* 0x0000000124198819 */ /* 0x040fe400000006ff */
[----:B------:R-:W-:Y:S02]  /*8340*/  CS2R R30, SRZ ;  /* 0x00000000001e7805 */ /* 0x000fe4000001ff00 */
[C---:B0-----:R-:W-:Y:S02]  /*8350*/  @!P0 IADD3 R24, R21.reuse, 0x28, RZ ;  /* 0x0000002815188810 */ /* 0x041fe40007ffe0ff */
[----:B------:R-:W-:Y:S02]  /*8360*/  @!P0 SHF.L.U32 R27, R36, 0x1, RZ ;  /* 0x00000001241b8819 */ /* 0x000fe400000006ff */
[----:B------:R-:W-:Y:S02]  /*8370*/  @!P0 IADD3 R26, R21, 0x14, RZ ;  /* 0x00000014151a8810 */ /* 0x000fe40007ffe0ff */
[----:B------:R-:W-:-:S02]  /*8380*/  @!P0 LOP3.LUT R24, R24, R25, RZ, 0x3c, !PT ;  /* 0x0000001918188212 */ /* 0x000fc400078e3cff */
[----:B------:R-:W-:Y:S02]  /*8390*/  @!P0 LEA R37, R36, UR4, 0x7 ;  /* 0x0000000424258c11 */ /* 0x000fe4000f8e38ff */
[----:B------:R-:W-:Y:S02]  /*83a0*/  @!P0 LOP3.LUT R26, R26, R27, RZ, 0x3c, !PT ;  /* 0x0000001b1a1a8212 */ /* 0x000fe400078e3cff */
[----:B------:R-:W-:Y:S02]  /*83b0*/  @!P0 LEA R29, R36, UR4, 0x7 ;  /* 0x00000004241d8c11 */ /* 0x000fe4000f8e38ff */
[----:B------:R-:W-:Y:S01]  /*83c0*/  @!P0 LEA R24, R24, R37, 0x2 ;  /* 0x0000002518188211 */ /* 0x000fe200078e10ff */
[----:B------:R-:W-:Y:S01]  /*83d0*/  HFMA2.MMA R37, -RZ, RZ, 0, 0 ;  /* 0x00000000ff257435 */ /* 0x000fe200000001ff */
[----:B------:R-:W-:Y:S02]  /*83e0*/  @!P0 LEA R26, R26, R29, 0x2 ;  /* 0x0000001d1a1a8211 */ /* 0x000fe400078e10ff */
[----:B------:R-:W-:Y:S01]  /*83f0*/  @!P0 IADD3 R41, R21, 0x3c, RZ ;  /* 0x0000003c15298810 */ /* 0x000fe20007ffe0ff */
[----:B------:R-:W0:Y:S01]  /*8400*/  @!P0 LDS R25, [R24] ;  /* 0x0000000018198984 */ /* 0x000e220000000800 */
[----:B------:R-:W-:-:S02]  /*8410*/  @!P0 SHF.L.U32 R42, R36, 0x1, RZ ;  /* 0x00000001242a8819 */ /* 0x000fc400000006ff */
[----:B------:R-:W-:Y:S01]  /*8420*/  @!P0 LEA R44, R36, UR4, 0x7 ;  /* 0x00000004242c8c11 */ /* 0x000fe2000f8e38ff */
[----:B------:R-:W3:Y:S01]  /*8430*/  @!P0 LDS R29, [R26+0x500] ;  /* 0x000500001a1d8984 */ /* 0x000ee20000000800 */
[----:B------:R-:W-:Y:S02]  /*8440*/  @!P0 LOP3.LUT R41, R41, R42, RZ, 0x3c, !PT ;  /* 0x0000002a29298212 */ /* 0x000fe400078e3cff */
[----:B------:R-:W-:Y:S01]  /*8450*/  MOV R27, 0xffff ;  /* 0x0000ffff001b7802 */ /* 0x000fe20000000f00 */
[----:B------:R4:W5:Y:S01]  /*8460*/  @!P0 LDS R28, [R26] ;  /* 0x000000001a1c8984 */ /* 0x0009620000000800 */
[----:B------:R-:W-:Y:S02]  /*8470*/  @!P0 LEA R41, R41, R44, 0x2 ;  /* 0x0000002c29298211 */ /* 0x000fe400078e10ff */
[----:B------:R-:W-:Y:S01]  /*8480*/  MOV R38, RZ ;  /* 0x000000ff00267202 */ /* 0x000fe20000000f00 */
[----:B------:R-:W-:Y:S01]  /*8490*/  @!P0 LDS R39, [R24+0x500] ;  /* 0x0005000018278984 */ /* 0x000fe20000000800 */
[----:B------:R-:W-:-:S02]  /*84a0*/  MOV R45, 0xffff ;  /* 0x0000ffff002d7802 */ /* 0x000fc40000000f00 */
[----:B------:R-:W-:Y:S01]  /*84b0*/  MOV R46, 0xffff ;  /* 0x0000ffff002e7802 */ /* 0x000fe20000000f00 */
[----:B------:R-:W-:Y:S01]  /*84c0*/  @!P0 LDS R44, [R41+0x500] ;  /* 0x00050000292c8984 */ /* 0x000fe20000000800 */
[----:B----4-:R-:W-:Y:S02]  /*84d0*/  MOV R26, 0xffff ;  /* 0x0000ffff001a7802 */ /* 0x010fe40000000f00 */
[----:B------:R-:W-:Y:S01]  /*84e0*/  MOV R42, RZ ;  /* 0x000000ff002a7202 */ /* 0x000fe20000000f00 */
[----:B------:R4:W-:Y:S01]  /*84f0*/  @!P0 LDS R43, [R41] ;  /* 0x00000000292b8984 */ /* 0x0009e20000000800 */
[----:B------:R-:W-:Y:S02]  /*8500*/  MOV R48, 0xffff ;  /* 0x0000ffff00307802 */ /* 0x000fe40000000f00 */
[----:B------:R-:W-:Y:S01]  /*8510*/  MOV R47, 0xffff ;  /* 0x0000ffff002f7802 */ /* 0x000fe20000000f00 */
[----:B--2---:R-:W2:Y:S01]  /*8520*/  SHFL.BFLY PT, R24, R23, 0x8, 0x101f ;  /* 0x0d101f0017187f89 */ /* 0x004ea200000e0000 */
[----:B------:R-:W-:Y:S01]  /*8530*/  IADD3 R21, R21, R18, RZ ;  /* 0x0000001215157210 */ /* 0x000fe20007ffe0ff */
[----:B----4-:R-:W-:Y:S01]  /*8540*/  HFMA2.MMA R41, -RZ, RZ, 0, 0 ;  /* 0x00000000ff297435 */ /* 0x010fe200000001ff */
[----:B0-----:R-:W-:-:S02]  /*8550*/  @!P0 MOV R37, R25 ;  /* 0x0000001900258202 */ /* 0x001fc40000000f00 */
[----:B-1----:R-:W0:Y:S01]  /*8560*/  SHFL.BFLY PT, R25, R22, 0x8, 0x101f ;  /* 0x0d101f0016197f89 */ /* 0x002e2200000e0000 */
[----:B---3--:R-:W-:Y:S02]  /*8570*/  @!P0 MOV R31, R29 ;  /* 0x0000001d001f8202 */ /* 0x008fe40000000f00 */
[----:B------:R-:W-:Y:S01]  /*8580*/  MOV R29, 0xffff ;  /* 0x0000ffff001d7802 */ /* 0x000fe20000000f00 */
[----:B------:R-:W1:Y:S01]  /*8590*/  SHFL.BFLY PT, R40, R37, 0x8, 0x101f ;  /* 0x0d101f0025287f89 */ /* 0x000e6200000e0000 */
[----:B-----5:R-:W-:Y:S01]  /*85a0*/  @!P0 MOV R30, R28 ;  /* 0x0000001c001e8202 */ /* 0x020fe20000000f00 */
[----:B--2---:R-:W-:Y:S01]  /*85b0*/  FADD.FTZ R24, R24, R23 ;  /* 0x0000001718187221 */ /* 0x004fe20000010000 */
[----:B------:R-:W-:Y:S02]  /*85c0*/  MOV R28, 0xffff ;  /* 0x0000ffff001c7802 */ /* 0x000fe40000000f00 */
[----:B------:R-:W-:Y:S01]  /*85d0*/  @!P0 MOV R38, R39 ;  /* 0x0000002700268202 */ /* 0x000fe20000000f00 */
[----:B------:R-:W2:Y:S01]  /*85e0*/  SHFL.BFLY PT, R33, R30, 0x8, 0x101f ;  /* 0x0d101f001e217f89 */ /* 0x000ea200000e0000 */
[----:B------:R-:W-:-:S03]  /*85f0*/  @!P0 MOV R42, R44 ;  /* 0x0000002c002a8202 */ /* 0x000fc60000000f00 */
[----:B------:R-:W3:Y:S01]  /*8600*/  SHFL.BFLY PT, R32, R31, 0x8, 0x101f ;  /* 0x0d101f001f207f89 */ /* 0x000ee200000e0000 */
[----:B------:R-:W-:Y:S02]  /*8610*/  MOV R44, 0xffff ;  /* 0x0000ffff002c7802 */ /* 0x000fe40000000f00 */
[----:B------:R-:W-:Y:S01]  /*8620*/  @!P0 MOV R41, R43 ;  /* 0x0000002b00298202 */ /* 0x000fe20000000f00 */
[----:B------:R-:W4:Y:S01]  /*8630*/  SHFL.BFLY PT, R39, R38, 0x8, 0x101f ;  /* 0x0d101f0026277f89 */ /* 0x000f2200000e0000 */
[----:B------:R-:W-:-:S03]  /*8640*/  ISETP.NE.AND P0, PT, R36, RZ, PT ;  /* 0x000000ff2400720c */ /* 0x000fc60003f05270 */
[----:B------:R-:W5:Y:S01]  /*8650*/  SHFL.BFLY PT, R23, R24, 0x4, 0x101f ;  /* 0x0c901f0018177f89 */ /* 0x000f6200000e0000 */
[----:B0-----:R-:W-:-:S03]  /*8660*/  FADD.FTZ R25, R25, R22 ;  /* 0x0000001619197221 */ /* 0x001fc60000010000 */
[----:B------:R-:W0:Y:S01]  /*8670*/  SHFL.BFLY PT, R46, R41, 0x8, 0x101f ;  /* 0x0d101f00292e7f89 */ /* 0x000e2200000e0000 */
[----:B-1----:R-:W-:-:S03]  /*8680*/  FADD.FTZ R40, R40, R37 ;  /* 0x0000002528287221 */ /* 0x002fc60000010000 */
[----:B------:R-:W1:Y:S01]  /*8690*/  SHFL.BFLY PT, R22, R25, 0x4, 0x101f ;  /* 0x0c901f0019167f89 */ /* 0x000e6200000e0000 */
[----:B--2---:R-:W-:-:S03]  /*86a0*/  FADD.FTZ R33, R33, R30 ;  /* 0x0000001e21217221 */ /* 0x004fc60000010000 */
[----:B------:R-:W2:Y:S01]  /*86b0*/  SHFL.BFLY PT, R37, R40, 0x4, 0x101f ;  /* 0x0c901f0028257f89 */ /* 0x000ea200000e0000 */
[----:B---3--:R-:W-:-:S03]  /*86c0*/  FADD.FTZ R32, R32, R31 ;  /* 0x0000001f20207221 */ /* 0x008fc60000010000 */
[----:B------:R-:W3:Y:S01]  /*86d0*/  SHFL.BFLY PT, R30, R33, 0x4, 0x101f ;  /* 0x0c901f00211e7f89 */ /* 0x000ee200000e0000 */
[----:B----4-:R-:W-:-:S03]  /*86e0*/  FADD.FTZ R39, R39, R38 ;  /* 0x0000002627277221 */ /* 0x010fc60000010000 */
[----:B------:R-:W4:Y:S01]  /*86f0*/  SHFL.BFLY PT, R31, R32, 0x4, 0x101f ;  /* 0x0c901f00201f7f89 */ /* 0x000f2200000e0000 */
[----:B-----5:R-:W-:-:S03]  /*8700*/  FADD.FTZ R23, R24, R23 ;  /* 0x0000001718177221 */ /* 0x020fc60000010000 */
[----:B------:R-:W5:Y:S01]  /*8710*/  SHFL.BFLY PT, R38, R39, 0x4, 0x101f ;  /* 0x0c901f0027267f89 */ /* 0x000f6200000e0000 */
[----:B------:R-:W-:Y:S01]  /*8720*/  MOV R24, 0xffff ;  /* 0x0000ffff00187802 */ /* 0x000fe20000000f00 */
[----:B0-----:R-:W-:Y:S02]  /*8730*/  FADD.FTZ R46, R46, R41 ;  /* 0x000000292e2e7221 */ /* 0x001fe40000010000 */
[----:B------:R-:W0:Y:S01]  /*8740*/  SHFL.BFLY PT, R43, R42, 0x8, 0x101f ;  /* 0x0d101f002a2b7f89 */ /* 0x000e2200000e0000 */
[----:B------:R-:W-:Y:S01]  /*8750*/  MOV R41, 0xffff ;  /* 0x0000ffff00297802 */ /* 0x000fe20000000f00 */
[----:B-1----:R-:W-:Y:S01]  /*8760*/  FADD.FTZ R22, R25, R22 ;  /* 0x0000001619167221 */ /* 0x002fe20000010000 */
[----:B------:R-:W-:Y:S01]  /*8770*/  MOV R25, 0xffff ;  /* 0x0000ffff00197802 */ /* 0x000fe20000000f00 */
[----:B------:R-:W1:Y:S01]  /*8780*/  SHFL.BFLY PT, R24, R23, 0x2, 0x101f ;  /* 0x0c501f0017187f89 */ /* 0x000e6200000e0000 */
[----:B--2---:R-:W-:-:S03]  /*8790*/  FADD.FTZ R37, R40, R37 ;  /* 0x0000002528257221 */ /* 0x004fc60000010000 */
[----:B------:R-:W2:Y:S01]  /*87a0*/  SHFL.BFLY PT, R41, R46, 0x4, 0x101f ;  /* 0x0c901f002e297f89 */ /* 0x000ea200000e0000 */
[----:B---3--:R-:W-:-:S03]  /*87b0*/  FADD.FTZ R30, R33, R30 ;  /* 0x0000001e211e7221 */ /* 0x008fc60000010000 */
[----:B------:R-:W3:Y:S01]  /*87c0*/  SHFL.BFLY PT, R25, R22, 0x2, 0x101f ;  /* 0x0c501f0016197f89 */ /* 0x000ee200000e0000 */
[----:B----4-:R-:W-:-:S03]  /*87d0*/  FADD.FTZ R31, R32, R31 ;  /* 0x0000001f201f7221 */ /* 0x010fc60000010000 */
[----:B------:R-:W4:Y:S01]  /*87e0*/  SHFL.BFLY PT, R33, R30, 0x2, 0x101f ;  /* 0x0c501f001e217f89 */ /* 0x000f2200000e0000 */
[----:B-----5:R-:W-:Y:S01]  /*87f0*/  FADD.FTZ R38, R39, R38 ;  /* 0x0000002627267221 */ /* 0x020fe20000010000 */
[----:B------:R-:W-:Y:S02]  /*8800*/  MOV R39, 0xffff ;  /* 0x0000ffff00277802 */ /* 0x000fe40000000f00 */
[----:B------:R-:W5:Y:S01]  /*8810*/  SHFL.BFLY PT, R32, R31, 0x2, 0x101f ;  /* 0x0c501f001f207f89 */ /* 0x000f6200000e0000 */
[----:B0-----:R-:W-:Y:S01]  /*8820*/  FADD.FTZ R43, R43, R42 ;  /* 0x0000002a2b2b7221 */ /* 0x001fe20000010000 */
[----:B------:R-:W-:Y:S02]  /*8830*/  MOV R42, 0xffff ;  /* 0x0000ffff002a7802 */ /* 0x000fe40000000f00 */
[----:B------:R-:W0:Y:S01]  /*8840*/  SHFL.BFLY PT, R40, R37, 0x2, 0x101f ;  /* 0x0c501f0025287f89 */ /* 0x000e2200000e0000 */
[----:B-1----:R-:W-:-:S03]  /*8850*/  FADD.FTZ R27, R23, R24 ;  /* 0x00000018171b7221 */ /* 0x002fc60000010000 */
[----:B------:R-:W1:Y:S01]  /*8860*/  SHFL.BFLY PT, R39, R38, 0x2, 0x101f ;  /* 0x0c501f0026277f89 */ /* 0x000e6200000e0000 */
[----:B--2---:R-:W-:-:S03]  /*8870*/  FADD.FTZ R41, R46, R41 ;  /* 0x000000292e297221 */ /* 0x004fc60000010000 */
[----:B------:R-:W2:Y:S01]  /*8880*/  SHFL.BFLY PT, R42, R43, 0x4, 0x101f ;  /* 0x0c901f002b2a7f89 */ /* 0x000ea200000e0000 */
[----:B---3--:R-:W-:-:S03]  /*8890*/  FADD.FTZ R26, R22, R25 ;  /* 0x00000019161a7221 */ /* 0x008fc60000010000 */
[----:B------:R-:W3:Y:S01]  /*88a0*/  SHFL.BFLY PT, R28, R27, 0x1, 0x101f ;  /* 0x0c301f001b1c7f89 */ /* 0x000ee200000e0000 */
[----:B------:R-:W3:Y:S01]  /*88b0*/  LDC.64 R22, c[0x0][0x218] ;  /* 0x00008600ff167b82 */ /* 0x000ee20000000a00 */
[----:B----4-:R-:W-:Y:S02]  /*88c0*/  FADD.FTZ R33, R30, R33 ;  /* 0x000000211e217221 */ /* 0x010fe40000010000 */
[----:B------:R-:W4:Y:S01]  /*88d0*/  SHFL.BFLY PT, R29, R26, 0x1, 0x101f ;  /* 0x0c301f001a1d7f89 */ /* 0x000f2200000e0000 */
[----:B------:R-:W-:Y:S01]  /*88e0*/  MOV R30, 0xffff ;  /* 0x0000ffff001e7802 */ /* 0x000fe20000000f00 */
[----:B-----5:R-:W-:Y:S01]  /*88f0*/  FADD.FTZ R32, R31, R32 ;  /* 0x000000201f207221 */ /* 0x020fe20000010000 */
[----:B------:R-:W-:Y:S02]  /*8900*/  MOV R31, 0xffff ;  /* 0x0000ffff001f7802 */ /* 0x000fe40000000f00 */
[----:B------:R-:W5:Y:S02]  /*8910*/  LDC.64 R24, c[0x0][0x220] ;  /* 0x00008800ff187b82 */ /* 0x000f640000000a00 */
[----:B------:R-:W5:Y:S01]  /*8920*/  SHFL.BFLY PT, R30, R33, 0x1, 0x101f ;  /* 0x0c301f00211e7f89 */ /* 0x000f6200000e0000 */
[----:B0-----:R-:W-:Y:S01]  /*8930*/  FADD.FTZ R40, R37, R40 ;  /* 0x0000002825287221 */ /* 0x001fe20000010000 */
[----:B------:R-:W-:-:S02]  /*8940*/  MOV R37, 0xffff ;  /* 0x0000ffff00257802 */ /* 0x000fc40000000f00 */
[----:B------:R-:W0:Y:S01]  /*8950*/  SHFL.BFLY PT, R31, R32, 0x1, 0x101f ;  /* 0x0c301f00201f7f89 */ /* 0x000e2200000e0000 */
[----:B-1----:R-:W-:Y:S01]  /*8960*/  FADD.FTZ R38, R38, R39 ;  /* 0x0000002726267221 */ /* 0x002fe20000010000 */
[----:B------:R-:W-:Y:S02]  /*8970*/  MOV R39, 0xffff ;  /* 0x0000ffff00277802 */ /* 0x000fe40000000f00 */
[----:B------:R-:W1:Y:S01]  /*8980*/  SHFL.BFLY PT, R37, R40, 0x1, 0x101f ;  /* 0x0c301f0028257f89 */ /* 0x000e6200000e0000 */
[----:B--2---:R-:W-:Y:S01]  /*8990*/  FADD.FTZ R42, R43, R42 ;  /* 0x0000002a2b2a7221 */ /* 0x004fe20000010000 */
[----:B------:R-:W-:Y:S02]  /*89a0*/  MOV R43, 0xffff ;  /* 0x0000ffff002b7802 */ /* 0x000fe40000000f00 */
[----:B------:R-:W2:Y:S01]  /*89b0*/  SHFL.BFLY PT, R39, R38, 0x1, 0x101f ;  /* 0x0c301f0026277f89 */ /* 0x000ea200000e0000 */
        /* <DEDUP_REMOVED lines=11> */
[----:B0-----:R-:W-:Y:S01]  /*8a70*/  FADD.FTZ R26, R32, R31 ;  /* 0x0000001f201a7221 */ /* 0x001fe20000010000 */
[----:B------:R-:W-:Y:S02]  /*8a80*/  @!P0 F2FP.BF16.F32.PACK_AB R21, RZ, R21 ;  /* 0x00000015ff15823e */ /* 0x000fe400000010ff */
[----:B------:R-:W-:Y:S01]  /*8a90*/  MOV R30, 0xffff ;  /* 0x0000ffff001e7802 */ /* 0x000fe20000000f00 */
[----:B-1----:R-:W-:Y:S01]  /*8aa0*/  FADD.FTZ R27, R40, R37 ;  /* 0x00000025281b7221 */ /* 0x002fe20000010000 */
[----:B------:R0:W-:Y:S01]  /*8ab0*/  @!P0 STG.E.U16 desc[UR8][R22.64], R29 ;  /* 0x0000001d16008986 */ /* 0x0001e2000c101508 */
[----:B------:R-:W-:Y:S01]  /*8ac0*/  @!P0 F2FP.BF16.F32.PACK_AB R26, RZ, R26 ;  /* 0x0000001aff1a823e */ /* 0x000fe200000010ff */
[----:B--2---:R-:W-:-:S02]  /*8ad0*/  FADD.FTZ R28, R38, R39 ;  /* 0x00000027261c7221 */ /* 0x004fc40000010000 */
[----:B------:R-:W-:Y:S01]  /*8ae0*/  @!P0 F2FP.BF16.F32.PACK_AB R27, RZ, R27 ;  /* 0x0000001bff1b823e */ /* 0x000fe200000010ff */
[----:B------:R-:W-:Y:S01]  /*8af0*/  @!P0 STG.E.U16 desc[UR8][R24.64], R45 ;  /* 0x0000002d18008986 */ /* 0x000fe2000c101508 */
[----:B---3--:R-:W-:Y:S01]  /*8b00*/  FADD.FTZ R41, R41, R44 ;  /* 0x0000002c29297221 */ /* 0x008fe20000010000 */
[----:B------:R-:W-:Y:S01]  /*8b10*/  @!P0 F2FP.BF16.F32.PACK_AB R28, RZ, R28 ;  /* 0x0000001cff1c823e */ /* 0x000fe200000010ff */
[----:B----4-:R-:W-:Y:S01]  /*8b20*/  FADD.FTZ R42, R42, R43 ;  /* 0x0000002b2a2a7221 */ /* 0x010fe20000010000 */
[----:B0-----:R-:W-:Y:S02]  /*8b30*/  PRMT R29, R21, 0x7610, R29 ;  /* 0x00007610151d7816 */ /* 0x001fe4000000001d */
        /* <DEDUP_REMOVED lines=8> */
.L_x_1160:
[----:B-12---:R-:W-:Y:S01]  /*8bc0*/  FADD.FTZ R26, R42, R21 ;  /* 0x000000152a1a7221 */ /* 0x006fe20000010000 */
[----:B------:R-:W-:-:S04]  /*8bd0*/  @!P0 F2FP.BF16.F32.PACK_AB R21, RZ, R30 ;  /* 0x0000001eff15823e */ /* 0x000fc800000010ff */
[----:B------:R-:W-:Y:S01]  /*8be0*/  @!P0 F2FP.BF16.F32.PACK_AB R26, RZ, R26 ;  /* 0x0000001aff1a823e */ /* 0x000fe200000010ff */
[----:B------:R3:W-:Y:S04]  /*8bf0*/  @!P0 STG.E.U16 desc[UR8][R22.64+0x78], R21 ;  /* 0x0000781516008986 */ /* 0x0007e8000c101508 */
[----:B------:R3:W-:Y:S02]  /*8c00*/  @!P0 STG.E.U16 desc[UR8][R24.64+0x78], R26 ;  /* 0x0000781a18008986 */ /* 0x0007e4000c101508 */
.L_x_1090:
[----:B------:R-:W-:Y:S05]  /*8c10*/  WARPSYNC.ALL ;  /* 0x0000000000007948 */ /* 0x000fea0003800000 */
[----:B------:R-:W-:Y:S01]  /*8c20*/  IADD3 R18, R18, 0x200, RZ ;  /* 0x0000020012127810 */ /* 0x000fe20007ffe0ff */
[----:B------:R-:W-:Y:S03]  /*8c30*/  BAR.SYNC.DEFER_BLOCKING 0x0 ;  /* 0x0000000000007b1d */ /* 0x000fe60000010000 */
[----:B------:R-:W-:-:S13]  /*8c40*/  ISETP.GE.AND P0, PT, R18, R6, PT ;  /* 0x000000061200720c */ /* 0x000fda0003f06270 */
[----:B------:R-:W-:Y:S05]  /*8c50*/  @!P0 BRA `(.L_x_1097) ;  /* 0xffffffe000b08947 */ /* 0x000fea000383ffff */
[----:B------:R-:W-:Y:S05]  /*8c60*/  EXIT ;  /* 0x000000000000794d */ /* 0x000fea0003800000 */
.L_x_1093:
[----:B-1----:R-:W-:Y:S02]  /*8c70*/  MOV R48, R21 ;  /* 0x0000001500307202 */ /* 0x002fe40000000f00 */
[----:B------:R-:W-:Y:S02]  /*8c80*/  MOV R49, 0x8 ;  /* 0x0000000800317802 */ /* 0x000fe40000000f00 */
[----:B------:R-:W-:Y:S02]  /*8c90*/  MOV R50, 0x101f ;  /* 0x0000101f00327802 */ /* 0x000fe40000000f00 */
[----:B------:R-:W-:-:S07]  /*8ca0*/  MOV R47, 0xffff ;  /* 0x0000ffff002f7802 */ /* 0x000fce0000000f00 */
[----:B0-2---:R-:W-:Y:S05]  /*8cb0*/  WARPSYNC.COLLECTIVE R47, `(.L_x_1098) ;  /* 0x000000002f087348 */ /* 0x005fea0003c00000 */
[----:B------:R1:W3:Y:S02]  /*8cc0*/  SHFL.BFLY P2, R45, R48, R49, R50 ;  /* 0x0c000031302d7389 */ /* 0x0002e40000040032 */
[----:B0123--:R-:W-:Y:S01]  /*8cd0*/  ENDCOLLECTIVE ;  /* 0x000000000000791b */ /* 0x00ffe20003800000 */
.L_x_1098:
[----:B------:R-:W-:Y:S02]  /*8ce0*/  MOV R48, R22 ;  /* 0x0000001600307202 */ /* 0x000fe40000000f00 */
[----:B------:R-:W-:-:S07]  /*8cf0*/  MOV R24, R45 ;  /* 0x0000002d00187202 */ /* 0x000fce0000000f00 */
[----:B------:R-:W-:Y:S05]  /*8d00*/  WARPSYNC.COLLECTIVE R47, `(.L_x_1099) ;  /* 0x000000002f087348 */ /* 0x000fea0003c00000 */
[----:B------:R0:W1:Y:S02]  /*8d10*/  SHFL.BFLY P2, R45, R48, R49, R50 ;  /* 0x0c000031302d7389 */ /* 0x0000640000040032 */
[----:B01----:R-:W-:Y:S01]  /*8d20*/  ENDCOLLECTIVE ;  /* 0x000000000000791b */ /* 0x003fe20003800000 */
.L_x_1099:
[----:B------:R-:W-:-:S05]  /*8d30*/  FADD.FTZ R24, R24, R21 ;  /* 0x0000001518187221 */ /* 0x000fca0000010000 */
[----:B------:R-:W-:Y:S02]  /*8d40*/  MOV R48, R24 ;  /* 0x0000001800307202 */ /* 0x000fe40000000f00 */
[----:B------:R-:W-:Y:S02]  /*8d50*/  MOV R49, 0x4 ;  /* 0x0000000400317802 */ /* 0x000fe40000000f00 */
[----:B------:R-:W-:-:S07]  /*8d60*/  MOV R23, R45 ;  /* 0x0000002d00177202 */ /* 0x000fce0000000f00 */
[----:B------:R-:W-:Y:S05]  /*8d70*/  WARPSYNC.COLLECTIVE R47, `(.L_x_1100) ;  /* 0x000000002f087348 */ /* 0x000fea0003c00000 */
[----:B------:R0:W1:Y:S02]  /*8d80*/  SHFL.BFLY P2, R45, R48, R49, R50 ;  /* 0x0c000031302d7389 */ /* 0x0000640000040032 */
[----:B01----:R-:W-:Y:S01]  /*8d90*/  ENDCOLLECTIVE ;  /* 0x000000000000791b */ /* 0x003fe20003800000 */
.L_x_1100:
[----:B------:R-:W-:-:S05]  /*8da0*/  FADD.FTZ R23, R23, R22 ;  /* 0x0000001617177221 */ /* 0x000fca0000010000 */
[----:B------:R-:W-:Y:S02]  /*8db0*/  MOV R48, R23 ;  /* 0x0000001700307202 */ /* 0x000fe40000000f00 */
[----:B------:R-:W-:-:S07]  /*8dc0*/  MOV R25, R45 ;  /* 0x0000002d00197202 */ /* 0x000fce0000000f00 */
[----:B------:R-:W-:Y:S05]  /*8dd0*/  WARPSYNC.COLLECTIVE R47, `(.L_x_1101) ;  /* 0x000000002f087348 */ /* 0x000fea0003c00000 */
[----:B------:R0:W1:Y:S02]  /*8de0*/  SHFL.BFLY P2, R45, R48, R49, R50 ;  /* 0x0c000031302d7389 */ /* 0x0000640000040032 */
[----:B01----:R-:W-:Y:S01]  /*8df0*/  ENDCOLLECTIVE ;  /* 0x000000000000791b */ /* 0x003fe20003800000 */
.L_x_1101:
[----:B------:R-:W-:-:S05]  /*8e00*/  FADD.FTZ R25, R24, R25 ;  /* 0x0000001918197221 */ /* 0x000fca0000010000 */
[----:B------:R-:W-:Y:S02]  /*8e10*/  MOV R48, R25 ;  /* 0x0000001900307202 */ /* 0x000fe40000000f00 */
[----:B------:R-:W-:Y:S02]  /*8e20*/  MOV R49, 0x2 ;  /* 0x0000000200317802 */ /* 0x000fe40000000f00 */
[----:B------:R-:W-:-:S07]  /*8e30*/  MOV R26, R45 ;  /* 0x0000002d001a7202 */ /* 0x000fce0000000f00 */
[----:B------:R-:W-:Y:S05]  /*8e40*/  WARPSYNC.COLLECTIVE R47, `(.L_x_1102) ;  /* 0x000000002f087348 */ /* 0x000fea0003c00000 */
[----:B------:R0:W1:Y:S02]  /*8e50*/  SHFL.BFLY P2, R45, R48, R49, R50 ;  /* 0x0c000031302d7389 */ /* 0x0000640000040032 */
[----:B01----:R-:W-:Y:S01]  /*8e60*/  ENDCOLLECTIVE ;  /* 0x000000000000791b */ /* 0x003fe20003800000 */
.L_x_1102:
[----:B------:R-:W-:-:S05]  /*8e70*/  FADD.FTZ R26, R23, R26 ;  /* 0x0000001a171a7221 */ /* 0x000fca0000010000 */
[----:B------:R-:W-:Y:S02]  /*8e80*/  MOV R48, R26 ;  /* 0x0000001a00307202 */ /* 0x000fe40000000f00 */
[----:B------:R-:W-:-:S07]  /*8e90*/  MOV R28, R45 ;  /* 0x0000002d001c7202 */ /* 0x000fce0000000f00 */
[----:B------:R-:W-:Y:S05]  /*8ea0*/  WARPSYNC.COLLECTIVE R47, `(.L_x_1103) ;  /* 0x000000002f087348 */ /* 0x000fea0003c00000 */
[----:B------:R0:W1:Y:S02]  /*8eb0*/  SHFL.BFLY P2, R45, R48, R49, R50 ;  /* 0x0c000031302d7389 */ /* 0x0000640000040032 */
[----:B01----:R-:W-:Y:S01]  /*8ec0*/  ENDCOLLECTIVE ;  /* 0x000000000000791b */ /* 0x003fe20003800000 */
.L_x_1103:
[----:B------:R-:W-:-:S05]  /*8ed0*/  FADD.FTZ R28, R25, R28 ;  /* 0x0000001c191c7221 */ /* 0x000fca0000010000 */
[----:B------:R-:W-:Y:S02]  /*8ee0*/  MOV R48, R28 ;  /* 0x0000001c00307202 */ /* 0x000fe40000000f00 */
[----:B------:R-:W-:Y:S02]  /*8ef0*/  MOV R49, 0x1 ;  /* 0x0000000100317802 */ /* 0x000fe40000000f00 */
[----:B------:R-:W-:-:S07]  /*8f00*/  MOV R21, R45 ;  /* 0x0000002d00157202 */ /* 0x000fce0000000f00 */
[----:B------:R-:W-:Y:S05]  /*8f10*/  WARPSYNC.COLLECTIVE R47, `(.L_x_1104) ;  /* 0x000000002f087348 */ /* 0x000fea0003c00000 */
[----:B------:R0:W1:Y:S02]  /*8f20*/  SHFL.BFLY P2, R45, R48, R49, R50 ;  /* 0x0c000031302d7389 */ /* 0x0000640000040032 */
[----:B01----:R-:W-:Y:S01]  /*8f30*/  ENDCOLLECTIVE ;  /* 0x000000000000791b */ /* 0x003fe20003800000 */
.L_x_1104:
[----:B------:R-:W-:-:S05]  /*8f40*/  FADD.FTZ R21, R26, R21 ;  /* 0x000000151a157221 */ /* 0x000fca0000010000 */
[----:B------:R-:W-:Y:S02]  /*8f50*/  MOV R48, R21 ;  /* 0x0000001500307202 */ /* 0x000fe40000000f00 */
[----:B------:R-:W-:-:S07]  /*8f60*/  MOV R27, R45 ;  /* 0x0000002d001b7202 */ /* 0x000fce0000000f00 */
[----:B------:R-:W-:Y:S05]  /*8f70*/  WARPSYNC.COLLECTIVE R47, `(.L_x_1105) ;  /* 0x000000002f087348 */ /* 0x000fea0003c00000 */
[----:B------:R0:W1:Y:S02]  /*8f80*/  SHFL.BFLY P2, R45, R48, R49, R50 ;  /* 0x0c000031302d7389 */ /* 0x0000640000040032 */
[----:B01----:R-:W-:Y:S01]  /*8f90*/  ENDCOLLECTIVE ;  /* 0x000000000000791b */ /* 0x003fe20003800000 */
.L_x_1105:
[----:B------:R-:W-:Y:S01]  /*8fa0*/  FADD.FTZ R27, R28, R27 ;  /* 0x0000001b1c1b7221 */ /* 0x000fe20000010000 */
[----:B------:R-:W-:Y:S01]  /*8fb0*/  MOV R30, R45 ;  /* 0x0000002d001e7202 */ /* 0x000fe20000000f00 */
[----:B------:R-:W-:Y:S06]  /*8fc0*/  BRA `(.L_x_1106) ;  /* 0xffffffec00347947 */ /* 0x000fec000383ffff */
.L_x_1094:
[----:B------:R-:W-:Y:S01]  /*8fd0*/  BSSY B1, `(.L_x_1107) ;  /* 0x0000008000017945 */ /* 0x000fe20003800000 */
[----:B--2---:R-:W-:Y:S02]  /*8fe0*/  MOV R48, R21 ;  /* 0x0000001500307202 */ /* 0x004fe40000000f00 */
[----:B------:R-:W-:Y:S02]  /*8ff0*/  MOV R49, 0x8 ;  /* 0x0000000800317802 */ /* 0x000fe40000000f00 */
[----:B------:R-:W-:Y:S02]  /*9000*/  MOV R50, 0x101f ;  /* 0x0000101f00327802 */ /* 0x000fe40000000f00 */
[----:B------:R-:W-:-:S07]  /*9010*/  MOV R47, 0xffff ;  /* 0x0000ffff002f7802 */ /* 0x000fce0000000f00 */
[----:B01----:R-:W-:Y:S05]  /*9020*/  WARPSYNC.COLLECTIVE R47, `(.L_x_1108) ;  /* 0x000000002f087348 */ /* 0x003fea0003c00000 */
[----:B------:R2:W3:Y:S02]  /*9030*/  SHFL.BFLY P2, R45, R48, R49, R50 ;  /* 0x0c000031302d7389 */ /* 0x0004e40000040032 */
[----:B0123--:R-:W-:Y:S01]  /*9040*/  ENDCOLLECTIVE ;  /* 0x000000000000791b */ /* 0x00ffe20003800000 */
.L_x_1108:
[----:B------:R-:W-:Y:S05]  /*9050*/  BSYNC B1 ;  /* 0x0000000000017941 */ /* 0x000fea0003800000 */
.L_x_1107:
        /* <DEDUP_REMOVED lines=8> */
.L_x_1109:
[----:B------:R-:W-:Y:S01]  /*90e0*/  FADD.FTZ R28, R28, R21 ;  /* 0x000000151c1c7221 */ /* 0x000fe20000010000 */
[----:B------:R-:W-:-:S04]  /*90f0*/  HFMA2.MMA R49, -RZ, RZ, 0, 2.384185791015625e-07 ;  /* 0x00000004ff317435 */ /* 0x000fc800000001ff */
[----:B------:R-:W-:Y:S02]  /*9100*/  MOV R48, R28 ;  /* 0x0000001c00307202 */ /* 0x000fe40000000f00 */
[----:B------:R-:W-:-:S07]  /*9110*/  MOV R27, R45 ;  /* 0x0000002d001b7202 */ /* 0x000fce0000000f00 */
[----:B------:R-:W-:Y:S05]  /*9120*/  WARPSYNC.COLLECTIVE R47, `(.L_x_1110) ;  /* 0x000000002f087348 */ /* 0x000fea0003c00000 */
[----:B------:R0:W1:Y:S02]  /*9130*/  SHFL.BFLY P2, R45, R48, R49, R50 ;  /* 0x0c000031302d7389 */ /* 0x0000640000040032 */
[----:B01----:R-:W-:Y:S01]  /*9140*/  ENDCOLLECTIVE ;  /* 0x000000000000791b */ /* 0x003fe20003800000 */
.L_x_1110:
[----:B------:R-:W-:-:S05]  /*9150*/  FADD.FTZ R27, R27, R26 ;  /* 0x0000001a1b1b7221 */ /* 0x000fca0000010000 */
[----:B------:R-:W-:Y:S02]  /*9160*/  MOV R48, R27 ;  /* 0x0000001b00307202 */ /* 0x000fe40000000f00 */
[----:B------:R-:W-:-:S07]  /*9170*/  MOV R29, R45 ;  /* 0x0000002d001d7202 */ /* 0x000fce0000000f00 */
[----:B------:R-:W-:Y:S05]  /*9180*/  WARPSYNC.COLLECTIVE R47, `(.L_x_1111) ;  /* 0x000000002f087348 */ /* 0x000fea0003c00000 */
[----:B------:R0:W1:Y:S02]  /*9190*/  SHFL.BFLY P2, R45, R48, R49, R50 ;  /* 0x0c000031302d7389 */ /* 0x0000640000040032 */
[----:B01----:R-:W-:Y:S01]  /*91a0*/  ENDCOLLECTIVE ;  /* 0x000000000000791b */ /* 0x003fe20003800000 */
.L_x_1111:
[----:B------:R-:W-:Y:S01]  /*91b0*/  FADD.FTZ R29, R28, R29 ;  /* 0x0000001d1c1d7221 */ /* 0x000fe20000010000 */
[----:B------:R-:W-:-:S04]  /*91c0*/  HFMA2.MMA R49, -RZ, RZ, 0, 1.1920928955078125e-07 ;  /* 0x00000002ff317435 */ /* 0x000fc800000001ff */
[----:B------:R-:W-:Y:S02]  /*91d0*/  MOV R48, R29 ;  /* 0x0000001d00307202 */ /* 0x000fe40000000f00 */
[----:B------:R-:W-:-:S07]  /*91e0*/  MOV R30, R45 ;  /* 0x0000002d001e7202 */ /* 0x000fce0000000f00 */
[----:B------:R-:W-:Y:S05]  /*91f0*/  WARPSYNC.COLLECTIVE R47, `(.L_x_1112) ;  /* 0x000000002f087348 */ /* 0x000fea0003c00000 */
[----:B------:R0:W1:Y:S02]  /*9200*/  SHFL.BFLY P2, R45, R48, R49, R50 ;  /* 0x0c000031302d7389 */ /* 0x0000640000040032 */
[----:B01----:R-:W-:Y:S01]  /*9210*/  ENDCOLLECTIVE ;  /* 0x000000000000791b */ /* 0x003fe20003800000 */
.L_x_1112:
[----:B------:R-:W-:-:S05]  /*9220*/  FADD.FTZ R30, R27, R30 ;  /* 0x0000001e1b1e7221 */ /* 0x000fca0000010000 */
[----:B------:R-:W-:Y:S02]  /*9230*/  MOV R48, R30 ;  /* 0x0000001e00307202 */ /* 0x000fe40000000f00 */
[----:B------:R-:W-:-:S07]  /*9240*/  MOV R32, R45 ;  /* 0x0000002d00207202 */ /* 0x000fce0000000f00 */
[----:B------:R-:W-:Y:S05]  /*9250*/  WARPSYNC.COLLECTIVE R47, `(.L_x_1113) ;  /* 0x000000002f087348 */ /* 0x000fea0003c00000 */
[----:B------:R0:W1:Y:S02]  /*9260*/  SHFL.BFLY P2, R45, R48, R49, R50 ;  /* 0x0c000031302d7389 */ /* 0x0000640000040032 */
[----:B01----:R-:W-:Y:S01]  /*9270*/  ENDCOLLECTIVE ;  /* 0x000000000000791b */ /* 0x003fe20003800000 */
.L_x_1113:
[----:B------:R-:W-:Y:S01]  /*9280*/  FADD.FTZ R32, R29, R32 ;  /* 0x000000201d207221 */ /* 0x000fe20000010000 */
[----:B------:R-:W-:-:S04]  /*9290*/  HFMA2.MMA R49, -RZ, RZ, 0, 5.9604644775390625e-08 ;  /* 0x00000001ff317435 */ /* 0x000fc800000001ff */
[----:B------:R-:W-:Y:S02]  /*92a0*/  MOV R48, R32 ;  /* 0x0000002000307202 */ /* 0x000fe40000000f00 */
[----:B------:R-:W-:-:S07]  /*92b0*/  MOV R21, R45 ;  /* 0x0000002d00157202 */ /* 0x000fce0000000f00 */
[----:B------:R-:W-:Y:S05]  /*92c0*/  WARPSYNC.COLLECTIVE R47, `(.L_x_1114) ;  /* 0x000000002f087348 */ /* 0x000fea0003c00000 */
[----:B------:R0:W1:Y:S02]  /*92d0*/  SHFL.BFLY P2, R45, R48, R49, R50 ;  /* 0x0c000031302d7389 */ /* 0x0000640000040032 */
[----:B01----:R-:W-:Y:S01]  /*92e0*/  ENDCOLLECTIVE ;  /* 0x000000000000791b */ /* 0x003fe20003800000 */
.L_x_1114:
[----:B------:R-:W-:-:S05]  /*92f0*/  FADD.FTZ R21, R30, R21 ;  /* 0x000000151e157221 */ /* 0x000fca0000010000 */
[----:B------:R-:W-:Y:S02]  /*9300*/  MOV R48, R21 ;  /* 0x0000001500307202 */ /* 0x000fe40000000f00 */
[----:B------:R-:W-:-:S07]  /*9310*/  MOV R31, R45 ;  /* 0x0000002d001f7202 */ /* 0x000fce0000000f00 */
[----:B------:R-:W-:Y:S05]  /*9320*/  WARPSYNC.COLLECTIVE R47, `(.L_x_1115) ;  /* 0x000000002f087348 */ /* 0x000fea0003c00000 */
[----:B------:R0:W1:Y:S02]  /*9330*/  SHFL.BFLY P2, R45, R48, R49, R50 ;  /* 0x0c000031302d7389 */ /* 0x0000640000040032 */
[----:B01----:R-:W-:Y:S01]  /*9340*/  ENDCOLLECTIVE ;  /* 0x000000000000791b */ /* 0x003fe20003800000 */
.L_x_1115:
[----:B------:R-:W-:Y:S01]  /*9350*/  FADD.FTZ R31, R32, R31 ;  /* 0x0000001f201f7221 */ /* 0x000fe20000010000 */
[----:B------:R-:W-:Y:S01]  /*9360*/  MOV R26, R45 ;  /* 0x0000002d001a7202 */ /* 0x000fe20000000f00 */
[----:B------:R-:W-:Y:S06]  /*9370*/  BRA `(.L_x_1116) ;  /* 0xffffffe800f47947 */ /* 0x000fec000383ffff */
.L_x_1095:
[----:B------:R-:W-:Y:S01]  /*9380*/  BSSY B1, `(.L_x_1117) ;  /* 0x0000008000017945 */ /* 0x000fe20003800000 */
[----:B--2---:R-:W-:Y:S02]  /*9390*/  MOV R48, R21 ;  /* 0x0000001500307202 */ /* 0x004fe40000000f00 */
[----:B------:R-:W-:Y:S02]  /*93a0*/  MOV R49, 0x8 ;  /* 0x0000000800317802 */ /* 0x000fe40000000f00 */
[----:B------:R-:W-:Y:S02]  /*93b0*/  MOV R50, 0x101f ;  /* 0x0000101f00327802 */ /* 0x000fe40000000f00 */
[----:B------:R-:W-:-:S07]  /*93c0*/  MOV R47, 0xffff ;  /* 0x0000ffff002f7802 */ /* 0x000fce0000000f00 */
[----:B01-3--:R-:W-:Y:S05]  /*93d0*/  WARPSYNC.COLLECTIVE R47, `(.L_x_1118) ;  /* 0x000000002f087348 */ /* 0x00bfea0003c00000 */
[----:B------:R2:W4:Y:S02]  /*93e0*/  SHFL.BFLY P2, R45, R48, R49, R50 ;  /* 0x0c000031302d7389 */ /* 0x0005240000040032 */
[----:B01234-:R-:W-:Y:S01]  /*93f0*/  ENDCOLLECTIVE ;  /* 0x000000000000791b */ /* 0x01ffe20003800000 */
.L_x_1118:
[----:B------:R-:W-:Y:S05]  /*9400*/  BSYNC B1 ;  /* 0x0000000000017941 */ /* 0x000fea0003800000 */
.L_x_1117:
        /* <DEDUP_REMOVED lines=8> */
.L_x_1119:
[----:B------:R-:W-:Y:S01]  /*9490*/  FADD.FTZ R28, R28, R21 ;  /* 0x000000151c1c7221 */ /* 0x000fe20000010000 */
[----:B------:R-:W-:-:S04]  /*94a0*/  HFMA2.MMA R49, -RZ, RZ, 0, 2.384185791015625e-07 ;  /* 0x00000004ff317435 */ /* 0x000fc800000001ff */
[----:B------:R-:W-:Y:S02]  /*94b0*/  MOV R48, R28 ;  /* 0x0000001c00307202 */ /* 0x000fe40000000f00 */
[----:B------:R-:W-:-:S07]  /*94c0*/  MOV R27, R45 ;  /* 0x0000002d001b7202 */ /* 0x000fce0000000f00 */
[----:B------:R-:W-:Y:S05]  /*94d0*/  WARPSYNC.COLLECTIVE R47, `(.L_x_1120) ;  /* 0x000000002f087348 */ /* 0x000fea0003c00000 */
[----:B------:R0:W1:Y:S02]  /*94e0*/  SHFL.BFLY P2, R45, R48, R49, R50 ;  /* 0x0c000031302d7389 */ /* 0x0000640000040032 */
[----:B01----:R-:W-:Y:S01]  /*94f0*/  ENDCOLLECTIVE ;  /* 0x000000000000791b */ /* 0x003fe20003800000 */
.L_x_1120:
[----:B------:R-:W-:-:S05]  /*9500*/  FADD.FTZ R27, R27, R26 ;  /* 0x0000001a1b1b7221 */ /* 0x000fca0000010000 */
[----:B------:R-:W-:Y:S02]  /*9510*/  MOV R48, R27 ;  /* 0x0000001b00307202 */ /* 0x000fe40000000f00 */
[----:B------:R-:W-:-:S07]  /*9520*/  MOV R29, R45 ;  /* 0x0000002d001d7202 */ /* 0x000fce0000000f00 */
[----:B------:R-:W-:Y:S05]  /*9530*/  WARPSYNC.COLLECTIVE R47, `(.L_x_1121) ;  /* 0x000000002f087348 */ /* 0x000fea0003c00000 */
[----:B------:R0:W1:Y:S02]  /*9540*/  SHFL.BFLY P2, R45, R48, R49, R50 ;  /* 0x0c000031302d7389 */ /* 0x0000640000040032 */
[----:B01----:R-:W-:Y:S01]  /*9550*/  ENDCOLLECTIVE ;  /* 0x000000000000791b */ /* 0x003fe20003800000 */
.L_x_1121:
[----:B------:R-:W-:Y:S01]  /*9560*/  FADD.FTZ R29, R28, R29 ;  /* 0x0000001d1c1d7221 */ /* 0x000fe20000010000 */
[----:B------:R-:W-:-:S04]  /*9570*/  HFMA2.MMA R49, -RZ, RZ, 0, 1.1920928955078125e-07 ;  /* 0x00000002ff317435 */ /* 0x000fc800000001ff */
[----:B------:R-:W-:Y:S02]  /*9580*/  MOV R48, R29 ;  /* 0x0000001d00307202 */ /* 0x000fe40000000f00 */
[----:B------:R-:W-:-:S07]  /*9590*/  MOV R30, R45 ;  /* 0x0000002d001e7202 */ /* 0x000fce0000000f00 */
[----:B------:R-:W-:Y:S05]  /*95a0*/  WARPSYNC.COLLECTIVE R47, `(.L_x_1122) ;  /* 0x000000002f087348 */ /* 0x000fea0003c00000 */
[----:B------:R0:W1:Y:S02]  /*95b0*/  SHFL.BFLY P2, R45, R48, R49, R50 ;  /* 0x0c000031302d7389 */ /* 0x0000640000040032 */
[----:B01----:R-:W-:Y:S01]  /*95c0*/  ENDCOLLECTIVE ;  /* 0x000000000000791b */ /* 0x003fe20003800000 */
.L_x_1122:
[----:B------:R-:W-:-:S05]  /*95d0*/  FADD.FTZ R30, R27, R30 ;  /* 0x0000001e1b1e7221 */ /* 0x000fca0000010000 */
[----:B------:R-:W-:Y:S02]  /*95e0*/  MOV R48, R30 ;  /* 0x0000001e00307202 */ /* 0x000fe40000000f00 */
[----:B------:R-:W-:-:S07]  /*95f0*/  MOV R32, R45 ;  /* 0x0000002d00207202 */ /* 0x000fce0000000f00 */
[----:B------:R-:W-:Y:S05]  /*9600*/  WARPSYNC.COLLECTIVE R47, `(.L_x_1123) ;  /* 0x000000002f087348 */ /* 0x000fea0003c00000 */
[----:B------:R0:W1:Y:S02]  /*9610*/  SHFL.BFLY P2, R45, R48, R49, R50 ;  /* 0x0c000031302d7389 */ /* 0x0000640000040032 */
[----:B01----:R-:W-:Y:S01]  /*9620*/  ENDCOLLECTIVE ;  /* 0x000000000000791b */ /* 0x003fe20003800000 */
.L_x_1123:
[----:B------:R-:W-:Y:S01]  /*9630*/  FADD.FTZ R32, R29, R32 ;  /* 0x000000201d207221 */ /* 0x000fe20000010000 */
[----:B------:R-:W-:-:S04]  /*9640*/  HFMA2.MMA R49, -RZ, RZ, 0, 5.9604644775390625e-08 ;  /* 0x00000001ff317435 */ /* 0x000fc800000001ff */
[----:B------:R-:W-:Y:S02]  /*9650*/  MOV R48, R32 ;  /* 0x0000002000307202 */ /* 0x000fe40000000f00 */
[----:B------:R-:W-:-:S07]  /*9660*/  MOV R21, R45 ;  /* 0x0000002d00157202 */ /* 0x000fce0000000f00 */
[----:B------:R-:W-:Y:S05]  /*9670*/  WARPSYNC.COLLECTIVE R47, `(.L_x_1124) ;  /* 0x000000002f087348 */ /* 0x000fea0003c00000 */
[----:B------:R0:W1:Y:S02]  /*9680*/  SHFL.BFLY P2, R45, R48, R49, R50 ;  /* 0x0c000031302d7389 */ /* 0x0000640000040032 */
[----:B01----:R-:W-:Y:S01]  /*9690*/  ENDCOLLECTIVE ;  /* 0x000000000000791b */ /* 0x003fe20003800000 */
.L_x_1124:
[----:B------:R-:W-:-:S05]  /*96a0*/  FADD.FTZ R21, R30, R21 ;  /* 0x000000151e157221 */ /* 0x000fca0000010000 */
[----:B------:R-:W-:Y:S02]  /*96b0*/  MOV R48, R21 ;  /* 0x0000001500307202 */ /* 0x000fe40000000f00 */
[----:B------:R-:W-:-:S07]  /*96c0*/  MOV R31, R45 ;  /* 0x0000002d001f7202 */ /* 0x000fce0000000f00 */
[----:B------:R-:W-:Y:S05]  /*96d0*/  WARPSYNC.COLLECTIVE R47, `(.L_x_1125) ;  /* 0x000000002f087348 */ /* 0x000fea0003c00000 */
[----:B------:R0:W1:Y:S02]  /*96e0*/  SHFL.BFLY P2, R45, R48, R49, R50 ;  /* 0x0c000031302d7389 */ /* 0x0000640000040032 */
[----:B01----:R-:W-:Y:S01]  /*96f0*/  ENDCOLLECTIVE ;  /* 0x000000000000791b */ /* 0x003fe20003800000 */
.L_x_1125:
[----:B------:R-:W-:Y:S01]  /*9700*/  FADD.FTZ R31, R32, R31 ;  /* 0x0000001f201f7221 */ /* 0x000fe20000010000 */
[----:B------:R-:W-:Y:S01]  /*9710*/  MOV R26, R45 ;  /* 0x0000002d001a7202 */ /* 0x000fe20000000f00 */
[----:B------:R-:W-:Y:S06]  /*9720*/  BRA `(.L_x_1126) ;  /* 0xffffffe800b07947 */ /* 0x000fec000383ffff */
.L_x_1096:
        /* <DEDUP_REMOVED lines=8> */
.L_x_1128:
[----:B------:R-:W-:Y:S05]  /*97b0*/  BSYNC B0 ;  /* 0x0000000000007941 */ /* 0x000fea0003800000 */
.L_x_1127:
[----:B------:R-:W-:Y:S01]  /*97c0*/  HFMA2.MMA R49, -RZ, RZ, 0, 4.76837158203125e-07 ;  /* 0x00000008ff317435 */ /* 0x000fe200000001ff */
[----:B------:R-:W-:Y:S02]  /*97d0*/  MOV R48, R23 ;  /* 0x0000001700307202 */ /* 0x000fe40000000f00 */
[----:B------:R-:W-:Y:S02]  /*97e0*/  CS2R R30, SRZ ;  /* 0x00000000001e7805 */ /* 0x000fe4000001ff00 */
[----:B------:R-:W-:Y:S02]  /*97f0*/  MOV R50, 0x101f ;  /* 0x0000101f00327802 */ /* 0x000fe40000000f00 */
[----:B------:R-:W-:Y:S02]  /*9800*/  MOV R47, 0xffff ;  /* 0x0000ffff002f7802 */ /* 0x000fe40000000f00 */
[----:B------:R-:W-:Y:S02]  /*9810*/  MOV R25, R45 ;  /* 0x0000002d00197202 */ /* 0x000fe40000000f00 */
[----:B------:R-:W-:-:S07]  /*9820*/  @!P0 SHF.L.U32 R27, R36, 0x1, RZ ;  /* 0x00000001241b8819 */ /* 0x000fce00000006ff */
[----:B------:R-:W-:Y:S05]  /*9830*/  WARPSYNC.COLLECTIVE R47, `(.L_x_1129) ;  /* 0x000000002f087348 */ /* 0x000fea0003c00000 */
[----:B------:R0:W1:Y:S02]  /*9840*/  SHFL.BFLY P2, R45, R48, R49, R50 ;  /* 0x0c000031302d7389 */ /* 0x0000640000040032 */
[----:B01----:R-:W-:Y:S01]  /*9850*/  ENDCOLLECTIVE ;  /* 0x000000000000791b */ /* 0x003fe20003800000 */
.L_x_1129:
[----:B------:R-:W-:Y:S01]  /*9860*/  @!P0 IADD3 R26, R21, 0x14, RZ ;  /* 0x00000014151a8810 */ /* 0x000fe20007ffe0ff */
[----:B------:R-:W-:Y:S01]  /*9870*/  FADD.FTZ R25, R25, R22 ;  /* 0x0000001619197221 */ /* 0x000fe20000010000 */
[----:B------:R-:W-:Y:S02]  /*9880*/  @!P0 LEA R29, R36, UR4, 0x7 ;  /* 0x00000004241d8c11 */ /* 0x000fe4000f8e38ff */
[----:B------:R-:W-:Y:S02]  /*9890*/  @!P0 LOP3.LUT R26, R26, R27, RZ, 0x3c, !PT ;  /* 0x0000001b1a1a8212 */ /* 0x000fe400078e3cff */
[----:B------:R-:W-:Y:S02]  /*98a0*/  @!P0 LEA R37, R36, UR4, 0x7 ;  /* 0x0000000424258c11 */ /* 0x000fe4000f8e38ff */
[----:B------:R-:W-:Y:S02]  /*98b0*/  @!P0 LEA R26, R26, R29, 0x2 ;  /* 0x0000001d1a1a8211 */ /* 0x000fe400078e10ff */
[----:B------:R-:W-:-:S02]  /*98c0*/  MOV R38, RZ ;  /* 0x000000ff00267202 */ /* 0x000fc40000000f00 */
[----:B------:R-:W-:Y:S01]  /*98d0*/  @!P0 IADD3 R41, R21, 0x3c, RZ ;  /* 0x0000003c15298810 */ /* 0x000fe20007ffe0ff */
[----:B------:R-:W-:Y:S01]  /*98e0*/  HFMA2.MMA R49, -RZ, RZ, 0, 2.384185791015625e-07 ;  /* 0x00000004ff317435 */ /* 0x000fe200000001ff */
[----:B------:R-:W-:Y:S01]  /*98f0*/  MOV R48, R25 ;  /* 0x0000001900307202 */ /* 0x000fe20000000f00 */
[----:B------:R0:W1:Y:S01]  /*9900*/  @!P0 LDS R29, [R26+0x500] ;  /* 0x000500001a1d8984 */ /* 0x0000620000000800 */
[C---:B------:R-:W-:Y:S02]  /*9910*/  @!P0 SHF.L.U32 R42, R36.reuse, 0x1, RZ ;  /* 0x00000001242a8819 */ /* 0x040fe400000006ff */
[----:B------:R-:W-:Y:S01]  /*9920*/  @!P0 LEA R44, R36, UR4, 0x7 ;  /* 0x00000004242c8c11 */ /* 0x000fe2000f8e38ff */
[----:B------:R0:W2:Y:S01]  /*9930*/  @!P0 LDS R28, [R26] ;  /* 0x000000001a1c8984 */ /* 0x0000a20000000800 */
[----:B------:R-:W-:Y:S01]  /*9940*/  @!P0 LOP3.LUT R41, R41, R42, RZ, 0x3c, !PT ;  /* 0x0000002a29298212 */ /* 0x000fe200078e3cff */
[----:B------:R-:W-:Y:S01]  /*9950*/  HFMA2.MMA R42, -RZ, RZ, 0, 0 ;  /* 0x00000000ff2a7435 */ /* 0x000fe200000001ff */
[----:B------:R-:W-:-:S10]  /*9960*/  MOV R24, R45 ;  /* 0x0000002d00187202 */ /* 0x000fd40000000f00 */
[----:B012---:R-:W-:Y:S05]  /*9970*/  WARPSYNC.COLLECTIVE R47, `(.L_x_1130) ;  /* 0x000000002f087348 */ /* 0x007fea0003c00000 */
[----:B------:R3:W4:Y:S02]  /*9980*/  SHFL.BFLY P2, R45, R48, R49, R50 ;  /* 0x0c000031302d7389 */ /* 0x0007240000040032 */
[----:B01234-:R-:W-:Y:S01]  /*9990*/  ENDCOLLECTIVE ;  /* 0x000000000000791b */ /* 0x01ffe20003800000 */
.L_x_1130:
[----:B------:R-:W-:Y:S01]  /*99a0*/  @!P0 LEA R41, R41, R44, 0x2 ;  /* 0x0000002c29298211 */ /* 0x000fe200078e10ff */
[----:B------:R-:W-:-:S04]  /*99b0*/  FADD.FTZ R24, R24, R23 ;  /* 0x0000001718187221 */ /* 0x000fc80000010000 */
[----:B------:R-:W0:Y:S04]  /*99c0*/  @!P0 LDS R43, [R41] ;  /* 0x00000000292b8984 */ /* 0x000e280000000800 */
[----:B------:R1:W2:Y:S01]  /*99d0*/  @!P0 LDS R44, [R41+0x500] ;  /* 0x00050000292c8984 */ /* 0x0002a20000000800 */
[----:B------:R-:W-:Y:S01]  /*99e0*/  MOV R48, R24 ;  /* 0x0000001800307202 */ /* 0x000fe20000000f00 */
[----:B-1----:R-:W-:Y:S01]  /*99f0*/  HFMA2.MMA R41, -RZ, RZ, 0, 0 ;  /* 0x00000000ff297435 */ /* 0x002fe200000001ff */
[----:B------:R-:W-:-:S10]  /*9a00*/  MOV R22, R45 ;  /* 0x0000002d00167202 */ /* 0x000fd40000000f00 */
[----:B0-2---:R-:W-:Y:S05]  /*9a10*/  WARPSYNC.COLLECTIVE R47, `(.L_x_1131) ;  /* 0x000000002f087348 */ /* 0x005fea0003c00000 */
[----:B------:R1:W3:Y:S02]  /*9a20*/  SHFL.BFLY P2, R45, R48, R49, R50 ;  /* 0x0c000031302d7389 */ /* 0x0002e40000040032 */
[----:B0123--:R-:W-:Y:S01]  /*9a30*/  ENDCOLLECTIVE ;  /* 0x000000000000791b */ /* 0x00ffe20003800000 */
.L_x_1131:
[----:B------:R-:W-:Y:S01]  /*9a40*/  FADD.FTZ R22, R25, R22 ;  /* 0x0000001619167221 */ /* 0x000fe20000010000 */
[----:B------:R-:W-:Y:S02]  /*9a50*/  @!P0 MOV R31, R29 ;  /* 0x0000001d001f8202 */ /* 0x000fe40000000f00 */
[----:B------:R-:W-:Y:S01]  /*9a60*/  @!P0 MOV R30, R28 ;  /* 0x0000001c001e8202 */ /* 0x000fe20000000f00 */
[----:B------:R-:W-:Y:S01]  /*9a70*/  HFMA2.MMA R49, -RZ, RZ, 0, 1.1920928955078125e-07 ;  /* 0x00000002ff317435 */ /* 0x000fe200000001ff */
[----:B------:R-:W-:Y:S02]  /*9a80*/  MOV R48, R22 ;  /* 0x0000001600307202 */ /* 0x000fe40000000f00 */
[----:B------:R-:W-:Y:S02]  /*9a90*/  @!P0 MOV R41, R43 ;  /* 0x0000002b00298202 */ /* 0x000fe40000000f00 */
[----:B------:R-:W-:-:S07]  /*9aa0*/  MOV R23, R45 ;  /* 0x0000002d00177202 */ /* 0x000fce0000000f00 */
[----:B------:R-:W-:Y:S05]  /*9ab0*/  WARPSYNC.COLLECTIVE R47, `(.L_x_1132) ;  /* 0x000000002f087348 */ /* 0x000fea0003c00000 */
[----:B------:R0:W1:Y:S02]  /*9ac0*/  SHFL.BFLY P2, R45, R48, R49, R50 ;  /* 0x0c000031302d7389 */ /* 0x0000640000040032 */
[----:B01----:R-:W-:Y:S01]  /*9ad0*/  ENDCOLLECTIVE ;  /* 0x000000000000791b */ /* 0x003fe20003800000 */
.L_x_1132:
[----:B------:R-:W-:Y:S01]  /*9ae0*/  @!P0 MOV R42, R44 ;  /* 0x0000002c002a8202 */ /* 0x000fe20000000f00 */
[----:B------:R-:W-:-:S05]  /*9af0*/  FADD.FTZ R23, R24, R23 ;  /* 0x0000001718177221 */ /* 0x000fca0000010000 */
[----:B------:R-:W-:Y:S02]  /*9b00*/  MOV R48, R23 ;  /* 0x0000001700307202 */ /* 0x000fe40000000f00 */
[----:B------:R-:W-:-:S07]  /*9b10*/  MOV R25, R45 ;  /* 0x0000002d00197202 */ /* 0x000fce0000000f00 */
[----:B------:R-:W-:Y:S05]  /*9b20*/  WARPSYNC.COLLECTIVE R47, `(.L_x_1133) ;  /* 0x000000002f087348 */ /* 0x000fea0003c00000 */
[----:B------:R0:W1:Y:S02]  /*9b30*/  SHFL.BFLY P2, R45, R48, R49, R50 ;  /* 0x0c000031302d7389 */ /* 0x0000640000040032 */
[----:B01----:R-:W-:Y:S01]  /*9b40*/  ENDCOLLECTIVE ;  /* 0x000000000000791b */ /* 0x003fe20003800000 */
.L_x_1133:
[----:B------:R-:W-:Y:S01]  /*9b50*/  FADD.FTZ R26, R22, R25 ;  /* 0x00000019161a7221 */ /* 0x000fe20000010000 */
[----:B------:R-:W-:Y:S01]  /*9b60*/  @!P0 SHF.L.U32 R25, R36, 0x1, RZ ;  /* 0x0000000124198819 */ /* 0x000fe200000006ff */
[----:B------:R-:W-:-:S03]  /*9b70*/  HFMA2.MMA R49, -RZ, RZ, 0, 5.9604644775390625e-08 ;  /* 0x00000001ff317435 */ /* 0x000fc600000001ff */
[----:B------:R-:W-:Y:S02]  /*9b80*/  MOV R48, R26 ;  /* 0x0000001a00307202 */ /* 0x000fe40000000f00 */
[----:B------:R-:W-:-:S07]  /*9b90*/  MOV R24, R45 ;  /* 0x0000002d00187202 */ /* 0x000fce0000000f00 */
[----:B------:R-:W-:Y:S05]  /*9ba0*/  WARPSYNC.COLLECTIVE R47, `(.L_x_1134) ;  /* 0x000000002f087348 */ /* 0x000fea0003c00000 */
[----:B------:R0:W1:Y:S02]  /*9bb0*/  SHFL.BFLY P2, R45, R48, R49, R50 ;  /* 0x0c000031302d7389 */ /* 0x0000640000040032 */
[----:B01----:R-:W-:Y:S01]  /*9bc0*/  ENDCOLLECTIVE ;  /* 0x000000000000791b */ /* 0x003fe20003800000 */
.L_x_1134:
[----:B------:R-:W-:Y:S01]  /*9bd0*/  FADD.FTZ R27, R23, R24 ;  /* 0x00000018171b7221 */ /* 0x000fe20000010000 */
[C---:B------:R-:W-:Y:S01]  /*9be0*/  @!P0 IADD3 R24, R21.reuse, 0x28, RZ ;  /* 0x0000002815188810 */ /* 0x040fe20007ffe0ff */
[----:B------:R-:W0:Y:S01]  /*9bf0*/  LDC.64 R22, c[0x0][0x218] ;  /* 0x00008600ff167b82 */ /* 0x000e220000000a00 */
[----:B------:R-:W-:Y:S02]  /*9c00*/  IADD3 R21, R21, R18, RZ ;  /* 0x0000001215157210 */ /* 0x000fe40007ffe0ff */
[----:B------:R-:W-:-:S04]  /*9c10*/  @!P0 LOP3.LUT R24, R24, R25, RZ, 0x3c, !PT ;  /* 0x0000001918188212 */ /* 0x000fc800078e3cff */
[----:B------:R-:W-:Y:S01]  /*9c20*/  @!P0 LEA R24, R24, R37, 0x2 ;  /* 0x0000002518188211 */ /* 0x000fe200078e10ff */
[----:B------:R-:W-:Y:S01]  /*9c30*/  HFMA2.MMA R37, -RZ, RZ, 0, 0 ;  /* 0x00000000ff257435 */ /* 0x000fe200000001ff */
[----:B------:R-:W-:-:S03]  /*9c40*/  MOV R48, R27 ;  /* 0x0000001b00307202 */ /* 0x000fc60000000f00 */
[----:B------:R1:W2:Y:S04]  /*9c50*/  @!P0 LDS R25, [R24] ;  /* 0x0000000018198984 */ /* 0x0002a80000000800 */
[----:B------:R1:W3:Y:S01]  /*9c60*/  @!P0 LDS R39, [R24+0x500] ;  /* 0x0005000018278984 */ /* 0x0002e20000000800 */
[----:B------:R-:W-:-:S07]  /*9c70*/  MOV R29, R45 ;  /* 0x0000002d001d7202 */ /* 0x000fce0000000f00 */
[----:B0123--:R-:W-:Y:S05]  /*9c80*/  WARPSYNC.COLLECTIVE R47, `(.L_x_1135) ;  /* 0x000000002f087348 */ /* 0x00ffea0003c00000 */
[----:B------:R4:W0:Y:S02]  /*9c90*/  SHFL.BFLY P2, R45, R48, R49, R50 ;  /* 0x0c000031302d7389 */ /* 0x0008240000040032 */
[----:B01234-:R-:W-:Y:S01]  /*9ca0*/  ENDCOLLECTIVE ;  /* 0x000000000000791b */ /* 0x01ffe20003800000 */
.L_x_1135:
[----:B------:R-:W-:Y:S01]  /*9cb0*/  FADD.FTZ R26, R26, R29 ;  /* 0x0000001d1a1a7221 */ /* 0x000fe20000010000 */
[----:B------:R-:W-:Y:S01]  /*9cc0*/  IMAD.WIDE R22, R21, 0x2, R22 ;  /* 0x0000000215167825 */ /* 0x000fe200078e0216 */
[----:B------:R-:W-:Y:S01]  /*9cd0*/  HFMA2.MMA R49, -RZ, RZ, 0, 4.76837158203125e-07 ;  /* 0x00000008ff317435 */ /* 0x000fe200000001ff */
[----:B------:R-:W-:Y:S02]  /*9ce0*/  MOV R48, R30 ;  /* 0x0000001e00307202 */ /* 0x000fe40000000f00 */
[----:B------:R-:W-:-:S08]  /*9cf0*/  MOV R28, R45 ;  /* 0x0000002d001c7202 */ /* 0x000fd00000000f00 */
[----:B------:R-:W-:Y:S05]  /*9d00*/  WARPSYNC.COLLECTIVE R47, `(.L_x_1136) ;  /* 0x000000002f087348 */ /* 0x000fea0003c00000 */
[----:B------:R0:W1:Y:S02]  /*9d10*/  SHFL.BFLY P2, R45, R48, R49, R50 ;  /* 0x0c000031302d7389 */ /* 0x0000640000040032 */
[----:B01----:R-:W-:Y:S01]  /*9d20*/  ENDCOLLECTIVE ;  /* 0x000000000000791b */ /* 0x003fe20003800000 */
.L_x_1136:
        /* <DEDUP_REMOVED lines=10> */
.L_x_1137:
        /* <DEDUP_REMOVED lines=12> */
.L_x_1138:
[----:B------:R-:W-:-:S05]  /*9e90*/  FADD.FTZ R32, R32, R31 ;  /* 0x0000001f20207221 */ /* 0x000fca0000010000 */
[----:B------:R-:W-:Y:S02]  /*9ea0*/  MOV R48, R32 ;  /* 0x0000002000307202 */ /* 0x000fe40000000f00 */
[----:B------:R-:W-:-:S07]  /*9eb0*/  MOV R30, R45 ;  /* 0x0000002d001e7202 */ /* 0x000fce0000000f00 */
[----:B------:R-:W-:Y:S05]  /*9ec0*/  WARPSYNC.COLLECTIVE R47, `(.L_x_1139) ;  /* 0x000000002f087348 */ /* 0x000fea0003c00000 */
[----:B------:R0:W1:Y:S02]  /*9ed0*/  SHFL.BFLY P2, R45, R48, R49, R50 ;  /* 0x0c000031302d7389 */ /* 0x0000640000040032 */
[----:B01----:R-:W-:Y:S01]  /*9ee0*/  ENDCOLLECTIVE ;  /* 0x000000000000791b */ /* 0x003fe20003800000 */
.L_x_1139:
[----:B------:R-:W-:Y:S01]  /*9ef0*/  FADD.FTZ R30, R33, R30 ;  /* 0x0000001e211e7221 */ /* 0x000fe20000010000 */
[----:B------:R-:W-:-:S04]  /*9f00*/  HFMA2.MMA R49, -RZ, RZ, 0, 1.1920928955078125e-07 ;  /* 0x00000002ff317435 */ /* 0x000fc800000001ff */
[----:B------:R-:W-:Y:S02]  /*9f10*/  MOV R48, R30 ;  /* 0x0000001e00307202 */ /* 0x000fe40000000f00 */
[----:B------:R-:W-:-:S07]  /*9f20*/  MOV R31, R45 ;  /* 0x0000002d001f7202 */ /* 0x000fce0000000f00 */
[----:B------:R-:W-:Y:S05]  /*9f30*/  WARPSYNC.COLLECTIVE R47, `(.L_x_1140) ;  /* 0x000000002f087348 */ /* 0x000fea0003c00000 */
[----:B------:R0:W1:Y:S02]  /*9f40*/  SHFL.BFLY P2, R45, R48, R49, R50 ;  /* 0x0c000031302d7389 */ /* 0x0000640000040032 */
[----:B01----:R-:W-:Y:S01]  /*9f50*/  ENDCOLLECTIVE ;  /* 0x000000000000791b */ /* 0x003fe20003800000 */
.L_x_1140:
[----:B------:R-:W-:-:S05]  /*9f60*/  FADD.FTZ R31, R32, R31 ;  /* 0x0000001f201f7221 */ /* 0x000fca0000010000 */
[----:B------:R-:W-:Y:S02]  /*9f70*/  MOV R48, R31 ;  /* 0x0000001f00307202 */ /* 0x000fe40000000f00 */
[----:B------:R-:W-:-:S07]  /*9f80*/  MOV R33, R45 ;  /* 0x0000002d00217202 */ /* 0x000fce0000000f00 */
[----:B------:R-:W-:Y:S05]  /*9f90*/  WARPSYNC.COLLECTIVE R47, `(.L_x_1141) ;  /* 0x000000002f087348 */ /* 0x000fea0003c00000 */
[----:B------:R0:W1:Y:S02]  /*9fa0*/  SHFL.BFLY P2, R45, R48, R49, R50 ;  /* 0x0c000031302d7389 */ /* 0x0000640000040032 */
[----:B01----:R-:W-:Y:S01]  /*9fb0*/  ENDCOLLECTIVE ;  /* 0x000000000000791b */ /* 0x003fe20003800000 */
.L_x_1141:
[----:B------:R-:W-:Y:S01]  /*9fc0*/  FADD.FTZ R33, R30, R33 ;  /* 0x000000211e217221 */ /* 0x000fe20000010000 */
[----:B------:R-:W-:-:S04]  /*9fd0*/  HFMA2.MMA R49, -RZ, RZ, 0, 5.9604644775390625e-08 ;  /* 0x00000001ff317435 */ /* 0x000fc800000001ff */
[----:B------:R-:W-:Y:S02]  /*9fe0*/  MOV R48, R33 ;  /* 0x0000002100307202 */ /* 0x000fe40000000f00 */
[----:B------:R-:W-:-:S07]  /*9ff0*/  MOV R32, R45 ;  /* 0x0000002d00207202 */ /* 0x000fce0000000f00 */
[----:B------:R-:W-:Y:S05]  /*a000*/  WARPSYNC.COLLECTIVE R47, `(.L_x_1142) ;  /* 0x000000002f087348 */ /* 0x000fea0003c00000 */
[----:B------:R0:W1:Y:S02]  /*a010*/  SHFL.BFLY P2, R45, R48, R49, R50 ;  /* 0x0c000031302d7389 */ /* 0x0000640000040032 */
[----:B01----:R-:W-:Y:S01]  /*a020*/  ENDCOLLECTIVE ;  /* 0x000000000000791b */ /* 0x003fe20003800000 */
.L_x_1142:
[----:B------:R-:W-:-:S05]  /*a030*/  FADD.FTZ R32, R31, R32 ;  /* 0x000000201f207221 */ /* 0x000fca0000010000 */
[----:B------:R-:W-:Y:S02]  /*a040*/  MOV R48, R32 ;  /* 0x0000002000307202 */ /* 0x000fe40000000f00 */
[----:B------:R-:W-:-:S07]  /*a050*/  MOV R30, R45 ;  /* 0x0000002d001e7202 */ /* 0x000fce0000000f00 */
[----:B------:R-:W-:Y:S05]  /*a060*/  WARPSYNC.COLLECTIVE R47, `(.L_x_1143) ;  /* 0x000000002f087348 */ /* 0x000fea0003c00000 */
[----:B------:R0:W1:Y:S02]  /*a070*/  SHFL.BFLY P2, R45, R48, R49, R50 ;  /* 0x0c000031302d7389 */ /* 0x0000640000040032 */
[----:B01----:R-:W-:Y:S01]  /*a080*/  ENDCOLLECTIVE ;  /* 0x000000000000791b */ /* 0x003fe20003800000 */
.L_x_1143:
[----:B------:R-:W-:-:S05]  /*a090*/  FADD.FTZ R21, R33, R30 ;  /* 0x0000001e21157221 */ /* 0x000fca0000010000 */
[----:B------:R-:W-:Y:S01]  /*a0a0*/  @!P0 F2FP.BF16.F32.PACK_AB R21, RZ, R21 ;  /* 0x00000015ff15823e */ /* 0x000fe200000010ff */
[----:B------:R-:W-:Y:S01]  /*a0b0*/  HFMA2.MMA R49, -RZ, RZ, 0, 4.76837158203125e-07 ;  /* 0x00000008ff317435 */ /* 0x000fe200000001ff */
[----:B------:R-:W-:Y:S02]  /*a0c0*/  MOV R48, R37 ;  /* 0x0000002500307202 */ /* 0x000fe40000000f00 */
[----:B------:R-:W-:-:S08]  /*a0d0*/  MOV R31, R45 ;  /* 0x0000002d001f7202 */ /* 0x000fd00000000f00 */
[----:B------:R-:W-:Y:S05]  /*a0e0*/  WARPSYNC.COLLECTIVE R47, `(.L_x_1144) ;  /* 0x000000002f087348 */ /* 0x000fea0003c00000 */
[----:B------:R0:W1:Y:S02]  /*a0f0*/  SHFL.BFLY P2, R45, R48, R49, R50 ;  /* 0x0c000031302d7389 */ /* 0x0000640000040032 */
[----:B01----:R-:W-:Y:S01]  /*a100*/  ENDCOLLECTIVE ;  /* 0x000000000000791b */ /* 0x003fe20003800000 */
.L_x_1144:
        /* <DEDUP_REMOVED lines=8> */
.L_x_1145:
[----:B------:R-:W-:Y:S01]  /*a190*/  FADD.FTZ R40, R40, R37 ;  /* 0x0000002528287221 */ /* 0x000fe20000010000 */
[----:B------:R-:W-:-:S04]  /*a1a0*/  HFMA2.MMA R49, -RZ, RZ, 0, 2.384185791015625e-07 ;  /* 0x00000004ff317435 */ /* 0x000fc800000001ff */
[----:B------:R-:W-:Y:S02]  /*a1b0*/  MOV R48, R40 ;  /* 0x0000002800307202 */ /* 0x000fe40000000f00 */
[----:B------:R-:W-:-:S07]  /*a1c0*/  MOV R39, R45 ;  /* 0x0000002d00277202 */ /* 0x000fce0000000f00 */
[----:B------:R-:W-:Y:S05]  /*a1d0*/  WARPSYNC.COLLECTIVE R47, `(.L_x_1146) ;  /* 0x000000002f087348 */ /* 0x000fea0003c00000 */
[----:B------:R0:W1:Y:S02]  /*a1e0*/  SHFL.BFLY P2, R45, R48, R49, R50 ;  /* 0x0c000031302d7389 */ /* 0x0000640000040032 */
[----:B01----:R-:W-:Y:S01]  /*a1f0*/  ENDCOLLECTIVE ;  /* 0x000000000000791b */ /* 0x003fe20003800000 */
.L_x_1146:
[----:B------:R-:W-:-:S05]  /*a200*/  FADD.FTZ R39, R39, R38 ;  /* 0x0000002627277221 */ /* 0x000fca0000010000 */
[----:B------:R-:W-:Y:S02]  /*a210*/  MOV R48, R39 ;  /* 0x0000002700307202 */ /* 0x000fe40000000f00 */
[----:B------:R-:W-:-:S07]  /*a220*/  MOV R37, R45 ;  /* 0x0000002d00257202 */ /* 0x000fce0000000f00 */
[----:B------:R-:W-:Y:S05]  /*a230*/  WARPSYNC.COLLECTIVE R47, `(.L_x_1147) ;  /* 0x000000002f087348 */ /* 0x000fea0003c00000 */
[----:B------:R0:W1:Y:S02]  /*a240*/  SHFL.BFLY P2, R45, R48, R49, R50 ;  /* 0x0c000031302d7389 */ /* 0x0000640000040032 */
[----:B01----:R-:W-:Y:S01]  /*a250*/  ENDCOLLECTIVE ;  /* 0x000000000000791b */ /* 0x003fe20003800000 */
.L_x_1147:
[----:B------:R-:W-:Y:S01]  /*a260*/  FADD.FTZ R37, R40, R37 ;  /* 0x0000002528257221 */ /* 0x000fe20000010000 */
[----:B------:R-:W-:-:S04]  /*a270*/  HFMA2.MMA R49, -RZ, RZ, 0, 1.1920928955078125e-07 ;  /* 0x00000002ff317435 */ /* 0x000fc800000001ff */
[----:B------:R-:W-:Y:S02]  /*a280*/  MOV R48, R37 ;  /* 0x0000002500307202 */ /* 0x000fe40000000f00 */
[----:B------:R-:W-:-:S07]  /*a290*/  MOV R38, R45 ;  /* 0x0000002d00267202 */ /* 0x000fce0000000f00 */
[----:B------:R-:W-:Y:S05]  /*a2a0*/  WARPSYNC.COLLECTIVE R47, `(.L_x_1148) ;  /* 0x000000002f087348 */ /* 0x000fea0003c00000 */
[----:B------:R0:W1:Y:S02]  /*a2b0*/  SHFL.BFLY P2, R45, R48, R49, R50 ;  /* 0x0c000031302d7389 */ /* 0x0000640000040032 */
[----:B01----:R-:W-:Y:S01]  /*a2c0*/  ENDCOLLECTIVE ;  /* 0x000000000000791b */ /* 0x003fe20003800000 */
.L_x_1148:
[----:B------:R-:W-:-:S05]  /*a2d0*/  FADD.FTZ R38, R39, R38 ;  /* 0x0000002627267221 */ /* 0x000fca0000010000 */
[----:B------:R-:W-:Y:S02]  /*a2e0*/  MOV R48, R38 ;  /* 0x0000002600307202 */ /* 0x000fe40000000f00 */
[----:B------:R-:W-:-:S07]  /*a2f0*/  MOV R40, R45 ;  /* 0x0000002d00287202 */ /* 0x000fce0000000f00 */
[----:B------:R-:W-:Y:S05]  /*a300*/  WARPSYNC.COLLECTIVE R47, `(.L_x_1149) ;  /* 0x000000002f087348 */ /* 0x000fea0003c00000 */
[----:B------:R0:W1:Y:S02]  /*a310*/  SHFL.BFLY P2, R45, R48, R49, R50 ;  /* 0x0c000031302d7389 */ /* 0x0000640000040032 */
[----:B01----:R-:W-:Y:S01]  /*a320*/  ENDCOLLECTIVE ;  /* 0x000000000000791b */ /* 0x003fe20003800000 */
.L_x_1149:
[----:B------:R-:W-:Y:S01]  /*a330*/  FADD.FTZ R40, R37, R40 ;  /* 0x0000002825287221 */ /* 0x000fe20000010000 */
[----:B------:R-:W-:-:S04]  /*a340*/  HFMA2.MMA R49, -RZ, RZ, 0, 5.9604644775390625e-08 ;  /* 0x00000001ff317435 */ /* 0x000fc800000001ff */
[----:B------:R-:W-:Y:S02]  /*a350*/  MOV R48, R40 ;  /* 0x0000002800307202 */ /* 0x000fe40000000f00 */
[----:B------:R-:W-:-:S07]  /*a360*/  MOV R39, R45 ;  /* 0x0000002d00277202 */ /* 0x000fce0000000f00 */
[----:B------:R-:W-:Y:S05]  /*a370*/  WARPSYNC.COLLECTIVE R47, `(.L_x_1150) ;  /* 0x000000002f087348 */ /* 0x000fea0003c00000 */
[----:B------:R0:W1:Y:S02]  /*a380*/  SHFL.BFLY P2, R45, R48, R49, R50 ;  /* 0x0c000031302d7389 */ /* 0x0000640000040032 */
[----:B01----:R-:W-:Y:S01]  /*a390*/  ENDCOLLECTIVE ;  /* 0x000000000000791b */ /* 0x003fe20003800000 */
.L_x_1150:
[----:B------:R-:W-:-:S05]  /*a3a0*/  FADD.FTZ R38, R38, R39 ;  /* 0x0000002726267221 */ /* 0x000fca0000010000 */
[----:B------:R-:W-:Y:S02]  /*a3b0*/  MOV R48, R38 ;  /* 0x0000002600307202 */ /* 0x000fe40000000f00 */
[----:B------:R-:W-:-:S07]  /*a3c0*/  MOV R37, R45 ;  /* 0x0000002d00257202 */ /* 0x000fce0000000f00 */
[----:B------:R-:W-:Y:S05]  /*a3d0*/  WARPSYNC.COLLECTIVE R47, `(.L_x_1151) ;  /* 0x000000002f087348 */ /* 0x000fea0003c00000 */
[----:B------:R0:W1:Y:S02]  /*a3e0*/  SHFL.BFLY P2, R45, R48, R49, R50 ;  /* 0x0c000031302d7389 */ /* 0x0000640000040032 */
[----:B01----:R-:W-:Y:S01]  /*a3f0*/  ENDCOLLECTIVE ;  /* 0x000000000000791b */ /* 0x003fe20003800000 */
.L_x_1151:
[----:B------:R-:W-:Y:S01]  /*a400*/  HFMA2.MMA R49, -RZ, RZ, 0, 4.76837158203125e-07 ;  /* 0x00000008ff317435 */ /* 0x000fe200000001ff */
[----:B------:R-:W-:Y:S02]  /*a410*/  MOV R48, R41 ;  /* 0x0000002900307202 */ /* 0x000fe40000000f00 */
[----:B------:R-:W-:-:S08]  /*a420*/  MOV R39, R45 ;  /* 0x0000002d00277202 */ /* 0x000fd00000000f00 */
[----:B------:R-:W-:Y:S05]  /*a430*/  WARPSYNC.COLLECTIVE R47, `(.L_x_1152) ;  /* 0x000000002f087348 */ /* 0x000fea0003c00000 */
[----:B------:R0:W1:Y:S02]  /*a440*/  SHFL.BFLY P2, R45, R48, R49, R50 ;  /* 0x0c000031302d7389 */ /* 0x0000640000040032 */
[----:B01----:R-:W-:Y:S01]  /*a450*/  ENDCOLLECTIVE ;  /* 0x000000000000791b */ /* 0x003fe20003800000 */
.L_x_1152:
[----:B------:R-:W-:-:S05]  /*a460*/  FADD.FTZ R28, R38, R39 ;  /* 0x00000027261c7221 */ /* 0x000fca0000010000 */
[----:B------:R-:W-:Y:S02]  /*a470*/  @!P0 F2FP.BF16.F32.PACK_AB R28, RZ, R28 ;  /* 0x0000001cff1c823e */ /* 0x000fe400000010ff */
[----:B------:R-:W-:Y:S02]  /*a480*/  MOV R48, R42 ;  /* 0x0000002a00307202 */ /* 0x000fe40000000f00 */
[----:B------:R-:W-:-:S07]  /*a490*/  MOV R46, R45 ;  /* 0x0000002d002e7202 */ /* 0x000fce0000000f00 */
[----:B------:R-:W-:Y:S05]  /*a4a0*/  WARPSYNC.COLLECTIVE R47, `(.L_x_1153) ;  /* 0x000000002f087348 */ /* 0x000fea0003c00000 */
[----:B------:R0:W1:Y:S02]  /*a4b0*/  SHFL.BFLY P2, R45, R48, R49, R50 ;  /* 0x0c000031302d7389 */ /* 0x0000640000040032 */
[----:B01----:R-:W-:Y:S01]  /*a4c0*/  ENDCOLLECTIVE ;  /* 0x000000000000791b */ /* 0x003fe20003800000 */
.L_x_1153:
[----:B------:R-:W-:Y:S01]  /*a4d0*/  FADD.FTZ R46, R46, R41 ;  /* 0x000000292e2e7221 */ /* 0x000fe20000010000 */
[----:B------:R-:W-:-:S04]  /*a4e0*/  HFMA2.MMA R49, -RZ, RZ, 0, 2.384185791015625e-07 ;  /* 0x00000004ff317435 */ /* 0x000fc800000001ff */
[----:B------:R-:W-:Y:S02]  /*a4f0*/  MOV R48, R46 ;  /* 0x0000002e00307202 */ /* 0x000fe40000000f00 */
[----:B------:R-:W-:-:S07]  /*a500*/  MOV R43, R45 ;  /* 0x0000002d002b7202 */ /* 0x000fce0000000f00 */
[----:B------:R-:W-:Y:S05]  /*a510*/  WARPSYNC.COLLECTIVE R47, `(.L_x_1154) ;  /* 0x000000002f087348 */ /* 0x000fea0003c00000 */
[----:B------:R0:W1:Y:S02]  /*a520*/  SHFL.BFLY P2, R45, R48, R49, R50 ;  /* 0x0c000031302d7389 */ /* 0x0000640000040032 */
[----:B01----:R-:W-:Y:S01]  /*a530*/  ENDCOLLECTIVE ;  /* 0x000000000000791b */ /* 0x003fe20003800000 */
.L_x_1154:
[----:B------:R-:W-:-:S05]  /*a540*/  FADD.FTZ R43, R43, R42 ;  /* 0x0000002a2b2b7221 */ /* 0x000fca0000010000 */
[----:B------:R-:W-:Y:S02]  /*a550*/  MOV R48, R43 ;  /* 0x0000002b00307202 */ /* 0x000fe40000000f00 */
[----:B------:R-:W-:-:S07]  /*a560*/  MOV R41, R45 ;  /* 0x0000002d00297202 */ /* 0x000fce0000000f00 */
[----:B------:R-:W-:Y:S05]  /*a570*/  WARPSYNC.COLLECTIVE R47, `(.L_x_1155) ;  /* 0x000000002f087348 */ /* 0x000fea0003c00000 */
[----:B------:R0:W1:Y:S02]  /*a580*/  SHFL.BFLY P2, R45, R48, R49, R50 ;  /* 0x0c000031302d7389 */ /* 0x0000640000040032 */
[----:B01----:R-:W-:Y:S01]  /*a590*/  ENDCOLLECTIVE ;  /* 0x000000000000791b */ /* 0x003fe20003800000 */
.L_x_1155:
[----:B------:R-:W-:Y:S01]  /*a5a0*/  FADD.FTZ R41, R46, R41 ;  /* 0x000000292e297221 */ /* 0x000fe20000010000 */
[----:B------:R-:W-:-:S04]  /*a5b0*/  HFMA2.MMA R49, -RZ, RZ, 0, 1.1920928955078125e-07 ;  /* 0x00000002ff317435 */ /* 0x000fc800000001ff */
[----:B------:R-:W-:Y:S02]  /*a5c0*/  MOV R48, R41 ;  /* 0x0000002900307202 */ /* 0x000fe40000000f00 */
[----:B------:R-:W-:-:S07]  /*a5d0*/  MOV R42, R45 ;  /* 0x0000002d002a7202 */ /* 0x000fce0000000f00 */
[----:B------:R-:W-:Y:S05]  /*a5e0*/  WARPSYNC.COLLECTIVE R47, `(.L_x_1156) ;  /* 0x000000002f087348 */ /* 0x000fea0003c00000 */
[----:B------:R0:W1:Y:S02]  /*a5f0*/  SHFL.BFLY P2, R45, R48, R49, R50 ;  /* 0x0c000031302d7389 */ /* 0x0000640000040032 */
[----:B01----:R-:W-:Y:S01]  /*a600*/  ENDCOLLECTIVE ;  /* 0x000000000000791b */ /* 0x003fe20003800000 */
.L_x_1156:
[----:B------:R-:W-:-:S05]  /*a610*/  FADD.FTZ R42, R43, R42 ;  /* 0x0000002a2b2a7221 */ /* 0x000fca0000010000 */
[----:B------:R-:W-:Y:S02]  /*a620*/  MOV R48, R42 ;  /* 0x0000002a00307202 */ /* 0x000fe40000000f00 */
[----:B------:R-:W-:-:S07]  /*a630*/  MOV R44, R45 ;  /* 0x0000002d002c7202 */ /* 0x000fce0000000f00 */
[----:B------:R-:W-:Y:S05]  /*a640*/  WARPSYNC.COLLECTIVE R47, `(.L_x_1157) ;  /* 0x000000002f087348 */ /* 0x000fea0003c00000 */
[----:B------:R0:W1:Y:S02]  /*a650*/  SHFL.BFLY P2, R45, R48, R49, R50 ;  /* 0x0c000031302d7389 */ /* 0x0000640000040032 */
[----:B01----:R-:W-:Y:S01]  /*a660*/  ENDCOLLECTIVE ;  /* 0x000000000000791b */ /* 0x003fe20003800000 */
.L_x_1157:
[----:B------:R-:W-:Y:S01]  /*a670*/  FADD.FTZ R41, R41, R44 ;  /* 0x0000002c29297221 */ /* 0x000fe20000010000 */
[----:B------:R-:W-:-:S04]  /*a680*/  HFMA2.MMA R49, -RZ, RZ, 0, 5.9604644775390625e-08 ;  /* 0x00000001ff317435 */ /* 0x000fc800000001ff */
[----:B------:R-:W-:Y:S02]  /*a690*/  MOV R48, R41 ;  /* 0x0000002900307202 */ /* 0x000fe40000000f00 */
[----:B------:R-:W-:Y:S02]  /*a6a0*/  MOV R43, R45 ;  /* 0x0000002d002b7202 */ /* 0x000fe40000000f00 */
        /* <DEDUP_REMOVED lines=8> */
.L_x_1158:
        /* <DEDUP_REMOVED lines=9> */
.L_x_1159:
[----:B------:R-:W-:Y:S01]  /*a7c0*/  FADD.FTZ R30, R41, R30 ;  /* 0x0000001e291e7221 */ /* 0x000fe20000010000 */
[----:B------:R-:W-:Y:S01]  /*a7d0*/  MOV R21, R45 ;  /* 0x0000002d00157202 */ /* 0x000fe20000000f00 */
[----:B------:R-:W-:Y:S06]  /*a7e0*/  BRA `(.L_x_1160) ;  /* 0xffffffe000f47947 */ /* 0x000fec000383ffff */
.L_x_1161:
        /* <DEDUP_REMOVED lines=9> */
.L_x_3551:


//--------------------- .text._ZN13group_norm_v218gn_bwd_cuda_kernelI13__nv_bfloat16Li320ELi1ELi16ELi160ELi256ELb1ELb1ELi64ELi320ELi320ELi4ELb1ELi32ELb0ELb0ELNS_15WgradSyncMethodE3ENS_16CompileConditionILi900EEEEEvPT_S6_S6_PKS5_S8_S8_S8_PKfflPfPj --------------------------
	.section	.text._ZN13group_norm_v218gn_bwd_cuda_kernelI13__nv_bfloat16Li320ELi1ELi16ELi160ELi256ELb1ELb1ELi64ELi320ELi320ELi4ELb1ELi32ELb0ELb0ELNS_15WgradSyncMethodE3ENS_16CompileConditionILi900EEEEEvPT_S6_S6_PKS5_S8_S8_S8_PKfflPfPj,"ax",@progbits
	.align	128
        .global         _ZN13group_norm_v218gn_bwd_cuda_kernelI13__nv_bfloat16Li320ELi1ELi16ELi160ELi256ELb1ELb1ELi64ELi320ELi320ELi4ELb1ELi32ELb0ELb0ELNS_15WgradSyncMethodE3ENS_16CompileConditionILi900EEEEEvPT_S6_S6_PKS5_S8_S8_S8_PKfflPfPj
        .type           _ZN13group_norm_v218gn_bwd_cuda_kernelI13__nv_bfloat16Li320ELi1ELi16ELi160ELi256ELb1ELb1ELi64ELi320ELi320ELi4ELb1ELi32ELb0ELb0ELNS_15WgradSyncMethodE3ENS_16CompileConditionILi900EEEEEvPT_S6_S6_PKS5_S8_S8_S8_PKfflPfPj,@function
        .size           _ZN13group_norm_v218gn_bwd_cuda_kernelI13__nv_bfloat16Li320ELi1ELi16ELi160ELi256ELb1ELb1ELi64ELi320ELi320ELi4ELb1ELi32ELb0ELb0ELNS_15WgradSyncMethodE3ENS_16CompileConditionILi900EEEEEvPT_S6_S6_PKS5_S8_S8_S8_PKfflPfPj,(.L_x_3552 - _ZN13group_norm_v218gn_bwd_cuda_kernelI13__nv_bfloat16Li320ELi1ELi16ELi160ELi256ELb1ELb1ELi64ELi320ELi320ELi4ELb1ELi32ELb0ELb0ELNS_15WgradSyncMethodE3ENS_16CompileConditionILi900EEEEEvPT_S6_S6_PKS5_S8_S8_S8_PKfflPfPj)
        .other          _ZN13group_norm_v218gn_bwd_cuda_kernelI13__nv_bfloat16Li320ELi1ELi16ELi160ELi256ELb1ELb1ELi64ELi320ELi320ELi4ELb1ELi32ELb0ELb0ELNS_15WgradSyncMethodE3ENS_16CompileConditionILi900EEEEEvPT_S6_S6_PKS5_S8_S8_S8_PKfflPfPj,@"STO_CUDA_ENTRY STV_DEFAULT"
_ZN13group_norm_v218gn_bwd_cuda_kernelI13__nv_bfloat16Li320ELi1ELi16ELi160ELi256ELb1ELb1ELi64ELi320ELi320ELi4ELb1ELi32ELb0ELb0ELNS_15WgradSyncMethodE3ENS_16CompileConditionILi900EEEEEvPT_S6_S6_PKS5_S8_S8_S8_PKfflPfPj:
.text._ZN13group_norm_v218gn_bwd_cuda_kernelI13__nv_bfloat16Li320ELi1ELi16ELi160ELi256ELb1ELb1ELi64ELi320ELi320ELi4ELb1ELi32ELb0ELb0ELNS_15WgradSyncMethodE3ENS_16CompileConditionILi900EEEEEvPT_S6_S6_PKS5_S8_S8_S8_PKfflPfPj:
        /* <DEDUP_REMOVED lines=31> */
.L_x_1164:
[----:B------:R-:W2:Y:S04]  /*01f0*/  LD.E.STRONG.GPU R0, desc[UR18][R2.64] ;  /* 0x0000001202007980 */ /* 0x000ea8000c10f900 */
[----:B--2---:R-:W-:Y:S01]  /*0200*/  CCTL.IVALL ;  /* 0x00000000ff00798f */ /* 0x004fe20002000000 */
[----:B------:R-:W-:Y:S05]  /*0210*/  YIELD ;  /* 0x0000000000007946 */ /* 0x000fea0003800000 */
[----:B-----5:R-:W-:-:S04]  /*0220*/  LOP3.LUT R0, R0, R5, RZ, 0x3c, !PT ;  /* 0x0000000500007212 */ /* 0x020fc800078e3cff */
[----:B------:R-:W-:-:S13]  /*0230*/  ISETP.GT.AND P0, PT, R0, -0x1, PT ;  /* 0xffffffff0000780c */ /* 0x000fda0003f04270 */
[----:B------:R-:W-:Y:S05]  /*0240*/  @P0 BRA `(.L_x_1164) ;  /* 0xfffffffc00e80947 */ /* 0x000fea000383ffff */
.L_x_1163:
[----:B------:R-:W-:Y:S05]  /*0250*/  WARPSYNC.ALL ;  /* 0x0000000000007948 */ /* 0x000fea0003800000 */
[----:B------:R-:W-:Y:S06]  /*0260*/  BAR.SYNC.DEFER_BLOCKING 0x0 ;  /* 0x0000000000007b1d */ /* 0x000fec0000010000 */
[----:B------:R-:W-:Y:S05]  /*0270*/  BRA `(.L_x_1165) ;  /* 0x000000c000ac7947 */ /* 0x000fea0003800000 */
.L_x_1162:
[----:B------:R-:W0:Y:S01]  /*0280*/  S2R R10, SR_TID.X ;  /* 0x00000000000a7919 */ /* 0x000e220000002100 */
[----:B------:R-:W-:Y:S01]  /*0290*/  USHF.R.U32.HI UR15, URZ, 0x3, UR11 ;  /* 0x000000033f0f7899 */ /* 0x000fe2000801160b */
[----:B------:R-:W1:Y:S01]  /*02a0*/  S2UR UR14, SR_CgaCtaId ;  /* 0x00000000000e79c3 */ /* 0x000e620000008800 */
[----:B------:R-:W-:Y:S01]  /*02b0*/  ULOP3.LUT UR5, UR23, 0x3, URZ, 0xc0, !UPT ;  /* 0x0000000317057892 */ /* 0x000fe2000f8ec03f */
[----:B------:R-:W-:Y:S01]  /*02c0*/  CS2R R44, SRZ ;  /* 0x00000000002c7805 */ /* 0x000fe2000001ff00 */
[----:B------:R-:W-:Y:S01]  /*02d0*/  USHF.L.U32 UR17, UR15, 0x2, URZ ;  /* 0x000000020f117899 */ /* 0x000fe2000800063f */
[----:B------:R-:W-:Y:S01]  /*02e0*/  CS2R R46, SRZ ;  /* 0x00000000002e7805 */ /* 0x000fe2000001ff00 */
[----:B------:R-:W-:Y:S01]  /*02f0*/  ULOP3.LUT UR13, UR24, 0x20, URZ, 0xfc, !UPT ;  /* 0x00000020180d7892 */ /* 0x000fe2000f8efc3f */
[----:B------:R-:W-:Y:S01]  /*0300*/  CS2R R48, SRZ ;  /* 0x0000000000307805 */ /* 0x000fe2000001ff00 */
[----:B------:R-:W-:Y:S01]  /*0310*/  ULDC.64 UR8, c[0x0][0x268] ;  /* 0x00009a0000087ab9 */ /* 0x000fe20000000a00 */
[----:B------:R-:W-:Y:S01]  /*0320*/  UMOV UR12, 0x400 ;  /* 0x00000400000c7882 */ /* 0x000fe20000000000 */
[----:B------:R-:W-:Y:S01]  /*0330*/  UIMAD.WIDE.U32 UR8, UR13, 0x4, UR8 ;  /* 0x000000040d0878a5 */ /* 0x000fe2000f8e0008 */
[----:B------:R-:W-:Y:S01]  /*0340*/  CS2R R50, SRZ ;  /* 0x0000000000327805 */ /* 0x000fe2000001ff00 */
[----:B------:R-:W-:Y:S01]  /*0350*/  UIADD3 UR13, UR12, 0x2800, URZ ;  /* 0x000028000c0d7890 */ /* 0x000fe2000fffe03f */
[----:B------:R-:W-:Y:S01]  /*0360*/  ULDC.64 UR6, c[0x0][0x268] ;  /* 0x00009a0000067ab9 */ /* 0x000fe20000000a00 */
[----:B------:R-:W-:-:S02]  /*0370*/  UIADD3 UR15, -UR15, URZ, URZ ;  /* 0x0000003f0f0f7290 */ /* 0x000fc4000fffe13f */
[----:B------:R-:W-:Y:S01]  /*0380*/  ULEA UR6, UP0, UR11, UR6, 0x2 ;  /* 0x000000060b067291 */ /* 0x000fe2000f80103f */
[----:B------:R-:W-:-:S03]  /*0390*/  UMOV UR16, 0x7ffffff1 ;  /* 0x7ffffff100107882 */ /* 0x000fc60000000000 */
[----:B------:R-:W-:Y:S02]  /*03a0*/  ULEA.HI.X UR7, UR11, UR7, UR4, 0x2, UP0 ;  /* 0x000000070b077291 */ /* 0x000fe400080f1404 */
[----:B------:R-:W-:Y:S02]  /*03b0*/  UISETP.NE.AND UP0, UPT, UR23, UR15, UPT ;  /* 0x0000000f1700728c */ /* 0x000fe4000bf05270 */
[----:B-1----:R-:W-:Y:S02]  /*03c0*/  ULEA UR12, UR14, UR12, 0x18 ;  /* 0x0000000c0e0c7291 */ /* 0x002fe4000f8ec03f */
        /* <DEDUP_REMOVED lines=19> */
[----:B------:R-:W-:Y:S02]  /*0500*/  LOP3.LUT R0, R2, 0x3, R3, 0x78, !PT ;  /* 0x0000000302007812 */ /* 0x000fe400078e7803 */
[----:B------:R-:W-:Y:S02]  /*0510*/  SHF.R.U32.HI R5, RZ, 0x2, R4 ;  /* 0x00000002ff057819 */ /* 0x000fe40000011604 */
[----:B------:R-:W-:Y:S01]  /*0520*/  SHF.R.U32.HI R7, RZ, 0x2, R6 ;  /* 0x00000002ff077819 */ /* 0x000fe20000011606 */
[----:B------:R0:W-:Y:S01]  /*0530*/  STL [R1+0x28], R0 ;  /* 0x0000280001007387 */ /* 0x0001e20000100800 */
[----:B------:R-:W-:-:S02]  /*0540*/  SHF.R.U32.HI R9, RZ, 0x2, R8 ;  /* 0x00000002ff097819 */ /* 0x000fc40000011608 */
[C---:B------:R-:W-:Y:S02]  /*0550*/  LOP3.LUT R4, R2.reuse, 0x3, R5, 0x78, !PT ;  /* 0x0000000302047812 */ /* 0x040fe400078e7805 */
[----:B------:R-:W-:Y:S02]  /*0560*/  LOP3.LUT R3, R2, 0x3, R7, 0x78, !PT ;  /* 0x0000000302037812 */ /* 0x000fe400078e7807 */
[----:B------:R-:W-:Y:S01]  /*0570*/  LEA R6, R10, UR12, 0x5 ;  /* 0x0000000c0a067c11 */ /* 0x000fe2000f8e28ff */
[----:B------:R1:W-:Y:S01]  /*0580*/  STL [R1+0x24], R4 ;  /* 0x0000240401007387 */ /* 0x0003e20000100800 */
[----:B0-----:R-:W-:Y:S02]  /*0590*/  LOP3.LUT R0, R2, 0x3, R9, 0x78, !PT ;  /* 0x0000000302007812 */ /* 0x001fe400078e7809 */
[----:B------:R-:W-:Y:S01]  /*05a0*/  MOV R2, UR5 ;  /* 0x0000000500027c02 */ /* 0x000fe20008000f00 */
[----:B------:R-:W-:Y:S01]  /*05b0*/  ULOP3.LUT UR5, UR17, 0xfffffffc, UR5, 0xe2, !UPT ;  /* 0xfffffffc11057892 */ /* 0x000fe2000f8ee205 */
[----:B------:R0:W-:Y:S02]  /*05c0*/  STL [R1+0x20], R3 ;  /* 0x0000200301007387 */ /* 0x0001e40000100800 */
[----:B------:R-:W-:-:S02]  /*05d0*/  LOP3.LUT R2, R2, 0x7ffffffc, R10, 0xf8, !PT ;  /* 0x7ffffffc02027812 */ /* 0x000fc400078ef80a */
[----:B------:R2:W-:Y:S01]  /*05e0*/  STL [R1+0x1c], R0 ;  /* 0x00001c0001007387 */ /* 0x0005e20000100800 */
[----:B------:R-:W-:Y:S01]  /*05f0*/  MOV R5, UR5 ;  /* 0x0000000500057c02 */ /* 0x000fe20008000f00 */
[----:B------:R-:W-:Y:S01]  /*0600*/  UMOV UR5, URZ ;  /* 0x0000003f00057c82 */ /* 0x000fe20008000000 */
[----:B-1----:R-:W-:-:S03]  /*0610*/  SHF.L.U32 R4, R10, 0x1, RZ ;  /* 0x000000010a047819 */ /* 0x002fc600000006ff */
[----:B------:R-:W-:Y:S01]  /*0620*/  IMAD R5, R5, 0xa00, R10 ;  /* 0x00000a0005057824 */ /* 0x000fe200078e020a */
[C---:B0-----:R-:W-:Y:S02]  /*0630*/  LOP3.LUT R3, R4.reuse, 0x18, RZ, 0xc0, !PT ;  /* 0x0000001804037812 */ /* 0x041fe400078ec0ff */
[----:B------:R-:W-:Y:S02]  /*0640*/  LOP3.LUT R4, R4, 0x18, RZ, 0xc, !PT ;  /* 0x0000001804047812 */ /* 0x000fe400078e0cff */
[----:B------:R0:W-:Y:S01]  /*0650*/  STL [R1+0x18], R5 ;  /* 0x0000180501007387 */ /* 0x0001e20000100800 */
[C---:B------:R-:W-:Y:S02]  /*0660*/  LOP3.LUT R2, R3.reuse, 0x8, RZ, 0x3c, !PT ;  /* 0x0000000803027812 */ /* 0x040fe400078e3cff */
[----:B------:R-:W-:Y:S02]  /*0670*/  LOP3.LUT R3, R3, 0x10, RZ, 0x3c, !PT ;  /* 0x0000001003037812 */ /* 0x000fe400078e3cff */
[----:B------:R-:W-:-:S02]  /*0680*/  IADD3 R7, R6, R4, RZ ;  /* 0x0000000406077210 */ /* 0x000fc40007ffe0ff */
[----:B------:R-:W-:Y:S02]  /*0690*/  IADD3 R4, R6, R2, RZ ;  /* 0x0000000206047210 */ /* 0x000fe40007ffe0ff */
[----:B--2---:R-:W-:Y:S02]  /*06a0*/  LOP3.LUT R0, R10, 0x3, RZ, 0xc0, !PT ;  /* 0x000000030a007812 */ /* 0x004fe400078ec0ff */
[----:B0-----:R-:W-:-:S07]  /*06b0*/  IADD3 R2, R6, R3, RZ ;  /* 0x0000000306027210 */ /* 0x001fce0007ffe0ff */
.L_x_1176:
[----:B------:R-:W0:Y:S01]  /*06c0*/  S2R R142, SR_TID.X ;  /* 0x00000000008e7919 */ /* 0x000e220000002100 */
        /* <DEDUP_REMOVED lines=8> */
[----:B------:R-:W2:Y:S01]  /*0750*/  LDC.64 R4, c[0x0][0x240] ;  /* 0x00009000ff047b82 */ /* 0x000ea20000000a00 */
[----:B------:R-:W-:-:S02]  /*0760*/  UIMAD UR20, UR21, 0xa0000, URZ ;  /* 0x000a0000151478a4 */ /* 0x000fc4000f8e023f */
[----:B------:R-:W-:Y:S01]  /*0770*/  MOV R8, UR21 ;  /* 0x0000001500087c02 */ /* 0x000fe20008000f00 */
[----:B------:R-:W-:Y:S01]  /*0780*/  ULDC.64 UR26, c[0x0][0x248] ;  /* 0x00009200001a7ab9 */ /* 0x000fe20000000a00 */
[----:B0-----:R-:W-:-:S05]  /*0790*/  IMAD.WIDE.U32 R2, R142, -0x33333333, RZ ;  /* 0xcccccccd8e027825 */ /* 0x001fca00078e00ff */
[----:B------:R-:W-:-:S05]  /*07a0*/  SHF.R.U32.HI R24, RZ, 0x6, R3 ;  /* 0x00000006ff187819 */ /* 0x000fca0000011603 */
[----:B------:R-:W-:-:S05]  /*07b0*/  IMAD R13, R24, -0x50, R142 ;  /* 0xffffffb0180d7824 */ /* 0x000fca00078e028e */
[----:B------:R-:W-:-:S04]  /*07c0*/  LEA R54, R13, UR17, 0x2 ;  /* 0x000000110d367c11 */ /* 0x000fc8000f8e10ff */
[--C-:B------:R-:W-:Y:S01]  /*07d0*/  SHF.R.S32.HI R55, RZ, 0x1f, R54.reuse ;  /* 0x0000001fff377819 */ /* 0x100fe20000011436 */
[----:B------:R-:W-:Y:S01]  /*07e0*/  IMAD.WIDE.U32 R2, R54, -0x33333333, RZ ;  /* 0xcccccccd36027825 */ /* 0x000fe200078e00ff */
[----:B------:R-:W-:Y:S01]  /*07f0*/  IADD3 R2, R24, UR16, RZ ;  /* 0x0000001018027c10 */ /* 0x000fe2000fffe0ff */
[----:B------:R-:W-:Y:S02]  /*0800*/  ULDC UR16, c[0x0][0x250] ;  /* 0x0000940000107ab9 */ /* 0x000fe40000000800 */
[----:B------:R-:W-:Y:S01]  /*0810*/  IMAD.WIDE.U32 R22, R7, 0xa0000, R54 ;  /* 0x000a000007167825 */ /* 0x000fe200078e0036 */
[----:B------:R-:W-:-:S03]  /*0820*/  SHF.R.U32.HI R149, RZ, 0x7, R3 ;  /* 0x00000007ff957819 */ /* 0x000fc60000011603 */
[----:B------:R-:W-:Y:S01]  /*0830*/  IMAD R93, R2, 0xa00, RZ ;  /* 0x00000a00025d7824 */ /* 0x000fe200078e02ff */
[----:B------:R-:W-:Y:S01]  /*0840*/  LEA R6, P0, R7, R149, 0x4 ;  /* 0x0000009507067211 */ /* 0x000fe200078020ff */
[C---:B-1----:R-:W-:Y:S01]  /*0850*/  IMAD.WIDE R52, R54.reuse, 0x2, R52 ;  /* 0x0000000236347825 */ /* 0x042fe200078e0234 */
[----:B------:R-:W-:Y:S01]  /*0860*/  IADD3 R21, R23, UR20, RZ ;  /* 0x0000001417157c10 */ /* 0x000fe2000fffe0ff */
[----:B------:R-:W-:Y:S01]  /*0870*/  ULDC.64 UR20, c[0x0][0x230] ;  /* 0x00008c0000147ab9 */ /* 0x000fe20000000a00 */
[----:B------:R-:W-:Y:S01]  /*0880*/  LEA.HI.X R7, R7, RZ, R8, 0x4, P0 ;  /* 0x000000ff07077211 */ /* 0x000fe200000f2408 */
[----:B--2---:R-:W-:Y:S01]  /*0890*/  IMAD.WIDE R54, R54, 0x2, R4 ;  /* 0x0000000236367825 */ /* 0x004fe200078e0204 */
[C---:B------:R-:W-:Y:S01]  /*08a0*/  LEA R56, P0, R6.reuse, UR26, 0x3 ;  /* 0x0000001a06387c11 */ /* 0x040fe2000f8018ff */
[----:B------:R-:W2:Y:S01]  /*08b0*/  LDG.E.64.CONSTANT R52, desc[UR18][R52.64] ;  /* 0x0000001234347981 */ /* 0x000ea2000c1e9b00 */
[----:B------:R-:W-:Y:S02]  /*08c0*/  IADD3 R3, P1, R93, R22, RZ ;  /* 0x000000165d037210 */ /* 0x000fe40007f3e0ff */
[----:B------:R-:W-:Y:S01]  /*08d0*/  LEA.HI.X R57, R6, UR27, R7, 0x3, P0 ;  /* 0x0000001b06397c11 */ /* 0x000fe200080f1c07 */
[----:B------:R-:W3:Y:S01]  /*08e0*/  LDG.E.64.CONSTANT R54, desc[UR18][R54.64] ;  /* 0x0000001236367981 */ /* 0x000ee2000c1e9b00 */
[----:B------:R-:W-:Y:S01]  /*08f0*/  IADD3.X R2, RZ, R21, RZ, P1, !PT ;  /* 0x00000015ff027210 */ /* 0x000fe20000ffe4ff */
[----:B------:R-:W-:-:S03]  /*0900*/  ULDC.64 UR26, c[0x0][0x228] ;  /* 0x00008a00001a7ab9 */ /* 0x000fc60000000a00 */
[C---:B------:R-:W-:Y:S01]  /*0910*/  SHF.L.U64.HI R2, R3.reuse, 0x1, R2 ;  /* 0x0000000103027819 */ /* 0x040fe20000010202 */
[----:B------:R-:W4:Y:S01]  /*0920*/  LDG.E.64.CONSTANT R56, desc[UR18][R56.64] ;  /* 0x0000001238387981 */ /* 0x000f22000c1e9b00 */
[----:B------:R-:W-:-:S04]  /*0930*/  SHF.L.U32 R3, R3, 0x1, RZ ;  /* 0x0000000103037819 */ /* 0x000fc800000006ff */
        /* <DEDUP_REMOVED lines=9> */
[----:B------:R-:W-:-:S06]  /*09d0*/  IADD3.X R61, R5, UR21, RZ, P0, !PT ;  /* 0x00000015053d7c10 */ /* 0x000fcc00087fe4ff */
[----:B------:R-:W3:Y:S01]  /*09e0*/  LDG.E.64.CONSTANT R60, desc[UR18][R60.64] ;  /* 0x000000123c3c7981 */ /* 0x000ee2000c1e9b00 */
[----:B------:R-:W-:-:S04]  /*09f0*/  IADD3 R62, P0, R3, UR26, RZ ;  /* 0x0000001a033e7c10 */ /* 0x000fc8000ff1e0ff */
[----:B------:R-:W-:-:S06]  /*0a00*/  IADD3.X R63, R2, UR27, RZ, P0, !PT ;  /* 0x0000001b023f7c10 */ /* 0x000fcc00087fe4ff */
[----:B------:R-:W3:Y:S01]  /*0a10*/  LDG.E.64.CONSTANT R62, desc[UR18][R62.64] ;  /* 0x000000123e3e7981 */ /* 0x000ee2000c1e9b00 */
        /* <DEDUP_REMOVED lines=16> */
[----:B------:R-:W-:Y:S02]  /*0b20*/  IADD3 R11, R93, 0xa000, RZ ;  /* 0x0000a0005d0b7810 */ /* 0x000fe40007ffe0ff */
[----:B------:R-:W-:Y:S02]  /*0b30*/  IADD3 R68, P0, R8, UR20, RZ ;  /* 0x0000001408447c10 */ /* 0x000fe4000ff1e0ff */
[----:B------:R-:W-:-:S02]  /*0b40*/  IADD3 R11, P1, R11, R22, RZ ;  /* 0x000000160b0b7210 */ /* 0x000fc40007f3e0ff */
[----:B------:R-:W-:Y:S02]  /*0b50*/  IADD3.X R69, R9, UR21, RZ, P0, !PT ;  /* 0x0000001509457c10 */ /* 0x000fe400087fe4ff */
[----:B------:R-:W-:Y:S02]  /*0b60*/  IADD3.X R12, RZ, R21, RZ, P1, !PT ;  /* 0x00000015ff0c7210 */ /* 0x000fe40000ffe4ff */
[C---:B------:R-:W-:Y:S02]  /*0b70*/  SHF.L.U32 R10, R11.reuse, 0x1, RZ ;  /* 0x000000010b0a7819 */ /* 0x040fe400000006ff */
[----:B------:R-:W3:Y:S01]  /*0b80*/  LDG.E.64.CONSTANT R68, desc[UR18][R68.64] ;  /* 0x0000001244447981 */ /* 0x000ee2000c1e9b00 */
[----:B------:R-:W-:Y:S02]  /*0b90*/  SHF.L.U64.HI R11, R11, 0x1, R12 ;  /* 0x000000010b0b7819 */ /* 0x000fe4000001020c */
[----:B------:R-:W-:-:S04]  /*0ba0*/  IADD3 R70, P0, R10, UR20, RZ ;  /* 0x000000140a467c10 */ /* 0x000fc8000ff1e0ff */
[----:B------:R-:W-:Y:S02]  /*0bb0*/  IADD3.X R71, R11, UR21, RZ, P0, !PT ;  /* 0x000000150b477c10 */ /* 0x000fe400087fe4ff */
[----:B------:R-:W-:-:S04]  /*0bc0*/  IADD3 R72, P0, R6, UR26, RZ ;  /* 0x0000001a06487c10 */ /* 0x000fc8000ff1e0ff */
[----:B------:R-:W3:Y:S01]  /*0bd0*/  LDG.E.64.CONSTANT R70, desc[UR18][R70.64] ;  /* 0x0000001246467981 */ /* 0x000ee2000c1e9b00 */
[----:B------:R-:W-:-:S06]  /*0be0*/  IADD3.X R73, R7, UR27, RZ, P0, !PT ;  /* 0x0000001b07497c10 */ /* 0x000fcc00087fe4ff */
[----:B------:R-:W3:Y:S01]  /*0bf0*/  LDG.E.64.CONSTANT R72, desc[UR18][R72.64] ;  /* 0x0000001248487981 */ /* 0x000ee2000c1e9b00 */
[----:B------:R-:W-:Y:S01]  /*0c00*/  HFMA2.MMA R12, -RZ, RZ, 0, 2.384185791015625e-06 ;  /* 0x00000028ff0c7435 */ /* 0x000fe200000001ff */
[----:B------:R-:W-:-:S04]  /*0c10*/  IADD3 R17, R93, 0x11800, RZ ;  /* 0x000118005d117810 */ /* 0x000fc80007ffe0ff */
[----:B------:R-:W-:-:S05]  /*0c20*/  IADD3 R42, P5, R17, R22, RZ ;  /* 0x00000016112a7210 */ /* 0x000fca0007fbe0ff */
[----:B------:R-:W-:Y:S01]  /*0c30*/  IMAD R13, R13, R12, UR13 ;  /* 0x0000000d0d0d7e24 */ /* 0x000fe2000f8e020c */
[----:B------:R-:W-:Y:S02]  /*0c40*/  IADD3.X R39, RZ, R21, RZ, P5, !PT ;  /* 0x00000015ff277210 */ /* 0x000fe40002ffe4ff */
[----:B------:R-:W-:Y:S02]  /*0c50*/  IADD3 R74, P5, R8, UR26, RZ ;  /* 0x0000001a084a7c10 */ /* 0x000fe4000ffbe0ff */
[----:B------:R-:W-:Y:S02]  /*0c60*/  LEA R24, R24, R13, 0x3 ;  /* 0x0000000d18187211 */ /* 0x000fe400078e18ff */
[----:B------:R-:W-:Y:S02]  /*0c70*/  IADD3 R13, R93, 0xc800, RZ ;  /* 0x0000c8005d0d7810 */ /* 0x000fe40007ffe0ff */
[----:B------:R-:W-:Y:S02]  /*0c80*/  IADD3.X R75, R9, UR27, RZ, P5, !PT ;  /* 0x0000001b094b7c10 */ /* 0x000fe4000affe4ff */
[----:B------:R-:W-:-:S02]  /*0c90*/  IADD3 R20, P2, R13, R22, RZ ;  /* 0x000000160d147210 */ /* 0x000fc40007f5e0ff */
[----:B------:R-:W-:Y:S02]  /*0ca0*/  IADD3 R15, R93, 0xf000, RZ ;  /* 0x0000f0005d0f7810 */ /* 0x000fe40007ffe0ff */
[----:B------:R-:W3:Y:S02]  /*0cb0*/  LDG.E.64.CONSTANT R74, desc[UR18][R74.64] ;  /* 0x000000124a4a7981 */ /* 0x000ee4000c1e9b00 */
[----:B------:R-:W-:Y:S02]  /*0cc0*/  IADD3 R38, P1, R15, R22, RZ ;  /* 0x000000160f267210 */ /* 0x000fe40007f3e0ff */
[C---:B------:R-:W-:Y:S02]  /*0cd0*/  IADD3 R35, R93.reuse, 0x1e000, RZ ;  /* 0x0001e0005d237810 */ /* 0x040fe40007ffe0ff */
[----:B------:R-:W-:Y:S02]  /*0ce0*/  IADD3 R37, R93, 0x20800, RZ ;  /* 0x000208005d257810 */ /* 0x000fe40007ffe0ff */
[----:B------:R-:W-:-:S02]  /*0cf0*/  IADD3.X R17, RZ, R21, RZ, P2, !PT ;  /* 0x00000015ff117210 */ /* 0x000fc400017fe4ff */
[-C--:B------:R-:W-:Y:S02]  /*0d00*/  IADD3 R16, P2, R35, R22.reuse, RZ ;  /* 0x0000001623107210 */ /* 0x080fe40007f5e0ff */
[----:B------:R-:W-:Y:S02]  /*0d10*/  IADD3 R19, R93, 0x14000, RZ ;  /* 0x000140005d137810 */ /* 0x000fe40007ffe0ff */
[----:B------:R-:W-:Y:S02]  /*0d20*/  IADD3.X R35, RZ, R21, RZ, P1, !PT ;  /* 0x00000015ff237210 */ /* 0x000fe40000ffe4ff */
[-C--:B------:R-:W-:Y:S02]  /*0d30*/  IADD3 R18, P1, R37, R22.reuse, RZ ;  /* 0x0000001625127210 */ /* 0x080fe40007f3e0ff */
[----:B------:R-:W-:Y:S02]  /*0d40*/  SHF.L.U32 R82, R20, 0x1, RZ ;  /* 0x0000000114527819 */ /* 0x000fe400000006ff */
[----:B------:R-:W-:-:S02]  /*0d50*/  IADD3 R40, P6, R19, R22, RZ ;  /* 0x0000001613287210 */ /* 0x000fc40007fde0ff */
[----:B------:R-:W-:Y:S02]  /*0d60*/  SHF.L.U64.HI R79, R20, 0x1, R17 ;  /* 0x00000001144f7819 */ /* 0x000fe40000010211 */
[----:B------:R-:W-:Y:S02]  /*0d70*/  IADD3 R76, P5, R82, UR20, RZ ;  /* 0x00000014524c7c10 */ /* 0x000fe4000ffbe0ff */
[C---:B------:R-:W-:Y:S02]  /*0d80*/  SHF.L.U32 R84, R38.reuse, 0x1, RZ ;  /* 0x0000000126547819 */ /* 0x040fe400000006ff */
[----:B------:R-:W-:Y:S02]  /*0d90*/  IADD3.X R77, R79, UR21, RZ, P5, !PT ;  /* 0x000000154f4d7c10 */ /* 0x000fe4000affe4ff */
[----:B------:R-:W-:Y:S02]  /*0da0*/  SHF.L.U64.HI R85, R38, 0x1, R35 ;  /* 0x0000000126557819 */ /* 0x000fe40000010223 */
[----:B------:R-:W-:-:S02]  /*0db0*/  IADD3 R78, P5, R84, UR20, RZ ;  /* 0x00000014544e7c10 */ /* 0x000fc4000ffbe0ff */
[----:B------:R-:W3:Y:S01]  /*0dc0*/  LDG.E.64.CONSTANT R76, desc[UR18][R76.64] ;  /* 0x000000124c4c7981 */ /* 0x000ee2000c1e9b00 */
[----:B------:R-:W-:-:S04]  /*0dd0*/  IADD3 R33, R93, 0x1b800, RZ ;  /* 0x0001b8005d217810 */ /* 0x000fc80007ffe0ff */
[----:B------:R-:W-:Y:S02]  /*0de0*/  IADD3 R14, P3, R33, R22, RZ ;  /* 0x00000016210e7210 */ /* 0x000fe40007f7e0ff */
[----:B------:R-:W-:-:S04]  /*0df0*/  IADD3 R27, R93, 0x19000, RZ ;  /* 0x000190005d1b7810 */ /* 0x000fc80007ffe0ff */
[----:B------:R-:W-:Y:S02]  /*0e00*/  IADD3 R19, P4, R27, R22, RZ ;  /* 0x000000161b137210 */ /* 0x000fe40007f9e0ff */
[C---:B------:R-:W-:Y:S02]  /*0e10*/  SHF.L.U64.HI R91, R42.reuse, 0x1, R39 ;  /* 0x000000012a5b7819 */ /* 0x040fe40000010227 */
[----:B------:R-:W-:Y:S01]  /*0e20*/  SHF.L.U32 R42, R42, 0x1, RZ ;  /* 0x000000012a2a7819 */ /* 0x000fe200000006ff */
[----:B----4-:R-:W-:-:S06]  /*0e30*/  FADD.FTZ R12, R57, UR16 ;  /* 0x00000010390c7e21 */ /* 0x010fcc0008010000 */
[----:B------:R-:W0:Y:S01]  /*0e40*/  MUFU.RSQ R12, R12 ;  /* 0x0000000c000c7308 */ /* 0x000e220000001400 */
[----:B--2---:R-:W-:Y:S02]  /*0e50*/  SHF.L.U32 R23, R52, 0x10, RZ ;  /* 0x0000001034177819 */ /* 0x004fe400000006ff */
[----:B-----5:R-:W-:Y:S02]  /*0e60*/  SHF.L.U32 R13, R58, 0x10, RZ ;  /* 0x000000103a0d7819 */ /* 0x020fe400000006ff */
[----:B------:R-:W-:-:S03]  /*0e70*/  SHF.L.U32 R15, R59, 0x10, RZ ;  /* 0x000000103b0f7819 */ /* 0x000fc600000006ff */
[----:B------:R-:W-:Y:S01]  /*0e80*/  FADD.FTZ R13, -R56, R13 ;  /* 0x0000000d380d7221 */ /* 0x000fe20000010100 */
[----:B---3--:R-:W-:-:S03]  /*0e90*/  SHF.L.U32 R26, R54, 0x10, RZ ;  /* 0x00000010361a7819 */ /* 0x008fc600000006ff */
[----:B0-----:R-:W-:Y:S01]  /*0ea0*/  FMUL.FTZ R41, R12, R13 ;  /* 0x0000000d0c297220 */ /* 0x001fe20000410000 */
[----:B------:R-:W-:-:S03]  /*0eb0*/  FADD.FTZ R15, -R56, R15 ;  /* 0x0000000f380f7221 */ /* 0x000fc60000010100 */
[----:B------:R-:W-:Y:S01]  /*0ec0*/  FFMA.FTZ R57, R41, R23, R26 ;  /* 0x0000001729397223 */ /* 0x000fe2000001001a */
[----:B------:R-:W-:-:S03]  /*0ed0*/  FMUL.FTZ R37, R12, R15 ;  /* 0x0000000f0c257220 */ /* 0x000fc60000410000 */
[----:B------:R-:W-:-:S04]  /*0ee0*/  FMUL.FTZ R15, R57, -1.4426950216293334961 ;  /* 0xbfb8aa3b390f7820 */ /* 0x000fc80000410000 */
[----:B------:R0:W1:Y:S02]  /*0ef0*/  MUFU.EX2 R20, R15 ;  /* 0x0000000f00147308 */ /* 0x0000640000000800 */
[----:B0-----:R-:W-:Y:S02]  /*0f00*/  IADD3.X R15, RZ, R21, RZ, P6, !PT ;  /* 0x00000015ff0f7210 */ /* 0x001fe400037fe4ff */
[----:B------:R-:W-:-:S04]  /*0f10*/  IADD3 R80, P6, R10, UR26, RZ ;  /* 0x0000001a0a507c10 */ /* 0x000fc8000ffde0ff */
[----:B------:R-:W-:Y:S02]  /*0f20*/  IADD3.X R81, R11, UR27, RZ, P6, !PT ;  /* 0x0000001b0b517c10 */ /* 0x000fe4000b7fe4ff */
[----:B------:R-:W-:-:S04]  /*0f30*/  IADD3 R82, P6, R82, UR26, RZ ;  /* 0x0000001a52527c10 */ /* 0x000fc8000ffde0ff */
[----:B------:R-:W-:Y:S01]  /*0f40*/  IADD3.X R83, R79, UR27, RZ, P6, !PT ;  /* 0x0000001b4f537c10 */ /* 0x000fe2000b7fe4ff */
[----:B------:R-:W2:Y:S01]  /*0f50*/  LDG.E.64.CONSTANT R80, desc[UR18][R80.64] ;  /* 0x0000001250507981 */ /* 0x000ea2000c1e9b00 */
[----:B------:R-:W-:Y:S02]  /*0f60*/  IADD3.X R79, R85, UR21, RZ, P5, !PT ;  /* 0x00000015554f7c10 */ /* 0x000fe4000affe4ff */
[----:B------:R-:W-:Y:S02]  /*0f70*/  SHF.L.U32 R17, R60, 0x10, RZ ;  /* 0x000000103c117819 */ /* 0x000fe400000006ff */
[----:B------:R-:W-:Y:S02]  /*0f80*/  PRMT R13, R58, 0x7632, R13 ;  /* 0x000076323a0d7816 */ /* 0x000fe4000000000d */
[----:B------:R-:W-:Y:S01]  /*0f90*/  SHF.L.U32 R25, R53, 0x10, RZ ;  /* 0x0000001035197819 */ /* 0x000fe200000006ff */
[----:B------:R-:W3:Y:S01]  /*0fa0*/  LDG.E.64.CONSTANT R78, desc[UR18][R78.64] ;  /* 0x000000124e4e7981 */ /* 0x000ee2000c1e9b00 */
[----:B------:R-:W-:Y:S01]  /*0fb0*/  FADD.FTZ R33, -R56, R17 ;  /* 0x0000001138217221 */ /* 0x000fe20000010100 */
[----:B------:R-:W-:-:S02]  /*0fc0*/  SHF.L.U32 R17, R13, 0x10, RZ ;  /* 0x000000100d117819 */ /* 0x000fc400000006ff */
[----:B------:R-:W-:Y:S02]  /*0fd0*/  SHF.L.U32 R28, R55, 0x10, RZ ;  /* 0x00000010371c7819 */ /* 0x000fe400000006ff */
[----:B------:R-:W-:Y:S01]  /*0fe0*/  PRMT R29, R52, 0x7632, R29 ;  /* 0x00007632341d7816 */ /* 0x000fe2000000001d */
[----:B------:R-:W-:Y:S01]  /*0ff0*/  FADD.FTZ R17, -R56, R17 ;  /* 0x0000001138117221 */ /* 0x000fe20000010100 */
[----:B------:R-:W-:Y:S01]  /*1000*/  PRMT R32, R54, 0x7632, R32 ;  /* 0x0000763236207816 */ /* 0x000fe20000000020 */
[----:B------:R-:W-:Y:S01]  /*1010*/  FFMA.FTZ R92, R37, R25, R28 ;  /* 0x00000019255c7223 */ /* 0x000fe2000001001c */
[----:B------:R-:W-:Y:S01]  /*1020*/  PRMT R34, R53, 0x7632, R34 ;  /* 0x0000763235227816 */ /* 0x000fe20000000022 */
[----:B------:R-:W-:Y:S01]  /*1030*/  FMUL.FTZ R43, R12, R17 ;  /* 0x000000110c2b7220 */ /* 0x000fe20000410000 */
[----:B------:R-:W-:Y:S02]  /*1040*/  SHF.L.U32 R29, R29, 0x10, RZ ;  /* 0x000000101d1d7819 */ /* 0x000fe400000006ff */
[----:B------:R-:W-:Y:S01]  /*1050*/  PRMT R30, R55, 0x7632, R30 ;  /* 0x00007632371e7816 */ /* 0x000fe2000000001e */
[----:B-1----:R-:W-:Y:S01]  /*1060*/  FADD.FTZ R20, R20, 1 ;  /* 0x3f80000014147421 */ /* 0x002fe20000010000 */
[----:B------:R-:W-:Y:S01]  /*1070*/  SHF.L.U32 R32, R32, 0x10, RZ ;  /* 0x0000001020207819 */ /* 0x000fe200000006ff */
[----:B------:R-:W4:Y:S01]  /*1080*/  LDG.E.64.CONSTANT R82, desc[UR18][R82.64] ;  /* 0x0000001252527981 */ /* 0x000f22000c1e9b00 */
[----:B------:R-:W-:Y:S01]  /*1090*/  SHF.L.U32 R27, R34, 0x10, RZ ;  /* 0x00000010221b7819 */ /* 0x000fe200000006ff */
[----:B------:R-:W-:Y:S01]  /*10a0*/  FMUL.FTZ R34, R92, -1.4426950216293334961 ;  /* 0xbfb8aa3b5c227820 */ /* 0x000fe20000410000 */
[----:B------:R-:W-:Y:S01]  /*10b0*/  PRMT R13, R59, 0x7632, R13 ;  /* 0x000076323b0d7816 */ /* 0x000fe2000000000d */
[----:B------:R-:W-:-:S02]  /*10c0*/  FFMA.FTZ R95, R43, R29, R32 ;  /* 0x0000001d2b5f7223 */ /* 0x000fc40000010020 */
[----:B------:R0:W-:Y:S01]  /*10d0*/  MUFU.EX2 R36, R34 ;  /* 0x0000002200247308 */ /* 0x0001e20000000800 */
[----:B------:R-:W-:Y:S01]  /*10e0*/  SHF.L.U32 R13, R13, 0x10, RZ ;  /* 0x000000100d0d7819 */ /* 0x000fe200000006ff */
[----:B------:R-:W-:Y:S01]  /*10f0*/  FMUL.FTZ R33, R12, R33 ;  /* 0x000000210c217220 */ /* 0x000fe20000410000 */
[----:B------:R-:W-:-:S03]  /*1100*/  SHF.L.U32 R30, R30, 0x10, RZ ;  /* 0x000000101e1e7819 */ /* 0x000fc600000006ff */
[----:B------:R-:W-:Y:S01]  /*1110*/  FADD.FTZ R39, -R56, R13 ;  /* 0x0000000d38277221 */ /* 0x000fe20000010100 */
[----:B0-----:R-:W-:Y:S01]  /*1120*/  FMUL.FTZ R34, R95, -1.4426950216293334961 ;  /* 0xbfb8aa3b5f227820 */ /* 0x001fe20000410000 */
[----:B------:R-:W-:Y:S02]  /*1130*/  FFMA.FTZ R35, R23, R33, R26 ;  /* 0x0000002117237223 */ /* 0x000fe4000001001a */
[----:B------:R-:W-:-:S03]  /*1140*/  FMUL.FTZ R39, R12, R39 ;  /* 0x000000270c277220 */ /* 0x000fc60000410000 */
[----:B------:R-:W0:Y:S01]  /*1150*/  MUFU.EX2 R34, R34 ;  /* 0x0000002200227308 */ /* 0x000e220000000800 */
[----:B------:R-:W-:Y:S01]  /*1160*/  FMUL.FTZ R38, R35, -1.4426950216293334961 ;  /* 0xbfb8aa3b23267820 */ /* 0x000fe20000410000 */
[----:B------:R-:W-:Y:S01]  /*1170*/  FFMA.FTZ R100, R39, R27, R30 ;  /* 0x0000001b27647223 */ /* 0x000fe2000001001e */
[----:B------:R-:W-:-:S05]  /*1180*/  IADD3 R84, P6, R84, UR26, RZ ;  /* 0x0000001a54547c10 */ /* 0x000fca000ffde0ff */
[----:B------:R1:W-:Y:S01]  /*1190*/  MUFU.EX2 R13, R38 ;  /* 0x00000026000d7308 */ /* 0x0003e20000000800 */
[----:B------:R-:W-:Y:S01]  /*11a0*/  IADD3.X R85, R85, UR27, RZ, P6, !PT ;  /* 0x0000001b55557c10 */ /* 0x000fe2000b7fe4ff */
[----:B-1----:R-:W-:Y:S01]  /*11b0*/  FMUL.FTZ R38, R100, -1.4426950216293334961 ;  /* 0xbfb8aa3b64267820 */ /* 0x002fe20000410000 */
[----:B------:R-:W-:-:S05]  /*11c0*/  IADD3 R86, P5, R42, UR20, RZ ;  /* 0x000000142a567c10 */ /* 0x000fca000ffbe0ff */
[----:B------:R-:W1:Y:S01]  /*11d0*/  MUFU.RCP R94, R20 ;  /* 0x00000014005e7308 */ /* 0x000e620000001000 */
[----:B------:R-:W-:Y:S01]  /*11e0*/  IADD3 R90, P6, R42, UR26, RZ ;  /* 0x0000001a2a5a7c10 */ /* 0x000fe2000ffde0ff */
[----:B0-----:R-:W-:Y:S01]  /*11f0*/  FADD.FTZ R42, R34, 1 ;  /* 0x3f800000222a7421 */ /* 0x001fe20000010000 */
[----:B------:R-:W-:Y:S01]  /*1200*/  PRMT R34, R60, 0x7632, R34 ;  /* 0x000076323c227816 */ /* 0x000fe20000000022 */
[----:B------:R-:W-:Y:S01]  /*1210*/  FADD.FTZ R36, R36, 1 ;  /* 0x3f80000024247421 */ /* 0x000fe20000010000 */
[----:B------:R-:W-:Y:S01]  /*1220*/  SHF.L.U32 R17, R40, 0x1, RZ ;  /* 0x0000000128117819 */ /* 0x000fe200000006ff */
[----:B------:R-:W5:Y:S02]  /*1230*/  LDG.E.64.CONSTANT R84, desc[UR18][R84.64] ;  /* 0x0000001254547981 */ /* 0x000f64000c1e9b00 */
[----:B------:R-:W0:Y:S01]  /*1240*/  MUFU.EX2 R38, R38 ;  /* 0x0000002600267308 */ /* 0x000e220000000800 */
[----:B------:R-:W-:Y:S02]  /*1250*/  SHF.L.U32 R99, R34, 0x10, RZ ;  /* 0x0000001022637819 */ /* 0x000fe400000006ff */
[----:B------:R-:W-:-:S02]  /*1260*/  PRMT R34, R61, 0x7632, R34 ;  /* 0x000076323d227816 */ /* 0x000fc40000000022 */
[----:B------:R-:W-:Y:S02]  /*1270*/  IADD3 R89, R93, 0x23000, RZ ;  /* 0x000230005d597810 */ /* 0x000fe40007ffe0ff */
[----:B------:R-:W-:Y:S01]  /*1280*/  IADD3.X R87, R91, UR21, RZ, P5, !PT ;  /* 0x000000155b577c10 */ /* 0x000fe2000affe4ff */
[----:B------:R0:W0:Y:S01]  /*1290*/  MUFU.RCP R98, R36 ;  /* 0x0000002400627308 */ /* 0x0000220000001000 */
[----:B------:R-:W-:Y:S02]  /*12a0*/  IADD3 R31, R93, 0x16800, RZ ;  /* 0x000168005d1f7810 */ /* 0x000fe40007ffe0ff */
[----:B------:R-:W-:Y:S02]  /*12b0*/  SHF.L.U64.HI R15, R40, 0x1, R15 ;  /* 0x00000001280f7819 */ /* 0x000fe4000001020f */
[----:B------:R-:W-:Y:S02]  /*12c0*/  IADD3 R88, P5, R17, UR20, RZ ;  /* 0x0000001411587c10 */ /* 0x000fe4000ffbe0ff */
[----:B------:R-:W-:Y:S01]  /*12d0*/  SHF.L.U32 R97, R61, 0x10, RZ ;  /* 0x000000103d617819 */ /* 0x000fe200000006ff */
[----:B------:R-:W-:Y:S01]  /*12e0*/  FADD.FTZ R99, -R56, R99 ;  /* 0x0000006338637221 */ /* 0x000fe20000010100 */
[----:B------:R-:W-:Y:S01]  /*12f0*/  IADD3 R93, R93, 0x25800, RZ ;  /* 0x000258005d5d7810 */ /* 0x000fe20007ffe0ff */
[----:B-1----:R-:W-:Y:S01]  /*1300*/  FADD.FTZ R96, -R94, 1 ;  /* 0x3f8000005e607421 */ /* 0x002fe20000010100 */
[----:B------:R-:W-:-:S02]  /*1310*/  SHF.L.U32 R105, R34, 0x10, RZ ;  /* 0x0000001022697819 */ /* 0x000fc400000006ff */
[----:B------:R-:W-:Y:S01]  /*1320*/  IADD3.X R91, R91, UR27, RZ, P6, !PT ;  /* 0x0000001b5b5b7c10 */ /* 0x000fe2000b7fe4ff */
[----:B------:R-:W5:Y:S01]  /*1330*/  LDG.E.64.CONSTANT R86, desc[UR18][R86.64] ;  /* 0x0000001256567981 */ /* 0x000f62000c1e9b00 */
[-C--:B------:R-:W-:Y:S01]  /*1340*/  IADD3 R20, P6, R89, R22.reuse, RZ ;  /* 0x0000001659147210 */ /* 0x080fe20007fde0ff */
[----:B------:R-:W-:Y:S01]  /*1350*/  FADD.FTZ R101, -R56, R97 ;  /* 0x0000006138657221 */ /* 0x000fe20000010100 */
[-C--:B------:R-:W-:Y:S02]  /*1360*/  IADD3 R31, P0, R31, R22.reuse, RZ ;  /* 0x000000161f1f7210 */ /* 0x080fe40007f1e0ff */
[----:B------:R-:W-:Y:S01]  /*1370*/  IADD3.X R89, R15, UR21, RZ, P5, !PT ;  /* 0x000000150f597c10 */ /* 0x000fe2000affe4ff */
[----:B------:R1:W1:Y:S01]  /*1380*/  MUFU.RCP R97, R42 ;  /* 0x0000002a00617308 */ /* 0x0002620000001000 */
[----:B------:R-:W-:Y:S01]  /*1390*/  IADD3 R22, P5, R93, R22, RZ ;  /* 0x000000165d167210 */ /* 0x000fe20007fbe0ff */
[----:B0-----:R-:W-:Y:S01]  /*13a0*/  FADD.FTZ R93, R38, 1 ;  /* 0x3f800000265d7421 */ /* 0x001fe20000010000 */
[----:B------:R-:W-:Y:S01]  /*13b0*/  FADD.FTZ R105, -R56, R105 ;  /* 0x0000006938697221 */ /* 0x000fe20000010100 */
[C---:B------:R-:W-:Y:S01]  /*13c0*/  FMUL.FTZ R38, R12.reuse, R99 ;  /* 0x000000630c267220 */ /* 0x040fe20000410000 */
[C---:B------:R-:W-:Y:S01]  /*13d0*/  FMUL.FTZ R36, R12.reuse, R101 ;  /* 0x000000650c247220 */ /* 0x040fe20000410000 */
[----:B------:R-:W5:Y:S01]  /*13e0*/  LDG.E.64.CONSTANT R88, desc[UR18][R88.64] ;  /* 0x0000001258587981 */ /* 0x000f62000c1e9b00 */
[----:B------:R-:W-:Y:S01]  /*13f0*/  FMUL.FTZ R34, R12, R105 ;  /* 0x000000690c227220 */ /* 0x000fe20000410000 */
[----:B------:R0:W0:Y:S01]  /*1400*/  MUFU.RCP R101, R93 ;  /* 0x0000005d00657308 */ /* 0x0000220000001000 */
[----:B-1----:R-:W-:Y:S01]  /*1410*/  FFMA.FTZ R42, R29, R38, R32 ;  /* 0x000000261d2a7223 */ /* 0x002fe20000010020 */
[----:B------:R-:W-:Y:S01]  /*1420*/  FFMA.FTZ R40, R25, R36, R28 ;  /* 0x0000002419287223 */ /* 0x000fe2000001001c */
[----:B------:R-:W5:Y:S02]  /*1430*/  LDG.E.64.CONSTANT R90, desc[UR18][R90.64] ;  /* 0x000000125a5a7981 */ /* 0x000f64000c1e9b00 */
[----:B------:R-:W-:Y:S01]  /*1440*/  FMUL.FTZ R102, R42, -1.4426950216293334961 ;  /* 0xbfb8aa3b2a667820 */ /* 0x000fe20000410000 */
[----:B0-----:R-:W-:Y:S01]  /*1450*/  FFMA.FTZ R93, R57, R96, 1 ;  /* 0x3f800000395d7423 */ /* 0x001fe20000010060 */
[----:B------:R-:W-:Y:S01]  /*1460*/  FFMA.FTZ R57, R27, R34, R30 ;  /* 0x000000221b397223 */ /* 0x000fe2000001001e */
[----:B------:R-:W-:Y:S01]  /*1470*/  FMUL.FTZ R103, R40, -1.4426950216293334961 ;  /* 0xbfb8aa3b28677820 */ /* 0x000fe20000410000 */
[----:B------:R-:W-:-:S02]  /*1480*/  FADD.FTZ R99, -R98, 1 ;  /* 0x3f80000062637421 */ /* 0x000fc40000010100 */
[----:B------:R-:W-:Y:S01]  /*1490*/  FMUL.FTZ R104, R57, -1.4426950216293334961 ;  /* 0xbfb8aa3b39687820 */ /* 0x000fe20000410000 */
[----:B------:R-:W0:Y:S01]  /*14a0*/  MUFU.EX2 R102, R102 ;  /* 0x0000006600667308 */ /* 0x000e220000000800 */
[----:B------:R-:W-:Y:S01]  /*14b0*/  FFMA.FTZ R99, R92, R99, 1 ;  /* 0x3f8000005c637423 */ /* 0x000fe20000010063 */
[----:B------:R-:W-:Y:S01]  /*14c0*/  FADD.FTZ R92, -R97, 1 ;  /* 0x3f800000615c7421 */ /* 0x000fe20000010100 */
[----:B------:R-:W-:-:S05]  /*14d0*/  FMUL.FTZ R94, R94, R93 ;  /* 0x0000005d5e5e7220 */ /* 0x000fca0000410000 */
[----:B------:R-:W1:Y:S01]  /*14e0*/  MUFU.EX2 R103, R103 ;  /* 0x0000006700677308 */ /* 0x000e620000000800 */
[----:B------:R-:W-:Y:S01]  /*14f0*/  FFMA.FTZ R92, R95, R92, 1 ;  /* 0x3f8000005f5c7423 */ /* 0x000fe2000001005c */
[----:B------:R-:W-:-:S06]  /*1500*/  FADD.FTZ R93, -R101, 1 ;  /* 0x3f800000655d7421 */ /* 0x000fcc0000010100 */
[----:B------:R-:W1:Y:S01]  /*1510*/  MUFU.EX2 R104, R104 ;  /* 0x0000006800687308 */ /* 0x000e620000000800 */
[----:B------:R-:W-:Y:S01]  /*1520*/  FMUL.FTZ R96, R97, R92 ;  /* 0x0000005c61607220 */ /* 0x000fe20000410000 */
[----:B------:R-:W-:Y:S01]  /*1530*/  FADD.FTZ R97, R13, 1 ;  /* 0x3f8000000d617421 */ /* 0x000fe20000010000 */
[----:B------:R-:W-:Y:S01]  /*1540*/  FFMA.FTZ R100, R100, R93, 1 ;  /* 0x3f80000064647423 */ /* 0x000fe2000001005d */
[C---:B------:R-:W-:Y:S02]  /*1550*/  PRMT R13, R62.reuse, 0x7632, R13 ;  /* 0x000076323e0d7816 */ /* 0x040fe4000000000d */
[----:B------:R-:W-:Y:S01]  /*1560*/  SHF.L.U32 R93, R62, 0x10, RZ ;  /* 0x000000103e5d7819 */ /* 0x000fe200000006ff */
[----:B0-----:R-:W-:Y:S01]  /*1570*/  FADD.FTZ R102, R102, 1 ;  /* 0x3f80000066667421 */ /* 0x001fe20000010000 */
[----:B------:R-:W-:Y:S02]  /*1580*/  PRMT R92, R63, 0x7632, R92 ;  /* 0x000076323f5c7816 */ /* 0x000fe4000000005c */
[----:B------:R-:W-:Y:S01]  /*1590*/  SHF.L.U32 R13, R13, 0x10, RZ ;  /* 0x000000100d0d7819 */ /* 0x000fe200000006ff */
[----:B------:R-:W0:Y:S01]  /*15a0*/  MUFU.RCP R97, R97 ;  /* 0x0000006100617308 */ /* 0x000e220000001000 */
[----:B------:R-:W-:Y:S01]  /*15b0*/  FMUL.FTZ R94, R93, R94 ;  /* 0x0000005e5d5e7220 */ /* 0x000fe20000410000 */
[----:B-1----:R-:W-:Y:S01]  /*15c0*/  FADD.FTZ R103, R103, 1 ;  /* 0x3f80000067677421 */ /* 0x002fe20000010000 */
[----:B------:R-:W-:Y:S01]  /*15d0*/  SHF.L.U32 R92, R92, 0x10, RZ ;  /* 0x000000105c5c7819 */ /* 0x000fe200000006ff */
[----:B------:R-:W-:Y:S01]  /*15e0*/  FMUL.FTZ R101, R101, R100 ;  /* 0x0000006465657220 */ /* 0x000fe20000410000 */
[----:B------:R-:W-:Y:S01]  /*15f0*/  FMUL.FTZ R96, R13, R96 ;  /* 0x000000600d607220 */ /* 0x000fe20000410000 */
[----:B------:R-:W-:Y:S01]  /*1600*/  FADD.FTZ R104, R104, 1 ;  /* 0x3f80000068687421 */ /* 0x000fe20000010000 */
[-C--:B------:R-:W-:Y:S01]  /*1610*/  FMUL.FTZ R13, R23, R94.reuse ;  /* 0x0000005e170d7220 */ /* 0x080fe20000410000 */
[----:B------:R-:W-:Y:S01]  /*1620*/  SHF.L.U32 R95, R63, 0x10, RZ ;  /* 0x000000103f5f7819 */ /* 0x000fe200000006ff */
[----:B------:R-:W1:Y:S01]  /*1630*/  MUFU.RCP R102, R102 ;  /* 0x0000006600667308 */ /* 0x000e620000001000 */
[----:B------:R-:W-:Y:S01]  /*1640*/  FMUL.FTZ R98, R98, R99 ;  /* 0x0000006362627220 */ /* 0x000fe20000410000 */
[----:B------:R-:W-:Y:S01]  /*1650*/  FMUL.FTZ R100, R92, R101 ;  /* 0x000000655c647220 */ /* 0x000fe20000410000 */
[C---:B------:R-:W-:Y:S01]  /*1660*/  FFMA.FTZ R44, R41.reuse, R94, R44 ;  /* 0x0000005e292c7223 */ /* 0x040fe2000001002c */
[----:B------:R-:W-:Y:S01]  /*1670*/  FFMA.FTZ R92, R41, R13, RZ ;  /* 0x0000000d295c7223 */ /* 0x000fe200000100ff */
[----:B------:R-:W-:-:S03]  /*1680*/  FMUL.FTZ R41, R29, R96 ;  /* 0x000000601d297220 */ /* 0x000fc60000410000 */
[----:B------:R-:W1:Y:S01]  /*1690*/  MUFU.RCP R103, R103 ;  /* 0x0000006700677308 */ /* 0x000e620000001000 */
[----:B------:R-:W-:Y:S01]  /*16a0*/  FMUL.FTZ R98, R95, R98 ;  /* 0x000000625f627220 */ /* 0x000fe20000410000 */
[C---:B------:R-:W-:Y:S01]  /*16b0*/  FFMA.FTZ R13, R43.reuse, R96, R46 ;  /* 0x000000602b0d7223 */ /* 0x040fe2000001002e */
[----:B------:R-:W-:-:S05]  /*16c0*/  FFMA.FTZ R92, R43, R41, R92 ;  /* 0x000000292b5c7223 */ /* 0x000fca000001005c */
[----:B------:R-:W1:Y:S01]  /*16d0*/  MUFU.RCP R104, R104 ;  /* 0x0000006800687308 */ /* 0x000e620000001000 */
[-C--:B------:R-:W-:Y:S01]  /*16e0*/  FMUL.FTZ R43, R25, R98.reuse ;  /* 0x00000062192b7220 */ /* 0x080fe20000410000 */
[----:B0-----:R-:W-:Y:S01]  /*16f0*/  FADD.FTZ R46, -R97, 1 ;  /* 0x3f800000612e7421 */ /* 0x001fe20000010100 */
[C---:B------:R-:W-:Y:S02]  /*1700*/  FFMA.FTZ R41, R37.reuse, R98, R48 ;  /* 0x0000006225297223 */ /* 0x040fe40000010030 */
[----:B------:R-:W-:Y:S01]  /*1710*/  FFMA.FTZ R92, R37, R43, R92 ;  /* 0x0000002b255c7223 */ /* 0x000fe2000001005c */
[----:B------:R-:W-:Y:S01]  /*1720*/  FMUL.FTZ R37, R27, R100 ;  /* 0x000000641b257220 */ /* 0x000fe20000410000 */
[----:B------:R-:W-:Y:S01]  /*1730*/  FFMA.FTZ R46, R35, R46, 1 ;  /* 0x3f800000232e7423 */ /* 0x000fe2000001002e */
[----:B-1----:R-:W-:Y:S01]  /*1740*/  FADD.FTZ R35, -R102, 1 ;  /* 0x3f80000066237421 */ /* 0x002fe20000010100 */
[----:B------:R-:W-:Y:S01]  /*1750*/  FADD.FTZ R93, -R103, 1 ;  /* 0x3f800000675d7421 */ /* 0x000fe20000010100 */
[----:B------:R-:W-:Y:S01]  /*1760*/  FFMA.FTZ R92, R39, R37, R92 ;  /* 0x00000025275c7223 */ /* 0x000fe2000001005c */
[----:B------:R-:W-:Y:S01]  /*1770*/  SHF.L.U32 R37, R64, 0x10, RZ ;  /* 0x0000001040257819 */ /* 0x000fe200000006ff */
[----:B------:R-:W-:Y:S01]  /*1780*/  FMUL.FTZ R46, R97, R46 ;  /* 0x0000002e612e7220 */ /* 0x000fe20000410000 */
[----:B------:R-:W-:Y:S01]  /*1790*/  FFMA.FTZ R35, R42, R35, 1 ;  /* 0x3f8000002a237423 */ /* 0x000fe20000010023 */
[----:B------:R-:W-:Y:S01]  /*17a0*/  SHF.L.U32 R97, R65, 0x10, RZ ;  /* 0x0000001041617819 */ /* 0x000fe200000006ff */
[----:B------:R-:W-:Y:S01]  /*17b0*/  FADD.FTZ R48, -R104, 1 ;  /* 0x3f80000068307421 */ /* 0x000fe20000010100 */
[----:B------:R-:W-:Y:S01]  /*17c0*/  FFMA.FTZ R43, R39, R100, R50 ;  /* 0x00000064272b7223 */ /* 0x000fe20000010032 */
[----:B------:R-:W-:Y:S01]  /*17d0*/  FFMA.FTZ R40, R40, R93, 1 ;  /* 0x3f80000028287423 */ /* 0x000fe2000001005d */
[----:B------:R-:W-:Y:S01]  /*17e0*/  FADD.FTZ R39, -R56, R37 ;  /* 0x0000002538277221 */ /* 0x000fe20000010100 */
[----:B------:R-:W-:Y:S01]  /*17f0*/  FFMA.FTZ R93, R57, R48, 1 ;  /* 0x3f800000395d7423 */ /* 0x000fe20000010030 */
[----:B------:R-:W-:Y:S01]  /*1800*/  FMUL.FTZ R57, R102, R35 ;  /* 0x0000002366397220 */ /* 0x000fe20000410000 */
[----:B------:R-:W-:Y:S01]  /*1810*/  PRMT R35, R64, 0x7632, R35 ;  /* 0x0000763240237816 */ /* 0x000fe20000000023 */
[----:B------:R-:W-:Y:S01]  /*1820*/  FADD.FTZ R97, -R56, R97 ;  /* 0x0000006138617221 */ /* 0x000fe20000010100 */
[----:B------:R-:W-:Y:S01]  /*1830*/  FMUL.FTZ R39, R12, R39 ;  /* 0x000000270c277220 */ /* 0x000fe20000410000 */
[----:B------:R-:W-:Y:S01]  /*1840*/  FMUL.FTZ R95, R104, R93 ;  /* 0x0000005d685f7220 */ /* 0x000fe20000410000 */
[----:B------:R-:W-:Y:S01]  /*1850*/  SHF.L.U32 R93, R35, 0x10, RZ ;  /* 0x00000010235d7819 */ /* 0x000fe200000006ff */
[----:B------:R-:W-:Y:S01]  /*1860*/  FMUL.FTZ R35, R12, R97 ;  /* 0x000000610c237220 */ /* 0x000fe20000410000 */
[----:B------:R-:W-:Y:S01]  /*1870*/  FADD.FTZ R45, R94, R45 ;  /* 0x0000002d5e2d7221 */ /* 0x000fe20000010000 */
[C---:B------:R-:W-:Y:S01]  /*1880*/  FFMA.FTZ R48, R23.reuse, R39, R26 ;  /* 0x0000002717307223 */ /* 0x040fe2000001001a */
[----:B------:R-:W-:Y:S01]  /*1890*/  FFMA.FTZ R94, R23, R94, RZ ;  /* 0x0000005e175e7223 */ /* 0x000fe200000100ff */
[----:B------:R-:W-:-:S02]  /*18a0*/  FFMA.FTZ R99, R25, R35, R28 ;  /* 0x0000002319637223 */ /* 0x000fc4000001001c */
[----:B------:R-:W-:Y:S01]  /*18b0*/  FMUL.FTZ R97, R48, -1.4426950216293334961 ;  /* 0xbfb8aa3b30617820 */ /* 0x000fe20000410000 */
[----:B------:R-:W-:Y:S01]  /*18c0*/  FFMA.FTZ R94, R29, R96, R94 ;  /* 0x000000601d5e7223 */ /* 0x000fe2000001005e */
[----:B------:R-:W-:Y:S01]  /*18d0*/  FMUL.FTZ R101, R99, -1.4426950216293334961 ;  /* 0xbfb8aa3b63657820 */ /* 0x000fe20000410000 */
[----:B------:R-:W-:Y:S02]  /*18e0*/  FADD.FTZ R49, R98, R49 ;  /* 0x0000003162317221 */ /* 0x000fe40000010000 */
[----:B------:R-:W-:Y:S01]  /*18f0*/  FFMA.FTZ R94, R25, R98, R94 ;  /* 0x00000062195e7223 */ /* 0x000fe2000001005e */
[----:B------:R-:W-:Y:S01]  /*1900*/  FMUL.FTZ R98, R103, R40 ;  /* 0x0000002867627220 */ /* 0x000fe20000410000 */
[----:B------:R-:W0:Y:S01]  /*1910*/  MUFU.EX2 R97, R97 ;  /* 0x0000006100617308 */ /* 0x000e220000000800 */
[C---:B------:R-:W-:Y:S02]  /*1920*/  SHF.L.U32 R37, R66.reuse, 0x10, RZ ;  /* 0x0000001042257819 */ /* 0x040fe400000006ff */
[----:B------:R-:W-:-:S02]  /*1930*/  PRMT R40, R66, 0x7632, R40 ;  /* 0x0000763242287816 */ /* 0x000fc40000000028 */
[----:B------:R-:W-:Y:S01]  /*1940*/  PRMT R50, R65, 0x7632, R50 ;  /* 0x0000763241327816 */ /* 0x000fe20000000032 */
[----:B------:R-:W-:Y:S02]  /*1950*/  FADD.FTZ R47, R96, R47 ;  /* 0x0000002f602f7221 */ /* 0x000fe40000010000 */
[----:B------:R-:W1:Y:S01]  /*1960*/  MUFU.EX2 R101, R101 ;  /* 0x0000006500657308 */ /* 0x000e620000000800 */
[----:B------:R-:W-:Y:S01]  /*1970*/  SHF.L.U32 R40, R40, 0x10, RZ ;  /* 0x0000001028287819 */ /* 0x000fe200000006ff */
[----:B------:R-:W-:Y:S01]  /*1980*/  FMUL.FTZ R96, R37, R46 ;  /* 0x0000002e25607220 */ /* 0x000fe20000410000 */
[----:B------:R-:W-:Y:S01]  /*1990*/  SHF.L.U32 R103, R50, 0x10, RZ ;  /* 0x0000001032677819 */ /* 0x000fe200000006ff */
[----:B------:R-:W-:Y:S01]  /*19a0*/  FADD.FTZ R37, -R56, R93 ;  /* 0x0000005d38257221 */ /* 0x000fe20000010100 */
[----:B------:R-:W-:Y:S01]  /*19b0*/  PRMT R42, R67, 0x7632, R42 ;  /* 0x00007632432a7816 */ /* 0x000fe2000000002a */
[----:B------:R-:W-:Y:S01]  /*19c0*/  FMUL.FTZ R50, R40, R57 ;  /* 0x0000003928327220 */ /* 0x000fe20000410000 */
[----:B------:R-:W-:Y:S01]  /*19d0*/  FMUL.FTZ R57, R23, R96 ;  /* 0x0000006017397220 */ /* 0x000fe20000410000 */
[----:B------:R-:W-:Y:S01]  /*19e0*/  FADD.FTZ R103, -R56, R103 ;  /* 0x0000006738677221 */ /* 0x000fe20000010100 */
[----:B------:R-:W-:Y:S01]  /*19f0*/  FMUL.FTZ R37, R12, R37 ;  /* 0x000000250c257220 */ /* 0x000fe20000410000 */
[----:B------:R-:W-:Y:S01]  /*1a00*/  SHF.L.U32 R93, R67, 0x10, RZ ;  /* 0x00000010435d7819 */ /* 0x000fe200000006ff */
[----:B------:R-:W-:Y:S01]  /*1a10*/  FFMA.FTZ R57, R33, R57, R92 ;  /* 0x0000003921397223 */ /* 0x000fe2000001005c */
[----:B------:R-:W-:Y:S01]  /*1a20*/  SHF.L.U32 R42, R42, 0x10, RZ ;  /* 0x000000102a2a7819 */ /* 0x000fe200000006ff */
[----:B------:R-:W-:Y:S01]  /*1a30*/  FMUL.FTZ R40, R12, R103 ;  /* 0x000000670c287220 */ /* 0x000fe20000410000 */
[C---:B------:R-:W-:Y:S01]  /*1a40*/  FFMA.FTZ R46, R29.reuse, R37, R32 ;  /* 0x000000251d2e7223 */ /* 0x040fe20000010020 */
[----:B------:R-:W-:Y:S01]  /*1a50*/  FMUL.FTZ R92, R29, R50 ;  /* 0x000000321d5c7220 */ /* 0x000fe20000410000 */
[----:B------:R-:W-:Y:S01]  /*1a60*/  FMUL.FTZ R98, R93, R98 ;  /* 0x000000625d627220 */ /* 0x000fe20000410000 */
[----:B0-----:R-:W-:Y:S01]  /*1a70*/  FADD.FTZ R97, R97, 1 ;  /* 0x3f80000061617421 */ /* 0x001fe20000010000 */
[----:B------:R-:W-:Y:S01]  /*1a80*/  FADD.FTZ R51, R100, R51 ;  /* 0x0000003364337221 */ /* 0x000fe20000010000 */
[C---:B------:R-:W-:Y:S01]  /*1a90*/  FFMA.FTZ R94, R27.reuse, R100, R94 ;  /* 0x000000641b5e7223 */ /* 0x040fe2000001005e */
[----:B------:R-:W-:Y:S01]  /*1aa0*/  FFMA.FTZ R102, R27, R40, R30 ;  /* 0x000000281b667223 */ /* 0x000fe2000001001e */
[----:B------:R-:W-:Y:S01]  /*1ab0*/  FMUL.FTZ R93, R46, -1.4426950216293334961 ;  /* 0xbfb8aa3b2e5d7820 */ /* 0x000fe20000410000 */
[----:B------:R-:W-:Y:S01]  /*1ac0*/  FMUL.FTZ R100, R42, R95 ;  /* 0x0000005f2a647220 */ /* 0x000fe20000410000 */
[----:B-1----:R-:W-:Y:S01]  /*1ad0*/  FADD.FTZ R101, R101, 1 ;  /* 0x3f80000065657421 */ /* 0x002fe20000010000 */
[C---:B------:R-:W-:Y:S01]  /*1ae0*/  FFMA.FTZ R42, R38.reuse, R50, R13 ;  /* 0x00000032262a7223 */ /* 0x040fe2000001000d */
[----:B------:R-:W-:Y:S01]  /*1af0*/  FFMA.FTZ R57, R38, R92, R57 ;  /* 0x0000005c26397223 */ /* 0x000fe20000010039 */
[----:B------:R-:W-:Y:S01]  /*1b00*/  FFMA.FTZ R38, R36, R98, R41 ;  /* 0x0000006224267223 */ /* 0x000fe20000010029 */
[----:B------:R-:W-:Y:S01]  /*1b10*/  FMUL.FTZ R41, R102, -1.4426950216293334961 ;  /* 0xbfb8aa3b66297820 */ /* 0x000fe20000410000 */
[----:B------:R-:W0:Y:S01]  /*1b20*/  MUFU.RCP R97, R97 ;  /* 0x0000006100617308 */ /* 0x000e220000001000 */
[----:B------:R-:W-:-:S07]  /*1b30*/  FFMA.FTZ R94, R23, R96, R94 ;  /* 0x00000060175e7223 */ /* 0x000fce000001005e */
[----:B------:R-:W1:Y:S08]  /*1b40*/  MUFU.EX2 R93, R93 ;  /* 0x0000005d005d7308 */ /* 0x000e700000000800 */
[----:B------:R-:W1:Y:S01]  /*1b50*/  MUFU.RCP R101, R101 ;  /* 0x0000006500657308 */ /* 0x000e620000001000 */
[----:B------:R-:W-:-:S07]  /*1b60*/  FFMA.FTZ R94, R29, R50, R94 ;  /* 0x000000321d5e7223 */ /* 0x000fce000001005e */
[----:B------:R-:W2:Y:S01]  /*1b70*/  MUFU.EX2 R41, R41 ;  /* 0x0000002900297308 */ /* 0x000ea20000000800 */
[----:B------:R-:W-:Y:S01]  /*1b80*/  FMUL.FTZ R13, R25, R98 ;  /* 0x00000062190d7220 */ /* 0x000fe20000410000 */
[----:B------:R-:W-:Y:S01]  /*1b90*/  FFMA.FTZ R44, R33, R96, R44 ;  /* 0x00000060212c7223 */ /* 0x000fe2000001002c */
[----:B------:R-:W-:Y:S01]  /*1ba0*/  FFMA.FTZ R94, R25, R98, R94 ;  /* 0x00000062195e7223 */ /* 0x000fe2000001005e */
[----:B0-----:R-:W-:Y:S01]  /*1bb0*/  FADD.FTZ R33, -R97, 1 ;  /* 0x3f80000061217421 */ /* 0x001fe20000010100 */
[----:B------:R-:W-:Y:S01]  /*1bc0*/  FADD.FTZ R45, R45, R96 ;  /* 0x000000602d2d7221 */ /* 0x000fe20000010000 */
[----:B------:R-:W-:Y:S01]  /*1bd0*/  FFMA.FTZ R13, R36, R13, R57 ;  /* 0x0000000d240d7223 */ /* 0x000fe20000010039 */
[----:B-1----:R-:W-:Y:S01]  /*1be0*/  FADD.FTZ R93, R93, 1 ;  /* 0x3f8000005d5d7421 */ /* 0x002fe20000010000 */
[-C--:B------:R-:W-:Y:S01]  /*1bf0*/  FFMA.FTZ R43, R34, R100.reuse, R43 ;  /* 0x00000064222b7223 */ /* 0x080fe2000001002b */
[----:B------:R-:W-:Y:S01]  /*1c00*/  FADD.FTZ R51, R51, R100 ;  /* 0x0000006433337221 */ /* 0x000fe20000010000 */
[-C--:B------:R-:W-:Y:S01]  /*1c10*/  FFMA.FTZ R96, R27, R100.reuse, R94 ;  /* 0x000000641b607223 */ /* 0x080fe2000001005e */
[----:B------:R-:W-:Y:S01]  /*1c20*/  FADD.FTZ R36, -R101, 1 ;  /* 0x3f80000065247421 */ /* 0x000fe20000010100 */
[----:B------:R-:W-:Y:S01]  /*1c30*/  FMUL.FTZ R100, R27, R100 ;  /* 0x000000641b647220 */ /* 0x000fe20000410000 */
[----:B------:R-:W-:Y:S01]  /*1c40*/  FFMA.FTZ R48, R48, R33, 1 ;  /* 0x3f80000030307423 */ /* 0x000fe20000010021 */
[----:B------:R-:W0:Y:S01]  /*1c50*/  MUFU.RCP R95, R93 ;  /* 0x0000005d005f7308 */ /* 0x000e220000001000 */
[----:B------:R-:W-:Y:S01]  /*1c60*/  FFMA.FTZ R92, R99, R36, 1 ;  /* 0x3f800000635c7423 */ /* 0x000fe20000010024 */
[----:B--2---:R-:W-:Y:S01]  /*1c70*/  FADD.FTZ R94, R41, 1 ;  /* 0x3f800000295e7421 */ /* 0x004fe20000010000 */
[----:B------:R-:W-:Y:S01]  /*1c80*/  FFMA.FTZ R34, R34, R100, R13 ;  /* 0x0000006422227223 */ /* 0x000fe2000001000d */
[----:B------:R-:W-:Y:S01]  /*1c90*/  FMUL.FTZ R99, R97, R48 ;  /* 0x0000003061637220 */ /* 0x000fe20000410000 */
[----:B------:R-:W-:-:S03]  /*1ca0*/  SHF.L.U32 R13, R69, 0x10, RZ ;  /* 0x00000010450d7819 */ /* 0x000fc600000006ff */
[----:B------:R-:W1:Y:S01]  /*1cb0*/  MUFU.RCP R97, R94 ;  /* 0x0000005e00617308 */ /* 0x000e620000001000 */
[----:B------:R-:W-:Y:S01]  /*1cc0*/  SHF.L.U32 R57, R68, 0x10, RZ ;  /* 0x0000001044397819 */ /* 0x000fe200000006ff */
[--C-:B------:R-:W-:Y:S01]  /*1cd0*/  FADD.FTZ R41, -R56, R13.reuse ;  /* 0x0000000d38297221 */ /* 0x100fe20000010100 */
[----:B------:R-:W-:-:S03]  /*1ce0*/  PRMT R13, R68, 0x7632, R13 ;  /* 0x00007632440d7816 */ /* 0x000fc6000000000d */
[----:B------:R-:W-:Y:S01]  /*1cf0*/  FADD.FTZ R57, -R56, R57 ;  /* 0x0000003938397221 */ /* 0x000fe20000010100 */
[----:B------:R-:W-:Y:S02]  /*1d00*/  PRMT R33, R69, 0x7632, R33 ;  /* 0x0000763245217816 */ /* 0x000fe40000000021 */
[----:B------:R-:W-:Y:S01]  /*1d10*/  SHF.L.U32 R105, R13, 0x10, RZ ;  /* 0x000000100d697819 */ /* 0x000fe200000006ff */
[----:B------:R-:W-:Y:S01]  /*1d20*/  FMUL.FTZ R48, R12, R57 ;  /* 0x000000390c307220 */ /* 0x000fe20000410000 */
[----:B------:R-:W-:Y:S01]  /*1d30*/  SHF.L.U32 R57, R70, 0x10, RZ ;  /* 0x0000001046397819 */ /* 0x000fe200000006ff */
[----:B------:R-:W-:Y:S01]  /*1d40*/  FMUL.FTZ R36, R12, R41 ;  /* 0x000000290c247220 */ /* 0x000fe20000410000 */
[----:B0-----:R-:W-:Y:S01]  /*1d50*/  FADD.FTZ R41, -R95, 1 ;  /* 0x3f8000005f297421 */ /* 0x001fe20000010100 */
[----:B------:R-:W-:Y:S01]  /*1d60*/  SHF.L.U32 R109, R33, 0x10, RZ ;  /* 0x00000010216d7819 */ /* 0x000fe200000006ff */
[C---:B------:R-:W-:Y:S01]  /*1d70*/  FADD.FTZ R105, -R56.reuse, R105 ;  /* 0x0000006938697221 */ /* 0x040fe20000010100 */
[----:B------:R-:W-:Y:S01]  /*1d80*/  FADD.FTZ R107, -R56, R57 ;  /* 0x00000039386b7221 */ /* 0x000fe20000010100 */
[----:B-1----:R-:W-:Y:S01]  /*1d90*/  FADD.FTZ R33, -R97, 1 ;  /* 0x3f80000061217421 */ /* 0x002fe20000010100 */
[----:B------:R-:W-:Y:S01]  /*1da0*/  FFMA.FTZ R57, R25, R36, R28 ;  /* 0x0000002419397223 */ /* 0x000fe2000001001c */
[----:B------:R-:W-:Y:S01]  /*1db0*/  FFMA.FTZ R46, R46, R41, 1 ;  /* 0x3f8000002e2e7423 */ /* 0x000fe20000010029 */
[----:B------:R-:W-:Y:S01]  /*1dc0*/  FMUL.FTZ R104, R101, R92 ;  /* 0x0000005c65687220 */ /* 0x000fe20000410000 */
[----:B------:R-:W-:Y:S01]  /*1dd0*/  FMUL.FTZ R92, R12, R105 ;  /* 0x000000690c5c7220 */ /* 0x000fe20000410000 */
[----:B------:R-:W-:Y:S01]  /*1de0*/  FADD.FTZ R109, -R56, R109 ;  /* 0x0000006d386d7221 */ /* 0x000fe20000010100 */
[----:B------:R-:W-:Y:S01]  /*1df0*/  FADD.FTZ R49, R49, R98 ;  /* 0x0000006231317221 */ /* 0x000fe20000010000 */
[----:B------:R-:W-:Y:S01]  /*1e00*/  FFMA.FTZ R98, R102, R33, 1 ;  /* 0x3f80000066627423 */ /* 0x000fe20000010021 */
[----:B------:R-:W-:Y:S01]  /*1e10*/  FADD.FTZ R47, R47, R50 ;  /* 0x000000322f2f7221 */ /* 0x000fe20000010000 */
[----:B------:R-:W-:Y:S01]  /*1e20*/  FMUL.FTZ R100, R57, -1.4426950216293334961 ;  /* 0xbfb8aa3b39647820 */ /* 0x000fe20000410000 */
[----:B------:R-:W-:Y:S01]  /*1e30*/  FMUL.FTZ R102, R95, R46 ;  /* 0x0000002e5f667220 */ /* 0x000fe20000410000 */
[----:B------:R-:W-:Y:S01]  /*1e40*/  FFMA.FTZ R50, R23, R48, R26 ;  /* 0x0000003017327223 */ /* 0x000fe2000001001a */
[----:B------:R-:W-:Y:S01]  /*1e50*/  FFMA.FTZ R94, R29, R92, R32 ;  /* 0x0000005c1d5e7223 */ /* 0x000fe20000010020 */
[C---:B------:R-:W-:Y:S01]  /*1e60*/  FMUL.FTZ R46, R12.reuse, R109 ;  /* 0x0000006d0c2e7220 */ /* 0x040fe20000410000 */
[----:B------:R-:W-:Y:S01]  /*1e70*/  FMUL.FTZ R13, R12, R107 ;  /* 0x0000006b0c0d7220 */ /* 0x000fe20000410000 */
[----:B------:R-:W-:Y:S01]  /*1e80*/  FMUL.FTZ R106, R97, R98 ;  /* 0x00000062616a7220 */ /* 0x000fe20000410000 */
[----:B------:R0:W-:Y:S01]  /*1e90*/  MUFU.EX2 R107, R100 ;  /* 0x00000064006b7308 */ /* 0x0001e20000000800 */
[----:B------:R-:W-:Y:S01]  /*1ea0*/  PRMT R97, R73, 0x7632, R97 ;  /* 0x0000763249617816 */ /* 0x000fe20000000061 */
[----:B------:R-:W-:Y:S01]  /*1eb0*/  FMUL.FTZ R93, R50, -1.4426950216293334961 ;  /* 0xbfb8aa3b325d7820 */ /* 0x000fe20000410000 */
[----:B------:R-:W-:Y:S01]  /*1ec0*/  FFMA.FTZ R95, R27, R46, R30 ;  /* 0x0000002e1b5f7223 */ /* 0x000fe2000001001e */
[----:B------:R-:W-:-:S02]  /*1ed0*/  SHF.L.U32 R98, R72, 0x10, RZ ;  /* 0x0000001048627819 */ /* 0x000fc400000006ff */
[----:B------:R-:W-:Y:S01]  /*1ee0*/  SHF.L.U32 R97, R97, 0x10, RZ ;  /* 0x0000001061617819 */ /* 0x000fe200000006ff */
[----:B0-----:R-:W-:Y:S01]  /*1ef0*/  FMUL.FTZ R100, R94, -1.4426950216293334961 ;  /* 0xbfb8aa3b5e647820 */ /* 0x001fe20000410000 */
[----:B------:R-:W0:Y:S01]  /*1f00*/  MUFU.EX2 R103, R93 ;  /* 0x0000005d00677308 */ /* 0x000e220000000800 */
[----:B------:R-:W-:Y:S01]  /*1f10*/  FMUL.FTZ R108, R95, -1.4426950216293334961 ;  /* 0xbfb8aa3b5f6c7820 */ /* 0x000fe20000410000 */
[----:B------:R-:W-:Y:S01]  /*1f20*/  PRMT R33, R72, 0x7632, R33 ;  /* 0x0000763248217816 */ /* 0x000fe20000000021 */
[----:B------:R-:W-:-:S05]  /*1f30*/  FMUL.FTZ R106, R97, R106 ;  /* 0x0000006a616a7220 */ /* 0x000fca0000410000 */
[----:B------:R1:W2:Y:S01]  /*1f40*/  MUFU.EX2 R105, R100 ;  /* 0x0000006400697308 */ /* 0x0002a20000000800 */
[----:B------:R-:W-:Y:S01]  /*1f50*/  SHF.L.U32 R33, R33, 0x10, RZ ;  /* 0x0000001021217819 */ /* 0x000fe200000006ff */
[----:B-1----:R-:W-:-:S06]  /*1f60*/  FMUL.FTZ R100, R98, R99 ;  /* 0x0000006362647220 */ /* 0x002fcc0000410000 */
[----:B------:R-:W1:Y:S01]  /*1f70*/  MUFU.EX2 R108, R108 ;  /* 0x0000006c006c7308 */ /* 0x000e620000000800 */
[-C--:B------:R-:W-:Y:S01]  /*1f80*/  FFMA.FTZ R97, R39, R100.reuse, R44 ;  /* 0x0000006427617223 */ /* 0x080fe2000001002c */
[----:B------:R-:W-:Y:S01]  /*1f90*/  FADD.FTZ R45, R45, R100 ;  /* 0x000000642d2d7221 */ /* 0x000fe20000010000 */
[CC--:B------:R-:W-:Y:S01]  /*1fa0*/  FFMA.FTZ R96, R23.reuse, R100.reuse, R96 ;  /* 0x0000006417607223 */ /* 0x0c0fe20000010060 */
[----:B------:R-:W-:Y:S01]  /*1fb0*/  FMUL.FTZ R100, R23, R100 ;  /* 0x0000006417647220 */ /* 0x000fe20000410000 */
[----:B------:R-:W-:Y:S01]  /*1fc0*/  FMUL.FTZ R102, R33, R102 ;  /* 0x0000006621667220 */ /* 0x000fe20000410000 */
[----:B------:R-:W-:Y:S02]  /*1fd0*/  SHF.L.U32 R101, R73, 0x10, RZ ;  /* 0x0000001049657819 */ /* 0x000fe400000006ff */
[----:B------:R-:W-:Y:S01]  /*1fe0*/  FFMA.FTZ R100, R39, R100, R34 ;  /* 0x0000006427647223 */ /* 0x000fe20000010022 */
[----:B------:R-:W-:Y:S01]  /*1ff0*/  SHF.L.U32 R39, R71, 0x10, RZ ;  /* 0x0000001047277819 */ /* 0x000fe200000006ff */
[-C--:B------:R-:W-:Y:S01]  /*2000*/  FFMA.FTZ R99, R37, R102.reuse, R42 ;  /* 0x0000006625637223 */ /* 0x080fe2000001002a */
[----:B------:R-:W-:Y:S01]  /*2010*/  PRMT R33, R70, 0x7632, R33 ;  /* 0x0000763246217816 */ /* 0x000fe20000000021 */
[----:B------:R-:W-:Y:S01]  /*2020*/  FADD.FTZ R42, R47, R102 ;  /* 0x000000662f2a7221 */ /* 0x000fe20000010000 */
[CC--:B------:R-:W-:Y:S01]  /*2030*/  FFMA.FTZ R96, R29.reuse, R102.reuse, R96 ;  /* 0x000000661d607223 */ /* 0x0c0fe20000010060 */
[----:B------:R-:W-:Y:S01]  /*2040*/  FMUL.FTZ R102, R29, R102 ;  /* 0x000000661d667220 */ /* 0x000fe20000410000 */
[----:B------:R-:W-:Y:S01]  /*2050*/  FMUL.FTZ R104, R101, R104 ;  /* 0x0000006865687220 */ /* 0x000fe20000410000 */
[----:B------:R-:W-:Y:S01]  /*2060*/  PRMT R34, R71, 0x7632, R34 ;  /* 0x0000763247227816 */ /* 0x000fe20000000022 */
[----:B------:R-:W-:Y:S01]  /*2070*/  FADD.FTZ R47, -R56, R39 ;  /* 0x00000027382f7221 */ /* 0x000fe20000010100 */
[----:B0-----:R-:W-:Y:S01]  /*2080*/  FADD.FTZ R98, R103, 1 ;  /* 0x3f80000067627421 */ /* 0x001fe20000010000 */
[----:B------:R-:W-:Y:S01]  /*2090*/  FFMA.FTZ R41, R23, R13, R26 ;  /* 0x0000000d17297223 */ /* 0x000fe2000001001a */
[----:B------:R-:W-:Y:S01]  /*20a0*/  FADD.FTZ R107, R107, 1 ;  /* 0x3f8000006b6b7421 */ /* 0x000fe20000010000 */
[----:B------:R-:W-:Y:S01]  /*20b0*/  SHF.L.U32 R39, R33, 0x10, RZ ;  /* 0x0000001021277819 */ /* 0x000fe200000006ff */
[----:B------:R-:W-:Y:S01]  /*20c0*/  FFMA.FTZ R100, R37, R102, R100 ;  /* 0x0000006625647223 */ /* 0x000fe20000010064 */
[----:B------:R-:W-:Y:S01]  /*20d0*/  FMUL.FTZ R33, R12, R47 ;  /* 0x0000002f0c217220 */ /* 0x000fe20000410000 */
[----:B------:R-:W-:Y:S01]  /*20e0*/  SHF.L.U32 R103, R34, 0x10, RZ ;  /* 0x0000001022677819 */ /* 0x000fe200000006ff */
[-C--:B------:R-:W-:Y:S01]  /*20f0*/  FMUL.FTZ R37, R25, R104.reuse ;  /* 0x0000006819257220 */ /* 0x080fe20000410000 */
[----:B------:R-:W-:Y:S01]  /*2100*/  FMUL.FTZ R93, R41, -1.4426950216293334961 ;  /* 0xbfb8aa3b295d7820 */ /* 0x000fe20000410000 */
[----:B------:R-:W0:Y:S01]  /*2110*/  MUFU.RCP R44, R107 ;  /* 0x0000006b002c7308 */ /* 0x000e220000001000 */
[----:B--2---:R-:W-:Y:S01]  /*2120*/  FADD.FTZ R105, R105, 1 ;  /* 0x3f80000069697421 */ /* 0x004fe20000010000 */
[----:B-1----:R-:W-:Y:S01]  /*2130*/  FADD.FTZ R108, R108, 1 ;  /* 0x3f8000006c6c7421 */ /* 0x002fe20000010000 */
[----:B------:R-:W-:Y:S01]  /*2140*/  FADD.FTZ R47, -R56, R39 ;  /* 0x00000027382f7221 */ /* 0x000fe20000010100 */
[----:B------:R-:W-:Y:S01]  /*2150*/  FFMA.FTZ R39, R25, R33, R28 ;  /* 0x0000002119277223 */ /* 0x000fe2000001001c */
[C---:B------:R-:W-:Y:S01]  /*2160*/  FFMA.FTZ R101, R35.reuse, R104, R38 ;  /* 0x0000006823657223 */ /* 0x040fe20000010026 */
[----:B------:R-:W-:-:S02]  /*2170*/  FFMA.FTZ R37, R35, R37, R100 ;  /* 0x0000002523257223 */ /* 0x000fc40000010064 */
[----:B------:R-:W1:Y:S01]  /*2180*/  MUFU.RCP R98, R98 ;  /* 0x0000006200627308 */ /* 0x000e620000001000 */
[----:B------:R-:W-:Y:S01]  /*2190*/  FADD.FTZ R35, -R56, R103 ;  /* 0x0000006738237221 */ /* 0x000fe20000010100 */
[C---:B------:R-:W-:Y:S01]  /*21a0*/  FMUL.FTZ R34, R12.reuse, R47 ;  /* 0x0000002f0c227220 */ /* 0x040fe20000410000 */
[----:B------:R-:W-:Y:S01]  /*21b0*/  FMUL.FTZ R102, R39, -1.4426950216293334961 ;  /* 0xbfb8aa3b27667820 */ /* 0x000fe20000410000 */
[----:B------:R-:W-:Y:S01]  /*21c0*/  FMUL.FTZ R38, R27, R106 ;  /* 0x0000006a1b267220 */ /* 0x000fe20000410000 */
[----:B------:R-:W-:-:S03]  /*21d0*/  FMUL.FTZ R35, R12, R35 ;  /* 0x000000230c237220 */ /* 0x000fc60000410000 */
[----:B------:R-:W2:Y:S01]  /*21e0*/  MUFU.EX2 R93, R93 ;  /* 0x0000005d005d7308 */ /* 0x000ea20000000800 */
[----:B------:R-:W-:Y:S01]  /*21f0*/  FADD.FTZ R49, R49, R104 ;  /* 0x0000006831317221 */ /* 0x000fe20000010000 */
[----:B------:R-:W-:Y:S01]  /*2200*/  FFMA.FTZ R96, R25, R104, R96 ;  /* 0x0000006819607223 */ /* 0x000fe20000010060 */
[----:B------:R-:W-:Y:S01]  /*2210*/  FFMA.FTZ R47, R29, R34, R32 ;  /* 0x000000221d2f7223 */ /* 0x000fe20000010020 */
[C---:B------:R-:W-:Y:S01]  /*2220*/  FFMA.FTZ R103, R40.reuse, R106, R43 ;  /* 0x0000006a28677223 */ /* 0x040fe2000001002b */
[----:B------:R-:W-:-:S03]  /*2230*/  FFMA.FTZ R43, R40, R38, R37 ;  /* 0x00000026282b7223 */ /* 0x000fc60000010025 */
[----:B------:R-:W3:Y:S01]  /*2240*/  MUFU.RCP R105, R105 ;  /* 0x0000006900697308 */ /* 0x000ee20000001000 */
[----:B------:R-:W-:Y:S01]  /*2250*/  FFMA.FTZ R40, R27, R35, R30 ;  /* 0x000000231b287223 */ /* 0x000fe2000001001e */
[----:B------:R-:W-:-:S06]  /*2260*/  FMUL.FTZ R100, R47, -1.4426950216293334961 ;  /* 0xbfb8aa3b2f647820 */ /* 0x000fcc0000410000 */
[----:B------:R-:W4:Y:S01]  /*2270*/  MUFU.RCP R108, R108 ;  /* 0x0000006c006c7308 */ /* 0x000f220000001000 */
[----:B------:R-:W-:Y:S01]  /*2280*/  FADD.FTZ R51, R51, R106 ;  /* 0x0000006a33337221 */ /* 0x000fe20000010000 */
[----:B------:R-:W-:Y:S01]  /*2290*/  FFMA.FTZ R96, R27, R106, R96 ;  /* 0x0000006a1b607223 */ /* 0x000fe20000010060 */
[----:B------:R-:W-:-:S05]  /*22a0*/  FMUL.FTZ R106, R40, -1.4426950216293334961 ;  /* 0xbfb8aa3b286a7820 */ /* 0x000fca0000410000 */
[----:B------:R-:W5:Y:S01]  /*22b0*/  MUFU.EX2 R104, R102 ;  /* 0x0000006600687308 */ /* 0x000f620000000800 */
[----:B0-----:R-:W-:Y:S01]  /*22c0*/  FADD.FTZ R38, -R44, 1 ;  /* 0x3f8000002c267421 */ /* 0x001fe20000010100 */
[----:B-1----:R-:W-:-:S06]  /*22d0*/  FADD.FTZ R37, -R98, 1 ;  /* 0x3f80000062257421 */ /* 0x002fcc0000010100 */
[----:B------:R-:W0:Y:S01]  /*22e0*/  MUFU.EX2 R102, R100 ;  /* 0x0000006400667308 */ /* 0x000e220000000800 */
[----:B------:R-:W-:Y:S01]  /*22f0*/  FFMA.FTZ R109, R57, R38, 1 ;  /* 0x3f800000396d7423 */ /* 0x000fe20000010026 */
[----:B------:R-:W-:Y:S01]  /*2300*/  FFMA.FTZ R37, R50, R37, 1 ;  /* 0x3f80000032257423 */ /* 0x000fe20000010025 */
[----:B--2---:R-:W-:Y:S01]  /*2310*/  FADD.FTZ R93, R93, 1 ;  /* 0x3f8000005d5d7421 */ /* 0x004fe20000010000 */
[----:B---3--:R-:W-:Y:S01]  /*2320*/  FADD.FTZ R107, -R105, 1 ;  /* 0x3f800000696b7421 */ /* 0x008fe20000010100 */
[----:B----4-:R-:W-:-:S03]  /*2330*/  FADD.FTZ R38, -R108, 1 ;  /* 0x3f8000006c267421 */ /* 0x010fc60000010100 */
[----:B------:R-:W1:Y:S01]  /*2340*/  MUFU.EX2 R106, R106 ;  /* 0x0000006a006a7308 */ /* 0x000e620000000800 */
[----:B------:R-:W-:Y:S01]  /*2350*/  FMUL.FTZ R109, R44, R109 ;  /* 0x0000006d2c6d7220 */ /* 0x000fe20000410000 */
[----:B------:R-:W-:Y:S01]  /*2360*/  FMUL.FTZ R57, R98, R37 ;  /* 0x0000002562397220 */ /* 0x000fe20000410000 */
[----:B------:R-:W-:Y:S01]  /*2370*/  SHF.L.U32 R44, R74, 0x10, RZ ;  /* 0x000000104a2c7819 */ /* 0x000fe200000006ff */
[----:B-----5:R-:W-:Y:S01]  /*2380*/  FADD.FTZ R104, R104, 1 ;  /* 0x3f80000068687421 */ /* 0x020fe20000010000 */
[----:B------:R-:W-:Y:S01]  /*2390*/  PRMT R37, R74, 0x7632, R37 ;  /* 0x000076324a257816 */ /* 0x000fe20000000025 */
[----:B------:R-:W-:Y:S01]  /*23a0*/  FFMA.FTZ R94, R94, R107, 1 ;  /* 0x3f8000005e5e7423 */ /* 0x000fe2000001006b */
[----:B------:R-:W-:Y:S01]  /*23b0*/  FFMA.FTZ R95, R95, R38, 1 ;  /* 0x3f8000005f5f7423 */ /* 0x000fe20000010026 */
[----:B------:R-:W2:Y:S01]  /*23c0*/  MUFU.RCP R93, R93 ;  /* 0x0000005d005d7308 */ /* 0x000ea20000001000 */
[C---:B------:R-:W-:Y:S02]  /*23d0*/  PRMT R38, R75.reuse, 0x7632, R38 ;  /* 0x000076324b267816 */ /* 0x040fe40000000026 */
[----:B------:R-:W-:Y:S01]  /*23e0*/  SHF.L.U32 R50, R75, 0x10, RZ ;  /* 0x000000104b327819 */ /* 0x000fe200000006ff */
[----:B------:R-:W-:Y:S01]  /*23f0*/  FMUL.FTZ R44, R44, R57 ;  /* 0x000000392c2c7220 */ /* 0x000fe20000410000 */
[----:B------:R-:W-:Y:S01]  /*2400*/  SHF.L.U32 R37, R37, 0x10, RZ ;  /* 0x0000001025257819 */ /* 0x000fe200000006ff */
[----:B------:R-:W-:Y:S01]  /*2410*/  FMUL.FTZ R94, R105, R94 ;  /* 0x0000005e695e7220 */ /* 0x000fe20000410000 */
[----:B------:R-:W-:Y:S01]  /*2420*/  SHF.L.U32 R38, R38, 0x10, RZ ;  /* 0x0000001026267819 */ /* 0x000fe200000006ff */
[----:B------:R-:W3:Y:S01]  /*2430*/  MUFU.RCP R104, R104 ;  /* 0x0000006800687308 */ /* 0x000ee20000001000 */
[----:B------:R-:W-:Y:S01]  /*2440*/  FMUL.FTZ R95, R108, R95 ;  /* 0x0000005f6c5f7220 */ /* 0x000fe20000410000 */
[----:B------:R-:W-:Y:S01]  /*2450*/  FMUL.FTZ R98, R50, R109 ;  /* 0x0000006d32627220 */ /* 0x000fe20000410000 */
[----:B0-----:R-:W-:Y:S01]  /*2460*/  FADD.FTZ R102, R102, 1 ;  /* 0x3f80000066667421 */ /* 0x001fe20000010000 */
[----:B------:R-:W-:Y:S01]  /*2470*/  FMUL.FTZ R50, R23, R44 ;  /* 0x0000002c17327220 */ /* 0x000fe20000410000 */
[----:B------:R-:W-:Y:S01]  /*2480*/  FMUL.FTZ R94, R37, R94 ;  /* 0x0000005e255e7220 */ /* 0x000fe20000410000 */
[-C--:B------:R-:W-:Y:S01]  /*2490*/  FFMA.FTZ R96, R23, R44.reuse, R96 ;  /* 0x0000002c17607223 */ /* 0x080fe20000010060 */
[----:B------:R-:W-:Y:S01]  /*24a0*/  FMUL.FTZ R100, R38, R95 ;  /* 0x0000005f26647220 */ /* 0x000fe20000410000 */
[----:B------:R-:W-:Y:S01]  /*24b0*/  FADD.FTZ R37, R45, R44 ;  /* 0x0000002c2d257221 */ /* 0x000fe20000010000 */
[----:B------:R-:W0:Y:S01]  /*24c0*/  MUFU.RCP R105, R102 ;  /* 0x0000006600697308 */ /* 0x000e220000001000 */
[----:B-1----:R-:W-:Y:S01]  /*24d0*/  FADD.FTZ R106, R106, 1 ;  /* 0x3f8000006a6a7421 */ /* 0x002fe20000010000 */
[C---:B------:R-:W-:Y:S01]  /*24e0*/  FFMA.FTZ R38, R48.reuse, R44, R97 ;  /* 0x0000002c30267223 */ /* 0x040fe20000010061 */
[----:B------:R-:W-:Y:S01]  /*24f0*/  FFMA.FTZ R45, R48, R50, R43 ;  /* 0x00000032302d7223 */ /* 0x000fe2000001002b */
[CC--:B------:R-:W-:Y:S01]  /*2500*/  FMUL.FTZ R44, R29.reuse, R94.reuse ;  /* 0x0000005e1d2c7220 */ /* 0x0c0fe20000410000 */
[-C--:B------:R-:W-:Y:S01]  /*2510*/  FFMA.FTZ R43, R92, R94.reuse, R99 ;  /* 0x0000005e5c2b7223 */ /* 0x080fe20000010063 */
[----:B------:R-:W-:Y:S01]  /*2520*/  FADD.FTZ R42, R42, R94 ;  /* 0x0000005e2a2a7221 */ /* 0x000fe20000010000 */
[----:B------:R-:W-:-:S02]  /*2530*/  FFMA.FTZ R94, R29, R94, R96 ;  /* 0x0000005e1d5e7223 */ /* 0x000fc40000010060 */
[----:B------:R-:W1:Y:S01]  /*2540*/  MUFU.RCP R96, R106 ;  /* 0x0000006a00607308 */ /* 0x000e620000001000 */
[----:B------:R-:W-:Y:S01]  /*2550*/  FFMA.FTZ R57, R92, R44, R45 ;  /* 0x0000002c5c397223 */ /* 0x000fe2000001002d */
[-C--:B------:R-:W-:Y:S01]  /*2560*/  FMUL.FTZ R48, R25, R98.reuse ;  /* 0x0000006219307220 */ /* 0x080fe20000410000 */
[----:B--2---:R-:W-:Y:S01]  /*2570*/  FADD.FTZ R50, -R93, 1 ;  /* 0x3f8000005d327421 */ /* 0x004fe20000010100 */
[C---:B------:R-:W-:Y:S02]  /*2580*/  FFMA.FTZ R44, R36.reuse, R98, R101 ;  /* 0x00000062242c7223 */ /* 0x040fe40000010065 */
[----:B------:R-:W-:Y:S01]  /*2590*/  FFMA.FTZ R57, R36, R48, R57 ;  /* 0x0000003024397223 */ /* 0x000fe20000010039 */
[----:B------:R-:W-:Y:S01]  /*25a0*/  FFMA.FTZ R50, R41, R50, 1 ;  /* 0x3f80000029327423 */ /* 0x000fe20000010032 */
[----:B---3--:R-:W-:Y:S01]  /*25b0*/  FADD.FTZ R36, -R104, 1 ;  /* 0x3f80000068247421 */ /* 0x008fe20000010100 */
[----:B------:R-:W-:-:S03]  /*25c0*/  SHF.L.U32 R41, R76, 0x10, RZ ;  /* 0x000000104c297819 */ /* 0x000fc600000006ff */
[----:B------:R-:W-:Y:S01]  /*25d0*/  FFMA.FTZ R97, R39, R36, 1 ;  /* 0x3f80000027617423 */ /* 0x000fe20000010024 */
[----:B0-----:R-:W-:Y:S01]  /*25e0*/  FADD.FTZ R36, -R105, 1 ;  /* 0x3f80000069247421 */ /* 0x001fe20000010100 */
[----:B------:R-:W-:Y:S01]  /*25f0*/  FADD.FTZ R41, -R56, R41 ;  /* 0x0000002938297221 */ /* 0x000fe20000010100 */
[----:B-1----:R-:W-:Y:S02]  /*2600*/  FADD.FTZ R39, -R96, 1 ;  /* 0x3f80000060277421 */ /* 0x002fe40000010100 */
[----:B------:R-:W-:Y:S01]  /*2610*/  FFMA.FTZ R36, R47, R36, 1 ;  /* 0x3f8000002f247423 */ /* 0x000fe20000010024 */
[----:B------:R-:W-:Y:S01]  /*2620*/  FMUL.FTZ R47, R12, R41 ;  /* 0x000000290c2f7220 */ /* 0x000fe20000410000 */
[----:B------:R-:W-:Y:S01]  /*2630*/  SHF.L.U32 R41, R78, 0x10, RZ ;  /* 0x000000104e297819 */ /* 0x000fe200000006ff */
[----:B------:R-:W-:Y:S01]  /*2640*/  FADD.FTZ R45, R49, R98 ;  /* 0x00000062312d7221 */ /* 0x000fe20000010000 */
[----:B------:R-:W-:Y:S01]  /*2650*/  FFMA.FTZ R109, R40, R39, 1 ;  /* 0x3f800000286d7423 */ /* 0x000fe20000010027 */
[----:B------:R-:W-:Y:S01]  /*2660*/  SHF.L.U32 R49, R77, 0x10, RZ ;  /* 0x000000104d317819 */ /* 0x000fe200000006ff */
[----:B------:R-:W-:Y:S01]  /*2670*/  FMUL.FTZ R105, R105, R36 ;  /* 0x0000002469697220 */ /* 0x000fe20000410000 */
[-C--:B------:R-:W-:Y:S01]  /*2680*/  IADD3.X R40, RZ, R21.reuse, RZ, P0, !PT ;  /* 0x00000015ff287210 */ /* 0x080fe200007fe4ff */
[C---:B------:R-:W-:Y:S01]  /*2690*/  FADD.FTZ R41, -R56.reuse, R41 ;  /* 0x0000002938297221 */ /* 0x040fe20000010100 */
[----:B------:R-:W-:Y:S01]  /*26a0*/  IADD3.X R36, RZ, R21, RZ, P4, !PT ;  /* 0x00000015ff247210 */ /* 0x000fe200027fe4ff */
[----:B------:R-:W-:Y:S01]  /*26b0*/  FFMA.FTZ R94, R25, R98, R94 ;  /* 0x00000062195e7223 */ /* 0x000fe2000001005e */
[----:B------:R-:W-:Y:S01]  /*26c0*/  FMUL.FTZ R102, R27, R100 ;  /* 0x000000641b667220 */ /* 0x000fe20000410000 */
[----:B------:R-:W-:Y:S01]  /*26d0*/  FMUL.FTZ R107, R93, R50 ;  /* 0x000000325d6b7220 */ /* 0x000fe20000410000 */
[C---:B------:R-:W-:Y:S01]  /*26e0*/  SHF.L.U64.HI R39, R31.reuse, 0x1, R40 ;  /* 0x000000011f277819 */ /* 0x040fe20000010228 */
[----:B------:R-:W-:Y:S01]  /*26f0*/  FADD.FTZ R49, -R56, R49 ;  /* 0x0000003138317221 */ /* 0x000fe20000010100 */
[----:B------:R-:W-:Y:S01]  /*2700*/  SHF.L.U32 R98, R31, 0x1, RZ ;  /* 0x000000011f627819 */ /* 0x000fe200000006ff */
[----:B------:R-:W-:Y:S01]  /*2710*/  FFMA.FTZ R50, R23, R47, R26 ;  /* 0x0000002f17327223 */ /* 0x000fe2000001001a */
[----:B------:R-:W-:Y:S01]  /*2720*/  SHF.L.U64.HI R31, R19, 0x1, R36 ;  /* 0x00000001131f7819 */ /* 0x000fe20000010224 */
[----:B------:R-:W-:Y:S01]  /*2730*/  FMUL.FTZ R36, R12, R41 ;  /* 0x000000290c247220 */ /* 0x000fe20000410000 */
[----:B------:R-:W-:Y:S01]  /*2740*/  SHF.L.U32 R93, R79, 0x10, RZ ;  /* 0x000000104f5d7819 */ /* 0x000fe200000006ff */
[C---:B------:R-:W-:Y:S01]  /*2750*/  FFMA.FTZ R48, R46.reuse, R100, R103 ;  /* 0x000000642e307223 */ /* 0x040fe20000010067 */
[----:B------:R-:W-:Y:S01]  /*2760*/  FFMA.FTZ R102, R46, R102, R57 ;  /* 0x000000662e667223 */ /* 0x000fe20000010039 */
[----:B------:R-:W-:Y:S01]  /*2770*/  PRMT R41, R76, 0x7632, R41 ;  /* 0x000076324c297816 */ /* 0x000fe20000000029 */
[----:B------:R-:W-:Y:S01]  /*2780*/  FMUL.FTZ R46, R12, R49 ;  /* 0x000000310c2e7220 */ /* 0x000fe20000410000 */
[----:B------:R-:W-:Y:S01]  /*2790*/  FMUL.FTZ R49, R50, -1.4426950216293334961 ;  /* 0xbfb8aa3b32317820 */ /* 0x000fe20000410000 */
[----:B------:R-:W-:Y:S01]  /*27a0*/  FADD.FTZ R93, -R56, R93 ;  /* 0x0000005d385d7221 */ /* 0x000fe20000010100 */
[----:B------:R-:W-:-:S02]  /*27b0*/  SHF.L.U32 R41, R41, 0x10, RZ ;  /* 0x0000001029297819 */ /* 0x000fc400000006ff */
[----:B------:R0:W1:Y:S01]  /*27c0*/  MUFU.EX2 R110, R49 ;  /* 0x00000031006e7308 */ /* 0x0000620000000800 */
[----:B------:R-:W-:Y:S01]  /*27d0*/  IADD3 R92, P0, R17, UR26, RZ ;  /* 0x0000001a115c7c10 */ /* 0x000fe2000ff1e0ff */
[----:B------:R-:W-:Y:S01]  /*27e0*/  FMUL.FTZ R17, R12, R93 ;  /* 0x0000005d0c117220 */ /* 0x000fe20000410000 */
[----:B------:R-:W-:Y:S01]  /*27f0*/  FFMA.FTZ R57, R25, R46, R28 ;  /* 0x0000002e19397223 */ /* 0x000fe2000001001c */
[----:B------:R-:W-:Y:S01]  /*2800*/  FADD.FTZ R93, -R56, R41 ;  /* 0x00000029385d7221 */ /* 0x000fe20000010100 */
[----:B------:R-:W-:Y:S02]  /*2810*/  SHF.L.U32 R106, R80, 0x10, RZ ;  /* 0x00000010506a7819 */ /* 0x000fe400000006ff */
[----:B0-----:R-:W-:Y:S01]  /*2820*/  PRMT R49, R77, 0x7632, R49 ;  /* 0x000076324d317816 */ /* 0x001fe20000000031 */
[----:B------:R-:W-:-:S03]  /*2830*/  FMUL.FTZ R101, R57, -1.4426950216293334961 ;  /* 0xbfb8aa3b39657820 */ /* 0x000fc60000410000 */
[----:B------:R-:W-:Y:S01]  /*2840*/  SHF.L.U32 R95, R49, 0x10, RZ ;  /* 0x00000010315f7819 */ /* 0x000fe200000006ff */
[----:B------:R-:W-:Y:S01]  /*2850*/  FMUL.FTZ R49, R12, R93 ;  /* 0x0000005d0c317220 */ /* 0x000fe20000410000 */
[----:B------:R-:W-:Y:S01]  /*2860*/  FADD.FTZ R51, R51, R100 ;  /* 0x0000006433337221 */ /* 0x000fe20000010000 */
[----:B------:R-:W-:Y:S01]  /*2870*/  FFMA.FTZ R100, R27, R100, R94 ;  /* 0x000000641b647223 */ /* 0x000fe2000001005e */
[----:B------:R-:W-:Y:S01]  /*2880*/  IADD3.X R93, R15, UR27, RZ, P0, !PT ;  /* 0x0000001b0f5d7c10 */ /* 0x000fe200087fe4ff */
[----:B------:R-:W-:Y:S01]  /*2890*/  FADD.FTZ R15, -R56, R95 ;  /* 0x0000005f380f7221 */ /* 0x000fe20000010100 */
[----:B------:R-:W-:Y:S01]  /*28a0*/  IADD3 R94, P4, R98, UR20, RZ ;  /* 0x00000014625e7c10 */ /* 0x000fe2000ff9e0ff */
[----:B------:R-:W-:Y:S01]  /*28b0*/  FMUL.FTZ R112, R106, R107 ;  /* 0x0000006b6a707220 */ /* 0x000fe20000410000 */
[----:B------:R-:W0:Y:S01]  /*28c0*/  MUFU.EX2 R114, R101 ;  /* 0x0000006500727308 */ /* 0x000e220000000800 */
[----:B------:R-:W-:Y:S01]  /*28d0*/  FFMA.FTZ R103, R29, R49, R32 ;  /* 0x000000311d677223 */ /* 0x000fe20000010020 */
[----:B------:R-:W-:-:S02]  /*28e0*/  PRMT R106, R80, 0x7632, R106 ;  /* 0x00007632506a7816 */ /* 0x000fc4000000006a */
[----:B------:R-:W-:Y:S01]  /*28f0*/  SHF.L.U32 R19, R19, 0x1, RZ ;  /* 0x0000000113137819 */ /* 0x000fe200000006ff */
[----:B------:R-:W-:Y:S01]  /*2900*/  FMUL.FTZ R15, R12, R15 ;  /* 0x0000000f0c0f7220 */ /* 0x000fe20000410000 */
[----:B------:R-:W-:Y:S01]  /*2910*/  IADD3.X R95, R39, UR21, RZ, P4, !PT ;  /* 0x00000015275f7c10 */ /* 0x000fe2000a7fe4ff */
[----:B------:R-:W-:Y:S01]  /*2920*/  FMUL.FTZ R97, R104, R97 ;  /* 0x0000006168617220 */ /* 0x000fe20000410000 */
[----:B------:R-:W-:Y:S01]  /*2930*/  SHF.L.U32 R108, R81, 0x10, RZ ;  /* 0x00000010516c7819 */ /* 0x000fe200000006ff */
[----:B------:R-:W-:Y:S01]  /*2940*/  FMUL.FTZ R111, R103, -1.4426950216293334961 ;  /* 0xbfb8aa3b676f7820 */ /* 0x000fe20000410000 */
[----:B------:R-:W-:Y:S01]  /*2950*/  FMUL.FTZ R109, R96, R109 ;  /* 0x0000006d606d7220 */ /* 0x000fe20000410000 */
[----:B------:R-:W-:Y:S01]  /*2960*/  PRMT R107, R81, 0x7632, R107 ;  /* 0x00007632516b7816 */ /* 0x000fe2000000006b */
[----:B-1----:R-:W-:Y:S01]  /*2970*/  FADD.FTZ R113, R110, 1 ;  /* 0x3f8000006e717421 */ /* 0x002fe20000010000 */
[----:B------:R-:W-:Y:S01]  /*2980*/  SHF.L.U32 R106, R106, 0x10, RZ ;  /* 0x000000106a6a7819 */ /* 0x000fe200000006ff */
[----:B------:R-:W2:Y:S01]  /*2990*/  LDG.E.64.CONSTANT R94, desc[UR18][R94.64] ;  /* 0x000000125e5e7981 */ /* 0x000ea2000c1e9b00 */
[----:B------:R-:W-:Y:S01]  /*29a0*/  IADD3 R96, P0, R19, UR20, RZ ;  /* 0x0000001413607c10 */ /* 0x000fe2000ff1e0ff */
[----:B------:R-:W-:Y:S01]  /*29b0*/  FFMA.FTZ R104, R27, R15, R30 ;  /* 0x0000000f1b687223 */ /* 0x000fe2000001001e */
[----:B------:R1:W3:Y:S01]  /*29c0*/  MUFU.EX2 R115, R111 ;  /* 0x0000006f00737308 */ /* 0x0002e20000000800 */
[----:B------:R-:W-:Y:S01]  /*29d0*/  SHF.L.U32 R110, R107, 0x10, RZ ;  /* 0x000000106b6e7819 */ /* 0x000fe200000006ff */
[----:B------:R-:W-:Y:S01]  /*29e0*/  FMUL.FTZ R116, R108, R97 ;  /* 0x000000616c747220 */ /* 0x000fe20000410000 */
[----:B------:R-:W-:Y:S01]  /*29f0*/  IADD3.X R97, R31, UR21, RZ, P0, !PT ;  /* 0x000000151f617c10 */ /* 0x000fe200087fe4ff */
[----:B------:R-:W-:Y:S01]  /*2a00*/  FMUL.FTZ R117, R104, -1.4426950216293334961 ;  /* 0xbfb8aa3b68757820 */ /* 0x000fe20000410000 */
[----:B------:R-:W4:Y:S01]  /*2a10*/  LDG.E.64.CONSTANT R92, desc[UR18][R92.64] ;  /* 0x000000125c5c7981 */ /* 0x000f22000c1e9b00 */
[----:B-1----:R-:W-:Y:S01]  /*2a20*/  FMUL.FTZ R111, R106, R105 ;  /* 0x000000696a6f7220 */ /* 0x002fe20000410000 */
[----:B------:R-:W-:Y:S01]  /*2a30*/  PRMT R105, R78, 0x7632, R105 ;  /* 0x000076324e697816 */ /* 0x000fe20000000069 */
[----:B------:R-:W-:Y:S01]  /*2a40*/  FMUL.FTZ R110, R110, R109 ;  /* 0x0000006d6e6e7220 */ /* 0x000fe20000410000 */
[----:B------:R-:W5:Y:S02]  /*2a50*/  LDG.E.64.CONSTANT R96, desc[UR18][R96.64] ;  /* 0x0000001260607981 */ /* 0x000f64000c1e9b00 */
[----:B------:R-:W-:Y:S01]  /*2a60*/  SHF.L.U32 R109, R105, 0x10, RZ ;  /* 0x00000010696d7819 */ /* 0x000fe200000006ff */
[----:B------:R-:W-:Y:S01]  /*2a70*/  FADD.FTZ R105, R37, R112 ;  /* 0x0000007025697221 */ /* 0x000fe20000010000 */
[----:B------:R-:W-:Y:S01]  /*2a80*/  PRMT R37, R79, 0x7632, R37 ;  /* 0x000076324f257816 */ /* 0x000fe20000000025 */
[----:B------:R-:W1:Y:S01]  /*2a90*/  MUFU.EX2 R117, R117 ;  /* 0x0000007500757308 */ /* 0x000e620000000800 */
[----:B0-----:R-:W-:Y:S01]  /*2aa0*/  FADD.FTZ R108, R114, 1 ;  /* 0x3f800000726c7421 */ /* 0x001fe20000010000 */
[-C--:B------:R-:W-:Y:S01]  /*2ab0*/  FFMA.FTZ R106, R13, R112.reuse, R38 ;  /* 0x000000700d6a7223 */ /* 0x080fe20000010026 */
[CC--:B------:R-:W-:Y:S01]  /*2ac0*/  FFMA.FTZ R114, R23.reuse, R112.reuse, R100 ;  /* 0x0000007017727223 */ /* 0x0c0fe20000010064 */
[----:B------:R-:W-:Y:S01]  /*2ad0*/  FMUL.FTZ R112, R23, R112 ;  /* 0x0000007017707220 */ /* 0x000fe20000410000 */
[----:B------:R-:W-:Y:S01]  /*2ae0*/  SHF.L.U32 R37, R37, 0x10, RZ ;  /* 0x0000001025257819 */ /* 0x000fe200000006ff */
[-C--:B------:R-:W-:Y:S01]  /*2af0*/  FFMA.FTZ R100, R34, R111.reuse, R43 ;  /* 0x0000006f22647223 */ /* 0x080fe2000001002b */
[----:B------:R-:W-:Y:S01]  /*2b00*/  FADD.FTZ R42, R42, R111 ;  /* 0x0000006f2a2a7221 */ /* 0x000fe20000010000 */
[----:B------:R0:W1:Y:S01]  /*2b10*/  MUFU.RCP R107, R113 ;  /* 0x00000071006b7308 */ /* 0x0000620000001000 */
[CC--:B------:R-:W-:Y:S01]  /*2b20*/  FFMA.FTZ R114, R29.reuse, R111.reuse, R114 ;  /* 0x0000006f1d727223 */ /* 0x0c0fe20000010072 */
[----:B------:R-:W-:Y:S01]  /*2b30*/  FMUL.FTZ R111, R29, R111 ;  /* 0x0000006f1d6f7220 */ /* 0x000fe20000410000 */
[C---:B------:R-:W-:Y:S01]  /*2b40*/  FADD.FTZ R37, -R56.reuse, R37 ;  /* 0x0000002538257221 */ /* 0x040fe20000010100 */
[----:B0-----:R-:W-:Y:S01]  /*2b50*/  FADD.FTZ R113, -R56, R109 ;  /* 0x0000006d38717221 */ /* 0x001fe20000010100 */
[----:B------:R-:W-:Y:S01]  /*2b60*/  FFMA.FTZ R109, R13, R112, R102 ;  /* 0x000000700d6d7223 */ /* 0x000fe20000010066 */
[----:B---3--:R-:W-:Y:S01]  /*2b70*/  FADD.FTZ R115, R115, 1 ;  /* 0x3f80000073737421 */ /* 0x008fe20000010000 */
[----:B------:R-:W-:-:S02]  /*2b80*/  FFMA.FTZ R40, R23, R36, R26 ;  /* 0x0000002417287223 */ /* 0x000fc4000001001a */
[----:B------:R-:W-:Y:S01]  /*2b90*/  FFMA.FTZ R34, R34, R111, R109 ;  /* 0x0000006f22227223 */ /* 0x000fe2000001006d */
[CC--:B------:R-:W-:Y:S01]  /*2ba0*/  FMUL.FTZ R109, R25.reuse, R116.reuse ;  /* 0x00000074196d7220 */ /* 0x0c0fe20000410000 */
[----:B------:R-:W-:Y:S01]  /*2bb0*/  FMUL.FTZ R37, R12, R37 ;  /* 0x000000250c257220 */ /* 0x000fe20000410000 */
[----:B------:R-:W-:Y:S01]  /*2bc0*/  FFMA.FTZ R41, R25, R17, R28 ;  /* 0x0000001119297223 */ /* 0x000fe2000001001c */
[C---:B------:R-:W-:Y:S01]  /*2bd0*/  FFMA.FTZ R43, R33.reuse, R116, R44 ;  /* 0x00000074212b7223 */ /* 0x040fe2000001002c */
[----:B------:R-:W-:Y:S01]  /*2be0*/  FFMA.FTZ R34, R33, R109, R34 ;  /* 0x0000006d21227223 */ /* 0x000fe20000010022 */
[----:B------:R-:W-:Y:S01]  /*2bf0*/  FMUL.FTZ R99, R40, -1.4426950216293334961 ;  /* 0xbfb8aa3b28637820 */ /* 0x000fe20000410000 */
[----:B------:R-:W-:Y:S01]  /*2c00*/  FFMA.FTZ R33, R27, R37, R30 ;  /* 0x000000251b217223 */ /* 0x000fe2000001001e */
[----:B------:R-:W-:Y:S01]  /*2c10*/  FMUL.FTZ R101, R41, -1.4426950216293334961 ;  /* 0xbfb8aa3b29657820 */ /* 0x000fe20000410000 */
[----:B------:R-:W0:Y:S01]  /*2c20*/  MUFU.RCP R108, R108 ;  /* 0x0000006c006c7308 */ /* 0x000e220000001000 */
[----:B-1----:R-:W-:Y:S01]  /*2c30*/  FADD.FTZ R117, R117, 1 ;  /* 0x3f80000075757421 */ /* 0x002fe20000010000 */
[----:B------:R-:W-:-:S06]  /*2c40*/  FMUL.FTZ R109, R33, -1.4426950216293334961 ;  /* 0xbfb8aa3b216d7820 */ /* 0x000fcc0000410000 */
[----:B------:R-:W1:Y:S01]  /*2c50*/  MUFU.RCP R115, R115 ;  /* 0x0000007300737308 */ /* 0x000e620000001000 */
[----:B------:R-:W-:Y:S01]  /*2c60*/  FFMA.FTZ R114, R25, R116, R114 ;  /* 0x0000007419727223 */ /* 0x000fe20000010072 */
[----:B------:R-:W-:-:S06]  /*2c70*/  FFMA.FTZ R48, R35, R110, R48 ;  /* 0x0000006e23307223 */ /* 0x000fcc0000010030 */
[----:B------:R-:W3:Y:S01]  /*2c80*/  MUFU.EX2 R99, R99 ;  /* 0x0000006300637308 */ /* 0x000ee20000000800 */
[----:B------:R-:W-:Y:S01]  /*2c90*/  FADD.FTZ R44, R51, R110 ;  /* 0x0000006e332c7221 */ /* 0x000fe20000010000 */
[----:B------:R-:W-:-:S06]  /*2ca0*/  FFMA.FTZ R114, R27, R110, R114 ;  /* 0x0000006e1b727223 */ /* 0x000fcc0000010072 */
[----:B------:R-:W-:Y:S01]  /*2cb0*/  MUFU.EX2 R101, R101 ;  /* 0x0000006500657308 */ /* 0x000fe20000000800 */
[----:B------:R-:W-:-:S07]  /*2cc0*/  FMUL.FTZ R110, R27, R110 ;  /* 0x0000006e1b6e7220 */ /* 0x000fce0000410000 */
[----:B------:R-:W3:Y:S01]  /*2cd0*/  MUFU.RCP R117, R117 ;  /* 0x0000007500757308 */ /* 0x000ee20000001000 */
[----:B------:R-:W-:-:S07]  /*2ce0*/  FADD.FTZ R51, -R107, 1 ;  /* 0x3f8000006b337421 */ /* 0x000fce0000010100 */
[----:B------:R-:W3:Y:S01]  /*2cf0*/  MUFU.EX2 R109, R109 ;  /* 0x0000006d006d7308 */ /* 0x000ee20000000800 */
[----:B------:R-:W-:Y:S01]  /*2d00*/  FFMA.FTZ R110, R35, R110, R34 ;  /* 0x0000006e236e7223 */ /* 0x000fe20000010022 */
[----:B0-----:R-:W-:Y:S01]  /*2d10*/  FADD.FTZ R102, -R108, 1 ;  /* 0x3f8000006c667421 */ /* 0x001fe20000010100 */
[----:B-1----:R-:W-:Y:S01]  /*2d20*/  FADD.FTZ R34, -R115, 1 ;  /* 0x3f80000073227421 */ /* 0x002fe20000010100 */
[----:B------:R-:W-:Y:S02]  /*2d30*/  FFMA.FTZ R50, R50, R51, 1 ;  /* 0x3f80000032327423 */ /* 0x000fe40000010033 */
[----:B------:R-:W-:Y:S01]  /*2d40*/  FFMA.FTZ R57, R57, R102, 1 ;  /* 0x3f80000039397423 */ /* 0x000fe20000010066 */
[----:B------:R-:W-:Y:S01]  /*2d50*/  FFMA.FTZ R34, R103, R34, 1 ;  /* 0x3f80000067227423 */ /* 0x000fe20000010022 */
[----:B---3--:R-:W-:Y:S01]  /*2d60*/  FADD.FTZ R102, R99, 1 ;  /* 0x3f80000063667421 */ /* 0x008fe20000010000 */
[----:B------:R-:W-:Y:S01]  /*2d70*/  FADD.FTZ R35, -R117, 1 ;  /* 0x3f80000075237421 */ /* 0x000fe20000010100 */
[----:B------:R-:W-:Y:S01]  /*2d80*/  FADD.FTZ R99, R101, 1 ;  /* 0x3f80000065637421 */ /* 0x000fe20000010000 */
[----:B------:R-:W-:Y:S01]  /*2d90*/  FMUL.FTZ R107, R107, R50 ;  /* 0x000000326b6b7220 */ /* 0x000fe20000410000 */
[----:B------:R-:W-:Y:S01]  /*2da0*/  FMUL.FTZ R38, R12, R113 ;  /* 0x000000710c267220 */ /* 0x000fe20000410000 */
[----:B------:R-:W-:Y:S01]  /*2db0*/  FMUL.FTZ R115, R115, R34 ;  /* 0x0000002273737220 */ /* 0x000fe20000410000 */
[----:B------:R-:W-:Y:S01]  /*2dc0*/  SHF.L.U32 R50, R82, 0x10, RZ ;  /* 0x0000001052327819 */ /* 0x000fe200000006ff */
[----:B------:R-:W-:Y:S01]  /*2dd0*/  FFMA.FTZ R104, R104, R35, 1 ;  /* 0x3f80000068687423 */ /* 0x000fe20000010023 */
[----:B------:R-:W-:Y:S01]  /*2de0*/  PRMT R34, R82, 0x7632, R34 ;  /* 0x0000763252227816 */ /* 0x000fe20000000022 */
[----:B------:R-:W-:Y:S01]  /*2df0*/  FADD.FTZ R109, R109, 1 ;  /* 0x3f8000006d6d7421 */ /* 0x000fe20000010000 */
[----:B------:R-:W-:Y:S01]  /*2e00*/  PRMT R35, R83, 0x7632, R35 ;  /* 0x0000763253237816 */ /* 0x000fe20000000023 */
[----:B------:R-:W-:Y:S01]  /*2e10*/  FFMA.FTZ R13, R29, R38, R32 ;  /* 0x000000261d0d7223 */ /* 0x000fe20000010020 */
[----:B------:R-:W-:Y:S01]  /*2e20*/  SHF.L.U32 R51, R83, 0x10, RZ ;  /* 0x0000001053337819 */ /* 0x000fe200000006ff */
[----:B------:R-:W-:Y:S01]  /*2e30*/  FMUL.FTZ R108, R108, R57 ;  /* 0x000000396c6c7220 */ /* 0x000fe20000410000 */
[----:B------:R-:W0:Y:S01]  /*2e40*/  MUFU.RCP R99, R99 ;  /* 0x0000006300637308 */ /* 0x000e220000001000 */
[----:B------:R-:W-:Y:S01]  /*2e50*/  SHF.L.U32 R34, R34, 0x10, RZ ;  /* 0x0000001022227819 */ /* 0x000fe200000006ff */
[----:B------:R-:W-:Y:S01]  /*2e60*/  FMUL.FTZ R50, R50, R107 ;  /* 0x0000006b32327220 */ /* 0x000fe20000410000 */
[----:B------:R-:W-:Y:S01]  /*2e70*/  SHF.L.U32 R35, R35, 0x10, RZ ;  /* 0x0000001023237819 */ /* 0x000fe200000006ff */
[----:B------:R-:W-:Y:S01]  /*2e80*/  FMUL.FTZ R111, R13, -1.4426950216293334961 ;  /* 0xbfb8aa3b0d6f7820 */ /* 0x000fe20000410000 */
[----:B------:R-:W-:Y:S01]  /*2e90*/  FMUL.FTZ R104, R117, R104 ;  /* 0x0000006875687220 */ /* 0x000fe20000410000 */
[----:B------:R-:W-:-:S02]  /*2ea0*/  FMUL.FTZ R108, R51, R108 ;  /* 0x0000006c336c7220 */ /* 0x000fc40000410000 */
[----:B------:R-:W1:Y:S01]  /*2eb0*/  MUFU.RCP R109, R109 ;  /* 0x0000006d006d7308 */ /* 0x000e620000001000 */
[----:B------:R-:W-:Y:S01]  /*2ec0*/  FMUL.FTZ R51, R23, R50 ;  /* 0x0000003217337220 */ /* 0x000fe20000410000 */
[----:B------:R-:W-:Y:S01]  /*2ed0*/  FMUL.FTZ R115, R34, R115 ;  /* 0x0000007322737220 */ /* 0x000fe20000410000 */
[----:B------:R-:W-:Y:S01]  /*2ee0*/  FMUL.FTZ R101, R35, R104 ;  /* 0x0000006823657220 */ /* 0x000fe20000410000 */
[C---:B------:R-:W-:Y:S01]  /*2ef0*/  FFMA.FTZ R35, R47.reuse, R50, R106 ;  /* 0x000000322f237223 */ /* 0x040fe2000001006a */
[----:B------:R-:W-:Y:S01]  /*2f00*/  FFMA.FTZ R110, R47, R51, R110 ;  /* 0x000000332f6e7223 */ /* 0x000fe2000001006e */
[----:B------:R-:W-:Y:S02]  /*2f10*/  FMUL.FTZ R47, R29, R115 ;  /* 0x000000731d2f7220 */ /* 0x000fe40000410000 */
[----:B------:R-:W3:Y:S01]  /*2f20*/  MUFU.EX2 R111, R111 ;  /* 0x0000006f006f7308 */ /* 0x000ee20000000800 */
[----:B------:R-:W-:Y:S01]  /*2f30*/  FADD.FTZ R34, R42, R115 ;  /* 0x000000732a227221 */ /* 0x000fe20000010000 */
[----:B------:R-:W-:Y:S01]  /*2f40*/  FFMA.FTZ R47, R49, R47, R110 ;  /* 0x0000002f312f7223 */ /* 0x000fe2000001006e */
[----:B------:R-:W-:Y:S01]  /*2f50*/  FMUL.FTZ R42, R25, R108 ;  /* 0x0000006c192a7220 */ /* 0x000fe20000410000 */
[----:B------:R-:W-:Y:S01]  /*2f60*/  FADD.FTZ R105, R105, R50 ;  /* 0x0000003269697221 */ /* 0x000fe20000010000 */
[----:B------:R-:W-:Y:S01]  /*2f70*/  FFMA.FTZ R114, R23, R50, R114 ;  /* 0x0000003217727223 */ /* 0x000fe20000010072 */
[----:B------:R-:W-:Y:S01]  /*2f80*/  FFMA.FTZ R51, R49, R115, R100 ;  /* 0x0000007331337223 */ /* 0x000fe20000010064 */
[C---:B------:R-:W-:Y:S01]  /*2f90*/  FFMA.FTZ R50, R46.reuse, R108, R43 ;  /* 0x0000006c2e327223 */ /* 0x040fe2000001002b */
[----:B0-----:R-:W-:Y:S01]  /*2fa0*/  FADD.FTZ R100, -R99, 1 ;  /* 0x3f80000063647421 */ /* 0x001fe20000010100 */
[----:B------:R-:W-:Y:S01]  /*2fb0*/  FFMA.FTZ R46, R46, R42, R47 ;  /* 0x0000002a2e2e7223 */ /* 0x000fe2000001002f */
[----:B------:R-:W-:Y:S01]  /*2fc0*/  FFMA.FTZ R42, R15, R101, R48 ;  /* 0x000000650f2a7223 */ /* 0x000fe20000010030 */
[----:B-1----:R-:W-:Y:S01]  /*2fd0*/  FADD.FTZ R48, -R109, 1 ;  /* 0x3f8000006d307421 */ /* 0x002fe20000010100 */
[----:B------:R-:W-:Y:S01]  /*2fe0*/  FFMA.FTZ R100, R41, R100, 1 ;  /* 0x3f80000029647423 */ /* 0x000fe20000010064 */
[----:B------:R-:W-:-:S02]  /*2ff0*/  IADD3 R98, P0, R98, UR26, RZ ;  /* 0x0000001a62627c10 */ /* 0x000fc4000ff1e0ff */
[----:B------:R-:W-:Y:S01]  /*3000*/  FFMA.FTZ R48, R33, R48, 1 ;  /* 0x3f80000021307423 */ /* 0x000fe20000010030 */
[----:B------:R-:W-:Y:S01]  /*3010*/  FMUL.FTZ R33, R99, R100 ;  /* 0x0000006463217220 */ /* 0x000fe20000410000 */
[----:B------:R-:W-:Y:S01]  /*3020*/  IADD3.X R99, R39, UR27, RZ, P0, !PT ;  /* 0x0000001b27637c10 */ /* 0x000fe200087fe4ff */
[----:B---3--:R-:W-:-:S05]  /*3030*/  FADD.FTZ R111, R111, 1 ;  /* 0x3f8000006f6f7421 */ /* 0x008fca0000010000 */
[----:B------:R-:W3:Y:S01]  /*3040*/  LDG.E.64.CONSTANT R98, desc[UR18][R98.64] ;  /* 0x0000001262627981 */ /* 0x000ee2000c1e9b00 */
[----:B------:R-:W0:Y:S01]  /*3050*/  MUFU.RCP R111, R111 ;  /* 0x0000006f006f7308 */ /* 0x000e220000001000 */
[----:B------:R-:W-:-:S07]  /*3060*/  FMUL.FTZ R49, R27, R101 ;  /* 0x000000651b317220 */ /* 0x000fce0000410000 */
[----:B------:R-:W1:Y:S01]  /*3070*/  MUFU.RCP R57, R102 ;  /* 0x0000006600397308 */ /* 0x000e620000001000 */
[----:B------:R-:W-:Y:S01]  /*3080*/  FFMA.FTZ R49, R15, R49, R46 ;  /* 0x000000310f317223 */ /* 0x000fe2000001002e */
[----:B0-----:R-:W-:-:S04]  /*3090*/  FADD.FTZ R46, -R111, 1 ;  /* 0x3f8000006f2e7421 */ /* 0x001fc80000010100 */
[----:B------:R-:W-:Y:S01]  /*30a0*/  FFMA.FTZ R46, R13, R46, 1 ;  /* 0x3f8000000d2e7423 */ /* 0x000fe2000001002e */
[----:B------:R-:W-:Y:S01]  /*30b0*/  PRMT R13, R84, 0x7632, R13 ;  /* 0x00007632540d7816 */ /* 0x000fe2000000000d */
[----:B-1----:R-:W-:-:S03]  /*30c0*/  FADD.FTZ R43, -R57, 1 ;  /* 0x3f800000392b7421 */ /* 0x002fc60000010100 */
[----:B------:R-:W-:Y:S01]  /*30d0*/  SHF.L.U32 R13, R13, 0x10, RZ ;  /* 0x000000100d0d7819 */ /* 0x000fe200000006ff */
[----:B------:R-:W-:Y:S01]  /*30e0*/  FMUL.FTZ R46, R111, R46 ;  /* 0x0000002e6f2e7220 */ /* 0x000fe20000410000 */
[----:B------:R-:W-:Y:S01]  /*30f0*/  FFMA.FTZ R40, R40, R43, 1 ;  /* 0x3f80000028287423 */ /* 0x000fe2000001002b */
[----:B------:R-:W-:Y:S01]  /*3100*/  IADD3.X R39, RZ, R21, RZ, P3, !PT ;  /* 0x00000015ff277210 */ /* 0x000fe20001ffe4ff */
[----:B------:R-:W-:Y:S01]  /*3110*/  FADD.FTZ R45, R45, R116 ;  /* 0x000000742d2d7221 */ /* 0x000fe20000010000 */
[----:B------:R-:W-:Y:S01]  /*3120*/  SHF.L.U32 R15, R84, 0x10, RZ ;  /* 0x00000010540f7819 */ /* 0x000fe200000006ff */
[----:B------:R-:W-:Y:S01]  /*3130*/  FMUL.FTZ R40, R57, R40 ;  /* 0x0000002839287220 */ /* 0x000fe20000410000 */
[----:B------:R-:W-:Y:S01]  /*3140*/  FMUL.FTZ R116, R13, R46 ;  /* 0x0000002e0d747220 */ /* 0x000fe20000410000 */
[----:B------:R-:W-:Y:S01]  /*3150*/  FFMA.FTZ R114, R29, R115, R114 ;  /* 0x000000731d727223 */ /* 0x000fe20000010072 */
[C---:B------:R-:W-:Y:S01]  /*3160*/  SHF.L.U64.HI R13, R14.reuse, 0x1, R39 ;  /* 0x000000010e0d7819 */ /* 0x040fe20000010227 */
[----:B------:R-:W-:Y:S01]  /*3170*/  FMUL.FTZ R110, R15, R40 ;  /* 0x000000280f6e7220 */ /* 0x000fe20000410000 */
[----:B------:R-:W-:-:S02]  /*3180*/  SHF.L.U32 R14, R14, 0x1, RZ ;  /* 0x000000010e0e7819 */ /* 0x000fc400000006ff */
[----:B------:R-:W-:Y:S01]  /*3190*/  SHF.L.U32 R112, R85, 0x10, RZ ;  /* 0x0000001055707819 */ /* 0x000fe200000006ff */
[----:B------:R-:W-:Y:S01]  /*31a0*/  FFMA.FTZ R104, R25, R108, R114 ;  /* 0x0000006c19687223 */ /* 0x000fe20000010072 */
[----:B------:R-:W-:Y:S02]  /*31b0*/  SHF.L.U32 R15, R86, 0x10, RZ ;  /* 0x00000010560f7819 */ /* 0x000fe400000006ff */
[----:B------:R-:W-:Y:S02]  /*31c0*/  IADD3.X R41, RZ, R21, RZ, P2, !PT ;  /* 0x00000015ff297210 */ /* 0x000fe400017fe4ff */
[----:B------:R-:W-:Y:S01]  /*31d0*/  IADD3 R100, P0, R14, UR20, RZ ;  /* 0x000000140e647c10 */ /* 0x000fe2000ff1e0ff */
[----:B------:R-:W-:Y:S01]  /*31e0*/  FMUL.FTZ R112, R112, R33 ;  /* 0x0000002170707220 */ /* 0x000fe20000410000 */
[----:B------:R-:W-:Y:S01]  /*31f0*/  FADD.FTZ R44, R44, R101 ;  /* 0x000000652c2c7221 */ /* 0x000fe20000010000 */
[----:B------:R-:W-:Y:S01]  /*3200*/  FFMA.FTZ R104, R27, R101, R104 ;  /* 0x000000651b687223 */ /* 0x000fe20000010068 */
[----:B------:R-:W-:Y:S01]  /*3210*/  FADD.FTZ R33, -R56, R15 ;  /* 0x0000000f38217221 */ /* 0x000fe20000010100 */
[----:B------:R-:W-:-:S02]  /*3220*/  SHF.L.U64.HI R15, R16, 0x1, R41 ;  /* 0x00000001100f7819 */ /* 0x000fc40000010229 */
[----:B------:R-:W-:Y:S02]  /*3230*/  IADD3.X R101, R13, UR21, RZ, P0, !PT ;  /* 0x000000150d657c10 */ /* 0x000fe400087fe4ff */
[----:B------:R-:W-:Y:S01]  /*3240*/  SHF.L.U32 R41, R88, 0x10, RZ ;  /* 0x0000001058297819 */ /* 0x000fe200000006ff */
[----:B------:R-:W-:Y:S01]  /*3250*/  FMUL.FTZ R40, R12, R33 ;  /* 0x000000210c287220 */ /* 0x000fe20000410000 */
[----:B------:R-:W-:Y:S02]  /*3260*/  SHF.L.U32 R39, R87, 0x10, RZ ;  /* 0x0000001057277819 */ /* 0x000fe400000006ff */
[----:B------:R-:W-:Y:S01]  /*3270*/  PRMT R33, R86, 0x7632, R33 ;  /* 0x0000763256217816 */ /* 0x000fe20000000021 */
[C---:B------:R-:W-:Y:S01]  /*3280*/  FADD.FTZ R41, -R56.reuse, R41 ;  /* 0x0000002938297221 */ /* 0x040fe20000010100 */
[----:B------:R-:W3:Y:S01]  /*3290*/  LDG.E.64.CONSTANT R100, desc[UR18][R100.64] ;  /* 0x0000001264647981 */ /* 0x000ee2000c1e9b00 */
[----:B------:R-:W-:Y:S01]  /*32a0*/  FADD.FTZ R39, -R56, R39 ;  /* 0x0000002738277221 */ /* 0x000fe20000010100 */
[----:B------:R-:W-:Y:S01]  /*32b0*/  SHF.L.U32 R43, R33, 0x10, RZ ;  /* 0x00000010212b7819 */ /* 0x000fe200000006ff */
[C---:B------:R-:W-:Y:S01]  /*32c0*/  FMUL.FTZ R33, R12.reuse, R41 ;  /* 0x000000290c217220 */ /* 0x040fe20000410000 */
[----:B------:R-:W-:Y:S01]  /*32d0*/  PRMT R41, R87, 0x7632, R41 ;  /* 0x0000763257297816 */ /* 0x000fe20000000029 */
[----:B------:R-:W-:Y:S01]  /*32e0*/  FMUL.FTZ R39, R12, R39 ;  /* 0x000000270c277220 */ /* 0x000fe20000410000 */
[----:B------:R-:W-:-:S02]  /*32f0*/  PRMT R47, R85, 0x7632, R47 ;  /* 0x00007632552f7816 */ /* 0x000fc4000000002f */
[----:B------:R-:W-:Y:S01]  /*3300*/  SHF.L.U32 R111, R41, 0x10, RZ ;  /* 0x00000010296f7819 */ /* 0x000fe200000006ff */
[----:B------:R-:W-:Y:S01]  /*3310*/  FFMA.FTZ R46, R25, R39, R28 ;  /* 0x00000027192e7223 */ /* 0x000fe2000001001c */
[----:B------:R-:W-:Y:S01]  /*3320*/  SHF.L.U32 R114, R47, 0x10, RZ ;  /* 0x000000102f727819 */ /* 0x000fe200000006ff */
[----:B------:R-:W-:Y:S02]  /*3330*/  FMUL.FTZ R109, R109, R48 ;  /* 0x000000306d6d7220 */ /* 0x000fe40000410000 */
[----:B------:R-:W-:Y:S01]  /*3340*/  FMUL.FTZ R107, R46, -1.4426950216293334961 ;  /* 0xbfb8aa3b2e6b7820 */ /* 0x000fe20000410000 */
[----:B------:R-:W-:Y:S01]  /*3350*/  FADD.FTZ R47, -R56, R111 ;  /* 0x0000006f382f7221 */ /* 0x000fe20000010100 */
[CC--:B------:R-:W-:Y:S01]  /*3360*/  FMUL.FTZ R111, R23.reuse, R110.reuse ;  /* 0x0000006e176f7220 */ /* 0x0c0fe20000410000 */
[-C--:B------:R-:W-:Y:S01]  /*3370*/  FFMA.FTZ R104, R23, R110.reuse, R104 ;  /* 0x0000006e17687223 */ /* 0x080fe20000010068 */
[----:B------:R0:W-:Y:S01]  /*3380*/  MUFU.EX2 R117, R107 ;  /* 0x0000006b00757308 */ /* 0x0001e20000000800 */
[----:B------:R-:W-:Y:S01]  /*3390*/  FMUL.FTZ R114, R114, R109 ;  /* 0x0000006d72727220 */ /* 0x000fe20000410000 */
[C---:B------:R-:W-:Y:S01]  /*33a0*/  FFMA.FTZ R109, R36.reuse, R110, R35 ;  /* 0x0000006e246d7223 */ /* 0x040fe20000010023 */
[----:B------:R-:W-:Y:S01]  /*33b0*/  FFMA.FTZ R49, R36, R111, R49 ;  /* 0x0000006f24317223 */ /* 0x000fe20000010031 */
[-C--:B------:R-:W-:Y:S01]  /*33c0*/  FMUL.FTZ R118, R29, R116.reuse ;  /* 0x000000741d767220 */ /* 0x080fe20000410000 */
[----:B------:R-:W-:Y:S01]  /*33d0*/  FADD.FTZ R36, R34, R116 ;  /* 0x0000007422247221 */ /* 0x000fe20000010000 */
[----:B0-----:R-:W-:Y:S01]  /*33e0*/  FADD.FTZ R107, R105, R110 ;  /* 0x0000006e696b7221 */ /* 0x001fe20000010000 */
[-C--:B------:R-:W-:Y:S01]  /*33f0*/  FFMA.FTZ R110, R38, R116.reuse, R51 ;  /* 0x00000074266e7223 */ /* 0x080fe20000010033 */
[----:B------:R-:W-:Y:S01]  /*3400*/  FFMA.FTZ R116, R29, R116, R104 ;  /* 0x000000741d747223 */ /* 0x000fe20000010068 */
[----:B------:R-:W-:-:S04]  /*3410*/  IADD3 R104, P0, R19, UR26, RZ ;  /* 0x0000001a13687c10 */ /* 0x000fc8000ff1e0ff */
[----:B------:R-:W-:-:S06]  /*3420*/  IADD3.X R105, R31, UR27, RZ, P0, !PT ;  /* 0x0000001b1f697c10 */ /* 0x000fcc00087fe4ff */
[----:B------:R-:W3:Y:S01]  /*3430*/  LDG.E.64.CONSTANT R104, desc[UR18][R104.64] ;  /* 0x0000001268687981 */ /* 0x000ee2000c1e9b00 */
[----:B------:R-:W-:Y:S01]  /*3440*/  FFMA.FTZ R48, R23, R40, R26 ;  /* 0x0000002817307223 */ /* 0x000fe2000001001a */
[----:B------:R-:W-:Y:S01]  /*3450*/  FADD.FTZ R103, -R56, R43 ;  /* 0x0000002b38677221 */ /* 0x000fe20000010100 */
[----:B------:R-:W-:Y:S02]  /*3460*/  SHF.L.U32 R16, R16, 0x1, RZ ;  /* 0x0000000110107819 */ /* 0x000fe400000006ff */
[----:B------:R-:W-:Y:S01]  /*3470*/  FMUL.FTZ R57, R48, -1.4426950216293334961 ;  /* 0xbfb8aa3b30397820 */ /* 0x000fe20000410000 */
[----:B------:R-:W-:Y:S01]  /*3480*/  FMUL.FTZ R41, R12, R103 ;  /* 0x000000670c297220 */ /* 0x000fe20000410000 */
[----:B------:R-:W-:Y:S02]  /*3490*/  IADD3 R102, P2, R16, UR20, RZ ;  /* 0x0000001410667c10 */ /* 0x000fe4000ff5e0ff */
[----:B------:R0:W1:Y:S02]  /*34a0*/  MUFU.EX2 R113, R57 ;  /* 0x0000003900717308 */ /* 0x0000640000000800 */
[----:B------:R-:W-:Y:S01]  /*34b0*/  IADD3.X R103, R15, UR21, RZ, P2, !PT ;  /* 0x000000150f677c10 */ /* 0x000fe200097fe4ff */
[----:B------:R-:W-:Y:S01]  /*34c0*/  FMUL.FTZ R47, R12, R47 ;  /* 0x0000002f0c2f7220 */ /* 0x000fe20000410000 */
[----:B------:R-:W-:-:S04]  /*34d0*/  FADD.FTZ R45, R45, R108 ;  /* 0x0000006c2d2d7221 */ /* 0x000fc80000010000 */
[----:B------:R-:W3:Y:S01]  /*34e0*/  LDG.E.64.CONSTANT R102, desc[UR18][R102.64] ;  /* 0x0000001266667981 */ /* 0x000ee2000c1e9b00 */
[----:B0-----:R-:W-:-:S04]  /*34f0*/  FFMA.FTZ R57, R29, R41, R32 ;  /* 0x000000291d397223 */ /* 0x001fc80000010020 */
[----:B------:R-:W-:Y:S01]  /*3500*/  FMUL.FTZ R115, R57, -1.4426950216293334961 ;  /* 0xbfb8aa3b39737820 */ /* 0x000fe20000410000 */
[----:B------:R-:W-:-:S05]  /*3510*/  FFMA.FTZ R108, R27, R47, R30 ;  /* 0x0000002f1b6c7223 */ /* 0x000fca000001001e */
[----:B------:R-:W0:Y:S01]  /*3520*/  MUFU.EX2 R115, R115 ;  /* 0x0000007300737308 */ /* 0x000e220000000800 */
[----:B------:R-:W-:Y:S01]  /*3530*/  FMUL.FTZ R35, R108, -1.4426950216293334961 ;  /* 0xbfb8aa3b6c237820 */ /* 0x000fe20000410000 */
[-C--:B------:R-:W-:Y:S01]  /*3540*/  FFMA.FTZ R50, R17, R112.reuse, R50 ;  /* 0x0000007011327223 */ /* 0x080fe20000010032 */
[----:B------:R-:W-:Y:S01]  /*3550*/  FADD.FTZ R19, R45, R112 ;  /* 0x000000702d137221 */ /* 0x000fe20000010000 */
[----:B------:R-:W-:Y:S01]  /*3560*/  FFMA.FTZ R116, R25, R112, R116 ;  /* 0x0000007019747223 */ /* 0x000fe20000010074 */
[----:B------:R-:W-:Y:S01]  /*3570*/  SHF.L.U32 R31, R89, 0x10, RZ ;  /* 0x00000010591f7819 */ /* 0x000fe200000006ff */
[----:B-1----:R-:W-:Y:S01]  /*3580*/  FADD.FTZ R113, R113, 1 ;  /* 0x3f80000071717421 */ /* 0x002fe20000010000 */
[----:B------:R-:W-:Y:S01]  /*3590*/  FFMA.FTZ R118, R38, R118, R49 ;  /* 0x0000007626767223 */ /* 0x000fe20000010031 */
[----:B------:R-:W1:Y:S01]  /*35a0*/  MUFU.EX2 R35, R35 ;  /* 0x0000002300237308 */ /* 0x000e620000000800 */
[----:B------:R-:W-:Y:S01]  /*35b0*/  FMUL.FTZ R112, R25, R112 ;  /* 0x0000007019707220 */ /* 0x000fe20000410000 */
[----:B------:R-:W-:Y:S01]  /*35c0*/  FADD.FTZ R117, R117, 1 ;  /* 0x3f80000075757421 */ /* 0x000fe20000010000 */
[----:B------:R-:W-:-:S02]  /*35d0*/  FADD.FTZ R31, -R56, R31 ;  /* 0x0000001f381f7221 */ /* 0x000fc40000010100 */
[----:B------:R-:W-:Y:S01]  /*35e0*/  FFMA.FTZ R118, R17, R112, R118 ;  /* 0x0000007011767223 */ /* 0x000fe20000010076 */
[----:B------:R-:W-:Y:S01]  /*35f0*/  PRMT R17, R88, 0x7632, R17 ;  /* 0x0000763258117816 */ /* 0x000fe20000000011 */
[----:B0-----:R-:W-:Y:S01]  /*3600*/  FADD.FTZ R115, R115, 1 ;  /* 0x3f80000073737421 */ /* 0x001fe20000010000 */
[----:B------:R0:W2:Y:S01]  /*3610*/  MUFU.RCP R51, R113 ;  /* 0x0000007100337308 */ /* 0x0000a20000001000 */
[----:B------:R-:W-:Y:S01]  /*3620*/  FMUL.FTZ R34, R12, R31 ;  /* 0x0000001f0c227220 */ /* 0x000fe20000410000 */
[----:B------:R-:W-:Y:S02]  /*3630*/  SHF.L.U32 R17, R17, 0x10, RZ ;  /* 0x0000001011117819 */ /* 0x000fe400000006ff */
[----:B------:R-:W-:-:S04]  /*3640*/  PRMT R31, R89, 0x7632, R31 ;  /* 0x00007632591f7816 */ /* 0x000fc8000000001f */
[----:B------:R-:W4:Y:S01]  /*3650*/  MUFU.RCP R45, R117 ;  /* 0x00000075002d7308 */ /* 0x000f220000001000 */
[----:B------:R-:W-:Y:S01]  /*3660*/  SHF.L.U32 R31, R31, 0x10, RZ ;  /* 0x000000101f1f7819 */ /* 0x000fe200000006ff */
[----:B------:R-:W-:-:S06]  /*3670*/  FADD.FTZ R49, -R56, R17 ;  /* 0x0000001138317221 */ /* 0x000fcc0000010100 */
[----:B------:R-:W5:Y:S01]  /*3680*/  MUFU.RCP R115, R115 ;  /* 0x0000007300737308 */ /* 0x000f620000001000 */
[----:B------:R-:W-:Y:S01]  /*3690*/  FFMA.FTZ R43, R23, R33, R26 ;  /* 0x00000021172b7223 */ /* 0x000fe2000001001a */
[----:B-1----:R-:W-:Y:S01]  /*36a0*/  FADD.FTZ R38, R35, 1 ;  /* 0x3f80000023267421 */ /* 0x002fe20000010000 */
[-C--:B------:R-:W-:Y:S01]  /*36b0*/  FMUL.FTZ R111, R27, R114.reuse ;  /* 0x000000721b6f7220 */ /* 0x080fe20000410000 */
[----:B------:R-:W-:Y:S01]  /*36c0*/  FMUL.FTZ R35, R12, R49 ;  /* 0x000000310c237220 */ /* 0x000fe20000410000 */
[----:B0-----:R-:W-:Y:S01]  /*36d0*/  FADD.FTZ R113, -R56, R31 ;  /* 0x0000001f38717221 */ /* 0x001fe20000010100 */
[----:B------:R-:W-:Y:S01]  /*36e0*/  FMUL.FTZ R106, R43, -1.4426950216293334961 ;  /* 0xbfb8aa3b2b6a7820 */ /* 0x000fe20000410000 */
[CC--:B------:R-:W-:Y:S01]  /*36f0*/  FFMA.FTZ R42, R37.reuse, R114.reuse, R42 ;  /* 0x00000072252a7223 */ /* 0x0c0fe2000001002a */
[----:B------:R0:W1:Y:S01]  /*3700*/  MUFU.RCP R117, R38 ;  /* 0x0000002600757308 */ /* 0x0000620000001000 */
[----:B------:R-:W-:Y:S01]  /*3710*/  FFMA.FTZ R111, R37, R111, R118 ;  /* 0x0000006f256f7223 */ /* 0x000fe20000010076 */
[----:B--2---:R-:W-:Y:S01]  /*3720*/  FADD.FTZ R37, -R51, 1 ;  /* 0x3f80000033257421 */ /* 0x004fe20000010100 */
[----:B------:R-:W-:Y:S01]  /*3730*/  FFMA.FTZ R31, R29, R35, R32 ;  /* 0x000000231d1f7223 */ /* 0x000fe20000010020 */
[----:B------:R-:W-:Y:S01]  /*3740*/  FADD.FTZ R49, R44, R114 ;  /* 0x000000722c317221 */ /* 0x000fe20000010000 */
[----:B------:R-:W-:Y:S01]  /*3750*/  FFMA.FTZ R112, R27, R114, R116 ;  /* 0x000000721b707223 */ /* 0x000fe20000010074 */
[----:B------:R-:W-:Y:S01]  /*3760*/  FFMA.FTZ R48, R48, R37, 1 ;  /* 0x3f80000030307423 */ /* 0x000fe20000010025 */
[----:B0-----:R-:W-:Y:S01]  /*3770*/  FMUL.FTZ R38, R12, R113 ;  /* 0x000000710c267220 */ /* 0x001fe20000410000 */
[----:B------:R-:W0:Y:S01]  /*3780*/  MUFU.EX2 R106, R106 ;  /* 0x0000006a006a7308 */ /* 0x000e220000000800 */
[----:B----4-:R-:W-:Y:S01]  /*3790*/  FADD.FTZ R113, -R45, 1 ;  /* 0x3f8000002d717421 */ /* 0x010fe20000010100 */
[----:B-----5:R-:W-:Y:S01]  /*37a0*/  FADD.FTZ R44, -R115, 1 ;  /* 0x3f800000732c7421 */ /* 0x020fe20000010100 */
[----:B------:R-:W-:Y:S01]  /*37b0*/  FMUL.FTZ R114, R31, -1.4426950216293334961 ;  /* 0xbfb8aa3b1f727820 */ /* 0x000fe20000410000 */
[----:B------:R-:W-:Y:S01]  /*37c0*/  FFMA.FTZ R37, R27, R38, R30 ;  /* 0x000000261b257223 */ /* 0x000fe2000001001e */
[----:B------:R-:W-:Y:S01]  /*37d0*/  FFMA.FTZ R17, R25, R34, R28 ;  /* 0x0000002219117223 */ /* 0x000fe2000001001c */
[----:B------:R-:W-:Y:S01]  /*37e0*/  FFMA.FTZ R46, R46, R113, 1 ;  /* 0x3f8000002e2e7423 */ /* 0x000fe20000010071 */
[----:B------:R-:W-:Y:S01]  /*37f0*/  FFMA.FTZ R44, R57, R44, 1 ;  /* 0x3f800000392c7423 */ /* 0x000fe2000001002c */
[----:B------:R-:W2:Y:S01]  /*3800*/  MUFU.EX2 R116, R114 ;  /* 0x0000007200747308 */ /* 0x000ea20000000800 */
[----:B------:R-:W-:Y:S01]  /*3810*/  FMUL.FTZ R118, R37, -1.4426950216293334961 ;  /* 0xbfb8aa3b25767820 */ /* 0x000fe20000410000 */
[----:B------:R-:W-:Y:S01]  /*3820*/  FMUL.FTZ R119, R17, -1.4426950216293334961 ;  /* 0xbfb8aa3b11777820 */ /* 0x000fe20000410000 */
[----:B------:R-:W-:Y:S01]  /*3830*/  FMUL.FTZ R57, R45, R46 ;  /* 0x0000002e2d397220 */ /* 0x000fe20000410000 */
[----:B------:R-:W-:Y:S01]  /*3840*/  FMUL.FTZ R115, R115, R44 ;  /* 0x0000002c73737220 */ /* 0x000fe20000410000 */
[C---:B------:R-:W-:Y:S01]  /*3850*/  SHF.L.U32 R46, R90.reuse, 0x10, RZ ;  /* 0x000000105a2e7819 */ /* 0x040fe200000006ff */
[----:B------:R-:W-:Y:S01]  /*3860*/  FMUL.FTZ R113, R51, R48 ;  /* 0x0000003033717220 */ /* 0x000fe20000410000 */
[----:B------:R-:W-:Y:S01]  /*3870*/  PRMT R44, R90, 0x7632, R44 ;  /* 0x000076325a2c7816 */ /* 0x000fe2000000002c */
[----:B------:R1:W-:Y:S01]  /*3880*/  MUFU.EX2 R120, R119 ;  /* 0x0000007700787308 */ /* 0x0003e20000000800 */
[----:B------:R-:W-:Y:S01]  /*3890*/  PRMT R45, R91, 0x7632, R45 ;  /* 0x000076325b2d7816 */ /* 0x000fe2000000002d */
[----:B------:R-:W-:Y:S01]  /*38a0*/  FMUL.FTZ R46, R46, R113 ;  /* 0x000000712e2e7220 */ /* 0x000fe20000410000 */
[----:B------:R-:W-:-:S05]  /*38b0*/  SHF.L.U32 R44, R44, 0x10, RZ ;  /* 0x000000102c2c7819 */ /* 0x000fca00000006ff */
[----:B------:R-:W4:Y:S01]  /*38c0*/  MUFU.EX2 R118, R118 ;  /* 0x0000007600767308 */ /* 0x000f220000000800 */
[----:B-1----:R-:W-:Y:S01]  /*38d0*/  FADD.FTZ R119, -R117, 1 ;  /* 0x3f80000075777421 */ /* 0x002fe20000010100 */
[----:B0-----:R-:W-:Y:S01]  /*38e0*/  FADD.FTZ R51, R106, 1 ;  /* 0x3f8000006a337421 */ /* 0x001fe20000010000 */
[----:B------:R-:W-:Y:S02]  /*38f0*/  SHF.L.U32 R48, R91, 0x10, RZ ;  /* 0x000000105b307819 */ /* 0x000fe400000006ff */
[----:B------:R-:W-:Y:S01]  /*3900*/  FFMA.FTZ R108, R108, R119, 1 ;  /* 0x3f8000006c6c7423 */ /* 0x000fe20000010077 */
[----:B------:R-:W-:Y:S01]  /*3910*/  FMUL.FTZ R115, R44, R115 ;  /* 0x000000732c737220 */ /* 0x000fe20000410000 */
[----:B------:R-:W-:Y:S01]  /*3920*/  FMUL.FTZ R106, R23, R46 ;  /* 0x0000002e176a7220 */ /* 0x000fe20000410000 */
[----:B------:R-:W-:Y:S01]  /*3930*/  SHF.L.U32 R45, R45, 0x10, RZ ;  /* 0x000000102d2d7819 */ /* 0x000fe200000006ff */
[----:B------:R-:W-:Y:S01]  /*3940*/  FMUL.FTZ R114, R117, R108 ;  /* 0x0000006c75727220 */ /* 0x000fe20000410000 */
[----:B------:R-:W-:Y:S01]  /*3950*/  FADD.FTZ R44, R107, R46 ;  /* 0x0000002e6b2c7221 */ /* 0x000fe20000010000 */
[----:B--2---:R-:W-:Y:S01]  /*3960*/  FADD.FTZ R116, R116, 1 ;  /* 0x3f80000074747421 */ /* 0x004fe20000010000 */
[----:B------:R-:W-:Y:S01]  /*3970*/  FFMA.FTZ R106, R40, R106, R111 ;  /* 0x0000006a286a7223 */ /* 0x000fe2000001006f */
[----:B------:R-:W-:Y:S01]  /*3980*/  FMUL.FTZ R107, R29, R115 ;  /* 0x000000731d6b7220 */ /* 0x000fe20000410000 */
[----:B------:R-:W-:Y:S01]  /*3990*/  FMUL.FTZ R108, R48, R57 ;  /* 0x00000039306c7220 */ /* 0x000fe20000410000 */
[----:B------:R-:W-:Y:S01]  /*39a0*/  FMUL.FTZ R114, R45, R114 ;  /* 0x000000722d727220 */ /* 0x000fe20000410000 */
[----:B------:R-:W-:Y:S01]  /*39b0*/  FADD.FTZ R45, R36, R115 ;  /* 0x00000073242d7221 */ /* 0x000fe20000010000 */
[----:B------:R-:W-:Y:S01]  /*39c0*/  FFMA.FTZ R36, R41, R107, R106 ;  /* 0x0000006b29247223 */ /* 0x000fe2000001006a */
[----:B------:R-:W-:Y:S01]  /*39d0*/  FMUL.FTZ R107, R25, R108 ;  /* 0x0000006c196b7220 */ /* 0x000fe20000410000 */
[----:B------:R-:W0:Y:S01]  /*39e0*/  MUFU.RCP R116, R116 ;  /* 0x0000007400747308 */ /* 0x000e220000001000 */
[----:B----4-:R-:W-:Y:S01]  /*39f0*/  FADD.FTZ R118, R118, 1 ;  /* 0x3f80000076767421 */ /* 0x010fe20000010000 */
[----:B------:R-:W-:Y:S01]  /*3a00*/  IADD3 R106, P0, R14, UR26, RZ ;  /* 0x0000001a0e6a7c10 */ /* 0x000fe2000ff1e0ff */
[----:B------:R-:W-:Y:S01]  /*3a10*/  FFMA.FTZ R36, R39, R107, R36 ;  /* 0x0000006b27247223 */ /* 0x000fe20000010024 */
[----:B------:R-:W-:-:S02]  /*3a20*/  FADD.FTZ R120, R120, 1 ;  /* 0x3f80000078787421 */ /* 0x000fc40000010000 */
[----:B------:R-:W-:Y:S02]  /*3a30*/  IADD3.X R107, R13, UR27, RZ, P0, !PT ;  /* 0x0000001b0d6b7c10 */ /* 0x000fe400087fe4ff */
[----:B------:R-:W1:Y:S01]  /*3a40*/  MUFU.RCP R124, R118 ;  /* 0x00000076007c7308 */ /* 0x000e620000001000 */
[-C--:B------:R-:W-:Y:S01]  /*3a50*/  FFMA.FTZ R48, R40, R46.reuse, R109 ;  /* 0x0000002e28307223 */ /* 0x080fe2000001006d */
[----:B------:R-:W-:Y:S02]  /*3a60*/  FADD.FTZ R40, R19, R108 ;  /* 0x0000006c13287221 */ /* 0x000fe40000010000 */
[----:B------:R-:W2:Y:S04]  /*3a70*/  LDG.E.64.CONSTANT R106, desc[UR18][R106.64] ;  /* 0x000000126a6a7981 */ /* 0x000ea8000c1e9b00 */
[----:B------:R4:W5:Y:S01]  /*3a80*/  MUFU.RCP R57, R120 ;  /* 0x0000007800397308 */ /* 0x0009620000001000 */
[----:B------:R-:W-:Y:S01]  /*3a90*/  FFMA.FTZ R112, R23, R46, R112 ;  /* 0x0000002e17707223 */ /* 0x000fe20000010070 */
[----:B------:R-:W-:-:S06]  /*3aa0*/  FMUL.FTZ R19, R27, R114 ;  /* 0x000000721b137220 */ /* 0x000fcc0000410000 */
[----:B------:R-:W5:Y:S01]  /*3ab0*/  MUFU.RCP R51, R51 ;  /* 0x0000003300337308 */ /* 0x000f620000001000 */
[----:B------:R-:W-:Y:S01]  /*3ac0*/  FFMA.FTZ R112, R29, R115, R112 ;  /* 0x000000731d707223 */ /* 0x000fe20000010070 */
[----:B----4-:R-:W-:Y:S01]  /*3ad0*/  FFMA.FTZ R120, R47, R19, R36 ;  /* 0x000000132f787223 */ /* 0x010fe20000010024 */
[----:B0-----:R-:W-:Y:S01]  /*3ae0*/  FADD.FTZ R36, -R116, 1 ;  /* 0x3f80000074247421 */ /* 0x001fe20000010100 */
[----:B------:R-:W-:Y:S01]  /*3af0*/  FFMA.FTZ R46, R41, R115, R110 ;  /* 0x00000073292e7223 */ /* 0x000fe2000001006e */
[----:B------:R-:W-:Y:S01]  /*3b00*/  FFMA.FTZ R112, R25, R108, R112 ;  /* 0x0000006c19707223 */ /* 0x000fe20000010070 */
[----:B-1----:R-:W-:Y:S01]  /*3b10*/  FADD.FTZ R110, -R124, 1 ;  /* 0x3f8000007c6e7421 */ /* 0x002fe20000010100 */
[----:B------:R-:W-:Y:S01]  /*3b20*/  FFMA.FTZ R31, R31, R36, 1 ;  /* 0x3f8000001f1f7423 */ /* 0x000fe20000010024 */
[----:B------:R-:W-:Y:S01]  /*3b30*/  FFMA.FTZ R41, R39, R108, R50 ;  /* 0x0000006c27297223 */ /* 0x000fe20000010032 */
[-C--:B------:R-:W-:Y:S01]  /*3b40*/  FFMA.FTZ R39, R47, R114.reuse, R42 ;  /* 0x000000722f277223 */ /* 0x080fe2000001002a */
[----:B------:R-:W-:Y:S01]  /*3b50*/  FADD.FTZ R42, R49, R114 ;  /* 0x00000072312a7221 */ /* 0x000fe20000010000 */
[----:B------:R-:W-:Y:S01]  /*3b60*/  FFMA.FTZ R118, R27, R114, R112 ;  /* 0x000000721b767223 */ /* 0x000fe20000010070 */
[----:B-----5:R-:W-:Y:S01]  /*3b70*/  FADD.FTZ R108, -R57, 1 ;  /* 0x3f800000396c7421 */ /* 0x020fe20000010100 */
[----:B------:R-:W-:Y:S01]  /*3b80*/  FFMA.FTZ R37, R37, R110, 1 ;  /* 0x3f80000025257423 */ /* 0x000fe2000001006e */
[----:B------:R-:W-:Y:S01]  /*3b90*/  FMUL.FTZ R114, R116, R31 ;  /* 0x0000001f74727220 */ /* 0x000fe20000410000 */
[----:B------:R-:W-:Y:S01]  /*3ba0*/  SHF.L.U32 R31, R94, 0x10, RZ ;  /* 0x000000105e1f7819 */ /* 0x000fe200000006ff */
[----:B------:R-:W-:Y:S01]  /*3bb0*/  FADD.FTZ R50, -R51, 1 ;  /* 0x3f80000033327421 */ /* 0x000fe20000010100 */
[----:B------:R-:W-:Y:S01]  /*3bc0*/  FFMA.FTZ R108, R17, R108, 1 ;  /* 0x3f800000116c7423 */ /* 0x000fe2000001006c */
[----:B------:R-:W-:Y:S01]  /*3bd0*/  FMUL.FTZ R124, R124, R37 ;  /* 0x000000257c7c7220 */ /* 0x000fe20000410000 */
[----:B------:R-:W-:Y:S01]  /*3be0*/  IADD3.X R17, RZ, R21, RZ, P1, !PT ;  /* 0x00000015ff117210 */ /* 0x000fe20000ffe4ff */
[----:B------:R-:W-:Y:S01]  /*3bf0*/  FFMA.FTZ R50, R43, R50, 1 ;  /* 0x3f8000002b327423 */ /* 0x000fe20000010032 */
[----:B------:R-:W-:Y:S01]  /*3c00*/  SHF.L.U32 R37, R95, 0x10, RZ ;  /* 0x000000105f257819 */ /* 0x000fe200000006ff */
[----:B------:R-:W-:Y:S01]  /*3c10*/  FADD.FTZ R31, -R56, R31 ;  /* 0x0000001f381f7221 */ /* 0x000fe20000010100 */
[----:B------:R-:W-:-:S02]  /*3c20*/  SHF.L.U32 R43, R96, 0x10, RZ ;  /* 0x00000010602b7819 */ /* 0x000fc400000006ff */
[----:B------:R-:W-:Y:S01]  /*3c30*/  SHF.L.U64.HI R17, R18, 0x1, R17 ;  /* 0x0000000112117819 */ /* 0x000fe20000010211 */
[----:B------:R-:W-:Y:S01]  /*3c40*/  FMUL.FTZ R47, R12, R31 ;  /* 0x0000001f0c2f7220 */ /* 0x000fe20000410000 */
[----:B------:R-:W-:Y:S01]  /*3c50*/  SHF.L.U32 R18, R18, 0x1, RZ ;  /* 0x0000000112127819 */ /* 0x000fe200000006ff */
[----:B------:R-:W-:Y:S01]  /*3c60*/  FADD.FTZ R37, -R56, R37 ;  /* 0x0000002538257221 */ /* 0x000fe20000010100 */
[----:B------:R-:W-:Y:S01]  /*3c70*/  SHF.L.U32 R115, R92, 0x10, RZ ;  /* 0x000000105c737819 */ /* 0x000fe200000006ff */
[----:B------:R-:W-:Y:S01]  /*3c80*/  FMUL.FTZ R50, R51, R50 ;  /* 0x0000003233327220 */ /* 0x000fe20000410000 */
[----:B------:R-:W-:Y:S01]  /*3c90*/  PRMT R31, R94, 0x7632, R31 ;  /* 0x000076325e1f7816 */ /* 0x000fe2000000001f */
[----:B------:R-:W-:Y:S01]  /*3ca0*/  FADD.FTZ R43, -R56, R43 ;  /* 0x0000002b382b7221 */ /* 0x000fe20000010100 */
[----:B------:R-:W-:Y:S01]  /*3cb0*/  FMUL.FTZ R57, R57, R108 ;  /* 0x0000006c39397220 */ /* 0x000fe20000410000 */
[----:B------:R-:W-:Y:S01]  /*3cc0*/  IADD3 R108, P1, R18, UR20, RZ ;  /* 0x00000014126c7c10 */ /* 0x000fe2000ff3e0ff */
[C---:B------:R-:W-:Y:S01]  /*3cd0*/  FMUL.FTZ R36, R12.reuse, R37 ;  /* 0x000000250c247220 */ /* 0x040fe20000410000 */
[----:B------:R-:W-:Y:S01]  /*3ce0*/  SHF.L.U32 R37, R31, 0x10, RZ ;  /* 0x000000101f257819 */ /* 0x000fe200000006ff */
[----:B------:R-:W-:Y:S01]  /*3cf0*/  FMUL.FTZ R115, R115, R50 ;  /* 0x0000003273737220 */ /* 0x000fe20000410000 */
[----:B------:R-:W-:Y:S01]  /*3d00*/  FMUL.FTZ R31, R12, R43 ;  /* 0x0000002b0c1f7220 */ /* 0x000fe20000410000 */
[----:B------:R-:W-:Y:S01]  /*3d10*/  FFMA.FTZ R50, R23, R47, R26 ;  /* 0x0000002f17327223 */ /* 0x000fe2000001001a */
[----:B------:R-:W-:-:S02]  /*3d20*/  PRMT R43, R95, 0x7632, R43 ;  /* 0x000076325f2b7816 */ /* 0x000fc4000000002b */
[----:B------:R-:W-:Y:S02]  /*3d30*/  IADD3.X R19, RZ, R21, RZ, P6, !PT ;  /* 0x00000015ff137210 */ /* 0x000fe400037fe4ff */
[----:B------:R-:W-:Y:S01]  /*3d40*/  IADD3.X R109, R17, UR21, RZ, P1, !PT ;  /* 0x00000015116d7c10 */ /* 0x000fe20008ffe4ff */
[----:B------:R-:W-:Y:S01]  /*3d50*/  FMUL.FTZ R125, R50, -1.4426950216293334961 ;  /* 0xbfb8aa3b327d7820 */ /* 0x000fe20000410000 */
[----:B------:R-:W-:Y:S02]  /*3d60*/  SHF.L.U32 R43, R43, 0x10, RZ ;  /* 0x000000102b2b7819 */ /* 0x000fe400000006ff */
[C---:B------:R-:W-:Y:S02]  /*3d70*/  SHF.L.U64.HI R19, R20.reuse, 0x1, R19 ;  /* 0x0000000114137819 */ /* 0x040fe40000010213 */
[----:B------:R-:W-:Y:S01]  /*3d80*/  SHF.L.U32 R20, R20, 0x1, RZ ;  /* 0x0000000114147819 */ /* 0x000fe200000006ff */
[----:B------:R-:W4:Y:S01]  /*3d90*/  LDG.E.64.CONSTANT R108, desc[UR18][R108.64] ;  /* 0x000000126c6c7981 */ /* 0x000f22000c1e9b00 */
[----:B------:R-:W-:Y:S01]  /*3da0*/  FADD.FTZ R43, -R56, R43 ;  /* 0x0000002b382b7221 */ /* 0x000fe20000010100 */
[----:B------:R-:W0:Y:S01]  /*3db0*/  MUFU.EX2 R125, R125 ;  /* 0x0000007d007d7308 */ /* 0x000e220000000800 */
[----:B------:R-:W-:Y:S01]  /*3dc0*/  IADD3 R112, P2, R20, UR20, RZ ;  /* 0x0000001414707c10 */ /* 0x000fe2000ff5e0ff */
[----:B------:R-:W-:Y:S01]  /*3dd0*/  FADD.FTZ R49, -R56, R37 ;  /* 0x0000002538317221 */ /* 0x000fe20000010100 */
[----:B------:R-:W-:Y:S01]  /*3de0*/  SHF.L.U32 R122, R93, 0x10, RZ ;  /* 0x000000105d7a7819 */ /* 0x000fe200000006ff */
[----:B------:R-:W-:Y:S01]  /*3df0*/  FMUL.FTZ R43, R12, R43 ;  /* 0x0000002b0c2b7220 */ /* 0x000fe20000410000 */
[----:B------:R-:W-:Y:S01]  /*3e00*/  IADD3 R110, P0, R16, UR26, RZ ;  /* 0x0000001a106e7c10 */ /* 0x000fe2000ff1e0ff */
[----:B------:R-:W-:Y:S01]  /*3e10*/  FFMA.FTZ R51, R25, R36, R28 ;  /* 0x0000002419337223 */ /* 0x000fe2000001001c */
[----:B------:R-:W-:Y:S01]  /*3e20*/  IADD3.X R113, R19, UR21, RZ, P2, !PT ;  /* 0x0000001513717c10 */ /* 0x000fe200097fe4ff */
[----:B------:R-:W-:Y:S01]  /*3e30*/  FMUL.FTZ R49, R12, R49 ;  /* 0x000000310c317220 */ /* 0x000fe20000410000 */
[----:B------:R-:W-:Y:S01]  /*3e40*/  PRMT R121, R93, 0x7632, R121 ;  /* 0x000076325d797816 */ /* 0x000fe20000000079 */
[----:B------:R-:W-:Y:S01]  /*3e50*/  FFMA.FTZ R117, R27, R43, R30 ;  /* 0x0000002b1b757223 */ /* 0x000fe2000001001e */
[----:B------:R-:W-:Y:S01]  /*3e60*/  IADD3.X R111, R15, UR27, RZ, P0, !PT ;  /* 0x0000001b0f6f7c10 */ /* 0x000fe200087fe4ff */
[----:B------:R-:W-:Y:S01]  /*3e70*/  FMUL.FTZ R122, R122, R57 ;  /* 0x000000397a7a7220 */ /* 0x000fe20000410000 */
[----:B------:R-:W-:Y:S01]  /*3e80*/  FMUL.FTZ R119, R51, -1.4426950216293334961 ;  /* 0xbfb8aa3b33777820 */ /* 0x000fe20000410000 */
[----:B------:R-:W-:Y:S01]  /*3e90*/  FFMA.FTZ R57, R29, R49, R32 ;  /* 0x000000311d397223 */ /* 0x000fe20000010020 */
[----:B------:R-:W-:Y:S01]  /*3ea0*/  IADD3.X R129, RZ, R21, RZ, P5, !PT ;  /* 0x00000015ff817210 */ /* 0x000fe20002ffe4ff */
[----:B------:R-:W5:Y:S01]  /*3eb0*/  LDG.E.64.CONSTANT R112, desc[UR18][R112.64] ;  /* 0x0000001270707981 */ /* 0x000f62000c1e9b00 */
[----:B------:R-:W-:Y:S01]  /*3ec0*/  SHF.L.U32 R121, R121, 0x10, RZ ;  /* 0x0000001079797819 */ /* 0x000fe200000006ff */
[----:B------:R-:W-:Y:S01]  /*3ed0*/  FMUL.FTZ R130, R117, -1.4426950216293334961 ;  /* 0xbfb8aa3b75827820 */ /* 0x000fe20000410000 */
[----:B------:R-:W-:Y:S01]  /*3ee0*/  PRMT R21, R92, 0x7632, R21 ;  /* 0x000076325c157816 */ /* 0x000fe20000000015 */
[----:B------:R-:W5:Y:S01]  /*3ef0*/  LDG.E.64.CONSTANT R110, desc[UR18][R110.64] ;  /* 0x000000126e6e7981 */ /* 0x000f62000c1e9b00 */
[----:B------:R-:W-:Y:S01]  /*3f00*/  FMUL.FTZ R123, R57, -1.4426950216293334961 ;  /* 0xbfb8aa3b397b7820 */ /* 0x000fe20000410000 */
[----:B------:R-:W1:Y:S01]  /*3f10*/  MUFU.EX2 R119, R119 ;  /* 0x0000007700777308 */ /* 0x000e620000000800 */
[----:B------:R-:W-:Y:S01]  /*3f20*/  SHF.L.U32 R127, R21, 0x10, RZ ;  /* 0x00000010157f7819 */ /* 0x000fe200000006ff */
[----:B------:R-:W-:Y:S01]  /*3f30*/  FMUL.FTZ R124, R121, R124 ;  /* 0x0000007c797c7220 */ /* 0x000fe20000410000 */
[----:B------:R-:W-:Y:S01]  /*3f40*/  SHF.L.U64.HI R21, R22, 0x1, R129 ;  /* 0x0000000116157819 */ /* 0x000fe20000010281 */
[----:B0-----:R-:W-:Y:S01]  /*3f50*/  FADD.FTZ R129, R125, 1 ;  /* 0x3f8000007d817421 */ /* 0x001fe20000010000 */
[----:B------:R-:W-:-:S03]  /*3f60*/  FMUL.FTZ R125, R23, R115 ;  /* 0x00000073177d7220 */ /* 0x000fc60000410000 */
[----:B------:R-:W0:Y:S01]  /*3f70*/  MUFU.EX2 R121, R130 ;  /* 0x0000008200797308 */ /* 0x000e220000000800 */
[----:B------:R-:W-:Y:S01]  /*3f80*/  FMUL.FTZ R128, R127, R114 ;  /* 0x000000727f807220 */ /* 0x000fe20000410000 */
[C---:B------:R-:W-:Y:S01]  /*3f90*/  FFMA.FTZ R48, R33.reuse, R115, R48 ;  /* 0x0000007321307223 */ /* 0x040fe20000010030 */
[----:B------:R-:W-:Y:S01]  /*3fa0*/  FFMA.FTZ R120, R33, R125, R120 ;  /* 0x0000007d21787223 */ /* 0x000fe20000010078 */
[----:B------:R-:W-:-:S04]  /*3fb0*/  FFMA.FTZ R126, R23, R115, R118 ;  /* 0x00000073177e7223 */ /* 0x000fc80000010076 */
[----:B------:R-:W0:Y:S01]  /*3fc0*/  MUFU.EX2 R123, R123 ;  /* 0x0000007b007b7308 */ /* 0x000e220000000800 */
[-C--:B------:R-:W-:Y:S01]  /*3fd0*/  FMUL.FTZ R33, R29, R128.reuse ;  /* 0x000000801d217220 */ /* 0x080fe20000410000 */
[----:B------:R-:W-:Y:S01]  /*3fe0*/  SHF.L.U32 R131, R97, 0x10, RZ ;  /* 0x0000001061837819 */ /* 0x000fe200000006ff */
[-C--:B------:R-:W-:Y:S02]  /*3ff0*/  FFMA.FTZ R126, R29, R128.reuse, R126 ;  /* 0x000000801d7e7223 */ /* 0x080fe4000001007e */
[C---:B------:R-:W-:Y:S01]  /*4000*/  FFMA.FTZ R127, R35.reuse, R33, R120 ;  /* 0x00000021237f7223 */ /* 0x040fe20000010078 */
[----:B------:R-:W-:Y:S02]  /*4010*/  PRMT R33, R96, 0x7632, R33 ;  /* 0x0000763260217816 */ /* 0x000fe40000000021 */
[----:B------:R0:W0:Y:S01]  /*4020*/  MUFU.RCP R118, R129 ;  /* 0x0000008100767308 */ /* 0x0000220000001000 */
[----:B------:R-:W-:Y:S01]  /*4030*/  FFMA.FTZ R46, R35, R128, R46 ;  /* 0x00000080232e7223 */ /* 0x000fe2000001002e */
[----:B------:R-:W-:Y:S01]  /*4040*/  FADD.FTZ R45, R45, R128 ;  /* 0x000000802d2d7221 */ /* 0x000fe20000010000 */
[----:B-1----:R-:W-:Y:S01]  /*4050*/  FADD.FTZ R125, R119, 1 ;  /* 0x3f800000777d7421 */ /* 0x002fe20000010000 */
[-C--:B------:R-:W-:Y:S01]  /*4060*/  FFMA.FTZ R128, R25, R122.reuse, R126 ;  /* 0x0000007a19807223 */ /* 0x080fe2000001007e */
[----:B------:R-:W-:Y:S01]  /*4070*/  FADD.FTZ R131, -R56, R131 ;  /* 0x0000008338837221 */ /* 0x000fe20000010100 */
[----:B------:R-:W-:Y:S01]  /*4080*/  PRMT R35, R97, 0x7632, R35 ;  /* 0x0000763261237816 */ /* 0x000fe20000000023 */
[-C--:B------:R-:W-:Y:S01]  /*4090*/  FFMA.FTZ R119, R34, R122.reuse, R41 ;  /* 0x0000007a22777223 */ /* 0x080fe20000010029 */
[----:B0-----:R-:W-:Y:S01]  /*40a0*/  FADD.FTZ R126, R121, 1 ;  /* 0x3f800000797e7421 */ /* 0x001fe20000010000 */
[----:B------:R-:W-:Y:S01]  /*40b0*/  SHF.L.U32 R129, R33, 0x10, RZ ;  /* 0x0000001021817819 */ /* 0x000fe200000006ff */
[----:B------:R-:W-:Y:S01]  /*40c0*/  FADD.FTZ R41, R40, R122 ;  /* 0x0000007a28297221 */ /* 0x000fe20000010000 */
[----:B------:R-:W-:Y:S01]  /*40d0*/  FMUL.FTZ R40, R25, R122 ;  /* 0x0000007a19287220 */ /* 0x000fe20000410000 */
[----:B------:R-:W-:Y:S01]  /*40e0*/  FMUL.FTZ R33, R12, R131 ;  /* 0x000000830c217220 */ /* 0x000fe20000410000 */
[----:B------:R-:W-:Y:S01]  /*40f0*/  FFMA.FTZ R37, R23, R31, R26 ;  /* 0x0000001f17257223 */ /* 0x000fe2000001001a */
[----:B------:R-:W-:Y:S01]  /*4100*/  FADD.FTZ R123, R123, 1 ;  /* 0x3f8000007b7b7421 */ /* 0x000fe20000010000 */
[----:B------:R-:W-:Y:S01]  /*4110*/  SHF.L.U32 R131, R35, 0x10, RZ ;  /* 0x0000001023837819 */ /* 0x000fe200000006ff */
[----:B------:R-:W-:Y:S01]  /*4120*/  FADD.FTZ R35, -R56, R129 ;  /* 0x0000008138237221 */ /* 0x000fe20000010100 */
[----:B------:R-:W0:Y:S01]  /*4130*/  MUFU.RCP R125, R125 ;  /* 0x0000007d007d7308 */ /* 0x000e220000001000 */
[----:B------:R-:W-:Y:S01]  /*4140*/  FFMA.FTZ R127, R34, R40, R127 ;  /* 0x00000028227f7223 */ /* 0x000fe2000001007f */
[----:B------:R-:W-:Y:S01]  /*4150*/  FMUL.FTZ R34, R27, R124 ;  /* 0x0000007c1b227220 */ /* 0x000fe20000410000 */
[----:B------:R-:W-:Y:S01]  /*4160*/  FMUL.FTZ R116, R37, -1.4426950216293334961 ;  /* 0xbfb8aa3b25747820 */ /* 0x000fe20000410000 */
[----:B------:R-:W-:Y:S01]  /*4170*/  SHF.L.U32 R22, R22, 0x1, RZ ;  /* 0x0000000116167819 */ /* 0x000fe200000006ff */
[----:B------:R-:W-:-:S03]  /*4180*/  FMUL.FTZ R35, R12, R35 ;  /* 0x000000230c237220 */ /* 0x000fc60000410000 */
[----:B------:R-:W1:Y:S01]  /*4190*/  MUFU.RCP R126, R126 ;  /* 0x0000007e007e7308 */ /* 0x000e620000001000 */
[----:B------:R-:W-:Y:S01]  /*41a0*/  FADD.FTZ R121, R42, R124 ;  /* 0x0000007c2a797221 */ /* 0x000fe20000010000 */
[C---:B------:R-:W-:Y:S01]  /*41b0*/  FFMA.FTZ R42, R38.reuse, R34, R127 ;  /* 0x00000022262a7223 */ /* 0x040fe2000001007f */
[----:B------:R-:W-:Y:S01]  /*41c0*/  FFMA.FTZ R120, R38, R124, R39 ;  /* 0x0000007c26787223 */ /* 0x000fe20000010027 */
[----:B------:R-:W-:-:S04]  /*41d0*/  FADD.FTZ R127, -R118, 1 ;  /* 0x3f800000767f7421 */ /* 0x000fc80000010100 */
[----:B------:R0:W1:Y:S01]  /*41e0*/  MUFU.RCP R122, R123 ;  /* 0x0000007b007a7308 */ /* 0x0000620000001000 */
[----:B------:R-:W-:Y:S01]  /*41f0*/  IADD3 R114, P0, R22, UR20, RZ ;  /* 0x0000001416727c10 */ /* 0x000fe2000ff1e0ff */
[----:B------:R-:W-:Y:S01]  /*4200*/  FFMA.FTZ R40, R25, R33, R28 ;  /* 0x0000002119287223 */ /* 0x000fe2000001001c */
[----:B------:R-:W-:Y:S01]  /*4210*/  FFMA.FTZ R39, R29, R35, R32 ;  /* 0x000000231d277223 */ /* 0x000fe20000010020 */
[----:B------:R-:W-:Y:S01]  /*4220*/  FADD.FTZ R44, R44, R115 ;  /* 0x000000732c2c7221 */ /* 0x000fe20000010000 */
[----:B------:R-:W-:-:S03]  /*4230*/  FFMA.FTZ R127, R50, R127, 1 ;  /* 0x3f800000327f7423 */ /* 0x000fc6000001007f */
[----:B------:R-:W3:Y:S01]  /*4240*/  MUFU.EX2 R116, R116 ;  /* 0x0000007400747308 */ /* 0x000ee20000000800 */
[----:B------:R-:W-:Y:S01]  /*4250*/  IADD3.X R115, R21, UR21, RZ, P0, !PT ;  /* 0x0000001515737c10 */ /* 0x000fe200087fe4ff */
[----:B0-----:R-:W-:Y:S01]  /*4260*/  FMUL.FTZ R123, R40, -1.4426950216293334961 ;  /* 0xbfb8aa3b287b7820 */ /* 0x001fe20000410000 */
[----:B------:R-:W-:Y:S01]  /*4270*/  FMUL.FTZ R50, R39, -1.4426950216293334961 ;  /* 0xbfb8aa3b27327820 */ /* 0x000fe20000410000 */
[----:B------:R-:W-:Y:S01]  /*4280*/  FADD.FTZ R38, -R125, 1 ;  /* 0x3f8000007d267421 */ /* 0x000fe20000010100 */
[----:B-1----:R-:W-:Y:S02]  /*4290*/  FADD.FTZ R134, -R126, 1 ;  /* 0x3f8000007e867421 */ /* 0x002fe40000010100 */
[----:B------:R-:W5:Y:S01]  /*42a0*/  LDG.E.64.CONSTANT R114, desc[UR18][R114.64] ;  /* 0x0000001272727981 */ /* 0x000f62000c1e9b00 */
[----:B------:R-:W0:Y:S01]  /*42b0*/  MUFU.EX2 R123, R123 ;  /* 0x0000007b007b7308 */ /* 0x000e220000000800 */
[----:B------:R-:W-:Y:S01]  /*42c0*/  FADD.FTZ R130, -R122, 1 ;  /* 0x3f8000007a827421 */ /* 0x000fe20000010100 */
[----:B------:R-:W-:Y:S01]  /*42d0*/  FFMA.FTZ R132, R51, R38, 1 ;  /* 0x3f80000033847423 */ /* 0x000fe20000010026 */
[----:B------:R-:W-:-:S05]  /*42e0*/  FFMA.FTZ R117, R117, R134, 1 ;  /* 0x3f80000075757423 */ /* 0x000fca0000010086 */
[----:B------:R-:W1:Y:S01]  /*42f0*/  MUFU.EX2 R50, R50 ;  /* 0x0000003200327308 */ /* 0x000e620000000800 */
[----:B---3--:R-:W-:Y:S01]  /*4300*/  PRMT R51, R98, 0x7632, R51 ;  /* 0x0000763262337816 */ /* 0x008fe20000000033 */
[----:B------:R-:W-:Y:S01]  /*4310*/  FFMA.FTZ R57, R57, R130, 1 ;  /* 0x3f80000039397423 */ /* 0x000fe20000010082 */
[----:B------:R-:W-:Y:S01]  /*4320*/  FFMA.FTZ R124, R27, R124, R128 ;  /* 0x0000007c1b7c7223 */ /* 0x000fe20000010080 */
[----:B------:R-:W-:Y:S01]  /*4330*/  FMUL.FTZ R128, R118, R127 ;  /* 0x0000007f76807220 */ /* 0x000fe20000410000 */
[----:B------:R-:W-:Y:S01]  /*4340*/  FMUL.FTZ R126, R126, R117 ;  /* 0x000000757e7e7220 */ /* 0x000fe20000410000 */
[----:B------:R-:W-:Y:S01]  /*4350*/  FADD.FTZ R129, R116, 1 ;  /* 0x3f80000074817421 */ /* 0x000fe20000010000 */
[----:B------:R-:W-:Y:S01]  /*4360*/  FMUL.FTZ R127, R125, R132 ;  /* 0x000000847d7f7220 */ /* 0x000fe20000410000 */
[----:B------:R-:W-:Y:S01]  /*4370*/  SHF.L.U32 R117, R98, 0x10, RZ ;  /* 0x0000001062757819 */ /* 0x000fe200000006ff */
[----:B------:R-:W-:Y:S01]  /*4380*/  FMUL.FTZ R125, R122, R57 ;  /* 0x000000397a7d7220 */ /* 0x000fe20000410000 */
[----:B------:R-:W-:-:S02]  /*4390*/  SHF.L.U32 R116, R51, 0x10, RZ ;  /* 0x0000001033747819 */ /* 0x000fc400000006ff */
[----:B------:R-:W-:Y:S01]  /*43a0*/  SHF.L.U32 R122, R99, 0x10, RZ ;  /* 0x00000010637a7819 */ /* 0x000fe200000006ff */
[----:B------:R-:W-:Y:S02]  /*43b0*/  FMUL.FTZ R117, R117, R128 ;  /* 0x0000008075757220 */ /* 0x000fe40000410000 */
[----:B------:R-:W-:Y:S01]  /*43c0*/  FMUL.FTZ R130, R116, R125 ;  /* 0x0000007d74827220 */ /* 0x000fe20000410000 */
[----:B------:R-:W-:Y:S01]  /*43d0*/  IADD3 R116, P0, R18, UR26, RZ ;  /* 0x0000001a12747c10 */ /* 0x000fe2000ff1e0ff */
[----:B------:R-:W-:Y:S01]  /*43e0*/  FMUL.FTZ R128, R122, R127 ;  /* 0x0000007f7a807220 */ /* 0x000fe20000410000 */
[----:B0-----:R-:W-:Y:S01]  /*43f0*/  FADD.FTZ R127, R123, 1 ;  /* 0x3f8000007b7f7421 */ /* 0x001fe20000010000 */
[----:B-1----:R-:W-:Y:S01]  /*4400*/  FADD.FTZ R125, R50, 1 ;  /* 0x3f800000327d7421 */ /* 0x002fe20000010000 */
[-C--:B------:R-:W-:Y:S01]  /*4410*/  FMUL.FTZ R123, R23, R117.reuse ;  /* 0x00000075177b7220 */ /* 0x080fe20000410000 */
[-C--:B------:R-:W-:Y:S01]  /*4420*/  FFMA.FTZ R48, R47, R117.reuse, R48 ;  /* 0x000000752f307223 */ /* 0x080fe20000010030 */
[----:B------:R-:W-:Y:S01]  /*4430*/  FADD.FTZ R50, R44, R117 ;  /* 0x000000752c327221 */ /* 0x000fe20000010000 */
[----:B------:R-:W-:Y:S01]  /*4440*/  FFMA.FTZ R124, R23, R117, R124 ;  /* 0x00000075177c7223 */ /* 0x000fe2000001007c */
[----:B------:R-:W-:Y:S01]  /*4450*/  FADD.FTZ R131, -R56, R131 ;  /* 0x0000008338837221 */ /* 0x000fe20000010100 */
[----:B------:R-:W-:-:S03]  /*4460*/  IADD3.X R117, R17, UR27, RZ, P0, !PT ;  /* 0x0000001b11757c10 */ /* 0x000fc600087fe4ff */
[----:B------:R-:W-:-:S03]  /*4470*/  FMUL.FTZ R34, R12, R131 ;  /* 0x000000830c227220 */ /* 0x000fc60000410000 */
[----:B------:R-:W3:Y:S01]  /*4480*/  LDG.E.64.CONSTANT R116, desc[UR18][R116.64] ;  /* 0x0000001274747981 */ /* 0x000ee2000c1e9b00 */
[----:B------:R-:W-:-:S04]  /*4490*/  FFMA.FTZ R38, R27, R34, R30 ;  /* 0x000000221b267223 */ /* 0x000fc8000001001e */
[----:B------:R-:W-:Y:S01]  /*44a0*/  FMUL.FTZ R118, R38, -1.4426950216293334961 ;  /* 0xbfb8aa3b26767820 */ /* 0x000fe20000410000 */
[----:B------:R-:W-:Y:S08]  /*44b0*/  MUFU.RCP R51, R129 ;  /* 0x0000008100337308 */ /* 0x000ff00000001000 */
[----:B------:R-:W0:Y:S01]  /*44c0*/  MUFU.EX2 R118, R118 ;  /* 0x0000007600767308 */ /* 0x000e220000000800 */
[----:B------:R-:W-:Y:S01]  /*44d0*/  PRMT R57, R99, 0x7632, R57 ;  /* 0x0000763263397816 */ /* 0x000fe20000000039 */
[----:B------:R-:W-:Y:S01]  /*44e0*/  FFMA.FTZ R42, R47, R123, R42 ;  /* 0x0000007b2f2a7223 */ /* 0x000fe2000001002a */
[-C--:B------:R-:W-:Y:S01]  /*44f0*/  FFMA.FTZ R122, R49, R130.reuse, R46 ;  /* 0x00000082317a7223 */ /* 0x080fe2000001002e */
[----:B------:R-:W-:Y:S01]  /*4500*/  FADD.FTZ R47, R45, R130 ;  /* 0x000000822d2f7221 */ /* 0x000fe20000010000 */
[-C--:B------:R-:W-:Y:S01]  /*4510*/  FFMA.FTZ R124, R29, R130.reuse, R124 ;  /* 0x000000821d7c7223 */ /* 0x080fe2000001007c */
[----:B------:R-:W-:Y:S01]  /*4520*/  SHF.L.U32 R57, R57, 0x10, RZ ;  /* 0x0000001039397819 */ /* 0x000fe200000006ff */
[----:B------:R-:W-:Y:S01]  /*4530*/  FMUL.FTZ R130, R29, R130 ;  /* 0x000000821d827220 */ /* 0x000fe20000410000 */
[----:B------:R-:W-:Y:S01]  /*4540*/  FADD.FTZ R44, R41, R128 ;  /* 0x00000080292c7221 */ /* 0x000fe20000010000 */
[----:B------:R-:W-:Y:S01]  /*4550*/  SHF.L.U32 R41, R100, 0x10, RZ ;  /* 0x0000001064297819 */ /* 0x000fe200000006ff */
[----:B------:R-:W-:Y:S01]  /*4560*/  FMUL.FTZ R46, R25, R128 ;  /* 0x00000080192e7220 */ /* 0x000fe20000410000 */
[----:B------:R-:W-:Y:S01]  /*4570*/  FFMA.FTZ R49, R49, R130, R42 ;  /* 0x0000008231317223 */ /* 0x000fe2000001002a */
[----:B------:R-:W-:Y:S01]  /*4580*/  FMUL.FTZ R126, R57, R126 ;  /* 0x0000007e397e7220 */ /* 0x000fe20000410000 */
[-C--:B------:R-:W-:Y:S01]  /*4590*/  FFMA.FTZ R124, R25, R128.reuse, R124 ;  /* 0x00000080197c7223 */ /* 0x080fe2000001007c */
[----:B0-----:R-:W-:Y:S01]  /*45a0*/  FADD.FTZ R123, R118, 1 ;  /* 0x3f800000767b7421 */ /* 0x001fe20000010000 */
[----:B------:R-:W-:Y:S01]  /*45b0*/  FADD.FTZ R118, -R51, 1 ;  /* 0x3f80000033767421 */ /* 0x000fe20000010100 */
[----:B------:R-:W-:Y:S01]  /*45c0*/  FFMA.FTZ R42, R36, R128, R119 ;  /* 0x00000080242a7223 */ /* 0x000fe20000010077 */
[----:B------:R-:W-:Y:S01]  /*45d0*/  FADD.FTZ R41, -R56, R41 ;  /* 0x0000002938297221 */ /* 0x000fe20000010100 */
[----:B------:R-:W-:Y:S01]  /*45e0*/  FFMA.FTZ R128, R36, R46, R49 ;  /* 0x0000002e24807223 */ /* 0x000fe20000010031 */
[----:B------:R-:W-:Y:S01]  /*45f0*/  FFMA.FTZ R118, R37, R118, 1 ;  /* 0x3f80000025767423 */ /* 0x000fe20000010076 */
[-C--:B------:R-:W-:Y:S01]  /*4600*/  FFMA.FTZ R45, R43, R126.reuse, R120 ;  /* 0x0000007e2b2d7223 */ /* 0x080fe20000010078 */
[----:B------:R-:W-:Y:S01]  /*4610*/  FADD.FTZ R46, R121, R126 ;  /* 0x0000007e792e7221 */ /* 0x000fe20000010000 */
[CC--:B------:R-:W-:Y:S01]  /*4620*/  FFMA.FTZ R124, R27.reuse, R126.reuse, R124 ;  /* 0x0000007e1b7c7223 */ /* 0x0c0fe2000001007c */
[----:B------:R-:W-:Y:S01]  /*4630*/  FMUL.FTZ R126, R27, R126 ;  /* 0x0000007e1b7e7220 */ /* 0x000fe20000410000 */
[----:B------:R-:W-:Y:S01]  /*4640*/  FMUL.FTZ R41, R12, R41 ;  /* 0x000000290c297220 */ /* 0x000fe20000410000 */
[----:B------:R-:W0:Y:S01]  /*4650*/  MUFU.RCP R57, R127 ;  /* 0x0000007f00397308 */ /* 0x000e220000001000 */
[----:B------:R-:W-:Y:S01]  /*4660*/  FMUL.FTZ R120, R51, R118 ;  /* 0x0000007633787220 */ /* 0x000fe20000410000 */
[----:B------:R-:W-:Y:S01]  /*4670*/  IADD3 R118, P0, R20, UR26, RZ ;  /* 0x0000001a14767c10 */ /* 0x000fe2000ff1e0ff */
[----:B------:R-:W-:Y:S01]  /*4680*/  FFMA.FTZ R128, R43, R126, R128 ;  /* 0x0000007e2b807223 */ /* 0x000fe20000010080 */
[----:B------:R-:W-:-:S02]  /*4690*/  FFMA.FTZ R43, R23, R41, R26 ;  /* 0x00000029172b7223 */ /* 0x000fc4000001001a */
[----:B------:R-:W-:Y:S02]  /*46a0*/  IADD3.X R119, R19, UR27, RZ, P0, !PT ;  /* 0x0000001b13777c10 */ /* 0x000fe400087fe4ff */
[----:B------:R-:W-:-:S04]  /*46b0*/  FMUL.FTZ R121, R43, -1.4426950216293334961 ;  /* 0xbfb8aa3b2b797820 */ /* 0x000fc80000410000 */
[----:B------:R-:W3:Y:S02]  /*46c0*/  LDG.E.64.CONSTANT R118, desc[UR18][R118.64] ;  /* 0x0000001276767981 */ /* 0x000ee4000c1e9b00 */
[----:B------:R-:W1:Y:S01]  /*46d0*/  MUFU.EX2 R121, R121 ;  /* 0x0000007900797308 */ /* 0x000e620000000800 */
[----:B0-----:R-:W-:Y:S01]  /*46e0*/  FADD.FTZ R37, -R57, 1 ;  /* 0x3f80000039257421 */ /* 0x001fe20000010100 */
[----:B------:R-:W-:-:S03]  /*46f0*/  SHF.L.U32 R131, R104, 0x10, RZ ;  /* 0x0000001068837819 */ /* 0x000fc600000006ff */
[----:B------:R-:W-:Y:S01]  /*4700*/  FFMA.FTZ R132, R40, R37, 1 ;  /* 0x3f80000028847423 */ /* 0x000fe20000010025 */
[----:B------:R-:W-:Y:S01]  /*4710*/  SHF.L.U32 R133, R105, 0x10, RZ ;  /* 0x0000001069857819 */ /* 0x000fe200000006ff */
[----:B------:R-:W-:Y:S02]  /*4720*/  FMUL.FTZ R131, R131, R120 ;  /* 0x0000007883837220 */ /* 0x000fe40000410000 */
[----:B------:R-:W-:Y:S01]  /*4730*/  FMUL.FTZ R132, R57, R132 ;  /* 0x0000008439847220 */ /* 0x000fe20000410000 */
[----:B------:R-:W-:-:S03]  /*4740*/  IADD3 R120, P0, R22, UR26, RZ ;  /* 0x0000001a16787c10 */ /* 0x000fc6000ff1e0ff */
[----:B------:R-:W-:Y:S01]  /*4750*/  FMUL.FTZ R132, R133, R132 ;  /* 0x0000008485847220 */ /* 0x000fe20000410000 */
[----:B-1----:R-:W-:Y:S01]  /*4760*/  FADD.FTZ R133, R121, 1 ;  /* 0x3f80000079857421 */ /* 0x002fe20000010000 */
[----:B------:R-:W-:Y:S01]  /*4770*/  FMUL.FTZ R121, R23, R131 ;  /* 0x0000008317797220 */ /* 0x000fe20000410000 */
[----:B------:R-:W0:Y:S03]  /*4780*/  MUFU.RCP R125, R125 ;  /* 0x0000007d007d7308 */ /* 0x000e260000001000 */
[----:B------:R-:W-:Y:S01]  /*4790*/  FFMA.FTZ R128, R31, R121, R128 ;  /* 0x000000791f807223 */ /* 0x000fe20000010080 */
[----:B------:R-:W-:-:S04]  /*47a0*/  IADD3.X R121, R21, UR27, RZ, P0, !PT ;  /* 0x0000001b15797c10 */ /* 0x000fc800087fe4ff */
[----:B------:R-:W1:Y:S02]  /*47b0*/  MUFU.RCP R123, R123 ;  /* 0x0000007b007b7308 */ /* 0x000e640000001000 */
[----:B------:R-:W3:Y:S01]  /*47c0*/  LDG.E.64.CONSTANT R120, desc[UR18][R120.64] ;  /* 0x0000001278787981 */ /* 0x000ee2000c1e9b00 */
[----:B0-----:R-:W-:-:S04]  /*47d0*/  FADD.FTZ R36, -R125, 1 ;  /* 0x3f8000007d247421 */ /* 0x001fc80000010100 */
[----:B------:R-:W-:Y:S01]  /*47e0*/  FFMA.FTZ R36, R39, R36, 1 ;  /* 0x3f80000027247423 */ /* 0x000fe20000010024 */
[----:B-1----:R-:W-:Y:S01]  /*47f0*/  FADD.FTZ R37, -R123, 1 ;  /* 0x3f8000007b257421 */ /* 0x002fe20000010100 */
[----:B------:R-:W-:Y:S02]  /*4800*/  SHF.L.U32 R39, R101, 0x10, RZ ;  /* 0x0000001065277819 */ /* 0x000fe400000006ff */
[----:B------:R-:W-:Y:S01]  /*4810*/  FMUL.FTZ R126, R125, R36 ;  /* 0x000000247d7e7220 */ /* 0x000fe20000410000 */
[----:B------:R-:W-:Y:S01]  /*4820*/  FFMA.FTZ R40, R38, R37, 1 ;  /* 0x3f80000026287423 */ /* 0x000fe20000010025 */
[----:B------:R-:W-:Y:S02]  /*4830*/  SHF.L.U32 R37, R102, 0x10, RZ ;  /* 0x0000001066257819 */ /* 0x000fe400000006ff */
[----:B------:R-:W-:Y:S01]  /*4840*/  PRMT R36, R100, 0x7632, R36 ;  /* 0x0000763264247816 */ /* 0x000fe20000000024 */
[C---:B------:R-:W-:Y:S02]  /*4850*/  FADD.FTZ R39, -R56.reuse, R39 ;  /* 0x0000002738277221 */ /* 0x040fe40000010100 */
[----:B------:R-:W-:Y:S01]  /*4860*/  FADD.FTZ R51, -R56, R37 ;  /* 0x0000002538337221 */ /* 0x000fe20000010100 */
[----:B------:R-:W-:Y:S01]  /*4870*/  SHF.L.U32 R37, R36, 0x10, RZ ;  /* 0x0000001024257819 */ /* 0x000fe200000006ff */
[C---:B------:R-:W-:Y:S01]  /*4880*/  FMUL.FTZ R39, R12.reuse, R39 ;  /* 0x000000270c277220 */ /* 0x040fe20000410000 */
[----:B------:R-:W-:Y:S01]  /*4890*/  PRMT R38, R101, 0x7632, R38 ;  /* 0x0000763265267816 */ /* 0x000fe20000000026 */
[----:B------:R-:W-:-:S02]  /*48a0*/  FMUL.FTZ R36, R12, R51 ;  /* 0x000000330c247220 */ /* 0x000fc40000410000 */
[----:B------:R-:W-:Y:S01]  /*48b0*/  FADD.FTZ R51, -R56, R37 ;  /* 0x0000002538337221 */ /* 0x000fe20000010100 */
[----:B------:R-:W-:Y:S01]  /*48c0*/  FFMA.FTZ R49, R25, R39, R28 ;  /* 0x0000002719317223 */ /* 0x000fe2000001001c */
[----:B------:R-:W-:Y:S01]  /*48d0*/  SHF.L.U32 R57, R38, 0x10, RZ ;  /* 0x0000001026397819 */ /* 0x000fe200000006ff */
[----:B------:R-:W-:Y:S01]  /*48e0*/  FMUL.FTZ R135, R123, R40 ;  /* 0x000000287b877220 */ /* 0x000fe20000410000 */
[----:B------:R-:W-:Y:S01]  /*48f0*/  FMUL.FTZ R40, R12, R51 ;  /* 0x000000330c287220 */ /* 0x000fe20000410000 */
[----:B------:R-:W-:Y:S02]  /*4900*/  FMUL.FTZ R125, R49, -1.4426950216293334961 ;  /* 0xbfb8aa3b317d7820 */ /* 0x000fe40000410000 */
[----:B------:R-:W-:Y:S01]  /*4910*/  FADD.FTZ R123, -R56, R57 ;  /* 0x00000039387b7221 */ /* 0x000fe20000010100 */
[----:B------:R-:W-:Y:S01]  /*4920*/  FFMA.FTZ R51, R29, R40, R32 ;  /* 0x000000281d337223 */ /* 0x000fe20000010020 */
[----:B------:R-:W-:Y:S02]  /*4930*/  FFMA.FTZ R37, R23, R36, R26 ;  /* 0x0000002417257223 */ /* 0x000fe4000001001a */
[----:B------:R-:W-:Y:S01]  /*4940*/  FMUL.FTZ R38, R12, R123 ;  /* 0x0000007b0c267220 */ /* 0x000fe20000410000 */
[----:B------:R-:W0:Y:S01]  /*4950*/  MUFU.EX2 R125, R125 ;  /* 0x0000007d007d7308 */ /* 0x000e220000000800 */
[----:B------:R-:W-:Y:S01]  /*4960*/  FMUL.FTZ R129, R51, -1.4426950216293334961 ;  /* 0xbfb8aa3b33817820 */ /* 0x000fe20000410000 */
[----:B------:R-:W-:Y:S01]  /*4970*/  FMUL.FTZ R134, R37, -1.4426950216293334961 ;  /* 0xbfb8aa3b25867820 */ /* 0x000fe20000410000 */
[----:B------:R-:W-:Y:S01]  /*4980*/  PRMT R130, R105, 0x7632, R130 ;  /* 0x0000763269827816 */ /* 0x000fe20000000082 */
[----:B------:R-:W-:Y:S01]  /*4990*/  FFMA.FTZ R123, R27, R38, R30 ;  /* 0x000000261b7b7223 */ /* 0x000fe2000001001e */
[----:B------:R-:W-:-:S03]  /*49a0*/  PRMT R127, R104, 0x7632, R127 ;  /* 0x00007632687f7816 */ /* 0x000fc6000000007f */
[----:B------:R1:W-:Y:S01]  /*49b0*/  MUFU.EX2 R57, R134 ;  /* 0x0000008600397308 */ /* 0x0003e20000000800 */
[----:B------:R-:W-:-:S07]  /*49c0*/  SHF.L.U32 R127, R127, 0x10, RZ ;  /* 0x000000107f7f7819 */ /* 0x000fce00000006ff */
[----:B------:R-:W2:Y:S01]  /*49d0*/  MUFU.EX2 R129, R129 ;  /* 0x0000008100817308 */ /* 0x000ea20000000800 */
[----:B-1----:R-:W-:Y:S01]  /*49e0*/  SHF.L.U32 R134, R130, 0x10, RZ ;  /* 0x0000001082867819 */ /* 0x002fe200000006ff */
[----:B------:R-:W-:Y:S01]  /*49f0*/  FMUL.FTZ R130, R123, -1.4426950216293334961 ;  /* 0xbfb8aa3b7b827820 */ /* 0x000fe20000410000 */
[----:B------:R-:W-:Y:S01]  /*4a00*/  FMUL.FTZ R136, R127, R126 ;  /* 0x0000007e7f887220 */ /* 0x000fe20000410000 */
[----:B------:R-:W-:Y:S02]  /*4a10*/  FFMA.FTZ R48, R31, R131, R48 ;  /* 0x000000831f307223 */ /* 0x000fe40000010030 */
[----:B------:R-:W-:Y:S02]  /*4a20*/  FMUL.FTZ R126, R134, R135 ;  /* 0x00000087867e7220 */ /* 0x000fe40000410000 */
[----:B------:R-:W1:Y:S01]  /*4a30*/  MUFU.EX2 R130, R130 ;  /* 0x0000008200827308 */ /* 0x000e620000000800 */
[----:B------:R-:W-:Y:S01]  /*4a40*/  FFMA.FTZ R134, R23, R131, R124 ;  /* 0x0000008317867223 */ /* 0x000fe2000001007c */
[----:B0-----:R-:W-:Y:S01]  /*4a50*/  FADD.FTZ R127, R125, 1 ;  /* 0x3f8000007d7f7421 */ /* 0x001fe20000010000 */
[-C--:B------:R-:W-:Y:S01]  /*4a60*/  FMUL.FTZ R31, R29, R136.reuse ;  /* 0x000000881d1f7220 */ /* 0x080fe20000410000 */
[-C--:B------:R-:W-:Y:S01]  /*4a70*/  FFMA.FTZ R125, R35, R136.reuse, R122 ;  /* 0x00000088237d7223 */ /* 0x080fe2000001007a */
[----:B------:R-:W-:Y:S01]  /*4a80*/  FADD.FTZ R122, R47, R136 ;  /* 0x000000882f7a7221 */ /* 0x000fe20000010000 */
[----:B------:R-:W-:Y:S01]  /*4a90*/  FFMA.FTZ R134, R29, R136, R134 ;  /* 0x000000881d867223 */ /* 0x000fe20000010086 */
[----:B------:R-:W-:Y:S01]  /*4aa0*/  SHF.L.U32 R47, R103, 0x10, RZ ;  /* 0x00000010672f7819 */ /* 0x000fe200000006ff */
[----:B------:R-:W-:Y:S01]  /*4ab0*/  FFMA.FTZ R136, R35, R31, R128 ;  /* 0x0000001f23887223 */ /* 0x000fe20000010080 */
[----:B------:R-:W-:Y:S01]  /*4ac0*/  PRMT R31, R102, 0x7632, R31 ;  /* 0x00007632661f7816 */ /* 0x000fe2000000001f */
[----:B--2---:R-:W-:Y:S01]  /*4ad0*/  FADD.FTZ R128, R129, 1 ;  /* 0x3f80000081807421 */ /* 0x004fe20000010000 */
[----:B------:R-:W0:Y:S01]  /*4ae0*/  MUFU.RCP R124, R133 ;  /* 0x00000085007c7308 */ /* 0x000e220000001000 */
[----:B------:R-:W-:Y:S01]  /*4af0*/  FADD.FTZ R129, -R56, R47 ;  /* 0x0000002f38817221 */ /* 0x000fe20000010100 */
[----:B------:R-:W-:-:S02]  /*4b00*/  PRMT R35, R103, 0x7632, R35 ;  /* 0x0000763267237816 */ /* 0x000fc40000000023 */
[----:B------:R-:W-:Y:S01]  /*4b10*/  SHF.L.U32 R47, R31, 0x10, RZ ;  /* 0x000000101f2f7819 */ /* 0x000fe200000006ff */
[----:B------:R-:W-:Y:S01]  /*4b20*/  FADD.FTZ R50, R50, R131 ;  /* 0x0000008332327221 */ /* 0x000fe20000010000 */
[----:B-1----:R-:W-:Y:S01]  /*4b30*/  FADD.FTZ R131, R130, 1 ;  /* 0x3f80000082837421 */ /* 0x002fe20000010000 */
[----:B------:R-:W-:Y:S01]  /*4b40*/  SHF.L.U32 R135, R35, 0x10, RZ ;  /* 0x0000001023877819 */ /* 0x000fe200000006ff */
[----:B------:R-:W1:Y:S01]  /*4b50*/  MUFU.RCP R128, R128 ;  /* 0x0000008000807308 */ /* 0x000e620000001000 */
[----:B------:R-:W-:Y:S01]  /*4b60*/  FADD.FTZ R35, -R56, R47 ;  /* 0x0000002f38237221 */ /* 0x000fe20000010100 */
[C---:B------:R-:W-:Y:S01]  /*4b70*/  FMUL.FTZ R31, R12.reuse, R129 ;  /* 0x000000810c1f7220 */ /* 0x040fe20000410000 */
[CC--:B------:R-:W-:Y:S01]  /*4b80*/  FMUL.FTZ R129, R25.reuse, R132.reuse ;  /* 0x0000008419817220 */ /* 0x0c0fe20000410000 */
[----:B------:R-:W-:Y:S01]  /*4b90*/  FFMA.FTZ R134, R25, R132, R134 ;  /* 0x0000008419867223 */ /* 0x000fe20000010086 */
[----:B------:R-:W-:-:S03]  /*4ba0*/  FMUL.FTZ R35, R12, R35 ;  /* 0x000000230c237220 */ /* 0x000fc60000410000 */
[----:B------:R-:W2:Y:S01]  /*4bb0*/  MUFU.RCP R127, R127 ;  /* 0x0000007f007f7308 */ /* 0x000ea20000001000 */
[C---:B------:R-:W-:Y:S01]  /*4bc0*/  FFMA.FTZ R130, R33.reuse, R132, R42 ;  /* 0x0000008421827223 */ /* 0x040fe2000001002a */
[----:B------:R-:W-:Y:S01]  /*4bd0*/  FADD.FTZ R44, R44, R132 ;  /* 0x000000842c2c7221 */ /* 0x000fe20000010000 */
[----:B------:R-:W-:Y:S01]  /*4be0*/  FFMA.FTZ R33, R33, R129, R136 ;  /* 0x0000008121217223 */ /* 0x000fe20000010088 */
[----:B------:R-:W-:Y:S01]  /*4bf0*/  FFMA.FTZ R42, R29, R35, R32 ;  /* 0x000000231d2a7223 */ /* 0x000fe20000010020 */
[----:B------:R-:W-:-:S03]  /*4c00*/  FMUL.FTZ R132, R27, R126 ;  /* 0x0000007e1b847220 */ /* 0x000fc60000410000 */
[----:B------:R-:W4:Y:S01]  /*4c10*/  MUFU.RCP R131, R131 ;  /* 0x0000008300837308 */ /* 0x000f220000001000 */
[-C--:B------:R-:W-:Y:S01]  /*4c20*/  FFMA.FTZ R45, R34, R126.reuse, R45 ;  /* 0x0000007e222d7223 */ /* 0x080fe2000001002d */
[----:B------:R-:W-:Y:S01]  /*4c30*/  FADD.FTZ R129, R46, R126 ;  /* 0x0000007e2e817221 */ /* 0x000fe20000010000 */
[----:B------:R-:W-:Y:S01]  /*4c40*/  FADD.FTZ R135, -R56, R135 ;  /* 0x0000008738877221 */ /* 0x000fe20000010100 */
[----:B------:R-:W-:Y:S01]  /*4c50*/  FFMA.FTZ R126, R27, R126, R134 ;  /* 0x0000007e1b7e7223 */ /* 0x000fe20000010086 */
[----:B0-----:R-:W-:Y:S01]  /*4c60*/  FADD.FTZ R134, -R124, 1 ;  /* 0x3f8000007c867421 */ /* 0x001fe20000010100 */
[----:B------:R-:W-:Y:S01]  /*4c70*/  FFMA.FTZ R132, R34, R132, R33 ;  /* 0x0000008422847223 */ /* 0x000fe20000010021 */
[----:B------:R-:W-:Y:S01]  /*4c80*/  FMUL.FTZ R46, R42, -1.4426950216293334961 ;  /* 0xbfb8aa3b2a2e7820 */ /* 0x000fe20000410000 */
[----:B------:R-:W-:Y:S01]  /*4c90*/  FMUL.FTZ R33, R12, R135 ;  /* 0x000000870c217220 */ /* 0x000fe20000410000 */
[----:B------:R-:W-:Y:S01]  /*4ca0*/  FFMA.FTZ R43, R43, R134, 1 ;  /* 0x3f8000002b2b7423 */ /* 0x000fe20000010086 */
[----:B------:R-:W-:Y:S01]  /*4cb0*/  FFMA.FTZ R47, R25, R31, R28 ;  /* 0x0000001f192f7223 */ /* 0x000fe2000001001c */
[----:B-1----:R-:W-:Y:S01]  /*4cc0*/  FADD.FTZ R134, -R128, 1 ;  /* 0x3f80000080867421 */ /* 0x002fe20000010100 */
[----:B------:R-:W-:Y:S01]  /*4cd0*/  FFMA.FTZ R34, R27, R33, R30 ;  /* 0x000000211b227223 */ /* 0x000fe2000001001e */
[----:B--2---:R-:W-:Y:S01]  /*4ce0*/  FADD.FTZ R136, -R127, 1 ;  /* 0x3f8000007f887421 */ /* 0x004fe20000010100 */
[----:B------:R-:W0:Y:S01]  /*4cf0*/  MUFU.EX2 R46, R46 ;  /* 0x0000002e002e7308 */ /* 0x000e220000000800 */
[----:B------:R-:W-:Y:S01]  /*4d00*/  FMUL.FTZ R133, R47, -1.4426950216293334961 ;  /* 0xbfb8aa3b2f857820 */ /* 0x000fe20000410000 */
[----:B------:R-:W-:Y:S01]  /*4d10*/  FFMA.FTZ R51, R51, R134, 1 ;  /* 0x3f80000033337423 */ /* 0x000fe20000010086 */
[----:B------:R-:W-:Y:S01]  /*4d20*/  FMUL.FTZ R135, R34, -1.4426950216293334961 ;  /* 0xbfb8aa3b22877820 */ /* 0x000fe20000410000 */
[----:B------:R-:W-:Y:S01]  /*4d30*/  FFMA.FTZ R136, R49, R136, 1 ;  /* 0x3f80000031887423 */ /* 0x000fe20000010088 */
[----:B----4-:R-:W-:Y:S01]  /*4d40*/  FADD.FTZ R138, -R131, 1 ;  /* 0x3f800000838a7421 */ /* 0x010fe20000010100 */
[----:B------:R-:W-:Y:S01]  /*4d50*/  FMUL.FTZ R49, R124, R43 ;  /* 0x0000002b7c317220 */ /* 0x000fe20000410000 */
[----:B------:R-:W-:Y:S01]  /*4d60*/  FMUL.FTZ R134, R128, R51 ;  /* 0x0000003380867220 */ /* 0x000fe20000410000 */
[----:B------:R-:W-:Y:S01]  /*4d70*/  FADD.FTZ R43, R57, 1 ;  /* 0x3f800000392b7421 */ /* 0x000fe20000010000 */
[----:B------:R-:W-:Y:S01]  /*4d80*/  PRMT R51, R106, 0x7632, R51 ;  /* 0x000076326a337816 */ /* 0x000fe20000000033 */
[----:B------:R-:W1:Y:S01]  /*4d90*/  MUFU.EX2 R133, R133 ;  /* 0x0000008500857308 */ /* 0x000e620000000800 */
[----:B------:R-:W-:Y:S01]  /*4da0*/  PRMT R57, R107, 0x7632, R57 ;  /* 0x000076326b397816 */ /* 0x000fe20000000039 */
[----:B------:R-:W-:Y:S01]  /*4db0*/  FFMA.FTZ R138, R123, R138, 1 ;  /* 0x3f8000007b8a7423 */ /* 0x000fe2000001008a */
[----:B------:R-:W-:Y:S01]  /*4dc0*/  FMUL.FTZ R127, R127, R136 ;  /* 0x000000887f7f7220 */ /* 0x000fe20000410000 */
[----:B------:R-:W-:-:S04]  /*4dd0*/  SHF.L.U32 R136, R107, 0x10, RZ ;  /* 0x000000106b887819 */ /* 0x000fc800000006ff */
[----:B------:R-:W2:Y:S01]  /*4de0*/  MUFU.EX2 R124, R135 ;  /* 0x00000087007c7308 */ /* 0x000ea20000000800 */
[----:B------:R-:W-:Y:S02]  /*4df0*/  SHF.L.U32 R128, R106, 0x10, RZ ;  /* 0x000000106a807819 */ /* 0x000fe400000006ff */
[----:B------:R-:W-:Y:S01]  /*4e00*/  SHF.L.U32 R123, R51, 0x10, RZ ;  /* 0x00000010337b7819 */ /* 0x000fe200000006ff */
[----:B------:R-:W-:Y:S01]  /*4e10*/  FMUL.FTZ R138, R131, R138 ;  /* 0x0000008a838a7220 */ /* 0x000fe20000410000 */
[----:B------:R-:W-:Y:S01]  /*4e20*/  SHF.L.U32 R57, R57, 0x10, RZ ;  /* 0x0000001039397819 */ /* 0x000fe200000006ff */
[----:B------:R-:W-:Y:S01]  /*4e30*/  FMUL.FTZ R136, R136, R127 ;  /* 0x0000007f88887220 */ /* 0x000fe20000410000 */
[----:B------:R-:W-:Y:S01]  /*4e40*/  FMUL.FTZ R128, R128, R49 ;  /* 0x0000003180807220 */ /* 0x000fe20000410000 */
[----:B------:R-:W-:Y:S02]  /*4e50*/  FMUL.FTZ R127, R123, R134 ;  /* 0x000000867b7f7220 */ /* 0x000fe40000410000 */
[----:B------:R-:W-:Y:S01]  /*4e60*/  FMUL.FTZ R134, R57, R138 ;  /* 0x0000008a39867220 */ /* 0x000fe20000410000 */
[----:B0-----:R-:W-:Y:S01]  /*4e70*/  FADD.FTZ R57, R46, 1 ;  /* 0x3f8000002e397421 */ /* 0x001fe20000010000 */
[----:B------:R-:W0:Y:S01]  /*4e80*/  MUFU.RCP R43, R43 ;  /* 0x0000002b002b7308 */ /* 0x000e220000001000 */
[----:B------:R-:W-:Y:S01]  /*4e90*/  FMUL.FTZ R123, R23, R128 ;  /* 0x00000080177b7220 */ /* 0x000fe20000410000 */
[----:B------:R-:W-:Y:S01]  /*4ea0*/  FADD.FTZ R46, R50, R128 ;  /* 0x00000080322e7221 */ /* 0x000fe20000010000 */
[----:B------:R-:W-:Y:S01]  /*4eb0*/  FMUL.FTZ R50, R29, R127 ;  /* 0x0000007f1d327220 */ /* 0x000fe20000410000 */
[----:B-1----:R-:W-:Y:S01]  /*4ec0*/  FADD.FTZ R51, R133, 1 ;  /* 0x3f80000085337421 */ /* 0x002fe20000010000 */
[----:B------:R-:W-:Y:S01]  /*4ed0*/  FFMA.FTZ R123, R41, R123, R132 ;  /* 0x0000007b297b7223 */ /* 0x000fe20000010084 */
[----:B--2---:R-:W-:-:S02]  /*4ee0*/  FADD.FTZ R131, R124, 1 ;  /* 0x3f8000007c837421 */ /* 0x004fc40000010000 */
[----:B------:R-:W1:Y:S01]  /*4ef0*/  MUFU.RCP R57, R57 ;  /* 0x0000003900397308 */ /* 0x000e620000001000 */
[-C--:B------:R-:W-:Y:S01]  /*4f00*/  FFMA.FTZ R49, R41, R128.reuse, R48 ;  /* 0x0000008029317223 */ /* 0x080fe20000010030 */
[----:B------:R-:W-:Y:S01]  /*4f10*/  FFMA.FTZ R126, R23, R128, R126 ;  /* 0x00000080177e7223 */ /* 0x000fe2000001007e */
[C---:B------:R-:W-:Y:S01]  /*4f20*/  FFMA.FTZ R128, R40.reuse, R127, R125 ;  /* 0x0000007f28807223 */ /* 0x040fe2000001007d */
[----:B------:R-:W-:-:S04]  /*4f30*/  FFMA.FTZ R124, R40, R50, R123 ;  /* 0x00000032287c7223 */ /* 0x000fc8000001007b */
[----:B------:R-:W2:Y:S01]  /*4f40*/  MUFU.RCP R40, R131 ;  /* 0x0000008300287308 */ /* 0x000ea20000001000 */
[----:B0-----:R-:W-:-:S07]  /*4f50*/  FADD.FTZ R132, -R43, 1 ;  /* 0x3f8000002b847421 */ /* 0x001fce0000010100 */
[----:B------:R-:W0:Y:S01]  /*4f60*/  MUFU.RCP R51, R51 ;  /* 0x0000003300337308 */ /* 0x000e220000001000 */
[----:B------:R-:W-:Y:S01]  /*4f70*/  FMUL.FTZ R41, R25, R136 ;  /* 0x0000008819297220 */ /* 0x000fe20000410000 */
[----:B------:R-:W-:Y:S01]  /*4f80*/  FFMA.FTZ R132, R37, R132, 1 ;  /* 0x3f80000025847423 */ /* 0x000fe20000010084 */
[----:B-1----:R-:W-:Y:S01]  /*4f90*/  FADD.FTZ R37, -R57, 1 ;  /* 0x3f80000039257421 */ /* 0x002fe20000010100 */
[----:B------:R-:W-:Y:S01]  /*4fa0*/  FADD.FTZ R48, R122, R127 ;  /* 0x0000007f7a307221 */ /* 0x000fe20000010000 */
[----:B------:R-:W-:Y:S01]  /*4fb0*/  FADD.FTZ R50, R44, R136 ;  /* 0x000000882c327221 */ /* 0x000fe20000010000 */
[----:B------:R-:W-:Y:S01]  /*4fc0*/  FFMA.FTZ R122, R29, R127, R126 ;  /* 0x0000007f1d7a7223 */ /* 0x000fe2000001007e */
[----:B------:R-:W-:Y:S01]  /*4fd0*/  FFMA.FTZ R41, R39, R41, R124 ;  /* 0x0000002927297223 */ /* 0x000fe2000001007c */
[----:B------:R-:W-:Y:S01]  /*4fe0*/  FMUL.FTZ R44, R27, R134 ;  /* 0x000000861b2c7220 */ /* 0x000fe20000410000 */
[-C--:B------:R-:W-:Y:S01]  /*4ff0*/  FFMA.FTZ R126, R39, R136.reuse, R130 ;  /* 0x00000088277e7223 */ /* 0x080fe20000010082 */
[----:B------:R-:W-:Y:S01]  /*5000*/  FFMA.FTZ R42, R42, R37, 1 ;  /* 0x3f8000002a2a7423 */ /* 0x000fe20000010025 */
[----:B------:R-:W-:Y:S01]  /*5010*/  SHF.L.U32 R39, R108, 0x10, RZ ;  /* 0x000000106c277819 */ /* 0x000fe200000006ff */
[----:B--2---:R-:W-:Y:S01]  /*5020*/  FADD.FTZ R37, -R40, 1 ;  /* 0x3f80000028257421 */ /* 0x004fe20000010100 */
[----:B------:R-:W-:Y:S01]  /*5030*/  FFMA.FTZ R130, R25, R136, R122 ;  /* 0x0000008819827223 */ /* 0x000fe2000001007a */
[C---:B------:R-:W-:Y:S01]  /*5040*/  FFMA.FTZ R124, R38.reuse, R134, R45 ;  /* 0x00000086267c7223 */ /* 0x040fe2000001002d */
[----:B------:R-:W-:Y:S01]  /*5050*/  FFMA.FTZ R125, R38, R44, R41 ;  /* 0x0000002c267d7223 */ /* 0x000fe20000010029 */
[----:B------:R-:W-:Y:S01]  /*5060*/  SHF.L.U32 R41, R109, 0x10, RZ ;  /* 0x000000106d297819 */ /* 0x000fe200000006ff */
[----:B0-----:R-:W-:Y:S01]  /*5070*/  FADD.FTZ R38, -R51, 1 ;  /* 0x3f80000033267421 */ /* 0x001fe20000010100 */
[----:B------:R-:W-:Y:S01]  /*5080*/  FFMA.FTZ R37, R34, R37, 1 ;  /* 0x3f80000022257423 */ /* 0x000fe20000010025 */
[----:B------:R-:W-:Y:S01]  /*5090*/  FADD.FTZ R122, R129, R134 ;  /* 0x00000086817a7221 */ /* 0x000fe20000010000 */
[----:B------:R-:W-:Y:S01]  /*50a0*/  FFMA.FTZ R130, R27, R134, R130 ;  /* 0x000000861b827223 */ /* 0x000fe20000010082 */
[C---:B------:R-:W-:Y:S01]  /*50b0*/  FADD.FTZ R39, -R56.reuse, R39 ;  /* 0x0000002738277221 */ /* 0x040fe20000010100 */
[----:B------:R-:W-:Y:S01]  /*50c0*/  FFMA.FTZ R134, R47, R38, 1 ;  /* 0x3f8000002f867423 */ /* 0x000fe20000010026 */
[----:B------:R-:W-:Y:S01]  /*50d0*/  FMUL.FTZ R38, R43, R132 ;  /* 0x000000842b267220 */ /* 0x000fe20000410000 */
[----:B------:R-:W-:Y:S01]  /*50e0*/  FADD.FTZ R41, -R56, R41 ;  /* 0x0000002938297221 */ /* 0x000fe20000010100 */
[----:B------:R-:W-:Y:S01]  /*50f0*/  FMUL.FTZ R132, R40, R37 ;  /* 0x0000002528847220 */ /* 0x000fe20000410000 */
[----:B------:R-:W-:Y:S01]  /*5100*/  FMUL.FTZ R44, R12, R39 ;  /* 0x000000270c2c7220 */ /* 0x000fe20000410000 */
[----:B------:R-:W-:Y:S01]  /*5110*/  PRMT R37, R108, 0x7632, R37 ;  /* 0x000076326c257816 */ /* 0x000fe20000000025 */
[----:B------:R-:W-:Y:S01]  /*5120*/  FMUL.FTZ R47, R57, R42 ;  /* 0x0000002a392f7220 */ /* 0x000fe20000410000 */
[----:B------:R-:W-:Y:S01]  /*5130*/  PRMT R57, R109, 0x7632, R57 ;  /* 0x000076326d397816 */ /* 0x000fe20000000039 */
[----:B------:R-:W-:Y:S01]  /*5140*/  FMUL.FTZ R42, R12, R41 ;  /* 0x000000290c2a7220 */ /* 0x000fe20000410000 */
[----:B------:R-:W-:Y:S01]  /*5150*/  FFMA.FTZ R127, R23, R44, R26 ;  /* 0x0000002c177f7223 */ /* 0x000fe2000001001a */
[----:B-----5:R-:W-:-:S02]  /*5160*/  SHF.L.U32 R41, R113, 0x10, RZ ;  /* 0x0000001071297819 */ /* 0x020fc400000006ff */
[----:B------:R-:W-:Y:S02]  /*5170*/  SHF.L.U32 R37, R37, 0x10, RZ ;  /* 0x0000001025257819 */ /* 0x000fe400000006ff */
[----:B------:R-:W-:Y:S01]  /*5180*/  SHF.L.U32 R57, R57, 0x10, RZ ;  /* 0x0000001039397819 */ /* 0x000fe200000006ff */
[----:B------:R-:W-:Y:S01]  /*5190*/  FMUL.FTZ R135, R127, -1.4426950216293334961 ;  /* 0xbfb8aa3b7f877820 */ /* 0x000fe20000410000 */
[----:B------:R-:W-:Y:S01]  /*51a0*/  SHF.L.U32 R133, R110, 0x10, RZ ;  /* 0x000000106e857819 */ /* 0x000fe200000006ff */
[C---:B------:R-:W-:Y:S01]  /*51b0*/  FADD.FTZ R41, -R56.reuse, R41 ;  /* 0x0000002938297221 */ /* 0x040fe20000010100 */
[C-C-:B------:R-:W-:Y:S01]  /*51c0*/  FADD.FTZ R43, -R56.reuse, R37.reuse ;  /* 0x00000025382b7221 */ /* 0x140fe20000010100 */
[----:B------:R-:W-:Y:S01]  /*51d0*/  PRMT R37, R111, 0x7632, R37 ;  /* 0x000076326f257816 */ /* 0x000fe20000000025 */
[----:B------:R-:W-:Y:S01]  /*51e0*/  FADD.FTZ R137, -R56, R57 ;  /* 0x0000003938897221 */ /* 0x000fe20000010100 */
[----:B------:R-:W-:Y:S01]  /*51f0*/  FMUL.FTZ R134, R51, R134 ;  /* 0x0000008633867220 */ /* 0x000fe20000410000 */
[----:B------:R-:W-:Y:S01]  /*5200*/  FMUL.FTZ R133, R133, R38 ;  /* 0x0000002685857220 */ /* 0x000fe20000410000 */
[----:B------:R-:W-:Y:S01]  /*5210*/  SHF.L.U32 R51, R111, 0x10, RZ ;  /* 0x000000106f337819 */ /* 0x000fe200000006ff */
[C---:B------:R-:W-:Y:S01]  /*5220*/  FMUL.FTZ R38, R12.reuse, R41 ;  /* 0x000000290c267220 */ /* 0x040fe20000410000 */
[C---:B------:R-:W-:Y:S01]  /*5230*/  FMUL.FTZ R43, R12.reuse, R43 ;  /* 0x0000002b0c2b7220 */ /* 0x040fe20000410000 */
[----:B------:R-:W-:Y:S01]  /*5240*/  FFMA.FTZ R123, R25, R42, R28 ;  /* 0x0000002a197b7223 */ /* 0x000fe2000001001c */
[----:B------:R-:W0:Y:S01]  /*5250*/  MUFU.EX2 R135, R135 ;  /* 0x0000008700877308 */ /* 0x000e220000000800 */
[----:B------:R-:W-:Y:S01]  /*5260*/  SHF.L.U32 R129, R37, 0x10, RZ ;  /* 0x0000001025817819 */ /* 0x000fe200000006ff */
[----:B------:R-:W-:Y:S01]  /*5270*/  FMUL.FTZ R37, R12, R137 ;  /* 0x000000890c257220 */ /* 0x000fe20000410000 */
[----:B------:R-:W-:Y:S01]  /*5280*/  PRMT R34, R110, 0x7632, R34 ;  /* 0x000076326e227816 */ /* 0x000fe20000000022 */
[----:B------:R-:W-:Y:S01]  /*5290*/  FFMA.FTZ R41, R25, R38, R28 ;  /* 0x0000002619297223 */ /* 0x000fe2000001001c */
[----:B------:R-:W-:Y:S01]  /*52a0*/  FFMA.FTZ R57, R29, R43, R32 ;  /* 0x0000002b1d397223 */ /* 0x000fe20000010020 */
[----:B------:R-:W-:Y:S01]  /*52b0*/  FMUL.FTZ R131, R123, -1.4426950216293334961 ;  /* 0xbfb8aa3b7b837820 */ /* 0x000fe20000410000 */
[----:B------:R-:W-:Y:S01]  /*52c0*/  FMUL.FTZ R134, R51, R134 ;  /* 0x0000008633867220 */ /* 0x000fe20000410000 */
[----:B------:R-:W-:Y:S01]  /*52d0*/  FFMA.FTZ R51, R27, R37, R30 ;  /* 0x000000251b337223 */ /* 0x000fe2000001001e */
[----:B------:R-:W-:Y:S01]  /*52e0*/  SHF.L.U32 R136, R34, 0x10, RZ ;  /* 0x0000001022887819 */ /* 0x000fe200000006ff */
[----:B------:R-:W-:Y:S01]  /*52f0*/  FMUL.FTZ R138, R41, -1.4426950216293334961 ;  /* 0xbfb8aa3b298a7820 */ /* 0x000fe20000410000 */
[----:B------:R-:W-:Y:S01]  /*5300*/  FMUL.FTZ R137, R57, -1.4426950216293334961 ;  /* 0xbfb8aa3b39897820 */ /* 0x000fe20000410000 */
[----:B------:R-:W-:Y:S01]  /*5310*/  FMUL.FTZ R139, R51, -1.4426950216293334961 ;  /* 0xbfb8aa3b338b7820 */ /* 0x000fe20000410000 */
[----:B------:R-:W1:Y:S01]  /*5320*/  MUFU.EX2 R131, R131 ;  /* 0x0000008300837308 */ /* 0x000e620000000800 */
[----:B------:R-:W-:Y:S01]  /*5330*/  FMUL.FTZ R132, R129, R132 ;  /* 0x0000008481847220 */ /* 0x000fe20000410000 */
[----:B------:R-:W-:Y:S01]  /*5340*/  FMUL.FTZ R136, R136, R47 ;  /* 0x0000002f88887220 */ /* 0x000fe20000410000 */
[-C--:B------:R-:W-:Y:S01]  /*5350*/  FFMA.FTZ R47, R36, R133.reuse, R49 ;  /* 0x00000085242f7223 */ /* 0x080fe20000010031 */
[----:B------:R-:W-:Y:S01]  /*5360*/  FADD.FTZ R46, R46, R133 ;  /* 0x000000852e2e7221 */ /* 0x000fe20000010000 */
[----:B------:R-:W-:-:S03]  /*5370*/  FFMA.FTZ R130, R23, R133, R130 ;  /* 0x0000008517827223 */ /* 0x000fc60000010082 */
[----:B------:R2:W-:Y:S01]  /*5380*/  MUFU.EX2 R34, R138 ;  /* 0x0000008a00227308 */ /* 0x0005e20000000800 */
[----:B0-----:R-:W-:-:S07]  /*5390*/  FADD.FTZ R135, R135, 1 ;  /* 0x3f80000087877421 */ /* 0x001fce0000010000 */
[----:B------:R-:W0:Y:S01]  /*53a0*/  MUFU.EX2 R129, R137 ;  /* 0x0000008900817308 */ /* 0x000e220000000800 */
[----:B--2---:R-:W-:-:S07]  /*53b0*/  FMUL.FTZ R138, R23, R133 ;  /* 0x00000085178a7220 */ /* 0x004fce0000410000 */
[----:B------:R-:W2:Y:S01]  /*53c0*/  MUFU.EX2 R133, R139 ;  /* 0x0000008b00857308 */ /* 0x000ea20000000800 */
[----:B------:R-:W-:Y:S01]  /*53d0*/  FFMA.FTZ R138, R36, R138, R125 ;  /* 0x0000008a248a7223 */ /* 0x000fe2000001007d */
[CC--:B------:R-:W-:Y:S01]  /*53e0*/  FMUL.FTZ R49, R29.reuse, R136.reuse ;  /* 0x000000881d317220 */ /* 0x0c0fe20000410000 */
[----:B------:R-:W-:Y:S01]  /*53f0*/  FFMA.FTZ R130, R29, R136, R130 ;  /* 0x000000881d827223 */ /* 0x000fe20000010082 */
[----:B------:R-:W-:Y:S02]  /*5400*/  FMUL.FTZ R125, R25, R134 ;  /* 0x00000086197d7220 */ /* 0x000fe40000410000 */
[C---:B------:R-:W-:Y:S02]  /*5410*/  FFMA.FTZ R138, R35.reuse, R49, R138 ;  /* 0x00000031238a7223 */ /* 0x040fe4000001008a */
[----:B------:R-:W4:Y:S01]  /*5420*/  MUFU.RCP R135, R135 ;  /* 0x0000008700877308 */ /* 0x000f220000001000 */
[----:B------:R-:W-:Y:S01]  /*5430*/  FFMA.FTZ R36, R35, R136, R128 ;  /* 0x0000008823247223 */ /* 0x000fe20000010080 */
[----:B------:R-:W-:Y:S01]  /*5440*/  FADD.FTZ R48, R48, R136 ;  /* 0x0000008830307221 */ /* 0x000fe20000010000 */
[----:B-1----:R-:W-:Y:S01]  /*5450*/  FADD.FTZ R128, R131, 1 ;  /* 0x3f80000083807421 */ /* 0x002fe20000010000 */
[----:B------:R-:W-:Y:S01]  /*5460*/  FFMA.FTZ R130, R25, R134, R130 ;  /* 0x0000008619827223 */ /* 0x000fe20000010082 */
[----:B------:R-:W-:Y:S01]  /*5470*/  FFMA.FTZ R138, R31, R125, R138 ;  /* 0x0000007d1f8a7223 */ /* 0x000fe2000001008a */
[----:B------:R-:W-:Y:S01]  /*5480*/  PRMT R136, R112, 0x7632, R136 ;  /* 0x0000763270887816 */ /* 0x000fe20000000088 */
[-C--:B------:R-:W-:Y:S01]  /*5490*/  FMUL.FTZ R131, R27, R132.reuse ;  /* 0x000000841b837220 */ /* 0x080fe20000410000 */
[----:B0-----:R-:W-:Y:S01]  /*54a0*/  FADD.FTZ R129, R129, 1 ;  /* 0x3f80000081817421 */ /* 0x001fe20000010000 */
[----:B--2---:R-:W-:Y:S01]  /*54b0*/  FADD.FTZ R133, R133, 1 ;  /* 0x3f80000085857421 */ /* 0x004fe20000010000 */
[-C--:B------:R-:W-:Y:S01]  /*54c0*/  FFMA.FTZ R124, R33, R132.reuse, R124 ;  /* 0x00000084217c7223 */ /* 0x080fe2000001007c */
[----:B------:R-:W-:Y:S01]  /*54d0*/  FADD.FTZ R122, R122, R132 ;  /* 0x000000847a7a7221 */ /* 0x000fe20000010000 */
[----:B------:R-:W-:Y:S01]  /*54e0*/  FFMA.FTZ R130, R27, R132, R130 ;  /* 0x000000841b827223 */ /* 0x000fe20000010082 */
[----:B------:R-:W-:Y:S01]  /*54f0*/  SHF.L.U32 R39, R112, 0x10, RZ ;  /* 0x0000001070277819 */ /* 0x000fe200000006ff */
[----:B------:R-:W-:Y:S01]  /*5500*/  FFMA.FTZ R131, R33, R131, R138 ;  /* 0x0000008321837223 */ /* 0x000fe2000001008a */
[----:B------:R0:W1:Y:S01]  /*5510*/  MUFU.RCP R132, R129 ;  /* 0x0000008100847308 */ /* 0x0000620000001000 */
[----:B------:R-:W-:Y:S01]  /*5520*/  FFMA.FTZ R49, R31, R134, R126 ;  /* 0x000000861f317223 */ /* 0x000fe2000001007e */
[----:B------:R-:W-:Y:S01]  /*5530*/  FADD.FTZ R50, R50, R134 ;  /* 0x0000008632327221 */ /* 0x000fe20000010000 */
[----:B------:R-:W-:-:S02]  /*5540*/  SHF.L.U32 R33, R136, 0x10, RZ ;  /* 0x0000001088217819 */ /* 0x000fc400000006ff */
[----:B------:R-:W-:-:S03]  /*5550*/  SHF.L.U32 R31, R115, 0x10, RZ ;  /* 0x00000010731f7819 */ /* 0x000fc600000006ff */
[----:B------:R-:W2:Y:S01]  /*5560*/  MUFU.RCP R134, R128 ;  /* 0x0000008000867308 */ /* 0x000ea20000001000 */
[----:B------:R-:W-:Y:S01]  /*5570*/  FADD.FTZ R39, -R56, R39 ;  /* 0x0000002738277221 */ /* 0x000fe20000010100 */
[----:B------:R-:W-:-:S06]  /*5580*/  PRMT R137, R113, 0x7632, R137 ;  /* 0x0000763271897816 */ /* 0x000fcc0000000089 */
[----:B------:R-:W5:Y:S01]  /*5590*/  MUFU.RCP R136, R133 ;  /* 0x0000008500887308 */ /* 0x000f620000001000 */
[----:B----4-:R-:W-:Y:S01]  /*55a0*/  FADD.FTZ R126, -R135, 1 ;  /* 0x3f800000877e7421 */ /* 0x010fe20000010100 */
[----:B------:R-:W-:Y:S01]  /*55b0*/  FADD.FTZ R31, -R56, R31 ;  /* 0x0000001f381f7221 */ /* 0x000fe20000010100 */
[----:B------:R-:W-:Y:S01]  /*55c0*/  FMUL.FTZ R39, R12, R39 ;  /* 0x000000270c277220 */ /* 0x000fe20000410000 */
[----:B------:R-:W-:Y:S01]  /*55d0*/  FADD.FTZ R33, -R56, R33 ;  /* 0x0000002138217221 */ /* 0x000fe20000010100 */
[----:B------:R-:W-:Y:S01]  /*55e0*/  SHF.L.U32 R137, R137, 0x10, RZ ;  /* 0x0000001089897819 */ /* 0x000fe200000006ff */
[----:B------:R-:W-:Y:S01]  /*55f0*/  FFMA.FTZ R138, R127, R126, 1 ;  /* 0x3f8000007f8a7423 */ /* 0x000fe2000001007e */
[----:B------:R-:W-:Y:S01]  /*5600*/  PRMT R140, R114, 0x7632, R140 ;  /* 0x00007632728c7816 */ /* 0x000fe2000000008c */
[C---:B------:R-:W-:Y:S01]  /*5610*/  FMUL.FTZ R31, R12.reuse, R31 ;  /* 0x0000001f0c1f7220 */ /* 0x040fe20000410000 */
[----:B------:R-:W-:Y:S01]  /*5620*/  FFMA.FTZ R40, R23, R39, R26 ;  /* 0x0000002717287223 */ /* 0x000fe2000001001a */
[----:B------:R-:W-:Y:S01]  /*5630*/  FMUL.FTZ R127, R12, R33 ;  /* 0x000000210c7f7220 */ /* 0x000fe20000410000 */
[----:B------:R-:W-:Y:S01]  /*5640*/  FADD.FTZ R33, -R56, R137 ;  /* 0x0000008938217221 */ /* 0x000fe20000010100 */
[----:B------:R-:W-:Y:S01]  /*5650*/  FFMA.FTZ R126, R25, R31, R28 ;  /* 0x0000001f197e7223 */ /* 0x000fe2000001001c */
[----:B0-----:R-:W-:Y:S01]  /*5660*/  SHF.L.U32 R129, R140, 0x10, RZ ;  /* 0x000000108c817819 */ /* 0x001fe200000006ff */
[----:B------:R-:W-:Y:S01]  /*5670*/  FMUL.FTZ R45, R40, -1.4426950216293334961 ;  /* 0xbfb8aa3b282d7820 */ /* 0x000fe20000410000 */
[----:B-1----:R-:W-:Y:S01]  /*5680*/  FADD.FTZ R28, -R132, 1 ;  /* 0x3f800000841c7421 */ /* 0x002fe20000010100 */
[----:B------:R-:W-:Y:S01]  /*5690*/  FMUL.FTZ R135, R135, R138 ;  /* 0x0000008a87877220 */ /* 0x000fe20000410000 */
[----:B------:R-:W-:Y:S01]  /*56a0*/  FMUL.FTZ R33, R12, R33 ;  /* 0x000000210c217220 */ /* 0x000fe20000410000 */
[----:B--2---:R-:W-:Y:S01]  /*56b0*/  FADD.FTZ R128, -R134, 1 ;  /* 0x3f80000086807421 */ /* 0x004fe20000010100 */
[----:B-----5:R-:W-:Y:S01]  /*56c0*/  FADD.FTZ R138, -R136, 1 ;  /* 0x3f800000888a7421 */ /* 0x020fe20000010100 */
[----:B------:R-:W-:Y:S01]  /*56d0*/  FFMA.FTZ R137, R57, R28, 1 ;  /* 0x3f80000039897423 */ /* 0x000fe2000001001c */
[----:B------:R-:W-:Y:S01]  /*56e0*/  FADD.FTZ R129, -R56, R129 ;  /* 0x0000008138817221 */ /* 0x000fe20000010100 */
[----:B------:R-:W-:Y:S01]  /*56f0*/  FFMA.FTZ R57, R27, R33, R30 ;  /* 0x000000211b397223 */ /* 0x000fe2000001001e */
[----:B------:R-:W0:Y:S01]  /*5700*/  MUFU.EX2 R45, R45 ;  /* 0x0000002d002d7308 */ /* 0x000e220000000800 */
[----:B------:R-:W-:Y:S01]  /*5710*/  FFMA.FTZ R139, R123, R128, 1 ;  /* 0x3f8000007b8b7423 */ /* 0x000fe20000010080 */
[----:B------:R-:W-:Y:S01]  /*5720*/  FFMA.FTZ R51, R51, R138, 1 ;  /* 0x3f80000033337423 */ /* 0x000fe2000001008a */
[----:B------:R-:W-:Y:S01]  /*5730*/  FFMA.FTZ R128, R29, R127, R32 ;  /* 0x0000007f1d807223 */ /* 0x000fe20000010020 */
[----:B------:R-:W-:Y:S01]  /*5740*/  FMUL.FTZ R28, R12, R129 ;  /* 0x000000810c1c7220 */ /* 0x000fe20000410000 */
[----:B------:R-:W-:Y:S01]  /*5750*/  FMUL.FTZ R129, R57, -1.4426950216293334961 ;  /* 0xbfb8aa3b39817820 */ /* 0x000fe20000410000 */
[----:B------:R-:W-:Y:S01]  /*5760*/  FMUL.FTZ R138, R132, R137 ;  /* 0x00000089848a7220 */ /* 0x000fe20000410000 */
[----:B------:R-:W-:Y:S01]  /*5770*/  FMUL.FTZ R132, R136, R51 ;  /* 0x0000003388847220 */ /* 0x000fe20000410000 */
[----:B------:R-:W-:Y:S01]  /*5780*/  SHF.L.U32 R141, R114, 0x10, RZ ;  /* 0x00000010728d7819 */ /* 0x000fe200000006ff */
[----:B------:R-:W-:Y:S01]  /*5790*/  FMUL.FTZ R133, R128, -1.4426950216293334961 ;  /* 0xbfb8aa3b80857820 */ /* 0x000fe20000410000 */
[----:B---3--:R-:W-:-:S02]  /*57a0*/  PRMT R136, R116, 0x7632, R136 ;  /* 0x0000763274887816 */ /* 0x008fc40000000088 */
[----:B------:R-:W-:Y:S01]  /*57b0*/  SHF.L.U32 R140, R116, 0x10, RZ ;  /* 0x00000010748c7819 */ /* 0x000fe200000006ff */
[----:B------:R-:W1:Y:S01]  /*57c0*/  MUFU.EX2 R129, R129 ;  /* 0x0000008100817308 */ /* 0x000e620000000800 */
[----:B------:R-:W-:Y:S01]  /*57d0*/  SHF.L.U32 R137, R136, 0x10, RZ ;  /* 0x0000001088897819 */ /* 0x000fe200000006ff */
[----:B------:R-:W-:Y:S02]  /*57e0*/  FADD.FTZ R141, -R56, R141 ;  /* 0x0000008d388d7221 */ /* 0x000fe40000010100 */
[----:B------:R-:W-:-:S04]  /*57f0*/  FMUL.FTZ R135, R140, R135 ;  /* 0x000000878c877220 */ /* 0x000fc80000410000 */
[----:B------:R-:W2:Y:S01]  /*5800*/  MUFU.EX2 R133, R133 ;  /* 0x0000008500857308 */ /* 0x000ea20000000800 */
[----:B------:R-:W-:Y:S01]  /*5810*/  FMUL.FTZ R35, R12, R141 ;  /* 0x0000008d0c237220 */ /* 0x000fe20000410000 */
[----:B------:R-:W-:Y:S01]  /*5820*/  FMUL.FTZ R138, R137, R138 ;  /* 0x0000008a898a7220 */ /* 0x000fe20000410000 */
[----:B------:R-:W-:Y:S01]  /*5830*/  PRMT R141, R117, 0x7632, R141 ;  /* 0x00007632758d7816 */ /* 0x000fe2000000008d */
[----:B------:R-:W-:Y:S01]  /*5840*/  FADD.FTZ R137, R34, 1 ;  /* 0x3f80000022897421 */ /* 0x000fe20000010000 */
[----:B------:R-:W-:Y:S01]  /*5850*/  FMUL.FTZ R34, R23, R135 ;  /* 0x0000008717227220 */ /* 0x000fe20000410000 */
[----:B------:R-:W-:Y:S01]  /*5860*/  FMUL.FTZ R134, R134, R139 ;  /* 0x0000008b86867220 */ /* 0x000fe20000410000 */
[----:B0-----:R-:W-:Y:S01]  /*5870*/  FADD.FTZ R45, R45, 1 ;  /* 0x3f8000002d2d7421 */ /* 0x001fe20000010000 */
[----:B------:R-:W-:Y:S01]  /*5880*/  SHF.L.U32 R139, R117, 0x10, RZ ;  /* 0x00000010758b7819 */ /* 0x000fe200000006ff */
[C---:B------:R-:W-:Y:S01]  /*5890*/  FFMA.FTZ R140, R44.reuse, R34, R131 ;  /* 0x000000222c8c7223 */ /* 0x040fe20000010083 */
[----:B------:R-:W-:Y:S01]  /*58a0*/  SHF.L.U32 R141, R141, 0x10, RZ ;  /* 0x000000108d8d7819 */ /* 0x000fe200000006ff */
[----:B------:R-:W-:Y:S01]  /*58b0*/  FMUL.FTZ R131, R29, R138 ;  /* 0x0000008a1d837220 */ /* 0x000fe20000410000 */
[----:B------:R-:W-:Y:S01]  /*58c0*/  PRMT R143, R115, 0x7632, R143 ;  /* 0x00007632738f7816 */ /* 0x000fe2000000008f */
[----:B------:R-:W-:Y:S01]  /*58d0*/  FFMA.FTZ R26, R23, R35, R26 ;  /* 0x00000023171a7223 */ /* 0x000fe2000001001a */
[----:B------:R-:W-:Y:S01]  /*58e0*/  FMUL.FTZ R136, R139, R134 ;  /* 0x000000868b887220 */ /* 0x000fe20000410000 */
[----:B------:R-:W0:Y:S01]  /*58f0*/  MUFU.RCP R45, R45 ;  /* 0x0000002d002d7308 */ /* 0x000e220000001000 */
[----:B------:R-:W-:Y:S01]  /*5900*/  SHF.L.U32 R143, R143, 0x10, RZ ;  /* 0x000000108f8f7819 */ /* 0x000fe200000006ff */
[----:B------:R-:W-:Y:S01]  /*5910*/  FMUL.FTZ R134, R141, R132 ;  /* 0x000000848d867220 */ /* 0x000fe20000410000 */
[----:B------:R-:W-:Y:S01]  /*5920*/  FFMA.FTZ R132, R44, R135, R47 ;  /* 0x000000872c847223 */ /* 0x000fe2000001002f */
[C---:B------:R-:W-:Y:S01]  /*5930*/  FFMA.FTZ R36, R43.reuse, R138, R36 ;  /* 0x0000008a2b247223 */ /* 0x040fe20000010024 */
[----:B------:R-:W-:Y:S01]  /*5940*/  FFMA.FTZ R131, R43, R131, R140 ;  /* 0x000000832b837223 */ /* 0x000fe2000001008c */
[----:B-1----:R-:W-:Y:S01]  /*5950*/  FADD.FTZ R43, R129, 1 ;  /* 0x3f800000812b7421 */ /* 0x002fe20000010000 */
[----:B------:R-:W-:Y:S01]  /*5960*/  FMUL.FTZ R125, R26, -1.4426950216293334961 ;  /* 0xbfb8aa3b1a7d7820 */ /* 0x000fe20000410000 */
[----:B------:R-:W1:Y:S01]  /*5970*/  MUFU.RCP R47, R137 ;  /* 0x00000089002f7308 */ /* 0x000e620000001000 */
[----:B------:R-:W-:Y:S01]  /*5980*/  FFMA.FTZ R130, R23, R135, R130 ;  /* 0x0000008717827223 */ /* 0x000fe20000010082 */
[----:B--2---:R-:W-:Y:S01]  /*5990*/  FADD.FTZ R44, R133, 1 ;  /* 0x3f800000852c7421 */ /* 0x004fe20000010000 */
[----:B------:R-:W-:Y:S01]  /*59a0*/  FADD.FTZ R143, -R56, R143 ;  /* 0x0000008f388f7221 */ /* 0x000fe20000010100 */
[C---:B------:R-:W-:Y:S01]  /*59b0*/  FFMA.FTZ R32, R29.reuse, R28, R32 ;  /* 0x0000001c1d207223 */ /* 0x040fe20000010020 */
[----:B------:R-:W-:Y:S01]  /*59c0*/  FFMA.FTZ R130, R29, R138, R130 ;  /* 0x0000008a1d827223 */ /* 0x000fe20000010082 */
[CC--:B------:R-:W-:Y:S01]  /*59d0*/  FMUL.FTZ R129, R25.reuse, R136.reuse ;  /* 0x0000008819817220 */ /* 0x0c0fe20000410000 */
[----:B------:R-:W-:Y:S01]  /*59e0*/  FMUL.FTZ R34, R12, R143 ;  /* 0x0000008f0c227220 */ /* 0x000fe20000410000 */
[----:B------:R-:W2:Y:S01]  /*59f0*/  MUFU.RCP R43, R43 ;  /* 0x0000002b002b7308 */ /* 0x000ea20000001000 */
[----:B------:R-:W-:Y:S01]  /*5a00*/  FMUL.FTZ R51, R32, -1.4426950216293334961 ;  /* 0xbfb8aa3b20337820 */ /* 0x000fe20000410000 */
[----:B------:R-:W-:Y:S01]  /*5a10*/  FMUL.FTZ R123, R126, -1.4426950216293334961 ;  /* 0xbfb8aa3b7e7b7820 */ /* 0x000fe20000410000 */
[-C--:B------:R-:W-:Y:S01]  /*5a20*/  FFMA.FTZ R49, R42, R136.reuse, R49 ;  /* 0x000000882a317223 */ /* 0x080fe20000010031 */
[----:B------:R-:W-:Y:S01]  /*5a30*/  FADD.FTZ R50, R50, R136 ;  /* 0x0000008832327221 */ /* 0x000fe20000010000 */
[----:B------:R-:W-:-:S03]  /*5a40*/  FFMA.FTZ R130, R25, R136, R130 ;  /* 0x0000008819827223 */ /* 0x000fc60000010082 */
[----:B------:R-:W3:Y:S01]  /*5a50*/  MUFU.EX2 R125, R125 ;  /* 0x0000007d007d7308 */ /* 0x000ee20000000800 */
[C---:B------:R-:W-:Y:S01]  /*5a60*/  FFMA.FTZ R30, R27.reuse, R34, R30 ;  /* 0x000000221b1e7223 */ /* 0x040fe2000001001e */
[----:B------:R-:W-:Y:S01]  /*5a70*/  FFMA.FTZ R136, R42, R129, R131 ;  /* 0x000000812a887223 */ /* 0x000fe20000010083 */
[----:B------:R-:W-:-:S05]  /*5a80*/  FMUL.FTZ R129, R27, R134 ;  /* 0x000000861b817220 */ /* 0x000fca0000410000 */
[----:B------:R-:W4:Y:S01]  /*5a90*/  MUFU.RCP R44, R44 ;  /* 0x0000002c002c7308 */ /* 0x000f220000001000 */
[-C--:B------:R-:W-:Y:S01]  /*5aa0*/  FFMA.FTZ R124, R37, R134.reuse, R124 ;  /* 0x00000086257c7223 */ /* 0x080fe2000001007c */
[----:B------:R-:W-:Y:S01]  /*5ab0*/  FADD.FTZ R122, R122, R134 ;  /* 0x000000867a7a7221 */ /* 0x000fe20000010000 */
[----:B0-----:R-:W-:Y:S01]  /*5ac0*/  FADD.FTZ R131, -R45, 1 ;  /* 0x3f8000002d837421 */ /* 0x001fe20000010100 */
[----:B------:R-:W-:Y:S01]  /*5ad0*/  FMUL.FTZ R42, R30, -1.4426950216293334961 ;  /* 0xbfb8aa3b1e2a7820 */ /* 0x000fe20000410000 */
[----:B------:R-:W-:Y:S01]  /*5ae0*/  FFMA.FTZ R134, R27, R134, R130 ;  /* 0x000000861b867223 */ /* 0x000fe20000010082 */
[----:B------:R-:W-:Y:S02]  /*5af0*/  FFMA.FTZ R130, R37, R129, R136 ;  /* 0x0000008125827223 */ /* 0x000fe40000010088 */
[----:B------:R-:W0:Y:S01]  /*5b00*/  MUFU.EX2 R51, R51 ;  /* 0x0000003300337308 */ /* 0x000e220000000800 */
[----:B-1----:R-:W-:Y:S01]  /*5b10*/  FADD.FTZ R136, -R47, 1 ;  /* 0x3f8000002f887421 */ /* 0x002fe20000010100 */
[----:B------:R-:W-:Y:S01]  /*5b20*/  FFMA.FTZ R40, R40, R131, 1 ;  /* 0x3f80000028287423 */ /* 0x000fe20000010083 */
[----:B------:R-:W-:-:S05]  /*5b30*/  FADD.FTZ R48, R48, R138 ;  /* 0x0000008a30307221 */ /* 0x000fca0000010000 */
[----:B------:R-:W1:Y:S01]  /*5b40*/  MUFU.EX2 R123, R123 ;  /* 0x0000007b007b7308 */ /* 0x000e620000000800 */
[----:B------:R-:W-:Y:S01]  /*5b50*/  FFMA.FTZ R138, R41, R136, 1 ;  /* 0x3f800000298a7423 */ /* 0x000fe20000010088 */
[----:B------:R-:W-:Y:S01]  /*5b60*/  FMUL.FTZ R136, R45, R40 ;  /* 0x000000282d887220 */ /* 0x000fe20000410000 */
[----:B--2---:R-:W-:Y:S01]  /*5b70*/  FADD.FTZ R40, -R43, 1 ;  /* 0x3f8000002b287421 */ /* 0x004fe20000010100 */
[----:B---3--:R-:W-:-:S04]  /*5b80*/  FADD.FTZ R37, R125, 1 ;  /* 0x3f8000007d257421 */ /* 0x008fc80000010000 */
[----:B------:R-:W2:Y:S01]  /*5b90*/  MUFU.EX2 R42, R42 ;  /* 0x0000002a002a7308 */ /* 0x000ea20000000800 */
[----:B----4-:R-:W-:Y:S01]  /*5ba0*/  FADD.FTZ R125, -R44, 1 ;  /* 0x3f8000002c7d7421 */ /* 0x010fe20000010100 */
[----:B------:R-:W-:Y:S01]  /*5bb0*/  FMUL.FTZ R47, R47, R138 ;  /* 0x0000008a2f2f7220 */ /* 0x000fe20000410000 */
[----:B------:R-:W-:Y:S01]  /*5bc0*/  FFMA.FTZ R138, R57, R40, 1 ;  /* 0x3f800000398a7423 */ /* 0x000fe20000010028 */
[----:B------:R-:W-:Y:S01]  /*5bd0*/  PRMT R57, R118, 0x7632, R57 ;  /* 0x0000763276397816 */ /* 0x000fe20000000039 */
[----:B------:R-:W-:Y:S01]  /*5be0*/  FFMA.FTZ R125, R128, R125, 1 ;  /* 0x3f800000807d7423 */ /* 0x000fe2000001007d */
[----:B0-----:R-:W-:Y:S02]  /*5bf0*/  FADD.FTZ R41, R51, 1 ;  /* 0x3f80000033297421 */ /* 0x001fe40000010000 */
[----:B------:R-:W-:Y:S01]  /*5c00*/  SHF.L.U32 R57, R57, 0x10, RZ ;  /* 0x0000001039397819 */ /* 0x000fe200000006ff */
[----:B------:R-:W0:Y:S01]  /*5c10*/  MUFU.RCP R37, R37 ;  /* 0x0000002500257308 */ /* 0x000e220000001000 */
[----:B-1----:R-:W-:Y:S01]  /*5c20*/  FADD.FTZ R123, R123, 1 ;  /* 0x3f8000007b7b7421 */ /* 0x002fe20000010000 */
[----:B------:R-:W-:Y:S01]  /*5c30*/  FMUL.FTZ R44, R44, R125 ;  /* 0x0000007d2c2c7220 */ /* 0x000fe20000410000 */
[----:B------:R-:W-:-:S03]  /*5c40*/  SHF.L.U32 R45, R118, 0x10, RZ ;  /* 0x00000010762d7819 */ /* 0x000fc600000006ff */
[----:B------:R-:W-:Y:S02]  /*5c50*/  FMUL.FTZ R44, R57, R44 ;  /* 0x0000002c392c7220 */ /* 0x000fe40000410000 */
[----:B------:R-:W1:Y:S01]  /*5c60*/  MUFU.RCP R40, R123 ;  /* 0x0000007b00287308 */ /* 0x000e620000001000 */
[----:B--2---:R-:W-:Y:S01]  /*5c70*/  FADD.FTZ R57, R42, 1 ;  /* 0x3f8000002a397421 */ /* 0x004fe20000010000 */
[----:B------:R-:W-:Y:S01]  /*5c80*/  SHF.L.U32 R128, R119, 0x10, RZ ;  /* 0x0000001077807819 */ /* 0x000fe200000006ff */
[----:B------:R-:W-:Y:S01]  /*5c90*/  FMUL.FTZ R45, R45, R136 ;  /* 0x000000882d2d7220 */ /* 0x000fe20000410000 */
[----:B------:R-:W-:-:S04]  /*5ca0*/  FMUL.FTZ R138, R43, R138 ;  /* 0x0000008a2b8a7220 */ /* 0x000fc80000410000 */
[----:B------:R-:W2:Y:S01]  /*5cb0*/  MUFU.RCP R41, R41 ;  /* 0x0000002900297308 */ /* 0x000ea20000001000 */
[----:B------:R-:W-:Y:S01]  /*5cc0*/  FMUL.FTZ R128, R128, R47 ;  /* 0x0000002f80807220 */ /* 0x000fe20000410000 */
[----:B------:R-:W-:Y:S01]  /*5cd0*/  FMUL.FTZ R47, R23, R45 ;  /* 0x0000002d172f7220 */ /* 0x000fe20000410000 */
[----:B------:R-:W-:-:S05]  /*5ce0*/  PRMT R51, R119, 0x7632, R51 ;  /* 0x0000763277337816 */ /* 0x000fca0000000033 */
[----:B------:R-:W3:Y:S01]  /*5cf0*/  MUFU.RCP R43, R57 ;  /* 0x00000039002b7308 */ /* 0x000ee20000001000 */
[----:B------:R-:W-:Y:S01]  /*5d00*/  FADD.FTZ R46, R46, R135 ;  /* 0x000000872e2e7221 */ /* 0x000fe20000010000 */
[----:B------:R-:W-:Y:S01]  /*5d10*/  FFMA.FTZ R130, R39, R47, R130 ;  /* 0x0000002f27827223 */ /* 0x000fe20000010082 */
[----:B------:R-:W-:Y:S01]  /*5d20*/  FMUL.FTZ R42, R29, R44 ;  /* 0x0000002c1d2a7220 */ /* 0x000fe20000410000 */
[----:B------:R-:W-:Y:S01]  /*5d30*/  SHF.L.U32 R51, R51, 0x10, RZ ;  /* 0x0000001033337819 */ /* 0x000fe200000006ff */
[-C--:B------:R-:W-:Y:S01]  /*5d40*/  FFMA.FTZ R132, R39, R45.reuse, R132 ;  /* 0x0000002d27847223 */ /* 0x080fe20000010084 */
[----:B0-----:R-:W-:Y:S01]  /*5d50*/  FADD.FTZ R39, -R37, 1 ;  /* 0x3f80000025277421 */ /* 0x001fe20000010100 */
[----:B------:R-:W-:Y:S01]  /*5d60*/  FFMA.FTZ R47, R127, R42, R130 ;  /* 0x0000002a7f2f7223 */ /* 0x000fe20000010082 */
[----:B------:R-:W-:Y:S01]  /*5d70*/  FMUL.FTZ R136, R25, R128 ;  /* 0x0000008019887220 */ /* 0x000fe20000410000 */
[----:B------:R-:W-:Y:S01]  /*5d80*/  FADD.FTZ R46, R46, R45 ;  /* 0x0000002d2e2e7221 */ /* 0x000fe20000010000 */
[----:B------:R-:W-:Y:S01]  /*5d90*/  FFMA.FTZ R134, R23, R45, R134 ;  /* 0x0000002d17867223 */ /* 0x000fe20000010086 */
[----:B------:R-:W-:Y:S01]  /*5da0*/  FMUL.FTZ R130, R51, R138 ;  /* 0x0000008a33827220 */ /* 0x000fe20000410000 */
[----:B-1----:R-:W-:Y:S01]  /*5db0*/  FADD.FTZ R45, -R40, 1 ;  /* 0x3f800000282d7421 */ /* 0x002fe20000010100 */
[----:B------:R-:W-:Y:S01]  /*5dc0*/  FFMA.FTZ R26, R26, R39, 1 ;  /* 0x3f8000001a1a7423 */ /* 0x000fe20000010027 */
[----:B--2---:R-:W-:Y:S01]  /*5dd0*/  FADD.FTZ R39, -R41, 1 ;  /* 0x3f80000029277421 */ /* 0x004fe20000010100 */
[C---:B------:R-:W-:Y:S01]  /*5de0*/  FFMA.FTZ R42, R38.reuse, R128, R49 ;  /* 0x00000080262a7223 */ /* 0x040fe20000010031 */
[----:B------:R-:W-:Y:S01]  /*5df0*/  FFMA.FTZ R136, R38, R136, R47 ;  /* 0x0000008826887223 */ /* 0x000fe2000001002f */
[----:B------:R-:W-:Y:S01]  /*5e00*/  FMUL.FTZ R38, R27, R130 ;  /* 0x000000821b267220 */ /* 0x000fe20000410000 */
[----:B------:R-:W-:Y:S01]  /*5e10*/  FFMA.FTZ R45, R126, R45, 1 ;  /* 0x3f8000007e2d7423 */ /* 0x000fe2000001002d */
[----:B------:R-:W-:Y:S01]  /*5e20*/  FMUL.FTZ R37, R37, R26 ;  /* 0x0000001a25257220 */ /* 0x000fe20000410000 */
[----:B---3--:R-:W-:Y:S01]  /*5e30*/  FADD.FTZ R47, -R43, 1 ;  /* 0x3f8000002b2f7421 */ /* 0x008fe20000010100 */
[----:B------:R-:W-:Y:S01]  /*5e40*/  FFMA.FTZ R126, R32, R39, 1 ;  /* 0x3f800000207e7423 */ /* 0x000fe20000010027 */
[C---:B------:R-:W-:Y:S01]  /*5e50*/  SHF.L.U32 R26, R120.reuse, 0x10, RZ ;  /* 0x00000010781a7819 */ /* 0x040fe200000006ff */
[----:B------:R-:W-:Y:S01]  /*5e60*/  FFMA.FTZ R134, R29, R44, R134 ;  /* 0x0000002c1d867223 */ /* 0x000fe20000010086 */
[----:B------:R-:W-:Y:S01]  /*5e70*/  PRMT R32, R120, 0x7632, R32 ;  /* 0x0000763278207816 */ /* 0x000fe20000000020 */
[----:B------:R-:W-:Y:S01]  /*5e80*/  FFMA.FTZ R38, R33, R38, R136 ;  /* 0x0000002621267223 */ /* 0x000fe20000010088 */
[----:B------:R-:W-:Y:S01]  /*5e90*/  FFMA.FTZ R136, R30, R47, 1 ;  /* 0x3f8000001e887423 */ /* 0x000fe2000001002f */
[----:B------:R-:W-:Y:S01]  /*5ea0*/  FFMA.FTZ R134, R25, R128, R134 ;  /* 0x0000008019867223 */ /* 0x000fe20000010086 */
[----:B------:R-:W-:Y:S01]  /*5eb0*/  FMUL.FTZ R30, R26, R37 ;  /* 0x000000251a1e7220 */ /* 0x000fe20000410000 */
[----:B------:R-:W-:Y:S01]  /*5ec0*/  SHF.L.U32 R32, R32, 0x10, RZ ;  /* 0x0000001020207819 */ /* 0x000fe200000006ff */
[----:B------:R-:W-:Y:S01]  /*5ed0*/  FMUL.FTZ R41, R41, R126 ;  /* 0x0000007e29297220 */ /* 0x000fe20000410000 */
[----:B------:R-:W-:Y:S01]  /*5ee0*/  UIADD3 UR16, UP0, UR11, 0x20, URZ ;  /* 0x000000200b107890 */ /* 0x000fe2000ff1e03f */
[----:B------:R-:W-:Y:S01]  /*5ef0*/  FFMA.FTZ R134, R27, R130, R134 ;  /* 0x000000821b867223 */ /* 0x000fe20000010086 */
[-C--:B------:R-:W-:Y:S01]  /*5f00*/  FMUL.FTZ R26, R23, R30.reuse ;  /* 0x0000001e171a7220 */ /* 0x080fe20000410000 */
[C---:B------:R-:W-:Y:S01]  /*5f10*/  SHF.L.U32 R39, R121.reuse, 0x10, RZ ;  /* 0x0000001079277819 */ /* 0x040fe200000006ff */
[----:B------:R-:W-:Y:S01]  /*5f20*/  FMUL.FTZ R32, R32, R41 ;  /* 0x0000002920207220 */ /* 0x000fe20000410000 */
[----:B------:R-:W-:Y:S01]  /*5f30*/  PRMT R37, R121, 0x7632, R37 ;  /* 0x0000763279257816 */ /* 0x000fe20000000025 */
[----:B------:R-:W-:Y:S01]  /*5f40*/  UIADD3.X UR20, URZ, UR4, URZ, UP0, !UPT ;  /* 0x000000043f147290 */ /* 0x000fe200087fe43f */
[----:B------:R-:W-:Y:S01]  /*5f50*/  FMUL.FTZ R40, R40, R45 ;  /* 0x0000002d28287220 */ /* 0x000fe20000410000 */
[----:B------:R-:W-:Y:S01]  /*5f60*/  UISETP.GE.U32.AND UP0, UPT, UR16, UR22, UPT ;  /* 0x000000161000728c */ /* 0x000fe2000bf06070 */
[----:B------:R-:W-:Y:S01]  /*5f70*/  FFMA.FTZ R134, R23, R30, R134 ;  /* 0x0000001e17867223 */ /* 0x000fe20000010086 */
[----:B------:R-:W-:Y:S01]  /*5f80*/  FFMA.FTZ R23, R35, R26, R38 ;  /* 0x0000001a23177223 */ /* 0x000fe20000010026 */
[----:B------:R-:W-:Y:S01]  /*5f90*/  FMUL.FTZ R26, R29, R32 ;  /* 0x000000201d1a7220 */ /* 0x000fe20000410000 */
[----:B------:R-:W-:Y:S01]  /*5fa0*/  SHF.L.U32 R37, R37, 0x10, RZ ;  /* 0x0000001025257819 */ /* 0x000fe200000006ff */
[----:B------:R-:W-:Y:S01]  /*5fb0*/  FMUL.FTZ R39, R39, R40 ;  /* 0x0000002827277220 */ /* 0x000fe20000410000 */
[----:B------:R-:W-:Y:S01]  /*5fc0*/  FMUL.FTZ R136, R43, R136 ;  /* 0x000000882b887220 */ /* 0x000fe20000410000 */
[----:B------:R-:W-:Y:S01]  /*5fd0*/  UISETP.GE.AND.EX UP0, UPT, UR20, UR10, UPT, UP0 ;  /* 0x0000000a1400728c */ /* 0x000fe2000bf06300 */
[----:B------:R-:W-:Y:S01]  /*5fe0*/  FFMA.FTZ R134, R29, R32, R134 ;  /* 0x000000201d867223 */ /* 0x000fe20000010086 */
[----:B------:R-:W-:Y:S01]  /*5ff0*/  FFMA.FTZ R26, R28, R26, R23 ;  /* 0x0000001a1c1a7223 */ /* 0x000fe20000010017 */
[-C--:B------:R-:W-:Y:S01]  /*6000*/  FMUL.FTZ R23, R25, R39.reuse ;  /* 0x0000002719177220 */ /* 0x080fe20000410000 */
[----:B------:R-:W-:Y:S01]  /*6010*/  FMUL.FTZ R37, R37, R136 ;  /* 0x0000008825257220 */ /* 0x000fe20000410000 */
[----:B------:R-:W-:Y:S01]  /*6020*/  FFMA.FTZ R134, R25, R39, R134 ;  /* 0x0000002719867223 */ /* 0x000fe20000010086 */
[----:B------:R-:W-:Y:S01]  /*6030*/  PLOP3.LUT P2, PT, PT, PT, UP0, 0x80, 0x0 ;  /* 0x000000000000781c */ /* 0x000fe20003f4f008 */
[----:B------:R-:W-:Y:S01]  /*6040*/  FFMA.FTZ R23, R31, R23, R26 ;  /* 0x000000171f177223 */ /* 0x000fe2000001001a */
[CC--:B------:R-:W-:Y:S01]  /*6050*/  FMUL.FTZ R25, R27.reuse, R37.reuse ;  /* 0x000000251b197220 */ /* 0x0c0fe20000410000 */
[----:B------:R-:W-:-:S03]  /*6060*/  FFMA.FTZ R26, R27, R37, R134 ;  /* 0x000000251b1a7223 */ /* 0x000fc60000010086 */
[----:B------:R-:W-:Y:S01]  /*6070*/  FFMA.FTZ R27, R34, R25, R23 ;  /* 0x00000019221b7223 */ /* 0x000fe20000010017 */
[----:B------:R-:W-:Y:S01]  /*6080*/  FADD.FTZ R50, R50, R128 ;  /* 0x0000008032327221 */ /* 0x000fe20000010000 */
[----:B------:R-:W-:Y:S01]  /*6090*/  FFMA.FTZ R127, R127, R44, R36 ;  /* 0x0000002c7f7f7223 */ /* 0x000fe20000010024 */
[----:B------:R-:W-:Y:S01]  /*60a0*/  FADD.FTZ R47, R48, R44 ;  /* 0x0000002c302f7221 */ /* 0x000fe20000010000 */
[----:B------:R-:W-:Y:S01]  /*60b0*/  FFMA.FTZ R33, R33, R130, R124 ;  /* 0x0000008221217223 */ /* 0x000fe2000001007c */
[----:B------:R-:W-:Y:S01]  /*60c0*/  FADD.FTZ R122, R122, R130 ;  /* 0x000000827a7a7221 */ /* 0x000fe20000010000 */
[----:B------:R0:W-:Y:S01]  /*60d0*/  STS.64 [R24], R26 ;  /* 0x0000001a18007388 */ /* 0x0001e20000000a00 */
[----:B------:R-:W-:Y:S01]  /*60e0*/  HFMA2.MMA R40, -RZ, RZ, 0, 0 ;  /* 0x00000000ff287435 */ /* 0x000fe200000001ff */
[----:B------:R-:W-:Y:S01]  /*60f0*/  FADD.FTZ R45, R46, R30 ;  /* 0x0000001e2e2d7221 */ /* 0x000fe20000010000 */
[----:B------:R-:W-:Y:S01]  /*6100*/  FADD.FTZ R49, R50, R39 ;  /* 0x0000002732317221 */ /* 0x000fe20000010000 */
[----:B------:R-:W-:Y:S01]  /*6110*/  FFMA.FTZ R44, R35, R30, R132 ;  /* 0x0000001e232c7223 */ /* 0x000fe20000010084 */
[----:B------:R-:W-:Y:S01]  /*6120*/  FFMA.FTZ R48, R31, R39, R42 ;  /* 0x000000271f307223 */ /* 0x000fe2000001002a */
[----:B------:R-:W-:Y:S01]  /*6130*/  BAR.SYNC.DEFER_BLOCKING 0x0 ;  /* 0x0000000000007b1d */ /* 0x000fe20000010000 */
[----:B------:R-:W-:Y:S01]  /*6140*/  ISETP.GT.U32.AND P0, PT, R142, 0x7, PT ;  /* 0x000000078e00780c */ /* 0x000fe20003f04070 */
[----:B------:R-:W-:Y:S01]  /*6150*/  FFMA.FTZ R46, R28, R32, R127 ;  /* 0x000000201c2e7223 */ /* 0x000fe2000001007f */
[----:B------:R-:W-:Y:S01]  /*6160*/  LOP3.LUT P1, RZ, R142, 0xfffffffb, RZ, 0xc0, !PT ;  /* 0xfffffffb8eff7812 */ /* 0x000fe2000782c0ff */
[----:B------:R-:W-:Y:S01]  /*6170*/  FADD.FTZ R47, R47, R32 ;  /* 0x000000202f2f7221 */ /* 0x000fe20000010000 */
[----:B------:R-:W-:Y:S01]  /*6180*/  FFMA.FTZ R50, R34, R37, R33 ;  /* 0x0000002522327223 */ /* 0x000fe20000010021 */
[----:B------:R-:W-:Y:S01]  /*6190*/  FADD.FTZ R51, R122, R37 ;  /* 0x000000257a337221 */ /* 0x000fe20000010000 */
[----:B------:R-:W-:Y:S01]  /*61a0*/  MOV R23, RZ ;  /* 0x000000ff00177202 */ /* 0x000fe20000000f00 */
[----:B0-----:R-:W-:Y:S08]  /*61b0*/  @!P2 BRA `(.L_x_1166) ;  /* 0x0000000000c8a947 */ /* 0x001ff00003800000 */
[----:B------:R-:W2:Y:S01]  /*61c0*/  LDL R148, [R1+0x28] ;  /* 0x0000280001947983 */ /* 0x000ea20000100800 */
[----:B------:R-:W0:Y:S03]  /*61d0*/  LDC.64 R32, c[0x0][0x260] ;  /* 0x00009800ff207b82 */ /* 0x000e260000000a00 */
[----:B------:R-:W3:Y:S04]  /*61e0*/  LDL R154, [R1+0x24] ;  /* 0x00002400019a7983 */ /* 0x000ee80000100800 */
[----:B------:R-:W4:Y:S01]  /*61f0*/  LDL R146, [R1+0x20] ;  /* 0x0000200001927983 */ /* 0x000f220000100800 */
[----:B------:R-:W1:Y:S03]  /*6200*/  S2R R144, SR_TID.X ;  /* 0x0000000000907919 */ /* 0x000e660000002100 */
[----:B------:R-:W5:Y:S01]  /*6210*/  LDL R145, [R1+0x1c] ;  /* 0x00001c0001917983 */ /* 0x000f620000100800 */
[----:B-1----:R-:W-:-:S02]  /*6220*/  SHF.R.S32.HI R150, RZ, 0x1f, R144 ;  /* 0x0000001fff967819 */ /* 0x002fc40000011490 */
[----:B------:R-:W-:Y:S02]  /*6230*/  SHF.L.U32 R147, R144, 0x1, RZ ;  /* 0x0000000190937819 */ /* 0x000fe400000006ff */
[----:B------:R-:W-:Y:S02]  /*6240*/  LEA.HI R150, R150, R144, RZ, 0x2 ;  /* 0x0000009096967211 */ /* 0x000fe400078f10ff */
[----:B------:R-:W-:Y:S02]  /*6250*/  LEA R151, R144, UR12, 0x5 ;  /* 0x0000000c90977c11 */ /* 0x000fe4000f8e28ff */
[----:B------:R-:W5:Y:S01]  /*6260*/  LDL R144, [R1+0x18] ;  /* 0x0000180001907983 */ /* 0x000f620000100800 */
[----:B------:R-:W1:Y:S01]  /*6270*/  S2R R152, SR_TID.X ;  /* 0x0000000000987919 */ /* 0x000e620000002100 */
[----:B------:R-:W-:Y:S02]  /*6280*/  SHF.R.S32.HI R150, RZ, 0x2, R150 ;  /* 0x00000002ff967819 */ /* 0x000fe40000011496 */
[----:B------:R-:W-:-:S02]  /*6290*/  LOP3.LUT R153, R147, 0x18, RZ, 0xc0, !PT ;  /* 0x0000001893997812 */ /* 0x000fc400078ec0ff */
[----:B------:R-:W-:Y:S02]  /*62a0*/  LEA R25, R150, UR12, 0x5 ;  /* 0x0000000c96197c11 */ /* 0x000fe4000f8e28ff */
[----:B------:R-:W-:Y:S02]  /*62b0*/  IADD3 R24, R151, R153, RZ ;  /* 0x0000009997187210 */ /* 0x000fe40007ffe0ff */
[C---:B------:R-:W-:Y:S02]  /*62c0*/  LOP3.LUT R151, R153.reuse, 0x10, RZ, 0x3c, !PT ;  /* 0x0000001099977812 */ /* 0x040fe400078e3cff */
[----:B------:R-:W-:Y:S01]  /*62d0*/  LOP3.LUT R153, R153, 0x8, RZ, 0x3c, !PT ;  /* 0x0000000899997812 */ /* 0x000fe200078e3cff */
[----:B------:R-:W-:Y:S01]  /*62e0*/  STS.64 [R24], R44 ;  /* 0x0000002c18007388 */ /* 0x000fe20000000a00 */
[----:B-1----:R-:W-:-:S04]  /*62f0*/  LEA R150, R152, UR12, 0x5 ;  /* 0x0000000c98967c11 */ /* 0x002fc8000f8e28ff */
[----:B------:R-:W-:Y:S02]  /*6300*/  IADD3 R150, R150, R151, RZ ;  /* 0x0000009796967210 */ /* 0x000fe40007ffe0ff */
[----:B--2---:R-:W-:Y:S02]  /*6310*/  LEA R26, R148, R25, 0x3 ;  /* 0x00000019941a7211 */ /* 0x004fe400078e18ff */
[----:B------:R-:W-:Y:S02]  /*6320*/  LOP3.LUT R148, R147, 0x18, RZ, 0xc, !PT ;  /* 0x0000001893947812 */ /* 0x000fe400078e0cff */
[C---:B------:R-:W-:Y:S02]  /*6330*/  LEA R147, R152.reuse, UR12, 0x5 ;  /* 0x0000000c98937c11 */ /* 0x040fe4000f8e28ff */
[----:B------:R-:W-:Y:S02]  /*6340*/  LEA R152, R152, UR12, 0x5 ;  /* 0x0000000c98987c11 */ /* 0x000fe4000f8e28ff */
[----:B------:R-:W-:-:S02]  /*6350*/  IADD3 R147, R147, R148, RZ ;  /* 0x0000009493937210 */ /* 0x000fc40007ffe0ff */
[----:B------:R-:W-:-:S05]  /*6360*/  IADD3 R152, R152, R153, RZ ;  /* 0x0000009998987210 */ /* 0x000fca0007ffe0ff */
[----:B------:R-:W-:Y:S04]  /*6370*/  STS.64 [R152], R46 ;  /* 0x0000002e98007388 */ /* 0x000fe80000000a00 */
[----:B------:R-:W-:Y:S04]  /*6380*/  STS.64 [R150], R48 ;  /* 0x0000003096007388 */ /* 0x000fe80000000a00 */
[----:B------:R-:W-:Y:S01]  /*6390*/  STS.64 [R147], R50 ;  /* 0x0000003293007388 */ /* 0x000fe20000000a00 */
[----:B------:R-:W-:Y:S01]  /*63a0*/  BAR.SYNC.DEFER_BLOCKING 0x0 ;  /* 0x0000000000007b1d */ /* 0x000fe20000010000 */
[----:B---3--:R-:W-:-:S02]  /*63b0*/  LEA R28, R154, R25, 0x3 ;  /* 0x000000199a1c7211 */ /* 0x008fc400078e18ff */
[-C--:B----4-:R-:W-:Y:S02]  /*63c0*/  LEA R30, R146, R25.reuse, 0x3 ;  /* 0x00000019921e7211 */ /* 0x090fe400078e18ff */
[----:B-----5:R-:W-:Y:S01]  /*63d0*/  LEA R25, R145, R25, 0x3 ;  /* 0x0000001991197211 */ /* 0x020fe200078e18ff */
[----:B------:R-:W1:Y:S04]  /*63e0*/  LDS.64 R26, [R26] ;  /* 0x000000001a1a7984 */ /* 0x000e680000000a00 */
[----:B------:R-:W2:Y:S04]  /*63f0*/  LDS.64 R28, [R28+0xa00] ;  /* 0x000a00001c1c7984 */ /* 0x000ea80000000a00 */
[----:B------:R-:W3:Y:S04]  /*6400*/  LDS.64 R30, [R30+0x1400] ;  /* 0x001400001e1e7984 */ /* 0x000ee80000000a00 */
[----:B------:R-:W4:Y:S01]  /*6410*/  LDS.64 R24, [R25+0x1e00] ;  /* 0x001e000019187984 */ /* 0x000f220000000a00 */
[----:B------:R-:W-:-:S04]  /*6420*/  IADD3 R35, R144, UR17, RZ ;  /* 0x0000001190237c10 */ /* 0x000fc8000fffe0ff */
[----:B------:R-:W-:-:S05]  /*6430*/  SHF.L.U32 R35, R35, 0x1, RZ ;  /* 0x0000000123237819 */ /* 0x000fca00000006ff */
[----:B0-----:R-:W-:-:S04]  /*6440*/  IMAD.WIDE.U32 R32, R35, 0x4, R32 ;  /* 0x0000000423207825 */ /* 0x001fc800078e0020 */
[----:B-1----:R-:W-:Y:S01]  /*6450*/  FADD.FTZ R34, RZ, R27 ;  /* 0x0000001bff227221 */ /* 0x002fe20000010000 */
[----:B------:R-:W-:-:S03]  /*6460*/  FADD.FTZ R27, RZ, R26 ;  /* 0x0000001aff1b7221 */ /* 0x000fc60000010000 */
[----:B--2---:R-:W-:Y:S01]  /*6470*/  FADD.FTZ R34, R34, R29 ;  /* 0x0000001d22227221 */ /* 0x004fe20000010000 */
[----:B------:R-:W-:-:S03]  /*6480*/  FADD.FTZ R27, R27, R28 ;  /* 0x0000001c1b1b7221 */ /* 0x000fc60000010000 */
[----:B---3--:R-:W-:Y:S01]  /*6490*/  FADD.FTZ R34, R34, R31 ;  /* 0x0000001f22227221 */ /* 0x008fe20000010000 */
[----:B------:R-:W-:-:S03]  /*64a0*/  FADD.FTZ R27, R27, R30 ;  /* 0x0000001e1b1b7221 */ /* 0x000fc60000010000 */
[----:B----4-:R-:W-:Y:S01]  /*64b0*/  FADD.FTZ R25, R34, R25 ;  /* 0x0000001922197221 */ /* 0x010fe20000010000 */
[----:B------:R-:W-:-:S05]  /*64c0*/  FADD.FTZ R24, R27, R24 ;  /* 0x000000181b187221 */ /* 0x000fca0000010000 */
[----:B------:R0:W-:Y:S02]  /*64d0*/  STG.E.64 desc[UR18][R32.64+0x1000], R24 ;  /* 0x0010001820007986 */ /* 0x0001e4000c101b12 */
.L_x_1166:
[----:B------:R-:W-:Y:S04]  /*64e0*/  BSSY B0, `(.L_x_1167) ;  /* 0x000005a000007945 */ /* 0x000fe80003800000 */
[----:B------:R-:W-:Y:S05]  /*64f0*/  @P0 BRA `(.L_x_1168) ;  /* 0x0000000400600947 */ /* 0x000fea0003800000 */
[----:B------:R-:W-:Y:S01]  /*6500*/  USHF.L.U32 UR16, UR11, 0x1, URZ ;  /* 0x000000010b107899 */ /* 0x000fe2000800063f */
[----:B------:R-:W-:Y:S02]  /*6510*/  MOV R23, 0xa0 ;  /* 0x000000a000177802 */ /* 0x000fe40000000f00 */
[----:B------:R-:W-:Y:S01]  /*6520*/  CS2R R40, SRZ ;  /* 0x0000000000287805 */ /* 0x000fe2000001ff00 */
[----:B------:R-:W-:-:S06]  /*6530*/  ULOP3.LUT UR16, UR16, 0xe, URZ, 0xc0, !UPT ;  /* 0x0000000e10107892 */ /* 0x000fcc000f8ec03f */
[----:B------:R-:W-:-:S05]  /*6540*/  LEA.HI R42, R142, UR16, RZ, 0x1e ;  /* 0x000000108e2a7c11 */ /* 0x000fca000f8ff0ff */
[----:B------:R-:W-:Y:S01]  /*6550*/  IMAD R42, R42, R23, -UR17 ;  /* 0x800000112a2a7e24 */ /* 0x000fe2000f8e0217 */
[----:B------:R-:W-:-:S11]  /*6560*/  HFMA2.MMA R23, -RZ, RZ, 0, 0 ;  /* 0x00000000ff177435 */ /* 0x000fd600000001ff */
.L_x_1169:
[----:B0-----:R-:W-:Y:S02]  /*6570*/  IADD3 R24, R42, R41, RZ ;  /* 0x000000292a187210 */ /* 0x001fe40007ffe0ff */
[----:B------:R-:W-:Y:S02]  /*6580*/  MOV R122, 0x28 ;  /* 0x00000028007a7802 */ /* 0x000fe40000000f00 */
[C---:B------:R-:W-:Y:S02]  /*6590*/  IADD3 R25, R24.reuse, 0x4, RZ ;  /* 0x0000000418197810 */ /* 0x040fe40007ffe0ff */
[C---:B------:R-:W-:Y:S02]  /*65a0*/  IADD3 R27, R24.reuse, 0x8, RZ ;  /* 0x00000008181b7810 */ /* 0x040fe40007ffe0ff */
[----:B------:R-:W-:Y:S02]  /*65b0*/  SHF.R.S32.HI R26, RZ, 0x1f, R25 ;  /* 0x0000001fff1a7819 */ /* 0x000fe40000011419 */
[----:B------:R-:W-:-:S02]  /*65c0*/  IADD3 R29, R24, 0xc, RZ ;  /* 0x0000000c181d7810 */ /* 0x000fc40007ffe0ff */
[----:B------:R-:W-:Y:S02]  /*65d0*/  LEA.HI R26, R26, R25, RZ, 0x2 ;  /* 0x000000191a1a7211 */ /* 0x000fe400078f10ff */
[C---:B------:R-:W-:Y:S02]  /*65e0*/  IADD3 R25, R24.reuse, 0x10, RZ ;  /* 0x0000001018197810 */ /* 0x040fe40007ffe0ff */
[----:B------:R-:W-:Y:S02]  /*65f0*/  SHF.R.S32.HI R28, RZ, 0x1f, R27 ;  /* 0x0000001fff1c7819 */ /* 0x000fe4000001141b */
[----:B------:R-:W-:Y:S02]  /*6600*/  SHF.R.S32.HI R32, RZ, 0x1f, R25 ;  /* 0x0000001fff207819 */ /* 0x000fe40000011419 */
[----:B------:R-:W-:Y:S02]  /*6610*/  IADD3 R31, R24, 0x14, RZ ;  /* 0x00000014181f7810 */ /* 0x000fe40007ffe0ff */
[----:B------:R-:W-:-:S02]  /*6620*/  LEA.HI R32, R32, R25, RZ, 0x2 ;  /* 0x0000001920207211 */ /* 0x000fc400078f10ff */
[----:B------:R-:W-:Y:S02]  /*6630*/  SHF.R.S32.HI R25, RZ, 0x1f, R24 ;  /* 0x0000001fff197819 */ /* 0x000fe40000011418 */
[----:B------:R-:W-:Y:S02]  /*6640*/  SHF.R.S32.HI R30, RZ, 0x1f, R29 ;  /* 0x0000001fff1e7819 */ /* 0x000fe4000001141d */
[----:B------:R-:W-:Y:S02]  /*6650*/  LEA.HI R25, R25, R24, RZ, 0x2 ;  /* 0x0000001819197211 */ /* 0x000fe400078f10ff */
[----:B------:R-:W-:Y:S02]  /*6660*/  LEA.HI R28, R28, R27, RZ, 0x2 ;  /* 0x0000001b1c1c7211 */ /* 0x000fe400078f10ff */
[----:B------:R-:W-:Y:S02]  /*6670*/  SHF.R.S32.HI R34, RZ, 0x1f, R31 ;  /* 0x0000001fff227819 */ /* 0x000fe4000001141f */
[----:B------:R-:W-:-:S02]  /*6680*/  IADD3 R27, R24, 0x18, RZ ;  /* 0x00000018181b7810 */ /* 0x000fc40007ffe0ff */
[----:B------:R-:W-:Y:S02]  /*6690*/  SHF.R.S32.HI R25, RZ, 0x2, R25 ;  /* 0x00000002ff197819 */ /* 0x000fe40000011419 */
[----:B------:R-:W-:Y:S02]  /*66a0*/  LEA.HI R30, R30, R29, RZ, 0x2 ;  /* 0x0000001d1e1e7211 */ /* 0x000fe400078f10ff */
[----:B------:R-:W-:Y:S01]  /*66b0*/  LEA.HI R34, R34, R31, RZ, 0x2 ;  /* 0x0000001f22227211 */ /* 0x000fe200078f10ff */
[----:B------:R-:W-:Y:S01]  /*66c0*/  IMAD R25, R25, R122, UR13 ;  /* 0x0000000d19197e24 */ /* 0x000fe2000f8e027a */
[----:B------:R-:W-:Y:S02]  /*66d0*/  IADD3 R29, R24, 0x1c, RZ ;  /* 0x0000001c181d7810 */ /* 0x000fe40007ffe0ff */
[----:B------:R-:W-:Y:S02]  /*66e0*/  MOV R31, 0x28 ;  /* 0x00000028001f7802 */ /* 0x000fe40000000f00 */
[----:B------:R-:W-:-:S02]  /*66f0*/  SHF.R.S32.HI R24, RZ, 0x1f, R27 ;  /* 0x0000001fff187819 */ /* 0x000fc4000001141b */
[----:B------:R-:W-:Y:S02]  /*6700*/  SHF.R.S32.HI R26, RZ, 0x2, R26 ;  /* 0x00000002ff1a7819 */ /* 0x000fe4000001141a */
[----:B------:R-:W-:Y:S02]  /*6710*/  MOV R33, 0x28 ;  /* 0x0000002800217802 */ /* 0x000fe40000000f00 */
[----:B------:R-:W-:Y:S02]  /*6720*/  SHF.R.S32.HI R38, RZ, 0x1f, R29 ;  /* 0x0000001fff267819 */ /* 0x000fe4000001141d */
[----:B------:R-:W-:Y:S02]  /*6730*/  SHF.R.S32.HI R28, RZ, 0x2, R28 ;  /* 0x00000002ff1c7819 */ /* 0x000fe4000001141c */
[----:B------:R-:W-:Y:S01]  /*6740*/  LEA.HI R36, R24, R27, RZ, 0x2 ;  /* 0x0000001b18247211 */ /* 0x000fe200078f10ff */
[----:B------:R-:W-:Y:S01]  /*6750*/  IMAD R27, R26, R31, UR13 ;  /* 0x0000000d1a1b7e24 */ /* 0x000fe2000f8e021f */
[----:B------:R-:W-:-:S02]  /*6760*/  LEA R25, R0, R25, 0x3 ;  /* 0x0000001900197211 */ /* 0x000fc400078e18ff */
[----:B------:R-:W-:Y:S01]  /*6770*/  LEA.HI R38, R38, R29, RZ, 0x2 ;  /* 0x0000001d26267211 */ /* 0x000fe200078f10ff */
[----:B------:R-:W-:Y:S01]  /*6780*/  IMAD R29, R28, R33, UR13 ;  /* 0x0000000d1c1d7e24 */ /* 0x000fe2000f8e0221 */
[----:B------:R-:W-:Y:S02]  /*6790*/  SHF.R.S32.HI R30, RZ, 0x2, R30 ;  /* 0x00000002ff1e7819 */ /* 0x000fe4000001141e */
[----:B------:R-:W-:Y:S01]  /*67a0*/  LEA R27, R0, R27, 0x3 ;  /* 0x0000001b001b7211 */ /* 0x000fe200078e18ff */
[----:B------:R-:W0:Y:S01]  /*67b0*/  LDS.64 R24, [R25] ;  /* 0x0000000019187984 */ /* 0x000e220000000a00 */
[----:B------:R-:W-:Y:S01]  /*67c0*/  SHF.R.S32.HI R32, RZ, 0x2, R32 ;  /* 0x00000002ff207819 */ /* 0x000fe20000011420 */
[----:B------:R-:W-:Y:S01]  /*67d0*/  IMAD R31, R30, R31, UR13 ;  /* 0x0000000d1e1f7e24 */ /* 0x000fe2000f8e021f */
[----:B------:R-:W-:Y:S02]  /*67e0*/  LEA R29, R0, R29, 0x3 ;  /* 0x0000001d001d7211 */ /* 0x000fe400078e18ff */
[----:B------:R-:W-:Y:S01]  /*67f0*/  MOV R35, 0x28 ;  /* 0x0000002800237802 */ /* 0x000fe20000000f00 */
[----:B------:R-:W1:Y:S01]  /*6800*/  LDS.64 R26, [R27] ;  /* 0x000000001b1a7984 */ /* 0x000e620000000a00 */
[----:B------:R-:W-:Y:S01]  /*6810*/  SHF.R.S32.HI R34, RZ, 0x2, R34 ;  /* 0x00000002ff227819 */ /* 0x000fe20000011422 */
[----:B------:R-:W-:Y:S01]  /*6820*/  IMAD R33, R32, R33, UR13 ;  /* 0x0000000d20217e24 */ /* 0x000fe2000f8e0221 */
[----:B------:R-:W-:Y:S01]  /*6830*/  LEA R31, R0, R31, 0x3 ;  /* 0x0000001f001f7211 */ /* 0x000fe200078e18ff */
[----:B------:R-:W2:Y:S01]  /*6840*/  LDS.64 R28, [R29] ;  /* 0x000000001d1c7984 */ /* 0x000ea20000000a00 */
[----:B------:R-:W-:Y:S01]  /*6850*/  MOV R37, 0x28 ;  /* 0x0000002800257802 */ /* 0x000fe20000000f00 */
[----:B------:R-:W-:Y:S01]  /*6860*/  IMAD R35, R34, R35, UR13 ;  /* 0x0000000d22237e24 */ /* 0x000fe2000f8e0223 */
[----:B------:R-:W-:-:S02]  /*6870*/  SHF.R.S32.HI R36, RZ, 0x2, R36 ;  /* 0x00000002ff247819 */ /* 0x000fc40000011424 */
[----:B------:R-:W-:Y:S01]  /*6880*/  LEA R33, R0, R33, 0x3 ;  /* 0x0000002100217211 */ /* 0x000fe200078e18ff */
[----:B------:R-:W3:Y:S01]  /*6890*/  LDS.64 R30, [R31] ;  /* 0x000000001f1e7984 */ /* 0x000ee20000000a00 */
[----:B------:R-:W-:Y:S01]  /*68a0*/  MOV R39, 0x28 ;  /* 0x0000002800277802 */ /* 0x000fe20000000f00 */
[----:B------:R-:W-:Y:S01]  /*68b0*/  IMAD R37, R36, R37, UR13 ;  /* 0x0000000d24257e24 */ /* 0x000fe2000f8e0225 */
[----:B------:R-:W-:Y:S02]  /*68c0*/  SHF.R.S32.HI R38, RZ, 0x2, R38 ;  /* 0x00000002ff267819 */ /* 0x000fe40000011426 */
[C---:B------:R-:W-:Y:S01]  /*68d0*/  LEA R35, R0.reuse, R35, 0x3 ;  /* 0x0000002300237211 */ /* 0x040fe200078e18ff */
[----:B------:R-:W4:Y:S01]  /*68e0*/  LDS.64 R32, [R33] ;  /* 0x0000000021207984 */ /* 0x000f220000000a00 */
[----:B------:R-:W-:Y:S01]  /*68f0*/  LEA R37, R0, R37, 0x3 ;  /* 0x0000002500257211 */ /* 0x000fe200078e18ff */
[----:B------:R-:W-:Y:S01]  /*6900*/  IMAD R39, R38, R39, UR13 ;  /* 0x0000000d26277e24 */ /* 0x000fe2000f8e0227 */
[----:B------:R-:W-:-:S02]  /*6910*/  IADD3 R41, R41, 0x20, RZ ;  /* 0x0000002029297810 */ /* 0x000fc40007ffe0ff */
[----:B------:R-:W5:Y:S02]  /*6920*/  LDS.64 R34, [R35] ;  /* 0x0000000023227984 */ /* 0x000f640000000a00 */
[----:B------:R-:W-:Y:S02]  /*6930*/  LEA R39, R0, R39, 0x3 ;  /* 0x0000002700277211 */ /* 0x000fe400078e18ff */
[----:B------:R-:W5:Y:S01]  /*6940*/  LDS.64 R36, [R37] ;  /* 0x0000000025247984 */ /* 0x000f620000000a00 */
[----:B------:R-:W-:-:S03]  /*6950*/  ISETP.GE.U32.AND P2, PT, R41, 0xa0, PT ;  /* 0x000000a02900780c */ /* 0x000fc60003f46070 */
[----:B------:R-:W5:Y:S01]  /*6960*/  LDS.64 R38, [R39] ;  /* 0x0000000027267984 */ /* 0x000f620000000a00 */
[----:B0-----:R-:W-:Y:S01]  /*6970*/  FADD.FTZ R23, R24, R23 ;  /* 0x0000001718177221 */ /* 0x001fe20000010000 */
[----:B------:R-:W-:-:S03]  /*6980*/  FADD.FTZ R40, R25, R40 ;  /* 0x0000002819287221 */ /* 0x000fc60000010000 */
[----:B-1----:R-:W-:Y:S01]  /*6990*/  FADD.FTZ R23, R23, R26 ;  /* 0x0000001a17177221 */ /* 0x002fe20000010000 */
[----:B------:R-:W-:-:S03]  /*69a0*/  FADD.FTZ R40, R40, R27 ;  /* 0x0000001b28287221 */ /* 0x000fc60000010000 */
        /* <DEDUP_REMOVED lines=13> */
.L_x_1168:
[----:B------:R-:W-:Y:S05]  /*6a80*/  BSYNC B0 ;  /* 0x0000000000007941 */ /* 0x000fea0003800000 */
.L_x_1167:
[----:B------:R-:W1:Y:S01]  /*6a90*/  S2R R28, SR_TID.X ;  /* 0x00000000001c7919 */ /* 0x000e620000002100 */
[----:B------:R-:W2:Y:S01]  /*6aa0*/  @!P1 LDC R30, c[0x0][0x10] ;  /* 0x00000400ff1e9b82 */ /* 0x000ea20000000800 */
[----:B------:R-:W-:Y:S01]  /*6ab0*/  ULOP3.LUT UR16, UR23, 0x3, URZ, 0xc0, !UPT ;  /* 0x0000000317107892 */ /* 0x000fe2000f8ec03f */
[----:B0-----:R-:W0:Y:S04]  /*6ac0*/  SHFL.BFLY PT, R24, R23, 0x2, 0x1f ;  /* 0x0c401f0017187f89 */ /* 0x001e2800000e0000 */
[----:B------:R-:W3:Y:S04]  /*6ad0*/  SHFL.BFLY PT, R25, R40, 0x2, 0x1f ;  /* 0x0c401f0028197f89 */ /* 0x000ee800000e0000 */
[----:B------:R4:W-:Y:S01]  /*6ae0*/  STL [R1+0x30], R3 ;  /* 0x0000300301007387 */ /* 0x0009e20000100800 */
[----:B------:R-:W-:Y:S01]  /*6af0*/  PRMT R0, R114, 0x7632, R0 ;  /* 0x0000763272007816 */ /* 0x000fe20000000000 */
[----:B------:R-:W1:Y:S01]  /*6b00*/  @!P1 LDC.64 R26, c[0x0][0x260] ;  /* 0x00009800ff1a9b82 */ /* 0x000e620000000a00 */
[----:B------:R-:W-:Y:S01]  /*6b10*/  UIADD3 UR17, UP0, UR11, 0x20, URZ ;  /* 0x000000200b117890 */ /* 0x000fe2000ff1e03f */
[----:B------:R0:W-:Y:S01]  /*6b20*/  STL [R1+0x2c], R2 ;  /* 0x00002c0201007387 */ /* 0x0001e20000100800 */
[----:B------:R-:W-:-:S02]  /*6b30*/  PRMT R165, R115, 0x7632, R165 ;  /* 0x0000763273a57816 */ /* 0x000fc400000000a5 */
[----:B------:R-:W-:Y:S01]  /*6b40*/  UIADD3.X UR20, URZ, UR4, URZ, UP0, !UPT ;  /* 0x000000043f147290 */ /* 0x000fe200087fe43f */
[----:B------:R-:W-:Y:S01]  /*6b50*/  PRMT R123, R120, 0x7632, R123 ;  /* 0x00007632787b7816 */ /* 0x000fe2000000007b */
[----:B------:R-:W-:Y:S01]  /*6b60*/  UISETP.GE.U32.AND UP0, UPT, UR17, UR22, UPT ;  /* 0x000000161100728c */ /* 0x000fe2000bf06070 */
[----:B----4-:R-:W-:Y:S02]  /*6b70*/  PRMT R3, R113, 0x7632, R3 ;  /* 0x0000763271037816 */ /* 0x010fe40000000003 */
[----:B------:R-:W-:Y:S01]  /*6b80*/  MOV R31, UR5 ;  /* 0x00000005001f7c02 */ /* 0x000fe20008000f00 */
[----:B------:R-:W-:Y:S01]  /*6b90*/  UISETP.GE.AND.EX UP0, UPT, UR20, UR10, UPT, UP0 ;  /* 0x0000000a1400728c */ /* 0x000fe2000bf06300 */
[----:B0-----:R-:W-:Y:S01]  /*6ba0*/  PRMT R2, R119, 0x7632, R2 ;  /* 0x0000763277027816 */ /* 0x001fe20000000002 */
[----:B------:R0:W-:Y:S01]  /*6bb0*/  STL.S16 [R1], R3 ;  /* 0x0000000301007387 */ /* 0x0001e20000100600 */
[----:B------:R-:W-:Y:S01]  /*6bc0*/  FADD.FTZ R24, R24, R23 ;  /* 0x0000001718187221 */ /* 0x000fe20000010000 */
[----:B------:R-:W-:Y:S01]  /*6bd0*/  MOV R23, UR16 ;  /* 0x0000001000177c02 */ /* 0x000fe20008000f00 */
[----:B--2---:R-:W-:Y:S01]  /*6be0*/  @!P1 IMAD R30, R30, R31, UR15 ;  /* 0x0000000f1e1e9e24 */ /* 0x004fe2000f8e021f */
[----:B------:R-:W-:Y:S01]  /*6bf0*/  PRMT R122, R121, 0x7632, R122 ;  /* 0x00007632797a7816 */ /* 0x000fe2000000007a */
[----:B---3--:R-:W-:Y:S01]  /*6c00*/  FADD.FTZ R25, R25, R40 ;  /* 0x0000002819197221 */ /* 0x008fe20000010000 */
[----:B-1----:R-:W-:Y:S01]  /*6c10*/  LOP3.LUT R23, R23, 0x7ffffffc, R28, 0xf8, !PT ;  /* 0x7ffffffc17177812 */ /* 0x002fe200078ef81c */
[----:B------:R-:W1:Y:S01]  /*6c20*/  SHFL.BFLY PT, R29, R24, 0x1, 0x1f ;  /* 0x0c201f00181d7f89 */ /* 0x000e6200000e0000 */
[----:B------:R-:W-:-:S02]  /*6c30*/  PLOP3.LUT P2, PT, PT, PT, UP0, 0x80, 0x0 ;  /* 0x000000000000781c */ /* 0x000fc40003f4f008 */
[----:B------:R-:W-:Y:S01]  /*6c40*/  @!P1 LEA R30, R30, R23, 0x3 ;  /* 0x000000171e1e9211 */ /* 0x000fe200078e18ff */
[----:B0-----:R0:W5:Y:S01]  /*6c50*/  LDL.LU R3, [R1+0x30] ;  /* 0x0000300001037983 */ /* 0x0011620000300800 */
[----:B------:R-:W-:Y:S01]  /*6c60*/  UMOV UR16, UR4 ;  /* 0x0000000400107c82 */ /* 0x000fe20008000000 */
[----:B------:R-:W-:Y:S02]  /*6c70*/  PRMT R150, R52, 0x7632, R150 ;  /* 0x0000763234967816 */ /* 0x000fe40000000096 */
[----:B------:R2:W-:Y:S01]  /*6c80*/  STL.S16 [R1+0xc], R2 ;  /* 0x00000c0201007387 */ /* 0x0005e20000100600 */
[----:B------:R-:W-:Y:S02]  /*6c90*/  @!P1 SHF.L.U32 R23, R30, 0x1, RZ ;  /* 0x000000011e179819 */ /* 0x000fe400000006ff */
[----:B------:R-:W-:Y:S01]  /*6ca0*/  PRMT R157, R53, 0x7632, R157 ;  /* 0x00007632359d7816 */ /* 0x000fe2000000009d */
[----:B------:R-:W3:Y:S01]  /*6cb0*/  SHFL.BFLY PT, R28, R25, 0x1, 0x1f ;  /* 0x0c201f00191c7f89 */ /* 0x000ee200000e0000 */
[----:B------:R-:W-:Y:S01]  /*6cc0*/  PRMT R151, R54, 0x7632, R151 ;  /* 0x0000763236977816 */ /* 0x000fe20000000097 */
[----:B------:R-:W-:Y:S01]  /*6cd0*/  @!P1 IMAD.WIDE.U32 R26, R23, 0x4, R26 ;  /* 0x00000004171a9825 */ /* 0x000fe200078e001a */
[----:B------:R-:W-:-:S02]  /*6ce0*/  PRMT R156, R55, 0x7632, R156 ;  /* 0x00007632379c7816 */ /* 0x000fc4000000009c */
[----:B------:R-:W-:Y:S01]  /*6cf0*/  PRMT R152, R58, 0x7632, R152 ;  /* 0x000076323a987816 */ /* 0x000fe20000000098 */
[----:B--2---:R0:W5:Y:S01]  /*6d00*/  LDL.LU R2, [R1+0x2c] ;  /* 0x00002c0001027983 */ /* 0x0041620000300800 */
[----:B------:R-:W-:Y:S02]  /*6d10*/  PRMT R155, R59, 0x7632, R155 ;  /* 0x000076323b9b7816 */ /* 0x000fe4000000009b */
[----:B------:R-:W-:Y:S01]  /*6d20*/  PRMT R153, R62, 0x7632, R153 ;  /* 0x000076323e997816 */ /* 0x000fe20000000099 */
[----:B------:R2:W-:Y:S01]  /*6d30*/  STL.S16 [R1+0x4], R0 ;  /* 0x0000040001007387 */ /* 0x0005e20000100600 */
[----:B------:R-:W-:Y:S01]  /*6d40*/  PRMT R154, R63, 0x7632, R154 ;  /* 0x000076323f9a7816 */ /* 0x000fe2000000009a */
[----:B-1----:R-:W-:Y:S01]  /*6d50*/  FADD.FTZ R30, R24, R29 ;  /* 0x0000001d181e7221 */ /* 0x002fe20000010000 */
[----:B------:R-:W-:Y:S02]  /*6d60*/  PRMT R23, R60, 0x7632, R23 ;  /* 0x000076323c177816 */ /* 0x000fe40000000017 */
[----:B------:R-:W-:-:S02]  /*6d70*/  PRMT R32, R69, 0x7632, R32 ;  /* 0x0000763245207816 */ /* 0x000fc40000000020 */
[----:B------:R-:W-:Y:S02]  /*6d80*/  PRMT R33, R74, 0x7632, R33 ;  /* 0x000076324a217816 */ /* 0x000fe40000000021 */
[----:B------:R-:W-:Y:S01]  /*6d90*/  PRMT R34, R75, 0x7632, R34 ;  /* 0x000076324b227816 */ /* 0x000fe20000000022 */
[----:B--2---:R-:W1:Y:S01]  /*6da0*/  S2R R0, SR_TID.X ;  /* 0x0000000000007919 */ /* 0x004e620000002100 */
[----:B------:R-:W-:Y:S02]  /*6db0*/  PRMT R24, R61, 0x7632, R24 ;  /* 0x000076323d187816 */ /* 0x000fe40000000018 */
[----:B------:R-:W-:Y:S01]  /*6dc0*/  PRMT R29, R72, 0x7632, R29 ;  /* 0x00007632481d7816 */ /* 0x000fe2000000001d */
[----:B------:R-:W-:Y:S01]  /*6dd0*/  STL.S16 [R1+0x8], R165 ;  /* 0x000008a501007387 */ /* 0x000fe20000100600 */
[--C-:B---3--:R-:W-:Y:S01]  /*6de0*/  FADD.FTZ R31, R25, R28.reuse ;  /* 0x0000001c191f7221 */ /* 0x108fe20000010000 */
[----:B------:R-:W-:Y:S02]  /*6df0*/  PRMT R25, R66, 0x7632, R25 ;  /* 0x0000763242197816 */ /* 0x000fe40000000019 */
[----:B------:R-:W-:Y:S01]  /*6e00*/  STL.S16 [R1+0x14], R123 ;  /* 0x0000147b01007387 */ /* 0x000fe20000100600 */
[----:B------:R-:W-:-:S02]  /*6e10*/  PRMT R28, R65, 0x7632, R28 ;  /* 0x00007632411c7816 */ /* 0x000fc4000000001c */
[----:B------:R-:W-:Y:S01]  /*6e20*/  PRMT R35, R70, 0x7632, R35 ;  /* 0x0000763246237816 */ /* 0x000fe20000000023 */
[----:B------:R-:W-:Y:S01]  /*6e30*/  STL.S16 [R1+0x10], R122 ;  /* 0x0000107a01007387 */ /* 0x000fe20000100600 */
[----:B------:R-:W-:Y:S02]  /*6e40*/  PRMT R36, R71, 0x7632, R36 ;  /* 0x0000763247247816 */ /* 0x000fe40000000024 */
[----:B------:R-:W-:Y:S01]  /*6e50*/  PRMT R37, R80, 0x7632, R37 ;  /* 0x0000763250257816 */ /* 0x000fe20000000025 */
[----:B------:R2:W-:Y:S01]  /*6e60*/  @!P1 STG.E.64 desc[UR18][R26.64], R30 ;  /* 0x0000001e1a009986 */ /* 0x0005e2000c101b12 */
[----:B------:R-:W-:Y:S02]  /*6e70*/  PRMT R38, R81, 0x7632, R38 ;  /* 0x0000763251267816 */ /* 0x000fe40000000026 */
[----:B------:R-:W-:Y:S02]  /*6e80*/  PRMT R39, R76, 0x7632, R39 ;  /* 0x000076324c277816 */ /* 0x000fe40000000027 */
[----:B------:R-:W-:-:S02]  /*6e90*/  PRMT R40, R77, 0x7632, R40 ;  /* 0x000076324d287816 */ /* 0x000fc40000000028 */
[----:B------:R-:W-:Y:S02]  /*6ea0*/  PRMT R41, R82, 0x7632, R41 ;  /* 0x0000763252297816 */ /* 0x000fe40000000029 */
[----:B------:R-:W-:Y:S02]  /*6eb0*/  PRMT R42, R83, 0x7632, R42 ;  /* 0x00007632532a7816 */ /* 0x000fe4000000002a */
[----:B------:R-:W-:Y:S02]  /*6ec0*/  PRMT R43, R78, 0x7632, R43 ;  /* 0x000076324e2b7816 */ /* 0x000fe4000000002b */
[----:B------:R-:W-:Y:S02]  /*6ed0*/  PRMT R57, R79, 0x7632, R57 ;  /* 0x000076324f397816 */ /* 0x000fe40000000039 */
[----:B--2---:R-:W-:Y:S02]  /*6ee0*/  PRMT R26, R67, 0x7632, R26 ;  /* 0x00007632431a7816 */ /* 0x004fe4000000001a */
        /* <DEDUP_REMOVED lines=35> */
[----:B-1----:R-:W-:Y:S01]  /*7120*/  LOP3.LUT R0, R0, 0x3, RZ, 0xc0, !PT ;  /* 0x0000000300007812 */ /* 0x002fe200078ec0ff */
[----:B0-----:R-:W-:Y:S06]  /*7130*/  @P2 BRA `(.L_x_1170) ;  /* 0x0000000000602947 */ /* 0x001fec0003800000 */
[----:B------:R-:W0:Y:S01]  /*7140*/  S2R R122, SR_TID.X ;  /* 0x00000000007a7919 */ /* 0x000e220000002100 */
[----:B------:R-:W-:Y:S01]  /*7150*/  BAR.SYNC.DEFER_BLOCKING 0x0 ;  /* 0x0000000000007b1d */ /* 0x000fe20000010000 */
[----:B0-----:R-:W-:-:S13]  /*7160*/  ISETP.NE.AND P2, PT, R122, RZ, PT ;  /* 0x000000ff7a00720c */ /* 0x001fda0003f45270 */
[----:B------:R-:W-:Y:S05]  /*7170*/  @P2 BRA `(.L_x_1171) ;  /* 0x0000000000442947 */ /* 0x000fea0003800000 */
[----:B------:R-:W-:Y:S02]  /*7180*/  ISETP.NE.AND P2, PT, RZ, UR23, PT ;  /* 0x00000017ff007c0c */ /* 0x000fe4000bf45270 */
[----:B------:R-:W-:Y:S02]  /*7190*/  MOV R165, 0x7ffffffd ;  /* 0x7ffffffd00a57802 */ /* 0x000fe40000000f00 */
[----:B------:R-:W-:Y:S02]  /*71a0*/  MOV R122, UR6 ;  /* 0x00000006007a7c02 */ /* 0x000fe40008000f00 */
[----:B------:R-:W-:Y:S02]  /*71b0*/  SEL R165, R165, 0x1, !P2 ;  /* 0x00000001a5a57807 */ /* 0x000fe40005000000 */
[----:B------:R-:W-:Y:S01]  /*71c0*/  MOV R123, UR7 ;  /* 0x00000007007b7c02 */ /* 0x000fe20008000f00 */
[----:B------:R-:W-:Y:S06]  /*71d0*/  MEMBAR.ALL.GPU ;  /* 0x0000000000007992 */ /* 0x000fec000000a000 */
[----:B------:R-:W-:-:S00]  /*71e0*/  ERRBAR ;  /* 0x00000000000079ab */ /* 0x000fc00000000000 */
[----:B------:R-:W-:Y:S06]  /*71f0*/  CGAERRBAR ;  /* 0x00000000000075ab */ /* 0x000fec0000000000 */
[----:B------:R0:W5:Y:S02]  /*7200*/  ATOM.E.ADD.STRONG.GPU PT, R165, desc[UR18][R122.64], R165 ;  /* 0x000000a57aa5798a */ /* 0x00016400081ee1d2 */
.L_x_1172:
        /* <DEDUP_REMOVED lines=8> */
.L_x_1171:
[----:B------:R-:W-:Y:S05]  /*7290*/  WARPSYNC.ALL ;  /* 0x0000000000007948 */ /* 0x000fea0003800000 */
[----:B------:R-:W-:Y:S06]  /*72a0*/  BAR.SYNC.DEFER_BLOCKING 0x0 ;  /* 0x0000000000007b1d */ /* 0x000fec0000010000 */
[----:B------:R-:W-:Y:S05]  /*72b0*/  BRA `(.L_x_1173) ;  /* 0x0000000000547947 */ /* 0x000fea0003800000 */
.L_x_1170:
[----:B------:R-:W0:Y:S01]  /*72c0*/  S2R R122, SR_TID.X ;  /* 0x00000000007a7919 */ /* 0x000e220000002100 */
[----:B------:R-:W-:Y:S01]  /*72d0*/  BAR.SYNC.DEFER_BLOCKING 0x0 ;  /* 0x0000000000007b1d */ /* 0x000fe20000010000 */
[----:B0-----:R-:W-:-:S13]  /*72e0*/  ISETP.NE.AND P2, PT, R122, RZ, PT ;  /* 0x000000ff7a00720c */ /* 0x001fda0003f45270 */
[----:B------:R-:W-:Y:S05]  /*72f0*/  @P2 BRA `(.L_x_1174) ;  /* 0x00000000003c2947 */ /* 0x000fea0003800000 */
[----:B------:R-:W-:Y:S02]  /*7300*/  MOV R165, UR14 ;  /* 0x0000000e00a57c02 */ /* 0x000fe40008000f00 */
[----:B------:R-:W-:Y:S02]  /*7310*/  MOV R122, UR8 ;  /* 0x00000008007a7c02 */ /* 0x000fe40008000f00 */
[----:B------:R-:W-:Y:S01]  /*7320*/  MOV R123, UR9 ;  /* 0x00000009007b7c02 */ /* 0x000fe20008000f00 */
[----:B------:R-:W-:Y:S06]  /*7330*/  MEMBAR.ALL.GPU ;  /* 0x0000000000007992 */ /* 0x000fec000000a000 */
[----:B------:R-:W-:-:S00]  /*7340*/  ERRBAR ;  /* 0x00000000000079ab */ /* 0x000fc00000000000 */
[----:B------:R-:W-:Y:S06]  /*7350*/  CGAERRBAR ;  /* 0x00000000000075ab */ /* 0x000fec0000000000 */
[----:B------:R0:W5:Y:S02]  /*7360*/  ATOM.E.ADD.STRONG.GPU PT, R165, desc[UR18][R122.64], R165 ;  /* 0x000000a57aa5798a */ /* 0x00016400081ee1d2 */
.L_x_1175:
        /* <DEDUP_REMOVED lines=8> */
.L_x_1174:
[----:B------:R-:W-:Y:S05]  /*73f0*/  WARPSYNC.ALL ;  /* 0x0000000000007948 */ /* 0x000fea0003800000 */
[----:B------:R-:W-:Y:S06]  /*7400*/  BAR.SYNC.DEFER_BLOCKING 0x0 ;  /* 0x0000000000007b1d */ /* 0x000fec0000010000 */
.L_x_1173:
[----:B------:R-:W0:Y:S01]  /*7410*/  S2R R122, SR_TID.X ;  /* 0x00000000007a7919 */ /* 0x000e220000002100 */
[----:B------:R-:W-:Y:S01]  /*7420*/  VOTEU.ALL UP0, P0 ;  /* 0x00000000003f7886 */ /* 0x000fe20000000000 */
[----:B------:R-:W1:Y:S01]  /*7430*/  S2UR UR21, SR_CgaCtaId ;  /* 0x00000000001579c3 */ /* 0x000e620000008800 */
[----:B------:R-:W-:Y:S01]  /*7440*/  SHF.L.U32 R58, R58, 0x10, RZ ;  /* 0x000000103a3a7819 */ /* 0x000fe200000006ff */
[----:B------:R-:W-:Y:S02]  /*7450*/  ULDC.64 UR26, c[0x0][0x210] ;  /* 0x00008400001a7ab9 */ /* 0x000fe40000000a00 */
[----:B------:R-:W-:Y:S02]  /*7460*/  @!UP0 ULDC UR4, c[0x0][0x10] ;  /* 0x0000040000048ab9 */ /* 0x000fe40000000800 */
[----:B------:R-:W-:-:S06]  /*7470*/  @!UP0 UIMAD UR4, UR4, UR5, UR15 ;  /* 0x00000005040482a4 */ /* 0x000fcc000f8e020f */
[----:B------:R-:W-:Y:S02]  /*7480*/  MOV R165, UR4 ;  /* 0x0000000400a57c02 */ /* 0x000fe40008000f00 */
[----:B0-----:R-:W-:Y:S02]  /*7490*/  LOP3.LUT R0, R122, 0x7ffffffc, RZ, 0xc0, !PT ;  /* 0x7ffffffc7a007812 */ /* 0x001fe400078ec0ff */
[----:B------:R-:W0:Y:S02]  /*74a0*/  @!P0 LDC.64 R122, c[0x0][0x260] ;  /* 0x00009800ff7a8b82 */ /* 0x000e240000000a00 */
[----:B------:R-:W-:Y:S02]  /*74b0*/  @!P0 LEA R165, R165, R0, 0x3 ;  /* 0x00000000a5a58211 */ /* 0x000fe400078e18ff */
[----:B------:R-:W2:Y:S02]  /*74c0*/  S2R R0, SR_TID.X ;  /* 0x0000000000007919 */ /* 0x000ea40000002100 */
[----:B--2---:R-:W-:-:S04]  /*74d0*/  LOP3.LUT R0, R0, 0x3, RZ, 0xc0, !PT ;  /* 0x0000000300007812 */ /* 0x004fc800078ec0ff */
[----:B------:R-:W-:-:S04]  /*74e0*/  @!P0 IADD3 R165, R0, R165, RZ ;  /* 0x000000a500a58210 */ /* 0x000fc80007ffe0ff */
[----:B------:R-:W-:-:S05]  /*74f0*/  @!P0 SHF.L.U32 R165, R165, 0x1, RZ ;  /* 0x00000001a5a58819 */ /* 0x000fca00000006ff */
[----:B0-----:R-:W-:-:S06]  /*7500*/  @!P0 IMAD.WIDE.U32 R122, R165, 0x4, R122 ;  /* 0x00000004a57a8825 */ /* 0x001fcc00078e007a */
[----:B------:R-:W2:Y:S01]  /*7510*/  @!P0 LDG.E.64 R122, desc[UR18][R122.64] ;  /* 0x000000127a7a8981 */ /* 0x000ea2000c1e1b00 */
[----:B------:R-:W-:Y:S01]  /*7520*/  HFMA2.MMA R165, -RZ, RZ, 0, 0 ;  /* 0x00000000ffa57435 */ /* 0x000fe200000001ff */
[----:B------:R-:W-:Y:S01]  /*7530*/  UMOV UR4, 0x400 ;  /* 0x0000040000047882 */ /* 0x000fe20000000000 */
[----:B------:R-:W-:Y:S01]  /*7540*/  FADD.FTZ R58, -R56, R58 ;  /* 0x0000003a383a7221 */ /* 0x000fe20000010100 */
[----:B------:R-:W0:Y:S01]  /*7550*/  S2R R0, SR_TID.X ;  /* 0x0000000000007919 */ /* 0x000e220000002100 */
[----:B------:R-:W-:Y:S01]  /*7560*/  UIADD3 UR4, UR4, 0x3480, URZ ;  /* 0x0000348004047890 */ /* 0x000fe2000fffe03f */
[----:B------:R-:W-:Y:S01]  /*7570*/  SHF.L.U32 R52, R52, 0x10, RZ ;  /* 0x0000001034347819 */ /* 0x000fe200000006ff */
[----:B------:R-:W-:Y:S01]  /*7580*/  FMUL.FTZ R58, R12, R58 ;  /* 0x0000003a0c3a7220 */ /* 0x000fe20000410000 */
[----:B------:R-:W-:Y:S01]  /*7590*/  SHF.L.U32 R54, R54, 0x10, RZ ;  /* 0x0000001036367819 */ /* 0x000fe200000006ff */
[----:B-1----:R-:W-:Y:S01]  /*75a0*/  ULEA UR4, UR21, UR4, 0x18 ;  /* 0x0000000415047291 */ /* 0x002fe2000f8ec03f */
[----:B------:R-:W-:Y:S01]  /*75b0*/  SHF.L.U32 R150, R150, 0x10, RZ ;  /* 0x0000001096967819 */ /* 0x000fe200000006ff */
[----:B------:R-:W-:Y:S01]  /*75c0*/  USHF.L.U32 UR21, UR11, 0x1, URZ ;  /* 0x000000010b157899 */ /* 0x000fe2000800063f */
[----:B------:R-:W-:-:S02]  /*75d0*/  SHF.L.U32 R151, R151, 0x10, RZ ;  /* 0x0000001097977819 */ /* 0x000fc400000006ff */
[----:B------:R-:W-:Y:S01]  /*75e0*/  SHF.L.U32 R153, R153, 0x10, RZ ;  /* 0x0000001099997819 */ /* 0x000fe200000006ff */
[----:B------:R-:W-:Y:S01]  /*75f0*/  ULOP3.LUT UR21, UR21, 0xe, URZ, 0xc0, !UPT ;  /* 0x0000000e15157892 */ /* 0x000fe2000f8ec03f */
[----:B------:R-:W-:Y:S02]  /*7600*/  SHF.L.U32 R59, R59, 0x10, RZ ;  /* 0x000000103b3b7819 */ /* 0x000fe400000006ff */
[----:B------:R-:W-:Y:S02]  /*7610*/  SHF.L.U32 R53, R53, 0x10, RZ ;  /* 0x0000001035357819 */ /* 0x000fe400000006ff */
[----:B------:R-:W-:Y:S01]  /*7620*/  SHF.L.U32 R155, R155, 0x10, RZ ;  /* 0x000000109b9b7819 */ /* 0x000fe200000006ff */
[----:B------:R-:W-:Y:S01]  /*7630*/  FADD.FTZ R59, -R56, R59 ;  /* 0x0000003b383b7221 */ /* 0x000fe20000010100 */
[----:B------:R-:W-:Y:S01]  /*7640*/  IADD3 R149, R149, -UR21, RZ ;  /* 0x8000001595957c10 */ /* 0x000fe2000fffe0ff */
[----:B------:R-:W-:Y:S01]  /*7650*/  ULOP3.LUT UR21, UR11, 0x7, URZ, 0xc0, !UPT ;  /* 0x000000070b157892 */ /* 0x000fe2000f8ec03f */
[----:B------:R-:W-:Y:S01]  /*7660*/  SHF.L.U32 R157, R157, 0x10, RZ ;  /* 0x000000109d9d7819 */ /* 0x000fe200000006ff */
[----:B------:R-:W-:Y:S01]  /*7670*/  FMUL.FTZ R59, R12, R59 ;  /* 0x0000003b0c3b7220 */ /* 0x000fe20000410000 */
[----:B------:R-:W-:Y:S01]  /*7680*/  SHF.L.U32 R156, R156, 0x10, RZ ;  /* 0x000000109c9c7819 */ /* 0x000fe200000006ff */
[----:B------:R-:W-:Y:S01]  /*7690*/  UIMAD UR21, UR21, 0x140, URZ ;  /* 0x00000140151578a4 */ /* 0x000fe2000f8e023f */
[----:B------:R-:W-:-:S02]  /*76a0*/  SHF.L.U32 R63, R63, 0x10, RZ ;  /* 0x000000103f3f7819 */ /* 0x000fc400000006ff */
[----:B------:R-:W-:Y:S02]  /*76b0*/  SHF.L.U32 R60, R60, 0x10, RZ ;  /* 0x000000103c3c7819 */ /* 0x000fe400000006ff */
[----:B------:R-:W-:Y:S02]  /*76c0*/  SHF.L.U32 R154, R154, 0x10, RZ ;  /* 0x000000109a9a7819 */ /* 0x000fe400000006ff */
[----:B------:R-:W-:Y:S01]  /*76d0*/  SHF.L.U32 R66, R66, 0x10, RZ ;  /* 0x0000001042427819 */ /* 0x000fe200000006ff */
[----:B------:R-:W-:Y:S01]  /*76e0*/  FADD.FTZ R60, -R56, R60 ;  /* 0x0000003c383c7221 */ /* 0x000fe20000010100 */
[----:B0-----:R-:W-:Y:S02]  /*76f0*/  SHF.L.U32 R0, R0, 0x1, RZ ;  /* 0x0000000100007819 */ /* 0x001fe400000006ff */
[----:B------:R-:W-:Y:S01]  /*7700*/  SHF.L.U32 R24, R24, 0x10, RZ ;  /* 0x0000001018187819 */ /* 0x000fe200000006ff */
[----:B------:R-:W-:Y:S01]  /*7710*/  FMUL.FTZ R60, R12, R60 ;  /* 0x0000003c0c3c7220 */ /* 0x000fe20000410000 */
[----:B------:R-:W-:-:S02]  /*7720*/  SHF.L.U32 R25, R25, 0x10, RZ ;  /* 0x0000001019197819 */ /* 0x000fc400000006ff */
[----:B------:R-:W-:Y:S01]  /*7730*/  SHF.L.U32 R64, R64, 0x10, RZ ;  /* 0x0000001040407819 */ /* 0x000fe200000006ff */
[----:B------:R-:W-:Y:S01]  /*7740*/  FADD.FTZ R24, -R56, R24 ;  /* 0x0000001838187221 */ /* 0x000fe20000010100 */
[----:B------:R-:W-:Y:S02]  /*7750*/  SHF.L.U32 R67, R67, 0x10, RZ ;  /* 0x0000001043437819 */ /* 0x000fe400000006ff */
[----:B------:R-:W-:Y:S01]  /*7760*/  SHF.L.U32 R27, R27, 0x10, RZ ;  /* 0x000000101b1b7819 */ /* 0x000fe200000006ff */
[----:B------:R-:W-:Y:S01]  /*7770*/  FMUL.FTZ R24, R12, R24 ;  /* 0x000000180c187220 */ /* 0x000fe20000410000 */
[----:B------:R-:W-:Y:S01]  /*7780*/  FADD.FTZ R64, -R56, R64 ;  /* 0x0000004038407221 */ /* 0x000fe20000010100 */
[----:B------:R-:W-:Y:S02]  /*7790*/  SHF.L.U32 R26, R26, 0x10, RZ ;  /* 0x000000101a1a7819 */ /* 0x000fe400000006ff */
[----:B------:R-:W-:Y:S01]  /*77a0*/  FADD.FTZ R27, -R56, R27 ;  /* 0x0000001b381b7221 */ /* 0x000fe20000010100 */
[----:B------:R-:W-:Y:S01]  /*77b0*/  FMUL.FTZ R64, R12, R64 ;  /* 0x000000400c407220 */ /* 0x000fe20000410000 */
[----:B------:R-:W-:-:S02]  /*77c0*/  SHF.L.U32 R72, R72, 0x10, RZ ;  /* 0x0000001048487819 */ /* 0x000fc400000006ff */
[----:B------:R-:W-:Y:S01]  /*77d0*/  FMUL.FTZ R27, R12, R27 ;  /* 0x0000001b0c1b7220 */ /* 0x000fe20000410000 */
[----:B------:R-:W-:Y:S02]  /*77e0*/  SHF.L.U32 R28, R28, 0x10, RZ ;  /* 0x000000101c1c7819 */ /* 0x000fe400000006ff */
[----:B------:R-:W-:Y:S02]  /*77f0*/  SHF.L.U32 R29, R29, 0x10, RZ ;  /* 0x000000101d1d7819 */ /* 0x000fe400000006ff */
[----:B------:R-:W-:Y:S01]  /*7800*/  SHF.L.U32 R73, R73, 0x10, RZ ;  /* 0x0000001049497819 */ /* 0x000fe200000006ff */
[----:B------:R-:W-:Y:S01]  /*7810*/  FADD.FTZ R28, -R56, R28 ;  /* 0x0000001c381c7221 */ /* 0x000fe20000010100 */
[----:B------:R-:W-:Y:S02]  /*7820*/  SHF.L.U32 R68, R68, 0x10, RZ ;  /* 0x0000001044447819 */ /* 0x000fe400000006ff */
[----:B------:R-:W-:Y:S01]  /*7830*/  SHF.L.U32 R30, R30, 0x10, RZ ;  /* 0x000000101e1e7819 */ /* 0x000fe200000006ff */
[----:B------:R-:W-:Y:S01]  /*7840*/  FMUL.FTZ R28, R12, R28 ;  /* 0x0000001c0c1c7220 */ /* 0x000fe20000410000 */
[----:B------:R-:W-:Y:S01]  /*7850*/  SHF.L.U32 R31, R31, 0x10, RZ ;  /* 0x000000101f1f7819 */ /* 0x000fe200000006ff */
[----:B------:R-:W-:Y:S01]  /*7860*/  FADD.FTZ R68, -R56, R68 ;  /* 0x0000004438447221 */ /* 0x000fe20000010100 */
[----:B------:R-:W-:-:S02]  /*7870*/  SHF.L.U32 R69, R69, 0x10, RZ ;  /* 0x0000001045457819 */ /* 0x000fc400000006ff */
[----:B------:R-:W-:Y:S01]  /*7880*/  SHF.L.U32 R74, R74, 0x10, RZ ;  /* 0x000000104a4a7819 */ /* 0x000fe200000006ff */
[----:B------:R-:W-:Y:S01]  /*7890*/  FMUL.FTZ R68, R12, R68 ;  /* 0x000000440c447220 */ /* 0x000fe20000410000 */
[C---:B------:R-:W-:Y:S01]  /*78a0*/  FADD.FTZ R31, -R56.reuse, R31 ;  /* 0x0000001f381f7221 */ /* 0x040fe20000010100 */
[----:B------:R-:W-:Y:S01]  /*78b0*/  FADD.FTZ R69, -R56, R69 ;  /* 0x0000004538457221 */ /* 0x000fe20000010100 */
[----:B------:R-:W-:Y:S02]  /*78c0*/  SHF.L.U32 R33, R33, 0x10, RZ ;  /* 0x0000001021217819 */ /* 0x000fe400000006ff */
[----:B------:R-:W-:Y:S01]  /*78d0*/  SHF.L.U32 R75, R75, 0x10, RZ ;  /* 0x000000104b4b7819 */ /* 0x000fe200000006ff */
[----:B------:R-:W-:Y:S01]  /*78e0*/  FMUL.FTZ R69, R12, R69 ;  /* 0x000000450c457220 */ /* 0x000fe20000410000 */
[----:B------:R-:W-:Y:S02]  /*78f0*/  SHF.L.U32 R35, R35, 0x10, RZ ;  /* 0x0000001023237819 */ /* 0x000fe400000006ff */
[----:B------:R-:W-:-:S02]  /*7900*/  SHF.L.U32 R34, R34, 0x10, RZ ;  /* 0x0000001022227819 */ /* 0x000fc400000006ff */
[----:B------:R-:W-:Y:S01]  /*7910*/  SHF.L.U32 R80, R80, 0x10, RZ ;  /* 0x0000001050507819 */ /* 0x000fe200000006ff */
[----:B------:R-:W-:Y:S01]  /*7920*/  FADD.FTZ R35, -R56, R35 ;  /* 0x0000002338237221 */ /* 0x000fe20000010100 */
[----:B------:R-:W-:Y:S02]  /*7930*/  SHF.L.U32 R37, R37, 0x10, RZ ;  /* 0x0000001025257819 */ /* 0x000fe400000006ff */
[----:B------:R-:W-:Y:S01]  /*7940*/  SHF.L.U32 R81, R81, 0x10, RZ ;  /* 0x0000001051517819 */ /* 0x000fe200000006ff */
[----:B------:R-:W-:Y:S01]  /*7950*/  FMUL.FTZ R35, R12, R35 ;  /* 0x000000230c237220 */ /* 0x000fe20000410000 */
[----:B------:R-:W-:Y:S02]  /*7960*/  SHF.L.U32 R39, R39, 0x10, RZ ;  /* 0x0000001027277819 */ /* 0x000fe400000006ff */
[----:B------:R-:W-:Y:S02]  /*7970*/  SHF.L.U32 R38, R38, 0x10, RZ ;  /* 0x0000001026267819 */ /* 0x000fe400000006ff */
[----:B------:R-:W-:Y:S01]  /*7980*/  SHF.L.U32 R82, R82, 0x10, RZ ;  /* 0x0000001052527819 */ /* 0x000fe200000006ff */
[----:B------:R-:W-:Y:S01]  /*7990*/  FADD.FTZ R39, -R56, R39 ;  /* 0x0000002738277221 */ /* 0x000fe20000010100 */
[----:B------:R-:W-:-:S02]  /*79a0*/  SHF.L.U32 R41, R41, 0x10, RZ ;  /* 0x0000001029297819 */ /* 0x000fc400000006ff */
[----:B------:R-:W-:Y:S01]  /*79b0*/  SHF.L.U32 R83, R83, 0x10, RZ ;  /* 0x0000001053537819 */ /* 0x000fe200000006ff */
        /* <DEDUP_REMOVED lines=16> */
[----:B------:R-:W-:Y:S01]  /*7ac0*/  SHF.L.U32 R91, R91, 0x10, RZ ;  /* 0x000000105b5b7819 */ /* 0x000fe200000006ff */
[----:B------:R-:W-:Y:S01]  /*7ad0*/  FMUL.FTZ R126, R12, R126 ;  /* 0x0000007e0c7e7220 */ /* 0x000fe20000410000 */
[----:B------:R-:W-:Y:S01]  /*7ae0*/  SHF.L.U32 R129, R129, 0x10, RZ ;  /* 0x0000001081817819 */ /* 0x000fe200000006ff */
        /* <DEDUP_REMOVED lines=10> */
[----:B------:R-:W-:Y:S01]  /*7b90*/  @!P1 FMUL.FTZ R122, R122, 2.4414062863797880709e-05 ;  /* 0x37cccccd7a7a9820 */ /* 0x000fe20000410000 */
[----:B0-----:R-:W-:Y:S01]  /*7ba0*/  FADD.FTZ R123, R165, R123 ;  /* 0x0000007ba57b7221 */ /* 0x001fe20000010000 */
[----:B------:R-:W-:-:S03]  /*7bb0*/  @!P1 LOP3.LUT R165, R0, 0xfffffff8, RZ, 0xc0, !PT ;  /* 0xfffffff800a59812 */ /* 0x000fc600078ec0ff */
[----:B------:R-:W-:-:S05]  /*7bc0*/  @!P1 FMUL.FTZ R123, R123, 2.4414062863797880709e-05 ;  /* 0x37cccccd7b7b9820 */ /* 0x000fca0000410000 */
[----:B------:R0:W-:Y:S02]  /*7bd0*/  @!P1 STS.64 [R165+UR4], R122 ;  /* 0x0000007aa5009988 */ /* 0x0001e40008000a04 */
[----:B0-----:R-:W-:-:S04]  /*7be0*/  FFMA.FTZ R123, R58, R52, R54 ;  /* 0x000000343a7b7223 */ /* 0x001fc80000010036 */
[----:B------:R-:W-:-:S06]  /*7bf0*/  FMUL.FTZ R122, R123, -1.4426950216293334961 ;  /* 0xbfb8aa3b7b7a7820 */ /* 0x000fcc0000410000 */
[----:B------:R-:W0:Y:S02]  /*7c00*/  MUFU.EX2 R122, R122 ;  /* 0x0000007a007a7308 */ /* 0x000e240000000800 */
[----:B0-----:R-:W-:-:S06]  /*7c10*/  FADD.FTZ R122, R122, 1 ;  /* 0x3f8000007a7a7421 */ /* 0x001fcc0000010000 */
[----:B------:R-:W0:Y:S02]  /*7c20*/  MUFU.RCP R122, R122 ;  /* 0x0000007a007a7308 */ /* 0x000e240000001000 */
[----:B0-----:R-:W-:-:S04]  /*7c30*/  FADD.FTZ R165, -R122, 1 ;  /* 0x3f8000007aa57421 */ /* 0x001fc80000010100 */
[----:B------:R-:W-:Y:S01]  /*7c40*/  FFMA.FTZ R165, R123, R165, 1 ;  /* 0x3f8000007ba57423 */ /* 0x000fe200000100a5 */
[----:B------:R-:W-:Y:S02]  /*7c50*/  SHF.L.U32 R123, R152, 0x10, RZ ;  /* 0x00000010987b7819 */ /* 0x000fe400000006ff */
[----:B------:R-:W-:Y:S01]  /*7c60*/  SHF.L.U32 R152, R62, 0x10, RZ ;  /* 0x000000103e987819 */ /* 0x000fe200000006ff */
[----:B------:R-:W-:Y:S02]  /*7c70*/  FMUL.FTZ R122, R122, R165 ;  /* 0x000000a57a7a7220 */ /* 0x000fe40000410000 */
[----:B------:R-:W-:Y:S02]  /*7c80*/  FADD.FTZ R123, -R56, R123 ;  /* 0x0000007b387b7221 */ /* 0x000fe40000010100 */
[----:B------:R-:W-:Y:S02]  /*7c90*/  FMUL.FTZ R152, R152, R122 ;  /* 0x0000007a98987220 */ /* 0x000fe40000410000 */
        /* <DEDUP_REMOVED lines=8> */
[----:B------:R-:W-:Y:S01]  /*7d20*/  LEA R122, R149, UR4, 0x3 ;  /* 0x00000004957a7c11 */ /* 0x000fe2000f8e18ff */
[----:B------:R-:W-:Y:S02]  /*7d30*/  USHF.L.U32 UR4, UR23, 0x6, URZ ;  /* 0x0000000617047899 */ /* 0x000fe4000800063f */
[----:B------:R-:W-:Y:S01]  /*7d40*/  FMUL.FTZ R165, R123, R165 ;  /* 0x000000a57ba57220 */ /* 0x000fe20000410000 */
[----:B------:R-:W-:Y:S03]  /*7d50*/  BAR.SYNC.DEFER_BLOCKING 0x0 ;  /* 0x0000000000007b1d */ /* 0x000fe60000010000 */
[----:B------:R-:W-:-:S03]  /*7d60*/  FMUL.FTZ R149, R153, R165 ;  /* 0x000000a599957220 */ /* 0x000fc60000410000 */
[----:B------:R-:W0:Y:S01]  /*7d70*/  S2R R165, SR_TID.X ;  /* 0x0000000000a57919 */ /* 0x000e220000002100 */
[----:B------:R-:W1:Y:S02]  /*7d80*/  LDS.64 R122, [R122] ;  /* 0x000000007a7a7984 */ /* 0x000e640000000a00 */
[----:B-1----:R-:W-:-:S04]  /*7d90*/  FFMA.FTZ R152, R52, R152, -R122 ;  /* 0x0000009834987223 */ /* 0x002fc8000001087a */
[----:B------:R-:W-:Y:S01]  /*7da0*/  FFMA.FTZ R152, R58, -R123, R152 ;  /* 0x8000007b3a987223 */ /* 0x000fe20000010098 */
[----:B------:R-:W-:Y:S01]  /*7db0*/  SHF.L.U32 R58, R55, 0x10, RZ ;  /* 0x00000010373a7819 */ /* 0x000fe200000006ff */
[----:B------:R-:W-:Y:S02]  /*7dc0*/  FFMA.FTZ R55, R150, R149, -R122 ;  /* 0x0000009596377223 */ /* 0x000fe4000001087a */
[----:B------:R-:W-:Y:S02]  /*7dd0*/  FMUL.FTZ R152, R12, R152 ;  /* 0x000000980c987220 */ /* 0x000fe40000410000 */
[----:B------:R-:W-:Y:S01]  /*7de0*/  FFMA.FTZ R55, -R123, R62, R55 ;  /* 0x0000003e7b377223 */ /* 0x000fe20000010137 */
[----:B------:R-:W-:-:S03]  /*7df0*/  FFMA.FTZ R62, R59, R53, R58 ;  /* 0x000000353b3e7223 */ /* 0x000fc6000001003a */
[----:B------:R-:W-:Y:S01]  /*7e00*/  FMUL.FTZ R55, R12, R55 ;  /* 0x000000370c377220 */ /* 0x000fe20000410000 */
[----:B------:R-:W-:-:S04]  /*7e10*/  FMUL.FTZ R149, R62, -1.4426950216293334961 ;  /* 0xbfb8aa3b3e957820 */ /* 0x000fc80000410000 */
[----:B------:R-:W-:Y:S02]  /*7e20*/  F2FP.BF16.F32.PACK_AB R55, R55, R152 ;  /* 0x000000983737723e */ /* 0x000fe400000010ff */
[----:B------:R-:W1:Y:S02]  /*7e30*/  MUFU.EX2 R149, R149 ;  /* 0x0000009500957308 */ /* 0x000e640000000800 */
[----:B-1----:R-:W-:-:S06]  /*7e40*/  FADD.FTZ R149, R149, 1 ;  /* 0x3f80000095957421 */ /* 0x002fcc0000010000 */
[----:B------:R-:W1:Y:S02]  /*7e50*/  MUFU.RCP R149, R149 ;  /* 0x0000009500957308 */ /* 0x000e640000001000 */
[----:B-1----:R-:W-:-:S04]  /*7e60*/  FADD.FTZ R152, -R149, 1 ;  /* 0x3f80000095987421 */ /* 0x002fc80000010100 */
[----:B------:R-:W-:Y:S01]  /*7e70*/  FFMA.FTZ R152, R62, R152, 1 ;  /* 0x3f8000003e987423 */ /* 0x000fe20000010098 */
[----:B------:R-:W-:Y:S01]  /*7e80*/  FADD.FTZ R62, -R56, R155 ;  /* 0x0000009b383e7221 */ /* 0x000fe20000010100 */
[----:B------:R-:W-:Y:S02]  /*7e90*/  SHF.L.U32 R155, R23, 0x10, RZ ;  /* 0x00000010179b7819 */ /* 0x000fe400000006ff */
[----:B------:R-:W-:Y:S01]  /*7ea0*/  FMUL.FTZ R153, R149, R152 ;  /* 0x0000009895997220 */ /* 0x000fe20000410000 */
[----:B------:R-:W-:Y:S02]  /*7eb0*/  FMUL.FTZ R62, R12, R62 ;  /* 0x0000003e0c3e7220 */ /* 0x000fe40000410000 */
[----:B------:R-:W-:Y:S01]  /*7ec0*/  FADD.FTZ R155, -R56, R155 ;  /* 0x0000009b389b7221 */ /* 0x000fe20000010100 */
[----:B------:R-:W-:Y:S01]  /*7ed0*/  FMUL.FTZ R63, R63, R153 ;  /* 0x000000993f3f7220 */ /* 0x000fe20000410000 */
[----:B------:R-:W-:-:S04]  /*7ee0*/  FFMA.FTZ R152, R62, R157, R156 ;  /* 0x0000009d3e987223 */ /* 0x000fc8000001009c */
[----:B------:R-:W-:-:S06]  /*7ef0*/  FMUL.FTZ R149, R152, -1.4426950216293334961 ;  /* 0xbfb8aa3b98957820 */ /* 0x000fcc0000410000 */
[----:B------:R-:W1:Y:S02]  /*7f00*/  MUFU.EX2 R149, R149 ;  /* 0x0000009500957308 */ /* 0x000e640000000800 */
[----:B-1----:R-:W-:-:S06]  /*7f10*/  FADD.FTZ R149, R149, 1 ;  /* 0x3f80000095957421 */ /* 0x002fcc0000010000 */
[----:B------:R-:W1:Y:S02]  /*7f20*/  MUFU.RCP R149, R149 ;  /* 0x0000009500957308 */ /* 0x000e640000001000 */
[----:B-1----:R-:W-:-:S04]  /*7f30*/  FADD.FTZ R153, -R149, 1 ;  /* 0x3f80000095997421 */ /* 0x002fc80000010100 */
[----:B------:R-:W-:-:S04]  /*7f40*/  FFMA.FTZ R153, R152, R153, 1 ;  /* 0x3f80000098997423 */ /* 0x000fc80000010099 */
[----:B------:R-:W-:Y:S01]  /*7f50*/  FMUL.FTZ R153, R149, R153 ;  /* 0x0000009995997220 */ /* 0x000fe20000410000 */
[----:B------:R-:W-:-:S03]  /*7f60*/  FFMA.FTZ R149, R52, R60, R54 ;  /* 0x0000003c34957223 */ /* 0x000fc60000010036 */
[----:B------:R-:W-:Y:S01]  /*7f70*/  FMUL.FTZ R23, R154, R153 ;  /* 0x000000999a177220 */ /* 0x000fe20000410000 */
[----:B------:R-:W-:Y:S01]  /*7f80*/  FMUL.FTZ R152, R149, -1.4426950216293334961 ;  /* 0xbfb8aa3b95987820 */ /* 0x000fe20000410000 */
[----:B------:R-:W-:Y:S02]  /*7f90*/  ULOP3.LUT UR4, UR4, 0xc0, URZ, 0xc0, !UPT ;  /* 0x000000c004047892 */ /* 0x000fe4000f8ec03f */
[----:B------:R-:W-:Y:S01]  /*7fa0*/  USHF.R.U64 UR11, UR11, 0x3, UR16 ;  /* 0x000000030b0b7899 */ /* 0x000fe20008001210 */
[----:B------:R-:W-:Y:S02]  /*7fb0*/  FFMA.FTZ R23, R157, R23, -R122 ;  /* 0x000000179d177223 */ /* 0x000fe4000001087a */
[----:B------:R-:W1:Y:S02]  /*7fc0*/  MUFU.EX2 R152, R152 ;  /* 0x0000009800987308 */ /* 0x000e640000000800 */
[----:B------:R-:W-:Y:S01]  /*7fd0*/  FFMA.FTZ R62, -R123, R62, R23 ;  /* 0x0000003e7b3e7223 */ /* 0x000fe20000010117 */
[----:B-1----:R-:W-:-:S06]  /*7fe0*/  FADD.FTZ R152, R152, 1 ;  /* 0x3f80000098987421 */ /* 0x002fcc0000010000 */
[----:B------:R-:W1:Y:S02]  /*7ff0*/  MUFU.RCP R152, R152 ;  /* 0x0000009800987308 */ /* 0x000e640000001000 */
[----:B-1----:R-:W-:-:S04]  /*8000*/  FADD.FTZ R153, -R152, 1 ;  /* 0x3f80000098997421 */ /* 0x002fc80000010100 */
[----:B------:R-:W-:Y:S01]  /*8010*/  FFMA.FTZ R153, R149, R153, 1 ;  /* 0x3f80000095997423 */ /* 0x000fe20000010099 */
[----:B------:R-:W-:Y:S01]  /*8020*/  FMUL.FTZ R149, R12, R155 ;  /* 0x0000009b0c957220 */ /* 0x000fe20000410000 */
[----:B------:R-:W-:Y:S02]  /*8030*/  SHF.L.U32 R155, R61, 0x10, RZ ;  /* 0x000000103d9b7819 */ /* 0x000fe400000006ff */
[----:B------:R-:W-:Y:S01]  /*8040*/  FMUL.FTZ R154, R152, R153 ;  /* 0x00000099989a7220 */ /* 0x000fe20000410000 */
[----:B------:R-:W-:-:S03]  /*8050*/  FFMA.FTZ R153, R150, R149, R151 ;  /* 0x0000009596997223 */ /* 0x000fc60000010097 */
[----:B------:R-:W-:Y:S01]  /*8060*/  FMUL.FTZ R61, R66, R154 ;  /* 0x0000009a423d7220 */ /* 0x000fe20000410000 */
[----:B------:R-:W-:Y:S01]  /*8070*/  FMUL.FTZ R152, R153, -1.4426950216293334961 ;  /* 0xbfb8aa3b99987820 */ /* 0x000fe20000410000 */
[----:B------:R-:W-:Y:S01]  /*8080*/  FADD.FTZ R66, -R56, R155 ;  /* 0x0000009b38427221 */ /* 0x000fe20000010100 */
[----:B------:R-:W-:Y:S01]  /*8090*/  SHF.L.U32 R155, R65, 0x10, RZ ;  /* 0x00000010419b7819 */ /* 0x000fe200000006ff */
[----:B------:R-:W-:Y:S02]  /*80a0*/  FFMA.FTZ R61, R52, R61, -R122 ;  /* 0x0000003d343d7223 */ /* 0x000fe4000001087a */
[----:B------:R-:W-:Y:S01]  /*80b0*/  FMUL.FTZ R66, R12, R66 ;  /* 0x000000420c427220 */ /* 0x000fe20000410000 */
[----:B------:R-:W1:Y:S01]  /*80c0*/  MUFU.EX2 R152, R152 ;  /* 0x0000009800987308 */ /* 0x000e620000000800 */
[----:B------:R-:W-:Y:S01]  /*80d0*/  MOV R23, UR11 ;  /* 0x0000000b00177c02 */ /* 0x000fe20008000f00 */
[----:B------:R-:W-:Y:S01]  /*80e0*/  FFMA.FTZ R60, R60, -R123, R61 ;  /* 0x8000007b3c3c7223 */ /* 0x000fe2000001003d */
[----:B-1----:R-:W-:-:S06]  /*80f0*/  FADD.FTZ R152, R152, 1 ;  /* 0x3f80000098987421 */ /* 0x002fcc0000010000 */
[----:B------:R-:W1:Y:S02]  /*8100*/  MUFU.RCP R152, R152 ;  /* 0x0000009800987308 */ /* 0x000e640000001000 */
[----:B-1----:R-:W-:-:S04]  /*8110*/  FADD.FTZ R154, -R152, 1 ;  /* 0x3f800000989a7421 */ /* 0x002fc80000010100 */
[----:B------:R-:W-:Y:S01]  /*8120*/  FFMA.FTZ R154, R153, R154, 1 ;  /* 0x3f800000999a7423 */ /* 0x000fe2000001009a */
[----:B------:R-:W-:-:S03]  /*8130*/  FFMA.FTZ R153, R53, R66, R58 ;  /* 0x0000004235997223 */ /* 0x000fc6000001003a */
[----:B------:R-:W-:Y:S01]  /*8140*/  FMUL.FTZ R154, R152, R154 ;  /* 0x0000009a989a7220 */ /* 0x000fe20000410000 */
[----:B------:R-:W-:-:S03]  /*8150*/  FMUL.FTZ R152, R153, -1.4426950216293334961 ;  /* 0xbfb8aa3b99987820 */ /* 0x000fc60000410000 */
[----:B------:R-:W-:-:S03]  /*8160*/  FMUL.FTZ R25, R25, R154 ;  /* 0x0000009a19197220 */ /* 0x000fc60000410000 */
[----:B------:R-:W1:Y:S01]  /*8170*/  MUFU.EX2 R152, R152 ;  /* 0x0000009800987308 */ /* 0x000e620000000800 */
[----:B------:R-:W-:-:S04]  /*8180*/  FFMA.FTZ R25, R150, R25, -R122 ;  /* 0x0000001996197223 */ /* 0x000fc8000001087a */
[----:B------:R-:W-:Y:S01]  /*8190*/  FFMA.FTZ R149, -R123, R149, R25 ;  /* 0x000000957b957223 */ /* 0x000fe20000010119 */
        /* <DEDUP_REMOVED lines=19> */
[----:B------:R-:W1:Y:S02]  /*82d0*/  MUFU.EX2 R152, R152 ;  /* 0x0000009800987308 */ /* 0x000e640000000800 */
[----:B-1----:R-:W-:-:S06]  /*82e0*/  FADD.FTZ R152, R152, 1 ;  /* 0x3f80000098987421 */ /* 0x002fcc0000010000 */
[----:B------:R-:W1:Y:S02]  /*82f0*/  MUFU.RCP R152, R152 ;  /* 0x0000009800987308 */ /* 0x000e640000001000 */
[----:B-1----:R-:W-:-:S04]  /*8300*/  FADD.FTZ R154, -R152, 1 ;  /* 0x3f800000989a7421 */ /* 0x002fc80000010100 */
[----:B------:R-:W-:Y:S01]  /*8310*/  FFMA.FTZ R154, R153, R154, 1 ;  /* 0x3f800000999a7423 */ /* 0x000fe2000001009a */
[----:B------:R-:W-:-:S03]  /*8320*/  FFMA.FTZ R153, R150, R27, R151 ;  /* 0x0000001b96997223 */ /* 0x000fc60000010097 */
[----:B------:R-:W-:Y:S01]  /*8330*/  FMUL.FTZ R154, R152, R154 ;  /* 0x0000009a989a7220 */ /* 0x000fe20000410000 */
[----:B------:R-:W-:-:S03]  /*8340*/  FMUL.FTZ R152, R153, -1.4426950216293334961 ;  /* 0xbfb8aa3b99987820 */ /* 0x000fc60000410000 */
[----:B------:R-:W-:Y:S01]  /*8350*/  FMUL.FTZ R65, R72, R154 ;  /* 0x0000009a48417220 */ /* 0x000fe20000410000 */
[----:B------:R-:W-:Y:S02]  /*8360*/  FADD.FTZ R72, -R56, R155 ;  /* 0x0000009b38487221 */ /* 0x000fe40000010100 */
[----:B------:R-:W1:Y:S02]  /*8370*/  MUFU.EX2 R152, R152 ;  /* 0x0000009800987308 */ /* 0x000e640000000800 */
[----:B------:R-:W-:Y:S01]  /*8380*/  FMUL.FTZ R72, R12, R72 ;  /* 0x000000480c487220 */ /* 0x000fe20000410000 */
        /* <DEDUP_REMOVED lines=8> */
[----:B------:R-:W-:Y:S02]  /*8410*/  SHF.L.U32 R154, R32, 0x10, RZ ;  /* 0x00000010209a7819 */ /* 0x000fe400000006ff */
        /* <DEDUP_REMOVED lines=17> */
[----:B------:R-:W-:-:S06]  /*8530*/  FMUL.FTZ R153, R152, -1.4426950216293334961 ;  /* 0xbfb8aa3b98997820 */ /* 0x000fcc0000410000 */
[----:B------:R-:W1:Y:S02]  /*8540*/  MUFU.EX2 R153, R153 ;  /* 0x0000009900997308 */ /* 0x000e640000000800 */
[----:B-1----:R-:W-:-:S06]  /*8550*/  FADD.FTZ R153, R153, 1 ;  /* 0x3f80000099997421 */ /* 0x002fcc0000010000 */
[----:B------:R-:W1:Y:S02]  /*8560*/  MUFU.RCP R153, R153 ;  /* 0x0000009900997308 */ /* 0x000e640000001000 */
[----:B-1----:R-:W-:-:S04]  /*8570*/  FADD.FTZ R30, -R153, 1 ;  /* 0x3f800000991e7421 */ /* 0x002fc80000010100 */
[----:B------:R-:W-:Y:S01]  /*8580*/  FFMA.FTZ R30, R152, R30, 1 ;  /* 0x3f800000981e7423 */ /* 0x000fe2000001001e */
[----:B------:R-:W-:-:S03]  /*8590*/  FMUL.FTZ R152, R12, R31 ;  /* 0x0000001f0c987220 */ /* 0x000fc60000410000 */
        /* <DEDUP_REMOVED lines=13> */
[----:B------:R-:W-:Y:S01]  /*8670*/  FADD.FTZ R33, -R56, R154 ;  /* 0x0000009a38217221 */ /* 0x000fe20000010100 */
[----:B------:R-:W-:Y:S01]  /*8680*/  SHF.L.U32 R154, R70, 0x10, RZ ;  /* 0x00000010469a7819 */ /* 0x000fe200000006ff */
        /* <DEDUP_REMOVED lines=191> */
[----:B------:R-:W-:-:S03]  /*9280*/  FFMA.FTZ R30, R53, R63, -R122 ;  /* 0x0000003f351e7223 */ /* 0x000fc6000001087a */
[----:B------:R-:W-:Y:S01]  /*9290*/  FMUL.FTZ R153, R31, R153 ;  /* 0x000000991f997220 */ /* 0x000fe20000410000 */
[----:B------:R-:W-:Y:S01]  /*92a0*/  FFMA.FTZ R59, R59, -R123, R30 ;  /* 0x8000007b3b3b7223 */ /* 0x000fe2000001001e */
[----:B0-----:R-:W-:-:S04]  /*92b0*/  IMAD.WIDE.U32 R30, R165, -0x33333333, RZ ;  /* 0xcccccccda51e7825 */ /* 0x001fc800078e00ff */
[----:B------:R-:W-:Y:S01]  /*92c0*/  FMUL.FTZ R63, R129, R153 ;  /* 0x00000099813f7220 */ /* 0x000fe20000410000 */
[----:B------:R-:W-:-:S05]  /*92d0*/  SHF.R.U32.HI R153, RZ, 0x6, R31 ;  /* 0x00000006ff997819 */ /* 0x000fca000001161f */
[C---:B------:R-:W-:Y:S01]  /*92e0*/  IMAD R30, R153.reuse, -0x50, R165 ;  /* 0xffffffb0991e7824 */ /* 0x040fe200078e02a5 */
[----:B------:R-:W-:Y:S01]  /*92f0*/  IADD3 R153, R153, UR4, RZ ;  /* 0x0000000499997c10 */ /* 0x000fe2000fffe0ff */
[----:B------:R-:W-:Y:S01]  /*9300*/  FFMA.FTZ R65, R52, R65, -R122 ;  /* 0x0000004134417223 */ /* 0x000fe2000001087a */
[----:B------:R-:W-:Y:S01]  /*9310*/  SHF.L.U32 R129, R88, 0x10, RZ ;  /* 0x0000001058817819 */ /* 0x000fe200000006ff */
[----:B------:R-:W2:Y:S01]  /*9320*/  LDL.LU R165, [R1] ;  /* 0x0000000001a57983 */ /* 0x000ea20000300800 */
[----:B------:R-:W-:Y:S01]  /*9330*/  LEA R30, R30, UR21, 0x2 ;  /* 0x000000151e1e7c11 */ /* 0x000fe2000f8e10ff */
[----:B------:R-:W-:Y:S01]  /*9340*/  IMAD R153, R153, 0xa00, RZ ;  /* 0x00000a0099997824 */ /* 0x000fe200078e02ff */
[----:B------:R-:W-:Y:S01]  /*9350*/  SHF.L.U32 R130, R130, 0x10, RZ ;  /* 0x0000001082827819 */ /* 0x000fe200000006ff */
[----:B------:R-:W-:Y:S01]  /*9360*/  FADD.FTZ R129, -R56, R129 ;  /* 0x0000008138817221 */ /* 0x000fe20000010100 */
[----:B------:R-:W-:Y:S01]  /*9370*/  SHF.R.S32.HI R31, RZ, 0x1f, R30 ;  /* 0x0000001fff1f7819 */ /* 0x000fe2000001141e */
[----:B------:R-:W-:Y:S01]  /*9380*/  FFMA.FTZ R64, R64, -R123, R65 ;  /* 0x8000007b40407223 */ /* 0x000fe20000010041 */
[C---:B------:R-:W-:Y:S01]  /*9390*/  IADD3 R25, R153.reuse, 0x19000, RZ ;  /* 0x0001900099197810 */ /* 0x040fe20007ffe0ff */
[----:B------:R-:W-:Y:S01]  /*93a0*/  FADD.FTZ R65, -R56, R130 ;  /* 0x0000008238417221 */ /* 0x000fe20000010100 */
[----:B------:R-:W-:Y:S01]  /*93b0*/  IADD3 R61, R153, 0x14000, RZ ;  /* 0x00014000993d7810 */ /* 0x000fe20007ffe0ff */
[----:B------:R-:W-:Y:S01]  /*93c0*/  IMAD.WIDE.U32 R30, R23, 0xa0000, R30 ;  /* 0x000a0000171e7825 */ /* 0x000fe200078e001e */
[----:B------:R-:W-:-:S03]  /*93d0*/  IADD3 R23, R153, 0x16800, RZ ;  /* 0x0001680099177810 */ /* 0x000fc60007ffe0ff */
[----:B------:R-:W-:Y:S01]  /*93e0*/  FMUL.FTZ R65, R12, R65 ;  /* 0x000000410c417220 */ /* 0x000fe20000410000 */
[C---:B------:R-:W-:Y:S01]  /*93f0*/  IADD3 R67, R153.reuse, 0x11800, RZ ;  /* 0x0001180099437810 */ /* 0x040fe20007ffe0ff */
[----:B------:R-:W-:Y:S01]  /*9400*/  USHF.R.U32.HI UR16, URZ, 0x3, UR16 ;  /* 0x000000033f107899 */ /* 0x000fe20008011610 */
[C---:B------:R-:W-:Y:S02]  /*9410*/  IADD3 R88, R153.reuse, 0xc800, RZ ;  /* 0x0000c80099587810 */ /* 0x040fe40007ffe0ff */
[----:B------:R-:W-:Y:S02]  /*9420*/  IADD3 R153, R153, 0xf000, RZ ;  /* 0x0000f00099997810 */ /* 0x000fe40007ffe0ff */
[----:B------:R-:W-:Y:S02]  /*9430*/  SHF.L.U32 R92, R92, 0x10, RZ ;  /* 0x000000105c5c7819 */ /* 0x000fe400000006ff */
[----:B------:R-:W-:Y:S02]  /*9440*/  SHF.L.U32 R154, R89, 0x10, RZ ;  /* 0x00000010599a7819 */ /* 0x000fe400000006ff */
[----:B------:R-:W-:-:S02]  /*9450*/  SHF.L.U32 R132, R132, 0x10, RZ ;  /* 0x0000001084847819 */ /* 0x000fc400000006ff */
[----:B------:R-:W-:Y:S02]  /*9460*/  SHF.L.U32 R131, R131, 0x10, RZ ;  /* 0x0000001083837819 */ /* 0x000fe400000006ff */
[----:B------:R-:W-:Y:S02]  /*9470*/  SHF.L.U32 R94, R94, 0x10, RZ ;  /* 0x000000105e5e7819 */ /* 0x000fe400000006ff */
[----:B------:R-:W-:Y:S01]  /*9480*/  SHF.L.U32 R93, R93, 0x10, RZ ;  /* 0x000000105d5d7819 */ /* 0x000fe200000006ff */
[C---:B------:R-:W-:Y:S01]  /*9490*/  FADD.FTZ R131, -R56.reuse, R131 ;  /* 0x0000008338837221 */ /* 0x040fe20000010100 */
[-C--:B------:R-:W-:Y:S01]  /*94a0*/  IADD3 R25, P0, R25, R30.reuse, RZ ;  /* 0x0000001e19197210 */ /* 0x080fe20007f1e0ff */
[----:B------:R-:W-:Y:S01]  /*94b0*/  FADD.FTZ R94, -R56, R94 ;  /* 0x0000005e385e7221 */ /* 0x000fe20000010100 */
[----:B------:R-:W-:Y:S02]  /*94c0*/  IADD3 R61, P2, R61, R30, RZ ;  /* 0x0000001e3d3d7210 */ /* 0x000fe40007f5e0ff */
[----:B------:R-:W-:Y:S01]  /*94d0*/  SHF.L.U32 R133, R133, 0x10, RZ ;  /* 0x0000001085857819 */ /* 0x000fe200000006ff */
[----:B------:R-:W-:Y:S01]  /*94e0*/  FMUL.FTZ R94, R12, R94 ;  /* 0x0000005e0c5e7220 */ /* 0x000fe20000410000 */
[----:B------:R-:W-:-:S02]  /*94f0*/  IADD3 R23, P1, R23, R30, RZ ;  /* 0x0000001e17177210 */ /* 0x000fc40007f3e0ff */
[----:B------:R-:W-:Y:S02]  /*9500*/  SHF.L.U32 R134, R134, 0x10, RZ ;  /* 0x0000001086867819 */ /* 0x000fe400000006ff */
[----:B------:R-:W-:Y:S02]  /*9510*/  SHF.L.U32 R98, R98, 0x10, RZ ;  /* 0x0000001062627819 */ /* 0x000fe400000006ff */
[----:B------:R-:W-:Y:S01]  /*9520*/  SHF.L.U32 R136, R136, 0x10, RZ ;  /* 0x0000001088887819 */ /* 0x000fe200000006ff */
[----:B------:R-:W-:Y:S01]  /*9530*/  FADD.FTZ R134, -R56, R134 ;  /* 0x0000008638867221 */ /* 0x000fe20000010100 */
[----:B------:R-:W-:Y:S02]  /*9540*/  IADD3 R67, P3, R67, R30, RZ ;  /* 0x0000001e43437210 */ /* 0x000fe40007f7e0ff */
[----:B------:R-:W-:Y:S02]  /*9550*/  SHF.L.U32 R135, R135, 0x10, RZ ;  /* 0x0000001087877819 */ /* 0x000fe400000006ff */
[----:B------:R-:W-:-:S02]  /*9560*/  SHF.L.U32 R99, R99, 0x10, RZ ;  /* 0x0000001063637819 */ /* 0x000fc400000006ff */
[----:B------:R-:W-:Y:S01]  /*9570*/  SHF.L.U32 R137, R137, 0x10, RZ ;  /* 0x0000001089897819 */ /* 0x000fe200000006ff */
[----:B------:R-:W-:Y:S01]  /*9580*/  FADD.FTZ R135, -R56, R135 ;  /* 0x0000008738877221 */ /* 0x000fe20000010100 */
[-C--:B------:R-:W-:Y:S02]  /*9590*/  IADD3 R88, P5, R88, R30.reuse, RZ ;  /* 0x0000001e58587210 */ /* 0x080fe40007fbe0ff */
[----:B------:R-:W-:Y:S02]  /*95a0*/  SHF.L.U32 R138, R138, 0x10, RZ ;  /* 0x000000108a8a7819 */ /* 0x000fe400000006ff */
[----:B------:R-:W-:Y:S02]  /*95b0*/  SHF.L.U32 R104, R104, 0x10, RZ ;  /* 0x0000001068687819 */ /* 0x000fe400000006ff */
[----:B------:R-:W-:Y:S01]  /*95c0*/  SHF.L.U32 R140, R140, 0x10, RZ ;  /* 0x000000108c8c7819 */ /* 0x000fe200000006ff */
[----:B------:R-:W-:Y:S01]  /*95d0*/  FADD.FTZ R138, -R56, R138 ;  /* 0x0000008a388a7221 */ /* 0x000fe20000010100 */
[----:B------:R-:W-:Y:S01]  /*95e0*/  IADD3 R30, P4, R153, R30, RZ ;  /* 0x0000001e991e7210 */ /* 0x000fe20007f9e0ff */
[----:B------:R-:W-:Y:S01]  /*95f0*/  FFMA.FTZ R153, R157, R26, -R122 ;  /* 0x0000001a9d997223 */ /* 0x000fe2000001087a */
[----:B------:R-:W-:Y:S01]  /*9600*/  FMUL.FTZ R26, R12, R129 ;  /* 0x000000810c1a7220 */ /* 0x000fe20000410000 */
[----:B------:R-:W-:-:S02]  /*9610*/  SHF.L.U32 R139, R139, 0x10, RZ ;  /* 0x000000108b8b7819 */ /* 0x000fc400000006ff */
[----:B------:R-:W-:Y:S01]  /*9620*/  SHF.L.U32 R105, R105, 0x10, RZ ;  /* 0x0000001069697819 */ /* 0x000fe200000006ff */
[----:B------:R-:W-:Y:S01]  /*9630*/  FFMA.FTZ R24, -R123, R24, R153 ;  /* 0x000000187b187223 */ /* 0x000fe20000010199 */
[----:B------:R-:W-:Y:S01]  /*9640*/  FFMA.FTZ R153, R52, R26, R54 ;  /* 0x0000001a34997223 */ /* 0x000fe20000010036 */
[----:B------:R-:W-:Y:S01]  /*9650*/  FADD.FTZ R139, -R56, R139 ;  /* 0x0000008b388b7221 */ /* 0x000fe20000010100 */
[----:B------:R-:W-:Y:S02]  /*9660*/  SHF.L.U32 R141, R141, 0x10, RZ ;  /* 0x000000108d8d7819 */ /* 0x000fe400000006ff */
[----:B------:R-:W-:Y:S01]  /*9670*/  SHF.L.U32 R142, R142, 0x10, RZ ;  /* 0x000000108e8e7819 */ /* 0x000fe200000006ff */
[----:B------:R-:W-:Y:S01]  /*9680*/  FMUL.FTZ R129, R153, -1.4426950216293334961 ;  /* 0xbfb8aa3b99817820 */ /* 0x000fe20000410000 */
[----:B------:R-:W-:Y:S02]  /*9690*/  SHF.L.U32 R106, R106, 0x10, RZ ;  /* 0x000000106a6a7819 */ /* 0x000fe400000006ff */
[----:B------:R-:W-:Y:S01]  /*96a0*/  SHF.L.U32 R144, R144, 0x10, RZ ;  /* 0x0000001090907819 */ /* 0x000fe200000006ff */
[----:B------:R-:W-:Y:S01]  /*96b0*/  FADD.FTZ R142, -R56, R142 ;  /* 0x0000008e388e7221 */ /* 0x000fe20000010100 */
[----:B------:R-:W-:Y:S01]  /*96c0*/  SHF.L.U32 R143, R143, 0x10, RZ ;  /* 0x000000108f8f7819 */ /* 0x000fe200000006ff */
[----:B------:R-:W0:Y:S01]  /*96d0*/  MUFU.EX2 R129, R129 ;  /* 0x0000008100817308 */ /* 0x000e220000000800 */
[----:B------:R-:W-:-:S02]  /*96e0*/  SHF.L.U32 R107, R107, 0x10, RZ ;  /* 0x000000106b6b7819 */ /* 0x000fc400000006ff */
[----:B------:R-:W-:Y:S01]  /*96f0*/  SHF.L.U32 R145, R145, 0x10, RZ ;  /* 0x0000001091917819 */ /* 0x000fe200000006ff */
[----:B------:R-:W-:Y:S01]  /*9700*/  FADD.FTZ R143, -R56, R143 ;  /* 0x0000008f388f7221 */ /* 0x000fe20000010100 */
[----:B------:R-:W-:Y:S02]  /*9710*/  SHF.L.U32 R146, R146, 0x10, RZ ;  /* 0x0000001092927819 */ /* 0x000fe400000006ff */
[----:B------:R-:W-:Y:S02]  /*9720*/  SHF.L.U32 R110, R110, 0x10, RZ ;  /* 0x000000106e6e7819 */ /* 0x000fe400000006ff */
[----:B------:R-:W-:Y:S01]  /*9730*/  SHF.L.U32 R148, R148, 0x10, RZ ;  /* 0x0000001094947819 */ /* 0x000fe200000006ff */
[----:B------:R-:W-:Y:S01]  /*9740*/  FADD.FTZ R146, -R56, R146 ;  /* 0x0000009238927221 */ /* 0x000fe20000010100 */
[----:B------:R-:W-:Y:S02]  /*9750*/  SHF.L.U32 R147, R147, 0x10, RZ ;  /* 0x0000001093937819 */ /* 0x000fe400000006ff */
[----:B------:R-:W-:-:S02]  /*9760*/  SHF.L.U32 R111, R111, 0x10, RZ ;  /* 0x000000106f6f7819 */ /* 0x000fc400000006ff */
[----:B------:R-:W-:Y:S01]  /*9770*/  SHF.L.U32 R108, R108, 0x10, RZ ;  /* 0x000000106c6c7819 */ /* 0x000fe200000006ff */
[----:B------:R-:W-:Y:S01]  /*9780*/  FADD.FTZ R147, -R56, R147 ;  /* 0x0000009338937221 */ /* 0x000fe20000010100 */
[----:B0-----:R-:W-:Y:S01]  /*9790*/  FADD.FTZ R129, R129, 1 ;  /* 0x3f80000081817421 */ /* 0x001fe20000010000 */
[----:B------:R-:W-:Y:S02]  /*97a0*/  SHF.L.U32 R158, R158, 0x10, RZ ;  /* 0x000000109e9e7819 */ /* 0x000fe400000006ff */
[----:B------:R-:W-:Y:S01]  /*97b0*/  SHF.L.U32 R116, R116, 0x10, RZ ;  /* 0x0000001074747819 */ /* 0x000fe200000006ff */
[C---:B------:R-:W-:Y:S01]  /*97c0*/  FADD.FTZ R108, -R56.reuse, R108 ;  /* 0x0000006c386c7221 */ /* 0x040fe20000010100 */
[----:B------:R-:W-:Y:S01]  /*97d0*/  SHF.L.U32 R161, R161, 0x10, RZ ;  /* 0x00000010a1a17819 */ /* 0x000fe200000006ff */
[----:B------:R-:W0:Y:S01]  /*97e0*/  MUFU.RCP R129, R129 ;  /* 0x0000008100817308 */ /* 0x000e220000001000 */
[----:B------:R-:W-:Y:S01]  /*97f0*/  FADD.FTZ R158, -R56, R158 ;  /* 0x0000009e389e7221 */ /* 0x000fe20000010100 */
[----:B------:R-:W-:-:S02]  /*9800*/  SHF.L.U32 R159, R159, 0x10, RZ ;  /* 0x000000109f9f7819 */ /* 0x000fc400000006ff */
[----:B------:R-:W-:Y:S01]  /*9810*/  SHF.L.U32 R160, R160, 0x10, RZ ;  /* 0x00000010a0a07819 */ /* 0x000fe200000006ff */
[----:B------:R-:W-:Y:S01]  /*9820*/  FADD.FTZ R161, -R56, R161 ;  /* 0x000000a138a17221 */ /* 0x000fe20000010100 */
[----:B------:R-:W-:Y:S02]  /*9830*/  SHF.L.U32 R117, R117, 0x10, RZ ;  /* 0x0000001075757819 */ /* 0x000fe400000006ff */
[----:B------:R-:W-:Y:S02]  /*9840*/  SHF.L.U32 R162, R162, 0x10, RZ ;  /* 0x00000010a2a27819 */ /* 0x000fe400000006ff */
[----:B------:R-:W-:Y:S02]  /*9850*/  SHF.L.U32 R118, R118, 0x10, RZ ;  /* 0x0000001076767819 */ /* 0x000fe400000006ff */
[----:B------:R-:W-:Y:S01]  /*9860*/  SHF.L.U32 R113, R113, 0x10, RZ ;  /* 0x0000001071717819 */ /* 0x000fe200000006ff */
[----:B------:R-:W-:Y:S01]  /*9870*/  FADD.FTZ R162, -R56, R162 ;  /* 0x000000a238a27221 */ /* 0x000fe20000010100 */
[----:B------:R-:W-:-:S02]  /*9880*/  SHF.L.U32 R163, R163, 0x10, RZ ;  /* 0x00000010a3a37819 */ /* 0x000fc400000006ff */
[----:B------:R-:W-:Y:S01]  /*9890*/  SHF.L.U32 R114, R114, 0x10, RZ ;  /* 0x0000001072727819 */ /* 0x000fe200000006ff */
[----:B0-----:R-:W-:Y:S01]  /*98a0*/  FADD.FTZ R130, -R129, 1 ;  /* 0x3f80000081827421 */ /* 0x001fe20000010100 */
[----:B------:R-:W-:Y:S01]  /*98b0*/  FADD.FTZ R113, -R56, R113 ;  /* 0x0000007138717221 */ /* 0x000fe20000010100 */
[----:B------:R-:W-:Y:S02]  /*98c0*/  SHF.L.U32 R164, R164, 0x10, RZ ;  /* 0x00000010a4a47819 */ /* 0x000fe400000006ff */
[----:B------:R-:W-:Y:S01]  /*98d0*/  SHF.L.U32 R115, R115, 0x10, RZ ;  /* 0x0000001073737819 */ /* 0x000fe200000006ff */
[----:B------:R-:W-:Y:S01]  /*98e0*/  FFMA.FTZ R153, R153, R130, 1 ;  /* 0x3f80000099997423 */ /* 0x000fe20000010082 */
[----:B------:R-:W-:Y:S01]  /*98f0*/  FFMA.FTZ R130, R150, R65, R151 ;  /* 0x0000004196827223 */ /* 0x000fe20000010097 */
[----:B------:R-:W-:Y:S01]  /*9900*/  SHF.L.U32 R120, R120, 0x10, RZ ;  /* 0x0000001078787819 */ /* 0x000fe200000006ff */
[--C-:B------:R-:W-:Y:S01]  /*9910*/  FFMA.FTZ R40, R150, R40, -R122.reuse ;  /* 0x0000002896287223 */ /* 0x100fe2000001087a */
[----:B------:R-:W-:Y:S01]  /*9920*/  FMUL.FTZ R153, R129, R153 ;  /* 0x0000009981997220 */ /* 0x000fe20000410000 */
[----:B------:R-:W-:Y:S01]  /*9930*/  FMUL.FTZ R129, R130, -1.4426950216293334961 ;  /* 0xbfb8aa3b82817820 */ /* 0x000fe20000410000 */
[----:B------:R-:W-:Y:S01]  /*9940*/  SHF.L.U32 R121, R121, 0x10, RZ ;  /* 0x0000001079797819 */ /* 0x000fe200000006ff */
[----:B------:R-:W-:Y:S01]  /*9950*/  FFMA.FTZ R71, R52, R71, -R122 ;  /* 0x0000004734477223 */ /* 0x000fe2000001087a */
[----:B------:R-:W-:Y:S01]  /*9960*/  FMUL.FTZ R89, R92, R153 ;  /* 0x000000995c597220 */ /* 0x000fe20000410000 */
[----:B------:R-:W-:Y:S01]  /*9970*/  FADD.FTZ R92, -R56, R154 ;  /* 0x0000009a385c7221 */ /* 0x000fe20000010100 */
[----:B------:R-:W-:Y:S01]  /*9980*/  SHF.L.U32 R154, R95, 0x10, RZ ;  /* 0x000000105f9a7819 */ /* 0x000fe200000006ff */
[----:B------:R-:W0:Y:S01]  /*9990*/  MUFU.EX2 R129, R129 ;  /* 0x0000008100817308 */ /* 0x000e220000000800 */
[--C-:B------:R-:W-:Y:S01]  /*99a0*/  FFMA.FTZ R74, R52, R74, -R122.reuse ;  /* 0x0000004a344a7223 */ /* 0x100fe2000001087a */
[----:B------:R-:W-:Y:S01]  /*99b0*/  FMUL.FTZ R92, R12, R92 ;  /* 0x0000005c0c5c7220 */ /* 0x000fe20000410000 */
[C-C-:B------:R-:W-:Y:S01]  /*99c0*/  FFMA.FTZ R77, R52.reuse, R77, -R122.reuse ;  /* 0x0000004d344d7223 */ /* 0x140fe2000001087a */
[C-C-:B------:R-:W-:Y:S01]  /*99d0*/  FFMA.FTZ R79, R52.reuse, R79, -R122.reuse ;  /* 0x0000004f344f7223 */ /* 0x140fe2000001087a */
[--C-:B------:R-:W-:Y:S01]  /*99e0*/  FFMA.FTZ R87, R52, R87, -R122.reuse ;  /* 0x0000005734577223 */ /* 0x100fe2000001087a */
[--C-:B------:R-:W-:Y:S01]  /*99f0*/  FFMA.FTZ R42, R157, R42, -R122.reuse ;  /* 0x0000002a9d2a7223 */ /* 0x100fe2000001087a */
[--C-:B------:R-:W-:Y:S01]  /*9a00*/  FFMA.FTZ R36, R150, R36, -R122.reuse ;  /* 0x0000002496247223 */ /* 0x100fe2000001087a */
[--C-:B------:R-:W-:Y:S01]  /*9a10*/  FFMA.FTZ R29, R53, R29, -R122.reuse ;  /* 0x0000001d351d7223 */ /* 0x100fe2000001087a */
[C-C-:B------:R-:W-:Y:S01]  /*9a20*/  FFMA.FTZ R73, R157.reuse, R73, -R122.reuse ;  /* 0x000000499d497223 */ /* 0x140fe2000001087a */
[C-C-:B------:R-:W-:Y:S01]  /*9a30*/  FFMA.FTZ R34, R157.reuse, R34, -R122.reuse ;  /* 0x000000229d227223 */ /* 0x140fe2000001087a */
[C---:B------:R-:W-:Y:S01]  /*9a40*/  FMUL.FTZ R59, R12.reuse, R59 ;  /* 0x0000003b0c3b7220 */ /* 0x040fe20000410000 */
[C---:B------:R-:W-:Y:S01]  /*9a50*/  FMUL.FTZ R62, R12.reuse, R62 ;  /* 0x0000003e0c3e7220 */ /* 0x040fe20000410000 */
[--C-:B------:R-:W-:Y:S01]  /*9a60*/  FFMA.FTZ R38, R157, R38, -R122.reuse ;  /* 0x000000269d267223 */ /* 0x100fe2000001087a */
[C---:B------:R-:W-:Y:S01]  /*9a70*/  FMUL.FTZ R60, R12.reuse, R60 ;  /* 0x0000003c0c3c7220 */ /* 0x040fe20000410000 */
[C---:B------:R-:W-:Y:S01]  /*9a80*/  FMUL.FTZ R149, R12.reuse, R149 ;  /* 0x000000950c957220 */ /* 0x040fe20000410000 */
[----:B------:R-:W-:Y:S01]  /*9a90*/  FMUL.FTZ R66, R12, R66 ;  /* 0x000000420c427220 */ /* 0x000fe20000410000 */
[----:B0-----:R-:W-:Y:S01]  /*9aa0*/  FADD.FTZ R129, R129, 1 ;  /* 0x3f80000081817421 */ /* 0x001fe20000010000 */
[--C-:B------:R-:W-:Y:S01]  /*9ab0*/  FFMA.FTZ R32, R150, R32, -R122.reuse ;  /* 0x0000002096207223 */ /* 0x100fe2000001087a */
[----:B------:R-:W-:Y:S01]  /*9ac0*/  FFMA.FTZ R70, R53, R70, -R122 ;  /* 0x0000004635467223 */ /* 0x000fe2000001087a */
[----:B------:R-:W-:Y:S01]  /*9ad0*/  FMUL.FTZ R64, R12, R64 ;  /* 0x000000400c407220 */ /* 0x000fe20000410000 */
[----:B------:R-:W-:-:S02]  /*9ae0*/  UIMAD UR16, UR16, 0xa0000, URZ ;  /* 0x000a0000101078a4 */ /* 0x000fc4000f8e023f */
[----:B------:R-:W0:Y:S01]  /*9af0*/  MUFU.RCP R129, R129 ;  /* 0x0000008100817308 */ /* 0x000e220000001000 */
[C---:B------:R-:W-:Y:S01]  /*9b00*/  FADD.FTZ R114, -R56.reuse, R114 ;  /* 0x0000007238727221 */ /* 0x040fe20000010100 */
[----:B------:R-:W-:Y:S01]  /*9b10*/  FADD.FTZ R115, -R56, R115 ;  /* 0x0000007338737221 */ /* 0x000fe20000010100 */
[----:B------:R-:W-:Y:S01]  /*9b20*/  FFMA.FTZ R89, R52, R89, -R122 ;  /* 0x0000005934597223 */ /* 0x000fe2000001087a */
[----:B------:R-:W-:Y:S01]  /*9b30*/  FFMA.FTZ R39, -R123, R39, R40 ;  /* 0x000000277b277223 */ /* 0x000fe20000010128 */
[-C--:B------:R-:W-:Y:S01]  /*9b40*/  FFMA.FTZ R71, R75, -R123.reuse, R71 ;  /* 0x8000007b4b477223 */ /* 0x080fe20000010047 */
[----:B------:R-:W-:Y:S01]  /*9b50*/  FFMA.FTZ R29, R72, -R123, R29 ;  /* 0x8000007b481d7223 */ /* 0x000fe2000001001d */
[C---:B------:R-:W-:Y:S01]  /*9b60*/  FFMA.FTZ R73, -R123.reuse, R28, R73 ;  /* 0x0000001c7b497223 */ /* 0x040fe20000010149 */
[C---:B------:R-:W-:Y:S01]  /*9b70*/  FFMA.FTZ R33, -R123.reuse, R33, R34 ;  /* 0x000000217b217223 */ /* 0x040fe20000010122 */
[C---:B------:R-:W-:Y:S01]  /*9b80*/  FFMA.FTZ R35, -R123.reuse, R35, R36 ;  /* 0x000000237b237223 */ /* 0x040fe20000010124 */
[----:B------:R-:W-:Y:S01]  /*9b90*/  FFMA.FTZ R37, -R123, R37, R38 ;  /* 0x000000257b257223 */ /* 0x000fe20000010126 */
[----:B------:R-:W-:-:S02]  /*9ba0*/  F2FP.BF16.F32.PACK_AB R59, R62, R59 ;  /* 0x0000003b3e3b723e */ /* 0x000fc400000010ff */
[----:B------:R-:W-:Y:S01]  /*9bb0*/  F2FP.BF16.F32.PACK_AB R60, R149, R60 ;  /* 0x0000003c953c723e */ /* 0x000fe200000010ff */
[-C--:B------:R-:W-:Y:S01]  /*9bc0*/  FFMA.FTZ R74, R68, -R123.reuse, R74 ;  /* 0x8000007b444a7223 */ /* 0x080fe2000001004a */
[----:B------:R-:W-:Y:S01]  /*9bd0*/  FFMA.FTZ R32, -R123, R152, R32 ;  /* 0x000000987b207223 */ /* 0x000fe20000010120 */
[----:B------:R-:W-:Y:S01]  /*9be0*/  FFMA.FTZ R69, R69, -R123, R70 ;  /* 0x8000007b45457223 */ /* 0x000fe20000010046 */
[----:B0-----:R-:W-:Y:S01]  /*9bf0*/  FADD.FTZ R153, -R129, 1 ;  /* 0x3f80000081997421 */ /* 0x001fe20000010100 */
[C-C-:B------:R-:W-:Y:S01]  /*9c00*/  FFMA.FTZ R76, R53.reuse, R76, -R122.reuse ;  /* 0x0000004c354c7223 */ /* 0x140fe2000001087a */
[C-C-:B------:R-:W-:Y:S01]  /*9c10*/  FFMA.FTZ R78, R53.reuse, R78, -R122.reuse ;  /* 0x0000004e354e7223 */ /* 0x140fe2000001087a */
[C---:B------:R-:W-:Y:S01]  /*9c20*/  FFMA.FTZ R85, R53.reuse, R85, -R122 ;  /* 0x0000005535557223 */ /* 0x040fe2000001087a */
[----:B------:R-:W-:Y:S01]  /*9c30*/  FFMA.FTZ R153, R130, R153, 1 ;  /* 0x3f80000082997423 */ /* 0x000fe20000010099 */
[C---:B------:R-:W-:Y:S01]  /*9c40*/  FFMA.FTZ R130, R53.reuse, R92, R58 ;  /* 0x0000005c35827223 */ /* 0x040fe2000001003a */
[----:B------:R-:W-:Y:S01]  /*9c50*/  FFMA.FTZ R91, R53, R91, -R122 ;  /* 0x0000005b355b7223 */ /* 0x000fe2000001087a */
[----:B------:R-:W-:Y:S01]  /*9c60*/  FFMA.FTZ R77, R81, -R123, R77 ;  /* 0x8000007b514d7223 */ /* 0x000fe2000001004d */
[----:B------:R-:W-:Y:S01]  /*9c70*/  FMUL.FTZ R129, R129, R153 ;  /* 0x0000009981817220 */ /* 0x000fe20000410000 */
[----:B------:R-:W-:Y:S01]  /*9c80*/  FMUL.FTZ R153, R130, -1.4426950216293334961 ;  /* 0xbfb8aa3b82997820 */ /* 0x000fe20000410000 */
[----:B------:R-:W-:-:S02]  /*9c90*/  IADD3 R31, R31, UR16, RZ ;  /* 0x000000101f1f7c10 */ /* 0x000fc4000fffe0ff */
[----:B------:R-:W-:-:S03]  /*9ca0*/  FMUL.FTZ R129, R132, R129 ;  /* 0x0000008184817220 */ /* 0x000fc60000410000 */
[----:B------:R-:W0:Y:S02]  /*9cb0*/  MUFU.EX2 R153, R153 ;  /* 0x0000009900997308 */ /* 0x000e240000000800 */
        /* <DEDUP_REMOVED lines=27> */
[----:B------:R-:W-:Y:S01]  /*9e70*/  FMUL.FTZ R133, R134, -1.4426950216293334961 ;  /* 0xbfb8aa3b86857820 */ /* 0x000fe20000410000 */
[----:B------:R-:W-:Y:S01]  /*9e80*/  FADD.FTZ R98, -R56, R154 ;  /* 0x0000009a38627221 */ /* 0x000fe20000010100 */
[----:B------:R-:W-:-:S03]  /*9e90*/  SHF.L.U32 R154, R96, 0x10, RZ ;  /* 0x00000010609a7819 */ /* 0x000fc600000006ff */
[----:B------:R-:W-:Y:S01]  /*9ea0*/  FMUL.FTZ R98, R12, R98 ;  /* 0x000000620c627220 */ /* 0x000fe20000410000 */
        /* <DEDUP_REMOVED lines=129> */
[----:B------:R-:W-:-:S04]  /*a6c0*/  FADD.FTZ R110, -R56, R154 ;  /* 0x0000009a386e7221 */ /* 0x000fc80000010100 */
        /* <DEDUP_REMOVED lines=35> */
[----:B------:R-:W-:Y:S01]  /*a900*/  FMUL.FTZ R147, R12, R158 ;  /* 0x0000009e0c937220 */ /* 0x000fe20000410000 */
[----:B------:R-:W-:Y:S02]  /*a910*/  SHF.L.U32 R158, R109, 0x10, RZ ;  /* 0x000000106d9e7819 */ /* 0x000fe400000006ff */
[----:B------:R-:W-:Y:S01]  /*a920*/  FMUL.FTZ R155, R153, R154 ;  /* 0x0000009a999b7220 */ /* 0x000fe20000410000 */
[----:B------:R-:W-:Y:S02]  /*a930*/  FFMA.FTZ R154, R150, R147, R151 ;  /* 0x00000093969a7223 */ /* 0x000fe40000010097 */
[----:B------:R-:W-:Y:S01]  /*a940*/  FADD.FTZ R158, -R56, R158 ;  /* 0x0000009e389e7221 */ /* 0x000fe20000010100 */
        /* <DEDUP_REMOVED lines=12> */
[----:B------:R-:W-:-:S05]  /*aa10*/  SHF.L.U32 R160, R112, 0x10, RZ ;  /* 0x0000001070a07819 */ /* 0x000fca00000006ff */
[----:B------:R-:W0:Y:S01]  /*aa20*/  MUFU.EX2 R155, R155 ;  /* 0x0000009b009b7308 */ /* 0x000e220000000800 */
[----:B------:R-:W-:Y:S01]  /*aa30*/  FADD.FTZ R160, -R56, R160 ;  /* 0x000000a038a07221 */ /* 0x000fe20000010100 */
        /* <DEDUP_REMOVED lines=36> */
[----:B------:R-:W-:-:S04]  /*ac80*/  FFMA.FTZ R159, R53, R160, R58 ;  /* 0x000000a0359f7223 */ /* 0x000fc8000001003a */
[----:B------:R-:W-:-:S06]  /*ac90*/  FMUL.FTZ R161, R159, -1.4426950216293334961 ;  /* 0xbfb8aa3b9fa17820 */ /* 0x000fcc0000410000 */
[----:B------:R-:W0:Y:S02]  /*aca0*/  MUFU.EX2 R161, R161 ;  /* 0x000000a100a17308 */ /* 0x000e240000000800 */
[----:B0-----:R-:W-:-:S06]  /*acb0*/  FADD.FTZ R161, R161, 1 ;  /* 0x3f800000a1a17421 */ /* 0x001fcc0000010000 */
[----:B------:R2:W0:Y:S02]  /*acc0*/  MUFU.RCP R162, R161 ;  /* 0x000000a100a27308 */ /* 0x0004240000001000 */
[----:B--2---:R-:W-:Y:S01]  /*acd0*/  SHF.L.U32 R161, R165, 0x10, RZ ;  /* 0x00000010a5a17819 */ /* 0x004fe200000006ff */
[----:B------:R-:W-:Y:S01]  /*ace0*/  FMUL.FTZ R113, R164, R113 ;  /* 0x00000071a4717220 */ /* 0x000fe20000410000 */
[----:B------:R-:W2:Y:S01]  /*acf0*/  LDL.LU R165, [R1+0x8] ;  /* 0x0000080001a57983 */ /* 0x000ea20000300800 */
[----:B------:R-:W-:Y:S01]  /*ad00*/  SHF.L.U32 R164, R119, 0x10, RZ ;  /* 0x0000001077a47819 */ /* 0x000fe200000006ff */
[----:B------:R-:W-:Y:S01]  /*ad10*/  FMUL.FTZ R119, R12, R114 ;  /* 0x000000720c777220 */ /* 0x000fe20000410000 */
[----:B------:R-:W-:Y:S01]  /*ad20*/  FADD.FTZ R161, -R56, R161 ;  /* 0x000000a138a17221 */ /* 0x000fe20000010100 */
[----:B0-----:R-:W-:-:S04]  /*ad30*/  FADD.FTZ R163, -R162, 1 ;  /* 0x3f800000a2a37421 */ /* 0x001fc80000010100 */
[----:B------:R-:W-:Y:S01]  /*ad40*/  FFMA.FTZ R163, R159, R163, 1 ;  /* 0x3f8000009fa37423 */ /* 0x000fe200000100a3 */
[----:B------:R-:W-:-:S03]  /*ad50*/  FMUL.FTZ R159, R12, R161 ;  /* 0x000000a10c9f7220 */ /* 0x000fc60000410000 */
[----:B------:R-:W-:Y:S01]  /*ad60*/  FMUL.FTZ R162, R162, R163 ;  /* 0x000000a3a2a27220 */ /* 0x000fe20000410000 */
[----:B------:R-:W-:-:S03]  /*ad70*/  FFMA.FTZ R161, R157, R159, R156 ;  /* 0x0000009f9da17223 */ /* 0x000fc6000001009c */
[----:B------:R-:W-:Y:S01]  /*ad80*/  FMUL.FTZ R114, R164, R162 ;  /* 0x000000a2a4727220 */ /* 0x000fe20000410000 */
[----:B------:R-:W-:Y:S01]  /*ad90*/  FMUL.FTZ R163, R161, -1.4426950216293334961 ;  /* 0xbfb8aa3ba1a37820 */ /* 0x000fe20000410000 */
[----:B------:R-:W-:-:S05]  /*ada0*/  FFMA.FTZ R164, R52, R119, R54 ;  /* 0x0000007734a47223 */ /* 0x000fca0000010036 */
[----:B------:R-:W0:Y:S02]  /*adb0*/  MUFU.EX2 R163, R163 ;  /* 0x000000a300a37308 */ /* 0x000e240000000800 */
[----:B0-----:R-:W-:-:S06]  /*adc0*/  FADD.FTZ R163, R163, 1 ;  /* 0x3f800000a3a37421 */ /* 0x001fcc0000010000 */
[----:B------:R-:W0:Y:S02]  /*add0*/  MUFU.RCP R163, R163 ;  /* 0x000000a300a37308 */ /* 0x000e240000001000 */
[----:B0-----:R-:W-:-:S04]  /*ade0*/  FADD.FTZ R54, -R163, 1 ;  /* 0x3f800000a3367421 */ /* 0x001fc80000010100 */
[----:B------:R-:W-:Y:S01]  /*adf0*/  FFMA.FTZ R54, R161, R54, 1 ;  /* 0x3f800000a1367423 */ /* 0x000fe20000010036 */
[----:B------:R-:W-:-:S06]  /*ae00*/  FMUL.FTZ R161, R164, -1.4426950216293334961 ;  /* 0xbfb8aa3ba4a17820 */ /* 0x000fcc0000410000 */
[----:B------:R-:W0:Y:S02]  /*ae10*/  MUFU.EX2 R161, R161 ;  /* 0x000000a100a17308 */ /* 0x000e240000000800 */
[----:B0-----:R-:W-:-:S06]  /*ae20*/  FADD.FTZ R161, R161, 1 ;  /* 0x3f800000a1a17421 */ /* 0x001fcc0000010000 */
[----:B------:R0:W1:Y:S02]  /*ae30*/  MUFU.RCP R162, R161 ;  /* 0x000000a100a27308 */ /* 0x0000640000001000 */
[----:B0-----:R-:W3:Y:S01]  /*ae40*/  LDL.LU R161, [R1+0x4] ;  /* 0x0000040001a17983 */ /* 0x001ee20000300800 */
[----:B------:R-:W-:Y:S01]  /*ae50*/  FMUL.FTZ R54, R163, R54 ;  /* 0x00000036a3367220 */ /* 0x000fe20000410000 */
[----:B------:R-:W-:-:S04]  /*ae60*/  FMUL.FTZ R115, R12, R115 ;  /* 0x000000730c737220 */ /* 0x000fc80000410000 */
[----:B------:R-:W-:Y:S01]  /*ae70*/  FFMA.FTZ R58, R53, R115, R58 ;  /* 0x00000073353a7223 */ /* 0x000fe2000001003a */
[----:B--2---:R-:W-:Y:S02]  /*ae80*/  SHF.L.U32 R165, R165, 0x10, RZ ;  /* 0x00000010a5a57819 */ /* 0x004fe400000006ff */
[----:B---3--:R-:W-:-:S05]  /*ae90*/  SHF.L.U32 R161, R161, 0x10, RZ ;  /* 0x00000010a1a17819 */ /* 0x008fca00000006ff */
[C---:B------:R-:W-:Y:S01]  /*aea0*/  FADD.FTZ R161, -R56.reuse, R161 ;  /* 0x000000a138a17221 */ /* 0x040fe20000010100 */
[----:B------:R-:W-:-:S03]  /*aeb0*/  FADD.FTZ R56, -R56, R165 ;  /* 0x000000a538387221 */ /* 0x000fc60000010100 */
[C---:B------:R-:W-:Y:S01]  /*aec0*/  FMUL.FTZ R161, R12.reuse, R161 ;  /* 0x000000a10ca17220 */ /* 0x040fe20000410000 */
[----:B------:R-:W-:-:S03]  /*aed0*/  FMUL.FTZ R56, R12, R56 ;  /* 0x000000380c387220 */ /* 0x000fc60000410000 */
[----:B------:R-:W-:Y:S01]  /*aee0*/  FFMA.FTZ R163, R150, R161, R151 ;  /* 0x000000a196a37223 */ /* 0x000fe20000010097 */
[----:B-1----:R-:W-:Y:S01]  /*aef0*/  FADD.FTZ R151, -R162, 1 ;  /* 0x3f800000a2977421 */ /* 0x002fe20000010100 */
[----:B------:R-:W-:-:S03]  /*af00*/  FFMA.FTZ R156, R157, R56, R156 ;  /* 0x000000389d9c7223 */ /* 0x000fc6000001009c */
[----:B------:R-:W-:Y:S01]  /*af10*/  FFMA.FTZ R164, R164, R151, 1 ;  /* 0x3f800000a4a47423 */ /* 0x000fe20000010097 */
        /* <DEDUP_REMOVED lines=18> */
[----:B------:R-:W-:-:S03]  /*b040*/  FADD.FTZ R58, -R165, 1 ;  /* 0x3f800000a53a7421 */ /* 0x000fc60000010100 */
[----:B------:R-:W-:Y:S01]  /*b050*/  FMUL.FTZ R162, R162, R151 ;  /* 0x00000097a2a27220 */ /* 0x000fe20000410000 */
[----:B------:R-:W-:Y:S01]  /*b060*/  FFMA.FTZ R156, R156, R58, 1 ;  /* 0x3f8000009c9c7423 */ /* 0x000fe2000001003a */
[----:B------:R-:W2:Y:S04]  /*b070*/  LDL.LU R151, [R1+0x10] ;  /* 0x0000100001977983 */ /* 0x000ea80000300800 */
[----:B------:R-:W3:Y:S01]  /*b080*/  LDL.LU R58, [R1+0xc] ;  /* 0x00000c00013a7983 */ /* 0x000ee20000300800 */
[----:B------:R-:W-:-:S03]  /*b090*/  FMUL.FTZ R156, R165, R156 ;  /* 0x0000009ca59c7220 */ /* 0x000fc60000410000 */
[----:B------:R-:W4:Y:S01]  /*b0a0*/  LDL.LU R165, [R1+0x14] ;  /* 0x0000140001a57983 */ /* 0x000f220000300800 */
[----:B------:R-:W-:Y:S01]  /*b0b0*/  FMUL.FTZ R120, R120, R164 ;  /* 0x000000a478787220 */ /* 0x000fe20000410000 */
[----:B------:R-:W-:Y:S01]  /*b0c0*/  FMUL.FTZ R121, R121, R162 ;  /* 0x000000a279797220 */ /* 0x000fe20000410000 */
        /* <DEDUP_REMOVED lines=8> */
[----:B-----5:R-:W-:Y:S01]  /*b150*/  IADD3 R40, P6, R3, UR26, RZ ;  /* 0x0000001a03287c10 */ /* 0x020fe2000ffde0ff */
[----:B------:R-:W-:Y:S01]  /*b160*/  FMUL.FTZ R3, R12, R24 ;  /* 0x000000180c037220 */ /* 0x000fe20000410000 */
[----:B------:R-:W-:Y:S01]  /*b170*/  FFMA.FTZ R121, R53, R121, -R122 ;  /* 0x0000007935797223 */ /* 0x000fe2000001087a */
[C---:B------:R-:W-:Y:S01]  /*b180*/  FFMA.FTZ R75, -R123.reuse, R41, R42 ;  /* 0x000000297b4b7223 */ /* 0x040fe2000001012a */
[----:B------:R-:W-:Y:S01]  /*b190*/  FFMA.FTZ R52, -R123, R27, R52 ;  /* 0x0000001b7b347223 */ /* 0x000fe20000010134 */
[----:B------:R-:W-:-:S02]  /*b1a0*/  IADD3.X R41, R2, UR27, RZ, P6, !PT ;  /* 0x0000001b02297c10 */ /* 0x000fc4000b7fe4ff */
[----:B------:R-:W-:Y:S01]  /*b1b0*/  IADD3 R4, P6, R4, UR26, RZ ;  /* 0x0000001a04047c10 */ /* 0x000fe2000ffde0ff */
[-C--:B------:R-:W-:Y:S01]  /*b1c0*/  FFMA.FTZ R121, R115, -R123.reuse, R121 ;  /* 0x8000007b73797223 */ /* 0x080fe20000010079 */
[----:B------:R-:W-:Y:S01]  /*b1d0*/  F2FP.BF16.F32.PACK_AB R3, R3, R66 ;  /* 0x000000420303723e */ /* 0x000fe200000010ff */
[----:B------:R-:W-:Y:S01]  /*b1e0*/  FFMA.FTZ R89, R26, -R123, R89 ;  /* 0x8000007b1a597223 */ /* 0x000fe20000010059 */
[C---:B------:R-:W-:Y:S01]  /*b1f0*/  FMUL.FTZ R115, R12.reuse, R52 ;  /* 0x000000340c737220 */ /* 0x040fe20000410000 */
[C---:B------:R-:W-:Y:S01]  /*b200*/  FMUL.FTZ R29, R12.reuse, R29 ;  /* 0x0000001d0c1d7220 */ /* 0x040fe20000410000 */
[C---:B------:R-:W-:Y:S01]  /*b210*/  FMUL.FTZ R2, R12.reuse, R73 ;  /* 0x000000490c027220 */ /* 0x040fe20000410000 */
[C---:B------:R-:W-:Y:S01]  /*b220*/  FMUL.FTZ R24, R12.reuse, R33 ;  /* 0x000000210c187220 */ /* 0x040fe20000410000 */
[C---:B------:R-:W-:Y:S01]  /*b230*/  FMUL.FTZ R26, R12.reuse, R35 ;  /* 0x000000230c1a7220 */ /* 0x040fe20000410000 */
[----:B------:R-:W-:Y:S01]  /*b240*/  IADD3.X R5, R5, UR27, RZ, P6, !PT ;  /* 0x0000001b05057c10 */ /* 0x000fe2000b7fe4ff */
[C---:B------:R-:W-:Y:S01]  /*b250*/  FMUL.FTZ R28, R12.reuse, R37 ;  /* 0x000000250c1c7220 */ /* 0x040fe20000410000 */
[----:B------:R-:W-:Y:S01]  /*b260*/  FMUL.FTZ R34, R12, R39 ;  /* 0x000000270c227220 */ /* 0x000fe20000410000 */
[----:B------:R-:W-:-:S02]  /*b270*/  PRMT R33, R55, 0x7632, R33 ;  /* 0x0000763237217816 */ /* 0x000fc40000000021 */
[----:B------:R-:W-:Y:S02]  /*b280*/  PRMT R35, R59, 0x7632, R35 ;  /* 0x000076323b237816 */ /* 0x000fe40000000023 */
[----:B------:R-:W-:Y:S02]  /*b290*/  IADD3 R6, P6, R6, UR26, RZ ;  /* 0x0000001a06067c10 */ /* 0x000fe4000ffde0ff */
[----:B------:R-:W-:Y:S02]  /*b2a0*/  PRMT R37, R60, 0x7632, R37 ;  /* 0x000076323c257816 */ /* 0x000fe40000000025 */
[----:B------:R-:W-:Y:S01]  /*b2b0*/  PRMT R39, R3, 0x7632, R39 ;  /* 0x0000763203277816 */ /* 0x000fe20000000027 */
[C---:B------:R-:W-:Y:S01]  /*b2c0*/  FMUL.FTZ R74, R12.reuse, R74 ;  /* 0x0000004a0c4a7220 */ /* 0x040fe20000410000 */
[----:B------:R-:W-:Y:S01]  /*b2d0*/  F2FP.BF16.F32.PACK_AB R64, R115, R64 ;  /* 0x000000407340723e */ /* 0x000fe200000010ff */
[C---:B------:R-:W-:Y:S01]  /*b2e0*/  FMUL.FTZ R73, R12.reuse, R32 ;  /* 0x000000200c497220 */ /* 0x040fe20000410000 */
[C---:B------:R-:W-:Y:S01]  /*b2f0*/  FMUL.FTZ R69, R12.reuse, R69 ;  /* 0x000000450c457220 */ /* 0x040fe20000410000 */
[----:B------:R-:W-:Y:S01]  /*b300*/  IADD3.X R7, R7, UR27, RZ, P6, !PT ;  /* 0x0000001b07077c10 */ /* 0x000fe2000b7fe4ff */
[----:B------:R-:W-:Y:S01]  /*b310*/  FMUL.FTZ R71, R12, R71 ;  /* 0x000000470c477220 */ /* 0x000fe20000410000 */
[----:B------:R-:W-:Y:S01]  /*b320*/  F2FP.BF16.F32.PACK_AB R2, R2, R29 ;  /* 0x0000001d0202723e */ /* 0x000fe200000010ff */
[----:B------:R-:W-:Y:S01]  /*b330*/  STG.E.U16 desc[UR18][R40.64], R55 ;  /* 0x0000003728007986 */ /* 0x000fe2000c101512 */
[----:B------:R-:W-:Y:S01]  /*b340*/  IADD3 R8, P6, R8, UR26, RZ ;  /* 0x0000001a08087c10 */ /* 0x000fe2000ffde0ff */
[----:B------:R-:W-:-:S02]  /*b350*/  FFMA.FTZ R93, R53, R93, -R122 ;  /* 0x0000005d355d7223 */ /* 0x000fc4000001087a */
[----:B------:R-:W-:Y:S01]  /*b360*/  STG.E.U16 desc[UR18][R40.64+0x2], R33 ;  /* 0x0000022128007986 */ /* 0x000fe2000c101512 */
[C-C-:B------:R-:W-:Y:S01]  /*b370*/  FFMA.FTZ R96, R53.reuse, R96, -R122.reuse ;  /* 0x0000006035607223 */ /* 0x140fe2000001087a */
[C-C-:B------:R-:W-:Y:S02]  /*b380*/  FFMA.FTZ R100, R53.reuse, R100, -R122.reuse ;  /* 0x0000006435647223 */ /* 0x140fe4000001087a */
[----:B------:R-:W-:Y:S01]  /*b390*/  STG.E.U16 desc[UR18][R40.64+0x4], R59 ;  /* 0x0000043b28007986 */ /* 0x000fe2000c101512 */
[C-C-:B------:R-:W-:Y:S01]  /*b3a0*/  FFMA.FTZ R102, R53.reuse, R102, -R122.reuse ;  /* 0x0000006635667223 */ /* 0x140fe2000001087a */
[C-C-:B------:R-:W-:Y:S02]  /*b3b0*/  FFMA.FTZ R111, R53.reuse, R111, -R122.reuse ;  /* 0x0000006f356f7223 */ /* 0x140fe4000001087a */
[----:B------:R-:W-:Y:S01]  /*b3c0*/  STG.E.U16 desc[UR18][R40.64+0x6], R35 ;  /* 0x0000062328007986 */ /* 0x000fe2000c101512 */
[C-C-:B------:R-:W-:Y:S01]  /*b3d0*/  FFMA.FTZ R112, R53.reuse, R112, -R122.reuse ;  /* 0x0000007035707223 */ /* 0x140fe2000001087a */
[----:B------:R-:W-:Y:S01]  /*b3e0*/  FFMA.FTZ R114, R53, R114, -R122 ;  /* 0x0000007235727223 */ /* 0x000fe2000001087a */
[-C--:B------:R-:W-:Y:S01]  /*b3f0*/  FFMA.FTZ R27, R80, -R123.reuse, R76 ;  /* 0x8000007b501b7223 */ /* 0x080fe2000001004c */
[----:B------:R-:W-:Y:S01]  /*b400*/  STG.E.U16 desc[UR18][R4.64], R60 ;  /* 0x0000003c04007986 */ /* 0x000fe2000c101512 */
[----:B------:R-:W-:Y:S01]  /*b410*/  FFMA.FTZ R53, R82, -R123, R78 ;  /* 0x8000007b52357223 */ /* 0x000fe2000001004e */
[----:B------:R-:W-:-:S02]  /*b420*/  PRMT R29, R2, 0x7632, R29 ;  /* 0x00007632021d7816 */ /* 0x000fc4000000001d */
[----:B------:R-:W-:Y:S01]  /*b430*/  STG.E.U16 desc[UR18][R4.64+0x2], R37 ;  /* 0x0000022504007986 */ /* 0x000fe2000c101512 */
[----:B------:R-:W-:-:S03]  /*b440*/  F2FP.BF16.F32.PACK_AB R73, R73, R74 ;  /* 0x0000004a4949723e */ /* 0x000fc600000010ff */
[----:B------:R-:W-:Y:S01]  /*b450*/  STG.E.U16 desc[UR18][R4.64+0x4], R3 ;  /* 0x0000040304007986 */ /* 0x000fe2000c101512 */
[----:B------:R-:W-:-:S03]  /*b460*/  IADD3.X R9, R9, UR27, RZ, P6, !PT ;  /* 0x0000001b09097c10 */ /* 0x000fc6000b7fe4ff */
[----:B------:R0:W-:Y:S01]  /*b470*/  STG.E.U16 desc[UR18][R4.64+0x6], R39 ;  /* 0x0000062704007986 */ /* 0x0001e2000c101512 */
[----:B------:R-:W-:Y:S01]  /*b480*/  F2FP.BF16.F32.PACK_AB R24, R24, R69 ;  /* 0x000000451818723e */ /* 0x000fe200000010ff */
[----:B------:R-:W-:Y:S01]  /*b490*/  FFMA.FTZ R57, R150, R57, -R122 ;  /* 0x0000003996397223 */ /* 0x000fe2000001087a */
[----:B------:R-:W-:Y:S01]  /*b4a0*/  F2FP.BF16.F32.PACK_AB R26, R26, R71 ;  /* 0x000000471a1a723e */ /* 0x000fe200000010ff */
[----:B------:R-:W-:Y:S01]  /*b4b0*/  FMUL.FTZ R27, R12, R27 ;  /* 0x0000001b0c1b7220 */ /* 0x000fe20000410000 */
[----:B------:R-:W-:Y:S01]  /*b4c0*/  IADD3 R10, P6, R10, UR26, RZ ;  /* 0x0000001a0a0a7c10 */ /* 0x000fe2000ffde0ff */
[C---:B------:R-:W-:Y:S01]  /*b4d0*/  FMUL.FTZ R77, R12.reuse, R77 ;  /* 0x0000004d0c4d7220 */ /* 0x040fe20000410000 */
[----:B------:R-:W-:Y:S01]  /*b4e0*/  FMUL.FTZ R53, R12, R53 ;  /* 0x000000350c357220 */ /* 0x000fe20000410000 */
[----:B0-----:R-:W-:Y:S01]  /*b4f0*/  PRMT R5, R64, 0x7632, R5 ;  /* 0x0000763240057816 */ /* 0x001fe20000000005 */
[----:B------:R-:W-:Y:S01]  /*b500*/  FMUL.FTZ R32, R12, R75 ;  /* 0x0000004b0c207220 */ /* 0x000fe20000410000 */
[----:B------:R0:W-:Y:S01]  /*b510*/  STG.E.U16 desc[UR18][R6.64+0x4], R2 ;  /* 0x0000040206007986 */ /* 0x0001e2000c101512 */
[----:B------:R-:W-:Y:S01]  /*b520*/  PRMT R4, R73, 0x7632, R4 ;  /* 0x0000763249047816 */ /* 0x000fe20000000004 */
[----:B------:R-:W-:Y:S01]  /*b530*/  FFMA.FTZ R79, R83, -R123, R79 ;  /* 0x8000007b534f7223 */ /* 0x000fe2000001004f */
[----:B------:R-:W-:Y:S01]  /*b540*/  IADD3.X R3, RZ, R31, RZ, P5, !PT ;  /* 0x0000001fff037210 */ /* 0x000fe20002ffe4ff */
[----:B------:R1:W-:Y:S01]  /*b550*/  STG.E.U16 desc[UR18][R6.64+0x2], R5 ;  /* 0x0000020506007986 */ /* 0x0003e2000c101512 */
[----:B------:R-:W-:Y:S01]  /*b560*/  FFMA.FTZ R57, -R123, R43, R57 ;  /* 0x0000002b7b397223 */ /* 0x000fe20000010139 */
[----:B------:R-:W-:-:S02]  /*b570*/  IADD3.X R11, R11, UR27, RZ, P6, !PT ;  /* 0x0000001b0b0b7c10 */ /* 0x000fc4000b7fe4ff */
[----:B------:R-:W-:Y:S01]  /*b580*/  STG.E.U16 desc[UR18][R6.64], R64 ;  /* 0x0000004006007986 */ /* 0x000fe2000c101512 */
[----:B------:R-:W-:-:S03]  /*b590*/  FFMA.FTZ R125, R157, R125, -R122 ;  /* 0x0000007d9d7d7223 */ /* 0x000fc6000001087a */
[----:B------:R1:W-:Y:S01]  /*b5a0*/  STG.E.U16 desc[UR18][R6.64+0x6], R29 ;  /* 0x0000061d06007986 */ /* 0x0003e2000c101512 */
[----:B0-----:R-:W-:Y:S02]  /*b5b0*/  SHF.L.U32 R2, R88, 0x1, RZ ;  /* 0x0000000158027819 */ /* 0x001fe400000006ff */
[----:B-1----:R-:W-:Y:S02]  /*b5c0*/  PRMT R5, R24, 0x7632, R5 ;  /* 0x0000763218057816 */ /* 0x002fe40000000005 */
[----:B------:R-:W-:Y:S01]  /*b5d0*/  F2FP.BF16.F32.PACK_AB R27, R28, R27 ;  /* 0x0000001b1c1b723e */ /* 0x000fe200000010ff */
[----:B------:R-:W-:Y:S01]  /*b5e0*/  FMUL.FTZ R79, R12, R79 ;  /* 0x0000004f0c4f7220 */ /* 0x000fe20000410000 */
[----:B------:R-:W-:Y:S02]  /*b5f0*/  SHF.L.U64.HI R3, R88, 0x1, R3 ;  /* 0x0000000158037819 */ /* 0x000fe40000010203 */
[----:B------:R-:W-:Y:S01]  /*b600*/  PRMT R6, R26, 0x7632, R6 ;  /* 0x000076321a067816 */ /* 0x000fe20000000006 */
[----:B------:R-:W-:Y:S01]  /*b610*/  FMUL.FTZ R38, R12, R57 ;  /* 0x000000390c267220 */ /* 0x000fe20000410000 */
[----:B------:R-:W-:Y:S01]  /*b620*/  F2FP.BF16.F32.PACK_AB R34, R34, R77 ;  /* 0x0000004d2222723e */ /* 0x000fe200000010ff */
[----:B------:R-:W-:Y:S01]  /*b630*/  STG.E.U16 desc[UR18][R8.64], R73 ;  /* 0x0000004908007986 */ /* 0x000fe2000c101512 */
[----:B------:R-:W-:-:S02]  /*b640*/  IADD3 R2, P5, R2, UR26, RZ ;  /* 0x0000001a02027c10 */ /* 0x000fc4000ffbe0ff */
[----:B------:R-:W-:Y:S01]  /*b650*/  F2FP.BF16.F32.PACK_AB R32, R32, R53 ;  /* 0x000000352020723e */ /* 0x000fe200000010ff */
[----:B------:R0:W-:Y:S01]  /*b660*/  STG.E.U16 desc[UR18][R8.64+0x2], R4 ;  /* 0x0000020408007986 */ /* 0x0001e2000c101512 */
[----:B------:R-:W-:Y:S01]  /*b670*/  FFMA.FTZ R85, R84, -R123, R85 ;  /* 0x8000007b54557223 */ /* 0x000fe20000010055 */
[----:B------:R-:W-:Y:S02]  /*b680*/  FFMA.FTZ R125, -R123, R124, R125 ;  /* 0x0000007c7b7d7223 */ /* 0x000fe4000001017d */
[----:B------:R-:W-:Y:S01]  /*b690*/  STG.E.U16 desc[UR18][R8.64+0x4], R24 ;  /* 0x0000041808007986 */ /* 0x000fe2000c101512 */
[----:B------:R-:W-:-:S03]  /*b6a0*/  PRMT R7, R27, 0x7632, R7 ;  /* 0x000076321b077816 */ /* 0x000fc60000000007 */
[----:B------:R1:W-:Y:S01]  /*b6b0*/  STG.E.U16 desc[UR18][R8.64+0x6], R5 ;  /* 0x0000060508007986 */ /* 0x0003e2000c101512 */
[----:B------:R-:W-:-:S03]  /*b6c0*/  IADD3.X R3, R3, UR27, RZ, P5, !PT ;  /* 0x0000001b03037c10 */ /* 0x000fc6000affe4ff */
[----:B------:R1:W-:Y:S01]  /*b6d0*/  STG.E.U16 desc[UR18][R10.64+0x2], R6 ;  /* 0x000002060a007986 */ /* 0x0003e2000c101512 */
[----:B0-----:R-:W-:Y:S01]  /*b6e0*/  SHF.L.U32 R4, R30, 0x1, RZ ;  /* 0x000000011e047819 */ /* 0x001fe200000006ff */
[--C-:B------:R-:W-:Y:S01]  /*b6f0*/  FFMA.FTZ R127, R150, R127, -R122.reuse ;  /* 0x0000007f967f7223 */ /* 0x100fe2000001087a */
[----:B------:R-:W-:Y:S01]  /*b700*/  FFMA.FTZ R63, R157, R63, -R122 ;  /* 0x0000003f9d3f7223 */ /* 0x000fe2000001087a */
[----:B------:R-:W-:Y:S02]  /*b710*/  F2FP.BF16.F32.PACK_AB R38, R38, R79 ;  /* 0x0000004f2626723e */ /* 0x000fe400000010ff */
[-C--:B-1----:R-:W-:Y:S02]  /*b720*/  IADD3.X R5, RZ, R31.reuse, RZ, P4, !PT ;  /* 0x0000001fff057210 */ /* 0x082fe400027fe4ff */
[----:B------:R-:W-:Y:S02]  /*b730*/  PRMT R8, R34, 0x7632, R8 ;  /* 0x0000763222087816 */ /* 0x000fe40000000008 */
[----:B------:R-:W-:-:S02]  /*b740*/  IADD3.X R6, RZ, R31, RZ, P3, !PT ;  /* 0x0000001fff067210 */ /* 0x000fc40001ffe4ff */
[----:B------:R-:W-:Y:S01]  /*b750*/  PRMT R9, R32, 0x7632, R9 ;  /* 0x0000763220097816 */ /* 0x000fe20000000009 */
[----:B------:R-:W-:Y:S01]  /*b760*/  FMUL.FTZ R85, R12, R85 ;  /* 0x000000550c557220 */ /* 0x000fe20000410000 */
[----:B------:R-:W-:Y:S01]  /*b770*/  SHF.L.U64.HI R5, R30, 0x1, R5 ;  /* 0x000000011e057819 */ /* 0x000fe20000010205 */
[----:B------:R-:W-:Y:S01]  /*b780*/  FMUL.FTZ R42, R12, R125 ;  /* 0x0000007d0c2a7220 */ /* 0x000fe20000410000 */
[----:B------:R-:W-:Y:S01]  /*b790*/  IADD3 R4, P4, R4, UR26, RZ ;  /* 0x0000001a04047c10 */ /* 0x000fe2000ff9e0ff */
[----:B------:R-:W-:Y:S01]  /*b7a0*/  STG.E.U16 desc[UR18][R10.64], R26 ;  /* 0x0000001a0a007986 */ /* 0x000fe2000c101512 */
[C---:B------:R-:W-:Y:S02]  /*b7b0*/  SHF.L.U64.HI R6, R67.reuse, 0x1, R6 ;  /* 0x0000000143067819 */ /* 0x040fe40000010206 */
[----:B------:R-:W-:Y:S01]  /*b7c0*/  SHF.L.U32 R67, R67, 0x1, RZ ;  /* 0x0000000143437819 */ /* 0x000fe200000006ff */
[----:B------:R-:W-:Y:S01]  /*b7d0*/  STG.E.U16 desc[UR18][R10.64+0x4], R27 ;  /* 0x0000041b0a007986 */ /* 0x000fe2000c101512 */
[----:B------:R-:W-:Y:S01]  /*b7e0*/  FFMA.FTZ R87, R86, -R123, R87 ;  /* 0x8000007b56577223 */ /* 0x000fe20000010057 */
[----:B------:R-:W-:-:S02]  /*b7f0*/  FFMA.FTZ R127, -R123, R126, R127 ;  /* 0x0000007e7b7f7223 */ /* 0x000fc4000001017f */
[----:B------:R-:W-:Y:S01]  /*b800*/  STG.E.U16 desc[UR18][R10.64+0x6], R7 ;  /* 0x000006070a007986 */ /* 0x000fe2000c101512 */
[----:B------:R-:W-:Y:S01]  /*b810*/  FFMA.FTZ R91, R90, -R123, R91 ;  /* 0x8000007b5a5b7223 */ /* 0x000fe2000001005b */
[----:B------:R-:W-:Y:S01]  /*b820*/  FFMA.FTZ R63, -R123, R128, R63 ;  /* 0x000000807b3f7223 */ /* 0x000fe2000001013f */
[----:B------:R-:W-:Y:S01]  /*b830*/  IADD3.X R5, R5, UR27, RZ, P4, !PT ;  /* 0x0000001b05057c10 */ /* 0x000fe2000a7fe4ff */
[----:B------:R-:W-:Y:S01]  /*b840*/  STG.E.U16 desc[UR18][R2.64], R34 ;  /* 0x0000002202007986 */ /* 0x000fe2000c101512 */
[----:B------:R-:W-:-:S03]  /*b850*/  FFMA.FTZ R129, R150, R129, -R122 ;  /* 0x0000008196817223 */ /* 0x000fc6000001087a */
[----:B------:R-:W-:Y:S01]  /*b860*/  STG.E.U16 desc[UR18][R2.64+0x2], R8 ;  /* 0x0000020802007986 */ /* 0x000fe2000c101512 */
[----:B------:R-:W-:-:S03]  /*b870*/  F2FP.BF16.F32.PACK_AB R42, R42, R85 ;  /* 0x000000552a2a723e */ /* 0x000fc600000010ff */
[----:B------:R-:W-:Y:S04]  /*b880*/  STG.E.U16 desc[UR18][R2.64+0x4], R32 ;  /* 0x0000042002007986 */ /* 0x000fe8000c101512 */
[----:B------:R0:W-:Y:S01]  /*b890*/  STG.E.U16 desc[UR18][R2.64+0x6], R9 ;  /* 0x0000060902007986 */ /* 0x0001e2000c101512 */
[----:B------:R-:W-:Y:S01]  /*b8a0*/  FFMA.FTZ R131, R157, R131, -R122 ;  /* 0x000000839d837223 */ /* 0x000fe2000001087a */
[C---:B------:R-:W-:Y:S01]  /*b8b0*/  FMUL.FTZ R87, R12.reuse, R87 ;  /* 0x000000570c577220 */ /* 0x040fe20000410000 */
[C---:B------:R-:W-:Y:S01]  /*b8c0*/  FMUL.FTZ R36, R12.reuse, R127 ;  /* 0x0000007f0c247220 */ /* 0x040fe20000410000 */
[C---:B------:R-:W-:Y:S01]  /*b8d0*/  FMUL.FTZ R91, R12.reuse, R91 ;  /* 0x0000005b0c5b7220 */ /* 0x040fe20000410000 */
[----:B------:R-:W-:Y:S01]  /*b8e0*/  FMUL.FTZ R52, R12, R63 ;  /* 0x0000003f0c347220 */ /* 0x000fe20000410000 */
[----:B------:R-:W-:Y:S01]  /*b8f0*/  FFMA.FTZ R129, -R123, R65, R129 ;  /* 0x000000417b817223 */ /* 0x000fe20000010181 */
[----:B0-----:R-:W-:-:S02]  /*b900*/  PRMT R3, R38, 0x7632, R3 ;  /* 0x0000763226037816 */ /* 0x001fc40000000003 */
[----:B------:R-:W-:Y:S01]  /*b910*/  IADD3 R2, P3, R67, UR26, RZ ;  /* 0x0000001a43027c10 */ /* 0x000fe2000ff7e0ff */
[----:B------:R-:W-:Y:S01]  /*b920*/  FFMA.FTZ R93, R92, -R123, R93 ;  /* 0x8000007b5c5d7223 */ /* 0x000fe2000001005d */
[----:B------:R-:W-:Y:S01]  /*b930*/  PRMT R7, R42, 0x7632, R7 ;  /* 0x000076322a077816 */ /* 0x000fe20000000007 */
[----:B------:R0:W-:Y:S01]  /*b940*/  STG.E.U16 desc[UR18][R4.64+0x2], R3 ;  /* 0x0000020304007986 */ /* 0x0001e2000c101512 */
[----:B------:R-:W-:Y:S01]  /*b950*/  FFMA.FTZ R131, -R123, R130, R131 ;  /* 0x000000827b837223 */ /* 0x000fe20000010183 */
[----:B------:R-:W-:Y:S01]  /*b960*/  IADD3.X R8, RZ, R31, RZ, P2, !PT ;  /* 0x0000001fff087210 */ /* 0x000fe200017fe4ff */
[--C-:B------:R-:W-:Y:S01]  /*b970*/  FFMA.FTZ R133, R150, R133, -R122.reuse ;  /* 0x0000008596857223 */ /* 0x100fe2000001087a */
[----:B------:R-:W-:Y:S01]  /*b980*/  FFMA.FTZ R135, R157, R135, -R122 ;  /* 0x000000879d877223 */ /* 0x000fe2000001087a */
[----:B------:R-:W-:Y:S01]  /*b990*/  F2FP.BF16.F32.PACK_AB R36, R36, R87 ;  /* 0x000000572424723e */ /* 0x000fe200000010ff */
[----:B------:R-:W-:Y:S01]  /*b9a0*/  FMUL.FTZ R89, R12, R89 ;  /* 0x000000590c597220 */ /* 0x000fe20000410000 */
[----:B------:R-:W-:-:S02]  /*b9b0*/  F2FP.BF16.F32.PACK_AB R52, R52, R91 ;  /* 0x0000005b3434723e */ /* 0x000fc400000010ff */
[----:B0-----:R-:W-:Y:S02]  /*b9c0*/  IADD3.X R3, R6, UR27, RZ, P3, !PT ;  /* 0x0000001b06037c10 */ /* 0x001fe40009ffe4ff */
[C---:B------:R-:W-:Y:S01]  /*b9d0*/  SHF.L.U32 R6, R61.reuse, 0x1, RZ ;  /* 0x000000013d067819 */ /* 0x040fe200000006ff */
[----:B------:R-:W-:Y:S01]  /*b9e0*/  FMUL.FTZ R93, R12, R93 ;  /* 0x0000005d0c5d7220 */ /* 0x000fe20000410000 */
[----:B------:R-:W-:Y:S01]  /*b9f0*/  STG.E.U16 desc[UR18][R4.64], R38 ;  /* 0x0000002604007986 */ /* 0x000fe2000c101512 */
[----:B------:R-:W-:Y:S02]  /*ba00*/  SHF.L.U64.HI R8, R61, 0x1, R8 ;  /* 0x000000013d087819 */ /* 0x000fe40000010208 */
[----:B------:R-:W-:Y:S01]  /*ba10*/  IADD3 R6, P2, R6, UR26, RZ ;  /* 0x0000001a06067c10 */ /* 0x000fe2000ff5e0ff */
[----:B------:R-:W-:Y:S01]  /*ba20*/  STG.E.U16 desc[UR18][R4.64+0x4], R42 ;  /* 0x0000042a04007986 */ /* 0x000fe2000c101512 */
[----:B------:R-:W-:Y:S01]  /*ba30*/  FFMA.FTZ R95, R94, -R123, R95 ;  /* 0x8000007b5e5f7223 */ /* 0x000fe2000001005f */
[----:B------:R-:W-:-:S02]  /*ba40*/  FFMA.FTZ R133, -R123, R132, R133 ;  /* 0x000000847b857223 */ /* 0x000fc40000010185 */
[----:B------:R0:W-:Y:S01]  /*ba50*/  STG.E.U16 desc[UR18][R4.64+0x6], R7 ;  /* 0x0000060704007986 */ /* 0x0001e2000c101512 */
[----:B------:R-:W-:Y:S01]  /*ba60*/  FFMA.FTZ R43, R98, -R123, R96 ;  /* 0x8000007b622b7223 */ /* 0x000fe20000010060 */
[----:B------:R-:W-:Y:S01]  /*ba70*/  FFMA.FTZ R135, -R123, R134, R135 ;  /* 0x000000867b877223 */ /* 0x000fe20000010187 */
[----:B------:R-:W-:Y:S01]  /*ba80*/  PRMT R9, R52, 0x7632, R9 ;  /* 0x0000763234097816 */ /* 0x000fe20000000009 */
[--C-:B------:R-:W-:Y:S01]  /*ba90*/  FFMA.FTZ R137, R150, R137, -R122.reuse ;  /* 0x0000008996897223 */ /* 0x100fe2000001087a */
[----:B------:R-:W-:Y:S01]  /*baa0*/  FFMA.FTZ R139, R157, R139, -R122 ;  /* 0x0000008b9d8b7223 */ /* 0x000fe2000001087a */
[C---:B------:R-:W-:Y:S01]  /*bab0*/  FMUL.FTZ R95, R12.reuse, R95 ;  /* 0x0000005f0c5f7220 */ /* 0x040fe20000410000 */
[----:B------:R-:W-:Y:S01]  /*bac0*/  FMUL.FTZ R43, R12, R43 ;  /* 0x0000002b0c2b7220 */ /* 0x000fe20000410000 */
[----:B0-----:R-:W-:Y:S02]  /*bad0*/  IADD3.X R4, RZ, R31, RZ, P1, !PT ;  /* 0x0000001fff047210 */ /* 0x001fe40000ffe4ff */
[----:B------:R-:W-:-:S02]  /*bae0*/  PRMT R5, R36, 0x7632, R5 ;  /* 0x0000763224057816 */ /* 0x000fc40000000005 */
[----:B------:R-:W-:Y:S01]  /*baf0*/  IADD3.X R7, R8, UR27, RZ, P2, !PT ;  /* 0x0000001b08077c10 */ /* 0x000fe200097fe4ff */
[----:B------:R-:W-:Y:S01]  /*bb00*/  FMUL.FTZ R70, R12, R135 ;  /* 0x000000870c467220 */ /* 0x000fe20000410000 */
[C---:B------:R-:W-:Y:S01]  /*bb10*/  SHF.L.U64.HI R8, R23.reuse, 0x1, R4 ;  /* 0x0000000117087819 */ /* 0x040fe20000010204 */
[----:B------:R-:W-:Y:S01]  /*bb20*/  STG.E.U16 desc[UR18][R2.64], R36 ;  /* 0x0000002402007986 */ /* 0x000fe2000c101512 */
[----:B------:R-:W-:Y:S01]  /*bb30*/  SHF.L.U32 R23, R23, 0x1, RZ ;  /* 0x0000000117177819 */ /* 0x000fe200000006ff */
[-C--:B------:R-:W-:Y:S01]  /*bb40*/  FFMA.FTZ R97, R99, -R123.reuse, R97 ;  /* 0x8000007b63617223 */ /* 0x080fe20000010061 */
[C---:B------:R-:W-:Y:S01]  /*bb50*/  FFMA.FTZ R137, -R123.reuse, R136, R137 ;  /* 0x000000887b897223 */ /* 0x040fe20000010189 */
[----:B------:R0:W-:Y:S01]  /*bb60*/  STG.E.U16 desc[UR18][R2.64+0x2], R5 ;  /* 0x0000020502007986 */ /* 0x0001e2000c101512 */
[----:B------:R-:W-:Y:S01]  /*bb70*/  FFMA.FTZ R65, R104, -R123, R100 ;  /* 0x8000007b68417223 */ /* 0x000fe20000010064 */
[----:B------:R-:W-:Y:S01]  /*bb80*/  FFMA.FTZ R139, -R123, R138, R139 ;  /* 0x0000008a7b8b7223 */ /* 0x000fe2000001018b */
[----:B------:R-:W-:Y:S01]  /*bb90*/  IADD3.X R4, RZ, R31, RZ, P0, !PT ;  /* 0x0000001fff047210 */ /* 0x000fe200007fe4ff */
[----:B------:R-:W-:Y:S01]  /*bba0*/  STG.E.U16 desc[UR18][R2.64+0x4], R52 ;  /* 0x0000043402007986 */ /* 0x000fe2000c101512 */
[----:B------:R-:W-:-:S03]  /*bbb0*/  FFMA.FTZ R141, R150, R141, -R122 ;  /* 0x0000008d968d7223 */ /* 0x000fc6000001087a */
[----:B------:R1:W-:Y:S01]  /*bbc0*/  STG.E.U16 desc[UR18][R2.64+0x6], R9 ;  /* 0x0000060902007986 */ /* 0x0003e2000c101512 */
[----:B------:R-:W-:Y:S01]  /*bbd0*/  FFMA.FTZ R143, R157, R143, -R122 ;  /* 0x0000008f9d8f7223 */ /* 0x000fe2000001087a */
[----:B------:R-:W-:Y:S01]  /*bbe0*/  F2FP.BF16.F32.PACK_AB R43, R70, R43 ;  /* 0x0000002b462b723e */ /* 0x000fe200000010ff */
[C---:B------:R-:W-:Y:S01]  /*bbf0*/  FMUL.FTZ R97, R12.reuse, R97 ;  /* 0x000000610c617220 */ /* 0x040fe20000410000 */
[C---:B------:R-:W-:Y:S01]  /*bc00*/  FMUL.FTZ R68, R12.reuse, R137 ;  /* 0x000000890c447220 */ /* 0x040fe20000410000 */
[C---:B------:R-:W-:Y:S01]  /*bc10*/  FMUL.FTZ R65, R12.reuse, R65 ;  /* 0x000000410c417220 */ /* 0x040fe20000410000 */
[----:B------:R-:W-:Y:S01]  /*bc20*/  FMUL.FTZ R76, R12, R139 ;  /* 0x0000008b0c4c7220 */ /* 0x000fe20000410000 */
[----:B0-----:R-:W-:Y:S01]  /*bc30*/  SHF.L.U64.HI R5, R25, 0x1, R4 ;  /* 0x0000000119057819 */ /* 0x001fe20000010204 */
[-C--:B------:R-:W-:Y:S01]  /*bc40*/  FFMA.FTZ R101, R105, -R123.reuse, R101 ;  /* 0x8000007b69657223 */ /* 0x080fe20000010065 */
[----:B------:R-:W-:Y:S02]  /*bc50*/  SHF.L.U32 R4, R25, 0x1, RZ ;  /* 0x0000000119047819 */ /* 0x000fe400000006ff */
[----:B-1----:R-:W-:Y:S01]  /*bc60*/  IADD3 R2, P0, R23, UR26, RZ ;  /* 0x0000001a17027c10 */ /* 0x002fe2000ff1e0ff */
[C---:B------:R-:W-:Y:S01]  /*bc70*/  FFMA.FTZ R141, -R123.reuse, R140, R141 ;  /* 0x0000008c7b8d7223 */ /* 0x040fe2000001018d */
[----:B------:R-:W-:Y:S01]  /*bc80*/  FFMA.FTZ R81, R106, -R123, R102 ;  /* 0x8000007b6a517223 */ /* 0x000fe20000010066 */
[----:B------:R-:W-:Y:S01]  /*bc90*/  FFMA.FTZ R143, -R123, R142, R143 ;  /* 0x0000008e7b8f7223 */ /* 0x000fe2000001018f */
[----:B---3--:R-:W-:-:S05]  /*bca0*/  SHF.L.U32 R58, R58, 0x10, RZ ;  /* 0x000000103a3a7819 */ /* 0x008fca00000006ff */
[----:B------:R-:W-:Y:S01]  /*bcb0*/  FMUL.FTZ R54, R58, R54 ;  /* 0x000000363a367220 */ /* 0x000fe20000410000 */
[----:B----4-:R-:W-:Y:S02]  /*bcc0*/  SHF.L.U32 R58, R165, 0x10, RZ ;  /* 0x00000010a53a7819 */ /* 0x010fe400000006ff */
[----:B--2---:R-:W-:-:S03]  /*bcd0*/  SHF.L.U32 R151, R151, 0x10, RZ ;  /* 0x0000001097977819 */ /* 0x004fc600000006ff */
[----:B------:R-:W-:Y:S01]  /*bce0*/  FMUL.FTZ R58, R58, R163 ;  /* 0x000000a33a3a7220 */ /* 0x000fe20000410000 */
[--C-:B------:R-:W-:Y:S01]  /*bcf0*/  FFMA.FTZ R54, R157, R54, -R122.reuse ;  /* 0x000000369d367223 */ /* 0x100fe2000001087a */
[----:B------:R-:W-:Y:S02]  /*bd00*/  FMUL.FTZ R151, R151, R156 ;  /* 0x0000009c97977220 */ /* 0x000fe40000410000 */
[----:B------:R-:W-:Y:S01]  /*bd10*/  FFMA.FTZ R58, R150, R58, -R122 ;  /* 0x0000003a963a7223 */ /* 0x000fe2000001087a */
[C---:B------:R-:W-:Y:S01]  /*bd20*/  FFMA.FTZ R159, -R123.reuse, R159, R54 ;  /* 0x0000009f7b9f7223 */ /* 0x040fe20000010136 */
[C---:B------:R-:W-:Y:S02]  /*bd30*/  FMUL.FTZ R54, R12.reuse, R129 ;  /* 0x000000810c367220 */ /* 0x040fe40000410000 */
[----:B------:R-:W-:Y:S01]  /*bd40*/  FFMA.FTZ R161, -R123, R161, R58 ;  /* 0x000000a17ba17223 */ /* 0x000fe2000001013a */
[----:B------:R-:W-:Y:S01]  /*bd50*/  FMUL.FTZ R58, R12, R131 ;  /* 0x000000830c3a7220 */ /* 0x000fe20000410000 */
[----:B------:R-:W-:Y:S01]  /*bd60*/  FFMA.FTZ R151, R157, R151, -R122 ;  /* 0x000000979d977223 */ /* 0x000fe2000001087a */
[----:B------:R-:W-:-:S03]  /*bd70*/  F2FP.BF16.F32.PACK_AB R54, R54, R89 ;  /* 0x000000593636723e */ /* 0x000fc600000010ff */
[----:B------:R-:W-:Y:S01]  /*bd80*/  FFMA.FTZ R151, -R123, R56, R151 ;  /* 0x000000387b977223 */ /* 0x000fe20000010197 */
[----:B------:R-:W-:Y:S01]  /*bd90*/  F2FP.BF16.F32.PACK_AB R58, R58, R93 ;  /* 0x0000005d3a3a723e */ /* 0x000fe200000010ff */
[----:B------:R-:W-:Y:S01]  /*bda0*/  FMUL.FTZ R56, R12, R133 ;  /* 0x000000850c387220 */ /* 0x000fe20000410000 */
[----:B------:R-:W-:Y:S02]  /*bdb0*/  PRMT R3, R54, 0x7632, R3 ;  /* 0x0000763236037816 */ /* 0x000fe40000000003 */
[----:B------:R-:W-:Y:S02]  /*bdc0*/  PRMT R10, R58, 0x7632, R10 ;  /* 0x000076323a0a7816 */ /* 0x000fe4000000000a */
[----:B------:R-:W-:Y:S01]  /*bdd0*/  F2FP.BF16.F32.PACK_AB R56, R56, R95 ;  /* 0x0000005f3838723e */ /* 0x000fe200000010ff */
[----:B------:R0:W-:Y:S01]  /*bde0*/  STG.E.U16 desc[UR18][R6.64+0x2], R3 ;  /* 0x0000020306007986 */ /* 0x0001e2000c101512 */
[--C-:B------:R-:W-:Y:S01]  /*bdf0*/  FFMA.FTZ R145, R150, R145, -R122.reuse ;  /* 0x0000009196917223 */ /* 0x100fe2000001087a */
[----:B------:R-:W-:-:S02]  /*be00*/  FFMA.FTZ R108, R157, R108, -R122 ;  /* 0x0000006c9d6c7223 */ /* 0x000fc4000001087a */
[----:B------:R-:W-:Y:S01]  /*be10*/  STG.E.U16 desc[UR18][R6.64], R54 ;  /* 0x0000003606007986 */ /* 0x000fe2000c101512 */
[----:B------:R-:W-:-:S03]  /*be20*/  F2FP.BF16.F32.PACK_AB R68, R68, R97 ;  /* 0x000000614444723e */ /* 0x000fc600000010ff */
[----:B------:R-:W-:Y:S01]  /*be30*/  STG.E.U16 desc[UR18][R6.64+0x4], R58 ;  /* 0x0000043a06007986 */ /* 0x000fe2000c101512 */
[----:B------:R-:W-:-:S03]  /*be40*/  F2FP.BF16.F32.PACK_AB R65, R76, R65 ;  /* 0x000000414c41723e */ /* 0x000fc600000010ff */
[----:B------:R1:W-:Y:S01]  /*be50*/  STG.E.U16 desc[UR18][R6.64+0x6], R10 ;  /* 0x0000060a06007986 */ /* 0x0003e2000c101512 */
[----:B0-----:R-:W-:Y:S02]  /*be60*/  IADD3.X R3, R8, UR27, RZ, P0, !PT ;  /* 0x0000001b08037c10 */ /* 0x001fe400087fe4ff */
[----:B------:R-:W-:Y:S01]  /*be70*/  PRMT R8, R43, 0x7632, R8 ;  /* 0x000076322b087816 */ /* 0x000fe20000000008 */
[----:B------:R-:W-:Y:S01]  /*be80*/  FMUL.FTZ R101, R12, R101 ;  /* 0x000000650c657220 */ /* 0x000fe20000410000 */
[----:B------:R-:W-:Y:S01]  /*be90*/  IADD3 R4, P0, R4, UR26, RZ ;  /* 0x0000001a04047c10 */ /* 0x000fe2000ff1e0ff */
[C---:B------:R-:W-:Y:S01]  /*bea0*/  FMUL.FTZ R72, R12.reuse, R141 ;  /* 0x0000008d0c487220 */ /* 0x040fe20000410000 */
[C---:B------:R-:W-:Y:S01]  /*beb0*/  FMUL.FTZ R81, R12.reuse, R81 ;  /* 0x000000510c517220 */ /* 0x040fe20000410000 */
[----:B------:R-:W-:Y:S01]  /*bec0*/  FMUL.FTZ R80, R12, R143 ;  /* 0x0000008f0c507220 */ /* 0x000fe20000410000 */
[----:B-1----:R-:W-:Y:S01]  /*bed0*/  PRMT R7, R56, 0x7632, R7 ;  /* 0x0000763238077816 */ /* 0x002fe20000000007 */
[-C--:B------:R-:W-:Y:S01]  /*bee0*/  FFMA.FTZ R103, R107, -R123.reuse, R103 ;  /* 0x8000007b6b677223 */ /* 0x080fe20000010067 */
[C---:B------:R-:W-:Y:S01]  /*bef0*/  FFMA.FTZ R145, -R123.reuse, R144, R145 ;  /* 0x000000907b917223 */ /* 0x040fe20000010191 */
[----:B------:R-:W-:Y:S01]  /*bf00*/  FFMA.FTZ R111, R110, -R123, R111 ;  /* 0x8000007b6e6f7223 */ /* 0x000fe2000001006f */
[----:B------:R-:W-:Y:S01]  /*bf10*/  FFMA.FTZ R83, -R123, R146, R108 ;  /* 0x000000927b537223 */ /* 0x000fe2000001016c */
[----:B------:R-:W-:Y:S01]  /*bf20*/  STG.E.U16 desc[UR18][R2.64], R56 ;  /* 0x0000003802007986 */ /* 0x000fe2000c101512 */
[----:B------:R-:W-:Y:S01]  /*bf30*/  IADD3.X R5, R5, UR27, RZ, P0, !PT ;  /* 0x0000001b05057c10 */ /* 0x000fe200087fe4ff */
[--C-:B------:R-:W-:Y:S01]  /*bf40*/  FFMA.FTZ R116, R150, R116, -R122.reuse ;  /* 0x0000007496747223 */ /* 0x100fe2000001087a */
[----:B------:R-:W-:Y:S01]  /*bf50*/  PRMT R9, R68, 0x7632, R9 ;  /* 0x0000763244097816 */ /* 0x000fe20000000009 */
[----:B------:R-:W-:Y:S01]  /*bf60*/  STG.E.U16 desc[UR18][R2.64+0x2], R7 ;  /* 0x0000020702007986 */ /* 0x000fe2000c101512 */
[----:B------:R-:W-:Y:S01]  /*bf70*/  FFMA.FTZ R117, R157, R117, -R122 ;  /* 0x000000759d757223 */ /* 0x000fe2000001087a */
[----:B------:R-:W-:-:S02]  /*bf80*/  IADD3 R6, P0, R14, UR26, RZ ;  /* 0x0000001a0e067c10 */ /* 0x000fc4000ff1e0ff */
[----:B------:R-:W-:Y:S01]  /*bf90*/  STG.E.U16 desc[UR18][R2.64+0x4], R43 ;  /* 0x0000042b02007986 */ /* 0x000fe2000c101512 */
[----:B------:R-:W-:-:S03]  /*bfa0*/  F2FP.BF16.F32.PACK_AB R72, R72, R101 ;  /* 0x000000654848723e */ /* 0x000fc600000010ff */
[----:B------:R0:W-:Y:S01]  /*bfb0*/  STG.E.U16 desc[UR18][R2.64+0x6], R8 ;  /* 0x0000060802007986 */ /* 0x0001e2000c101512 */
[----:B------:R-:W-:Y:S01]  /*bfc0*/  F2FP.BF16.F32.PACK_AB R80, R80, R81 ;  /* 0x000000515050723e */ /* 0x000fe200000010ff */
[C---:B------:R-:W-:Y:S01]  /*bfd0*/  FMUL.FTZ R103, R12.reuse, R103 ;  /* 0x000000670c677220 */ /* 0x040fe20000410000 */
[C---:B------:R-:W-:Y:S01]  /*bfe0*/  FMUL.FTZ R78, R12.reuse, R145 ;  /* 0x000000910c4e7220 */ /* 0x040fe20000410000 */
[C---:B------:R-:W-:Y:S01]  /*bff0*/  FMUL.FTZ R111, R12.reuse, R111 ;  /* 0x0000006f0c6f7220 */ /* 0x040fe20000410000 */
[----:B------:R-:W-:Y:S01]  /*c000*/  FMUL.FTZ R84, R12, R83 ;  /* 0x000000530c547220 */ /* 0x000fe20000410000 */
[----:B------:R-:W-:Y:S01]  /*c010*/  FFMA.FTZ R109, R148, -R123, R109 ;  /* 0x8000007b946d7223 */ /* 0x000fe2000001006d */
[----:B------:R-:W-:Y:S01]  /*c020*/  FFMA.FTZ R147, -R123, R147, R116 ;  /* 0x000000937b937223 */ /* 0x000fe20000010174 */
[----:B0-----:R-:W-:Y:S01]  /*c030*/  PRMT R3, R65, 0x7632, R3 ;  /* 0x0000763241037816 */ /* 0x001fe20000000003 */
[----:B------:R-:W-:Y:S01]  /*c040*/  FFMA.FTZ R99, R154, -R123, R112 ;  /* 0x8000007b9a637223 */ /* 0x000fe20000010070 */
[----:B------:R-:W-:Y:S01]  /*c050*/  FFMA.FTZ R117, -R123, R153, R117 ;  /* 0x000000997b757223 */ /* 0x000fe20000010175 */
[----:B------:R-:W-:Y:S01]  /*c060*/  STG.E.U16 desc[UR18][R4.64], R68 ;  /* 0x0000004404007986 */ /* 0x000fe2000c101512 */
[----:B------:R-:W-:Y:S01]  /*c070*/  IADD3.X R7, R13, UR27, RZ, P0, !PT ;  /* 0x0000001b0d077c10 */ /* 0x000fe200087fe4ff */
[----:B------:R-:W-:Y:S01]  /*c080*/  FFMA.FTZ R113, R150, R113, -R122 ;  /* 0x0000007196717223 */ /* 0x000fe2000001087a */
[----:B------:R-:W-:Y:S01]  /*c090*/  PRMT R10, R72, 0x7632, R10 ;  /* 0x00007632480a7816 */ /* 0x000fe2000000000a */
[----:B------:R-:W-:Y:S01]  /*c0a0*/  STG.E.U16 desc[UR18][R4.64+0x2], R9 ;  /* 0x0000020904007986 */ /* 0x000fe2000c101512 */
[----:B------:R-:W-:-:S03]  /*c0b0*/  IADD3 R2, P0, R16, UR26, RZ ;  /* 0x0000001a10027c10 */ /* 0x000fc6000ff1e0ff */
        /* <DEDUP_REMOVED lines=11> */
[-C--:B------:R-:W-:Y:S01]  /*c170*/  FFMA.FTZ R107, R160, -R123.reuse, R114 ;  /* 0x8000007ba06b7223 */ /* 0x080fe20000010072 */
[----:B------:R-:W-:Y:S01]  /*c180*/  IADD3.X R3, R15, UR27, RZ, P0, !PT ;  /* 0x0000001b0f037c10 */ /* 0x000fe200087fe4ff */
[----:B------:R-:W-:Y:S01]  /*c190*/  FFMA.FTZ R119, R119, -R123, R120 ;  /* 0x8000007b77777223 */ /* 0x000fe20000010078 */
[----:B------:R-:W-:Y:S01]  /*c1a0*/  STG.E.U16 desc[UR18][R6.64], R72 ;  /* 0x0000004806007986 */ /* 0x000fe2000c101512 */
[----:B------:R-:W-:-:S02]  /*c1b0*/  IADD3 R4, P0, R18, UR26, RZ ;  /* 0x0000001a12047c10 */ /* 0x000fc4000ff1e0ff */
[----:B------:R-:W-:Y:S01]  /*c1c0*/  PRMT R8, R78, 0x7632, R8 ;  /* 0x000076324e087816 */ /* 0x000fe20000000008 */
[----:B------:R-:W-:Y:S01]  /*c1d0*/  STG.E.U16 desc[UR18][R6.64+0x2], R10 ;  /* 0x0000020a06007986 */ /* 0x000fe2000c101512 */
[----:B------:R-:W-:-:S03]  /*c1e0*/  F2FP.BF16.F32.PACK_AB R82, R82, R109 ;  /* 0x0000006d5252723e */ /* 0x000fc600000010ff */
[----:B------:R-:W-:Y:S01]  /*c1f0*/  STG.E.U16 desc[UR18][R6.64+0x4], R80 ;  /* 0x0000045006007986 */ /* 0x000fe2000c101512 */
[----:B------:R-:W-:-:S03]  /*c200*/  F2FP.BF16.F32.PACK_AB R86, R86, R99 ;  /* 0x000000635656723e */ /* 0x000fc600000010ff */
[----:B------:R0:W-:Y:S01]  /*c210*/  STG.E.U16 desc[UR18][R6.64+0x6], R5 ;  /* 0x0000060506007986 */ /* 0x0001e2000c101512 */
        /* <DEDUP_REMOVED lines=8> */
[----:B0-----:R-:W-:Y:S02]  /*c2a0*/  PRMT R7, R84, 0x7632, R7 ;  /* 0x0000763254077816 */ /* 0x001fe40000000007 */
[----:B------:R-:W-:Y:S01]  /*c2b0*/  IADD3.X R5, R17, UR27, RZ, P0, !PT ;  /* 0x0000001b11057c10 */ /* 0x000fe200087fe4ff */
        /* <DEDUP_REMOVED lines=8> */
[----:B------:R-:W-:Y:S01]  /*c340*/  F2FP.BF16.F32.PACK_AB R90, R90, R119 ;  /* 0x000000775a5a723e */ /* 0x000fe200000010ff */
[----:B------:R-:W1:Y:S01]  /*c350*/  S2R R0, SR_TID.X ;  /* 0x0000000000007919 */ /* 0x000e620000002100 */
[----:B------:R-:W-:Y:S02]  /*c360*/  F2FP.BF16.F32.PACK_AB R12, R12, R121 ;  /* 0x000000790c0c723e */ /* 0x000fe400000010ff */
[----:B0-----:R-:W-:Y:S02]  /*c370*/  PRMT R3, R86, 0x7632, R3 ;  /* 0x0000763256037816 */ /* 0x001fe40000000003 */
[----:B------:R-:W-:Y:S02]  /*c380*/  IADD3.X R7, R19, UR27, RZ, P0, !PT ;  /* 0x0000001b13077c10 */ /* 0x000fe400087fe4ff */
[----:B------:R-:W-:Y:S01]  /*c390*/  IADD3 R22, P0, R22, UR26, RZ ;  /* 0x0000001a16167c10 */ /* 0x000fe2000ff1e0ff */
[----:B------:R-:W-:Y:S01]  /*c3a0*/  STG.E.U16 desc[UR18][R4.64], R82 ;  /* 0x0000005204007986 */ /* 0x000fe2000c101512 */
[----:B------:R-:W-:Y:S01]  /*c3b0*/  PRMT R2, R94, 0x7632, R2 ;  /* 0x000076325e027816 */ /* 0x000fe20000000002 */
[----:B------:R-:W-:-:S02]  /*c3c0*/  UISETP.GE.U32.AND UP0, UPT, UR17, UR22, UPT ;  /* 0x000000161100728c */ /* 0x000fc4000bf06070 */
[----:B------:R-:W-:Y:S01]  /*c3d0*/  STG.E.U16 desc[UR18][R4.64+0x2], R9 ;  /* 0x0000020904007986 */ /* 0x000fe2000c101512 */
[----:B------:R-:W-:-:S03]  /*c3e0*/  IADD3.X R23, R21, UR27, RZ, P0, !PT ;  /* 0x0000001b15177c10 */ /* 0x000fc600087fe4ff */
[----:B------:R-:W-:Y:S01]  /*c3f0*/  STG.E.U16 desc[UR18][R4.64+0x4], R86 ;  /* 0x0000045604007986 */ /* 0x000fe2000c101512 */
[----:B------:R-:W-:-:S03]  /*c400*/  PRMT R11, R90, 0x7632, R11 ;  /* 0x000076325a0b7816 */ /* 0x000fc6000000000b */
[----:B------:R0:W-:Y:S01]  /*c410*/  STG.E.U16 desc[UR18][R4.64+0x6], R3 ;  /* 0x0000060304007986 */ /* 0x0001e2000c101512 */
[----:B------:R-:W-:-:S03]  /*c420*/  UISETP.GE.AND.EX UP0, UPT, UR20, UR10, UPT, UP0 ;  /* 0x0000000a1400728c */ /* 0x000fc6000bf06300 */
[----:B------:R2:W-:Y:S01]  /*c430*/  STG.E.U16 desc[UR18][R6.64], R94 ;  /* 0x0000005e06007986 */ /* 0x0005e2000c101512 */
[----:B0-----:R-:W-:Y:S02]  /*c440*/  PRMT R5, R92, 0x7632, R5 ;  /* 0x000076325c057816 */ /* 0x001fe40000000005 */
[----:B------:R-:W-:Y:S01]  /*c450*/  PRMT R3, R12, 0x7632, R3 ;  /* 0x000076320c037816 */ /* 0x000fe20000000003 */
[----:B------:R2:W-:Y:S04]  /*c460*/  STG.E.U16 desc[UR18][R6.64+0x2], R2 ;  /* 0x0000020206007986 */ /* 0x0005e8000c101512 */
[----:B------:R2:W-:Y:S04]  /*c470*/  STG.E.U16 desc[UR18][R6.64+0x4], R92 ;  /* 0x0000045c06007986 */ /* 0x0005e8000c101512 */
[----:B------:R2:W-:Y:S04]  /*c480*/  STG.E.U16 desc[UR18][R6.64+0x6], R5 ;  /* 0x0000060506007986 */ /* 0x0005e8000c101512 */
[----:B------:R2:W-:Y:S04]  /*c490*/  STG.E.U16 desc[UR18][R22.64], R90 ;  /* 0x0000005a16007986 */ /* 0x0005e8000c101512 */
[----:B------:R2:W-:Y:S04]  /*c4a0*/  STG.E.U16 desc[UR18][R22.64+0x2], R11 ;  /* 0x0000020b16007986 */ /* 0x0005e8000c101512 */
[----:B------:R2:W-:Y:S04]  /*c4b0*/  STG.E.U16 desc[UR18][R22.64+0x4], R12 ;  /* 0x0000040c16007986 */ /* 0x0005e8000c101512 */
[----:B------:R2:W-:Y:S01]  /*c4c0*/  STG.E.U16 desc[UR18][R22.64+0x6], R3 ;  /* 0x0000060316007986 */ /* 0x0005e2000c101512 */
[----:B------:R-:W-:Y:S01]  /*c4d0*/  PLOP3.LUT P0, PT, PT, PT, UP0, 0x80, 0x0 ;  /* 0x000000000000781c */ /* 0x000fe20003f0f008 */
[----:B------:R-:W-:Y:S01]  /*c4e0*/  ULOP3.LUT UR5, UR5, 0x1, URZ, 0x3c, !UPT ;  /* 0x0000000105057892 */ /* 0x000fe2000f8e3c3f */
[----:B------:R-:W-:Y:S01]  /*c4f0*/  UMOV UR4, UR20 ;  /* 0x0000001400047c82 */ /* 0x000fe20008000000 */
[----:B------:R-:W-:Y:S01]  /*c500*/  UMOV UR11, UR17 ;  /* 0x00000011000b7c82 */ /* 0x000fe20008000000 */
[----:B-1----:R-:W-:-:S09]  /*c510*/  LOP3.LUT R0, R0, 0x3, RZ, 0xc0, !PT ;  /* 0x0000000300007812 */ /* 0x002fd200078ec0ff */
[----:B--2---:R-:W-:Y:S05]  /*c520*/  @!P0 BRA `(.L_x_1176) ;  /* 0xffffff4000648947 */ /* 0x004fea000383ffff */
.L_x_1165:
[----:B------:R-:W1:Y:S02]  /*c530*/  S2UR UR17, SR_CTAID.Y ;  /* 0x00000000001179c3 */ /* 0x000e640000002600 */
[----:B-1----:R-:W-:Y:S02]  /*c540*/  USHF.R.U32.HI UR16, URZ, 0x1, UR17 ;  /* 0x000000013f107899 */ /* 0x002fe40008011611 */
        /* <DEDUP_REMOVED lines=10> */
[----:B------:R-:W1:Y:S01]  /*c5f0*/  S2R R6, SR_TID.X ;  /* 0x0000000000067919 */ /* 0x000e620000002100 */
[----:B------:R-:W-:Y:S01]  /*c600*/  UMOV UR4, 0x400 ;  /* 0x0000040000047882 */ /* 0x000fe20000000000 */
[----:B------:R-:W-:-:S05]  /*c610*/  MOV R22, UR16 ;  /* 0x0000001000167c02 */ /* 0x000fca0008000f00 */
        /* <DEDUP_REMOVED lines=18> */
[----:B------:R-:W-:Y:S02]  /*c740*/  SHF.L.U32 R7, R5, 0x1, RZ ;  /* 0x0000000105077819 */ /* 0x000fe400000006ff */
[----:B------:R-:W-:Y:S01]  /*c750*/  IADD3 R0, R2, 0x14, RZ ;  /* 0x0000001402007810 */ /* 0x000fe20007ffe0ff */
[----:B------:R-:W-:Y:S01]  /*c760*/  IMAD.WIDE.U32 R8, R3, -0x33333333, RZ ;  /* 0xcccccccd03087825 */ /* 0x000fe200078e00ff */
[----:B------:R-:W-:-:S02]  /*c770*/  LEA R12, R5, UR6, 0x7 ;  /* 0x00000006050c7c11 */ /* 0x000fc4000f8e38ff */
[----:B------:R-:W-:Y:S02]  /*c780*/  LOP3.LUT R7, R7, 0x1f, R6, 0x78, !PT ;  /* 0x0000001f07077812 */ /* 0x000fe400078e7806 */
[----:B------:R-:W-:Y:S01]  /*c790*/  LOP3.LUT R14, RZ, R2, RZ, 0x33, !PT ;  /* 0x00000002ff0e7212 */ /* 0x000fe200078e33ff */
[----:B------:R-:W-:Y:S01]  /*c7a0*/  IMAD.WIDE.U32 R10, P0, R4, -0x33333334, R8 ;  /* 0xcccccccc040a7825 */ /* 0x000fe20007800008 */
[----:B------:R-:W-:Y:S02]  /*c7b0*/  VIMNMX.U32 R13, R0, 0x20, !PT ;  /* 0x00000020000d7848 */ /* 0x000fe40007fe0000 */
[----:B------:R-:W-:Y:S01]  /*c7c0*/  LEA R7, R7, R12, 0x2 ;  /* 0x0000000c07077211 */ /* 0x000fe200078e10ff */
[----:B------:R-:W-:Y:S01]  /*c7d0*/  IMAD.WIDE.U32 R8, R4, -0x33333333, RZ ;  /* 0xcccccccd04087825 */ /* 0x000fe200078e00ff */
[----:B------:R-:W-:Y:S02]  /*c7e0*/  IADD3.X R17, RZ, RZ, RZ, P0, !PT ;  /* 0x000000ffff117210 */ /* 0x000fe400007fe4ff */
[----:B------:R-:W-:-:S02]  /*c7f0*/  MOV R16, R11 ;  /* 0x0000000b00107202 */ /* 0x000fc40000000f00 */
[----:B------:R-:W-:Y:S02]  /*c800*/  IADD3 RZ, P1, R9, R10, RZ ;  /* 0x0000000a09ff7210 */ /* 0x000fe40007f3e0ff */
[----:B------:R-:W-:Y:S02]  /*c810*/  IADD3 R8, R13, R14, RZ ;  /* 0x0000000e0d087210 */ /* 0x000fe40007ffe0ff */
[C---:B------:R-:W-:Y:S01]  /*c820*/  SHF.L.U32 R12, R6.reuse, 0x7, RZ ;  /* 0x00000007060c7819 */ /* 0x040fe200000006ff */
[----:B------:R-:W-:Y:S01]  /*c830*/  IMAD.WIDE.U32.X R16, R3, -0x33333334, R16, P1 ;  /* 0xcccccccc03107825 */ /* 0x000fe200008e0410 */
[----:B------:R-:W-:Y:S02]  /*c840*/  SHF.L.U32 R13, R6, 0x1, RZ ;  /* 0x00000001060d7819 */ /* 0x000fe400000006ff */
[----:B------:R-:W-:Y:S01]  /*c850*/  ISETP.LT.U32.AND P0, PT, R20, 0x4, PT ;  /* 0x000000041400780c */ /* 0x000fe20003f01070 */
[----:B------:R-:W-:Y:S01]  /*c860*/  IMAD.WIDE.U32 R14, R8, -0x33333333, RZ ;  /* 0xcccccccd080e7825 */ /* 0x000fe200078e00ff */
[----:B------:R-:W-:-:S02]  /*c870*/  LOP3.LUT R12, R12, 0x780, RZ, 0xc0, !PT ;  /* 0x000007800c0c7812 */ /* 0x000fc400078ec0ff */
[----:B------:R-:W-:Y:S02]  /*c880*/  LOP3.LUT R11, R13, 0x1e, RZ, 0xc0, !PT ;  /* 0x0000001e0d0b7812 */ /* 0x000fe400078ec0ff */
[----:B------:R-:W-:Y:S02]  /*c890*/  IADD3 R9, R2, 0x28, RZ ;  /* 0x0000002802097810 */ /* 0x000fe40007ffe0ff */
[----:B------:R-:W-:Y:S02]  /*c8a0*/  ISETP.LT.AND.EX P0, PT, R21, RZ, PT, P0 ;  /* 0x000000ff1500720c */ /* 0x000fe40003f01300 */
[----:B------:R-:W-:Y:S02]  /*c8b0*/  SHF.R.U64 R23, R16, 0x3, R17 ;  /* 0x0000000310177819 */ /* 0x000fe40000001211 */
[----:B------:R-:W-:Y:S02]  /*c8c0*/  IADD3 R13, R12, UR6, RZ ;  /* 0x000000060c0d7c10 */ /* 0x000fe4000fffe0ff */
[----:B------:R-:W-:-:S02]  /*c8d0*/  LOP3.LUT R10, R2, R11, RZ, 0x3c, !PT ;  /* 0x0000000b020a7212 */ /* 0x000fc400078e3cff */
[-C--:B------:R-:W-:Y:S02]  /*c8e0*/  LOP3.LUT R12, R0, R11.reuse, RZ, 0x3c, !PT ;  /* 0x0000000b000c7212 */ /* 0x080fe400078e3cff */
[----:B------:R-:W-:Y:S02]  /*c8f0*/  LEA.HI R24, R15, 0x1, RZ, 0x1c ;  /* 0x000000010f187811 */ /* 0x000fe400078fe0ff */
[----:B------:R-:W-:Y:S02]  /*c900*/  LOP3.LUT R18, R9, R11, RZ, 0x3c, !PT ;  /* 0x0000000b09127212 */ /* 0x000fe400078e3cff */
[----:B------:R-:W-:Y:S02]  /*c910*/  SEL R14, R20, 0x4, P0 ;  /* 0x00000004140e7807 */ /* 0x000fe40000000000 */
[----:B------:R-:W-:Y:S02]  /*c920*/  SEL R15, R21, RZ, P0 ;  /* 0x000000ff150f7207 */ /* 0x000fe40000000000 */
[----:B------:R-:W-:-:S02]  /*c930*/  IADD3 R20, P0, R5, 0xa, RZ ;  /* 0x0000000a05147810 */ /* 0x000fc40007f1e0ff */
[C---:B------:R-:W-:Y:S02]  /*c940*/  IADD3 R19, P1, R5.reuse, 0x14, RZ ;  /* 0x0000001405137810 */ /* 0x040fe40007f3e0ff */
[----:B------:R-:W-:Y:S02]  /*c950*/  IADD3 R39, P2, R5, 0x1e, RZ ;  /* 0x0000001e05277810 */ /* 0x000fe40007f5e0ff */
[----:B------:R-:W-:Y:S02]  /*c960*/  IADD3 R23, R23, 0x1, RZ ;  /* 0x0000000117177810 */ /* 0x000fe40007ffe0ff */
[-C--:B------:R-:W-:Y:S02]  /*c970*/  LEA R10, R10, R13.reuse, 0x2 ;  /* 0x0000000d0a0a7211 */ /* 0x080fe400078e10ff */
[-C--:B------:R-:W-:Y:S02]  /*c980*/  LEA R12, R12, R13.reuse, 0x2 ;  /* 0x0000000d0c0c7211 */ /* 0x080fe400078e10ff */
[----:B------:R-:W-:-:S02]  /*c990*/  LEA R13, R18, R13, 0x2 ;  /* 0x0000000d120d7211 */ /* 0x000fc400078e10ff */
        /* <DEDUP_REMOVED lines=10> */
.L_x_1193:
[----:B------:R-:W-:Y:S01]  /*ca40*/  ISETP.GT.U32.AND P0, PT, R14, R5, PT ;  /* 0x000000050e00720c */ /* 0x000fe20003f04070 */
[----:B------:R-:W-:Y:S01]  /*ca50*/  BSSY B0, `(.L_x_1177) ;  /* 0x00000a7000007945 */ /* 0x000fe20003800000 */
[----:B0---4-:R-:W-:Y:S01]  /*ca60*/  HFMA2.MMA R25, -RZ, RZ, 0, 0 ;  /* 0x00000000ff197435 */ /* 0x011fe200000001ff */
[----:B-123--:R-:W-:Y:S02]  /*ca70*/  MOV R30, RZ ;  /* 0x000000ff001e7202 */ /* 0x00efe40000000f00 */
        /* <DEDUP_REMOVED lines=38> */
.L_x_1180:
[----:B------:R-:W-:Y:S05]  /*cce0*/  BSYNC B1 ;  /* 0x0000000000017941 */ /* 0x000fea0003800000 */
.L_x_1179:
        /* <DEDUP_REMOVED lines=18> */
.L_x_1183:
        /* <DEDUP_REMOVED lines=55> */
.L_x_1182:
[----:B------:R-:W-:Y:S05]  /*d180*/  BSYNC B1 ;  /* 0x0000000000017941 */ /* 0x000fea0003800000 */
.L_x_1181:
        /* <DEDUP_REMOVED lines=35> */
.L_x_1185:
[----:B------:R-:W-:Y:S05]  /*d3c0*/  BSYNC B1 ;  /* 0x0000000000017941 */ /* 0x000fea0003800000 */
.L_x_1184:
        /* <DEDUP_REMOVED lines=15> */
.L_x_1178:
[----:B------:R-:W-:Y:S05]  /*d4c0*/  BSYNC B0 ;  /* 0x0000000000007941 */ /* 0x000fea0003800000 */
.L_x_1177:
        /* <DEDUP_REMOVED lines=11> */
[----:B------:R-:W-:Y:S01]  /*d580*/  MOV R26, RZ ;  /* 0x000000ff001a7202 */ /* 0x000fe20000000f00 */
[----:B------:R-:W-:-:S10]  /*d590*/  UMOV UR7, 0xffff ;  /* 0x0000ffff00077882 */ /* 0x000fd40000000000 */
        /* <DEDUP_REMOVED lines=9> */
[----:B--2---:R-:W2:Y:S01]  /*d630*/  SHFL.BFLY PT, R27, R26, 0x8, 0x101f ;  /* 0x0d101f001a1b7f89 */ /* 0x004ea200000e0000 */
[----:B------:R-:W-:-:S02]  /*d640*/  MOV R35, 0xffff ;  /* 0x0000ffff00237802 */ /* 0x000fc40000000f00 */
        /* <DEDUP_REMOVED lines=15> */
.L_x_1202:
        /* <DEDUP_REMOVED lines=20> */
[----:B------:R-:W-:Y:S02]  /*d880*/  MOV R36, 0xffff ;  /* 0x0000ffff00247802 */ /* 0x000fe40000000f00 */
[----:B------:R-:W-:Y:S02]  /*d890*/  MOV R35, 0xffff ;  /* 0x0000ffff00237802 */ /* 0x000fe40000000f00 */
[----:B------:R-:W-:Y:S01]  /*d8a0*/  MOV R37, 0xffff ;  /* 0x0000ffff00257802 */ /* 0x000fe20000000f00 */
[----:B---3--:R-:W3:Y:S01]  /*d8b0*/  SHFL.BFLY PT, R32, R25, 0x8, 0x101f ;  /* 0x0d101f0019207f89 */ /* 0x008ee200000e0000 */
[----:B------:R-:W-:Y:S02]  /*d8c0*/  MOV R42, 0xffff ;  /* 0x0000ffff002a7802 */ /* 0x000fe40000000f00 */
[----:B------:R-:W-:Y:S01]  /*d8d0*/  MOV R44, 0xffff ;  /* 0x0000ffff002c7802 */ /* 0x000fe20000000f00 */
[----:B--2---:R-:W2:Y:S01]  /*d8e0*/  SHFL.BFLY PT, R31, R30, 0x8, 0x101f ;  /* 0x0d101f001e1f7f89 */ /* 0x004ea200000e0000 */
[----:B------:R-:W-:-:S02]  /*d8f0*/  MOV R41, 0xffff ;  /* 0x0000ffff00297802 */ /* 0x000fc40000000f00 */
[----:B------:R-:W-:Y:S01]  /*d900*/  MOV R43, 0xffff ;  /* 0x0000ffff002b7802 */ /* 0x000fe20000000f00 */
        /* <DEDUP_REMOVED lines=14> */
.L_x_1212:
        /* <DEDUP_REMOVED lines=15> */
[----:B------:R-:W-:Y:S02]  /*dae0*/  MOV R36, 0xffff ;  /* 0x0000ffff00247802 */ /* 0x000fe40000000f00 */
[----:B------:R-:W-:Y:S02]  /*daf0*/  MOV R35, 0xffff ;  /* 0x0000ffff00237802 */ /* 0x000fe40000000f00 */
[----:B------:R-:W-:Y:S01]  /*db00*/  MOV R37, 0xffff ;  /* 0x0000ffff00257802 */ /* 0x000fe20000000f00 */
[----:B----4-:R-:W4:Y:S01]  /*db10*/  SHFL.BFLY PT, R32, R25, 0x8, 0x101f ;  /* 0x0d101f0019207f89 */ /* 0x010f2200000e0000 */
[----:B------:R-:W-:Y:S02]  /*db20*/  MOV R42, 0xffff ;  /* 0x0000ffff002a7802 */ /* 0x000fe40000000f00 */
[----:B------:R-:W-:Y:S01]  /*db30*/  MOV R44, 0xffff ;  /* 0x0000ffff002c7802 */ /* 0x000fe20000000f00 */
[----:B---3--:R-:W3:Y:S01]  /*db40*/  SHFL.BFLY PT, R31, R30, 0x8, 0x101f ;  /* 0x0d101f001e1f7f89 */ /* 0x008ee200000e0000 */
[----:B------:R-:W-:-:S02]  /*db50*/  MOV R41, 0xffff ;  /* 0x0000ffff00297802 */ /* 0x000fc40000000f00 */
        /* <DEDUP_REMOVED lines=15> */
.L_x_1222:
[----:B0-----:R-:W-:Y:S01]  /*dc50*/  FADD.FTZ R30, R25, R30 ;  /* 0x0000001e191e7221 */ /* 0x001fe20000010000 */
[----:B------:R-:W-:-:S04]  /*dc60*/  @!P2 F2FP.BF16.F32.PACK_AB R25, RZ, R35 ;  /* 0x00000023ff19a23e */ /* 0x000fc800000010ff */
[----:B------:R-:W-:Y:S02]  /*dc70*/  PRMT R31, R25, 0x7610, R31 ;  /* 0x00007610191f7816 */ /* 0x000fe4000000001f */
[----:B------:R-:W-:Y:S02]  /*dc80*/  @!P2 F2FP.BF16.F32.PACK_AB R30, RZ, R30 ;  /* 0x0000001eff1ea23e */ /* 0x000fe400000010ff */
[----:B------:R-:W-:Y:S01]  /*dc90*/  MOV R25, R18 ;  /* 0x0000001200197202 */ /* 0x000fe20000000f00 */
[----:B------:R3:W-:Y:S04]  /*dca0*/  @!P2 STG.E.U16 desc[UR18][R26.64+0x50], R31 ;  /* 0x0000501f1a00a986 */ /* 0x0007e8000c101512 */
[----:B------:R3:W-:Y:S02]  /*dcb0*/  @!P2 STG.E.U16 desc[UR18][R28.64+0x50], R30 ;  /* 0x0000501e1c00a986 */ /* 0x0007e4000c101512 */
.L_x_1188:
[----:B------:R-:W-:Y:S05]  /*dcc0*/  BSYNC B0 ;  /* 0x0000000000007941 */ /* 0x000fea0003800000 */
.L_x_1187:
        /* <DEDUP_REMOVED lines=11> */
[C---:B-1----:R-:W-:Y:S01]  /*dd80*/  @!P0 IADD3 R28, R25.reuse, 0x28, RZ ;  /* 0x00000028191c8810 */ /* 0x042fe20007ffe0ff */
[----:B------:R-:W-:Y:S01]  /*dd90*/  HFMA2.MMA R41, -RZ, RZ, 0, 0 ;  /* 0x00000000ff297435 */ /* 0x000fe200000001ff */
[----:B------:R-:W-:Y:S02]  /*dda0*/  @!P0 IADD3 R30, R25, 0x14, RZ ;  /* 0x00000014191e8810 */ /* 0x000fe40007ffe0ff */
[----:B------:R-:W-:Y:S02]  /*ddb0*/  CS2R R34, SRZ ;  /* 0x0000000000227805 */ /* 0x000fe4000001ff00 */
[----:B------:R-:W-:Y:S02]  /*ddc0*/  @!P0 LEA R29, R40, UR6, 0x7 ;  /* 0x00000006281d8c11 */ /* 0x000fe4000f8e38ff */
[----:B------:R-:W-:Y:S02]  /*ddd0*/  @!P0 LOP3.LUT R28, R28, R11, RZ, 0x3c, !PT ;  /* 0x0000000b1c1c8212 */ /* 0x000fe400078e3cff */
[----:B------:R-:W-:-:S02]  /*dde0*/  @!P0 LEA R31, R40, UR6, 0x7 ;  /* 0x00000006281f8c11 */ /* 0x000fc4000f8e38ff */
[----:B------:R-:W-:Y:S02]  /*ddf0*/  @!P0 LOP3.LUT R30, R30, R11, RZ, 0x3c, !PT ;  /* 0x0000000b1e1e8212 */ /* 0x000fe400078e3cff */
[----:B------:R-:W-:Y:S02]  /*de00*/  @!P0 LEA R28, R28, R29, 0x2 ;  /* 0x0000001d1c1c8211 */ /* 0x000fe400078e10ff */
[----:B------:R-:W-:Y:S02]  /*de10*/  @!P0 LEA R30, R30, R31, 0x2 ;  /* 0x0000001f1e1e8211 */ /* 0x000fe400078e10ff */
[----:B------:R-:W-:Y:S01]  /*de20*/  @!P0 IADD3 R46, R25, 0x3c, RZ ;  /* 0x0000003c192e8810 */ /* 0x000fe20007ffe0ff */
[----:B------:R-:W1:Y:S01]  /*de30*/  @!P0 LDS R29, [R28] ;  /* 0x000000001c1d8984 */ /* 0x000e620000000800 */
[----:B------:R-:W-:Y:S02]  /*de40*/  @!P0 LEA R45, R40, UR6, 0x7 ;  /* 0x00000006282d8c11 */ /* 0x000fe4000f8e38ff */
[----:B------:R-:W-:Y:S01]  /*de50*/  @!P0 LOP3.LUT R46, R46, R11, RZ, 0x3c, !PT ;  /* 0x0000000b2e2e8212 */ /* 0x000fe200078e3cff */
[----:B------:R-:W4:Y:S01]  /*de60*/  @!P0 LDS R33, [R30+0x500] ;  /* 0x000500001e218984 */ /* 0x000f220000000800 */
[----:B------:R-:W-:-:S02]  /*de70*/  MOV R31, 0xffff ;  /* 0x0000ffff001f7802 */ /* 0x000fc40000000f00 */
[----:B------:R-:W-:Y:S01]  /*de80*/  @!P0 LEA R46, R46, R45, 0x2 ;  /* 0x0000002d2e2e8211 */ /* 0x000fe200078e10ff */
[----:B------:R5:W0:Y:S01]  /*de90*/  @!P0 LDS R32, [R30] ;  /* 0x000000001e208984 */ /* 0x000a220000000800 */
[----:B------:R-:W-:Y:S01]  /*dea0*/  MOV R42, RZ ;  /* 0x000000ff002a7202 */ /* 0x000fe20000000f00 */
[----:B------:R-:W-:Y:S01]  /*deb0*/  HFMA2.MMA R45, -RZ, RZ, 0, 0 ;  /* 0x00000000ff2d7435 */ /* 0x000fe200000001ff */
[----:B------:R-:W-:Y:S01]  /*dec0*/  MOV R49, 0xffff ;  /* 0x0000ffff00317802 */ /* 0x000fe20000000f00 */
[----:B------:R-:W-:Y:S01]  /*ded0*/  @!P0 LDS R43, [R28+0x500] ;  /* 0x000500001c2b8984 */ /* 0x000fe20000000800 */
[----:B------:R-:W-:Y:S02]  /*dee0*/  MOV R50, 0xffff ;  /* 0x0000ffff00327802 */ /* 0x000fe40000000f00 */
[----:B------:R-:W-:Y:S01]  /*def0*/  MOV R52, 0xffff ;  /* 0x0000ffff00347802 */ /* 0x000fe20000000f00 */
[----:B------:R-:W-:Y:S01]  /*df00*/  @!P0 LDS R48, [R46+0x500] ;  /* 0x000500002e308984 */ /* 0x000fe20000000800 */
[----:B-----5:R-:W-:-:S02]  /*df10*/  MOV R30, 0xffff ;  /* 0x0000ffff001e7802 */ /* 0x020fc40000000f00 */
[----:B------:R-:W-:Y:S01]  /*df20*/  MOV R51, 0xffff ;  /* 0x0000ffff00337802 */ /* 0x000fe20000000f00 */
[----:B------:R5:W-:Y:S01]  /*df30*/  @!P0 LDS R47, [R46] ;  /* 0x000000002e2f8984 */ /* 0x000be20000000800 */
[----:B------:R-:W-:-:S03]  /*df40*/  IADD3 R25, R25, R22, RZ ;  /* 0x0000001619197210 */ /* 0x000fc60007ffe0ff */
[----:B---3--:R-:W3:Y:S01]  /*df50*/  SHFL.BFLY PT, R28, R27, 0x8, 0x101f ;  /* 0x0d101f001b1c7f89 */ /* 0x008ee200000e0000 */
[----:B-----5:R-:W-:Y:S02]  /*df60*/  MOV R46, RZ ;  /* 0x000000ff002e7202 */ /* 0x020fe40000000f00 */
[----:B-1----:R-:W-:Y:S02]  /*df70*/  @!P0 MOV R41, R29 ;  /* 0x0000001d00298202 */ /* 0x002fe40000000f00 */
[----:B--2---:R-:W1:Y:S01]  /*df80*/  SHFL.BFLY PT, R29, R26, 0x8, 0x101f ;  /* 0x0d101f001a1d7f89 */ /* 0x004e6200000e0000 */
[----:B----4-:R-:W-:Y:S02]  /*df90*/  @!P0 MOV R35, R33 ;  /* 0x0000002100238202 */ /* 0x010fe40000000f00 */
[----:B------:R-:W-:Y:S01]  /*dfa0*/  MOV R33, 0xffff ;  /* 0x0000ffff00217802 */ /* 0x000fe20000000f00 */
[----:B------:R-:W2:Y:S01]  /*dfb0*/  SHFL.BFLY PT, R44, R41, 0x8, 0x101f ;  /* 0x0d101f00292c7f89 */ /* 0x000ea200000e0000 */
[----:B0-----:R-:W-:Y:S01]  /*dfc0*/  @!P0 MOV R34, R32 ;  /* 0x0000002000228202 */ /* 0x001fe20000000f00 */
[----:B---3--:R-:W-:Y:S01]  /*dfd0*/  FADD.FTZ R28, R28, R27 ;  /* 0x0000001b1c1c7221 */ /* 0x008fe20000010000 */
[----:B------:R-:W-:-:S02]  /*dfe0*/  MOV R32, 0xffff ;  /* 0x0000ffff00207802 */ /* 0x000fc40000000f00 */
[----:B------:R-:W-:Y:S01]  /*dff0*/  @!P0 MOV R42, R43 ;  /* 0x0000002b002a8202 */ /* 0x000fe20000000f00 */
[----:B------:R-:W0:Y:S01]  /*e000*/  SHFL.BFLY PT, R37, R34, 0x8, 0x101f ;  /* 0x0d101f0022257f89 */ /* 0x000e2200000e0000 */
[----:B------:R-:W-:-:S03]  /*e010*/  @!P0 MOV R46, R48 ;  /* 0x00000030002e8202 */ /* 0x000fc60000000f00 */
[----:B------:R-:W3:Y:S01]  /*e020*/  SHFL.BFLY PT, R36, R35, 0x8, 0x101f ;  /* 0x0d101f0023247f89 */ /* 0x000ee200000e0000 */
[----:B------:R-:W-:Y:S02]  /*e030*/  MOV R48, 0xffff ;  /* 0x0000ffff00307802 */ /* 0x000fe40000000f00 */
[----:B------:R-:W-:Y:S01]  /*e040*/  @!P0 MOV R45, R47 ;  /* 0x0000002f002d8202 */ /* 0x000fe20000000f00 */
        /* <DEDUP_REMOVED lines=20> */
[----:B------:R-:W-:Y:S01]  /*e190*/  MOV R29, 0xffff ;  /* 0x0000ffff001d7802 */ /* 0x000fe20000000f00 */
        /* <DEDUP_REMOVED lines=68> */
.L_x_1256:
[----:B-12---:R-:W-:Y:S01]  /*e5e0*/  FADD.FTZ R30, R46, R25 ;  /* 0x000000192e1e7221 */ /* 0x006fe20000010000 */
[----:B------:R-:W-:-:S04]  /*e5f0*/  @!P0 F2FP.BF16.F32.PACK_AB R25, RZ, R34 ;  /* 0x00000022ff19823e */ /* 0x000fc800000010ff */
[----:B------:R-:W-:Y:S01]  /*e600*/  @!P0 F2FP.BF16.F32.PACK_AB R30, RZ, R30 ;  /* 0x0000001eff1e823e */ /* 0x000fe200000010ff */
[----:B------:R4:W-:Y:S04]  /*e610*/  @!P0 STG.E.U16 desc[UR18][R26.64+0x78], R25 ;  /* 0x000078191a008986 */ /* 0x0009e8000c101512 */
[----:B------:R4:W-:Y:S02]  /*e620*/  @!P0 STG.E.U16 desc[UR18][R28.64+0x78], R30 ;  /* 0x0000781e1c008986 */ /* 0x0009e4000c101512 */
.L_x_1186:
[----:B------:R-:W-:Y:S05]  /*e630*/  WARPSYNC.ALL ;  /* 0x0000000000007948 */ /* 0x000fea0003800000 */
[----:B------:R-:W-:Y:S01]  /*e640*/  IADD3 R22, R22, 0x200, RZ ;  /* 0x0000020016167810 */ /* 0x000fe20007ffe0ff */
[----:B------:R-:W-:Y:S03]  /*e650*/  BAR.SYNC.DEFER_BLOCKING 0x0 ;  /* 0x0000000000007b1d */ /* 0x000fe60000010000 */
[----:B------:R-:W-:-:S13]  /*e660*/  ISETP.GE.AND P0, PT, R22, UR20, PT ;  /* 0x0000001416007c0c */ /* 0x000fda000bf06270 */
[----:B------:R-:W-:Y:S05]  /*e670*/  @!P0 BRA `(.L_x_1193) ;  /* 0xffffffe000f08947 */ /* 0x000fea000383ffff */
[----:B------:R-:W-:Y:S05]  /*e680*/  EXIT ;  /* 0x000000000000794d */ /* 0x000fea0003800000 */
.L_x_1189:
[----:B-1----:R-:W-:Y:S02]  /*e690*/  MOV R52, R25 ;  /* 0x0000001900347202 */ /* 0x002fe40000000f00 */
[----:B------:R-:W-:Y:S02]  /*e6a0*/  MOV R53, 0x8 ;  /* 0x0000000800357802 */ /* 0x000fe40000000f00 */
[----:B------:R-:W-:Y:S02]  /*e6b0*/  MOV R54, 0x101f ;  /* 0x0000101f00367802 */ /* 0x000fe40000000f00 */
[----:B------:R-:W-:-:S07]  /*e6c0*/  MOV R51, 0xffff ;  /* 0x0000ffff00337802 */ /* 0x000fce0000000f00 */
[----:B0-2---:R-:W-:Y:S05]  /*e6d0*/  WARPSYNC.COLLECTIVE R51, `(.L_x_1194) ;  /* 0x0000000033087348 */ /* 0x005fea0003c00000 */
[----:B------:R1:W3:Y:S02]  /*e6e0*/  SHFL.BFLY P3, R49, R52, R53, R54 ;  /* 0x0c00003534317389 */ /* 0x0002e40000060036 */
[----:B0123--:R-:W-:Y:S01]  /*e6f0*/  ENDCOLLECTIVE ;  /* 0x000000000000791b */ /* 0x00ffe20003800000 */
.L_x_1194:
[----:B------:R-:W-:Y:S02]  /*e700*/  MOV R52, R26 ;  /* 0x0000001a00347202 */ /* 0x000fe40000000f00 */
[----:B------:R-:W-:-:S07]  /*e710*/  MOV R28, R49 ;  /* 0x00000031001c7202 */ /* 0x000fce0000000f00 */
[----:B------:R-:W-:Y:S05]  /*e720*/  WARPSYNC.COLLECTIVE R51, `(.L_x_1195) ;  /* 0x0000000033087348 */ /* 0x000fea0003c00000 */
[----:B------:R0:W1:Y:S02]  /*e730*/  SHFL.BFLY P3, R49, R52, R53, R54 ;  /* 0x0c00003534317389 */ /* 0x0000640000060036 */
[----:B01----:R-:W-:Y:S01]  /*e740*/  ENDCOLLECTIVE ;  /* 0x000000000000791b */ /* 0x003fe20003800000 */
.L_x_1195:
[----:B------:R-:W-:-:S05]  /*e750*/  FADD.FTZ R28, R28, R25 ;  /* 0x000000191c1c7221 */ /* 0x000fca0000010000 */
[----:B------:R-:W-:Y:S02]  /*e760*/  MOV R52, R28 ;  /* 0x0000001c00347202 */ /* 0x000fe40000000f00 */
[----:B------:R-:W-:Y:S02]  /*e770*/  MOV R53, 0x4 ;  /* 0x0000000400357802 */ /* 0x000fe40000000f00 */
[----:B------:R-:W-:-:S07]  /*e780*/  MOV R27, R49 ;  /* 0x00000031001b7202 */ /* 0x000fce0000000f00 */
[----:B------:R-:W-:Y:S05]  /*e790*/  WARPSYNC.COLLECTIVE R51, `(.L_x_1196) ;  /* 0x0000000033087348 */ /* 0x000fea0003c00000 */
[----:B------:R0:W1:Y:S02]  /*e7a0*/  SHFL.BFLY P3, R49, R52, R53, R54 ;  /* 0x0c00003534317389 */ /* 0x0000640000060036 */
[----:B01----:R-:W-:Y:S01]  /*e7b0*/  ENDCOLLECTIVE ;  /* 0x000000000000791b */ /* 0x003fe20003800000 */
.L_x_1196:
[----:B------:R-:W-:-:S05]  /*e7c0*/  FADD.FTZ R27, R27, R26 ;  /* 0x0000001a1b1b7221 */ /* 0x000fca0000010000 */
[----:B------:R-:W-:Y:S02]  /*e7d0*/  MOV R52, R27 ;  /* 0x0000001b00347202 */ /* 0x000fe40000000f00 */
[----:B------:R-:W-:-:S07]  /*e7e0*/  MOV R29, R49 ;  /* 0x00000031001d7202 */ /* 0x000fce0000000f00 */
[----:B------:R-:W-:Y:S05]  /*e7f0*/  WARPSYNC.COLLECTIVE R51, `(.L_x_1197) ;  /* 0x0000000033087348 */ /* 0x000fea0003c00000 */
[----:B------:R0:W1:Y:S02]  /*e800*/  SHFL.BFLY P3, R49, R52, R53, R54 ;  /* 0x0c00003534317389 */ /* 0x0000640000060036 */
[----:B01----:R-:W-:Y:S01]  /*e810*/  ENDCOLLECTIVE ;  /* 0x000000000000791b */ /* 0x003fe20003800000 */
.L_x_1197:
[----:B------:R-:W-:-:S05]  /*e820*/  FADD.FTZ R29, R28, R29 ;  /* 0x0000001d1c1d7221 */ /* 0x000fca0000010000 */
[----:B------:R-:W-:Y:S02]  /*e830*/  MOV R52, R29 ;  /* 0x0000001d00347202 */ /* 0x000fe40000000f00 */
[----:B------:R-:W-:Y:S02]  /*e840*/  MOV R53, 0x2 ;  /* 0x0000000200357802 */ /* 0x000fe40000000f00 */
[----:B------:R-:W-:-:S07]  /*e850*/  MOV R30, R49 ;  /* 0x00000031001e7202 */ /* 0x000fce0000000f00 */
[----:B------:R-:W-:Y:S05]  /*e860*/  WARPSYNC.COLLECTIVE R51, `(.L_x_1198) ;  /* 0x0000000033087348 */ /* 0x000fea0003c00000 */
[----:B------:R0:W1:Y:S02]  /*e870*/  SHFL.BFLY P3, R49, R52, R53, R54 ;  /* 0x0c00003534317389 */ /* 0x0000640000060036 */
[----:B01----:R-:W-:Y:S01]  /*e880*/  ENDCOLLECTIVE ;  /* 0x000000000000791b */ /* 0x003fe20003800000 */
.L_x_1198:
[----:B------:R-:W-:-:S05]  /*e890*/  FADD.FTZ R30, R27, R30 ;  /* 0x0000001e1b1e7221 */ /* 0x000fca0000010000 */
[----:B------:R-:W-:Y:S02]  /*e8a0*/  MOV R52, R30 ;  /* 0x0000001e00347202 */ /* 0x000fe40000000f00 */
[----:B------:R-:W-:-:S07]  /*e8b0*/  MOV R32, R49 ;  /* 0x0000003100207202 */ /* 0x000fce0000000f00 */
[----:B------:R-:W-:Y:S05]  /*e8c0*/  WARPSYNC.COLLECTIVE R51, `(.L_x_1199) ;  /* 0x0000000033087348 */ /* 0x000fea0003c00000 */
[----:B------:R0:W1:Y:S02]  /*e8d0*/  SHFL.BFLY P3, R49, R52, R53, R54 ;  /* 0x0c00003534317389 */ /* 0x0000640000060036 */
[----:B01----:R-:W-:Y:S01]  /*e8e0*/  ENDCOLLECTIVE ;  /* 0x000000000000791b */ /* 0x003fe20003800000 */
.L_x_1199:
[----:B------:R-:W-:-:S05]  /*e8f0*/  FADD.FTZ R32, R29, R32 ;  /* 0x000000201d207221 */ /* 0x000fca0000010000 */
[----:B------:R-:W-:Y:S02]  /*e900*/  MOV R52, R32 ;  /* 0x0000002000347202 */ /* 0x000fe40000000f00 */
[----:B------:R-:W-:Y:S02]  /*e910*/  MOV R53, 0x1 ;  /* 0x0000000100357802 */ /* 0x000fe40000000f00 */
[----:B------:R-:W-:-:S07]  /*e920*/  MOV R25, R49 ;  /* 0x0000003100197202 */ /* 0x000fce0000000f00 */
[----:B------:R-:W-:Y:S05]  /*e930*/  WARPSYNC.COLLECTIVE R51, `(.L_x_1200) ;  /* 0x0000000033087348 */ /* 0x000fea0003c00000 */
[----:B------:R0:W1:Y:S02]  /*e940*/  SHFL.BFLY P3, R49, R52, R53, R54 ;  /* 0x0c00003534317389 */ /* 0x0000640000060036 */
[----:B01----:R-:W-:Y:S01]  /*e950*/  ENDCOLLECTIVE ;  /* 0x000000000000791b */ /* 0x003fe20003800000 */
.L_x_1200:
[----:B------:R-:W-:-:S05]  /*e960*/  FADD.FTZ R25, R30, R25 ;  /* 0x000000191e197221 */ /* 0x000fca0000010000 */
[----:B------:R-:W-:Y:S02]  /*e970*/  MOV R52, R25 ;  /* 0x0000001900347202 */ /* 0x000fe40000000f00 */
[----:B------:R-:W-:-:S07]  /*e980*/  MOV R31, R49 ;  /* 0x00000031001f7202 */ /* 0x000fce0000000f00 */
[----:B------:R-:W-:Y:S05]  /*e990*/  WARPSYNC.COLLECTIVE R51, `(.L_x_1201) ;  /* 0x0000000033087348 */ /* 0x000fea0003c00000 */
[----:B------:R0:W1:Y:S02]  /*e9a0*/  SHFL.BFLY P3, R49, R52, R53, R54 ;  /* 0x0c00003534317389 */ /* 0x0000640000060036 */
[----:B01----:R-:W-:Y:S01]  /*e9b0*/  ENDCOLLECTIVE ;  /* 0x000000000000791b */ /* 0x003fe20003800000 */
.L_x_1201:
[----:B------:R-:W-:Y:S01]  /*e9c0*/  FADD.FTZ R31, R32, R31 ;  /* 0x0000001f201f7221 */ /* 0x000fe20000010000 */
[----:B------:R-:W-:Y:S01]  /*e9d0*/  MOV R34, R49 ;  /* 0x0000003100227202 */ /* 0x000fe20000000f00 */
[----:B------:R-:W-:Y:S06]  /*e9e0*/  BRA `(.L_x_1202) ;  /* 0xffffffec00547947 */ /* 0x000fec000383ffff */
.L_x_1190:
[----:B------:R-:W-:Y:S01]  /*e9f0*/  BSSY B1, `(.L_x_1203) ;  /* 0x0000008000017945 */ /* 0x000fe20003800000 */
[----:B---3--:R-:W-:Y:S02]  /*ea00*/  MOV R52, R25 ;  /* 0x0000001900347202 */ /* 0x008fe40000000f00 */
[----:B------:R-:W-:Y:S02]  /*ea10*/  MOV R53, 0x8 ;  /* 0x0000000800357802 */ /* 0x000fe40000000f00 */
[----:B------:R-:W-:Y:S02]  /*ea20*/  MOV R54, 0x101f ;  /* 0x0000101f00367802 */ /* 0x000fe40000000f00 */
[----:B------:R-:W-:-:S07]  /*ea30*/  MOV R51, 0xffff ;  /* 0x0000ffff00337802 */ /* 0x000fce0000000f00 */
[----:B012---:R-:W-:Y:S05]  /*ea40*/  WARPSYNC.COLLECTIVE R51, `(.L_x_1204) ;  /* 0x0000000033087348 */ /* 0x007fea0003c00000 */
[----:B------:R3:W4:Y:S02]  /*ea50*/  SHFL.BFLY P3, R49, R52, R53, R54 ;  /* 0x0c00003534317389 */ /* 0x0007240000060036 */
[----:B01234-:R-:W-:Y:S01]  /*ea60*/  ENDCOLLECTIVE ;  /* 0x000000000000791b */ /* 0x01ffe20003800000 */
.L_x_1204:
[----:B------:R-:W-:Y:S05]  /*ea70*/  BSYNC B1 ;  /* 0x0000000000017941 */ /* 0x000fea0003800000 */
.L_x_1203:
        /* <DEDUP_REMOVED lines=8> */
.L_x_1205:
[----:B------:R-:W-:Y:S01]  /*eb00*/  FADD.FTZ R32, R32, R25 ;  /* 0x0000001920207221 */ /* 0x000fe20000010000 */
[----:B------:R-:W-:-:S04]  /*eb10*/  HFMA2.MMA R53, -RZ, RZ, 0, 2.384185791015625e-07 ;  /* 0x00000004ff357435 */ /* 0x000fc800000001ff */
[----:B------:R-:W-:Y:S02]  /*eb20*/  MOV R52, R32 ;  /* 0x0000002000347202 */ /* 0x000fe40000000f00 */
[----:B------:R-:W-:-:S07]  /*eb30*/  MOV R31, R49 ;  /* 0x00000031001f7202 */ /* 0x000fce0000000f00 */
[----:B------:R-:W-:Y:S05]  /*eb40*/  WARPSYNC.COLLECTIVE R51, `(.L_x_1206) ;  /* 0x0000000033087348 */ /* 0x000fea0003c00000 */
[----:B------:R0:W1:Y:S02]  /*eb50*/  SHFL.BFLY P3, R49, R52, R53, R54 ;  /* 0x0c00003534317389 */ /* 0x0000640000060036 */
[----:B01----:R-:W-:Y:S01]  /*eb60*/  ENDCOLLECTIVE ;  /* 0x000000000000791b */ /* 0x003fe20003800000 */
.L_x_1206:
[----:B------:R-:W-:-:S05]  /*eb70*/  FADD.FTZ R31, R31, R30 ;  /* 0x0000001e1f1f7221 */ /* 0x000fca0000010000 */
[----:B------:R-:W-:Y:S02]  /*eb80*/  MOV R52, R31 ;  /* 0x0000001f00347202 */ /* 0x000fe40000000f00 */
[----:B------:R-:W-:-:S07]  /*eb90*/  MOV R33, R49 ;  /* 0x0000003100217202 */ /* 0x000fce0000000f00 */
[----:B------:R-:W-:Y:S05]  /*eba0*/  WARPSYNC.COLLECTIVE R51, `(.L_x_1207) ;  /* 0x0000000033087348 */ /* 0x000fea0003c00000 */
[----:B------:R0:W1:Y:S02]  /*ebb0*/  SHFL.BFLY P3, R49, R52, R53, R54 ;  /* 0x0c00003534317389 */ /* 0x0000640000060036 */
[----:B01----:R-:W-:Y:S01]  /*ebc0*/  ENDCOLLECTIVE ;  /* 0x000000000000791b */ /* 0x003fe20003800000 */
.L_x_1207:
[----:B------:R-:W-:Y:S01]  /*ebd0*/  FADD.FTZ R33, R32, R33 ;  /* 0x0000002120217221 */ /* 0x000fe20000010000 */
[----:B------:R-:W-:-:S04]  /*ebe0*/  HFMA2.MMA R53, -RZ, RZ, 0, 1.1920928955078125e-07 ;  /* 0x00000002ff357435 */ /* 0x000fc800000001ff */
[----:B------:R-:W-:Y:S02]  /*ebf0*/  MOV R52, R33 ;  /* 0x0000002100347202 */ /* 0x000fe40000000f00 */
[----:B------:R-:W-:-:S07]  /*ec00*/  MOV R34, R49 ;  /* 0x0000003100227202 */ /* 0x000fce0000000f00 */
[----:B------:R-:W-:Y:S05]  /*ec10*/  WARPSYNC.COLLECTIVE R51, `(.L_x_1208) ;  /* 0x0000000033087348 */ /* 0x000fea0003c00000 */
[----:B------:R0:W1:Y:S02]  /*ec20*/  SHFL.BFLY P3, R49, R52, R53, R54 ;  /* 0x0c00003534317389 */ /* 0x0000640000060036 */
[----:B01----:R-:W-:Y:S01]  /*ec30*/  ENDCOLLECTIVE ;  /* 0x000000000000791b */ /* 0x003fe20003800000 */
.L_x_1208:
[----:B------:R-:W-:-:S05]  /*ec40*/  FADD.FTZ R34, R31, R34 ;  /* 0x000000221f227221 */ /* 0x000fca0000010000 */
[----:B------:R-:W-:Y:S02]  /*ec50*/  MOV R52, R34 ;  /* 0x0000002200347202 */ /* 0x000fe40000000f00 */
[----:B------:R-:W-:-:S07]  /*ec60*/  MOV R36, R49 ;  /* 0x0000003100247202 */ /* 0x000fce0000000f00 */
[----:B------:R-:W-:Y:S05]  /*ec70*/  WARPSYNC.COLLECTIVE R51, `(.L_x_1209) ;  /* 0x0000000033087348 */ /* 0x000fea0003c00000 */
[----:B------:R0:W1:Y:S02]  /*ec80*/  SHFL.BFLY P3, R49, R52, R53, R54 ;  /* 0x0c00003534317389 */ /* 0x0000640000060036 */
[----:B01----:R-:W-:Y:S01]  /*ec90*/  ENDCOLLECTIVE ;  /* 0x000000000000791b */ /* 0x003fe20003800000 */
.L_x_1209:
[----:B------:R-:W-:Y:S01]  /*eca0*/  FADD.FTZ R36, R33, R36 ;  /* 0x0000002421247221 */ /* 0x000fe20000010000 */
[----:B------:R-:W-:-:S04]  /*ecb0*/  HFMA2.MMA R53, -RZ, RZ, 0, 5.9604644775390625e-08 ;  /* 0x00000001ff357435 */ /* 0x000fc800000001ff */
[----:B------:R-:W-:Y:S02]  /*ecc0*/  MOV R52, R36 ;  /* 0x0000002400347202 */ /* 0x000fe40000000f00 */
[----:B------:R-:W-:-:S07]  /*ecd0*/  MOV R25, R49 ;  /* 0x0000003100197202 */ /* 0x000fce0000000f00 */
[----:B------:R-:W-:Y:S05]  /*ece0*/  WARPSYNC.COLLECTIVE R51, `(.L_x_1210) ;  /* 0x0000000033087348 */ /* 0x000fea0003c00000 */
[----:B------:R0:W1:Y:S02]  /*ecf0*/  SHFL.BFLY P3, R49, R52, R53, R54 ;  /* 0x0c00003534317389 */ /* 0x0000640000060036 */
[----:B01----:R-:W-:Y:S01]  /*ed00*/  ENDCOLLECTIVE ;  /* 0x000000000000791b */ /* 0x003fe20003800000 */
.L_x_1210:
[----:B------:R-:W-:-:S05]  /*ed10*/  FADD.FTZ R25, R34, R25 ;  /* 0x0000001922197221 */ /* 0x000fca0000010000 */
[----:B------:R-:W-:Y:S02]  /*ed20*/  MOV R52, R25 ;  /* 0x0000001900347202 */ /* 0x000fe40000000f00 */
[----:B------:R-:W-:-:S07]  /*ed30*/  MOV R35, R49 ;  /* 0x0000003100237202 */ /* 0x000fce0000000f00 */
[----:B------:R-:W-:Y:S05]  /*ed40*/  WARPSYNC.COLLECTIVE R51, `(.L_x_1211) ;  /* 0x0000000033087348 */ /* 0x000fea0003c00000 */
[----:B------:R0:W1:Y:S02]  /*ed50*/  SHFL.BFLY P3, R49, R52, R53, R54 ;  /* 0x0c00003534317389 */ /* 0x0000640000060036 */
[----:B01----:R-:W-:Y:S01]  /*ed60*/  ENDCOLLECTIVE ;  /* 0x000000000000791b */ /* 0x003fe20003800000 */
.L_x_1211:
[----:B------:R-:W-:Y:S01]  /*ed70*/  FADD.FTZ R35, R36, R35 ;  /* 0x0000002324237221 */ /* 0x000fe20000010000 */
[----:B------:R-:W-:Y:S01]  /*ed80*/  MOV R30, R49 ;  /* 0x00000031001e7202 */ /* 0x000fe20000000f00 */
[----:B------:R-:W-:Y:S06]  /*ed90*/  BRA `(.L_x_1212) ;  /* 0xffffffec00147947 */ /* 0x000fec000383ffff */
.L_x_1191:
[----:B------:R-:W-:Y:S01]  /*eda0*/  BSSY B1, `(.L_x_1213) ;  /* 0x0000008000017945 */ /* 0x000fe20003800000 */
[----:B----4-:R-:W-:Y:S02]  /*edb0*/  MOV R52, R25 ;  /* 0x0000001900347202 */ /* 0x010fe40000000f00 */
[----:B------:R-:W-:Y:S02]  /*edc0*/  MOV R53, 0x8 ;  /* 0x0000000800357802 */ /* 0x000fe40000000f00 */
[----:B------:R-:W-:Y:S02]  /*edd0*/  MOV R54, 0x101f ;  /* 0x0000101f00367802 */ /* 0x000fe40000000f00 */
[----:B------:R-:W-:-:S07]  /*ede0*/  MOV R51, 0xffff ;  /* 0x0000ffff00337802 */ /* 0x000fce0000000f00 */
[----:B0123--:R-:W-:Y:S05]  /*edf0*/  WARPSYNC.COLLECTIVE R51, `(.L_x_1214) ;  /* 0x0000000033087348 */ /* 0x00ffea0003c00000 */
[----:B------:R4:W0:Y:S02]  /*ee00*/  SHFL.BFLY P3, R49, R52, R53, R54 ;  /* 0x0c00003534317389 */ /* 0x0008240000060036 */
[----:B01234-:R-:W-:Y:S01]  /*ee10*/  ENDCOLLECTIVE ;  /* 0x000000000000791b */ /* 0x01ffe20003800000 */
.L_x_1214:
[----:B------:R-:W-:Y:S05]  /*ee20*/  BSYNC B1 ;  /* 0x0000000000017941 */ /* 0x000fea0003800000 */
.L_x_1213:
        /* <DEDUP_REMOVED lines=8> */
.L_x_1215:
[----:B------:R-:W-:Y:S01]  /*eeb0*/  FADD.FTZ R32, R32, R25 ;  /* 0x0000001920207221 */ /* 0x000fe20000010000 */
[----:B------:R-:W-:-:S04]  /*eec0*/  HFMA2.MMA R53, -RZ, RZ, 0, 2.384185791015625e-07 ;  /* 0x00000004ff357435 */ /* 0x000fc800000001ff */
[----:B------:R-:W-:Y:S02]  /*eed0*/  MOV R52, R32 ;  /* 0x0000002000347202 */ /* 0x000fe40000000f00 */
[----:B------:R-:W-:-:S07]  /*eee0*/  MOV R31, R49 ;  /* 0x00000031001f7202 */ /* 0x000fce0000000f00 */
[----:B------:R-:W-:Y:S05]  /*eef0*/  WARPSYNC.COLLECTIVE R51, `(.L_x_1216) ;  /* 0x0000000033087348 */ /* 0x000fea0003c00000 */
[----:B------:R0:W1:Y:S02]  /*ef00*/  SHFL.BFLY P3, R49, R52, R53, R54 ;  /* 0x0c00003534317389 */ /* 0x0000640000060036 */
[----:B01----:R-:W-:Y:S01]  /*ef10*/  ENDCOLLECTIVE ;  /* 0x000000000000791b */ /* 0x003fe20003800000 */
.L_x_1216:
[----:B------:R-:W-:-:S05]  /*ef20*/  FADD.FTZ R31, R31, R30 ;  /* 0x0000001e1f1f7221 */ /* 0x000fca0000010000 */
[----:B------:R-:W-:Y:S02]  /*ef30*/  MOV R52, R31 ;  /* 0x0000001f00347202 */ /* 0x000fe40000000f00 */
[----:B------:R-:W-:-:S07]  /*ef40*/  MOV R33, R49 ;  /* 0x0000003100217202 */ /* 0x000fce0000000f00 */
[----:B------:R-:W-:Y:S05]  /*ef50*/  WARPSYNC.COLLECTIVE R51, `(.L_x_1217) ;  /* 0x0000000033087348 */ /* 0x000fea0003c00000 */
[----:B------:R0:W1:Y:S02]  /*ef60*/  SHFL.BFLY P3, R49, R52, R53, R54 ;  /* 0x0c00003534317389 */ /* 0x0000640000060036 */
[----:B01----:R-:W-:Y:S01]  /*ef70*/  ENDCOLLECTIVE ;  /* 0x000000000000791b */ /* 0x003fe20003800000 */
.L_x_1217:
[----:B------:R-:W-:Y:S01]  /*ef80*/  FADD.FTZ R33, R32, R33 ;  /* 0x0000002120217221 */ /* 0x000fe20000010000 */
[----:B------:R-:W-:-:S04]  /*ef90*/  HFMA2.MMA R53, -RZ, RZ, 0, 1.1920928955078125e-07 ;  /* 0x00000002ff357435 */ /* 0x000fc800000001ff */
[----:B------:R-:W-:Y:S02]  /*efa0*/  MOV R52, R33 ;  /* 0x0000002100347202 */ /* 0x000fe40000000f00 */
[----:B------:R-:W-:-:S07]  /*efb0*/  MOV R34, R49 ;  /* 0x0000003100227202 */ /* 0x000fce0000000f00 */
[----:B------:R-:W-:Y:S05]  /*efc0*/  WARPSYNC.COLLECTIVE R51, `(.L_x_1218) ;  /* 0x0000000033087348 */ /* 0x000fea0003c00000 */
[----:B------:R0:W1:Y:S02]  /*efd0*/  SHFL.BFLY P3, R49, R52, R53, R54 ;  /* 0x0c00003534317389 */ /* 0x0000640000060036 */
[----:B01----:R-:W-:Y:S01]  /*efe0*/  ENDCOLLECTIVE ;  /* 0x000000000000791b */ /* 0x003fe20003800000 */
.L_x_1218:
[----:B------:R-:W-:-:S05]  /*eff0*/  FADD.FTZ R34, R31, R34 ;  /* 0x000000221f227221 */ /* 0x000fca0000010000 */
[----:B------:R-:W-:Y:S02]  /*f000*/  MOV R52, R34 ;  /* 0x0000002200347202 */ /* 0x000fe40000000f00 */
[----:B------:R-:W-:-:S07]  /*f010*/  MOV R36, R49 ;  /* 0x0000003100247202 */ /* 0x000fce0000000f00 */
[----:B------:R-:W-:Y:S05]  /*f020*/  WARPSYNC.COLLECTIVE R51, `(.L_x_1219) ;  /* 0x0000000033087348 */ /* 0x000fea0003c00000 */
[----:B------:R0:W1:Y:S02]  /*f030*/  SHFL.BFLY P3, R49, R52, R53, R54 ;  /* 0x0c00003534317389 */ /* 0x0000640000060036 */
[----:B01----:R-:W-:Y:S01]  /*f040*/  ENDCOLLECTIVE ;  /* 0x000000000000791b */ /* 0x003fe20003800000 */
.L_x_1219:
[----:B------:R-:W-:Y:S01]  /*f050*/  FADD.FTZ R36, R33, R36 ;  /* 0x0000002421247221 */ /* 0x000fe20000010000 */
[----:B------:R-:W-:-:S04]  /*f060*/  HFMA2.MMA R53, -RZ, RZ, 0, 5.9604644775390625e-08 ;  /* 0x00000001ff357435 */ /* 0x000fc800000001ff */
[----:B------:R-:W-:Y:S02]  /*f070*/  MOV R52, R36 ;  /* 0x0000002400347202 */ /* 0x000fe40000000f00 */
[----:B------:R-:W-:-:S07]  /*f080*/  MOV R25, R49 ;  /* 0x0000003100197202 */ /* 0x000fce0000000f00 */
[----:B------:R-:W-:Y:S05]  /*f090*/  WARPSYNC.COLLECTIVE R51, `(.L_x_1220) ;  /* 0x0000000033087348 */ /* 0x000fea0003c00000 */
[----:B------:R0:W1:Y:S02]  /*f0a0*/  SHFL.BFLY P3, R49, R52, R53, R54 ;  /* 0x0c00003534317389 */ /* 0x0000640000060036 */
[----:B01----:R-:W-:Y:S01]  /*f0b0*/  ENDCOLLECTIVE ;  /* 0x000000000000791b */ /* 0x003fe20003800000 */
.L_x_1220:
[----:B------:R-:W-:-:S05]  /*f0c0*/  FADD.FTZ R25, R34, R25 ;  /* 0x0000001922197221 */ /* 0x000fca0000010000 */
[----:B------:R-:W-:Y:S02]  /*f0d0*/  MOV R52, R25 ;  /* 0x0000001900347202 */ /* 0x000fe40000000f00 */
[----:B------:R-:W-:-:S07]  /*f0e0*/  MOV R35, R49 ;  /* 0x0000003100237202 */ /* 0x000fce0000000f00 */
[----:B------:R-:W-:Y:S05]  /*f0f0*/  WARPSYNC.COLLECTIVE R51, `(.L_x_1221) ;  /* 0x0000000033087348 */ /* 0x000fea0003c00000 */
[----:B------:R0:W1:Y:S02]  /*f100*/  SHFL.BFLY P3, R49, R52, R53, R54 ;  /* 0x0c00003534317389 */ /* 0x0000640000060036 */
[----:B01----:R-:W-:Y:S01]  /*f110*/  ENDCOLLECTIVE ;  /* 0x000000000000791b */ /* 0x003fe20003800000 */
.L_x_1221:
[----:B------:R-:W-:Y:S01]  /*f120*/  FADD.FTZ R35, R36, R35 ;  /* 0x0000002324237221 */ /* 0x000fe20000010000 */
[----:B------:R-:W-:Y:S01]  /*f130*/  MOV R30, R49 ;  /* 0x00000031001e7202 */ /* 0x000fe20000000f00 */
[----:B------:R-:W-:Y:S06]  /*f140*/  BRA `(.L_x_1222) ;  /* 0xffffffe800c07947 */ /* 0x000fec000383ffff */
.L_x_1192:
[----:B------:R-:W-:Y:S01]  /*f150*/  HFMA2.MMA R53, -RZ, RZ, 0, 4.76837158203125e-07 ;  /* 0x00000008ff357435 */ /* 0x000fe200000001ff */
[----:B------:R-:W-:Y:S01]  /*f160*/  BSSY B0, `(.L_x_1223) ;  /* 0x0000007000007945 */ /* 0x000fe20003800000 */
[----:B--2---:R-:W-:Y:S02]  /*f170*/  MOV R52, R26 ;  /* 0x0000001a00347202 */ /* 0x004fe40000000f00 */
[----:B------:R-:W-:Y:S02]  /*f180*/  MOV R54, 0x101f ;  /* 0x0000101f00367802 */ /* 0x000fe40000000f00 */
[----:B------:R-:W-:-:S07]  /*f190*/  MOV R51, 0xffff ;  /* 0x0000ffff00337802 */ /* 0x000fce0000000f00 */
[----:B01-3--:R-:W-:Y:S05]  /*f1a0*/  WARPSYNC.COLLECTIVE R51, `(.L_x_1224) ;  /* 0x0000000033087348 */ /* 0x00bfea0003c00000 */
[----:B------:R2:W4:Y:S02]  /*f1b0*/  SHFL.BFLY P3, R49, R52, R53, R54 ;  /* 0x0c00003534317389 */ /* 0x0005240000060036 */
[----:B01234-:R-:W-:Y:S01]  /*f1c0*/  ENDCOLLECTIVE ;  /* 0x000000000000791b */ /* 0x01ffe20003800000 */
.L_x_1224:
[----:B------:R-:W-:Y:S05]  /*f1d0*/  BSYNC B0 ;  /* 0x0000000000007941 */ /* 0x000fea0003800000 */
.L_x_1223:
[----:B------:R-:W-:Y:S01]  /*f1e0*/  HFMA2.MMA R53, -RZ, RZ, 0, 4.76837158203125e-07 ;  /* 0x00000008ff357435 */ /* 0x000fe200000001ff */
[----:B------:R-:W-:Y:S02]  /*f1f0*/  MOV R52, R27 ;  /* 0x0000001b00347202 */ /* 0x000fe40000000f00 */
[----:B------:R-:W-:Y:S02]  /*f200*/  CS2R R34, SRZ ;  /* 0x0000000000227805 */ /* 0x000fe4000001ff00 */
[----:B------:R-:W-:Y:S01]  /*f210*/  MOV R54, 0x101f ;  /* 0x0000101f00367802 */ /* 0x000fe20000000f00 */
[----:B------:R-:W-:Y:S01]  /*f220*/  HFMA2.MMA R41, -RZ, RZ, 0, 0 ;  /* 0x00000000ff297435 */ /* 0x000fe200000001ff */
[----:B------:R-:W-:Y:S02]  /*f230*/  MOV R51, 0xffff ;  /* 0x0000ffff00337802 */ /* 0x000fe40000000f00 */
[----:B------:R-:W-:Y:S02]  /*f240*/  MOV R29, R49 ;  /* 0x00000031001d7202 */ /* 0x000fe40000000f00 */
[----:B------:R-:W-:-:S07]  /*f250*/  @!P0 IADD3 R30, R25, 0x14, RZ ;  /* 0x00000014191e8810 */ /* 0x000fce0007ffe0ff */
[----:B------:R-:W-:Y:S05]  /*f260*/  WARPSYNC.COLLECTIVE R51, `(.L_x_1225) ;  /* 0x0000000033087348 */ /* 0x000fea0003c00000 */
[----:B------:R0:W1:Y:S02]  /*f270*/  SHFL.BFLY P3, R49, R52, R53, R54 ;  /* 0x0c00003534317389 */ /* 0x0000640000060036 */
[----:B01----:R-:W-:Y:S01]  /*f280*/  ENDCOLLECTIVE ;  /* 0x000000000000791b */ /* 0x003fe20003800000 */
.L_x_1225:
        /* <DEDUP_REMOVED lines=11> */
[----:B------:R0:W2:Y:S01]  /*f340*/  @!P0 LDS R32, [R30] ;  /* 0x000000001e208984 */ /* 0x0000a20000000800 */
[----:B------:R-:W-:Y:S01]  /*f350*/  @!P0 LEA R46, R46, R45, 0x2 ;  /* 0x0000002d2e2e8211 */ /* 0x000fe200078e10ff */
[----:B------:R-:W-:-:S04]  /*f360*/  HFMA2.MMA R45, -RZ, RZ, 0, 0 ;  /* 0x00000000ff2d7435 */ /* 0x000fc800000001ff */
[----:B------:R0:W3:Y:S01]  /*f370*/  @!P0 LDS R47, [R46] ;  /* 0x000000002e2f8984 */ /* 0x0000e20000000800 */
[----:B------:R-:W-:-:S07]  /*f380*/  MOV R28, R49 ;  /* 0x00000031001c7202 */ /* 0x000fce0000000f00 */
[----:B0123--:R-:W-:Y:S05]  /*f390*/  WARPSYNC.COLLECTIVE R51, `(.L_x_1226) ;  /* 0x0000000033087348 */ /* 0x00ffea0003c00000 */
[----:B------:R4:W0:Y:S02]  /*f3a0*/  SHFL.BFLY P3, R49, R52, R53, R54 ;  /* 0x0c00003534317389 */ /* 0x0008240000060036 */
[----:B01234-:R-:W-:Y:S01]  /*f3b0*/  ENDCOLLECTIVE ;  /* 0x000000000000791b */ /* 0x01ffe20003800000 */
.L_x_1226:
[----:B------:R-:W-:Y:S01]  /*f3c0*/  FADD.FTZ R28, R28, R27 ;  /* 0x0000001b1c1c7221 */ /* 0x000fe20000010000 */
[----:B------:R0:W1:Y:S02]  /*f3d0*/  @!P0 LDS R48, [R46+0x500] ;  /* 0x000500002e308984 */ /* 0x0000640000000800 */
[----:B0-----:R-:W-:Y:S02]  /*f3e0*/  HFMA2.MMA R46, -RZ, RZ, 0, 0 ;  /* 0x00000000ff2e7435 */ /* 0x001fe400000001ff */
[----:B------:R-:W-:Y:S02]  /*f3f0*/  MOV R52, R28 ;  /* 0x0000001c00347202 */ /* 0x000fe40000000f00 */
[----:B------:R-:W-:-:S07]  /*f400*/  MOV R26, R49 ;  /* 0x00000031001a7202 */ /* 0x000fce0000000f00 */
[----:B-1----:R-:W-:Y:S05]  /*f410*/  WARPSYNC.COLLECTIVE R51, `(.L_x_1227) ;  /* 0x0000000033087348 */ /* 0x002fea0003c00000 */
[----:B------:R0:W2:Y:S02]  /*f420*/  SHFL.BFLY P3, R49, R52, R53, R54 ;  /* 0x0c00003534317389 */ /* 0x0000a40000060036 */
[----:B012---:R-:W-:Y:S01]  /*f430*/  ENDCOLLECTIVE ;  /* 0x000000000000791b */ /* 0x007fe20003800000 */
.L_x_1227:
[----:B------:R-:W-:Y:S01]  /*f440*/  @!P0 MOV R35, R33 ;  /* 0x0000002100238202 */ /* 0x000fe20000000f00 */
        /* <DEDUP_REMOVED lines=10> */
.L_x_1228:
[----:B------:R-:W-:-:S05]  /*f4f0*/  FADD.FTZ R27, R28, R27 ;  /* 0x0000001b1c1b7221 */ /* 0x000fca0000010000 */
[----:B------:R-:W-:Y:S02]  /*f500*/  MOV R52, R27 ;  /* 0x0000001b00347202 */ /* 0x000fe40000000f00 */
[----:B------:R-:W-:-:S07]  /*f510*/  MOV R29, R49 ;  /* 0x00000031001d7202 */ /* 0x000fce0000000f00 */
[----:B------:R-:W-:Y:S05]  /*f520*/  WARPSYNC.COLLECTIVE R51, `(.L_x_1229) ;  /* 0x0000000033087348 */ /* 0x000fea0003c00000 */
[----:B------:R0:W1:Y:S02]  /*f530*/  SHFL.BFLY P3, R49, R52, R53, R54 ;  /* 0x0c00003534317389 */ /* 0x0000640000060036 */
[----:B01----:R-:W-:Y:S01]  /*f540*/  ENDCOLLECTIVE ;  /* 0x000000000000791b */ /* 0x003fe20003800000 */
.L_x_1229:
        /* <DEDUP_REMOVED lines=8> */
.L_x_1230:
        /* <DEDUP_REMOVED lines=13> */
.L_x_1231:
        /* <DEDUP_REMOVED lines=8> */
.L_x_1232:
        /* <DEDUP_REMOVED lines=10> */
.L_x_1233:
        /* <DEDUP_REMOVED lines=12> */
.L_x_1234:
[----:B------:R-:W-:-:S05]  /*f880*/  FADD.FTZ R36, R36, R35 ;  /* 0x0000002324247221 */ /* 0x000fca0000010000 */
[----:B------:R-:W-:Y:S02]  /*f890*/  MOV R52, R36 ;  /* 0x0000002400347202 */ /* 0x000fe40000000f00 */
[----:B------:R-:W-:-:S07]  /*f8a0*/  MOV R34, R49 ;  /* 0x0000003100227202 */ /* 0x000fce0000000f00 */
[----:B------:R-:W-:Y:S05]  /*f8b0*/  WARPSYNC.COLLECTIVE R51, `(.L_x_1235) ;  /* 0x0000000033087348 */ /* 0x000fea0003c00000 */
[----:B------:R0:W1:Y:S02]  /*f8c0*/  SHFL.BFLY P3, R49, R52, R53, R54 ;  /* 0x0c00003534317389 */ /* 0x0000640000060036 */
[----:B01----:R-:W-:Y:S01]  /*f8d0*/  ENDCOLLECTIVE ;  /* 0x000000000000791b */ /* 0x003fe20003800000 */
.L_x_1235:
[----:B------:R-:W-:Y:S01]  /*f8e0*/  FADD.FTZ R34, R37, R34 ;  /* 0x0000002225227221 */ /* 0x000fe20000010000 */
[----:B------:R-:W-:-:S04]  /*f8f0*/  HFMA2.MMA R53, -RZ, RZ, 0, 1.1920928955078125e-07 ;  /* 0x00000002ff357435 */ /* 0x000fc800000001ff */
[----:B------:R-:W-:Y:S02]  /*f900*/  MOV R52, R34 ;  /* 0x0000002200347202 */ /* 0x000fe40000000f00 */
[----:B------:R-:W-:-:S07]  /*f910*/  MOV R35, R49 ;  /* 0x0000003100237202 */ /* 0x000fce0000000f00 */
[----:B------:R-:W-:Y:S05]  /*f920*/  WARPSYNC.COLLECTIVE R51, `(.L_x_1236) ;  /* 0x0000000033087348 */ /* 0x000fea0003c00000 */
[----:B------:R0:W1:Y:S02]  /*f930*/  SHFL.BFLY P3, R49, R52, R53, R54 ;  /* 0x0c00003534317389 */ /* 0x0000640000060036 */
[----:B01----:R-:W-:Y:S01]  /*f940*/  ENDCOLLECTIVE ;  /* 0x000000000000791b */ /* 0x003fe20003800000 */
.L_x_1236:
[----:B------:R-:W-:-:S05]  /*f950*/  FADD.FTZ R35, R36, R35 ;  /* 0x0000002324237221 */ /* 0x000fca0000010000 */
[----:B------:R-:W-:Y:S02]  /*f960*/  MOV R52, R35 ;  /* 0x0000002300347202 */ /* 0x000fe40000000f00 */
[----:B------:R-:W-:-:S07]  /*f970*/  MOV R37, R49 ;  /* 0x0000003100257202 */ /* 0x000fce0000000f00 */
[----:B------:R-:W-:Y:S05]  /*f980*/  WARPSYNC.COLLECTIVE R51, `(.L_x_1237) ;  /* 0x0000000033087348 */ /* 0x000fea0003c00000 */
[----:B------:R0:W1:Y:S02]  /*f990*/  SHFL.BFLY P3, R49, R52, R53, R54 ;  /* 0x0c00003534317389 */ /* 0x0000640000060036 */
[----:B01----:R-:W-:Y:S01]  /*f9a0*/  ENDCOLLECTIVE ;  /* 0x000000000000791b */ /* 0x003fe20003800000 */
.L_x_1237:
[----:B------:R-:W-:Y:S01]  /*f9b0*/  FADD.FTZ R37, R34, R37 ;  /* 0x0000002522257221 */ /* 0x000fe20000010000 */
[----:B------:R-:W-:-:S04]  /*f9c0*/  HFMA2.MMA R53, -RZ, RZ, 0, 5.9604644775390625e-08 ;  /* 0x00000001ff357435 */ /* 0x000fc800000001ff */
[----:B------:R-:W-:Y:S02]  /*f9d0*/  MOV R52, R37 ;  /* 0x0000002500347202 */ /* 0x000fe40000000f00 */
[----:B------:R-:W-:-:S07]  /*f9e0*/  MOV R36, R49 ;  /* 0x0000003100247202 */ /* 0x000fce0000000f00 */
[----:B------:R-:W-:Y:S05]  /*f9f0*/  WARPSYNC.COLLECTIVE R51, `(.L_x_1238) ;  /* 0x0000000033087348 */ /* 0x000fea0003c00000 */
[----:B------:R0:W1:Y:S02]  /*fa00*/  SHFL.BFLY P3, R49, R52, R53, R54 ;  /* 0x0c00003534317389 */ /* 0x0000640000060036 */
[----:B01----:R-:W-:Y:S01]  /*fa10*/  ENDCOLLECTIVE ;  /* 0x000000000000791b */ /* 0x003fe20003800000 */
.L_x_1238:
[----:B------:R-:W-:-:S05]  /*fa20*/  FADD.FTZ R36, R35, R36 ;  /* 0x0000002423247221 */ /* 0x000fca0000010000 */
[----:B------:R-:W-:Y:S02]  /*fa30*/  MOV R52, R36 ;  /* 0x0000002400347202 */ /* 0x000fe40000000f00 */
[----:B------:R-:W-:-:S07]  /*fa40*/  MOV R34, R49 ;  /* 0x0000003100227202 */ /* 0x000fce0000000f00 */
[----:B------:R-:W-:Y:S05]  /*fa50*/  WARPSYNC.COLLECTIVE R51, `(.L_x_1239) ;  /* 0x0000000033087348 */ /* 0x000fea0003c00000 */
[----:B------:R0:W1:Y:S02]  /*fa60*/  SHFL.BFLY P3, R49, R52, R53, R54 ;  /* 0x0c00003534317389 */ /* 0x0000640000060036 */
[----:B01----:R-:W-:Y:S01]  /*fa70*/  ENDCOLLECTIVE ;  /* 0x000000000000791b */ /* 0x003fe20003800000 */
.L_x_1239:
        /* <DEDUP_REMOVED lines=8> */
.L_x_1240:
        /* <DEDUP_REMOVED lines=8> */
.L_x_1241:
[----:B------:R-:W-:Y:S01]  /*fb80*/  FADD.FTZ R44, R44, R41 ;  /* 0x000000292c2c7221 */ /* 0x000fe20000010000 */
[----:B------:R-:W-:-:S04]  /*fb90*/  HFMA2.MMA R53, -RZ, RZ, 0, 2.384185791015625e-07 ;  /* 0x00000004ff357435 */ /* 0x000fc800000001ff */
[----:B------:R-:W-:Y:S02]  /*fba0*/  MOV R52, R44 ;  /* 0x0000002c00347202 */ /* 0x000fe40000000f00 */
[----:B------:R-:W-:-:S07]  /*fbb0*/  MOV R43, R49 ;  /* 0x00000031002b7202 */ /* 0x000fce0000000f00 */
[----:B------:R-:W-:Y:S05]  /*fbc0*/  WARPSYNC.COLLECTIVE R51, `(.L_x_1242) ;  /* 0x0000000033087348 */ /* 0x000fea0003c00000 */
[----:B------:R0:W1:Y:S02]  /*fbd0*/  SHFL.BFLY P3, R49, R52, R53, R54 ;  /* 0x0c00003534317389 */ /* 0x0000640000060036 */
[----:B01----:R-:W-:Y:S01]  /*fbe0*/  ENDCOLLECTIVE ;  /* 0x000000000000791b */ /* 0x003fe20003800000 */
.L_x_1242:
[----:B------:R-:W-:-:S05]  /*fbf0*/  FADD.FTZ R43, R43, R42 ;  /* 0x0000002a2b2b7221 */ /* 0x000fca0000010000 */
[----:B------:R-:W-:Y:S02]  /*fc00*/  MOV R52, R43 ;  /* 0x0000002b00347202 */ /* 0x000fe40000000f00 */
[----:B------:R-:W-:-:S07]  /*fc10*/  MOV R41, R49 ;  /* 0x0000003100297202 */ /* 0x000fce0000000f00 */
[----:B------:R-:W-:Y:S05]  /*fc20*/  WARPSYNC.COLLECTIVE R51, `(.L_x_1243) ;  /* 0x0000000033087348 */ /* 0x000fea0003c00000 */
[----:B------:R0:W1:Y:S02]  /*fc30*/  SHFL.BFLY P3, R49, R52, R53, R54 ;  /* 0x0c00003534317389 */ /* 0x0000640000060036 */
[----:B01----:R-:W-:Y:S01]  /*fc40*/  ENDCOLLECTIVE ;  /* 0x000000000000791b */ /* 0x003fe20003800000 */
.L_x_1243:
[----:B------:R-:W-:Y:S01]  /*fc50*/  FADD.FTZ R41, R44, R41 ;  /* 0x000000292c297221 */ /* 0x000fe20000010000 */
[----:B------:R-:W-:-:S04]  /*fc60*/  HFMA2.MMA R53, -RZ, RZ, 0, 1.1920928955078125e-07 ;  /* 0x00000002ff357435 */ /* 0x000fc800000001ff */
[----:B------:R-:W-:Y:S02]  /*fc70*/  MOV R52, R41 ;  /* 0x0000002900347202 */ /* 0x000fe40000000f00 */
[----:B------:R-:W-:-:S07]  /*fc80*/  MOV R42, R49 ;  /* 0x00000031002a7202 */ /* 0x000fce0000000f00 */
[----:B------:R-:W-:Y:S05]  /*fc90*/  WARPSYNC.COLLECTIVE R51, `(.L_x_1244) ;  /* 0x0000000033087348 */ /* 0x000fea0003c00000 */
[----:B------:R0:W1:Y:S02]  /*fca0*/  SHFL.BFLY P3, R49, R52, R53, R54 ;  /* 0x0c00003534317389 */ /* 0x0000640000060036 */
[----:B01----:R-:W-:Y:S01]  /*fcb0*/  ENDCOLLECTIVE ;  /* 0x000000000000791b */ /* 0x003fe20003800000 */
.L_x_1244:
[----:B------:R-:W-:-:S05]  /*fcc0*/  FADD.FTZ R42, R43, R42 ;  /* 0x0000002a2b2a7221 */ /* 0x000fca0000010000 */
[----:B------:R-:W-:Y:S02]  /*fcd0*/  MOV R52, R42 ;  /* 0x0000002a00347202 */ /* 0x000fe40000000f00 */
[----:B------:R-:W-:-:S07]  /*fce0*/  MOV R44, R49 ;  /* 0x00000031002c7202 */ /* 0x000fce0000000f00 */
[----:B------:R-:W-:Y:S05]  /*fcf0*/  WARPSYNC.COLLECTIVE R51, `(.L_x_1245) ;  /* 0x0000000033087348 */ /* 0x000fea0003c00000 */
[----:B------:R0:W1:Y:S02]  /*fd00*/  SHFL.BFLY P3, R49, R52, R53, R54 ;  /* 0x0c00003534317389 */ /* 0x0000640000060036 */
[----:B01----:R-:W-:Y:S01]  /*fd10*/  ENDCOLLECTIVE ;  /* 0x000000000000791b */ /* 0x003fe20003800000 */
.L_x_1245:
[----:B------:R-:W-:Y:S01]  /*fd20*/  FADD.FTZ R44, R41, R44 ;  /* 0x0000002c292c7221 */ /* 0x000fe20000010000 */
[----:B------:R-:W-:-:S04]  /*fd30*/  HFMA2.MMA R53, -RZ, RZ, 0, 5.9604644775390625e-08 ;  /* 0x00000001ff357435 */ /* 0x000fc800000001ff */
[----:B------:R-:W-:Y:S02]  /*fd40*/  MOV R52, R44 ;  /* 0x0000002c00347202 */ /* 0x000fe40000000f00 */
[----:B------:R-:W-:-:S07]  /*fd50*/  MOV R43, R49 ;  /* 0x00000031002b7202 */ /* 0x000fce0000000f00 */
[----:B------:R-:W-:Y:S05]  /*fd60*/  WARPSYNC.COLLECTIVE R51, `(.L_x_1246) ;  /* 0x0000000033087348 */ /* 0x000fea0003c00000 */
[----:B------:R0:W1:Y:S02]  /*fd70*/  SHFL.BFLY P3, R49, R52, R53, R54 ;  /* 0x0c00003534317389 */ /* 0x0000640000060036 */
[----:B01----:R-:W-:Y:S01]  /*fd80*/  ENDCOLLECTIVE ;  /* 0x000000000000791b */ /* 0x003fe20003800000 */
.L_x_1246:
[----:B------:R-:W-:-:S05]  /*fd90*/  FADD.FTZ R42, R42, R43 ;  /* 0x0000002b2a2a7221 */ /* 0x000fca0000010000 */
[----:B------:R-:W-:Y:S02]  /*fda0*/  MOV R52, R42 ;  /* 0x0000002a00347202 */ /* 0x000fe40000000f00 */
[----:B------:R-:W-:-:S07]  /*fdb0*/  MOV R41, R49 ;  /* 0x0000003100297202 */ /* 0x000fce0000000f00 */
[----:B------:R-:W-:Y:S05]  /*fdc0*/  WARPSYNC.COLLECTIVE R51, `(.L_x_1247) ;  /* 0x0000000033087348 */ /* 0x000fea0003c00000 */
[----:B------:R0:W1:Y:S02]  /*fdd0*/  SHFL.BFLY P3, R49, R52, R53, R54 ;  /* 0x0c00003534317389 */ /* 0x0000640000060036 */
[----:B01----:R-:W-:Y:S01]  /*fde0*/  ENDCOLLECTIVE ;  /* 0x000000000000791b */ /* 0x003fe20003800000 */
.L_x_1247:
[----:B------:R-:W-:Y:S01]  /*fdf0*/  HFMA2.MMA R53, -RZ, RZ, 0, 4.76837158203125e-07 ;  /* 0x00000008ff357435 */ /* 0x000fe200000001ff */
[----:B------:R-:W-:Y:S02]  /*fe00*/  MOV R52, R45 ;  /* 0x0000002d00347202 */ /* 0x000fe40000000f00 */
[----:B------:R-:W-:-:S08]  /*fe10*/  MOV R43, R49 ;  /* 0x00000031002b7202 */ /* 0x000fd00000000f00 */
[----:B------:R-:W-:Y:S05]  /*fe20*/  WARPSYNC.COLLECTIVE R51, `(.L_x_1248) ;  /* 0x0000000033087348 */ /* 0x000fea0003c00000 */
[----:B------:R0:W1:Y:S02]  /*fe30*/  SHFL.BFLY P3, R49, R52, R53, R54 ;  /* 0x0c00003534317389 */ /* 0x0000640000060036 */
[----:B01----:R-:W-:Y:S01]  /*fe40*/  ENDCOLLECTIVE ;  /* 0x000000000000791b */ /* 0x003fe20003800000 */
.L_x_1248:
[----:B------:R-:W-:-:S05]  /*fe50*/  FADD.FTZ R32, R42, R43 ;  /* 0x0000002b2a207221 */ /* 0x000fca0000010000 */
[----:B------:R-:W-:Y:S02]  /*fe60*/  @!P0 F2FP.BF16.F32.PACK_AB R32, RZ, R32 ;  /* 0x00000020ff20823e */ /* 0x000fe400000010ff */
[----:B------:R-:W-:Y:S02]  /*fe70*/  MOV R52, R46 ;  /* 0x0000002e00347202 */ /* 0x000fe40000000f00 */
[----:B------:R-:W-:-:S07]  /*fe80*/  MOV R50, R49 ;  /* 0x0000003100327202 */ /* 0x000fce0000000f00 */
[----:B------:R-:W-:Y:S05]  /*fe90*/  WARPSYNC.COLLECTIVE R51, `(.L_x_1249) ;  /* 0x0000000033087348 */ /* 0x000fea0003c00000 */
[----:B------:R0:W1:Y:S02]  /*fea0*/  SHFL.BFLY P3, R49, R52, R53, R54 ;  /* 0x0c00003534317389 */ /* 0x0000640000060036 */
[----:B01----:R-:W-:Y:S01]  /*feb0*/  ENDCOLLECTIVE ;  /* 0x000000000000791b */ /* 0x003fe20003800000 */
.L_x_1249:
[----:B------:R-:W-:Y:S01]  /*fec0*/  FADD.FTZ R50, R50, R45 ;  /* 0x0000002d32327221 */ /* 0x000fe20000010000 */
[----:B------:R-:W-:-:S04]  /*fed0*/  HFMA2.MMA R53, -RZ, RZ, 0, 2.384185791015625e-07 ;  /* 0x00000004ff357435 */ /* 0x000fc800000001ff */
[----:B------:R-:W-:Y:S02]  /*fee0*/  MOV R52, R50 ;  /* 0x0000003200347202 */ /* 0x000fe40000000f00 */
[----:B------:R-:W-:-:S07]  /*fef0*/  MOV R47, R49 ;  /* 0x00000031002f7202 */ /* 0x000fce0000000f00 */
[----:B------:R-:W-:Y:S05]  /*ff00*/  WARPSYNC.COLLECTIVE R51, `(.L_x_1250) ;  /* 0x0000000033087348 */ /* 0x000fea0003c00000 */
[----:B------:R0:W1:Y:S02]  /*ff10*/  SHFL.BFLY P3, R49, R52, R53, R54 ;  /* 0x0c00003534317389 */ /* 0x0000640000060036 */
[----:B01----:R-:W-:Y:S01]  /*ff20*/  ENDCOLLECTIVE ;  /* 0x000000000000791b */ /* 0x003fe20003800000 */
.L_x_1250:
[----:B------:R-:W-:-:S05]  /*ff30*/  FADD.FTZ R47, R47, R46 ;  /* 0x0000002e2f2f7221 */ /* 0x000fca0000010000 */
[----:B------:R-:W-:Y:S02]  /*ff40*/  MOV R52, R47 ;  /* 0x0000002f00347202 */ /* 0x000fe40000000f00 */
[----:B------:R-:W-:-:S07]  /*ff50*/  MOV R45, R49 ;  /* 0x00000031002d7202 */ /* 0x000fce0000000f00 */
[----:B------:R-:W-:Y:S05]  /*ff60*/  WARPSYNC.COLLECTIVE R51, `(.L_x_1251) ;  /* 0x0000000033087348 */ /* 0x000fea0003c00000 */
[----:B------:R0:W1:Y:S02]  /*ff70*/  SHFL.BFLY P3, R49, R52, R53, R54 ;  /* 0x0c00003534317389 */ /* 0x0000640000060036 */
[----:B01----:R-:W-:Y:S01]  /*ff80*/  ENDCOLLECTIVE ;  /* 0x000000000000791b */ /* 0x003fe20003800000 */
.L_x_1251:
[----:B------:R-:W-:Y:S01]  /*ff90*/  FADD.FTZ R45, R50, R45 ;  /* 0x0000002d322d7221 */ /* 0x000fe20000010000 */
[----:B------:R-:W-:-:S04]  /*ffa0*/  HFMA2.MMA R53, -RZ, RZ, 0, 1.1920928955078125e-07 ;  /* 0x00000002ff357435 */ /* 0x000fc800000001ff */
[----:B------:R-:W-:Y:S02]  /*ffb0*/  MOV R52, R45 ;  /* 0x0000002d00347202 */ /* 0x000fe40000000f00 */
[----:B------:R-:W-:-:S07]  /*ffc0*/  MOV R46, R49 ;  /* 0x00000031002e7202 */ /* 0x000fce0000000f00 */
[----:B------:R-:W-:Y:S05]  /*ffd0*/  WARPSYNC.COLLECTIVE R51, `(.L_x_1252) ;  /* 0x0000000033087348 */ /* 0x000fea0003c00000 */
[----:B------:R0:W1:Y:S02]  /*ffe0*/  SHFL.BFLY P3, R49, R52, R53, R54 ;  /* 0x0c00003534317389 */ /* 0x0000640000060036 */
[----:B01----:R-:W-:Y:S01]  /*fff0*/  ENDCOLLECTIVE ;  /* 0x000000000000791b */ /* 0x003fe20003800000 */
.L_x_1252:
[----:B------:R-:W-:-:S05]  /*10000*/  FADD.FTZ R46, R47, R46 ;  /* 0x0000002e2f2e7221 */ /* 0x000fca0000010000 */
[----:B------:R-:W-:Y:S02]  /*10010*/  MOV R52, R46 ;  /* 0x0000002e00347202 */ /* 0x000fe40000000f00 */
[----:B------:R-:W-:-:S07]  /*10020*/  MOV R48, R49 ;  /* 0x0000003100307202 */ /* 0x000fce0000000f00 */
[----:B------:R-:W-:Y:S05]  /*10030*/  WARPSYNC.COLLECTIVE R51, `(.L_x_1253) ;  /* 0x0000000033087348 */ /* 0x000fea0003c00000 */
[----:B------:R0:W1:Y:S02]  /*10040*/  SHFL.BFLY P3, R49, R52, R53, R54 ;  /* 0x0c00003534317389 */ /* 0x0000640000060036 */
[----:B01----:R-:W-:Y:S01]  /*10050*/  ENDCOLLECTIVE ;  /* 0x000000000000791b */ /* 0x003fe20003800000 */
.L_x_1253:
        /* <DEDUP_REMOVED lines=12> */
.L_x_1254:
        /* <DEDUP_REMOVED lines=9> */
.L_x_1255:
[----:B------:R-:W-:Y:S01]  /*101b0*/  FADD.FTZ R34, R45, R34 ;  /* 0x000000222d227221 */ /* 0x000fe20000010000 */
[----:B------:R-:W-:Y:S01]  /*101c0*/  MOV R25, R49 ;  /* 0x0000003100197202 */ /* 0x000fe20000000f00 */
[----:B------:R-:W-:Y:S06]  /*101d0*/  BRA `(.L_x_1256) ;  /* 0xffffffe400007947 */ /* 0x000fec000383ffff */
.L_x_1257:
        /* <DEDUP_REMOVED lines=10> */
.L_x_3552:


//--------------------- .text._ZN13group_norm_v218gn_bwd_cuda_kernelI13__nv_bfloat16Li320ELi2ELi16ELi160ELi256ELb1ELb1ELi32ELi320ELi320ELi4ELb1ELi32ELb0ELb0ELNS_15WgradSyncMethodE3ENS_16CompileConditionILi900EEEEEvPT_S6_S6_PKS5_S8_S8_S8_PKfflPfPj --------------------------
	.section	.text._ZN13group_norm_v218gn_bwd_cuda_kernelI13__nv_bfloat16Li320ELi2ELi16ELi160ELi256ELb1ELb1ELi32ELi320ELi320ELi4ELb1ELi32ELb0ELb0ELNS_15WgradSyncMethodE3ENS_16CompileConditionILi900EEEEEvPT_S6_S6_PKS5_S8_S8_S8_PKfflPfPj,"ax",@progbits
	.align	128
        .global         _ZN13group_norm_v218gn_bwd_cuda_kernelI13__nv_bfloat16Li320ELi2ELi16ELi160ELi256ELb1ELb1ELi32ELi320ELi320ELi4ELb1ELi32ELb0ELb0ELNS_15WgradSyncMethodE3ENS_16CompileConditionILi900EEEEEvPT_S6_S6_PKS5_S8_S8_S8_PKfflPfPj
        .type           _ZN13group_norm_v218gn_bwd_cuda_kernelI13__nv_bfloat16Li320ELi2ELi16ELi160ELi256ELb1ELb1ELi32ELi320ELi320ELi4ELb1ELi32ELb0ELb0ELNS_15WgradSyncMethodE3ENS_16CompileConditionILi900EEEEEvPT_S6_S6_PKS5_S8_S8_S8_PKfflPfPj,@function
        .size           _ZN13group_norm_v218gn_bwd_cuda_kernelI13__nv_bfloat16Li320ELi2ELi16ELi160ELi256ELb1ELb1ELi32ELi320ELi320ELi4ELb1ELi32ELb0ELb0ELNS_15WgradSyncMethodE3ENS_16CompileConditionILi900EEEEEvPT_S6_S6_PKS5_S8_S8_S8_PKfflPfPj,(.L_x_3553 - _ZN13group_norm_v218gn_bwd_cuda_kernelI13__nv_bfloat16Li320ELi2ELi16ELi160ELi256ELb1ELb1ELi32ELi320ELi320ELi4ELb1ELi32ELb0ELb0ELNS_15WgradSyncMethodE3ENS_16CompileConditionILi900EEEEEvPT_S6_S6_PKS5_S8_S8_S8_PKfflPfPj)
        .other          _ZN13group_norm_v218gn_bwd_cuda_kernelI13__nv_bfloat16Li320ELi2ELi16ELi160ELi256ELb1ELb1ELi32ELi320ELi320ELi4ELb1ELi32ELb0ELb0ELNS_15WgradSyncMethodE3ENS_16CompileConditionILi900EEEEEvPT_S6_S6_PKS5_S8_S8_S8_PKfflPfPj,@"STO_CUDA_ENTRY STV_DEFAULT"
_ZN13group_norm_v218gn_bwd_cuda_kernelI13__nv_bfloat16Li320ELi2ELi16ELi160ELi256ELb1ELb1ELi32ELi320ELi320ELi4ELb1ELi32ELb0ELb0ELNS_15WgradSyncMethodE3ENS_16CompileConditionILi900EEEEEvPT_S6_S6_PKS5_S8_S8_S8_PKfflPfPj:
.text._ZN13group_norm_v218gn_bwd_cuda_kernelI13__nv_bfloat16Li320ELi2ELi16ELi160ELi256ELb1ELb1ELi32ELi320ELi320ELi4ELb1ELi32ELb0ELb0ELNS_15WgradSyncMethodE3ENS_16CompileConditionILi900EEEEEvPT_S6_S6_PKS5_S8_S8_S8_PKfflPfPj:
        /* <DEDUP_REMOVED lines=32> */
.L_x_1260:
[----:B------:R-:W2:Y:S04]  /*0200*/  LD.E.STRONG.GPU R0, desc[UR12][R2.64] ;  /* 0x0000000c02007980 */ /* 0x000ea8000c10f900 */
[----:B--2---:R-:W-:Y:S01]  /*0210*/  CCTL.IVALL ;  /* 0x00000000ff00798f */ /* 0x004fe20002000000 */
[----:B------:R-:W-:Y:S05]  /*0220*/  YIELD ;  /* 0x0000000000007946 */ /* 0x000fea0003800000 */
[----:B-----5:R-:W-:-:S04]  /*0230*/  LOP3.LUT R0, R0, R5, RZ, 0x3c, !PT ;  /* 0x0000000500007212 */ /* 0x020fc800078e3cff */
[----:B------:R-:W-:-:S13]  /*0240*/  ISETP.GT.AND P0, PT, R0, -0x1, PT ;  /* 0xffffffff0000780c */ /* 0x000fda0003f04270 */
[----:B------:R-:W-:Y:S05]  /*0250*/  @P0 BRA `(.L_x_1260) ;  /* 0xfffffffc00e80947 */ /* 0x000fea000383ffff */
.L_x_1259:
[----:B------:R-:W-:Y:S05]  /*0260*/  WARPSYNC.ALL ;  /* 0x0000000000007948 */ /* 0x000fea0003800000 */
[----:B------:R-:W-:Y:S06]  /*0270*/  BAR.SYNC.DEFER_BLOCKING 0x0 ;  /* 0x0000000000007b1d */ /* 0x000fec0000010000 */
[----:B------:R-:W-:Y:S05]  /*0280*/  BRA `(.L_x_1261) ;  /* 0x0000006c00687947 */ /* 0x000fea0003800000 */
.L_x_1258:
        /* <DEDUP_REMOVED lines=37> */
.L_x_1274:
[----:B------:R-:W0:Y:S01]  /*04e0*/  S2R R93, SR_TID.X ;  /* 0x00000000005d7919 */ /* 0x000e220000002100 */
[----:B------:R-:W-:Y:S01]  /*04f0*/  ULOP3.LUT UR10, UR8, 0x7, URZ, 0xc0, !UPT ;  /* 0x00000007080a7892 */ /* 0x000fe2000f8ec03f */
[----:B------:R-:W2:Y:S01]  /*0500*/  LDC.64 R58, c[0x0][0x238] ;  /* 0x00008e00ff3a7b82 */ /* 0x000ea20000000a00 */
[----:B------:R-:W-:Y:S02]  /*0510*/  USHF.R.U64 UR14, UR8, 0x3, UR4 ;  /* 0x00000003080e7899 */ /* 0x000fe40008001204 */
[----:B------:R-:W-:Y:S02]  /*0520*/  UIMAD UR11, UR10, 0x140, URZ ;  /* 0x000001400a0b78a4 */ /* 0x000fe4000f8e023f */
[----:B------:R-:W-:Y:S02]  /*0530*/  USHF.L.U32 UR10, UR17, 0x5, URZ ;  /* 0x00000005110a7899 */ /* 0x000fe4000800063f */
[----:B------:R-:W-:Y:S01]  /*0540*/  USHF.R.U32.HI UR15, URZ, 0x3, UR4 ;  /* 0x000000033f0f7899 */ /* 0x000fe20008011604 */
[----:B-1----:R-:W1:Y:S01]  /*0550*/  LDC.64 R4, c[0x0][0x240] ;  /* 0x00009000ff047b82 */ /* 0x002e620000000a00 */
[----:B------:R-:W-:Y:S01]  /*0560*/  ULOP3.LUT UR10, UR10, 0xe0, URZ, 0xc0, !UPT ;  /* 0x000000e00a0a7892 */ /* 0x000fe2000f8ec03f */
[----:B------:R-:W-:Y:S01]  /*0570*/  ULDC.64 UR18, c[0x0][0x248] ;  /* 0x0000920000127ab9 */ /* 0x000fe20000000a00 */
[----:B0-----:R-:W-:-:S05]  /*0580*/  IMAD.WIDE.U32 R2, R93, -0x33333333, RZ ;  /* 0xcccccccd5d027825 */ /* 0x001fca00078e00ff */
[----:B------:R-:W-:-:S04]  /*0590*/  SHF.R.U32.HI R17, RZ, 0x6, R3 ;  /* 0x00000006ff117819 */ /* 0x000fc80000011603 */
[C---:B------:R-:W-:Y:S01]  /*05a0*/  IADD3 R11, R17.reuse, UR10, RZ ;  /* 0x0000000a110b7c10 */ /* 0x040fe2000fffe0ff */
[----:B------:R-:W-:Y:S01]  /*05b0*/  IMAD R13, R17, -0x50, R93 ;  /* 0xffffffb0110d7824 */ /* 0x000fe200078e025d */
[----:B------:R-:W-:-:S03]  /*05c0*/  ULDC UR10, c[0x0][0x250] ;  /* 0x00009400000a7ab9 */ /* 0x000fc60000000800 */
[----:B------:R-:W-:Y:S01]  /*05d0*/  IMAD R11, R11, 0xa00, RZ ;  /* 0x00000a000b0b7824 */ /* 0x000fe200078e02ff */
[----:B------:R-:W-:-:S04]  /*05e0*/  LEA R54, R13, UR11, 0x2 ;  /* 0x0000000b0d367c11 */ /* 0x000fc8000f8e10ff */
[----:B------:R-:W-:Y:S01]  /*05f0*/  SHF.R.S32.HI R55, RZ, 0x1f, R54 ;  /* 0x0000001fff377819 */ /* 0x000fe20000011436 */
[----:B------:R-:W-:Y:S01]  /*0600*/  IMAD.WIDE.U32 R2, R54, -0x33333333, RZ ;  /* 0xcccccccd36027825 */ /* 0x000fe200078e00ff */
[----:B------:R-:W-:-:S04]  /*0610*/  MOV R2, UR15 ;  /* 0x0000000f00027c02 */ /* 0x000fc80008000f00 */
[----:B------:R-:W-:Y:S02]  /*0620*/  SHF.R.U32.HI R81, RZ, 0x7, R3 ;  /* 0x00000007ff517819 */ /* 0x000fe40000011603 */
[----:B------:R-:W-:Y:S01]  /*0630*/  MOV R3, UR14 ;  /* 0x0000000e00037c02 */ /* 0x000fe20008000f00 */
[----:B------:R-:W-:-:S03]  /*0640*/  UIMAD UR14, UR15, 0xa0000, URZ ;  /* 0x000a00000f0e78a4 */ /* 0x000fc6000f8e023f */
[C---:B------:R-:W-:Y:S01]  /*0650*/  LEA R0, P0, R3.reuse, R81, 0x4 ;  /* 0x0000005103007211 */ /* 0x040fe200078020ff */
[----:B------:R-:W-:-:S03]  /*0660*/  IMAD.WIDE.U32 R8, R3, 0xa0000, R54 ;  /* 0x000a000003087825 */ /* 0x000fc600078e0036 */
[----:B------:R-:W-:Y:S02]  /*0670*/  LEA.HI.X R3, R3, RZ, R2, 0x4, P0 ;  /* 0x000000ff03037211 */ /* 0x000fe400000f2402 */
[C---:B------:R-:W-:Y:S02]  /*0680*/  LEA R60, P0, R0.reuse, UR18, 0x3 ;  /* 0x00000012003c7c11 */ /* 0x040fe4000f8018ff */
[----:B------:R-:W-:Y:S01]  /*0690*/  IADD3 R12, R9, UR14, RZ ;  /* 0x0000000e090c7c10 */ /* 0x000fe2000fffe0ff */
[----:B------:R-:W-:Y:S01]  /*06a0*/  ULDC.64 UR14, c[0x0][0x230] ;  /* 0x00008c00000e7ab9 */ /* 0x000fe20000000a00 */
[----:B------:R-:W-:Y:S01]  /*06b0*/  LEA.HI.X R61, R0, UR19, R3, 0x3, P0 ;  /* 0x00000013003d7c11 */ /* 0x000fe200080f1c03 */
[----:B--2---:R-:W-:Y:S01]  /*06c0*/  IMAD.WIDE R58, R54, 0x2, R58 ;  /* 0x00000002363a7825 */ /* 0x004fe200078e023a */
[----:B------:R-:W-:Y:S01]  /*06d0*/  IADD3 R2, P1, R11, R8, RZ ;  /* 0x000000080b027210 */ /* 0x000fe20007f3e0ff */
[----:B------:R-:W-:-:S03]  /*06e0*/  ULDC.64 UR18, c[0x0][0x228] ;  /* 0x00008a0000127ab9 */ /* 0x000fc60000000a00 */
[----:B------:R-:W-:Y:S01]  /*06f0*/  IADD3.X R3, RZ, R12, RZ, P1, !PT ;  /* 0x0000000cff037210 */ /* 0x000fe20000ffe4ff */
[----:B------:R-:W2:Y:S01]  /*0700*/  LDG.E.64.CONSTANT R60, desc[UR12][R60.64] ;  /* 0x0000000c3c3c7981 */ /* 0x000ea2000c1e9b00 */
[C---:B------:R-:W-:Y:S02]  /*0710*/  SHF.L.U32 R0, R2.reuse, 0x1, RZ ;  /* 0x0000000102007819 */ /* 0x040fe400000006ff */
[----:B------:R-:W-:Y:S01]  /*0720*/  SHF.L.U64.HI R2, R2, 0x1, R3 ;  /* 0x0000000102027819 */ /* 0x000fe20000010203 */
[----:B-1----:R-:W-:Y:S01]  /*0730*/  IMAD.WIDE R54, R54, 0x2, R4 ;  /* 0x0000000236367825 */ /* 0x002fe200078e0204 */
[----:B------:R-:W-:Y:S01]  /*0740*/  IADD3 R56, P0, R0, UR14, RZ ;  /* 0x0000000e00387c10 */ /* 0x000fe2000ff1e0ff */
[----:B------:R-:W3:Y:S03]  /*0750*/  LDG.E.64.CONSTANT R58, desc[UR12][R58.64] ;  /* 0x0000000c3a3a7981 */ /* 0x000ee6000c1e9b00 */
[----:B------:R-:W-:Y:S01]  /*0760*/  IADD3.X R57, R2, UR15, RZ, P0, !PT ;  /* 0x0000000f02397c10 */ /* 0x000fe200087fe4ff */
[----:B------:R-:W4:Y:S05]  /*0770*/  LDG.E.64.CONSTANT R54, desc[UR12][R54.64] ;  /* 0x0000000c36367981 */ /* 0x000f2a000c1e9b00 */
        /* <DEDUP_REMOVED lines=9> */
[----:B------:R-:W-:-:S04]  /*0810*/  IADD3 R50, P0, R0, UR18, RZ ;  /* 0x0000001200327c10 */ /* 0x000fc8000ff1e0ff */
[----:B------:R-:W-:-:S06]  /*0820*/  IADD3.X R51, R2, UR19, RZ, P0, !PT ;  /* 0x0000001302337c10 */ /* 0x000fcc00087fe4ff */
[----:B------:R-:W4:Y:S01]  /*0830*/  LDG.E.64.CONSTANT R50, desc[UR12][R50.64] ;  /* 0x0000000c32327981 */ /* 0x000f22000c1e9b00 */
[----:B------:R-:W-:Y:S02]  /*0840*/  IADD3 R5, R11, 0x5000, RZ ;  /* 0x000050000b057810 */ /* 0x000fe40007ffe0ff */
[----:B------:R-:W-:Y:S02]  /*0850*/  IADD3 R48, P0, R3, UR18, RZ ;  /* 0x0000001203307c10 */ /* 0x000fe4000ff1e0ff */
[----:B------:R-:W-:Y:S02]  /*0860*/  IADD3 R6, P1, R5, R8, RZ ;  /* 0x0000000805067210 */ /* 0x000fe40007f3e0ff */
[----:B------:R-:W-:Y:S02]  /*0870*/  IADD3.X R49, R4, UR19, RZ, P0, !PT ;  /* 0x0000001304317c10 */ /* 0x000fe400087fe4ff */
[----:B------:R-:W-:Y:S02]  /*0880*/  IADD3.X R7, RZ, R12, RZ, P1, !PT ;  /* 0x0000000cff077210 */ /* 0x000fe40000ffe4ff */
[----:B------:R-:W-:-:S02]  /*0890*/  SHF.L.U32 R5, R6, 0x1, RZ ;  /* 0x0000000106057819 */ /* 0x000fc400000006ff */
[----:B------:R-:W-:Y:S01]  /*08a0*/  SHF.L.U64.HI R6, R6, 0x1, R7 ;  /* 0x0000000106067819 */ /* 0x000fe20000010207 */
[----:B------:R-:W4:Y:S01]  /*08b0*/  LDG.E.64.CONSTANT R48, desc[UR12][R48.64] ;  /* 0x0000000c30307981 */ /* 0x000f22000c1e9b00 */
[----:B------:R-:W-:Y:S02]  /*08c0*/  IADD3 R7, R11, 0x7800, RZ ;  /* 0x000078000b077810 */ /* 0x000fe40007ffe0ff */
[----:B------:R-:W-:Y:S02]  /*08d0*/  IADD3 R46, P0, R5, UR14, RZ ;  /* 0x0000000e052e7c10 */ /* 0x000fe4000ff1e0ff */
[----:B------:R-:W-:Y:S02]  /*08e0*/  IADD3 R7, P1, R7, R8, RZ ;  /* 0x0000000807077210 */ /* 0x000fe40007f3e0ff */
[----:B------:R-:W-:Y:S02]  /*08f0*/  IADD3.X R47, R6, UR15, RZ, P0, !PT ;  /* 0x0000000f062f7c10 */ /* 0x000fe400087fe4ff */
[----:B------:R-:W-:-:S02]  /*0900*/  IADD3.X R28, RZ, R12, RZ, P1, !PT ;  /* 0x0000000cff1c7210 */ /* 0x000fc40000ffe4ff */
[C---:B------:R-:W-:Y:S02]  /*0910*/  SHF.L.U32 R38, R7.reuse, 0x1, RZ ;  /* 0x0000000107267819 */ /* 0x040fe400000006ff */
        /* <DEDUP_REMOVED lines=10> */
[----:B------:R-:W-:-:S04]  /*09c0*/  IADD3.X R23, RZ, R12, RZ, P0, !PT ;  /* 0x0000000cff177210 */ /* 0x000fc800007fe4ff */
[C---:B------:R-:W-:Y:S02]  /*09d0*/  SHF.L.U64.HI R32, R34.reuse, 0x1, R23 ;  /* 0x0000000122207819 */ /* 0x040fe40000010217 */
[----:B------:R-:W-:-:S04]  /*09e0*/  SHF.L.U32 R34, R34, 0x1, RZ ;  /* 0x0000000122227819 */ /* 0x000fc800000006ff */
[----:B------:R-:W-:-:S04]  /*09f0*/  IADD3 R40, P0, R34, UR14, RZ ;  /* 0x0000000e22287c10 */ /* 0x000fc8000ff1e0ff */
[----:B------:R-:W-:Y:S02]  /*0a00*/  IADD3.X R41, R32, UR15, RZ, P0, !PT ;  /* 0x0000000f20297c10 */ /* 0x000fe400087fe4ff */
[----:B------:R-:W-:-:S04]  /*0a10*/  IADD3 R38, P0, R38, UR18, RZ ;  /* 0x0000001226267c10 */ /* 0x000fc8000ff1e0ff */
[----:B------:R-:W4:Y:S01]  /*0a20*/  LDG.E.64.CONSTANT R40, desc[UR12][R40.64] ;  /* 0x0000000c28287981 */ /* 0x000f22000c1e9b00 */
[----:B------:R-:W-:-:S06]  /*0a30*/  IADD3.X R39, R28, UR19, RZ, P0, !PT ;  /* 0x000000131c277c10 */ /* 0x000fcc00087fe4ff */
[----:B------:R-:W4:Y:S01]  /*0a40*/  LDG.E.64.CONSTANT R38, desc[UR12][R38.64] ;  /* 0x0000000c26267981 */ /* 0x000f22000c1e9b00 */
[----:B------:R-:W-:Y:S01]  /*0a50*/  HFMA2.MMA R70, -RZ, RZ, 0, 2.384185791015625e-06 ;  /* 0x00000028ff467435 */ /* 0x000fe200000001ff */
[----:B------:R-:W-:-:S09]  /*0a60*/  IADD3 R37, R11, 0x11800, RZ ;  /* 0x000118000b257810 */ /* 0x000fd20007ffe0ff */
[----:B------:R-:W-:Y:S01]  /*0a70*/  IMAD R70, R13, R70, UR9 ;  /* 0x000000090d467e24 */ /* 0x000fe2000f8e0246 */
[----:B------:R-:W-:-:S04]  /*0a80*/  IADD3 R13, R11, 0xf000, RZ ;  /* 0x0000f0000b0d7810 */ /* 0x000fc80007ffe0ff */
[----:B------:R-:W-:Y:S01]  /*0a90*/  LEA R17, R17, R70, 0x3 ;  /* 0x0000004611117211 */ /* 0x000fe200078e18ff */
[----:B--2---:R-:W-:-:S06]  /*0aa0*/  FADD.FTZ R7, R61, UR10 ;  /* 0x0000000a3d077e21 */ /* 0x004fcc0008010000 */
[----:B------:R-:W0:Y:S01]  /*0ab0*/  MUFU.RSQ R7, R7 ;  /* 0x0000000700077308 */ /* 0x000e220000001400 */
[----:B---3--:R-:W-:Y:S02]  /*0ac0*/  SHF.L.U32 R14, R58, 0x10, RZ ;  /* 0x000000103a0e7819 */ /* 0x008fe400000006ff */
[----:B-----5:R-:W-:Y:S02]  /*0ad0*/  SHF.L.U32 R21, R56, 0x10, RZ ;  /* 0x0000001038157819 */ /* 0x020fe400000006ff */
[----:B----4-:R-:W-:-:S03]  /*0ae0*/  SHF.L.U32 R19, R54, 0x10, RZ ;  /* 0x0000001036137819 */ /* 0x010fc600000006ff */
[----:B------:R-:W-:Y:S01]  /*0af0*/  FADD.FTZ R10, -R60, R21 ;  /* 0x000000153c0a7221 */ /* 0x000fe20000010100 */
[----:B------:R-:W-:-:S03]  /*0b00*/  SHF.L.U32 R21, R57, 0x10, RZ ;  /* 0x0000001039157819 */ /* 0x000fc600000006ff */
[----:B0-----:R-:W-:Y:S01]  /*0b10*/  FMUL.FTZ R35, R7, R10 ;  /* 0x0000000a07237220 */ /* 0x001fe20000410000 */
[----:B------:R-:W-:Y:S01]  /*0b20*/  PRMT R9, R56, 0x7632, R9 ;  /* 0x0000763238097816 */ /* 0x000fe20000000009 */
[----:B------:R-:W-:Y:S02]  /*0b30*/  FADD.FTZ R10, -R60, R21 ;  /* 0x000000153c0a7221 */ /* 0x000fe40000010100 */
[----:B------:R-:W-:Y:S01]  /*0b40*/  FFMA.FTZ R24, R35, R14, R19 ;  /* 0x0000000e23187223 */ /* 0x000fe20000010013 */
[----:B------:R-:W-:Y:S01]  /*0b50*/  SHF.L.U32 R21, R9, 0x10, RZ ;  /* 0x0000001009157819 */ /* 0x000fe200000006ff */
[----:B------:R-:W-:Y:S01]  /*0b60*/  FMUL.FTZ R27, R7, R10 ;  /* 0x0000000a071b7220 */ /* 0x000fe20000410000 */
[----:B------:R-:W-:Y:S01]  /*0b70*/  SHF.L.U32 R22, R59, 0x10, RZ ;  /* 0x000000103b167819 */ /* 0x000fe200000006ff */
[----:B------:R-:W-:Y:S01]  /*0b80*/  FMUL.FTZ R9, R24, -1.4426950216293334961 ;  /* 0xbfb8aa3b18097820 */ /* 0x000fe20000410000 */
[----:B------:R-:W-:Y:S02]  /*0b90*/  SHF.L.U32 R18, R55, 0x10, RZ ;  /* 0x0000001037127819 */ /* 0x000fe400000006ff */
[----:B------:R-:W-:-:S03]  /*0ba0*/  PRMT R23, R57, 0x7632, R23 ;  /* 0x0000763239177816 */ /* 0x000fc60000000017 */
[----:B------:R-:W-:Y:S01]  /*0bb0*/  FFMA.FTZ R25, R27, R22, R18 ;  /* 0x000000161b197223 */ /* 0x000fe20000010012 */
[----:B------:R-:W0:Y:S01]  /*0bc0*/  MUFU.EX2 R9, R9 ;  /* 0x0000000900097308 */ /* 0x000e220000000800 */
[----:B------:R-:W-:Y:S01]  /*0bd0*/  PRMT R15, R58, 0x7632, R15 ;  /* 0x000076323a0f7816 */ /* 0x000fe2000000000f */
[----:B------:R-:W-:Y:S01]  /*0be0*/  FADD.FTZ R10, -R60, R21 ;  /* 0x000000153c0a7221 */ /* 0x000fe20000010100 */
[----:B------:R-:W-:Y:S01]  /*0bf0*/  PRMT R16, R54, 0x7632, R16 ;  /* 0x0000763236107816 */ /* 0x000fe20000000010 */
[----:B------:R-:W-:Y:S01]  /*0c00*/  FMUL.FTZ R26, R25, -1.4426950216293334961 ;  /* 0xbfb8aa3b191a7820 */ /* 0x000fe20000410000 */
[----:B------:R-:W-:Y:S01]  /*0c10*/  SHF.L.U32 R23, R23, 0x10, RZ ;  /* 0x0000001017177819 */ /* 0x000fe200000006ff */
[----:B------:R-:W-:Y:S01]  /*0c20*/  FMUL.FTZ R33, R7, R10 ;  /* 0x0000000a07217220 */ /* 0x000fe20000410000 */
[----:B------:R-:W-:Y:S01]  /*0c30*/  SHF.L.U32 R15, R15, 0x10, RZ ;  /* 0x000000100f0f7819 */ /* 0x000fe200000006ff */
[----:B------:R0:W1:Y:S01]  /*0c40*/  MUFU.EX2 R30, R26 ;  /* 0x0000001a001e7308 */ /* 0x0000620000000800 */
[----:B------:R-:W-:-:S02]  /*0c50*/  SHF.L.U32 R16, R16, 0x10, RZ ;  /* 0x0000001010107819 */ /* 0x000fc400000006ff */
[----:B------:R-:W-:Y:S01]  /*0c60*/  PRMT R20, R59, 0x7632, R20 ;  /* 0x000076323b147816 */ /* 0x000fe20000000014 */
[----:B------:R-:W-:Y:S01]  /*0c70*/  FADD.FTZ R36, -R60, R23 ;  /* 0x000000173c247221 */ /* 0x000fe20000010100 */
[----:B------:R-:W-:Y:S01]  /*0c80*/  PRMT R31, R55, 0x7632, R31 ;  /* 0x00007632371f7816 */ /* 0x000fe2000000001f */
[----:B------:R-:W-:Y:S01]  /*0c90*/  FFMA.FTZ R10, R33, R15, R16 ;  /* 0x0000000f210a7223 */ /* 0x000fe20000010010 */
[----:B------:R-:W-:Y:S01]  /*0ca0*/  SHF.L.U32 R21, R20, 0x10, RZ ;  /* 0x0000001014157819 */ /* 0x000fe200000006ff */
[----:B------:R-:W-:Y:S01]  /*0cb0*/  FMUL.FTZ R23, R7, R36 ;  /* 0x0000002407177220 */ /* 0x000fe20000410000 */
[----:B------:R-:W-:Y:S01]  /*0cc0*/  SHF.L.U32 R20, R31, 0x10, RZ ;  /* 0x000000101f147819 */ /* 0x000fe200000006ff */
[----:B------:R-:W-:Y:S01]  /*0cd0*/  FMUL.FTZ R29, R10, -1.4426950216293334961 ;  /* 0xbfb8aa3b0a1d7820 */ /* 0x000fe20000410000 */
[----:B0-----:R-:W-:-:S03]  /*0ce0*/  FADD.FTZ R26, R9, 1 ;  /* 0x3f800000091a7421 */ /* 0x001fc60000010000 */
[----:B------:R-:W-:Y:S02]  /*0cf0*/  FFMA.FTZ R9, R23, R21, R20 ;  /* 0x0000001517097223 */ /* 0x000fe40000010014 */
[----:B------:R-:W0:Y:S02]  /*0d00*/  MUFU.EX2 R29, R29 ;  /* 0x0000001d001d7308 */ /* 0x000e240000000800 */
[----:B------:R-:W-:Y:S01]  /*0d10*/  FMUL.FTZ R36, R9, -1.4426950216293334961 ;  /* 0xbfb8aa3b09247820 */ /* 0x000fe20000410000 */
[----:B-1----:R-:W-:-:S05]  /*0d20*/  FADD.FTZ R30, R30, 1 ;  /* 0x3f8000001e1e7421 */ /* 0x002fca0000010000 */
[----:B------:R-:W1:Y:S01]  /*0d30*/  MUFU.RCP R26, R26 ;  /* 0x0000001a001a7308 */ /* 0x000e620000001000 */
[----:B------:R-:W-:-:S07]  /*0d40*/  IADD3 R31, R11, 0xc800, RZ ;  /* 0x0000c8000b1f7810 */ /* 0x000fce0007ffe0ff */
[----:B------:R-:W2:Y:S01]  /*0d50*/  MUFU.EX2 R28, R36 ;  /* 0x00000024001c7308 */ /* 0x000ea20000000800 */
[----:B------:R-:W-:-:S07]  /*0d60*/  IADD3 R11, P1, R13, R8, RZ ;  /* 0x000000080d0b7210 */ /* 0x000fce0007f3e0ff */
[----:B------:R-:W3:Y:S01]  /*0d70*/  MUFU.RCP R30, R30 ;  /* 0x0000001e001e7308 */ /* 0x000ee20000001000 */
[-C--:B------:R-:W-:Y:S02]  /*0d80*/  IADD3 R31, P2, R31, R8.reuse, RZ ;  /* 0x000000081f1f7210 */ /* 0x080fe40007f5e0ff */
[----:B------:R-:W-:Y:S01]  /*0d90*/  IADD3 R13, P0, R37, R8, RZ ;  /* 0x00000008250d7210 */ /* 0x000fe20007f1e0ff */
[----:B0-----:R-:W-:Y:S01]  /*0da0*/  FADD.FTZ R8, R29, 1 ;  /* 0x3f8000001d087421 */ /* 0x001fe20000010000 */
[----:B------:R-:W-:Y:S01]  /*0db0*/  SHF.L.U32 R61, R52, 0x10, RZ ;  /* 0x00000010343d7819 */ /* 0x000fe200000006ff */
[----:B-1----:R-:W-:Y:S01]  /*0dc0*/  FADD.FTZ R29, -R26, 1 ;  /* 0x3f8000001a1d7421 */ /* 0x002fe20000010100 */
[----:B------:R-:W-:Y:S01]  /*0dd0*/  SHF.L.U32 R37, R53, 0x10, RZ ;  /* 0x0000001035257819 */ /* 0x000fe200000006ff */
[----:B--2---:R-:W-:Y:S02]  /*0de0*/  FADD.FTZ R74, R28, 1 ;  /* 0x3f8000001c4a7421 */ /* 0x004fe40000010000 */
[----:B------:R-:W-:Y:S01]  /*0df0*/  FADD.FTZ R36, -R60, R61 ;  /* 0x0000003d3c247221 */ /* 0x000fe20000010100 */
[----:B------:R-:W-:Y:S01]  /*0e00*/  FFMA.FTZ R73, R24, R29, 1 ;  /* 0x3f80000018497423 */ /* 0x000fe2000001001d */
[----:B------:R-:W0:Y:S01]  /*0e10*/  MUFU.RCP R8, R8 ;  /* 0x0000000800087308 */ /* 0x000e220000001000 */
[----:B------:R-:W-:Y:S01]  /*0e20*/  PRMT R29, R52, 0x7632, R29 ;  /* 0x00007632341d7816 */ /* 0x000fe2000000001d */
[----:B------:R-:W-:Y:S01]  /*0e30*/  FMUL.FTZ R85, R7, R36 ;  /* 0x0000002407557220 */ /* 0x000fe20000410000 */
[----:B------:R-:W-:Y:S01]  /*0e40*/  FADD.FTZ R36, -R60, R37 ;  /* 0x000000253c247221 */ /* 0x000fe20000010100 */
[----:B---3--:R-:W-:Y:S01]  /*0e50*/  FADD.FTZ R28, -R30, 1 ;  /* 0x3f8000001e1c7421 */ /* 0x008fe20000010100 */
[----:B------:R-:W-:-:S03]  /*0e60*/  SHF.L.U32 R61, R29, 0x10, RZ ;  /* 0x000000101d3d7819 */ /* 0x000fc600000006ff */
[----:B------:R-:W1:Y:S01]  /*0e70*/  MUFU.RCP R74, R74 ;  /* 0x0000004a004a7308 */ /* 0x000e620000001000 */
[----:B------:R-:W-:Y:S01]  /*0e80*/  FFMA.FTZ R24, R14, R85, R19 ;  /* 0x000000550e187223 */ /* 0x000fe20000010013 */
[----:B------:R-:W-:Y:S01]  /*0e90*/  FFMA.FTZ R75, R25, R28, 1 ;  /* 0x3f800000194b7423 */ /* 0x000fe2000001001c */
[----:B------:R-:W-:Y:S01]  /*0ea0*/  PRMT R29, R53, 0x7632, R29 ;  /* 0x00007632351d7816 */ /* 0x000fe2000000001d */
[----:B------:R-:W-:Y:S01]  /*0eb0*/  FMUL.FTZ R25, R7, R36 ;  /* 0x0000002407197220 */ /* 0x000fe20000410000 */
[----:B------:R-:W-:Y:S01]  /*0ec0*/  FADD.FTZ R36, -R60, R61 ;  /* 0x0000003d3c247221 */ /* 0x000fe20000010100 */
[----:B------:R-:W-:Y:S01]  /*0ed0*/  FMUL.FTZ R37, R24, -1.4426950216293334961 ;  /* 0xbfb8aa3b18257820 */ /* 0x000fe20000410000 */
[----:B------:R-:W-:Y:S02]  /*0ee0*/  SHF.L.U32 R29, R29, 0x10, RZ ;  /* 0x000000101d1d7819 */ /* 0x000fe400000006ff */
[----:B------:R-:W-:Y:S01]  /*0ef0*/  FMUL.FTZ R61, R7, R36 ;  /* 0x00000024073d7220 */ /* 0x000fe20000410000 */
[----:B------:R-:W-:Y:S01]  /*0f00*/  FMUL.FTZ R73, R26, R73 ;  /* 0x000000491a497220 */ /* 0x000fe20000410000 */
[----:B0-----:R-:W-:Y:S01]  /*0f10*/  FADD.FTZ R71, -R8, 1 ;  /* 0x3f80000008477421 */ /* 0x001fe20000010100 */
[----:B------:R-:W-:Y:S01]  /*0f20*/  FADD.FTZ R26, -R60, R29 ;  /* 0x0000001d3c1a7221 */ /* 0x000fe20000010100 */
[----:B------:R-:W0:Y:S01]  /*0f30*/  MUFU.EX2 R37, R37 ;  /* 0x0000002500257308 */ /* 0x000e220000000800 */
[----:B------:R-:W-:Y:S01]  /*0f40*/  FFMA.FTZ R29, R15, R61, R16 ;  /* 0x0000003d0f1d7223 */ /* 0x000fe20000010010 */
[----:B------:R-:W-:Y:S01]  /*0f50*/  FFMA.FTZ R71, R10, R71, 1 ;  /* 0x3f8000000a477423 */ /* 0x000fe20000010047 */
[----:B-1----:R-:W-:-:S02]  /*0f60*/  FADD.FTZ R10, -R74, 1 ;  /* 0x3f8000004a0a7421 */ /* 0x002fc40000010100 */
[----:B------:R-:W-:Y:S01]  /*0f70*/  FMUL.FTZ R72, R29, -1.4426950216293334961 ;  /* 0xbfb8aa3b1d487820 */ /* 0x000fe20000410000 */
[----:B------:R-:W-:Y:S01]  /*0f80*/  FMUL.FTZ R26, R7, R26 ;  /* 0x0000001a071a7220 */ /* 0x000fe20000410000 */
[----:B------:R-:W-:Y:S01]  /*0f90*/  SHF.L.U32 R76, R50, 0x10, RZ ;  /* 0x00000010324c7819 */ /* 0x000fe200000006ff */
[----:B------:R-:W-:Y:S01]  /*0fa0*/  FFMA.FTZ R77, R9, R10, 1 ;  /* 0x3f800000094d7423 */ /* 0x000fe2000001000a */
[----:B------:R-:W-:Y:S01]  /*0fb0*/  IADD3.X R36, RZ, R12, RZ, P2, !PT ;  /* 0x0000000cff247210 */ /* 0x000fe200017fe4ff */
[----:B------:R-:W-:Y:S01]  /*0fc0*/  FMUL.FTZ R75, R30, R75 ;  /* 0x0000004b1e4b7220 */ /* 0x000fe20000410000 */
[----:B------:R-:W1:Y:S01]  /*0fd0*/  MUFU.EX2 R72, R72 ;  /* 0x0000004800487308 */ /* 0x000e620000000800 */
[----:B------:R-:W-:Y:S01]  /*0fe0*/  SHF.L.U32 R9, R31, 0x1, RZ ;  /* 0x000000011f097819 */ /* 0x000fe200000006ff */
[----:B------:R-:W-:Y:S01]  /*0ff0*/  FFMA.FTZ R30, R21, R26, R20 ;  /* 0x0000001a151e7223 */ /* 0x000fe20000010014 */
[----:B------:R-:W-:Y:S01]  /*1000*/  FMUL.FTZ R10, R8, R71 ;  /* 0x00000047080a7220 */ /* 0x000fe20000410000 */
[----:B------:R-:W-:Y:S01]  /*1010*/  SHF.L.U64.HI R8, R31, 0x1, R36 ;  /* 0x000000011f087819 */ /* 0x000fe20000010224 */
[----:B------:R-:W-:Y:S01]  /*1020*/  FMUL.FTZ R73, R76, R73 ;  /* 0x000000494c497220 */ /* 0x000fe20000410000 */
[----:B------:R-:W-:Y:S01]  /*1030*/  IADD3 R36, P2, R9, UR14, RZ ;  /* 0x0000000e09247c10 */ /* 0x000fe2000ff5e0ff */
[----:B------:R-:W-:Y:S01]  /*1040*/  FMUL.FTZ R71, R30, -1.4426950216293334961 ;  /* 0xbfb8aa3b1e477820 */ /* 0x000fe20000410000 */
[----:B------:R-:W-:Y:S01]  /*1050*/  PRMT R76, R50, 0x7632, R76 ;  /* 0x00007632324c7816 */ /* 0x000fe2000000004c */
[----:B0-----:R-:W-:Y:S01]  /*1060*/  FADD.FTZ R31, R37, 1 ;  /* 0x3f800000251f7421 */ /* 0x001fe20000010000 */
[----:B------:R-:W-:-:S02]  /*1070*/  IADD3.X R37, R8, UR15, RZ, P2, !PT ;  /* 0x0000000f08257c10 */ /* 0x000fc400097fe4ff */
[----:B------:R-:W-:Y:S01]  /*1080*/  SHF.L.U32 R79, R76, 0x10, RZ ;  /* 0x000000104c4f7819 */ /* 0x000fe200000006ff */
[----:B------:R-:W0:Y:S01]  /*1090*/  MUFU.EX2 R71, R71 ;  /* 0x0000004700477308 */ /* 0x000e220000000800 */
[----:B------:R-:W-:Y:S02]  /*10a0*/  SHF.L.U32 R78, R51, 0x10, RZ ;  /* 0x00000010334e7819 */ /* 0x000fe400000006ff */
[----:B------:R-:W2:Y:S01]  /*10b0*/  LDG.E.64.CONSTANT R36, desc[UR12][R36.64] ;  /* 0x0000000c24247981 */ /* 0x000ea2000c1e9b00 */
[----:B------:R-:W-:Y:S01]  /*10c0*/  FMUL.FTZ R76, R79, R10 ;  /* 0x0000000a4f4c7220 */ /* 0x000fe20000410000 */
[----:B------:R-:W-:Y:S01]  /*10d0*/  FMUL.FTZ R10, R14, R73 ;  /* 0x000000490e0a7220 */ /* 0x000fe20000410000 */
[----:B------:R-:W-:Y:S01]  /*10e0*/  FMUL.FTZ R75, R78, R75 ;  /* 0x0000004b4e4b7220 */ /* 0x000fe20000410000 */
[----:B-1----:R-:W-:Y:S01]  /*10f0*/  FADD.FTZ R80, R72, 1 ;  /* 0x3f80000048507421 */ /* 0x002fe20000010000 */
[C---:B------:R-:W-:Y:S01]  /*1100*/  FFMA.FTZ R72, R35.reuse, R73, R68 ;  /* 0x0000004923487223 */ /* 0x040fe20000010044 */
[----:B------:R-:W-:Y:S01]  /*1110*/  FFMA.FTZ R78, R35, R10, RZ ;  /* 0x0000000a234e7223 */ /* 0x000fe200000100ff */
[----:B------:R-:W-:Y:S01]  /*1120*/  FMUL.FTZ R35, R15, R76 ;  /* 0x0000004c0f237220 */ /* 0x000fe20000410000 */
[----:B------:R-:W-:-:S03]  /*1130*/  IADD3 R34, P2, R34, UR18, RZ ;  /* 0x0000001222227c10 */ /* 0x000fc6000ff5e0ff */
[----:B------:R-:W-:Y:S01]  /*1140*/  FFMA.FTZ R78, R33, R35, R78 ;  /* 0x00000023214e7223 */ /* 0x000fe2000001004e */
[----:B------:R-:W-:Y:S01]  /*1150*/  IADD3.X R35, R32, UR19, RZ, P2, !PT ;  /* 0x0000001320237c10 */ /* 0x000fe200097fe4ff */
[----:B------:R-:W-:Y:S01]  /*1160*/  FFMA.FTZ R28, R22, R25, R18 ;  /* 0x00000019161c7223 */ /* 0x000fe20000010012 */
[----:B------:R-:W-:Y:S01]  /*1170*/  FMUL.FTZ R74, R74, R77 ;  /* 0x0000004d4a4a7220 */ /* 0x000fe20000410000 */
[----:B------:R-:W-:Y:S01]  /*1180*/  PRMT R77, R51, 0x7632, R77 ;  /* 0x00007632334d7816 */ /* 0x000fe2000000004d */
[----:B------:R-:W1:Y:S01]  /*1190*/  MUFU.RCP R10, R80 ;  /* 0x00000050000a7308 */ /* 0x000e620000001000 */
[----:B0-----:R-:W-:Y:S01]  /*11a0*/  FADD.FTZ R82, R71, 1 ;  /* 0x3f80000047527421 */ /* 0x001fe20000010000 */
[----:B------:R-:W-:Y:S01]  /*11b0*/  FMUL.FTZ R70, R28, -1.4426950216293334961 ;  /* 0xbfb8aa3b1c467820 */ /* 0x000fe20000410000 */
[----:B------:R-:W3:Y:S01]  /*11c0*/  LDG.E.64.CONSTANT R34, desc[UR12][R34.64] ;  /* 0x0000000c22227981 */ /* 0x000ee2000c1e9b00 */
[----:B------:R-:W-:Y:S01]  /*11d0*/  SHF.L.U32 R77, R77, 0x10, RZ ;  /* 0x000000104d4d7819 */ /* 0x000fe200000006ff */
[----:B------:R-:W-:-:S03]  /*11e0*/  FFMA.FTZ R68, R14, R73, RZ ;  /* 0x000000490e447223 */ /* 0x000fc600000100ff */
[----:B------:R-:W0:Y:S01]  /*11f0*/  MUFU.RCP R31, R31 ;  /* 0x0000001f001f7308 */ /* 0x000e220000001000 */
[----:B------:R-:W-:Y:S01]  /*1200*/  FFMA.FTZ R79, R15, R76, R68 ;  /* 0x0000004c0f4f7223 */ /* 0x000fe20000010044 */
[----:B------:R-:W-:Y:S01]  /*1210*/  FMUL.FTZ R74, R77, R74 ;  /* 0x0000004a4d4a7220 */ /* 0x000fe20000410000 */
[----:B------:R-:W-:-:S05]  /*1220*/  FFMA.FTZ R71, R33, R76, R66 ;  /* 0x0000004c21477223 */ /* 0x000fca0000010042 */
[----:B------:R-:W4:Y:S01]  /*1230*/  MUFU.RCP R32, R82 ;  /* 0x0000005200207308 */ /* 0x000f220000001000 */
[----:B------:R-:W-:Y:S01]  /*1240*/  FADD.FTZ R77, R76, R67 ;  /* 0x000000434c4d7221 */ /* 0x000fe20000010000 */
[CC--:B------:R-:W-:Y:S01]  /*1250*/  FMUL.FTZ R33, R22.reuse, R75.reuse ;  /* 0x0000004b16217220 */ /* 0x0c0fe20000410000 */
[-C--:B------:R-:W-:Y:S01]  /*1260*/  FFMA.FTZ R67, R27, R75.reuse, R64 ;  /* 0x0000004b1b437223 */ /* 0x080fe20000010040 */
[----:B------:R-:W-:-:S04]  /*1270*/  FFMA.FTZ R64, R22, R75, R79 ;  /* 0x0000004b16407223 */ /* 0x000fc8000001004f */
[----:B------:R-:W5:Y:S01]  /*1280*/  MUFU.EX2 R70, R70 ;  /* 0x0000004600467308 */ /* 0x000f620000000800 */
[----:B------:R-:W-:Y:S01]  /*1290*/  FFMA.FTZ R66, R27, R33, R78 ;  /* 0x000000211b427223 */ /* 0x000fe2000001004e */
[-C--:B------:R-:W-:Y:S01]  /*12a0*/  FFMA.FTZ R78, R23, R74.reuse, R62 ;  /* 0x0000004a174e7223 */ /* 0x080fe2000001003e */
[CC--:B------:R-:W-:Y:S01]  /*12b0*/  FMUL.FTZ R62, R21.reuse, R74.reuse ;  /* 0x0000004a153e7220 */ /* 0x0c0fe20000410000 */
[----:B------:R-:W-:Y:S01]  /*12c0*/  FFMA.FTZ R27, R21, R74, R64 ;  /* 0x0000004a151b7223 */ /* 0x000fe20000010040 */
[----:B-1----:R-:W-:Y:S01]  /*12d0*/  FADD.FTZ R64, -R10, 1 ;  /* 0x3f8000000a407421 */ /* 0x002fe20000010100 */
[----:B0-----:R-:W-:Y:S01]  /*12e0*/  FADD.FTZ R33, -R31, 1 ;  /* 0x3f8000001f217421 */ /* 0x001fe20000010100 */
[----:B------:R-:W-:Y:S01]  /*12f0*/  FFMA.FTZ R62, R23, R62, R66 ;  /* 0x0000003e173e7223 */ /* 0x000fe20000010042 */
[----:B----4-:R-:W-:Y:S01]  /*1300*/  FADD.FTZ R23, -R32, 1 ;  /* 0x3f80000020177421 */ /* 0x010fe20000010100 */
[----:B------:R-:W-:Y:S01]  /*1310*/  FFMA.FTZ R29, R29, R64, 1 ;  /* 0x3f8000001d1d7423 */ /* 0x000fe20000010040 */
[----:B------:R-:W-:-:S02]  /*1320*/  FFMA.FTZ R24, R24, R33, 1 ;  /* 0x3f80000018187423 */ /* 0x000fc40000010021 */
[----:B------:R-:W-:Y:S01]  /*1330*/  FFMA.FTZ R33, R30, R23, 1 ;  /* 0x3f8000001e217423 */ /* 0x000fe20000010017 */
[----:B------:R-:W-:Y:S01]  /*1340*/  FMUL.FTZ R29, R10, R29 ;  /* 0x0000001d0a1d7220 */ /* 0x000fe20000410000 */
[----:B------:R-:W-:Y:S01]  /*1350*/  FMUL.FTZ R31, R31, R24 ;  /* 0x000000181f1f7220 */ /* 0x000fe20000410000 */
[----:B------:R-:W-:Y:S01]  /*1360*/  PRMT R10, R48, 0x7632, R10 ;  /* 0x00007632300a7816 */ /* 0x000fe2000000000a */
[----:B-----5:R-:W-:Y:S01]  /*1370*/  FADD.FTZ R70, R70, 1 ;  /* 0x3f80000046467421 */ /* 0x020fe20000010000 */
[----:B------:R-:W-:Y:S02]  /*1380*/  PRMT R23, R49, 0x7632, R23 ;  /* 0x0000763231177816 */ /* 0x000fe40000000017 */
[----:B------:R-:W-:Y:S01]  /*1390*/  SHF.L.U32 R24, R48, 0x10, RZ ;  /* 0x0000001030187819 */ /* 0x000fe200000006ff */
[----:B------:R-:W-:Y:S01]  /*13a0*/  FMUL.FTZ R76, R32, R33 ;  /* 0x00000021204c7220 */ /* 0x000fe20000410000 */
[----:B------:R-:W-:Y:S01]  /*13b0*/  SHF.L.U32 R10, R10, 0x10, RZ ;  /* 0x000000100a0a7819 */ /* 0x000fe200000006ff */
[----:B------:R-:W0:Y:S01]  /*13c0*/  MUFU.RCP R70, R70 ;  /* 0x0000004600467308 */ /* 0x000e220000001000 */
[----:B------:R-:W-:Y:S01]  /*13d0*/  SHF.L.U32 R23, R23, 0x10, RZ ;  /* 0x0000001017177819 */ /* 0x000fe200000006ff */
[----:B------:R-:W-:-:S02]  /*13e0*/  FMUL.FTZ R24, R24, R31 ;  /* 0x0000001f18187220 */ /* 0x000fc40000410000 */
[----:B------:R-:W-:Y:S02]  /*13f0*/  FMUL.FTZ R84, R10, R29 ;  /* 0x0000001d0a547220 */ /* 0x000fe40000410000 */
[----:B------:R-:W-:Y:S01]  /*1400*/  FMUL.FTZ R76, R23, R76 ;  /* 0x0000004c174c7220 */ /* 0x000fe20000410000 */
[----:B------:R-:W-:Y:S01]  /*1410*/  SHF.L.U32 R23, R47, 0x10, RZ ;  /* 0x000000102f177819 */ /* 0x000fe200000006ff */
[-C--:B------:R-:W-:Y:S01]  /*1420*/  FMUL.FTZ R10, R14, R24.reuse ;  /* 0x000000180e0a7220 */ /* 0x080fe20000410000 */
[----:B------:R-:W-:Y:S01]  /*1430*/  SHF.L.U32 R31, R46, 0x10, RZ ;  /* 0x000000102e1f7819 */ /* 0x000fe200000006ff */
[C---:B------:R-:W-:Y:S02]  /*1440*/  FFMA.FTZ R72, R85.reuse, R24, R72 ;  /* 0x0000001855487223 */ /* 0x040fe40000010048 */
[----:B------:R-:W-:Y:S01]  /*1450*/  FFMA.FTZ R85, R85, R10, R62 ;  /* 0x0000000a55557223 */ /* 0x000fe2000001003e */
[C---:B------:R-:W-:Y:S01]  /*1460*/  FADD.FTZ R10, -R60.reuse, R23 ;  /* 0x000000173c0a7221 */ /* 0x040fe20000010100 */
[----:B------:R-:W-:Y:S01]  /*1470*/  FADD.FTZ R64, -R60, R31 ;  /* 0x0000001f3c407221 */ /* 0x000fe20000010100 */
[----:B------:R-:W-:Y:S01]  /*1480*/  FADD.FTZ R69, R73, R69 ;  /* 0x0000004549457221 */ /* 0x000fe20000010000 */
[----:B------:R-:W-:Y:S01]  /*1490*/  FFMA.FTZ R86, R14, R24, R27 ;  /* 0x000000180e567223 */ /* 0x000fe2000001001b */
[----:B------:R-:W-:Y:S01]  /*14a0*/  FMUL.FTZ R23, R7, R10 ;  /* 0x0000000a07177220 */ /* 0x000fe20000410000 */
[----:B------:R-:W-:Y:S01]  /*14b0*/  FADD.FTZ R73, R75, R65 ;  /* 0x000000414b497221 */ /* 0x000fe20000010000 */
[----:B------:R-:W-:Y:S01]  /*14c0*/  SHF.L.U32 R27, R44, 0x10, RZ ;  /* 0x000000102c1b7819 */ /* 0x000fe200000006ff */
[----:B------:R-:W-:Y:S01]  /*14d0*/  FADD.FTZ R75, R74, R63 ;  /* 0x0000003f4a4b7221 */ /* 0x000fe20000010000 */
[----:B------:R-:W-:Y:S01]  /*14e0*/  PRMT R10, R46, 0x7632, R10 ;  /* 0x000076322e0a7816 */ /* 0x000fe2000000000a */
[----:B------:R-:W-:Y:S01]  /*14f0*/  FMUL.FTZ R64, R7, R64 ;  /* 0x0000004007407220 */ /* 0x000fe20000410000 */
[----:B0-----:R-:W-:Y:S01]  /*1500*/  FADD.FTZ R63, -R70, 1 ;  /* 0x3f800000463f7421 */ /* 0x001fe20000010100 */
[----:B------:R-:W-:Y:S01]  /*1510*/  FADD.FTZ R66, R69, R24 ;  /* 0x0000001845427221 */ /* 0x000fe20000010000 */
[----:B------:R-:W-:Y:S01]  /*1520*/  SHF.L.U32 R29, R10, 0x10, RZ ;  /* 0x000000100a1d7819 */ /* 0x000fe200000006ff */
[----:B------:R-:W-:Y:S01]  /*1530*/  FFMA.FTZ R74, R14, R64, R19 ;  /* 0x000000400e4a7223 */ /* 0x000fe20000010013 */
[----:B------:R-:W-:Y:S01]  /*1540*/  IADD3.X R24, RZ, R12, RZ, P1, !PT ;  /* 0x0000000cff187210 */ /* 0x000fe20000ffe4ff */
[--C-:B------:R-:W-:Y:S01]  /*1550*/  FADD.FTZ R62, -R60, R27.reuse ;  /* 0x0000001b3c3e7221 */ /* 0x100fe20000010100 */
[----:B------:R-:W-:Y:S01]  /*1560*/  FFMA.FTZ R63, R28, R63, 1 ;  /* 0x3f8000001c3f7423 */ /* 0x000fe2000001003f */
[----:B------:R-:W-:Y:S01]  /*1570*/  PRMT R27, R47, 0x7632, R27 ;  /* 0x000076322f1b7816 */ /* 0x000fe2000000001b */
[----:B------:R-:W-:Y:S01]  /*1580*/  FMUL.FTZ R83, R74, -1.4426950216293334961 ;  /* 0xbfb8aa3b4a537820 */ /* 0x000fe20000410000 */
[----:B------:R-:W-:Y:S01]  /*1590*/  SHF.L.U32 R79, R49, 0x10, RZ ;  /* 0x00000010314f7819 */ /* 0x000fe200000006ff */
[----:B------:R-:W-:Y:S01]  /*15a0*/  FADD.FTZ R28, -R60, R29 ;  /* 0x0000001d3c1c7221 */ /* 0x000fe20000010100 */
[----:B------:R-:W-:Y:S01]  /*15b0*/  SHF.L.U64.HI R10, R11, 0x1, R24 ;  /* 0x000000010b0a7819 */ /* 0x000fe20000010218 */
[----:B------:R-:W-:Y:S01]  /*15c0*/  FMUL.FTZ R70, R70, R63 ;  /* 0x0000003f46467220 */ /* 0x000fe20000410000 */
[----:B------:R-:W-:-:S02]  /*15d0*/  SHF.L.U32 R29, R27, 0x10, RZ ;  /* 0x000000101b1d7819 */ /* 0x000fc400000006ff */
[----:B------:R-:W-:Y:S02]  /*15e0*/  SHF.L.U32 R11, R11, 0x1, RZ ;  /* 0x000000010b0b7819 */ /* 0x000fe400000006ff */
[----:B------:R-:W-:Y:S01]  /*15f0*/  IADD3.X R12, RZ, R12, RZ, P0, !PT ;  /* 0x0000000cff0c7210 */ /* 0x000fe200007fe4ff */
[----:B------:R-:W-:Y:S01]  /*1600*/  FFMA.FTZ R69, R22, R23, R18 ;  /* 0x0000001716457223 */ /* 0x000fe20000010012 */
[----:B------:R-:W-:Y:S01]  /*1610*/  IADD3 R32, P0, R9, UR18, RZ ;  /* 0x0000001209207c10 */ /* 0x000fe2000ff1e0ff */
[----:B------:R-:W-:Y:S01]  /*1620*/  FMUL.FTZ R27, R7, R28 ;  /* 0x0000001c071b7220 */ /* 0x000fe20000410000 */
[----:B------:R-:W-:Y:S01]  /*1630*/  FMUL.FTZ R79, R79, R70 ;  /* 0x000000464f4f7220 */ /* 0x000fe20000410000 */
[----:B------:R-:W-:Y:S01]  /*1640*/  IADD3 R30, P1, R11, UR14, RZ ;  /* 0x0000000e0b1e7c10 */ /* 0x000fe2000ff3e0ff */
[----:B------:R-:W0:Y:S01]  /*1650*/  MUFU.EX2 R83, R83 ;  /* 0x0000005300537308 */ /* 0x000e220000000800 */
[----:B------:R-:W-:Y:S01]  /*1660*/  FADD.FTZ R70, -R60, R29 ;  /* 0x0000001d3c467221 */ /* 0x000fe20000010100 */
[----:B------:R-:W-:Y:S01]  /*1670*/  IADD3.X R33, R8, UR19, RZ, P0, !PT ;  /* 0x0000001308217c10 */ /* 0x000fe200087fe4ff */
[----:B------:R-:W-:Y:S01]  /*1680*/  FMUL.FTZ R80, R69, -1.4426950216293334961 ;  /* 0xbfb8aa3b45507820 */ /* 0x000fe20000410000 */
[----:B------:R-:W-:Y:S01]  /*1690*/  SHF.L.U64.HI R12, R13, 0x1, R12 ;  /* 0x000000010d0c7819 */ /* 0x000fe2000001020c */
[----:B------:R-:W-:Y:S01]  /*16a0*/  FFMA.FTZ R65, R15, R27, R16 ;  /* 0x0000001b0f417223 */ /* 0x000fe20000010010 */
[----:B------:R-:W-:Y:S01]  /*16b0*/  SHF.L.U32 R13, R13, 0x1, RZ ;  /* 0x000000010d0d7819 */ /* 0x000fe200000006ff */
[----:B------:R-:W-:Y:S01]  /*16c0*/  FMUL.FTZ R70, R7, R70 ;  /* 0x0000004607467220 */ /* 0x000fe20000410000 */
[----:B------:R-:W-:Y:S01]  /*16d0*/  IADD3.X R31, R10, UR15, RZ, P1, !PT ;  /* 0x0000000f0a1f7c10 */ /* 0x000fe20008ffe4ff */
[----:B------:R-:W-:Y:S01]  /*16e0*/  FMUL.FTZ R82, R65, -1.4426950216293334961 ;  /* 0xbfb8aa3b41527820 */ /* 0x000fe20000410000 */
[----:B------:R-:W-:Y:S01]  /*16f0*/  IADD3 R28, P0, R13, UR14, RZ ;  /* 0x0000000e0d1c7c10 */ /* 0x000fe2000ff1e0ff */
[----:B------:R-:W4:Y:S01]  /*1700*/  LDG.E.64.CONSTANT R32, desc[UR12][R32.64] ;  /* 0x0000000c20207981 */ /* 0x000f22000c1e9b00 */
[----:B------:R-:W1:Y:S01]  /*1710*/  MUFU.EX2 R80, R80 ;  /* 0x0000005000507308 */ /* 0x000e620000000800 */
[----:B------:R-:W-:-:S02]  /*1720*/  FFMA.FTZ R68, R21, R70, R20 ;  /* 0x0000004615447223 */ /* 0x000fc40000010014 */
[----:B------:R-:W5:Y:S01]  /*1730*/  LDG.E.64.CONSTANT R30, desc[UR12][R30.64] ;  /* 0x0000000c1e1e7981 */ /* 0x000f62000c1e9b00 */
[----:B------:R-:W-:Y:S01]  /*1740*/  IADD3.X R29, R12, UR15, RZ, P0, !PT ;  /* 0x0000000f0c1d7c10 */ /* 0x000fe200087fe4ff */
[----:B------:R-:W-:-:S03]  /*1750*/  FMUL.FTZ R87, R68, -1.4426950216293334961 ;  /* 0xbfb8aa3b44577820 */ /* 0x000fc60000410000 */
[----:B------:R-:W1:Y:S01]  /*1760*/  MUFU.EX2 R82, R82 ;  /* 0x0000005200527308 */ /* 0x000e620000000800 */
[----:B0-----:R-:W-:Y:S01]  /*1770*/  FADD.FTZ R88, R83, 1 ;  /* 0x3f80000053587421 */ /* 0x001fe20000010000 */
[----:B------:R-:W5:Y:S01]  /*1780*/  LDG.E.64.CONSTANT R28, desc[UR12][R28.64] ;  /* 0x0000000c1c1c7981 */ /* 0x000f62000c1e9b00 */
[-C--:B------:R-:W-:Y:S01]  /*1790*/  FMUL.FTZ R89, R15, R84.reuse ;  /* 0x000000540f597220 */ /* 0x080fe20000410000 */
[-C--:B------:R-:W-:Y:S01]  /*17a0*/  FFMA.FTZ R83, R61, R84.reuse, R71 ;  /* 0x000000543d537223 */ /* 0x080fe20000010047 */
[----:B------:R-:W-:Y:S01]  /*17b0*/  FADD.FTZ R77, R77, R84 ;  /* 0x000000544d4d7221 */ /* 0x000fe20000010000 */
[----:B------:R-:W-:Y:S02]  /*17c0*/  FFMA.FTZ R86, R15, R84, R86 ;  /* 0x000000540f567223 */ /* 0x000fe40000010056 */
[----:B------:R-:W0:Y:S01]  /*17d0*/  MUFU.EX2 R87, R87 ;  /* 0x0000005700577308 */ /* 0x000e220000000800 */
[----:B------:R-:W-:Y:S01]  /*17e0*/  FFMA.FTZ R85, R61, R89, R85 ;  /* 0x000000593d557223 */ /* 0x000fe20000010055 */
[-C--:B------:R-:W-:Y:S01]  /*17f0*/  FFMA.FTZ R61, R25, R79.reuse, R67 ;  /* 0x0000004f193d7223 */ /* 0x080fe20000010043 */
[----:B------:R-:W-:Y:S01]  /*1800*/  FMUL.FTZ R67, R22, R79 ;  /* 0x0000004f16437220 */ /* 0x000fe20000410000 */
[----:B-1----:R-:W-:-:S04]  /*1810*/  FADD.FTZ R71, R80, 1 ;  /* 0x3f80000050477421 */ /* 0x002fc80000010000 */
[----:B------:R-:W1:Y:S01]  /*1820*/  MUFU.RCP R84, R88 ;  /* 0x0000005800547308 */ /* 0x000e620000001000 */
[----:B------:R-:W-:Y:S01]  /*1830*/  FADD.FTZ R80, R73, R79 ;  /* 0x0000004f49507221 */ /* 0x000fe20000010000 */
[----:B------:R-:W-:Y:S01]  /*1840*/  PRMT R73, R44, 0x7632, R73 ;  /* 0x000076322c497816 */ /* 0x000fe20000000049 */
[----:B------:R-:W-:Y:S01]  /*1850*/  FFMA.FTZ R86, R22, R79, R86 ;  /* 0x0000004f16567223 */ /* 0x000fe20000010056 */
[----:B------:R-:W-:Y:S01]  /*1860*/  FFMA.FTZ R67, R25, R67, R85 ;  /* 0x0000004319437223 */ /* 0x000fe20000010055 */
[----:B------:R-:W-:Y:S01]  /*1870*/  FADD.FTZ R85, R82, 1 ;  /* 0x3f80000052557421 */ /* 0x000fe20000010000 */
[----:B------:R-:W-:Y:S02]  /*1880*/  SHF.L.U32 R25, R73, 0x10, RZ ;  /* 0x0000001049197819 */ /* 0x000fe400000006ff */
[----:B------:R1:W1:Y:S01]  /*1890*/  MUFU.RCP R79, R71 ;  /* 0x00000047004f7308 */ /* 0x0002620000001000 */
[----:B------:R-:W-:Y:S01]  /*18a0*/  FMUL.FTZ R82, R21, R76 ;  /* 0x0000004c15527220 */ /* 0x000fe20000410000 */
[----:B------:R-:W-:Y:S01]  /*18b0*/  FMUL.FTZ R62, R7, R62 ;  /* 0x0000003e073e7220 */ /* 0x000fe20000410000 */
[----:B0-----:R-:W-:Y:S01]  /*18c0*/  FADD.FTZ R87, R87, 1 ;  /* 0x3f80000057577421 */ /* 0x001fe20000010000 */
[----:B-1----:R-:W-:-:S04]  /*18d0*/  SHF.L.U32 R71, R45, 0x10, RZ ;  /* 0x000000102d477819 */ /* 0x002fc800000006ff */
[----:B------:R-:W0:Y:S01]  /*18e0*/  MUFU.RCP R85, R85 ;  /* 0x0000005500557308 */ /* 0x000e220000001000 */
[--C-:B------:R-:W-:Y:S01]  /*18f0*/  FFMA.FTZ R82, R26, R82, R67.reuse ;  /* 0x000000521a527223 */ /* 0x100fe20000010043 */
[----:B------:R-:W-:Y:S01]  /*1900*/  PRMT R67, R45, 0x7632, R67 ;  /* 0x000076322d437816 */ /* 0x000fe20000000043 */
[C---:B------:R-:W-:Y:S01]  /*1910*/  FADD.FTZ R73, -R60.reuse, R25 ;  /* 0x000000193c497221 */ /* 0x040fe20000010100 */
[----:B------:R-:W-:Y:S01]  /*1920*/  FADD.FTZ R71, -R60, R71 ;  /* 0x000000473c477221 */ /* 0x000fe20000010100 */
[----:B------:R-:W-:Y:S01]  /*1930*/  FFMA.FTZ R24, R14, R62, R19 ;  /* 0x0000003e0e187223 */ /* 0x000fe20000010013 */
[----:B------:R-:W-:Y:S01]  /*1940*/  FADD.FTZ R89, -R84, 1 ;  /* 0x3f80000054597421 */ /* 0x000fe20000010100 */
[----:B------:R-:W-:Y:S01]  /*1950*/  SHF.L.U32 R67, R67, 0x10, RZ ;  /* 0x0000001043437819 */ /* 0x000fe200000006ff */
[C---:B------:R-:W-:Y:S01]  /*1960*/  FMUL.FTZ R71, R7.reuse, R71 ;  /* 0x0000004707477220 */ /* 0x040fe20000410000 */
[----:B------:R-:W-:Y:S01]  /*1970*/  FMUL.FTZ R73, R7, R73 ;  /* 0x0000004907497220 */ /* 0x000fe20000410000 */
[----:B------:R-:W-:Y:S01]  /*1980*/  FMUL.FTZ R63, R24, -1.4426950216293334961 ;  /* 0xbfb8aa3b183f7820 */ /* 0x000fe20000410000 */
[----:B------:R-:W1:Y:S01]  /*1990*/  MUFU.RCP R87, R87 ;  /* 0x0000005700577308 */ /* 0x000e620000001000 */
[----:B------:R-:W-:Y:S01]  /*19a0*/  FFMA.FTZ R89, R74, R89, 1 ;  /* 0x3f8000004a597423 */ /* 0x000fe20000010059 */
[----:B------:R-:W-:Y:S01]  /*19b0*/  FFMA.FTZ R25, R22, R71, R18 ;  /* 0x0000004716197223 */ /* 0x000fe20000010012 */
[----:B------:R-:W-:Y:S01]  /*19c0*/  FFMA.FTZ R74, R15, R73, R16 ;  /* 0x000000490f4a7223 */ /* 0x000fe20000010010 */
[----:B------:R-:W-:Y:S01]  /*19d0*/  FADD.FTZ R67, -R60, R67 ;  /* 0x000000433c437221 */ /* 0x000fe20000010100 */
[-C--:B------:R-:W-:Y:S01]  /*19e0*/  FFMA.FTZ R78, R26, R76.reuse, R78 ;  /* 0x0000004c1a4e7223 */ /* 0x080fe2000001004e */
[----:B------:R-:W-:Y:S01]  /*19f0*/  FMUL.FTZ R84, R84, R89 ;  /* 0x0000005954547220 */ /* 0x000fe20000410000 */
[----:B------:R-:W-:Y:S01]  /*1a00*/  FMUL.FTZ R88, R25, -1.4426950216293334961 ;  /* 0xbfb8aa3b19587820 */ /* 0x000fe20000410000 */
[----:B------:R-:W1:Y:S01]  /*1a10*/  MUFU.EX2 R63, R63 ;  /* 0x0000003f003f7308 */ /* 0x000e620000000800 */
[----:B------:R-:W-:Y:S01]  /*1a20*/  FADD.FTZ R26, R75, R76 ;  /* 0x0000004c4b1a7221 */ /* 0x000fe20000010000 */
[----:B------:R-:W-:Y:S01]  /*1a30*/  FADD.FTZ R89, -R79, 1 ;  /* 0x3f8000004f597421 */ /* 0x000fe20000010100 */
[----:B------:R-:W-:Y:S01]  /*1a40*/  FMUL.FTZ R75, R74, -1.4426950216293334961 ;  /* 0xbfb8aa3b4a4b7820 */ /* 0x000fe20000410000 */
[----:B------:R-:W-:Y:S01]  /*1a50*/  FMUL.FTZ R67, R7, R67 ;  /* 0x0000004307437220 */ /* 0x000fe20000410000 */
[----:B------:R-:W-:Y:S01]  /*1a60*/  FFMA.FTZ R86, R21, R76, R86 ;  /* 0x0000004c15567223 */ /* 0x000fe20000010056 */
[----:B------:R-:W-:-:S02]  /*1a70*/  FFMA.FTZ R89, R69, R89, 1 ;  /* 0x3f80000045597423 */ /* 0x000fc40000010059 */
[----:B------:R0:W1:Y:S02]  /*1a80*/  MUFU.EX2 R76, R88 ;  /* 0x00000058004c7308 */ /* 0x0000640000000800 */
[----:B------:R-:W-:-:S06]  /*1a90*/  FMUL.FTZ R79, R79, R89 ;  /* 0x000000594f4f7220 */ /* 0x000fcc0000410000 */
[----:B------:R1:W-:Y:S01]  /*1aa0*/  MUFU.EX2 R69, R75 ;  /* 0x0000004b00457308 */ /* 0x0003e20000000800 */
[----:B0-----:R-:W-:Y:S01]  /*1ab0*/  FADD.FTZ R88, -R85, 1 ;  /* 0x3f80000055587421 */ /* 0x001fe20000010100 */
[----:B-1----:R-:W-:-:S03]  /*1ac0*/  FADD.FTZ R89, -R87, 1 ;  /* 0x3f80000057597421 */ /* 0x002fc60000010100 */
[----:B------:R-:W-:Y:S01]  /*1ad0*/  FFMA.FTZ R88, R65, R88, 1 ;  /* 0x3f80000041587423 */ /* 0x000fe20000010058 */
[----:B------:R-:W-:-:S04]  /*1ae0*/  FFMA.FTZ R75, R21, R67, R20 ;  /* 0x00000043154b7223 */ /* 0x000fc80000010014 */
[----:B------:R-:W-:Y:S01]  /*1af0*/  FMUL.FTZ R65, R75, -1.4426950216293334961 ;  /* 0xbfb8aa3b4b417820 */ /* 0x000fe20000410000 */
[----:B------:R-:W-:Y:S01]  /*1b00*/  FFMA.FTZ R89, R68, R89, 1 ;  /* 0x3f80000044597423 */ /* 0x000fe20000010059 */
[----:B------:R-:W-:Y:S01]  /*1b10*/  FMUL.FTZ R88, R85, R88 ;  /* 0x0000005855587220 */ /* 0x000fe20000410000 */
[----:B------:R-:W-:-:S03]  /*1b20*/  FADD.FTZ R85, R63, 1 ;  /* 0x3f8000003f557421 */ /* 0x000fc60000010000 */
[----:B------:R-:W0:Y:S01]  /*1b30*/  MUFU.EX2 R65, R65 ;  /* 0x0000004100417308 */ /* 0x000e220000000800 */
[C---:B------:R-:W-:Y:S01]  /*1b40*/  SHF.L.U32 R68, R42.reuse, 0x10, RZ ;  /* 0x000000102a447819 */ /* 0x040fe200000006ff */
[----:B------:R-:W-:Y:S01]  /*1b50*/  FMUL.FTZ R63, R87, R89 ;  /* 0x00000059573f7220 */ /* 0x000fe20000410000 */
[----:B------:R-:W-:Y:S01]  /*1b60*/  PRMT R87, R42, 0x7632, R87 ;  /* 0x000076322a577816 */ /* 0x000fe20000000057 */
[----:B------:R-:W-:-:S04]  /*1b70*/  FADD.FTZ R76, R76, 1 ;  /* 0x3f8000004c4c7421 */ /* 0x000fc80000010000 */
[----:B------:R1:W0:Y:S01]  /*1b80*/  MUFU.RCP R89, R85 ;  /* 0x0000005500597308 */ /* 0x0002220000001000 */
[----:B------:R-:W-:Y:S01]  /*1b90*/  FMUL.FTZ R68, R68, R84 ;  /* 0x0000005444447220 */ /* 0x000fe20000410000 */
[----:B------:R-:W-:Y:S02]  /*1ba0*/  SHF.L.U32 R87, R87, 0x10, RZ ;  /* 0x0000001057577819 */ /* 0x000fe400000006ff */
[C---:B------:R-:W-:Y:S02]  /*1bb0*/  PRMT R84, R43.reuse, 0x7632, R84 ;  /* 0x000076322b547816 */ /* 0x040fe40000000054 */
[----:B-1----:R-:W-:Y:S01]  /*1bc0*/  SHF.L.U32 R85, R43, 0x10, RZ ;  /* 0x000000102b557819 */ /* 0x002fe200000006ff */
[----:B------:R-:W-:Y:S01]  /*1bd0*/  FMUL.FTZ R87, R87, R88 ;  /* 0x0000005857577220 */ /* 0x000fe20000410000 */
[----:B------:R-:W-:-:S03]  /*1be0*/  SHF.L.U32 R84, R84, 0x10, RZ ;  /* 0x0000001054547819 */ /* 0x000fc600000006ff */
[----:B------:R-:W-:Y:S02]  /*1bf0*/  FMUL.FTZ R85, R85, R79 ;  /* 0x0000004f55557220 */ /* 0x000fe40000410000 */
[----:B------:R1:W1:Y:S01]  /*1c00*/  MUFU.RCP R79, R76 ;  /* 0x0000004c004f7308 */ /* 0x0002620000001000 */
[----:B0-----:R-:W-:Y:S01]  /*1c10*/  FADD.FTZ R88, R65, 1 ;  /* 0x3f80000041587421 */ /* 0x001fe20000010000 */
[----:B------:R-:W-:Y:S01]  /*1c20*/  FMUL.FTZ R65, R15, R87 ;  /* 0x000000570f417220 */ /* 0x000fe20000410000 */
[----:B------:R-:W-:Y:S01]  /*1c30*/  FMUL.FTZ R84, R84, R63 ;  /* 0x0000003f54547220 */ /* 0x000fe20000410000 */
[----:B-1----:R-:W-:Y:S01]  /*1c40*/  FADD.FTZ R76, R69, 1 ;  /* 0x3f800000454c7421 */ /* 0x002fe20000010000 */
[-C--:B------:R-:W-:Y:S01]  /*1c50*/  FMUL.FTZ R69, R14, R68.reuse ;  /* 0x000000440e457220 */ /* 0x080fe20000410000 */
[-C--:B------:R-:W-:Y:S01]  /*1c60*/  FFMA.FTZ R63, R64, R68.reuse, R72 ;  /* 0x00000044403f7223 */ /* 0x080fe20000010048 */
[----:B------:R-:W-:Y:S02]  /*1c70*/  FADD.FTZ R66, R66, R68 ;  /* 0x0000004442427221 */ /* 0x000fe40000010000 */
[----:B------:R-:W-:Y:S01]  /*1c80*/  FFMA.FTZ R82, R64, R69, R82 ;  /* 0x0000004540527223 */ /* 0x000fe20000010052 */
[----:B------:R-:W0:Y:S01]  /*1c90*/  MUFU.RCP R76, R76 ;  /* 0x0000004c004c7308 */ /* 0x000e220000001000 */
[----:B------:R-:W-:Y:S01]  /*1ca0*/  FFMA.FTZ R86, R14, R68, R86 ;  /* 0x000000440e567223 */ /* 0x000fe20000010056 */
[----:B------:R-:W-:Y:S01]  /*1cb0*/  FADD.FTZ R68, R77, R87 ;  /* 0x000000574d447221 */ /* 0x000fe20000010000 */
[C---:B------:R-:W-:Y:S01]  /*1cc0*/  FFMA.FTZ R69, R27.reuse, R87, R83 ;  /* 0x000000571b457223 */ /* 0x040fe20000010053 */
[----:B------:R-:W-:Y:S01]  /*1cd0*/  FFMA.FTZ R82, R27, R65, R82 ;  /* 0x000000411b527223 */ /* 0x000fe20000010052 */
[----:B------:R-:W-:-:S03]  /*1ce0*/  FMUL.FTZ R27, R22, R85 ;  /* 0x00000055161b7220 */ /* 0x000fc60000410000 */
[----:B------:R-:W1:Y:S01]  /*1cf0*/  MUFU.RCP R77, R88 ;  /* 0x00000058004d7308 */ /* 0x000e620000001000 */
[----:B------:R-:W-:Y:S01]  /*1d00*/  FFMA.FTZ R27, R23, R27, R82 ;  /* 0x0000001b171b7223 */ /* 0x000fe20000010052 */
[-C--:B------:R-:W-:Y:S01]  /*1d10*/  FMUL.FTZ R82, R21, R84.reuse ;  /* 0x0000005415527220 */ /* 0x080fe20000410000 */
[----:B------:R-:W-:Y:S01]  /*1d20*/  FADD.FTZ R64, R26, R84 ;  /* 0x000000541a407221 */ /* 0x000fe20000010000 */
[----:B------:R-:W-:Y:S01]  /*1d30*/  FFMA.FTZ R72, R23, R85, R61 ;  /* 0x0000005517487223 */ /* 0x000fe2000001003d */
[----:B------:R-:W-:Y:S01]  /*1d40*/  IADD3 R26, P0, R11, UR18, RZ ;  /* 0x000000120b1a7c10 */ /* 0x000fe2000ff1e0ff */
[----:B------:R-:W-:Y:S01]  /*1d50*/  FADD.FTZ R83, -R89, 1 ;  /* 0x3f80000059537421 */ /* 0x000fe20000010100 */
[C---:B------:R-:W-:Y:S01]  /*1d60*/  FFMA.FTZ R23, R70.reuse, R84, R78 ;  /* 0x0000005446177223 */ /* 0x040fe2000001004e */
[----:B------:R-:W-:Y:S01]  /*1d70*/  FADD.FTZ R78, -R79, 1 ;  /* 0x3f8000004f4e7421 */ /* 0x000fe20000010100 */
[----:B------:R-:W-:Y:S01]  /*1d80*/  FFMA.FTZ R70, R70, R82, R27 ;  /* 0x0000005246467223 */ /* 0x000fe2000001001b */
[----:B------:R-:W-:Y:S01]  /*1d90*/  IADD3.X R27, R10, UR19, RZ, P0, !PT ;  /* 0x000000130a1b7c10 */ /* 0x000fe200087fe4ff */
[----:B------:R-:W-:Y:S01]  /*1da0*/  FFMA.FTZ R24, R24, R83, 1 ;  /* 0x3f80000018187423 */ /* 0x000fe20000010053 */
[----:B------:R-:W-:Y:S01]  /*1db0*/  FFMA.FTZ R78, R25, R78, 1 ;  /* 0x3f800000194e7423 */ /* 0x000fe2000001004e */
[----:B0-----:R-:W-:-:S02]  /*1dc0*/  FADD.FTZ R25, -R76, 1 ;  /* 0x3f8000004c197421 */ /* 0x001fc40000010100 */
[----:B------:R-:W-:Y:S01]  /*1dd0*/  FMUL.FTZ R89, R89, R24 ;  /* 0x0000001859597220 */ /* 0x000fe20000410000 */
[----:B------:R-:W5:Y:S01]  /*1de0*/  LDG.E.64.CONSTANT R26, desc[UR12][R26.64] ;  /* 0x0000000c1a1a7981 */ /* 0x000f62000c1e9b00 */
[----:B-1----:R-:W-:Y:S01]  /*1df0*/  FADD.FTZ R24, -R77, 1 ;  /* 0x3f8000004d187421 */ /* 0x002fe20000010100 */
[----:B------:R-:W-:Y:S01]  /*1e00*/  FFMA.FTZ R25, R74, R25, 1 ;  /* 0x3f8000004a197423 */ /* 0x000fe20000010019 */
[----:B------:R-:W-:Y:S01]  /*1e10*/  FMUL.FTZ R74, R79, R78 ;  /* 0x0000004e4f4a7220 */ /* 0x000fe20000410000 */
[----:B------:R-:W-:Y:S01]  /*1e20*/  SHF.L.U32 R79, R41, 0x10, RZ ;  /* 0x00000010294f7819 */ /* 0x000fe200000006ff */
[----:B------:R-:W-:Y:S01]  /*1e30*/  FFMA.FTZ R24, R75, R24, 1 ;  /* 0x3f8000004b187423 */ /* 0x000fe20000010018 */
[----:B------:R-:W-:Y:S01]  /*1e40*/  SHF.L.U32 R83, R40, 0x10, RZ ;  /* 0x0000001028537819 */ /* 0x000fe200000006ff */
[----:B------:R-:W-:Y:S01]  /*1e50*/  FMUL.FTZ R75, R76, R25 ;  /* 0x000000194c4b7220 */ /* 0x000fe20000410000 */
[----:B------:R-:W-:Y:S01]  /*1e60*/  PRMT R25, R40, 0x7632, R25 ;  /* 0x0000763228197816 */ /* 0x000fe20000000019 */
[----:B------:R-:W-:-:S02]  /*1e70*/  FADD.FTZ R76, -R60, R79 ;  /* 0x0000004f3c4c7221 */ /* 0x000fc40000010100 */
[----:B------:R-:W-:Y:S01]  /*1e80*/  FADD.FTZ R78, -R60, R83 ;  /* 0x000000533c4e7221 */ /* 0x000fe20000010100 */
[----:B------:R-:W-:Y:S01]  /*1e90*/  SHF.L.U32 R83, R25, 0x10, RZ ;  /* 0x0000001019537819 */ /* 0x000fe200000006ff */
[----:B------:R-:W-:Y:S01]  /*1ea0*/  FFMA.FTZ R87, R15, R87, R86 ;  /* 0x000000570f577223 */ /* 0x000fe20000010056 */
[----:B------:R-:W-:Y:S01]  /*1eb0*/  PRMT R25, R41, 0x7632, R25 ;  /* 0x0000763229197816 */ /* 0x000fe20000000019 */
[----:B------:R-:W-:Y:S01]  /*1ec0*/  FMUL.FTZ R79, R7, R76 ;  /* 0x0000004c074f7220 */ /* 0x000fe20000410000 */
[----:B------:R-:W-:Y:S01]  /*1ed0*/  PRMT R76, R39, 0x7632, R76 ;  /* 0x00007632274c7816 */ /* 0x000fe2000000004c */
[----:B------:R-:W-:Y:S01]  /*1ee0*/  FADD.FTZ R65, R80, R85 ;  /* 0x0000005550417221 */ /* 0x000fe20000010000 */
[----:B------:R-:W-:Y:S01]  /*1ef0*/  FFMA.FTZ R80, R22, R85, R87 ;  /* 0x0000005516507223 */ /* 0x000fe20000010057 */
[----:B------:R-:W-:Y:S01]  /*1f00*/  SHF.L.U32 R25, R25, 0x10, RZ ;  /* 0x0000001019197819 */ /* 0x000fe200000006ff */
[----:B------:R-:W-:Y:S01]  /*1f10*/  FMUL.FTZ R24, R77, R24 ;  /* 0x000000184d187220 */ /* 0x000fe20000410000 */
[----:B------:R-:W-:Y:S01]  /*1f20*/  SHF.L.U32 R76, R76, 0x10, RZ ;  /* 0x000000104c4c7819 */ /* 0x000fe200000006ff */
[----:B------:R-:W-:-:S02]  /*1f30*/  FFMA.FTZ R61, R21, R84, R80 ;  /* 0x00000054153d7223 */ /* 0x000fc40000010050 */
[----:B------:R-:W-:Y:S01]  /*1f40*/  FADD.FTZ R84, -R60, R25 ;  /* 0x000000193c547221 */ /* 0x000fe20000010100 */
[----:B------:R-:W-:Y:S01]  /*1f50*/  SHF.L.U32 R25, R38, 0x10, RZ ;  /* 0x0000001026197819 */ /* 0x000fe200000006ff */
[----:B------:R-:W-:Y:S01]  /*1f60*/  FMUL.FTZ R76, R76, R24 ;  /* 0x000000184c4c7220 */ /* 0x000fe20000410000 */
[----:B------:R-:W-:-:S03]  /*1f70*/  IADD3 R24, P0, R13, UR18, RZ ;  /* 0x000000120d187c10 */ /* 0x000fc6000ff1e0ff */
[----:B------:R-:W-:Y:S01]  /*1f80*/  FMUL.FTZ R89, R25, R89 ;  /* 0x0000005919597220 */ /* 0x000fe20000410000 */
[----:B------:R-:W-:-:S06]  /*1f90*/  IADD3.X R25, R12, UR19, RZ, P0, !PT ;  /* 0x000000130c197c10 */ /* 0x000fcc00087fe4ff */
[----:B------:R-:W5:Y:S01]  /*1fa0*/  LDG.E.64.CONSTANT R24, desc[UR12][R24.64] ;  /* 0x0000000c18187981 */ /* 0x000f62000c1e9b00 */
[C---:B------:R-:W-:Y:S01]  /*1fb0*/  FMUL.FTZ R85, R7.reuse, R78 ;  /* 0x0000004e07557220 */ /* 0x040fe20000410000 */
[----:B------:R-:W-:Y:S01]  /*1fc0*/  FADD.FTZ R78, -R60, R83 ;  /* 0x000000533c4e7221 */ /* 0x000fe20000010100 */
[----:B------:R-:W-:Y:S01]  /*1fd0*/  PRMT R80, R38, 0x7632, R80 ;  /* 0x0000763226507816 */ /* 0x000fe20000000050 */
[----:B------:R-:W-:Y:S02]  /*1fe0*/  FFMA.FTZ R86, R22, R79, R18 ;  /* 0x0000004f16567223 */ /* 0x000fe40000010012 */
[----:B------:R-:W-:Y:S01]  /*1ff0*/  FMUL.FTZ R87, R7, R78 ;  /* 0x0000004e07577220 */ /* 0x000fe20000410000 */
[----:B------:R-:W-:Y:S01]  /*2000*/  FFMA.FTZ R77, R14, R85, R19 ;  /* 0x000000550e4d7223 */ /* 0x000fe20000010013 */
[----:B------:R-:W-:Y:S01]  /*2010*/  SHF.L.U32 R80, R80, 0x10, RZ ;  /* 0x0000001050507819 */ /* 0x000fe200000006ff */
[----:B------:R-:W-:Y:S01]  /*2020*/  FMUL.FTZ R78, R86, -1.4426950216293334961 ;  /* 0xbfb8aa3b564e7820 */ /* 0x000fe20000410000 */
[----:B------:R-:W-:Y:S01]  /*2030*/  FFMA.FTZ R88, R15, R87, R16 ;  /* 0x000000570f587223 */ /* 0x000fe20000010010 */
[----:B------:R-:W-:-:S02]  /*2040*/  FMUL.FTZ R90, R77, -1.4426950216293334961 ;  /* 0xbfb8aa3b4d5a7820 */ /* 0x000fc40000410000 */
[----:B------:R-:W-:Y:S01]  /*2050*/  FMUL.FTZ R75, R80, R75 ;  /* 0x0000004b504b7220 */ /* 0x000fe20000410000 */
[----:B------:R-:W-:Y:S01]  /*2060*/  FMUL.FTZ R80, R88, -1.4426950216293334961 ;  /* 0xbfb8aa3b58507820 */ /* 0x000fe20000410000 */
[----:B------:R-:W0:Y:S01]  /*2070*/  MUFU.EX2 R78, R78 ;  /* 0x0000004e004e7308 */ /* 0x000e220000000800 */
[----:B------:R-:W-:-:S07]  /*2080*/  FMUL.FTZ R84, R7, R84 ;  /* 0x0000005407547220 */ /* 0x000fce0000410000 */
[----:B------:R-:W1:Y:S01]  /*2090*/  MUFU.EX2 R90, R90 ;  /* 0x0000005a005a7308 */ /* 0x000e620000000800 */
[----:B------:R-:W-:-:S07]  /*20a0*/  FFMA.FTZ R82, R21, R84, R20 ;  /* 0x0000005415527223 */ /* 0x000fce0000010014 */
[----:B------:R-:W2:Y:S01]  /*20b0*/  MUFU.EX2 R80, R80 ;  /* 0x0000005000507308 */ /* 0x000ea20000000800 */
[----:B------:R-:W-:Y:S01]  /*20c0*/  FMUL.FTZ R83, R82, -1.4426950216293334961 ;  /* 0xbfb8aa3b52537820 */ /* 0x000fe20000410000 */
[-C--:B------:R-:W-:Y:S01]  /*20d0*/  FMUL.FTZ R91, R14, R89.reuse ;  /* 0x000000590e5b7220 */ /* 0x080fe20000410000 */
[----:B0-----:R-:W-:Y:S01]  /*20e0*/  FADD.FTZ R78, R78, 1 ;  /* 0x3f8000004e4e7421 */ /* 0x001fe20000010000 */
[----:B------:R-:W-:Y:S01]  /*20f0*/  FFMA.FTZ R63, R62, R89, R63 ;  /* 0x000000593e3f7223 */ /* 0x000fe2000001003f */
[----:B------:R-:W-:-:S03]  /*2100*/  FADD.FTZ R66, R66, R89 ;  /* 0x0000005942427221 */ /* 0x000fc60000010000 */
[----:B------:R-:W0:Y:S01]  /*2110*/  MUFU.EX2 R83, R83 ;  /* 0x0000005300537308 */ /* 0x000e220000000800 */
[----:B-1----:R-:W-:Y:S01]  /*2120*/  FADD.FTZ R90, R90, 1 ;  /* 0x3f8000005a5a7421 */ /* 0x002fe20000010000 */
[----:B------:R-:W-:Y:S01]  /*2130*/  FFMA.FTZ R70, R62, R91, R70 ;  /* 0x0000005b3e467223 */ /* 0x000fe20000010046 */
[----:B------:R-:W-:Y:S01]  /*2140*/  FFMA.FTZ R89, R14, R89, R61 ;  /* 0x000000590e597223 */ /* 0x000fe2000001003d */
[----:B------:R-:W-:-:S04]  /*2150*/  FFMA.FTZ R69, R73, R75, R69 ;  /* 0x0000004b49457223 */ /* 0x000fc80000010045 */
[----:B------:R1:W-:Y:S01]  /*2160*/  MUFU.RCP R61, R78 ;  /* 0x0000004e003d7308 */ /* 0x0003e20000001000 */
[----:B--2---:R-:W-:Y:S01]  /*2170*/  FADD.FTZ R62, R80, 1 ;  /* 0x3f800000503e7421 */ /* 0x004fe20000010000 */
[----:B------:R-:W-:Y:S01]  /*2180*/  FADD.FTZ R68, R68, R75 ;  /* 0x0000004b44447221 */ /* 0x000fe20000010000 */
[CC--:B------:R-:W-:Y:S01]  /*2190*/  FFMA.FTZ R89, R15.reuse, R75.reuse, R89 ;  /* 0x0000004b0f597223 */ /* 0x0c0fe20000010059 */
[----:B------:R-:W-:Y:S01]  /*21a0*/  FMUL.FTZ R75, R15, R75 ;  /* 0x0000004b0f4b7220 */ /* 0x000fe20000410000 */
[----:B-1----:R-:W-:-:S03]  /*21b0*/  SHF.L.U32 R78, R39, 0x10, RZ ;  /* 0x00000010274e7819 */ /* 0x002fc600000006ff */
[----:B------:R-:W1:Y:S01]  /*21c0*/  MUFU.RCP R90, R90 ;  /* 0x0000005a005a7308 */ /* 0x000e620000001000 */
[----:B------:R-:W-:Y:S01]  /*21d0*/  FFMA.FTZ R70, R73, R75, R70 ;  /* 0x0000004b49467223 */ /* 0x000fe20000010046 */
[----:B------:R-:W-:-:S06]  /*21e0*/  FMUL.FTZ R74, R78, R74 ;  /* 0x0000004a4e4a7220 */ /* 0x000fcc0000410000 */
[----:B------:R-:W2:Y:S01]  /*21f0*/  MUFU.RCP R62, R62 ;  /* 0x0000003e003e7308 */ /* 0x000ea20000001000 */
[CC--:B------:R-:W-:Y:S01]  /*2200*/  FMUL.FTZ R73, R22.reuse, R74.reuse ;  /* 0x0000004a16497220 */ /* 0x0c0fe20000410000 */
[----:B0-----:R-:W-:Y:S01]  /*2210*/  FADD.FTZ R83, R83, 1 ;  /* 0x3f80000053537421 */ /* 0x001fe20000010000 */
[-C--:B------:R-:W-:Y:S01]  /*2220*/  FFMA.FTZ R89, R22, R74.reuse, R89 ;  /* 0x0000004a16597223 */ /* 0x080fe20000010059 */
[C---:B------:R-:W-:Y:S01]  /*2230*/  FFMA.FTZ R72, R71.reuse, R74, R72 ;  /* 0x0000004a47487223 */ /* 0x040fe20000010048 */
[----:B------:R-:W-:Y:S01]  /*2240*/  FFMA.FTZ R73, R71, R73, R70 ;  /* 0x0000004947497223 */ /* 0x000fe20000010046 */
[----:B------:R-:W-:Y:S01]  /*2250*/  FADD.FTZ R71, R64, R76 ;  /* 0x0000004c40477221 */ /* 0x000fe20000010000 */
[-C--:B------:R-:W-:Y:S01]  /*2260*/  FFMA.FTZ R23, R67, R76.reuse, R23 ;  /* 0x0000004c43177223 */ /* 0x080fe20000010017 */
[----:B------:R0:W3:Y:S01]  /*2270*/  MUFU.RCP R70, R83 ;  /* 0x0000005300467308 */ /* 0x0000e20000001000 */
[CC--:B------:R-:W-:Y:S01]  /*2280*/  FFMA.FTZ R64, R21.reuse, R76.reuse, R89 ;  /* 0x0000004c15407223 */ /* 0x0c0fe20000010059 */
[----:B------:R-:W-:Y:S01]  /*2290*/  FMUL.FTZ R76, R21, R76 ;  /* 0x0000004c154c7220 */ /* 0x000fe20000410000 */
[----:B------:R-:W-:Y:S01]  /*22a0*/  FADD.FTZ R65, R65, R74 ;  /* 0x0000004a41417221 */ /* 0x000fe20000010000 */
[----:B-1----:R-:W-:Y:S01]  /*22b0*/  FADD.FTZ R74, -R90, 1 ;  /* 0x3f8000005a4a7421 */ /* 0x002fe20000010100 */
[----:B------:R-:W-:Y:S01]  /*22c0*/  FADD.FTZ R89, -R61, 1 ;  /* 0x3f8000003d597421 */ /* 0x000fe20000010100 */
[----:B------:R-:W-:Y:S01]  /*22d0*/  FFMA.FTZ R67, R67, R76, R73 ;  /* 0x0000004c43437223 */ /* 0x000fe20000010049 */
[----:B------:R-:W-:Y:S01]  /*22e0*/  SHF.L.U32 R75, R36, 0x10, RZ ;  /* 0x00000010244b7819 */ /* 0x000fe200000006ff */
[----:B--2---:R-:W-:Y:S01]  /*22f0*/  FADD.FTZ R73, -R62, 1 ;  /* 0x3f8000003e497421 */ /* 0x004fe20000010100 */
[----:B------:R-:W-:Y:S01]  /*2300*/  FFMA.FTZ R77, R77, R74, 1 ;  /* 0x3f8000004d4d7423 */ /* 0x000fe2000001004a */
[----:B------:R-:W-:-:S02]  /*2310*/  FFMA.FTZ R74, R86, R89, 1 ;  /* 0x3f800000564a7423 */ /* 0x000fc40000010059 */
[--C-:B------:R-:W-:Y:S01]  /*2320*/  FADD.FTZ R76, -R60, R75.reuse ;  /* 0x0000004b3c4c7221 */ /* 0x100fe20000010100 */
[----:B------:R-:W-:Y:S01]  /*2330*/  FFMA.FTZ R86, R88, R73, 1 ;  /* 0x3f80000058567423 */ /* 0x000fe20000010049 */
[----:B------:R-:W-:Y:S02]  /*2340*/  SHF.L.U32 R73, R37, 0x10, RZ ;  /* 0x0000001025497819 */ /* 0x000fe400000006ff */
[----:B------:R-:W-:Y:S01]  /*2350*/  PRMT R75, R36, 0x7632, R75 ;  /* 0x00007632244b7816 */ /* 0x000fe2000000004b */
[----:B------:R-:W-:Y:S01]  /*2360*/  FMUL.FTZ R61, R61, R74 ;  /* 0x0000004a3d3d7220 */ /* 0x000fe20000410000 */
[----:B------:R-:W-:Y:S01]  /*2370*/  FMUL.FTZ R74, R7, R76 ;  /* 0x0000004c074a7220 */ /* 0x000fe20000410000 */
[----:B0-----:R-:W-:Y:S01]  /*2380*/  PRMT R83, R37, 0x7632, R83 ;  /* 0x0000763225537816 */ /* 0x001fe20000000053 */
[----:B------:R-:W-:Y:S01]  /*2390*/  FADD.FTZ R76, -R60, R73 ;  /* 0x000000493c4c7221 */ /* 0x000fe20000010100 */
[----:B------:R-:W-:Y:S01]  /*23a0*/  SHF.L.U32 R75, R75, 0x10, RZ ;  /* 0x000000104b4b7819 */ /* 0x000fe200000006ff */
[----:B---3--:R-:W-:Y:S01]  /*23b0*/  FADD.FTZ R89, -R70, 1 ;  /* 0x3f80000046597421 */ /* 0x008fe20000010100 */
[----:B------:R-:W-:Y:S01]  /*23c0*/  SHF.L.U32 R83, R83, 0x10, RZ ;  /* 0x0000001053537819 */ /* 0x000fe200000006ff */
[----:B------:R-:W-:-:S02]  /*23d0*/  FMUL.FTZ R76, R7, R76 ;  /* 0x0000004c074c7220 */ /* 0x000fc40000410000 */
[----:B------:R-:W-:Y:S01]  /*23e0*/  FFMA.FTZ R89, R82, R89, 1 ;  /* 0x3f80000052597423 */ /* 0x000fe20000010059 */
[----:B------:R-:W-:Y:S01]  /*23f0*/  FADD.FTZ R78, -R60, R75 ;  /* 0x0000004b3c4e7221 */ /* 0x000fe20000010100 */
[----:B------:R-:W-:Y:S01]  /*2400*/  PRMT R82, R34, 0x7632, R82 ;  /* 0x0000763222527816 */ /* 0x000fe20000000052 */
[----:B------:R-:W-:Y:S01]  /*2410*/  FFMA.FTZ R75, R22, R76, R18 ;  /* 0x0000004c164b7223 */ /* 0x000fe20000010012 */
[----:B------:R-:W-:Y:S01]  /*2420*/  FMUL.FTZ R86, R62, R86 ;  /* 0x000000563e567220 */ /* 0x000fe20000410000 */
[----:B------:R-:W-:Y:S01]  /*2430*/  FADD.FTZ R83, -R60, R83 ;  /* 0x000000533c537221 */ /* 0x000fe20000010100 */
[----:B------:R-:W-:Y:S01]  /*2440*/  FMUL.FTZ R62, R7, R78 ;  /* 0x0000004e073e7220 */ /* 0x000fe20000410000 */
[----:B------:R-:W-:Y:S01]  /*2450*/  SHF.L.U32 R82, R82, 0x10, RZ ;  /* 0x0000001052527819 */ /* 0x000fe200000006ff */
[----:B------:R-:W-:Y:S01]  /*2460*/  FMUL.FTZ R78, R75, -1.4426950216293334961 ;  /* 0xbfb8aa3b4b4e7820 */ /* 0x000fe20000410000 */
[----:B------:R-:W-:Y:S01]  /*2470*/  FMUL.FTZ R83, R7, R83 ;  /* 0x0000005307537220 */ /* 0x000fe20000410000 */
[----:B------:R-:W-:Y:S01]  /*2480*/  FFMA.FTZ R73, R14, R74, R19 ;  /* 0x0000004a0e497223 */ /* 0x000fe20000010013 */
[----:B------:R-:W-:Y:S01]  /*2490*/  FFMA.FTZ R80, R15, R62, R16 ;  /* 0x0000003e0f507223 */ /* 0x000fe20000010010 */
[----:B------:R-:W-:Y:S01]  /*24a0*/  FMUL.FTZ R89, R70, R89 ;  /* 0x0000005946597220 */ /* 0x000fe20000410000 */
[----:B------:R-:W-:Y:S01]  /*24b0*/  FMUL.FTZ R86, R82, R86 ;  /* 0x0000005652567220 */ /* 0x000fe20000410000 */
[----:B------:R-:W-:Y:S01]  /*24c0*/  FMUL.FTZ R90, R90, R77 ;  /* 0x0000004d5a5a7220 */ /* 0x000fe20000410000 */
[----:B------:R0:W1:Y:S01]  /*24d0*/  MUFU.EX2 R70, R78 ;  /* 0x0000004e00467308 */ /* 0x0000620000000800 */
[----:B------:R-:W-:Y:S01]  /*24e0*/  FFMA.FTZ R82, R21, R83, R20 ;  /* 0x0000005315527223 */ /* 0x000fe20000010014 */
[----:B------:R-:W-:-:S03]  /*24f0*/  FMUL.FTZ R77, R73, -1.4426950216293334961 ;  /* 0xbfb8aa3b494d7820 */ /* 0x000fc60000410000 */
[----:B------:R-:W-:Y:S01]  /*2500*/  FMUL.FTZ R88, R82, -1.4426950216293334961 ;  /* 0xbfb8aa3b52587820 */ /* 0x000fe20000410000 */
[----:B0-----:R-:W-:Y:S02]  /*2510*/  FMUL.FTZ R78, R80, -1.4426950216293334961 ;  /* 0xbfb8aa3b504e7820 */ /* 0x001fe40000410000 */
[----:B------:R-:W0:Y:S01]  /*2520*/  MUFU.EX2 R77, R77 ;  /* 0x0000004d004d7308 */ /* 0x000e220000000800 */
[----:B------:R-:W-:Y:S02]  /*2530*/  PRMT R91, R35, 0x7632, R91 ;  /* 0x00007632235b7816 */ /* 0x000fe4000000005b */
[----:B------:R-:W-:-:S05]  /*2540*/  SHF.L.U32 R92, R34, 0x10, RZ ;  /* 0x00000010225c7819 */ /* 0x000fca00000006ff */
[----:B------:R-:W2:Y:S01]  /*2550*/  MUFU.EX2 R78, R78 ;  /* 0x0000004e004e7308 */ /* 0x000ea20000000800 */
[----:B------:R-:W-:Y:S01]  /*2560*/  SHF.L.U32 R91, R91, 0x10, RZ ;  /* 0x000000105b5b7819 */ /* 0x000fe200000006ff */
[----:B------:R-:W-:-:S06]  /*2570*/  FMUL.FTZ R90, R92, R90 ;  /* 0x0000005a5c5a7220 */ /* 0x000fcc0000410000 */
[----:B------:R-:W3:Y:S01]  /*2580*/  MUFU.EX2 R88, R88 ;  /* 0x0000005800587308 */ /* 0x000ee20000000800 */
[----:B------:R-:W-:Y:S01]  /*2590*/  FMUL.FTZ R89, R91, R89 ;  /* 0x000000595b597220 */ /* 0x000fe20000410000 */
[----:B-1----:R-:W-:Y:S01]  /*25a0*/  FADD.FTZ R91, R70, 1 ;  /* 0x3f800000465b7421 */ /* 0x002fe20000010000 */
[----:B------:R-:W-:Y:S01]  /*25b0*/  FMUL.FTZ R70, R14, R90 ;  /* 0x0000005a0e467220 */ /* 0x000fe20000410000 */
[----:B0-----:R-:W-:-:S03]  /*25c0*/  FADD.FTZ R77, R77, 1 ;  /* 0x3f8000004d4d7421 */ /* 0x001fc60000010000 */
[----:B------:R-:W-:Y:S01]  /*25d0*/  FFMA.FTZ R67, R85, R70, R67 ;  /* 0x0000004655437223 */ /* 0x000fe20000010043 */
[----:B------:R-:W-:Y:S01]  /*25e0*/  SHF.L.U32 R70, R35, 0x10, RZ ;  /* 0x0000001023467819 */ /* 0x000fe200000006ff */
[----:B--2---:R-:W-:Y:S01]  /*25f0*/  FADD.FTZ R78, R78, 1 ;  /* 0x3f8000004e4e7421 */ /* 0x004fe20000010000 */
[----:B------:R-:W0:Y:S01]  /*2600*/  MUFU.RCP R77, R77 ;  /* 0x0000004d004d7308 */ /* 0x000e220000001000 */
[----:B------:R-:W-:Y:S02]  /*2610*/  FFMA.FTZ R63, R85, R90, R63 ;  /* 0x0000005a553f7223 */ /* 0x000fe4000001003f */
[----:B------:R-:W-:Y:S01]  /*2620*/  FMUL.FTZ R61, R70, R61 ;  /* 0x0000003d463d7220 */ /* 0x000fe20000410000 */
[----:B---3--:R-:W-:-:S04]  /*2630*/  FADD.FTZ R88, R88, 1 ;  /* 0x3f80000058587421 */ /* 0x008fc80000010000 */
[----:B------:R-:W1:Y:S01]  /*2640*/  MUFU.RCP R78, R78 ;  /* 0x0000004e004e7308 */ /* 0x000e620000001000 */
[----:B------:R-:W-:Y:S01]  /*2650*/  FFMA.FTZ R64, R14, R90, R64 ;  /* 0x0000005a0e407223 */ /* 0x000fe20000010040 */
[----:B------:R-:W-:-:S06]  /*2660*/  FMUL.FTZ R85, R15, R86 ;  /* 0x000000560f557220 */ /* 0x000fcc0000410000 */
[----:B------:R-:W2:Y:S01]  /*2670*/  MUFU.RCP R70, R88 ;  /* 0x0000005800467308 */ /* 0x000ea20000001000 */
[----:B------:R-:W-:Y:S01]  /*2680*/  FFMA.FTZ R64, R15, R86, R64 ;  /* 0x000000560f407223 */ /* 0x000fe20000010040 */
[----:B------:R-:W-:Y:S01]  /*2690*/  FFMA.FTZ R67, R87, R85, R67 ;  /* 0x0000005557437223 */ /* 0x000fe20000010043 */
[----:B------:R-:W-:-:S05]  /*26a0*/  FMUL.FTZ R85, R22, R61 ;  /* 0x0000003d16557220 */ /* 0x000fca0000410000 */
[----:B------:R-:W3:Y:S01]  /*26b0*/  MUFU.RCP R91, R91 ;  /* 0x0000005b005b7308 */ /* 0x000ee20000001000 */
[-C--:B------:R-:W-:Y:S01]  /*26c0*/  FFMA.FTZ R72, R79, R61.reuse, R72 ;  /* 0x0000003d4f487223 */ /* 0x080fe20000010048 */
[----:B------:R-:W-:Y:S01]  /*26d0*/  FADD.FTZ R65, R65, R61 ;  /* 0x0000003d41417221 */ /* 0x000fe20000010000 */
[----:B------:R-:W-:Y:S01]  /*26e0*/  FFMA.FTZ R64, R22, R61, R64 ;  /* 0x0000003d16407223 */ /* 0x000fe20000010040 */
[----:B------:R-:W-:Y:S01]  /*26f0*/  FFMA.FTZ R67, R79, R85, R67 ;  /* 0x000000554f437223 */ /* 0x000fe20000010043 */
[-C--:B------:R-:W-:Y:S01]  /*2700*/  FMUL.FTZ R61, R21, R89.reuse ;  /* 0x00000059153d7220 */ /* 0x080fe20000410000 */
[CC--:B------:R-:W-:Y:S01]  /*2710*/  FFMA.FTZ R23, R84.reuse, R89.reuse, R23 ;  /* 0x0000005954177223 */ /* 0x0c0fe20000010017 */
[----:B------:R-:W-:Y:S01]  /*2720*/  FADD.FTZ R71, R71, R89 ;  /* 0x0000005947477221 */ /* 0x000fe20000010000 */
[----:B------:R-:W-:Y:S01]  /*2730*/  FFMA.FTZ R89, R21, R89, R64 ;  /* 0x0000005915597223 */ /* 0x000fe20000010040 */
[----:B------:R-:W-:Y:S01]  /*2740*/  FFMA.FTZ R84, R84, R61, R67 ;  /* 0x0000003d54547223 */ /* 0x000fe20000010043 */
[----:B0-----:R-:W-:Y:S01]  /*2750*/  FADD.FTZ R64, -R77, 1 ;  /* 0x3f8000004d407421 */ /* 0x001fe20000010100 */
[----:B-1----:R-:W-:Y:S01]  /*2760*/  FADD.FTZ R67, -R78, 1 ;  /* 0x3f8000004e437421 */ /* 0x002fe20000010100 */
[----:B--2---:R-:W-:Y:S01]  /*2770*/  FADD.FTZ R61, -R70, 1 ;  /* 0x3f800000463d7421 */ /* 0x004fe20000010100 */
[----:B------:R-:W-:Y:S01]  /*2780*/  FFMA.FTZ R69, R87, R86, R69 ;  /* 0x0000005657457223 */ /* 0x000fe20000010045 */
[----:B------:R-:W-:Y:S01]  /*2790*/  FADD.FTZ R68, R68, R86 ;  /* 0x0000005644447221 */ /* 0x000fe20000010000 */
[----:B------:R-:W-:Y:S01]  /*27a0*/  FFMA.FTZ R64, R73, R64, 1 ;  /* 0x3f80000049407423 */ /* 0x000fe20000010040 */
[----:B------:R-:W-:Y:S01]  /*27b0*/  FFMA.FTZ R67, R80, R67, 1 ;  /* 0x3f80000050437423 */ /* 0x000fe20000010043 */
[----:B---3--:R-:W-:Y:S01]  /*27c0*/  FADD.FTZ R86, -R91, 1 ;  /* 0x3f8000005b567421 */ /* 0x008fe20000010100 */
[----:B------:R-:W-:-:S02]  /*27d0*/  FFMA.FTZ R61, R82, R61, 1 ;  /* 0x3f800000523d7423 */ /* 0x000fc4000001003d */
[----:B------:R-:W-:Y:S01]  /*27e0*/  FMUL.FTZ R78, R78, R67 ;  /* 0x000000434e4e7220 */ /* 0x000fe20000410000 */
[----:B------:R-:W-:Y:S01]  /*27f0*/  FFMA.FTZ R86, R75, R86, 1 ;  /* 0x3f8000004b567423 */ /* 0x000fe20000010056 */
[----:B------:R-:W-:Y:S01]  /*2800*/  FMUL.FTZ R75, R77, R64 ;  /* 0x000000404d4b7220 */ /* 0x000fe20000410000 */
[----:B------:R-:W-:Y:S01]  /*2810*/  FMUL.FTZ R64, R70, R61 ;  /* 0x0000003d46407220 */ /* 0x000fe20000410000 */
[----:B----4-:R-:W-:Y:S02]  /*2820*/  PRMT R67, R33, 0x7632, R67 ;  /* 0x0000763221437816 */ /* 0x010fe40000000043 */
[----:B------:R-:W-:Y:S02]  /*2830*/  SHF.L.U32 R70, R32, 0x10, RZ ;  /* 0x0000001020467819 */ /* 0x000fe400000006ff */
[----:B-----5:R-:W-:Y:S02]  /*2840*/  SHF.L.U32 R77, R30, 0x10, RZ ;  /* 0x000000101e4d7819 */ /* 0x020fe400000006ff */
[----:B------:R-:W-:Y:S01]  /*2850*/  SHF.L.U32 R73, R67, 0x10, RZ ;  /* 0x0000001043497819 */ /* 0x000fe200000006ff */
[----:B------:R-:W-:Y:S01]  /*2860*/  FMUL.FTZ R75, R70, R75 ;  /* 0x0000004b464b7220 */ /* 0x000fe20000410000 */
[----:B------:R-:W-:Y:S01]  /*2870*/  PRMT R61, R32, 0x7632, R61 ;  /* 0x00007632203d7816 */ /* 0x000fe2000000003d */
[----:B------:R-:W-:Y:S01]  /*2880*/  FADD.FTZ R70, -R60, R77 ;  /* 0x0000004d3c467221 */ /* 0x000fe20000010100 */
        /* <DEDUP_REMOVED lines=9> */
[----:B------:R-:W-:Y:S01]  /*2920*/  FADD.FTZ R70, -R60, R77 ;  /* 0x0000004d3c467221 */ /* 0x000fe20000010100 */
[----:B------:R-:W-:Y:S01]  /*2930*/  FFMA.FTZ R82, R74, R73, R84 ;  /* 0x000000494a527223 */ /* 0x000fe20000010054 */
[----:B------:R-:W-:Y:S01]  /*2940*/  FFMA.FTZ R61, R14, R67, R19 ;  /* 0x000000430e3d7223 */ /* 0x000fe20000010013 */
[----:B------:R-:W-:Y:S01]  /*2950*/  SHF.L.U32 R85, R29, 0x10, RZ ;  /* 0x000000101d557819 */ /* 0x000fe200000006ff */
[----:B------:R-:W-:Y:S01]  /*2960*/  FADD.FTZ R84, -R60, R87 ;  /* 0x000000573c547221 */ /* 0x000fe20000010100 */
[----:B------:R-:W-:Y:S01]  /*2970*/  FMUL.FTZ R79, R80, R79 ;  /* 0x0000004f504f7220 */ /* 0x000fe20000410000 */
[----:B------:R-:W-:Y:S01]  /*2980*/  FMUL.FTZ R77, R7, R70 ;  /* 0x00000046074d7220 */ /* 0x000fe20000410000 */
[----:B------:R-:W-:Y:S01]  /*2990*/  FMUL.FTZ R80, R15, R78 ;  /* 0x0000004e0f507220 */ /* 0x000fe20000410000 */
[----:B------:R-:W-:Y:S01]  /*29a0*/  FFMA.FTZ R63, R74, R75, R63 ;  /* 0x0000004b4a3f7223 */ /* 0x000fe2000001003f */
[----:B------:R-:W-:Y:S01]  /*29b0*/  FMUL.FTZ R70, R61, -1.4426950216293334961 ;  /* 0xbfb8aa3b3d467820 */ /* 0x000fe20000410000 */
[C---:B------:R-:W-:Y:S01]  /*29c0*/  FMUL.FTZ R74, R7.reuse, R84 ;  /* 0x00000054074a7220 */ /* 0x040fe20000410000 */
[----:B------:R-:W-:Y:S01]  /*29d0*/  FADD.FTZ R85, -R60, R85 ;  /* 0x000000553c557221 */ /* 0x000fe20000010100 */
[----:B------:R-:W-:Y:S01]  /*29e0*/  PRMT R87, R30, 0x7632, R87 ;  /* 0x000076321e577816 */ /* 0x000fe20000000057 */
[----:B------:R-:W-:Y:S01]  /*29f0*/  FFMA.FTZ R82, R62, R80, R82 ;  /* 0x000000503e527223 */ /* 0x000fe20000010052 */
[----:B------:R-:W-:Y:S01]  /*2a00*/  FFMA.FTZ R80, R14, R74, R19 ;  /* 0x0000004a0e507223 */ /* 0x000fe20000010013 */
[----:B------:R-:W-:Y:S01]  /*2a10*/  FMUL.FTZ R19, R7, R85 ;  /* 0x0000005507137220 */ /* 0x000fe20000410000 */
[----:B------:R-:W0:Y:S01]  /*2a20*/  MUFU.EX2 R70, R70 ;  /* 0x0000004600467308 */ /* 0x000e220000000800 */
[----:B------:R-:W-:Y:S01]  /*2a30*/  SHF.L.U32 R87, R87, 0x10, RZ ;  /* 0x0000001057577819 */ /* 0x000fe200000006ff */
[C---:B------:R-:W-:Y:S01]  /*2a40*/  FMUL.FTZ R86, R22.reuse, R79 ;  /* 0x0000004f16567220 */ /* 0x040fe20000410000 */
[C-C-:B------:R-:W-:Y:S01]  /*2a50*/  FFMA.FTZ R73, R22.reuse, R77, R18.reuse ;  /* 0x0000004d16497223 */ /* 0x140fe20000010012 */
[----:B------:R-:W-:-:S02]  /*2a60*/  FFMA.FTZ R18, R22, R19, R18 ;  /* 0x0000001316127223 */ /* 0x000fc40000010012 */
[----:B------:R-:W-:Y:S01]  /*2a70*/  FFMA.FTZ R82, R76, R86, R82 ;  /* 0x000000564c527223 */ /* 0x000fe20000010052 */
[----:B------:R-:W-:Y:S01]  /*2a80*/  FADD.FTZ R87, -R60, R87 ;  /* 0x000000573c577221 */ /* 0x000fe20000010100 */
[----:B------:R-:W-:Y:S01]  /*2a90*/  PRMT R86, R31, 0x7632, R86 ;  /* 0x000076321f567816 */ /* 0x000fe20000000056 */
[----:B------:R-:W-:Y:S01]  /*2aa0*/  FMUL.FTZ R88, R18, -1.4426950216293334961 ;  /* 0xbfb8aa3b12587820 */ /* 0x000fe20000410000 */
[----:B------:R-:W-:Y:S01]  /*2ab0*/  FFMA.FTZ R72, R76, R79, R72 ;  /* 0x0000004f4c487223 */ /* 0x000fe20000010048 */
[----:B------:R-:W-:Y:S01]  /*2ac0*/  FMUL.FTZ R76, R7, R87 ;  /* 0x00000057074c7220 */ /* 0x000fe20000410000 */
[----:B------:R-:W-:Y:S01]  /*2ad0*/  FMUL.FTZ R84, R73, -1.4426950216293334961 ;  /* 0xbfb8aa3b49547820 */ /* 0x000fe20000410000 */
[----:B------:R-:W-:Y:S01]  /*2ae0*/  SHF.L.U32 R86, R86, 0x10, RZ ;  /* 0x0000001056567819 */ /* 0x000fe200000006ff */
[----:B------:R1:W-:Y:S01]  /*2af0*/  MUFU.EX2 R87, R88 ;  /* 0x0000005800577308 */ /* 0x0003e20000000800 */
[----:B------:R-:W-:Y:S01]  /*2b00*/  FFMA.FTZ R69, R62, R78, R69 ;  /* 0x0000004e3e457223 */ /* 0x000fe20000010045 */
[----:B------:R-:W-:Y:S01]  /*2b10*/  FFMA.FTZ R62, R15, R76, R16 ;  /* 0x0000004c0f3e7223 */ /* 0x000fe20000010010 */
[----:B------:R-:W-:Y:S01]  /*2b20*/  FADD.FTZ R66, R66, R90 ;  /* 0x0000005a42427221 */ /* 0x000fe20000010000 */
[----:B------:R-:W-:Y:S01]  /*2b30*/  FADD.FTZ R90, -R60, R86 ;  /* 0x000000563c5a7221 */ /* 0x000fe20000010100 */
[----:B-1----:R-:W-:-:S03]  /*2b40*/  FMUL.FTZ R88, R21, R64 ;  /* 0x0000004015587220 */ /* 0x002fc60000410000 */
[----:B------:R-:W1:Y:S01]  /*2b50*/  MUFU.EX2 R84, R84 ;  /* 0x0000005400547308 */ /* 0x000e620000000800 */
[----:B0-----:R-:W-:Y:S01]  /*2b60*/  FADD.FTZ R70, R70, 1 ;  /* 0x3f80000046467421 */ /* 0x001fe20000010000 */
[----:B------:R-:W-:Y:S01]  /*2b70*/  FFMA.FTZ R86, R83, R88, R82 ;  /* 0x0000005853567223 */ /* 0x000fe20000010052 */
[----:B------:R-:W-:Y:S01]  /*2b80*/  FMUL.FTZ R88, R62, -1.4426950216293334961 ;  /* 0xbfb8aa3b3e587820 */ /* 0x000fe20000410000 */
[----:B------:R-:W-:-:S04]  /*2b90*/  FMUL.FTZ R82, R7, R90 ;  /* 0x0000005a07527220 */ /* 0x000fc80000410000 */
[----:B------:R0:W2:Y:S01]  /*2ba0*/  MUFU.EX2 R90, R88 ;  /* 0x00000058005a7308 */ /* 0x0000a20000000800 */
[----:B------:R-:W-:Y:S01]  /*2bb0*/  FFMA.FTZ R89, R14, R75, R89 ;  /* 0x0000004b0e597223 */ /* 0x000fe20000010059 */
[----:B------:R-:W-:Y:S01]  /*2bc0*/  FFMA.FTZ R23, R83, R64, R23 ;  /* 0x0000004053177223 */ /* 0x000fe20000010017 */
[----:B------:R-:W-:-:S05]  /*2bd0*/  FADD.FTZ R66, R66, R75 ;  /* 0x0000004b42427221 */ /* 0x000fca0000010000 */
[----:B------:R-:W3:Y:S01]  /*2be0*/  MUFU.RCP R70, R70 ;  /* 0x0000004600467308 */ /* 0x000ee20000001000 */
[----:B0-----:R-:W-:Y:S01]  /*2bf0*/  FFMA.FTZ R88, R21, R82, R20 ;  /* 0x0000005215587223 */ /* 0x001fe20000010014 */
[----:B------:R-:W-:Y:S01]  /*2c00*/  PRMT R75, R28, 0x7632, R75 ;  /* 0x000076321c4b7816 */ /* 0x000fe2000000004b */
[----:B------:R-:W-:Y:S02]  /*2c10*/  FFMA.FTZ R89, R15, R78, R89 ;  /* 0x0000004e0f597223 */ /* 0x000fe40000010059 */
[----:B------:R-:W-:Y:S01]  /*2c20*/  FMUL.FTZ R83, R88, -1.4426950216293334961 ;  /* 0xbfb8aa3b58537820 */ /* 0x000fe20000410000 */
[--C-:B------:R-:W-:Y:S01]  /*2c30*/  FADD.FTZ R68, R68, R78.reuse ;  /* 0x0000004e44447221 */ /* 0x100fe20000010000 */
[----:B------:R-:W-:Y:S01]  /*2c40*/  SHF.L.U32 R75, R75, 0x10, RZ ;  /* 0x000000104b4b7819 */ /* 0x000fe200000006ff */
[----:B------:R-:W-:Y:S01]  /*2c50*/  FFMA.FTZ R89, R22, R79, R89 ;  /* 0x0000004f16597223 */ /* 0x000fe20000010059 */
[----:B-1----:R-:W-:Y:S01]  /*2c60*/  FADD.FTZ R84, R84, 1 ;  /* 0x3f80000054547421 */ /* 0x002fe20000010000 */
[----:B------:R-:W-:Y:S01]  /*2c70*/  PRMT R78, R29, 0x7632, R78 ;  /* 0x000076321d4e7816 */ /* 0x000fe2000000004e */
[----:B------:R-:W0:Y:S01]  /*2c80*/  MUFU.EX2 R83, R83 ;  /* 0x0000005300537308 */ /* 0x000e220000000800 */
[----:B------:R-:W-:Y:S01]  /*2c90*/  FADD.FTZ R71, R71, R64 ;  /* 0x0000004047477221 */ /* 0x000fe20000010000 */
[----:B------:R-:W-:Y:S01]  /*2ca0*/  FFMA.FTZ R89, R21, R64, R89 ;  /* 0x0000004015597223 */ /* 0x000fe20000010059 */
[----:B------:R-:W-:Y:S01]  /*2cb0*/  SHF.L.U32 R78, R78, 0x10, RZ ;  /* 0x000000104e4e7819 */ /* 0x000fe200000006ff */
[----:B------:R-:W-:Y:S01]  /*2cc0*/  FADD.FTZ R75, -R60, R75 ;  /* 0x0000004b3c4b7221 */ /* 0x000fe20000010100 */
[----:B--2---:R-:W-:Y:S01]  /*2cd0*/  FADD.FTZ R64, R90, 1 ;  /* 0x3f8000005a407421 */ /* 0x004fe20000010000 */
[----:B------:R-:W-:Y:S01]  /*2ce0*/  FADD.FTZ R65, R65, R79 ;  /* 0x0000004f41417221 */ /* 0x000fe20000010000 */
[----:B---3--:R-:W-:Y:S01]  /*2cf0*/  FADD.FTZ R79, -R70, 1 ;  /* 0x3f800000464f7421 */ /* 0x008fe20000010100 */
[----:B------:R-:W1:Y:S01]  /*2d00*/  MUFU.RCP R84, R84 ;  /* 0x0000005400547308 */ /* 0x000e620000001000 */
[----:B------:R-:W-:Y:S01]  /*2d10*/  FMUL.FTZ R75, R7, R75 ;  /* 0x0000004b074b7220 */ /* 0x000fe20000410000 */
[----:B------:R-:W-:Y:S01]  /*2d20*/  FADD.FTZ R78, -R60, R78 ;  /* 0x0000004e3c4e7221 */ /* 0x000fe20000010100 */
[----:B------:R-:W-:-:S02]  /*2d30*/  FFMA.FTZ R79, R61, R79, 1 ;  /* 0x3f8000003d4f7423 */ /* 0x000fc4000001004f */
[----:B------:R-:W-:Y:S01]  /*2d40*/  FFMA.FTZ R61, R15, R75, R16 ;  /* 0x0000004b0f3d7223 */ /* 0x000fe20000010010 */
[----:B------:R-:W-:Y:S02]  /*2d50*/  FMUL.FTZ R16, R7, R78 ;  /* 0x0000004e07107220 */ /* 0x000fe40000410000 */
[----:B------:R-:W2:Y:S01]  /*2d60*/  MUFU.RCP R64, R64 ;  /* 0x0000004000407308 */ /* 0x000ea20000001000 */
[----:B------:R-:W-:Y:S01]  /*2d70*/  FMUL.FTZ R85, R80, -1.4426950216293334961 ;  /* 0xbfb8aa3b50557820 */ /* 0x000fe20000410000 */
[----:B0-----:R-:W-:Y:S01]  /*2d80*/  FADD.FTZ R83, R83, 1 ;  /* 0x3f80000053537421 */ /* 0x001fe20000010000 */
[----:B------:R-:W-:Y:S01]  /*2d90*/  FFMA.FTZ R20, R21, R16, R20 ;  /* 0x0000001015147223 */ /* 0x000fe20000010014 */
[----:B------:R-:W-:Y:S01]  /*2da0*/  FMUL.FTZ R78, R61, -1.4426950216293334961 ;  /* 0xbfb8aa3b3d4e7820 */ /* 0x000fe20000410000 */
[----:B------:R-:W-:Y:S02]  /*2db0*/  FMUL.FTZ R79, R70, R79 ;  /* 0x0000004f464f7220 */ /* 0x000fe40000410000 */
[----:B------:R-:W-:Y:S01]  /*2dc0*/  FMUL.FTZ R90, R20, -1.4426950216293334961 ;  /* 0xbfb8aa3b145a7820 */ /* 0x000fe20000410000 */
[----:B------:R-:W0:Y:S01]  /*2dd0*/  MUFU.EX2 R85, R85 ;  /* 0x0000005500557308 */ /* 0x000e220000000800 */
[----:B-1----:R-:W-:-:S07]  /*2de0*/  FADD.FTZ R70, -R84, 1 ;  /* 0x3f80000054467421 */ /* 0x002fce0000010100 */
[----:B------:R-:W1:Y:S01]  /*2df0*/  MUFU.RCP R83, R83 ;  /* 0x0000005300537308 */ /* 0x000e620000001000 */
[----:B------:R-:W-:Y:S01]  /*2e00*/  FFMA.FTZ R70, R73, R70, 1 ;  /* 0x3f80000049467423 */ /* 0x000fe20000010046 */
[----:B--2---:R-:W-:-:S06]  /*2e10*/  FADD.FTZ R73, -R64, 1 ;  /* 0x3f80000040497421 */ /* 0x004fcc0000010100 */
[----:B------:R-:W2:Y:S01]  /*2e20*/  MUFU.EX2 R78, R78 ;  /* 0x0000004e004e7308 */ /* 0x000ea20000000800 */
[----:B------:R-:W-:-:S07]  /*2e30*/  FFMA.FTZ R73, R62, R73, 1 ;  /* 0x3f8000003e497423 */ /* 0x000fce0000010049 */
[----:B------:R-:W3:Y:S01]  /*2e40*/  MUFU.EX2 R90, R90 ;  /* 0x0000005a005a7308 */ /* 0x000ee20000000800 */
[----:B------:R-:W-:Y:S01]  /*2e50*/  FMUL.FTZ R73, R64, R73 ;  /* 0x0000004940497220 */ /* 0x000fe20000410000 */
[----:B------:R-:W-:Y:S01]  /*2e60*/  PRMT R64, R26, 0x7632, R64 ;  /* 0x000076321a407816 */ /* 0x000fe20000000040 */
[----:B------:R-:W-:Y:S01]  /*2e70*/  FMUL.FTZ R70, R84, R70 ;  /* 0x0000004654467220 */ /* 0x000fe20000410000 */
[----:B0-----:R-:W-:Y:S01]  /*2e80*/  FADD.FTZ R85, R85, 1 ;  /* 0x3f80000055557421 */ /* 0x001fe20000010000 */
[----:B------:R-:W-:Y:S01]  /*2e90*/  FADD.FTZ R87, R87, 1 ;  /* 0x3f80000057577421 */ /* 0x000fe20000010000 */
[----:B-1----:R-:W-:Y:S01]  /*2ea0*/  FADD.FTZ R62, -R83, 1 ;  /* 0x3f800000533e7421 */ /* 0x002fe20000010100 */
[----:B------:R-:W-:Y:S02]  /*2eb0*/  SHF.L.U32 R84, R26, 0x10, RZ ;  /* 0x000000101a547819 */ /* 0x000fe400000006ff */
[----:B------:R-:W-:Y:S01]  /*2ec0*/  SHF.L.U32 R64, R64, 0x10, RZ ;  /* 0x0000001040407819 */ /* 0x000fe200000006ff */
[----:B--2---:R-:W-:Y:S01]  /*2ed0*/  FADD.FTZ R78, R78, 1 ;  /* 0x3f8000004e4e7421 */ /* 0x004fe20000010000 */
[----:B------:R-:W-:Y:S01]  /*2ee0*/  FFMA.FTZ R62, R88, R62, 1 ;  /* 0x3f800000583e7423 */ /* 0x000fe2000001003e */
[----:B------:R-:W0:Y:S01]  /*2ef0*/  MUFU.RCP R85, R85 ;  /* 0x0000005500557308 */ /* 0x000e220000001000 */
[----:B------:R-:W-:Y:S01]  /*2f00*/  FMUL.FTZ R79, R84, R79 ;  /* 0x0000004f544f7220 */ /* 0x000fe20000410000 */
[----:B------:R-:W-:Y:S01]  /*2f10*/  FMUL.FTZ R64, R64, R73 ;  /* 0x0000004940407220 */ /* 0x000fe20000410000 */
[----:B---3--:R-:W-:Y:S01]  /*2f20*/  FADD.FTZ R90, R90, 1 ;  /* 0x3f8000005a5a7421 */ /* 0x008fe20000010000 */
[----:B------:R-:W-:-:S04]  /*2f30*/  SHF.L.U32 R73, R27, 0x10, RZ ;  /* 0x000000101b497819 */ /* 0x000fc800000006ff */
[----:B------:R-:W1:Y:S01]  /*2f40*/  MUFU.RCP R87, R87 ;  /* 0x0000005700577308 */ /* 0x000e620000001000 */
[----:B------:R-:W-:Y:S01]  /*2f50*/  FMUL.FTZ R62, R83, R62 ;  /* 0x0000003e533e7220 */ /* 0x000fe20000410000 */
[----:B------:R-:W-:Y:S01]  /*2f60*/  FMUL.FTZ R83, R14, R79 ;  /* 0x0000004f0e537220 */ /* 0x000fe20000410000 */
[----:B------:R-:W-:Y:S01]  /*2f70*/  PRMT R84, R27, 0x7632, R84 ;  /* 0x000076321b547816 */ /* 0x000fe20000000054 */
[----:B------:R-:W-:-:S04]  /*2f80*/  FMUL.FTZ R70, R73, R70 ;  /* 0x0000004649467220 */ /* 0x000fc80000410000 */
[----:B------:R-:W2:Y:S01]  /*2f90*/  MUFU.RCP R78, R78 ;  /* 0x0000004e004e7308 */ /* 0x000ea20000001000 */
[----:B------:R-:W-:Y:S01]  /*2fa0*/  FFMA.FTZ R83, R67, R83, R86 ;  /* 0x0000005343537223 */ /* 0x000fe20000010056 */
[----:B------:R-:W-:Y:S01]  /*2fb0*/  FMUL.FTZ R73, R15, R64 ;  /* 0x000000400f497220 */ /* 0x000fe20000410000 */
[----:B------:R-:W-:-:S05]  /*2fc0*/  SHF.L.U32 R84, R84, 0x10, RZ ;  /* 0x0000001054547819 */ /* 0x000fca00000006ff */
[----:B------:R-:W3:Y:S01]  /*2fd0*/  MUFU.RCP R90, R90 ;  /* 0x0000005a005a7308 */ /* 0x000ee20000001000 */
[----:B------:R-:W-:Y:S01]  /*2fe0*/  FFMA.FTZ R63, R67, R79, R63 ;  /* 0x0000004f433f7223 */ /* 0x000fe2000001003f */
[----:B------:R-:W-:Y:S01]  /*2ff0*/  FFMA.FTZ R73, R76, R73, R83 ;  /* 0x000000494c497223 */ /* 0x000fe20000010053 */
[----:B------:R-:W-:Y:S01]  /*3000*/  FMUL.FTZ R67, R22, R70 ;  /* 0x0000004616437220 */ /* 0x000fe20000410000 */
[----:B------:R-:W-:Y:S01]  /*3010*/  FMUL.FTZ R62, R84, R62 ;  /* 0x0000003e543e7220 */ /* 0x000fe20000410000 */
[----:B------:R-:W-:Y:S01]  /*3020*/  FADD.FTZ R66, R66, R79 ;  /* 0x0000004f42427221 */ /* 0x000fe20000010000 */
[----:B------:R-:W-:Y:S01]  /*3030*/  FFMA.FTZ R84, R14, R79, R89 ;  /* 0x0000004f0e547223 */ /* 0x000fe20000010059 */
[C---:B------:R-:W-:Y:S01]  /*3040*/  FFMA.FTZ R72, R77.reuse, R70, R72 ;  /* 0x000000464d487223 */ /* 0x040fe20000010048 */
[----:B------:R-:W-:Y:S01]  /*3050*/  FFMA.FTZ R67, R77, R67, R73 ;  /* 0x000000434d437223 */ /* 0x000fe20000010049 */
[----:B0-----:R-:W-:Y:S01]  /*3060*/  FADD.FTZ R79, -R85, 1 ;  /* 0x3f800000554f7421 */ /* 0x001fe20000010100 */
[----:B-1----:R-:W-:Y:S01]  /*3070*/  FADD.FTZ R77, -R87, 1 ;  /* 0x3f800000574d7421 */ /* 0x002fe20000010100 */
[----:B------:R-:W-:Y:S01]  /*3080*/  FMUL.FTZ R73, R21, R62 ;  /* 0x0000003e15497220 */ /* 0x000fe20000410000 */
[----:B--2---:R-:W-:Y:S01]  /*3090*/  FADD.FTZ R86, -R78, 1 ;  /* 0x3f8000004e567421 */ /* 0x004fe20000010100 */
[----:B------:R-:W-:Y:S01]  /*30a0*/  FFMA.FTZ R80, R80, R79, 1 ;  /* 0x3f80000050507423 */ /* 0x000fe2000001004f */
[----:B------:R-:W-:Y:S01]  /*30b0*/  FFMA.FTZ R18, R18, R77, 1 ;  /* 0x3f80000012127423 */ /* 0x000fe2000001004d */
[----:B------:R-:W-:Y:S01]  /*30c0*/  FFMA.FTZ R77, R15, R64, R84 ;  /* 0x000000400f4d7223 */ /* 0x000fe20000010054 */
[----:B---3--:R-:W-:Y:S01]  /*30d0*/  FADD.FTZ R79, -R90, 1 ;  /* 0x3f8000005a4f7421 */ /* 0x008fe20000010100 */
[----:B------:R-:W-:Y:S01]  /*30e0*/  FFMA.FTZ R67, R82, R73, R67 ;  /* 0x0000004952437223 */ /* 0x000fe20000010043 */
[----:B------:R-:W-:Y:S01]  /*30f0*/  FFMA.FTZ R61, R61, R86, 1 ;  /* 0x3f8000003d3d7423 */ /* 0x000fe20000010056 */
[----:B------:R-:W-:Y:S01]  /*3100*/  FMUL.FTZ R87, R87, R18 ;  /* 0x0000001257577220 */ /* 0x000fe20000410000 */
[C---:B------:R-:W-:Y:S01]  /*3110*/  SHF.L.U32 R73, R24.reuse, 0x10, RZ ;  /* 0x0000001018497819 */ /* 0x040fe200000006ff */
[----:B------:R-:W-:Y:S01]  /*3120*/  FMUL.FTZ R80, R85, R80 ;  /* 0x0000005055507220 */ /* 0x000fe20000410000 */
[----:B------:R-:W-:Y:S01]  /*3130*/  PRMT R18, R24, 0x7632, R18 ;  /* 0x0000763218127816 */ /* 0x000fe20000000012 */
[----:B------:R-:W-:Y:S01]  /*3140*/  FFMA.FTZ R79, R20, R79, 1 ;  /* 0x3f800000144f7423 */ /* 0x000fe2000001004f */
[----:B------:R-:W-:Y:S01]  /*3150*/  FFMA.FTZ R20, R22, R70, R77 ;  /* 0x0000004616147223 */ /* 0x000fe2000001004d */
[----:B------:R-:W-:Y:S01]  /*3160*/  FMUL.FTZ R77, R78, R61 ;  /* 0x0000003d4e4d7220 */ /* 0x000fe20000410000 */
[----:B------:R-:W-:Y:S01]  /*3170*/  SHF.L.U32 R18, R18, 0x10, RZ ;  /* 0x0000001012127819 */ /* 0x000fe200000006ff */
[----:B------:R-:W-:Y:S01]  /*3180*/  FMUL.FTZ R61, R73, R80 ;  /* 0x00000050493d7220 */ /* 0x000fe20000410000 */
[----:B------:R-:W-:Y:S01]  /*3190*/  FFMA.FTZ R73, R21, R62, R20 ;  /* 0x0000003e15497223 */ /* 0x000fe20000010014 */
[----:B------:R-:W-:Y:S01]  /*31a0*/  UIADD3 UR10, UP0, UR8, 0x20, URZ ;  /* 0x00000020080a7890 */ /* 0x000fe2000ff1e03f */
[C---:B------:R-:W-:Y:S01]  /*31b0*/  SHF.L.U32 R78, R25.reuse, 0x10, RZ ;  /* 0x00000010194e7819 */ /* 0x040fe200000006ff */
[----:B------:R-:W-:Y:S01]  /*31c0*/  FMUL.FTZ R20, R14, R61 ;  /* 0x0000003d0e147220 */ /* 0x000fe20000410000 */
[----:B------:R-:W-:Y:S01]  /*31d0*/  FMUL.FTZ R18, R18, R77 ;  /* 0x0000004d12127220 */ /* 0x000fe20000410000 */
[--C-:B------:R-:W-:Y:S01]  /*31e0*/  FFMA.FTZ R14, R14, R61, R73.reuse ;  /* 0x0000003d0e0e7223 */ /* 0x100fe20000010049 */
[----:B------:R-:W-:Y:S01]  /*31f0*/  PRMT R73, R25, 0x7632, R73 ;  /* 0x0000763219497816 */ /* 0x000fe20000000049 */
[----:B------:R-:W-:Y:S01]  /*3200*/  UIADD3.X UR14, URZ, UR4, URZ, UP0, !UPT ;  /* 0x000000043f0e7290 */ /* 0x000fe200087fe43f */
[----:B------:R-:W-:Y:S01]  /*3210*/  FFMA.FTZ R20, R74, R20, R67 ;  /* 0x000000144a147223 */ /* 0x000fe20000010043 */
[----:B------:R-:W-:Y:S01]  /*3220*/  UISETP.GE.U32.AND UP0, UPT, UR10, UR16, UPT ;  /* 0x000000100a00728c */ /* 0x000fe2000bf06070 */
[-C--:B------:R-:W-:Y:S01]  /*3230*/  FMUL.FTZ R67, R15, R18.reuse ;  /* 0x000000120f437220 */ /* 0x080fe20000410000 */
[----:B------:R-:W-:Y:S01]  /*3240*/  FMUL.FTZ R87, R78, R87 ;  /* 0x000000574e577220 */ /* 0x000fe20000410000 */
[----:B------:R-:W-:Y:S01]  /*3250*/  SHF.L.U32 R73, R73, 0x10, RZ ;  /* 0x0000001049497819 */ /* 0x000fe200000006ff */
[----:B------:R-:W-:Y:S01]  /*3260*/  FMUL.FTZ R90, R90, R79 ;  /* 0x0000004f5a5a7220 */ /* 0x000fe20000410000 */
[----:B------:R-:W-:Y:S01]  /*3270*/  UISETP.GE.AND.EX UP0, UPT, UR14, UR7, UPT, UP0 ;  /* 0x000000070e00728c */ /* 0x000fe2000bf06300 */
[----:B------:R-:W-:Y:S01]  /*3280*/  FFMA.FTZ R15, R15, R18, R14 ;  /* 0x000000120f0f7223 */ /* 0x000fe2000001000e */
[----:B------:R-:W-:Y:S01]  /*3290*/  FFMA.FTZ R20, R75, R67, R20 ;  /* 0x000000434b147223 */ /* 0x000fe20000010014 */
[CC--:B------:R-:W-:Y:S01]  /*32a0*/  FMUL.FTZ R67, R22.reuse, R87.reuse ;  /* 0x0000005716437220 */ /* 0x0c0fe20000410000 */
[----:B------:R-:W-:Y:S01]  /*32b0*/  FMUL.FTZ R90, R73, R90 ;  /* 0x0000005a495a7220 */ /* 0x000fe20000410000 */
[----:B------:R-:W-:Y:S01]  /*32c0*/  FFMA.FTZ R14, R22, R87, R15 ;  /* 0x00000057160e7223 */ /* 0x000fe2000001000f */
[----:B------:R-:W-:Y:S01]  /*32d0*/  PLOP3.LUT P1, PT, PT, PT, UP0, 0x80, 0x0 ;  /* 0x000000000000781c */ /* 0x000fe20003f2f008 */
[----:B------:R-:W-:Y:S01]  /*32e0*/  FFMA.FTZ R15, R19, R67, R20 ;  /* 0x00000043130f7223 */ /* 0x000fe20000010014 */
[CC--:B------:R-:W-:Y:S01]  /*32f0*/  FMUL.FTZ R20, R21.reuse, R90.reuse ;  /* 0x0000005a15147220 */ /* 0x0c0fe20000410000 */
[----:B------:R-:W-:Y:S01]  /*3300*/  FFMA.FTZ R14, R21, R90, R14 ;  /* 0x0000005a150e7223 */ /* 0x000fe2000001000e */
[----:B------:R-:W-:-:S02]  /*3310*/  FFMA.FTZ R76, R76, R64, R69 ;  /* 0x000000404c4c7223 */ /* 0x000fc40000010045 */
[----:B------:R-:W-:Y:S01]  /*3320*/  FFMA.FTZ R15, R16, R20, R15 ;  /* 0x00000014100f7223 */ /* 0x000fe2000001000f */
[----:B------:R-:W-:Y:S01]  /*3330*/  FADD.FTZ R70, R65, R70 ;  /* 0x0000004641467221 */ /* 0x000fe20000010000 */
[----:B------:R-:W-:Y:S01]  /*3340*/  FADD.FTZ R67, R68, R64 ;  /* 0x0000004044437221 */ /* 0x000fe20000010000 */
[----:B------:R-:W-:Y:S01]  /*3350*/  FFMA.FTZ R23, R82, R62, R23 ;  /* 0x0000003e52177223 */ /* 0x000fe20000010017 */
[----:B------:R-:W-:Y:S01]  /*3360*/  FADD.FTZ R71, R71, R62 ;  /* 0x0000003e47477221 */ /* 0x000fe20000010000 */
[----:B------:R0:W-:Y:S01]  /*3370*/  STS.64 [R17], R14 ;  /* 0x0000000e11007388 */ /* 0x0001e20000000a00 */
[----:B------:R-:W-:Y:S01]  /*3380*/  FADD.FTZ R69, R66, R61 ;  /* 0x0000003d42457221 */ /* 0x000fe20000010000 */
[----:B------:R-:W-:Y:S01]  /*3390*/  FFMA.FTZ R66, R75, R18, R76 ;  /* 0x000000124b427223 */ /* 0x000fe2000001004c */
[----:B------:R-:W-:Y:S01]  /*33a0*/  HFMA2.MMA R76, -RZ, RZ, 0, 0 ;  /* 0x00000000ff4c7435 */ /* 0x000fe200000001ff */
[----:B------:R-:W-:Y:S01]  /*33b0*/  FFMA.FTZ R68, R74, R61, R63 ;  /* 0x0000003d4a447223 */ /* 0x000fe2000001003f */
[----:B------:R-:W-:Y:S01]  /*33c0*/  FFMA.FTZ R64, R19, R87, R72 ;  /* 0x0000005713407223 */ /* 0x000fe20000010048 */
[----:B------:R-:W-:Y:S01]  /*33d0*/  FADD.FTZ R65, R70, R87 ;  /* 0x0000005746417221 */ /* 0x000fe20000010000 */
[----:B------:R-:W-:Y:S01]  /*33e0*/  BAR.SYNC.DEFER_BLOCKING 0x0 ;  /* 0x0000000000007b1d */ /* 0x000fe20000010000 */
[----:B------:R-:W-:Y:S01]  /*33f0*/  ISETP.GT.U32.AND P0, PT, R93, 0x7, PT ;  /* 0x000000075d00780c */ /* 0x000fe20003f04070 */
[----:B------:R-:W-:Y:S01]  /*3400*/  FADD.FTZ R67, R67, R18 ;  /* 0x0000001243437221 */ /* 0x000fe20000010000 */
[----:B------:R-:W-:Y:S01]  /*3410*/  FFMA.FTZ R62, R16, R90, R23 ;  /* 0x0000005a103e7223 */ /* 0x000fe20000010017 */
[----:B------:R-:W-:Y:S01]  /*3420*/  FADD.FTZ R63, R71, R90 ;  /* 0x0000005a473f7221 */ /* 0x000fe20000010000 */
[----:B------:R-:W-:Y:S01]  /*3430*/  MOV R61, RZ ;  /* 0x000000ff003d7202 */ /* 0x000fe20000000f00 */
[----:B0-----:R-:W-:Y:S08]  /*3440*/  @!P1 BRA `(.L_x_1262) ;  /* 0x0000000000d09947 */ /* 0x001ff00003800000 */
        /* <DEDUP_REMOVED lines=22> */
[----:B------:R0:W-:Y:S03]  /*35b0*/  STS.64 [R22], R64 ;  /* 0x0000004016007388 */ /* 0x0001e60000000a00 */
[----:B------:R-:W-:Y:S01]  /*35c0*/  SHF.R.S32.HI R89, RZ, 0x2, R89 ;  /* 0x00000002ff597819 */ /* 0x000fe20000011459 */
[----:B------:R-:W-:Y:S03]  /*35d0*/  STS.64 [R70], R62 ;  /* 0x0000003e46007388 */ /* 0x000fe60000000a00 */
[----:B------:R-:W-:Y:S01]  /*35e0*/  LEA R23, R89, UR10, 0x5 ;  /* 0x0000000a59177c11 */ /* 0x000fe2000f8e28ff */
[----:B------:R-:W-:-:S04]  /*35f0*/  ULOP3.LUT UR10, UR6, 0x7ffffff8, URZ, 0xc0, !UPT ;  /* 0x7ffffff8060a7892 */ /* 0x000fc8000f8ec03f */
[----:B------:R-:W-:-:S06]  /*3600*/  ULOP3.LUT UR10, UR10, 0x7, UR17, 0xf8, !UPT ;  /* 0x000000070a0a7892 */ /* 0x000fcc000f8ef811 */
[----:B------:R-:W-:-:S05]  /*3610*/  MOV R71, UR10 ;  /* 0x0000000a00477c02 */ /* 0x000fca0008000f00 */
[----:B------:R-:W-:-:S05]  /*3620*/  IMAD R71, R71, 0xa00, R93 ;  /* 0x00000a0047477824 */ /* 0x000fca00078e025d */
[----:B------:R-:W-:-:S04]  /*3630*/  IADD3 R71, R71, UR11, RZ ;  /* 0x0000000b47477c10 */ /* 0x000fc8000fffe0ff */
[----:B------:R-:W-:Y:S01]  /*3640*/  SHF.L.U32 R71, R71, 0x1, RZ ;  /* 0x0000000147477819 */ /* 0x000fe200000006ff */
[----:B------:R-:W-:Y:S01]  /*3650*/  BAR.SYNC.DEFER_BLOCKING 0x0 ;  /* 0x0000000000007b1d */ /* 0x000fe20000010000 */
[-C--:B--2---:R-:W-:Y:S02]  /*3660*/  LEA R14, R83, R23.reuse, 0x3 ;  /* 0x00000017530e7211 */ /* 0x084fe400078e18ff */
[----:B---3--:R-:W-:-:S04]  /*3670*/  LEA R16, R88, R23, 0x3 ;  /* 0x0000001758107211 */ /* 0x008fc800078e18ff */
[----:B------:R-:W1:Y:S01]  /*3680*/  LDS.64 R14, [R14] ;  /* 0x000000000e0e7984 */ /* 0x000e620000000a00 */
[----:B----4-:R-:W-:-:S03]  /*3690*/  LEA R19, R91, R23, 0x3 ;  /* 0x000000175b137211 */ /* 0x010fc600078e18ff */
[----:B------:R-:W2:Y:S01]  /*36a0*/  LDS.64 R16, [R16+0xa00] ;  /* 0x000a000010107984 */ /* 0x000ea20000000a00 */
[----:B-----5:R-:W-:-:S03]  /*36b0*/  LEA R21, R92, R23, 0x3 ;  /* 0x000000175c157211 */ /* 0x020fc600078e18ff */
[----:B------:R-:W3:Y:S01]  /*36c0*/  LDS.64 R18, [R19+0x1400] ;  /* 0x0014000013127984 */ /* 0x000ee20000000a00 */
[----:B0-----:R-:W0:Y:S03]  /*36d0*/  LDC.64 R22, c[0x0][0x260] ;  /* 0x00009800ff167b82 */ /* 0x001e260000000a00 */
[----:B------:R-:W4:Y:S01]  /*36e0*/  LDS.64 R20, [R21+0x1e00] ;  /* 0x001e000015147984 */ /* 0x000f220000000a00 */
[----:B-1----:R-:W-:Y:S01]  /*36f0*/  FADD.FTZ R70, RZ, R15 ;  /* 0x0000000fff467221 */ /* 0x002fe20000010000 */
[----:B------:R-:W-:-:S03]  /*3700*/  FADD.FTZ R15, RZ, R14 ;  /* 0x0000000eff0f7221 */ /* 0x000fc60000010000 */
[----:B--2---:R-:W-:Y:S01]  /*3710*/  FADD.FTZ R70, R70, R17 ;  /* 0x0000001146467221 */ /* 0x004fe20000010000 */
[----:B------:R-:W-:-:S03]  /*3720*/  FADD.FTZ R15, R15, R16 ;  /* 0x000000100f0f7221 */ /* 0x000fc60000010000 */
[----:B---3--:R-:W-:Y:S01]  /*3730*/  FADD.FTZ R70, R70, R19 ;  /* 0x0000001346467221 */ /* 0x008fe20000010000 */
[----:B------:R-:W-:Y:S01]  /*3740*/  FADD.FTZ R17, R15, R18 ;  /* 0x000000120f117221 */ /* 0x000fe20000010000 */
[----:B0-----:R-:W-:-:S04]  /*3750*/  IMAD.WIDE.U32 R14, R71, 0x4, R22 ;  /* 0x00000004470e7825 */ /* 0x001fc800078e0016 */
[----:B----4-:R-:W-:Y:S01]  /*3760*/  FADD.FTZ R21, R70, R21 ;  /* 0x0000001546157221 */ /* 0x010fe20000010000 */
[----:B------:R-:W-:-:S05]  /*3770*/  FADD.FTZ R20, R17, R20 ;  /* 0x0000001411147221 */ /* 0x000fca0000010000 */
[----:B------:R0:W-:Y:S02]  /*3780*/  STG.E.64 desc[UR12][R14.64+0x2000], R20 ;  /* 0x002000140e007986 */ /* 0x0001e4000c101b0c */
.L_x_1262:
[----:B------:R-:W-:Y:S04]  /*3790*/  BSSY B0, `(.L_x_1263) ;  /* 0x000005d000007945 */ /* 0x000fe80003800000 */
[----:B------:R-:W-:Y:S05]  /*37a0*/  @P0 BRA `(.L_x_1264) ;  /* 0x00000004006c0947 */ /* 0x000fea0003800000 */
[----:B------:R-:W-:Y:S01]  /*37b0*/  USHF.L.U32 UR10, UR8, 0x1, URZ ;  /* 0x00000001080a7899 */ /* 0x000fe2000800063f */
[----:B0-----:R-:W-:Y:S01]  /*37c0*/  MOV R15, 0xa0 ;  /* 0x000000a0000f7802 */ /* 0x001fe20000000f00 */
[----:B------:R-:W-:Y:S01]  /*37d0*/  HFMA2.MMA R76, -RZ, RZ, 0, 0 ;  /* 0x00000000ff4c7435 */ /* 0x000fe200000001ff */
[----:B------:R-:W-:Y:S01]  /*37e0*/  LOP3.LUT R77, R93, 0x3, RZ, 0xc0, !PT ;  /* 0x000000035d4d7812 */ /* 0x000fe200078ec0ff */
[----:B------:R-:W-:Y:S01]  /*37f0*/  ULOP3.LUT UR10, UR10, 0xe, URZ, 0xc0, !UPT ;  /* 0x0000000e0a0a7892 */ /* 0x000fe2000f8ec03f */
[----:B------:R-:W-:Y:S01]  /*3800*/  HFMA2.MMA R61, -RZ, RZ, 0, 0 ;  /* 0x00000000ff3d7435 */ /* 0x000fe200000001ff */
[----:B------:R-:W-:-:S04]  /*3810*/  MOV R79, RZ ;  /* 0x000000ff004f7202 */ /* 0x000fc80000000f00 */
[----:B------:R-:W-:-:S05]  /*3820*/  LEA.HI R78, R93, UR10, RZ, 0x1e ;  /* 0x0000000a5d4e7c11 */ /* 0x000fca000f8ff0ff */
[----:B------:R-:W-:-:S07]  /*3830*/  IMAD R78, R78, R15, -UR11 ;  /* 0x8000000b4e4e7e24 */ /* 0x000fce000f8e020f */
.L_x_1265:
[----:B------:R-:W-:Y:S02]  /*3840*/  IADD3 R18, R78, R79, RZ ;  /* 0x0000004f4e127210 */ /* 0x000fe40007ffe0ff */
[----:B------:R-:W-:Y:S02]  /*3850*/  MOV R72, 0x28 ;  /* 0x0000002800487802 */ /* 0x000fe40000000f00 */
[C---:B------:R-:W-:Y:S02]  /*3860*/  IADD3 R17, R18.reuse, 0x4, RZ ;  /* 0x0000000412117810 */ /* 0x040fe40007ffe0ff */
[C---:B------:R-:W-:Y:S02]  /*3870*/  IADD3 R15, R18.reuse, 0x8, RZ ;  /* 0x00000008120f7810 */ /* 0x040fe40007ffe0ff */
[----:B------:R-:W-:Y:S02]  /*3880*/  SHF.R.S32.HI R14, RZ, 0x1f, R17 ;  /* 0x0000001fff0e7819 */ /* 0x000fe40000011411 */
[----:B------:R-:W-:-:S02]  /*3890*/  IADD3 R16, R18, 0xc, RZ ;  /* 0x0000000c12107810 */ /* 0x000fc40007ffe0ff */
[----:B------:R-:W-:Y:S02]  /*38a0*/  LEA.HI R17, R14, R17, RZ, 0x2 ;  /* 0x000000110e117211 */ /* 0x000fe400078f10ff */
[----:B------:R-:W-:Y:S02]  /*38b0*/  SHF.R.S32.HI R14, RZ, 0x1f, R15 ;  /* 0x0000001fff0e7819 */ /* 0x000fe4000001140f */
[----:B------:R-:W-:Y:S02]  /*38c0*/  IADD3 R21, R18, 0x10, RZ ;  /* 0x0000001012157810 */ /* 0x000fe40007ffe0ff */
[----:B------:R-:W-:Y:S02]  /*38d0*/  SHF.R.S32.HI R19, RZ, 0x1f, R16 ;  /* 0x0000001fff137819 */ /* 0x000fe40000011410 */
[----:B------:R-:W-:Y:S02]  /*38e0*/  LEA.HI R20, R14, R15, RZ, 0x2 ;  /* 0x0000000f0e147211 */ /* 0x000fe400078f10ff */
[----:B------:R-:W-:-:S02]  /*38f0*/  IADD3 R23, R18, 0x14, RZ ;  /* 0x0000001412177810 */ /* 0x000fc40007ffe0ff */
[----:B------:R-:W-:Y:S02]  /*3900*/  SHF.R.S32.HI R22, RZ, 0x1f, R21 ;  /* 0x0000001fff167819 */ /* 0x000fe40000011415 */
[----:B------:R-:W-:Y:S02]  /*3910*/  LEA.HI R14, R19, R16, RZ, 0x2 ;  /* 0x00000010130e7211 */ /* 0x000fe400078f10ff */
[----:B------:R-:W-:Y:S02]  /*3920*/  SHF.R.S32.HI R19, RZ, 0x1f, R18 ;  /* 0x0000001fff137819 */ /* 0x000fe40000011412 */
[----:B------:R-:W-:Y:S02]  /*3930*/  SHF.R.S32.HI R70, RZ, 0x1f, R23 ;  /* 0x0000001fff467819 */ /* 0x000fe40000011417 */
[----:B------:R-:W-:Y:S02]  /*3940*/  LEA.HI R15, R22, R21, RZ, 0x2 ;  /* 0x00000015160f7211 */ /* 0x000fe400078f10ff */
[----:B------:R-:W-:-:S02]  /*3950*/  IADD3 R22, R18, 0x18, RZ ;  /* 0x0000001812167810 */ /* 0x000fc40007ffe0ff */
[----:B------:R-:W-:Y:S02]  /*3960*/  LEA.HI R19, R19, R18, RZ, 0x2 ;  /* 0x0000001213137211 */ /* 0x000fe400078f10ff */
[----:B------:R-:W-:Y:S02]  /*3970*/  IADD3 R18, R18, 0x1c, RZ ;  /* 0x0000001c12127810 */ /* 0x000fe40007ffe0ff */
[----:B------:R-:W-:Y:S02]  /*3980*/  LEA.HI R16, R70, R23, RZ, 0x2 ;  /* 0x0000001746107211 */ /* 0x000fe400078f10ff */
[----:B------:R-:W-:Y:S02]  /*3990*/  SHF.R.S32.HI R23, RZ, 0x1f, R22 ;  /* 0x0000001fff177819 */ /* 0x000fe40000011416 */
[----:B------:R-:W-:Y:S02]  /*39a0*/  MOV R70, 0x28 ;  /* 0x0000002800467802 */ /* 0x000fe40000000f00 */
[----:B------:R-:W-:-:S02]  /*39b0*/  SHF.R.S32.HI R71, RZ, 0x1f, R18 ;  /* 0x0000001fff477819 */ /* 0x000fc40000011412 */
[----:B------:R-:W-:Y:S02]  /*39c0*/  SHF.R.S32.HI R19, RZ, 0x2, R19 ;  /* 0x00000002ff137819 */ /* 0x000fe40000011413 */
[----:B------:R-:W-:Y:S02]  /*39d0*/  SHF.R.S32.HI R21, RZ, 0x2, R20 ;  /* 0x00000002ff157819 */ /* 0x000fe40000011414 */
[----:B------:R-:W-:Y:S02]  /*39e0*/  SHF.R.S32.HI R17, RZ, 0x2, R17 ;  /* 0x00000002ff117819 */ /* 0x000fe40000011411 */
[----:B------:R-:W-:Y:S02]  /*39f0*/  LEA.HI R20, R23, R22, RZ, 0x2 ;  /* 0x0000001617147211 */ /* 0x000fe400078f10ff */
[----:B------:R-:W-:Y:S02]  /*3a00*/  MOV R74, 0x28 ;  /* 0x00000028004a7802 */ /* 0x000fe40000000f00 */
[----:B------:R-:W-:Y:S01]  /*3a10*/  LEA.HI R22, R71, R18, RZ, 0x2 ;  /* 0x0000001247167211 */ /* 0x000fe200078f10ff */
[----:B------:R-:W-:Y:S01]  /*3a20*/  IMAD R18, R19, R70, UR9 ;  /* 0x0000000913127e24 */ /* 0x000fe2000f8e0246 */
[----:B------:R-:W-:Y:S01]  /*3a30*/  MOV R23, 0x28 ;  /* 0x0000002800177802 */ /* 0x000fe20000000f00 */
[----:B------:R-:W-:Y:S01]  /*3a40*/  IMAD R70, R17, R72, UR9 ;  /* 0x0000000911467e24 */ /* 0x000fe2000f8e0248 */
[----:B------:R-:W-:Y:S01]  /*3a50*/  SHF.R.S32.HI R17, RZ, 0x2, R14 ;  /* 0x00000002ff117819 */ /* 0x000fe2000001140e */
[----:B------:R-:W-:Y:S01]  /*3a60*/  IMAD R72, R21, R74, UR9 ;  /* 0x0000000915487e24 */ /* 0x000fe2000f8e024a */
[----:B------:R-:W-:-:S02]  /*3a70*/  LEA R21, R77, R18, 0x3 ;  /* 0x000000124d157211 */ /* 0x000fc400078e18ff */
[----:B------:R-:W-:Y:S02]  /*3a80*/  SHF.R.S32.HI R18, RZ, 0x2, R15 ;  /* 0x00000002ff127819 */ /* 0x000fe4000001140f */
[----:B------:R-:W-:Y:S01]  /*3a90*/  SHF.R.S32.HI R19, RZ, 0x2, R16 ;  /* 0x00000002ff137819 */ /* 0x000fe20000011410 */
[----:B------:R-:W0:Y:S01]  /*3aa0*/  LDS.64 R14, [R21] ;  /* 0x00000000150e7984 */ /* 0x000e220000000a00 */
[----:B------:R-:W-:Y:S01]  /*3ab0*/  LEA R16, R77, R70, 0x3 ;  /* 0x000000464d107211 */ /* 0x000fe200078e18ff */
[----:B------:R-:W-:Y:S01]  /*3ac0*/  IMAD R70, R17, R74, UR9 ;  /* 0x0000000911467e24 */ /* 0x000fe2000f8e024a */
[----:B------:R-:W-:Y:S01]  /*3ad0*/  MOV R80, 0x28 ;  /* 0x0000002800507802 */ /* 0x000fe20000000f00 */
[----:B------:R-:W-:Y:S01]  /*3ae0*/  IMAD R74, R18, R23, UR9 ;  /* 0x00000009124a7e24 */ /* 0x000fe2000f8e0217 */
[----:B------:R-:W-:Y:S02]  /*3af0*/  LEA R18, R77, R72, 0x3 ;  /* 0x000000484d127211 */ /* 0x000fe400078e18ff */
[----:B------:R-:W1:Y:S01]  /*3b00*/  LDS.64 R16, [R16] ;  /* 0x0000000010107984 */ /* 0x000e620000000a00 */
[----:B------:R-:W-:Y:S01]  /*3b10*/  IMAD R72, R19, R80, UR9 ;  /* 0x0000000913487e24 */ /* 0x000fe2000f8e0250 */
[----:B------:R-:W-:-:S02]  /*3b20*/  LEA R80, R77, R70, 0x3 ;  /* 0x000000464d507211 */ /* 0x000fc400078e18ff */
[----:B------:R-:W-:Y:S01]  /*3b30*/  MOV R73, 0x28 ;  /* 0x0000002800497802 */ /* 0x000fe20000000f00 */
[----:B------:R-:W2:Y:S01]  /*3b40*/  LDS.64 R18, [R18] ;  /* 0x0000000012127984 */ /* 0x000ea20000000a00 */
[----:B------:R-:W-:Y:S02]  /*3b50*/  SHF.R.S32.HI R70, RZ, 0x2, R20 ;  /* 0x00000002ff467819 */ /* 0x000fe40000011414 */
[C---:B------:R-:W-:Y:S01]  /*3b60*/  LEA R23, R77.reuse, R74, 0x3 ;  /* 0x0000004a4d177211 */ /* 0x040fe200078e18ff */
        /* <DEDUP_REMOVED lines=31> */
.L_x_1264:
[----:B------:R-:W-:Y:S05]  /*3d60*/  BSYNC B0 ;  /* 0x0000000000007941 */ /* 0x000fea0003800000 */
.L_x_1263:
        /* <DEDUP_REMOVED lines=13> */
[----:B------:R0:W-:Y:S06]  /*3e40*/  STL.S16 [R1], R16 ;  /* 0x0000001001007387 */ /* 0x0001ec0000100600 */
[----:B------:R-:W-:Y:S05]  /*3e50*/  @P0 BRA `(.L_x_1267) ;  /* 0x0000000000300947 */ /* 0x000fea0003800000 */
[----:B0-----:R-:W0:Y:S01]  /*3e60*/  LDC.64 R16, c[0x0][0x260] ;  /* 0x00009800ff107b82 */ /* 0x001e220000000a00 */
[----:B------:R-:W-:Y:S01]  /*3e70*/  SHF.R.U32.HI R18, RZ, 0x2, R70 ;  /* 0x00000002ff127819 */ /* 0x000fe20000011646 */
[----:B------:R-:W-:Y:S01]  /*3e80*/  ULDC UR10, c[0x0][0x10] ;  /* 0x00000400000a7ab9 */ /* 0x000fe20000000800 */
[----:B------:R-:W-:Y:S01]  /*3e90*/  MOV R19, UR17 ;  /* 0x0000001100137c02 */ /* 0x000fe20008000f00 */
[----:B------:R-:W-:Y:S01]  /*3ea0*/  UIMAD UR10, UR10, UR5, UR6 ;  /* 0x000000050a0a72a4 */ /* 0x000fe2000f8e0206 */
[----:B------:R-:W-:-:S04]  /*3eb0*/  SHF.L.U32 R18, R18, 0x3, RZ ;  /* 0x0000000312127819 */ /* 0x000fc800000006ff */
[----:B------:R-:W-:Y:S02]  /*3ec0*/  LOP3.LUT R18, R18, 0xfffffff8, R19, 0xe2, !PT ;  /* 0xfffffff812127812 */ /* 0x000fe400078ee213 */
[----:B------:R-:W-:-:S04]  /*3ed0*/  MOV R19, UR10 ;  /* 0x0000000a00137c02 */ /* 0x000fc80008000f00 */
[----:B------:R-:W-:-:S04]  /*3ee0*/  LEA R18, R19, R18, 0x4 ;  /* 0x0000001213127211 */ /* 0x000fc800078e20ff */
[----:B------:R-:W-:-:S05]  /*3ef0*/  SHF.L.U32 R19, R18, 0x1, RZ ;  /* 0x0000000112137819 */ /* 0x000fca00000006ff */
[----:B0-----:R-:W-:-:S05]  /*3f00*/  IMAD.WIDE.U32 R16, R19, 0x4, R16 ;  /* 0x0000000413107825 */ /* 0x001fca00078e0010 */
[----:B------:R1:W-:Y:S02]  /*3f10*/  STG.E.64 desc[UR12][R16.64], R14 ;  /* 0x0000000e10007986 */ /* 0x0003e4000c101b0c */
.L_x_1267:
[----:B------:R-:W-:Y:S05]  /*3f20*/  BSYNC B0 ;  /* 0x0000000000007941 */ /* 0x000fea0003800000 */
.L_x_1266:
[----:B------:R2:W-:Y:S01]  /*3f30*/  STL [R1+0x2c], R2 ;  /* 0x00002c0201007387 */ /* 0x0005e20000100800 */
[----:B------:R-:W-:Y:S01]  /*3f40*/  UIADD3 UR11, UP0, UR8, 0x20, URZ ;  /* 0x00000020080b7890 */ /* 0x000fe2000ff1e03f */
[----:B------:R-:W-:Y:S02]  /*3f50*/  PRMT R83, R54, 0x7632, R83 ;  /* 0x0000763236537816 */ /* 0x000fe40000000053 */
[----:B------:R3:W-:Y:S01]  /*3f60*/  STL [R1+0x28], R0 ;  /* 0x0000280001007387 */ /* 0x0007e20000100800 */
[----:B------:R-:W-:Y:S01]  /*3f70*/  PRMT R93, R27, 0x7632, R93 ;  /* 0x000076321b5d7816 */ /* 0x000fe2000000005d */
[----:B------:R-:W-:Y:S01]  /*3f80*/  UIADD3.X UR14, URZ, UR4, URZ, UP0, !UPT ;  /* 0x000000043f0e7290 */ /* 0x000fe200087fe43f */
[----:B------:R-:W-:Y:S02]  /*3f90*/  PRMT R91, R55, 0x7632, R91 ;  /* 0x00007632375b7816 */ /* 0x000fe4000000005b */
[----:B------:R-:W-:Y:S02]  /*3fa0*/  PRMT R84, R56, 0x7632, R84 ;  /* 0x0000763238547816 */ /* 0x000fe40000000054 */
[----:B--2---:R-:W-:-:S02]  /*3fb0*/  PRMT R2, R40, 0x7632, R2 ;  /* 0x0000763228027816 */ /* 0x004fc40000000002 */
[----:B------:R-:W-:Y:S02]  /*3fc0*/  PRMT R90, R57, 0x7632, R90 ;  /* 0x00007632395a7816 */ /* 0x000fe4000000005a */
[----:B---3--:R-:W-:Y:S01]  /*3fd0*/  PRMT R0, R41, 0x7632, R0 ;  /* 0x0000763229007816 */ /* 0x008fe20000000000 */
[----:B------:R2:W-:Y:S01]  /*3fe0*/  STL.S16 [R1+0x8], R2 ;  /* 0x0000080201007387 */ /* 0x0005e20000100600 */
[----:B------:R-:W-:Y:S01]  /*3ff0*/  PRMT R71, R25, 0x7632, R71 ;  /* 0x0000763219477816 */ /* 0x000fe20000000047 */
[----:B------:R-:W-:Y:S01]  /*4000*/  UISETP.GE.U32.AND UP0, UPT, UR11, UR16, UPT ;  /* 0x000000100b00728c */ /* 0x000fe2000bf06070 */
[----:B------:R-:W-:Y:S02]  /*4010*/  PRMT R92, R24, 0x7632, R92 ;  /* 0x00007632185c7816 */ /* 0x000fe4000000005c */
[----:B------:R-:W-:Y:S01]  /*4020*/  PRMT R85, R50, 0x7632, R85 ;  /* 0x0000763232557816 */ /* 0x000fe20000000055 */
[----:B------:R-:W-:Y:S01]  /*4030*/  UISETP.GE.AND.EX UP0, UPT, UR14, UR7, UPT, UP0 ;  /* 0x000000070e00728c */ /* 0x000fe2000bf06300 */
[----:B------:R-:W-:-:S02]  /*4040*/  PRMT R89, R51, 0x7632, R89 ;  /* 0x0000763233597816 */ /* 0x000fc40000000059 */
[----:B------:R-:W-:Y:S01]  /*4050*/  PRMT R88, R52, 0x7632, R88 ;  /* 0x0000763234587816 */ /* 0x000fe20000000058 */
[----:B--2---:R2:W5:Y:S01]  /*4060*/  LDL.LU R2, [R1+0x2c] ;  /* 0x00002c0001027983 */ /* 0x0045620000300800 */
[----:B------:R-:W-:Y:S02]  /*4070*/  PRMT R87, R53, 0x7632, R87 ;  /* 0x0000763235577816 */ /* 0x000fe40000000057 */
[----:B------:R-:W-:Y:S01]  /*4080*/  PRMT R86, R48, 0x7632, R86 ;  /* 0x0000763230567816 */ /* 0x000fe20000000056 */
[----:B------:R3:W-:Y:S01]  /*4090*/  STL.S16 [R1+0x4], R0 ;  /* 0x0000040001007387 */ /* 0x0007e20000100600 */
[----:B------:R-:W-:Y:S02]  /*40a0*/  PLOP3.LUT P0, PT, PT, PT, UP0, 0x80, 0x0 ;  /* 0x000000000000781c */ /* 0x000fe40003f0f008 */
[----:B-1----:R-:W-:Y:S02]  /*40b0*/  PRMT R14, R49, 0x7632, R14 ;  /* 0x00007632310e7816 */ /* 0x002fe4000000000e */
[----:B------:R-:W-:-:S02]  /*40c0*/  PRMT R15, R46, 0x7632, R15 ;  /* 0x000076322e0f7816 */ /* 0x000fc4000000000f */
[----:B0-----:R-:W-:Y:S02]  /*40d0*/  PRMT R16, R47, 0x7632, R16 ;  /* 0x000076322f107816 */ /* 0x001fe40000000010 */
[----:B------:R-:W-:Y:S01]  /*40e0*/  PRMT R17, R42, 0x7632, R17 ;  /* 0x000076322a117816 */ /* 0x000fe20000000011 */
[----:B---3--:R2:W5:Y:S01]  /*40f0*/  LDL.LU R0, [R1+0x28] ;  /* 0x0000280001007983 */ /* 0x0085620000300800 */
[----:B------:R-:W-:Y:S02]  /*4100*/  PRMT R18, R43, 0x7632, R18 ;  /* 0x000076322b127816 */ /* 0x000fe40000000012 */
[----:B------:R-:W-:Y:S01]  /*4110*/  PRMT R19, R44, 0x7632, R19 ;  /* 0x000076322c137816 */ /* 0x000fe20000000013 */
[----:B------:R2:W-:Y:S01]  /*4120*/  STL.S16 [R1+0x10], R93 ;  /* 0x0000105d01007387 */ /* 0x0005e20000100600 */
[----:B------:R-:W-:Y:S02]  /*4130*/  PRMT R20, R45, 0x7632, R20 ;  /* 0x000076322d147816 */ /* 0x000fe40000000014 */
[----:B------:R-:W-:Y:S01]  /*4140*/  PRMT R21, R38, 0x7632, R21 ;  /* 0x0000763226157816 */ /* 0x000fe20000000015 */
[----:B------:R2:W-:Y:S01]  /*4150*/  STL.S16 [R1+0xc], R71 ;  /* 0x00000c4701007387 */ /* 0x0005e20000100600 */
[----:B------:R-:W-:-:S03]  /*4160*/  PRMT R22, R39, 0x7632, R22 ;  /* 0x0000763227167816 */ /* 0x000fc60000000016 */
[----:B------:R2:W-:Y:S01]  /*4170*/  STL.S16 [R1+0x14], R92 ;  /* 0x0000145c01007387 */ /* 0x0005e20000100600 */
        /* <DEDUP_REMOVED lines=25> */
.L_x_1270:
[----:B------:R-:W2:Y:S04]  /*4310*/  LD.E.STRONG.GPU R93, desc[UR12][R70.64] ;  /* 0x0000000c465d7980 */ /* 0x000ea8000c10f900 */
[----:B--2---:R-:W-:Y:S01]  /*4320*/  CCTL.IVALL ;  /* 0x00000000ff00798f */ /* 0x004fe20002000000 */
[----:B------:R-:W-:Y:S05]  /*4330*/  YIELD ;  /* 0x0000000000007946 */ /* 0x000fea0003800000 */
[----:B-----5:R-:W-:-:S04]  /*4340*/  LOP3.LUT R93, R93, R92, RZ, 0x3c, !PT ;  /* 0x0000005c5d5d7212 */ /* 0x020fc800078e3cff */
[----:B------:R-:W-:-:S13]  /*4350*/  ISETP.GT.AND P0, PT, R93, -0x1, PT ;  /* 0xffffffff5d00780c */ /* 0x000fda0003f04270 */
[----:B------:R-:W-:Y:S05]  /*4360*/  @P0 BRA `(.L_x_1270) ;  /* 0xfffffffc00e80947 */ /* 0x000fea000383ffff */
.L_x_1269:
[----:B------:R-:W-:Y:S05]  /*4370*/  WARPSYNC.ALL ;  /* 0x0000000000007948 */ /* 0x000fea0003800000 */
[----:B------:R-:W-:Y:S06]  /*4380*/  BAR.SYNC.DEFER_BLOCKING 0x0 ;  /* 0x0000000000007b1d */ /* 0x000fec0000010000 */
[----:B------:R-:W-:Y:S05]  /*4390*/  BRA `(.L_x_1271) ;  /* 0x0000000000687947 */ /* 0x000fea0003800000 */
.L_x_1268:
        /* <DEDUP_REMOVED lines=18> */
.L_x_1273:
[----:B------:R-:W2:Y:S04]  /*44c0*/  LD.E.STRONG.GPU R93, desc[UR12][R70.64] ;  /* 0x0000000c465d7980 */ /* 0x000ea8000c10f900 */
[----:B--2---:R-:W-:Y:S01]  /*44d0*/  CCTL.IVALL ;  /* 0x00000000ff00798f */ /* 0x004fe20002000000 */
[----:B------:R-:W-:Y:S05]  /*44e0*/  YIELD ;  /* 0x0000000000007946 */ /* 0x000fea0003800000 */
[----:B-----5:R-:W-:-:S04]  /*44f0*/  LOP3.LUT R93, R93, R92, RZ, 0x3c, !PT ;  /* 0x0000005c5d5d7212 */ /* 0x020fc800078e3cff */
[----:B------:R-:W-:-:S13]  /*4500*/  ISETP.GT.AND P0, PT, R93, -0x1, PT ;  /* 0xffffffff5d00780c */ /* 0x000fda0003f04270 */
[----:B------:R-:W-:Y:S05]  /*4510*/  @P0 BRA `(.L_x_1273) ;  /* 0xfffffffc00e80947 */ /* 0x000fea000383ffff */
.L_x_1272:
[----:B------:R-:W-:Y:S05]  /*4520*/  WARPSYNC.ALL ;  /* 0x0000000000007948 */ /* 0x000fea0003800000 */
[----:B------:R-:W-:Y:S06]  /*4530*/  BAR.SYNC.DEFER_BLOCKING 0x0 ;  /* 0x0000000000007b1d */ /* 0x000fec0000010000 */
.L_x_1271:
[----:B------:R-:W1:Y:S01]  /*4540*/  S2R R92, SR_TID.X ;  /* 0x00000000005c7919 */ /* 0x000e620000002100 */
[----:B0-----:R-:W-:Y:S01]  /*4550*/  MOV R71, UR5 ;  /* 0x0000000500477c02 */ /* 0x001fe20008000f00 */
[----:B------:R-:W0:Y:S01]  /*4560*/  S2UR UR15, SR_CgaCtaId ;  /* 0x00000000000f79c3 */ /* 0x000e220000008800 */
[----:B------:R-:W-:Y:S01]  /*4570*/  UMOV UR10, 0x400 ;  /* 0x00000400000a7882 */ /* 0x000fe20000000000 */
[----:B------:R-:W-:Y:S01]  /*4580*/  SHF.L.U32 R56, R56, 0x10, RZ ;  /* 0x0000001038387819 */ /* 0x000fe200000006ff */
[----:B------:R-:W-:Y:S01]  /*4590*/  ULDC.64 UR18, c[0x0][0x210] ;  /* 0x0000840000127ab9 */ /* 0x000fe20000000a00 */
[----:B-1----:R-:W-:-:S13]  /*45a0*/  ISETP.GT.U32.AND P0, PT, R92, 0xf, PT ;  /* 0x0000000f5c00780c */ /* 0x002fda0003f04070 */
[----:B------:R-:W1:Y:S02]  /*45b0*/  @!P0 LDC R70, c[0x0][0x10] ;  /* 0x00000400ff468b82 */ /* 0x000e640000000800 */
        /* <DEDUP_REMOVED lines=13> */
[----:B------:R-:W-:Y:S01]  /*4690*/  FADD.FTZ R56, -R60, R56 ;  /* 0x000000383c387221 */ /* 0x000fe20000010100 */
[----:B------:R-:W-:Y:S02]  /*46a0*/  SHF.L.U32 R58, R58, 0x10, RZ ;  /* 0x000000103a3a7819 */ /* 0x000fe400000006ff */
[----:B------:R-:W-:Y:S01]  /*46b0*/  SHF.L.U32 R54, R54, 0x10, RZ ;  /* 0x0000001036367819 */ /* 0x000fe200000006ff */
[----:B------:R-:W-:Y:S01]  /*46c0*/  FMUL.FTZ R56, R7, R56 ;  /* 0x0000003807387220 */ /* 0x000fe20000410000 */
[----:B--2---:R-:W-:Y:S01]  /*46d0*/  @!P0 FADD.FTZ R92, RZ, R70 ;  /* 0x00000046ff5c8221 */ /* 0x004fe20000010000 */
[----:B------:R-:W-:Y:S01]  /*46e0*/  MOV R70, RZ ;  /* 0x000000ff00467202 */ /* 0x000fe20000000f00 */
[----:B------:R-:W-:Y:S01]  /*46f0*/  @!P0 FADD.FTZ R70, RZ, R71 ;  /* 0x00000047ff468221 */ /* 0x000fe20000010000 */
[----:B-1----:R-:W-:-:S02]  /*4700*/  LOP3.LUT P0, RZ, R93, 0xfffffff7, RZ, 0xc0, !PT ;  /* 0xfffffff75dff7812 */ /* 0x002fc4000780c0ff */
        /* <DEDUP_REMOVED lines=11> */
[----:B0-----:R-:W-:Y:S01]  /*47c0*/  FADD.FTZ R71, R70, R71 ;  /* 0x0000004746477221 */ /* 0x001fe20000010000 */
[----:B------:R-:W-:Y:S01]  /*47d0*/  @!P0 FMUL.FTZ R70, R92, 2.4414062863797880709e-05 ;  /* 0x37cccccd5c468820 */ /* 0x000fe20000410000 */
[----:B------:R-:W-:-:S02]  /*47e0*/  @!P0 LOP3.LUT R92, R93, 0xfffffff8, RZ, 0xc0, !PT ;  /* 0xfffffff85d5c8812 */ /* 0x000fc400078ec0ff */
[----:B------:R-:W2:Y:S01]  /*47f0*/  LDL.LU R93, [R1] ;  /* 0x00000000015d7983 */ /* 0x000ea20000300800 */
[----:B------:R-:W-:-:S05]  /*4800*/  @!P0 FMUL.FTZ R71, R71, 2.4414062863797880709e-05 ;  /* 0x37cccccd47478820 */ /* 0x000fca0000410000 */
[----:B------:R0:W-:Y:S02]  /*4810*/  @!P0 STS.64 [R92+UR10], R70 ;  /* 0x000000465c008988 */ /* 0x0001e40008000a0a */
[----:B0-----:R-:W-:-:S04]  /*4820*/  FFMA.FTZ R70, R56, R58, R54 ;  /* 0x0000003a38467223 */ /* 0x001fc80000010036 */
[----:B------:R-:W-:-:S06]  /*4830*/  FMUL.FTZ R71, R70, -1.4426950216293334961 ;  /* 0xbfb8aa3b46477820 */ /* 0x000fcc0000410000 */
[----:B------:R-:W0:Y:S02]  /*4840*/  MUFU.EX2 R71, R71 ;  /* 0x0000004700477308 */ /* 0x000e240000000800 */
[----:B0-----:R-:W-:-:S06]  /*4850*/  FADD.FTZ R71, R71, 1 ;  /* 0x3f80000047477421 */ /* 0x001fcc0000010000 */
[----:B------:R-:W0:Y:S01]  /*4860*/  MUFU.RCP R71, R71 ;  /* 0x0000004700477308 */ /* 0x000e220000001000 */
[----:B------:R-:W-:Y:S02]  /*4870*/  SHF.L.U32 R82, R82, 0x10, RZ ;  /* 0x0000001052527819 */ /* 0x000fe400000006ff */
[----:B------:R-:W-:Y:S01]  /*4880*/  SHF.L.U32 R83, R83, 0x10, RZ ;  /* 0x0000001053537819 */ /* 0x000fe200000006ff */
[----:B0-----:R-:W-:-:S04]  /*4890*/  FADD.FTZ R92, -R71, 1 ;  /* 0x3f800000475c7421 */ /* 0x001fc80000010100 */
[----:B------:R-:W-:Y:S01]  /*48a0*/  FFMA.FTZ R92, R70, R92, 1 ;  /* 0x3f800000465c7423 */ /* 0x000fe2000001005c */
[----:B------:R-:W-:-:S05]  /*48b0*/  SHF.L.U32 R70, R84, 0x10, RZ ;  /* 0x0000001054467819 */ /* 0x000fca00000006ff */
[----:B------:R-:W-:Y:S01]  /*48c0*/  FADD.FTZ R70, -R60, R70 ;  /* 0x000000463c467221 */ /* 0x000fe20000010100 */
[----:B------:R-:W-:-:S03]  /*48d0*/  SHF.L.U32 R50, R50, 0x10, RZ ;  /* 0x0000001032327819 */ /* 0x000fc600000006ff */
[----:B------:R-:W-:Y:S01]  /*48e0*/  FMUL.FTZ R84, R7, R70 ;  /* 0x0000004607547220 */ /* 0x000fe20000410000 */
[----:B------:R-:W-:-:S03]  /*48f0*/  FMUL.FTZ R71, R71, R92 ;  /* 0x0000005c47477220 */ /* 0x000fc60000410000 */
[----:B------:R-:W-:Y:S01]  /*4900*/  FFMA.FTZ R70, R84, R82, R83 ;  /* 0x0000005254467223 */ /* 0x000fe20000010053 */
[----:B------:R-:W-:-:S03]  /*4910*/  FMUL.FTZ R50, R50, R71 ;  /* 0x0000004732327220 */ /* 0x000fc60000410000 */
[----:B------:R-:W-:-:S06]  /*4920*/  FMUL.FTZ R71, R70, -1.4426950216293334961 ;  /* 0xbfb8aa3b46477820 */ /* 0x000fcc0000410000 */
[----:B------:R-:W0:Y:S01]  /*4930*/  MUFU.EX2 R71, R71 ;  /* 0x0000004700477308 */ /* 0x000e220000000800 */
[----:B------:R-:W-:Y:S01]  /*4940*/  USHF.L.U32 UR15, UR8, 0x1, URZ ;  /* 0x00000001080f7899 */ /* 0x000fe2000800063f */
[----:B0-----:R-:W-:-:S06]  /*4950*/  FADD.FTZ R71, R71, 1 ;  /* 0x3f80000047477421 */ /* 0x001fcc0000010000 */
[----:B------:R-:W0:Y:S01]  /*4960*/  MUFU.RCP R71, R71 ;  /* 0x0000004700477308 */ /* 0x000e220000001000 */
[----:B------:R-:W-:-:S06]  /*4970*/  ULOP3.LUT UR15, UR15, 0xe, URZ, 0xc0, !UPT ;  /* 0x0000000e0f0f7892 */ /* 0x000fcc000f8ec03f */
[----:B------:R-:W-:Y:S01]  /*4980*/  IADD3 R81, R81, -UR15, RZ ;  /* 0x8000000f51517c10 */ /* 0x000fe2000fffe0ff */
[----:B0-----:R-:W-:-:S04]  /*4990*/  FADD.FTZ R92, -R71, 1 ;  /* 0x3f800000475c7421 */ /* 0x001fc80000010100 */
[----:B------:R-:W-:Y:S01]  /*49a0*/  FFMA.FTZ R92, R70, R92, 1 ;  /* 0x3f800000465c7423 */ /* 0x000fe2000001005c */
[----:B------:R-:W-:-:S03]  /*49b0*/  LEA R70, R81, UR10, 0x3 ;  /* 0x0000000a51467c11 */ /* 0x000fc6000f8e18ff */
[----:B------:R-:W-:Y:S01]  /*49c0*/  FMUL.FTZ R92, R71, R92 ;  /* 0x0000005c475c7220 */ /* 0x000fe20000410000 */
[----:B------:R-:W-:Y:S06]  /*49d0*/  BAR.SYNC.DEFER_BLOCKING 0x0 ;  /* 0x0000000000007b1d */ /* 0x000fec0000010000 */
[----:B------:R-:W0:Y:S01]  /*49e0*/  LDS.64 R70, [R70] ;  /* 0x0000000046467984 */ /* 0x000e220000000a00 */
[----:B------:R-:W-:Y:S02]  /*49f0*/  SHF.L.U32 R57, R57, 0x10, RZ ;  /* 0x0000001039397819 */ /* 0x000fe400000006ff */
[----:B------:R-:W-:-:S03]  /*4a00*/  SHF.L.U32 R85, R85, 0x10, RZ ;  /* 0x0000001055557819 */ /* 0x000fc600000006ff */
[----:B------:R-:W-:Y:S01]  /*4a10*/  FADD.FTZ R57, -R60, R57 ;  /* 0x000000393c397221 */ /* 0x000fe20000010100 */
[----:B------:R-:W-:Y:S02]  /*4a20*/  SHF.L.U32 R59, R59, 0x10, RZ ;  /* 0x000000103b3b7819 */ /* 0x000fe400000006ff */
[----:B------:R-:W-:Y:S01]  /*4a30*/  SHF.L.U32 R55, R55, 0x10, RZ ;  /* 0x0000001037377819 */ /* 0x000fe200000006ff */
[----:B------:R-:W-:Y:S01]  /*4a40*/  FMUL.FTZ R57, R7, R57 ;  /* 0x0000003907397220 */ /* 0x000fe20000410000 */
[----:B------:R-:W-:-:S03]  /*4a50*/  FMUL.FTZ R81, R85, R92 ;  /* 0x0000005c55517220 */ /* 0x000fc60000410000 */
[----:B------:R-:W-:Y:S01]  /*4a60*/  FFMA.FTZ R85, R57, R59, R55 ;  /* 0x0000003b39557223 */ /* 0x000fe20000010037 */
[----:B0-----:R-:W-:-:S04]  /*4a70*/  FFMA.FTZ R50, R58, R50, -R70 ;  /* 0x000000323a327223 */ /* 0x001fc80000010846 */
[----:B------:R-:W-:Y:S01]  /*4a80*/  FFMA.FTZ R56, R56, -R71, R50 ;  /* 0x8000004738387223 */ /* 0x000fe20000010032 */
[----:B------:R-:W-:-:S06]  /*4a90*/  FMUL.FTZ R50, R85, -1.4426950216293334961 ;  /* 0xbfb8aa3b55327820 */ /* 0x000fcc0000410000 */
[----:B------:R-:W0:Y:S01]  /*4aa0*/  MUFU.EX2 R50, R50 ;  /* 0x0000003200327308 */ /* 0x000e220000000800 */
[----:B------:R-:W-:-:S04]  /*4ab0*/  FFMA.FTZ R81, R82, R81, -R70 ;  /* 0x0000005152517223 */ /* 0x000fc80000010846 */
[----:B------:R-:W-:Y:S01]  /*4ac0*/  FFMA.FTZ R84, -R71, R84, R81 ;  /* 0x0000005447547223 */ /* 0x000fe20000010151 */
[----:B0-----:R-:W-:-:S04]  /*4ad0*/  FADD.FTZ R50, R50, 1 ;  /* 0x3f80000032327421 */ /* 0x001fc80000010000 */
[----:B------:R0:W1:Y:S01]  /*4ae0*/  MUFU.RCP R81, R50 ;  /* 0x0000003200517308 */ /* 0x0000620000001000 */
[C---:B------:R-:W-:Y:S01]  /*4af0*/  FMUL.FTZ R84, R7.reuse, R84 ;  /* 0x0000005407547220 */ /* 0x040fe20000410000 */
[----:B0-----:R-:W-:-:S05]  /*4b00*/  FMUL.FTZ R50, R7, R56 ;  /* 0x0000003807327220 */ /* 0x001fca0000410000 */
[----:B------:R-:W-:Y:S02]  /*4b10*/  F2FP.BF16.F32.PACK_AB R50, R84, R50 ;  /* 0x000000325432723e */ /* 0x000fe400000010ff */
[----:B------:R-:W-:Y:S01]  /*4b20*/  SHF.L.U32 R84, R90, 0x10, RZ ;  /* 0x000000105a547819 */ /* 0x000fe200000006ff */
[----:B-1----:R-:W-:Y:S01]  /*4b30*/  FADD.FTZ R56, -R81, 1 ;  /* 0x3f80000051387421 */ /* 0x002fe20000010100 */
[----:B------:R-:W-:-:S03]  /*4b40*/  SHF.L.U32 R91, R91, 0x10, RZ ;  /* 0x000000105b5b7819 */ /* 0x000fc600000006ff */
[----:B------:R-:W-:Y:S01]  /*4b50*/  FADD.FTZ R84, -R60, R84 ;  /* 0x000000543c547221 */ /* 0x000fe20000010100 */
[----:B------:R-:W-:-:S03]  /*4b60*/  FFMA.FTZ R85, R85, R56, 1 ;  /* 0x3f80000055557423 */ /* 0x000fc60000010038 */
[----:B------:R-:W-:Y:S01]  /*4b70*/  FMUL.FTZ R84, R7, R84 ;  /* 0x0000005407547220 */ /* 0x000fe20000410000 */
[----:B------:R-:W-:Y:S01]  /*4b80*/  FMUL.FTZ R85, R81, R85 ;  /* 0x0000005551557220 */ /* 0x000fe20000410000 */
[----:B--2---:R-:W-:Y:S02]  /*4b90*/  SHF.L.U32 R56, R93, 0x10, RZ ;  /* 0x000000105d387819 */ /* 0x004fe400000006ff */
[----:B------:R-:W-:Y:S01]  /*4ba0*/  SHF.L.U32 R51, R51, 0x10, RZ ;  /* 0x0000001033337819 */ /* 0x000fe200000006ff */
[----:B------:R-:W2:Y:S02]  /*4bb0*/  LDL.LU R93, [R1+0x8] ;  /* 0x00000800015d7983 */ /* 0x000ea40000300800 */
[----:B------:R-:W-:-:S04]  /*4bc0*/  FFMA.FTZ R90, R84, R56, R91 ;  /* 0x00000038545a7223 */ /* 0x000fc8000001005b */
[----:B------:R-:W-:-:S06]  /*4bd0*/  FMUL.FTZ R81, R90, -1.4426950216293334961 ;  /* 0xbfb8aa3b5a517820 */ /* 0x000fcc0000410000 */
[----:B------:R-:W0:Y:S02]  /*4be0*/  MUFU.EX2 R81, R81 ;  /* 0x0000005100517308 */ /* 0x000e240000000800 */
[----:B0-----:R-:W-:-:S06]  /*4bf0*/  FADD.FTZ R81, R81, 1 ;  /* 0x3f80000051517421 */ /* 0x001fcc0000010000 */
[----:B------:R-:W0:Y:S01]  /*4c00*/  MUFU.RCP R81, R81 ;  /* 0x0000005100517308 */ /* 0x000e220000001000 */
[----:B------:R-:W-:Y:S01]  /*4c10*/  SHF.L.U32 R52, R52, 0x10, RZ ;  /* 0x0000001034347819 */ /* 0x000fe200000006ff */
[----:B------:R-:W-:-:S04]  /*4c20*/  FMUL.FTZ R85, R51, R85 ;  /* 0x0000005533557220 */ /* 0x000fc80000410000 */
[----:B------:R-:W-:-:S04]  /*4c30*/  FADD.FTZ R51, -R60, R52 ;  /* 0x000000343c337221 */ /* 0x000fc80000010100 */
[----:B------:R-:W-:Y:S01]  /*4c40*/  FMUL.FTZ R51, R7, R51 ;  /* 0x0000003307337220 */ /* 0x000fe20000410000 */
[----:B0-----:R-:W-:-:S04]  /*4c50*/  FADD.FTZ R52, -R81, 1 ;  /* 0x3f80000051347421 */ /* 0x001fc80000010100 */
[----:B------:R-:W-:-:S04]  /*4c60*/  FFMA.FTZ R52, R90, R52, 1 ;  /* 0x3f8000005a347423 */ /* 0x000fc80000010034 */
[----:B------:R-:W-:Y:S01]  /*4c70*/  FMUL.FTZ R52, R81, R52 ;  /* 0x0000003451347220 */ /* 0x000fe20000410000 */
[----:B------:R-:W-:-:S04]  /*4c80*/  FFMA.FTZ R81, R58, R51, R54 ;  /* 0x000000333a517223 */ /* 0x000fc80000010036 */
[----:B------:R-:W-:-:S06]  /*4c90*/  FMUL.FTZ R90, R81, -1.4426950216293334961 ;  /* 0xbfb8aa3b515a7820 */ /* 0x000fcc0000410000 */
[----:B------:R-:W0:Y:S02]  /*4ca0*/  MUFU.EX2 R90, R90 ;  /* 0x0000005a005a7308 */ /* 0x000e240000000800 */
[----:B0-----:R-:W-:-:S06]  /*4cb0*/  FADD.FTZ R90, R90, 1 ;  /* 0x3f8000005a5a7421 */ /* 0x001fcc0000010000 */
[----:B------:R-:W0:Y:S01]  /*4cc0*/  MUFU.RCP R90, R90 ;  /* 0x0000005a005a7308 */ /* 0x000e220000001000 */
[----:B------:R-:W-:Y:S02]  /*4cd0*/  SHF.L.U32 R89, R89, 0x10, RZ ;  /* 0x0000001059597819 */ /* 0x000fe400000006ff */
[----:B------:R-:W-:-:S03]  /*4ce0*/  SHF.L.U32 R88, R88, 0x10, RZ ;  /* 0x0000001058587819 */ /* 0x000fc600000006ff */
[----:B------:R-:W-:Y:S02]  /*4cf0*/  FMUL.FTZ R52, R89, R52 ;  /* 0x0000003459347220 */ /* 0x000fe40000410000 */
[----:B------:R-:W-:Y:S01]  /*4d00*/  FADD.FTZ R88, -R60, R88 ;  /* 0x000000583c587221 */ /* 0x000fe20000010100 */
[----:B0-----:R-:W-:-:S04]  /*4d10*/  FADD.FTZ R89, -R90, 1 ;  /* 0x3f8000005a597421 */ /* 0x001fc80000010100 */
[----:B------:R-:W-:Y:S01]  /*4d20*/  FFMA.FTZ R89, R81, R89, 1 ;  /* 0x3f80000051597423 */ /* 0x000fe20000010059 */
[----:B------:R-:W-:-:S03]  /*4d30*/  FMUL.FTZ R81, R7, R88 ;  /* 0x0000005807517220 */ /* 0x000fc60000410000 */
[----:B------:R-:W-:Y:S01]  /*4d40*/  FMUL.FTZ R90, R90, R89 ;  /* 0x000000595a5a7220 */ /* 0x000fe20000410000 */
[----:B------:R-:W-:-:S04]  /*4d50*/  FFMA.FTZ R89, R82, R81, R83 ;  /* 0x0000005152597223 */ /* 0x000fc80000010053 */
[----:B------:R-:W-:-:S06]  /*4d60*/  FMUL.FTZ R88, R89, -1.4426950216293334961 ;  /* 0xbfb8aa3b59587820 */ /* 0x000fcc0000410000 */
[----:B------:R-:W0:Y:S01]  /*4d70*/  MUFU.EX2 R88, R88 ;  /* 0x0000005800587308 */ /* 0x000e220000000800 */
[----:B------:R-:W-:Y:S01]  /*4d80*/  SHF.L.U32 R53, R53, 0x10, RZ ;  /* 0x0000001035357819 */ /* 0x000fe200000006ff */
[----:B0-----:R-:W-:-:S06]  /*4d90*/  FADD.FTZ R88, R88, 1 ;  /* 0x3f80000058587421 */ /* 0x001fcc0000010000 */
[----:B------:R-:W0:Y:S01]  /*4da0*/  MUFU.RCP R88, R88 ;  /* 0x0000005800587308 */ /* 0x000e220000001000 */
[----:B------:R-:W-:Y:S01]  /*4db0*/  SHF.L.U32 R48, R48, 0x10, RZ ;  /* 0x0000001030307819 */ /* 0x000fe200000006ff */
[----:B------:R-:W-:-:S04]  /*4dc0*/  FADD.FTZ R53, -R60, R53 ;  /* 0x000000353c357221 */ /* 0x000fc80000010100 */
[----:B------:R-:W-:Y:S01]  /*4dd0*/  FMUL.FTZ R48, R48, R90 ;  /* 0x0000005a30307220 */ /* 0x000fe20000410000 */
[----:B------:R-:W-:Y:S01]  /*4de0*/  FMUL.FTZ R53, R7, R53 ;  /* 0x0000003507357220 */ /* 0x000fe20000410000 */
[----:B0-----:R-:W-:-:S04]  /*4df0*/  FADD.FTZ R90, -R88, 1 ;  /* 0x3f800000585a7421 */ /* 0x001fc80000010100 */
[----:B------:R-:W-:Y:S01]  /*4e00*/  FFMA.FTZ R90, R89, R90, 1 ;  /* 0x3f800000595a7423 */ /* 0x000fe2000001005a */
[----:B------:R-:W-:-:S03]  /*4e10*/  FFMA.FTZ R89, R59, R53, R55 ;  /* 0x000000353b597223 */ /* 0x000fc60000010037 */
[----:B------:R-:W-:Y:S01]  /*4e20*/  FMUL.FTZ R90, R88, R90 ;  /* 0x0000005a585a7220 */ /* 0x000fe20000410000 */
        /* <DEDUP_REMOVED lines=19> */
[----:B------:R-:W-:-:S04]  /*4f60*/  FMUL.FTZ R46, R49, R90 ;  /* 0x0000005a312e7220 */ /* 0x000fc80000410000 */
[----:B------:R-:W-:-:S04]  /*4f70*/  FADD.FTZ R49, -R60, R92 ;  /* 0x0000005c3c317221 */ /* 0x000fc80000010100 */
[----:B------:R-:W-:Y:S01]  /*4f80*/  FMUL.FTZ R49, R7, R49 ;  /* 0x0000003107317220 */ /* 0x000fe20000410000 */
[----:B0-----:R-:W-:-:S04]  /*4f90*/  FADD.FTZ R90, -R88, 1 ;  /* 0x3f800000585a7421 */ /* 0x001fc80000010100 */
[----:B------:R-:W-:Y:S01]  /*4fa0*/  FFMA.FTZ R90, R89, R90, 1 ;  /* 0x3f800000595a7423 */ /* 0x000fe2000001005a */
[----:B------:R-:W-:-:S03]  /*4fb0*/  FFMA.FTZ R89, R58, R49, R54 ;  /* 0x000000313a597223 */ /* 0x000fc60000010036 */
[----:B------:R-:W-:Y:S01]  /*4fc0*/  FMUL.FTZ R88, R88, R90 ;  /* 0x0000005a58587220 */ /* 0x000fe20000410000 */
        /* <DEDUP_REMOVED lines=10> */
[----:B------:R-:W-:-:S04]  /*5070*/  FMUL.FTZ R89, R7, R15 ;  /* 0x0000000f07597220 */ /* 0x000fc80000410000 */
[----:B------:R-:W-:Y:S01]  /*5080*/  FFMA.FTZ R15, R82, R89, R83 ;  /* 0x00000059520f7223 */ /* 0x000fe20000010053 */
[----:B------:R-:W-:-:S03]  /*5090*/  FMUL.FTZ R90, R90, R14 ;  /* 0x0000000e5a5a7220 */ /* 0x000fc60000410000 */
        /* <DEDUP_REMOVED lines=72> */
[----:B------:R-:W-:-:S04]  /*5520*/  FADD.FTZ R21, -R60, R92 ;  /* 0x0000005c3c157221 */ /* 0x000fc80000010100 */
[----:B------:R-:W-:Y:S01]  /*5530*/  FMUL.FTZ R21, R7, R21 ;  /* 0x0000001507157220 */ /* 0x000fe20000410000 */
[----:B0-----:R-:W-:-:S04]  /*5540*/  FADD.FTZ R90, -R14, 1 ;  /* 0x3f8000000e5a7421 */ /* 0x001fc80000010100 */
[----:B------:R-:W-:-:S04]  /*5550*/  FFMA.FTZ R90, R15, R90, 1 ;  /* 0x3f8000000f5a7423 */ /* 0x000fc8000001005a */
[----:B------:R-:W-:Y:S01]  /*5560*/  FMUL.FTZ R90, R14, R90 ;  /* 0x0000005a0e5a7220 */ /* 0x000fe20000410000 */
[----:B------:R-:W-:-:S04]  /*5570*/  FFMA.FTZ R14, R56, R21, R91 ;  /* 0x00000015380e7223 */ /* 0x000fc8000001005b */
[----:B------:R-:W-:-:S06]  /*5580*/  FMUL.FTZ R15, R14, -1.4426950216293334961 ;  /* 0xbfb8aa3b0e0f7820 */ /* 0x000fcc0000410000 */
[----:B------:R-:W0:Y:S01]  /*5590*/  MUFU.EX2 R15, R15 ;  /* 0x0000000f000f7308 */ /* 0x000e220000000800 */
[----:B------:R-:W1:Y:S01]  /*55a0*/  S2R R92, SR_TID.X ;  /* 0x00000000005c7919 */ /* 0x000e620000002100 */
[----:B0-----:R-:W-:-:S06]  /*55b0*/  FADD.FTZ R15, R15, 1 ;  /* 0x3f8000000f0f7421 */ /* 0x001fcc0000010000 */
[----:B------:R-:W0:Y:S01]  /*55c0*/  MUFU.RCP R15, R15 ;  /* 0x0000000f000f7308 */ /* 0x000e220000001000 */
[----:B------:R-:W-:-:S05]  /*55d0*/  SHF.L.U32 R39, R39, 0x10, RZ ;  /* 0x0000001027277819 */ /* 0x000fca00000006ff */
[----:B------:R-:W-:Y:S01]  /*55e0*/  FMUL.FTZ R39, R39, R90 ;  /* 0x0000005a27277220 */ /* 0x000fe20000410000 */
[----:B------:R-:W-:Y:S01]  /*55f0*/  FFMA.FTZ R85, R59, R85, -R70 ;  /* 0x000000553b557223 */ /* 0x000fe20000010846 */
[----:B0-----:R-:W-:-:S04]  /*5600*/  FADD.FTZ R90, -R15, 1 ;  /* 0x3f8000000f5a7421 */ /* 0x001fc80000010100 */
[----:B------:R-:W-:-:S04]  /*5610*/  FFMA.FTZ R90, R14, R90, 1 ;  /* 0x3f8000000e5a7423 */ /* 0x000fc8000001005a */
[----:B------:R-:W-:Y:S01]  /*5620*/  FMUL.FTZ R90, R15, R90 ;  /* 0x0000005a0f5a7220 */ /* 0x000fe20000410000 */
[----:B-1----:R-:W-:-:S04]  /*5630*/  IMAD.WIDE.U32 R14, R92, -0x33333333, RZ ;  /* 0xcccccccd5c0e7825 */ /* 0x002fc800078e00ff */
[----:B------:R-:W-:Y:S01]  /*5640*/  FFMA.FTZ R57, R57, -R71, R85 ;  /* 0x8000004739397223 */ /* 0x000fe20000010055 */
[----:B------:R-:W-:-:S05]  /*5650*/  SHF.R.U32.HI R85, RZ, 0x6, R15 ;  /* 0x00000006ff557819 */ /* 0x000fca000001160f */
[----:B------:R-:W-:Y:S01]  /*5660*/  IMAD R14, R85, -0x50, R92 ;  /* 0xffffffb0550e7824 */ /* 0x000fe200078e025c */
[----:B--2---:R-:W-:Y:S02]  /*5670*/  SHF.L.U32 R92, R93, 0x10, RZ ;  /* 0x000000105d5c7819 */ /* 0x004fe400000006ff */
[----:B------:R-:W2:Y:S01]  /*5680*/  LDL.LU R93, [R1+0x4] ;  /* 0x00000400015d7983 */ /* 0x000ea20000300800 */
[----:B------:R-:W-:Y:S02]  /*5690*/  USHF.L.U32 UR10, UR17, 0x5, URZ ;  /* 0x00000005110a7899 */ /* 0x000fe4000800063f */
[----:B------:R-:W-:Y:S02]  /*56a0*/  ULOP3.LUT UR15, UR8, 0x7, URZ, 0xc0, !UPT ;  /* 0x00000007080f7892 */ /* 0x000fe4000f8ec03f */
[----:B------:R-:W-:Y:S02]  /*56b0*/  ULOP3.LUT UR10, UR10, 0xe0, URZ, 0xc0, !UPT ;  /* 0x000000e00a0a7892 */ /* 0x000fe4000f8ec03f */
[----:B------:R-:W-:Y:S01]  /*56c0*/  UIMAD UR15, UR15, 0x140, URZ ;  /* 0x000001400f0f78a4 */ /* 0x000fe2000f8e023f */
[----:B------:R-:W-:Y:S01]  /*56d0*/  SHF.L.U32 R22, R22, 0x10, RZ ;  /* 0x0000001016167819 */ /* 0x000fe200000006ff */
[----:B------:R-:W-:-:S02]  /*56e0*/  USHF.R.U64 UR8, UR8, 0x3, UR4 ;  /* 0x0000000308087899 */ /* 0x000fc40008001204 */
[----:B------:R-:W-:Y:S02]  /*56f0*/  IADD3 R85, R85, UR10, RZ ;  /* 0x0000000a55557c10 */ /* 0x000fe4000fffe0ff */
[----:B------:R-:W-:Y:S01]  /*5700*/  LEA R14, R14, UR15, 0x2 ;  /* 0x0000000f0e0e7c11 */ /* 0x000fe2000f8e10ff */
[----:B------:R-:W-:Y:S01]  /*5710*/  FMUL.FTZ R22, R22, R90 ;  /* 0x0000005a16167220 */ /* 0x000fe20000410000 */
[----:B------:R-:W-:Y:S01]  /*5720*/  MOV R90, UR8 ;  /* 0x00000008005a7c02 */ /* 0x000fe20008000f00 */
[----:B------:R-:W-:Y:S01]  /*5730*/  IMAD R85, R85, 0xa00, RZ ;  /* 0x00000a0055557824 */ /* 0x000fe200078e02ff */
[--C-:B------:R-:W-:Y:S01]  /*5740*/  SHF.R.S32.HI R15, RZ, 0x1f, R14.reuse ;  /* 0x0000001fff0f7819 */ /* 0x100fe2000001140e */
[----:B------:R-:W-:Y:S01]  /*5750*/  USHF.R.U32.HI UR4, URZ, 0x3, UR4 ;  /* 0x000000033f047899 */ /* 0x000fe20008011604 */
[----:B------:R-:W-:Y:S01]  /*5760*/  SHF.L.U32 R40, R40, 0x10, RZ ;  /* 0x0000001028287819 */ /* 0x000fe200000006ff */
[----:B------:R-:W-:Y:S02]  /*5770*/  IMAD.WIDE.U32 R14, R90, 0xa0000, R14 ;  /* 0x000a00005a0e7825 */ /* 0x000fe400078e000e */
[----:B------:R-:W-:Y:S01]  /*5780*/  UIMAD UR4, UR4, 0xa0000, URZ ;  /* 0x000a0000040478a4 */ /* 0x000fe2000f8e023f */
[----:B------:R-:W-:-:S02]  /*5790*/  IADD3 R90, R85, 0xa000, RZ ;  /* 0x0000a000555a7810 */ /* 0x000fc40007ffe0ff */
[----:B------:R-:W-:Y:S02]  /*57a0*/  IADD3 R85, R85, 0x7800, RZ ;  /* 0x0000780055557810 */ /* 0x000fe40007ffe0ff */
[-C--:B------:R-:W-:Y:S02]  /*57b0*/  IADD3 R90, P0, R90, R14.reuse, RZ ;  /* 0x0000000e5a5a7210 */ /* 0x080fe40007f1e0ff */
[----:B------:R-:W-:Y:S02]  /*57c0*/  IADD3 R85, P1, R85, R14, RZ ;  /* 0x0000000e55557210 */ /* 0x000fe40007f3e0ff */
[----:B------:R-:W-:Y:S01]  /*57d0*/  IADD3 R14, R15, UR4, RZ ;  /* 0x000000040f0e7c10 */ /* 0x000fe2000fffe0ff */
[----:B------:R-:W-:Y:S01]  /*57e0*/  FADD.FTZ R15, -R60, R40 ;  /* 0x000000283c0f7221 */ /* 0x000fe20000010100 */
[----:B------:R-:W-:-:S03]  /*57f0*/  FFMA.FTZ R52, R56, R52, -R70 ;  /* 0x0000003438347223 */ /* 0x000fc60000010846 */
[----:B------:R-:W-:Y:S01]  /*5800*/  FMUL.FTZ R15, R7, R15 ;  /* 0x0000000f070f7220 */ /* 0x000fe20000410000 */
[----:B------:R-:W-:-:S03]  /*5810*/  FFMA.FTZ R84, -R71, R84, R52 ;  /* 0x0000005447547223 */ /* 0x000fc60000010134 */
[----:B------:R-:W-:-:S04]  /*5820*/  FFMA.FTZ R40, R58, R15, R54 ;  /* 0x0000000f3a287223 */ /* 0x000fc80000010036 */
[----:B------:R-:W-:-:S06]  /*5830*/  FMUL.FTZ R52, R40, -1.4426950216293334961 ;  /* 0xbfb8aa3b28347820 */ /* 0x000fcc0000410000 */
[----:B------:R-:W0:Y:S02]  /*5840*/  MUFU.EX2 R52, R52 ;  /* 0x0000003400347308 */ /* 0x000e240000000800 */
[----:B0-----:R-:W-:-:S06]  /*5850*/  FADD.FTZ R52, R52, 1 ;  /* 0x3f80000034347421 */ /* 0x001fcc0000010000 */
[----:B------:R-:W0:Y:S01]  /*5860*/  MUFU.RCP R52, R52 ;  /* 0x0000003400347308 */ /* 0x000e220000001000 */
[----:B------:R-:W-:Y:S01]  /*5870*/  FFMA.FTZ R48, R58, R48, -R70 ;  /* 0x000000303a307223 */ /* 0x000fe20000010846 */
[----:B------:R-:W-:-:S03]  /*5880*/  FADD.FTZ R92, -R60, R92 ;  /* 0x0000005c3c5c7221 */ /* 0x000fc60000010100 */
[----:B------:R-:W-:Y:S01]  /*5890*/  FFMA.FTZ R51, R51, -R71, R48 ;  /* 0x8000004733337223 */ /* 0x000fe20000010030 */
        /* <DEDUP_REMOVED lines=22> */
[----:B------:R-:W-:-:S05]  /*5a00*/  SHF.L.U32 R23, R23, 0x10, RZ ;  /* 0x0000001017177819 */ /* 0x000fca00000006ff */
[----:B------:R-:W-:Y:S01]  /*5a10*/  FMUL.FTZ R23, R23, R92 ;  /* 0x0000005c17177220 */ /* 0x000fe20000410000 */
[----:B0-----:R-:W-:-:S04]  /*5a20*/  FADD.FTZ R92, -R52, 1 ;  /* 0x3f800000345c7421 */ /* 0x001fc80000010100 */
[----:B------:R-:W-:-:S04]  /*5a30*/  FFMA.FTZ R92, R48, R92, 1 ;  /* 0x3f800000305c7423 */ /* 0x000fc8000001005c */
[----:B------:R-:W-:Y:S01]  /*5a40*/  FMUL.FTZ R52, R52, R92 ;  /* 0x0000005c34347220 */ /* 0x000fe20000410000 */
[----:B------:R-:W-:Y:S02]  /*5a50*/  SHF.L.U32 R35, R35, 0x10, RZ ;  /* 0x0000001023237819 */ /* 0x000fe400000006ff */
[----:B------:R-:W-:-:S03]  /*5a60*/  SHF.L.U32 R36, R36, 0x10, RZ ;  /* 0x0000001024247819 */ /* 0x000fc600000006ff */
[----:B------:R-:W-:Y:S02]  /*5a70*/  FMUL.FTZ R35, R35, R52 ;  /* 0x0000003423237220 */ /* 0x000fe40000410000 */
[----:B------:R-:W-:-:S04]  /*5a80*/  FADD.FTZ R36, -R60, R36 ;  /* 0x000000243c247221 */ /* 0x000fc80000010100 */
[----:B------:R-:W-:Y:S01]  /*5a90*/  FMUL.FTZ R36, R7, R36 ;  /* 0x0000002407247220 */ /* 0x000fe20000410000 */
[----:B--2---:R-:W-:-:S05]  /*5aa0*/  SHF.L.U32 R93, R93, 0x10, RZ ;  /* 0x000000105d5d7819 */ /* 0x004fca00000006ff */
[----:B------:R-:W-:-:S04]  /*5ab0*/  FADD.FTZ R93, -R60, R93 ;  /* 0x0000005d3c5d7221 */ /* 0x000fc80000010100 */
[----:B------:R-:W-:-:S04]  /*5ac0*/  FMUL.FTZ R48, R7, R93 ;  /* 0x0000005d07307220 */ /* 0x000fc80000410000 */
[----:B------:R-:W-:-:S04]  /*5ad0*/  FFMA.FTZ R92, R56, R48, R91 ;  /* 0x00000030385c7223 */ /* 0x000fc8000001005b */
[----:B------:R-:W-:-:S06]  /*5ae0*/  FMUL.FTZ R93, R92, -1.4426950216293334961 ;  /* 0xbfb8aa3b5c5d7820 */ /* 0x000fcc0000410000 */
[----:B------:R-:W0:Y:S02]  /*5af0*/  MUFU.EX2 R93, R93 ;  /* 0x0000005d005d7308 */ /* 0x000e240000000800 */
[----:B0-----:R-:W-:-:S06]  /*5b00*/  FADD.FTZ R93, R93, 1 ;  /* 0x3f8000005d5d7421 */ /* 0x001fcc0000010000 */
[----:B------:R-:W0:Y:S02]  /*5b10*/  MUFU.RCP R93, R93 ;  /* 0x0000005d005d7308 */ /* 0x000e240000001000 */
        /* <DEDUP_REMOVED lines=100> */
[----:B------:R-:W-:Y:S01]  /*6160*/  FADD.FTZ R28, -R60, R28 ;  /* 0x0000001c3c1c7221 */ /* 0x000fe20000010100 */
[----:B------:R-:W-:-:S03]  /*6170*/  SHF.L.U32 R27, R27, 0x10, RZ ;  /* 0x000000101b1b7819 */ /* 0x000fc600000006ff */
[----:B------:R-:W-:Y:S02]  /*6180*/  FMUL.FTZ R28, R7, R28 ;  /* 0x0000001c071c7220 */ /* 0x000fe40000410000 */
[----:B------:R-:W-:Y:S02]  /*6190*/  FMUL.FTZ R27, R27, R93 ;  /* 0x0000005d1b1b7220 */ /* 0x000fe40000410000 */
[----:B------:R-:W-:Y:S01]  /*61a0*/  FFMA.FTZ R54, R58, R28, R54 ;  /* 0x0000001c3a367223 */ /* 0x000fe20000010036 */
[----:B0-----:R-:W-:-:S04]  /*61b0*/  FADD.FTZ R93, -R92, 1 ;  /* 0x3f8000005c5d7421 */ /* 0x001fc80000010100 */
[----:B------:R-:W-:Y:S01]  /*61c0*/  FFMA.FTZ R93, R77, R93, 1 ;  /* 0x3f8000004d5d7423 */ /* 0x000fe2000001005d */
[----:B------:R-:W-:-:S06]  /*61d0*/  FMUL.FTZ R77, R54, -1.4426950216293334961 ;  /* 0xbfb8aa3b364d7820 */ /* 0x000fcc0000410000 */
[----:B------:R-:W0:Y:S01]  /*61e0*/  MUFU.EX2 R77, R77 ;  /* 0x0000004d004d7308 */ /* 0x000e220000000800 */
[----:B------:R-:W-:Y:S01]  /*61f0*/  SHF.L.U32 R79, R79, 0x10, RZ ;  /* 0x000000104f4f7819 */ /* 0x000fe200000006ff */
[----:B0-----:R-:W-:-:S06]  /*6200*/  FADD.FTZ R77, R77, 1 ;  /* 0x3f8000004d4d7421 */ /* 0x001fcc0000010000 */
[----:B------:R-:W0:Y:S01]  /*6210*/  MUFU.RCP R77, R77 ;  /* 0x0000004d004d7308 */ /* 0x000e220000001000 */
[----:B------:R-:W-:Y:S01]  /*6220*/  FADD.FTZ R79, -R60, R79 ;  /* 0x0000004f3c4f7221 */ /* 0x000fe20000010100 */
[----:B------:R-:W-:-:S03]  /*6230*/  FMUL.FTZ R93, R92, R93 ;  /* 0x0000005d5c5d7220 */ /* 0x000fc60000410000 */
[----:B------:R-:W-:-:S04]  /*6240*/  FMUL.FTZ R79, R7, R79 ;  /* 0x0000004f074f7220 */ /* 0x000fc80000410000 */
        /* <DEDUP_REMOVED lines=11> */
[----:B------:R-:W-:Y:S02]  /*6300*/  FADD.FTZ R80, -R60, R80 ;  /* 0x000000503c507221 */ /* 0x000fe40000010100 */
[----:B------:R-:W-:Y:S02]  /*6310*/  FFMA.FTZ R55, R59, R29, R55 ;  /* 0x0000001d3b377223 */ /* 0x000fe40000010037 */
[----:B------:R-:W-:Y:S01]  /*6320*/  FMUL.FTZ R80, R7, R80 ;  /* 0x0000005007507220 */ /* 0x000fe20000410000 */
[----:B0-----:R-:W-:-:S04]  /*6330*/  FADD.FTZ R60, -R54, 1 ;  /* 0x3f800000363c7421 */ /* 0x001fc80000010100 */
[----:B------:R-:W-:Y:S01]  /*6340*/  FFMA.FTZ R83, R83, R60, 1 ;  /* 0x3f80000053537423 */ /* 0x000fe2000001003c */
[----:B------:R-:W-:Y:S01]  /*6350*/  FMUL.FTZ R60, R55, -1.4426950216293334961 ;  /* 0xbfb8aa3b373c7820 */ /* 0x000fe20000410000 */
[----:B------:R-:W-:Y:S01]  /*6360*/  FFMA.FTZ R91, R56, R80, R91 ;  /* 0x00000050385b7223 */ /* 0x000fe2000001005b */
[----:B------:R-:W-:-:S03]  /*6370*/  FMUL.FTZ R92, R77, R92 ;  /* 0x0000005c4d5c7220 */ /* 0x000fc60000410000 */
[----:B------:R-:W-:Y:S01]  /*6380*/  FMUL.FTZ R77, R91, -1.4426950216293334961 ;  /* 0xbfb8aa3b5b4d7820 */ /* 0x000fe20000410000 */
[----:B------:R-:W0:Y:S08]  /*6390*/  MUFU.EX2 R60, R60 ;  /* 0x0000003c003c7308 */ /* 0x000e300000000800 */
[----:B------:R-:W1:Y:S01]  /*63a0*/  MUFU.EX2 R77, R77 ;  /* 0x0000004d004d7308 */ /* 0x000e620000000800 */
[----:B0-----:R-:W-:-:S07]  /*63b0*/  FADD.FTZ R60, R60, 1 ;  /* 0x3f8000003c3c7421 */ /* 0x001fce0000010000 */
[----:B------:R-:W0:Y:S01]  /*63c0*/  MUFU.RCP R60, R60 ;  /* 0x0000003c003c7308 */ /* 0x000e220000001000 */
[----:B-1----:R-:W-:-:S07]  /*63d0*/  FADD.FTZ R77, R77, 1 ;  /* 0x3f8000004d4d7421 */ /* 0x002fce0000010000 */
[----:B------:R-:W1:Y:S01]  /*63e0*/  MUFU.RCP R77, R77 ;  /* 0x0000004d004d7308 */ /* 0x000e620000001000 */
[----:B------:R-:W-:Y:S01]  /*63f0*/  FMUL.FTZ R83, R54, R83 ;  /* 0x0000005336537220 */ /* 0x000fe20000410000 */
[----:B0-----:R-:W-:-:S04]  /*6400*/  FADD.FTZ R54, -R60, 1 ;  /* 0x3f8000003c367421 */ /* 0x001fc80000010100 */
[----:B------:R-:W-:Y:S01]  /*6410*/  FFMA.FTZ R54, R55, R54, 1 ;  /* 0x3f80000037367423 */ /* 0x000fe20000010036 */
[----:B-1----:R-:W-:-:S03]  /*6420*/  FADD.FTZ R55, -R77, 1 ;  /* 0x3f8000004d377421 */ /* 0x002fc60000010100 */
[----:B------:R-:W-:Y:S02]  /*6430*/  FMUL.FTZ R54, R60, R54 ;  /* 0x000000363c367220 */ /* 0x000fe40000410000 */
[----:B------:R-:W2:Y:S01]  /*6440*/  LDL.LU R60, [R1+0x10] ;  /* 0x00001000013c7983 */ /* 0x000ea20000300800 */
[----:B------:R-:W-:-:S03]  /*6450*/  FFMA.FTZ R55, R91, R55, 1 ;  /* 0x3f8000005b377423 */ /* 0x000fc60000010037 */
[----:B------:R-:W3:Y:S01]  /*6460*/  LDL.LU R91, [R1+0xc] ;  /* 0x00000c00015b7983 */ /* 0x000ee20000300800 */
[----:B------:R-:W-:-:S03]  /*6470*/  FMUL.FTZ R55, R77, R55 ;  /* 0x000000374d377220 */ /* 0x000fc60000410000 */
[----:B------:R-:W4:Y:S01]  /*6480*/  LDL.LU R77, [R1+0x14] ;  /* 0x00001400014d7983 */ /* 0x000f220000300800 */
[----:B------:R-:W-:Y:S02]  /*6490*/  SHF.L.U32 R25, R25, 0x10, RZ ;  /* 0x0000001019197819 */ /* 0x000fe400000006ff */
[----:B------:R-:W-:Y:S01]  /*64a0*/  SHF.L.U32 R24, R24, 0x10, RZ ;  /* 0x0000001018187819 */ /* 0x000fe200000006ff */
[--C-:B------:R-:W-:Y:S02]  /*64b0*/  FFMA.FTZ R16, R82, R16, -R70.reuse ;  /* 0x0000001052107223 */ /* 0x100fe40000010846 */
[----:B------:R-:W-:Y:S02]  /*64c0*/  FMUL.FTZ R25, R25, R54 ;  /* 0x0000003619197220 */ /* 0x000fe40000410000 */
[----:B------:R-:W-:Y:S01]  /*64d0*/  FMUL.FTZ R24, R24, R92 ;  /* 0x0000005c18187220 */ /* 0x000fe20000410000 */
[--C-:B------:R-:W-:Y:S01]  /*64e0*/  FFMA.FTZ R86, R82, R86, -R70.reuse ;  /* 0x0000005652567223 */ /* 0x100fe20000010846 */
[C-C-:B------:R-:W-:Y:S01]  /*64f0*/  FFMA.FTZ R92, R59.reuse, R25, -R70.reuse ;  /* 0x000000193b5c7223 */ /* 0x140fe20000010846 */
[--C-:B------:R-:W-:Y:S01]  /*6500*/  FFMA.FTZ R46, R59, R46, -R70.reuse ;  /* 0x0000002e3b2e7223 */ /* 0x100fe20000010846 */
[C-C-:B------:R-:W-:Y:S01]  /*6510*/  FFMA.FTZ R88, R56.reuse, R88, -R70.reuse ;  /* 0x0000005838587223 */ /* 0x140fe20000010846 */
[--C-:B------:R-:W-:Y:S01]  /*6520*/  FFMA.FTZ R18, R56, R18, -R70.reuse ;  /* 0x0000001238127223 */ /* 0x100fe20000010846 */
[--C-:B------:R-:W-:Y:S01]  /*6530*/  FFMA.FTZ R20, R82, R20, -R70.reuse ;  /* 0x0000001452147223 */ /* 0x100fe20000010846 */
[C---:B------:R-:W-:Y:S01]  /*6540*/  FMUL.FTZ R57, R7.reuse, R57 ;  /* 0x0000003907397220 */ /* 0x040fe20000410000 */
[----:B------:R-:W-:Y:S01]  /*6550*/  FMUL.FTZ R84, R7, R84 ;  /* 0x0000005407547220 */ /* 0x000fe20000410000 */
[C-C-:B------:R-:W-:Y:S01]  /*6560*/  FFMA.FTZ R47, R58.reuse, R47, -R70.reuse ;  /* 0x0000002f3a2f7223 */ /* 0x140fe20000010846 */
[C-C-:B------:R-:W-:Y:S01]  /*6570*/  FFMA.FTZ R38, R58.reuse, R38, -R70.reuse ;  /* 0x000000263a267223 */ /* 0x140fe20000010846 */
[C-C-:B------:R-:W-:Y:S01]  /*6580*/  FFMA.FTZ R34, R58.reuse, R34, -R70.reuse ;  /* 0x000000223a227223 */ /* 0x140fe20000010846 */
[C-C-:B------:R-:W-:Y:S01]  /*6590*/  FFMA.FTZ R32, R58.reuse, R32, -R70.reuse ;  /* 0x000000203a207223 */ /* 0x140fe20000010846 */
[----:B------:R-:W-:Y:S01]  /*65a0*/  FFMA.FTZ R26, R58, R26, -R70 ;  /* 0x0000001a3a1a7223 */ /* 0x000fe20000010846 */
[----:B------:R-:W-:Y:S01]  /*65b0*/  FFMA.FTZ R86, -R71, R81, R86 ;  /* 0x0000005147567223 */ /* 0x000fe20000010156 */
[----:B------:R-:W-:Y:S01]  /*65c0*/  FFMA.FTZ R46, R53, -R71, R46 ;  /* 0x80000047352e7223 */ /* 0x000fe2000001002e */
[C---:B------:R-:W-:Y:S01]  /*65d0*/  FFMA.FTZ R88, -R71.reuse, R87, R88 ;  /* 0x0000005747587223 */ /* 0x040fe20000010158 */
[C---:B------:R-:W-:Y:S01]  /*65e0*/  FFMA.FTZ R18, -R71.reuse, R17, R18 ;  /* 0x0000001147127223 */ /* 0x040fe20000010112 */
[----:B------:R-:W-:Y:S01]  /*65f0*/  FFMA.FTZ R20, -R71, R19, R20 ;  /* 0x0000001347147223 */ /* 0x000fe20000010114 */
[--C-:B------:R-:W-:Y:S01]  /*6600*/  FFMA.FTZ R43, R59, R43, -R70.reuse ;  /* 0x0000002b3b2b7223 */ /* 0x100fe20000010846 */
[----:B------:R-:W-:Y:S01]  /*6610*/  F2FP.BF16.F32.PACK_AB R57, R84, R57 ;  /* 0x000000395439723e */ /* 0x000fe200000010ff */
[C---:B------:R-:W-:Y:S01]  /*6620*/  FMUL.FTZ R51, R7.reuse, R51 ;  /* 0x0000003307337220 */ /* 0x040fe20000410000 */
[C---:B------:R-:W-:Y:S01]  /*6630*/  FMUL.FTZ R86, R7.reuse, R86 ;  /* 0x0000005607567220 */ /* 0x040fe20000410000 */
[----:B------:R-:W-:Y:S01]  /*6640*/  FMUL.FTZ R46, R7, R46 ;  /* 0x0000002e072e7220 */ /* 0x000fe20000410000 */
[C-C-:B------:R-:W-:Y:S01]  /*6650*/  FFMA.FTZ R22, R56.reuse, R22, -R70.reuse ;  /* 0x0000001638167223 */ /* 0x140fe20000010846 */
[C-C-:B------:R-:W-:Y:S01]  /*6660*/  FFMA.FTZ R61, R56.reuse, R61, -R70.reuse ;  /* 0x0000003d383d7223 */ /* 0x140fe20000010846 */
[--C-:B------:R-:W-:Y:S01]  /*6670*/  FFMA.FTZ R75, R56, R75, -R70.reuse ;  /* 0x0000004b384b7223 */ /* 0x100fe20000010846 */
[----:B------:R-:W-:Y:S01]  /*6680*/  FFMA.FTZ R42, R42, -R71, R43 ;  /* 0x800000472a2a7223 */ /* 0x000fe2000001002b */
[----:B------:R-:W-:Y:S01]  /*6690*/  F2FP.BF16.F32.PACK_AB R51, R86, R51 ;  /* 0x000000335633723e */ /* 0x000fe200000010ff */
[----:B------:R-:W-:-:S02]  /*66a0*/  FFMA.FTZ R54, R59, R35, -R70 ;  /* 0x000000233b367223 */ /* 0x000fc40000010846 */
[----:B------:R-:W-:Y:S01]  /*66b0*/  FMUL.FTZ R42, R7, R42 ;  /* 0x0000002a072a7220 */ /* 0x000fe20000410000 */
[----:B------:R-:W-:Y:S01]  /*66c0*/  FFMA.FTZ R38, R44, -R71, R38 ;  /* 0x800000472c267223 */ /* 0x000fe20000010026 */
[----:B------:R-:W-:-:S03]  /*66d0*/  FFMA.FTZ R22, -R71, R21, R22 ;  /* 0x0000001547167223 */ /* 0x000fc60000010116 */
[----:B------:R-:W-:Y:S01]  /*66e0*/  FMUL.FTZ R38, R7, R38 ;  /* 0x0000002607267220 */ /* 0x000fe20000410000 */
[----:B------:R-:W-:Y:S01]  /*66f0*/  FFMA.FTZ R23, R82, R23, -R70 ;  /* 0x0000001752177223 */ /* 0x000fe20000010846 */
[-C--:B------:R-:W-:Y:S01]  /*6700*/  FFMA.FTZ R34, R15, -R71.reuse, R34 ;  /* 0x800000470f227223 */ /* 0x080fe20000010022 */
[-C--:B------:R-:W-:Y:S01]  /*6710*/  FFMA.FTZ R54, R41, -R71.reuse, R54 ;  /* 0x8000004729367223 */ /* 0x080fe20000010036 */
[C---:B------:R-:W-:Y:S01]  /*6720*/  FFMA.FTZ R48, -R71.reuse, R48, R61 ;  /* 0x0000003047307223 */ /* 0x040fe2000001013d */
[----:B------:R-:W-:Y:S01]  /*6730*/  FFMA.FTZ R40, -R71, R40, R23 ;  /* 0x0000002847287223 */ /* 0x000fe20000010117 */
[-C--:B------:R-:W-:Y:S01]  /*6740*/  FFMA.FTZ R32, R36, -R71.reuse, R32 ;  /* 0x8000004724207223 */ /* 0x080fe20000010020 */
[----:B------:R-:W-:Y:S01]  /*6750*/  FFMA.FTZ R78, R82, R78, -R70 ;  /* 0x0000004e524e7223 */ /* 0x000fe20000010846 */
[C---:B------:R-:W-:Y:S01]  /*6760*/  FMUL.FTZ R34, R7.reuse, R34 ;  /* 0x0000002207227220 */ /* 0x040fe20000410000 */
[C---:B------:R-:W-:Y:S01]  /*6770*/  FMUL.FTZ R21, R7.reuse, R40 ;  /* 0x0000002807157220 */ /* 0x040fe20000410000 */
[C---:B------:R-:W-:Y:S01]  /*6780*/  FMUL.FTZ R54, R7.reuse, R54 ;  /* 0x0000003607367220 */ /* 0x040fe20000410000 */
[----:B------:R-:W-:Y:S01]  /*6790*/  FMUL.FTZ R32, R7, R32 ;  /* 0x0000002007207220 */ /* 0x000fe20000410000 */
[C---:B------:R-:W-:Y:S01]  /*67a0*/  FFMA.FTZ R72, -R71.reuse, R72, R75 ;  /* 0x0000004847487223 */ /* 0x040fe2000001014b */
[----:B------:R-:W-:Y:S01]  /*67b0*/  FFMA.FTZ R26, R30, -R71, R26 ;  /* 0x800000471e1a7223 */ /* 0x000fe2000001001a */
[----:B------:R-:W-:Y:S01]  /*67c0*/  FFMA.FTZ R78, -R71, R73, R78 ;  /* 0x00000049474e7223 */ /* 0x000fe2000001014e */
[----:B------:R-:W-:-:S02]  /*67d0*/  F2FP.BF16.F32.PACK_AB R21, R21, R34 ;  /* 0x000000221515723e */ /* 0x000fc400000010ff */
[----:B------:R-:W-:Y:S01]  /*67e0*/  FMUL.FTZ R26, R7, R26 ;  /* 0x0000001a071a7220 */ /* 0x000fe20000410000 */
[----:B------:R-:W-:-:S04]  /*67f0*/  UISETP.GE.U32.AND UP0, UPT, UR11, UR16, UPT ;  /* 0x000000100b00728c */ /* 0x000fc8000bf06070 */
[----:B------:R-:W-:Y:S02]  /*6800*/  UISETP.GE.AND.EX UP0, UPT, UR14, UR7, UPT, UP0 ;  /* 0x000000070e00728c */ /* 0x000fe4000bf06300 */
[----:B------:R-:W-:Y:S01]  /*6810*/  ULOP3.LUT UR5, UR5, 0x1, URZ, 0x3c, !UPT ;  /* 0x0000000105057892 */ /* 0x000fe2000f8e3c3f */
[----:B------:R-:W-:Y:S01]  /*6820*/  UMOV UR8, UR11 ;  /* 0x0000000b00087c82 */ /* 0x000fe20008000000 */
[----:B------:R-:W-:Y:S01]  /*6830*/  UMOV UR4, UR14 ;  /* 0x0000000e00047c82 */ /* 0x000fe20008000000 */
[----:B--2---:R-:W-:-:S05]  /*6840*/  SHF.L.U32 R60, R60, 0x10, RZ ;  /* 0x000000103c3c7819 */ /* 0x004fca00000006ff */
[----:B------:R-:W-:Y:S01]  /*6850*/  FMUL.FTZ R60, R60, R93 ;  /* 0x0000005d3c3c7220 */ /* 0x000fe20000410000 */
[----:B---3--:R-:W-:Y:S02]  /*6860*/  SHF.L.U32 R91, R91, 0x10, RZ ;  /* 0x000000105b5b7819 */ /* 0x008fe400000006ff */
[----:B----4-:R-:W-:Y:S01]  /*6870*/  SHF.L.U32 R77, R77, 0x10, RZ ;  /* 0x000000104d4d7819 */ /* 0x010fe200000006ff */
[----:B------:R-:W-:Y:S01]  /*6880*/  FFMA.FTZ R25, R56, R60, -R70 ;  /* 0x0000003c38197223 */ /* 0x000fe20000010846 */
[----:B------:R-:W-:Y:S01]  /*6890*/  FFMA.FTZ R60, -R71, R89, R16 ;  /* 0x00000059473c7223 */ /* 0x000fe20000010110 */
[----:B-----5:R-:W-:Y:S01]  /*68a0*/  IADD3 R16, P2, R0, UR18, RZ ;  /* 0x0000001200107c10 */ /* 0x020fe2000ff5e0ff */
[----:B------:R-:W-:Y:S01]  /*68b0*/  FMUL.FTZ R55, R91, R55 ;  /* 0x000000375b377220 */ /* 0x000fe20000410000 */
[----:B------:R-:W-:Y:S01]  /*68c0*/  FMUL.FTZ R77, R77, R83 ;  /* 0x000000534d4d7220 */ /* 0x000fe20000410000 */
[--C-:B------:R-:W-:Y:S01]  /*68d0*/  FFMA.FTZ R83, R58, R24, -R70.reuse ;  /* 0x000000183a537223 */ /* 0x100fe20000010846 */
[--C-:B------:R-:W-:Y:S01]  /*68e0*/  FFMA.FTZ R91, R82, R74, -R70.reuse ;  /* 0x0000004a525b7223 */ /* 0x100fe20000010846 */
[C-C-:B------:R-:W-:Y:S01]  /*68f0*/  FFMA.FTZ R58, R59.reuse, R33, -R70.reuse ;  /* 0x000000213b3a7223 */ /* 0x140fe20000010846 */
[C-C-:B------:R-:W-:Y:S01]  /*6900*/  FFMA.FTZ R74, R59.reuse, R27, -R70.reuse ;  /* 0x0000001b3b4a7223 */ /* 0x140fe20000010846 */
[----:B------:R-:W-:Y:S01]  /*6910*/  IADD3.X R17, R2, UR19, RZ, P2, !PT ;  /* 0x0000001302117c10 */ /* 0x000fe200097fe4ff */
[----:B------:R-:W-:Y:S01]  /*6920*/  FFMA.FTZ R24, R59, R39, -R70 ;  /* 0x000000273b187223 */ /* 0x000fe20000010846 */
[----:B------:R-:W-:Y:S01]  /*6930*/  IADD3 R2, P2, R3, UR18, RZ ;  /* 0x0000001203027c10 */ /* 0x000fe2000ff5e0ff */
[----:B------:R-:W-:Y:S01]  /*6940*/  FMUL.FTZ R39, R7, R88 ;  /* 0x0000005807277220 */ /* 0x000fe20000410000 */
[-C--:B------:R-:W-:Y:S01]  /*6950*/  FFMA.FTZ R58, R37, -R71.reuse, R58 ;  /* 0x80000047253a7223 */ /* 0x080fe2000001003a */
[----:B------:R-:W-:Y:S01]  /*6960*/  FFMA.FTZ R74, R31, -R71, R74 ;  /* 0x800000471f4a7223 */ /* 0x000fe2000001004a */
[----:B------:R-:W-:Y:S01]  /*6970*/  FFMA.FTZ R55, R56, R55, -R70 ;  /* 0x0000003738377223 */ /* 0x000fe20000010846 */
[C---:B------:R-:W-:Y:S01]  /*6980*/  FMUL.FTZ R37, R7.reuse, R18 ;  /* 0x0000001207257220 */ /* 0x040fe20000410000 */
[----:B------:R-:W-:Y:S01]  /*6990*/  FMUL.FTZ R31, R7, R20 ;  /* 0x00000014071f7220 */ /* 0x000fe20000410000 */
[----:B------:R-:W-:Y:S01]  /*69a0*/  FFMA.FTZ R56, R49, -R71, R47 ;  /* 0x8000004731387223 */ /* 0x000fe2000001002f */
[----:B------:R-:W-:-:S02]  /*69b0*/  PRMT R18, R50, 0x7632, R18 ;  /* 0x0000763232127816 */ /* 0x000fc40000000012 */
[----:B------:R-:W-:Y:S02]  /*69c0*/  PRMT R20, R57, 0x7632, R20 ;  /* 0x0000763239147816 */ /* 0x000fe40000000014 */
[----:B------:R-:W-:Y:S02]  /*69d0*/  IADD3.X R3, R4, UR19, RZ, P2, !PT ;  /* 0x0000001304037c10 */ /* 0x000fe400097fe4ff */
[----:B------:R-:W-:Y:S02]  /*69e0*/  IADD3 R4, P2, R5, UR18, RZ ;  /* 0x0000001205047c10 */ /* 0x000fe4000ff5e0ff */
[----:B------:R-:W-:Y:S01]  /*69f0*/  F2FP.BF16.F32.PACK_AB R39, R39, R46 ;  /* 0x0000002e2727723e */ /* 0x000fe200000010ff */
[C---:B------:R-:W-:Y:S01]  /*6a00*/  FMUL.FTZ R56, R7.reuse, R56 ;  /* 0x0000003807387220 */ /* 0x040fe20000410000 */
[----:B------:R-:W-:Y:S01]  /*6a10*/  FMUL.FTZ R35, R7, R60 ;  /* 0x0000003c07237220 */ /* 0x000fe20000410000 */
[----:B------:R-:W-:Y:S01]  /*6a20*/  STG.E.U16 desc[UR12][R16.64], R50 ;  /* 0x0000003210007986 */ /* 0x000fe2000c10150c */
[----:B------:R-:W-:-:S02]  /*6a30*/  IADD3.X R5, R6, UR19, RZ, P2, !PT ;  /* 0x0000001306057c10 */ /* 0x000fc400097fe4ff */
[----:B------:R-:W-:Y:S01]  /*6a40*/  IADD3.X R6, RZ, R14, RZ, P1, !PT ;  /* 0x0000000eff067210 */ /* 0x000fe20000ffe4ff */
[----:B------:R0:W-:Y:S04]  /*6a50*/  STG.E.U16 desc[UR12][R16.64+0x2], R18 ;  /* 0x0000021210007986 */ /* 0x0001e8000c10150c */
[----:B------:R-:W-:Y:S04]  /*6a60*/  STG.E.U16 desc[UR12][R16.64+0x4], R57 ;  /* 0x0000043910007986 */ /* 0x000fe8000c10150c */
[----:B------:R1:W-:Y:S01]  /*6a70*/  STG.E.U16 desc[UR12][R16.64+0x6], R20 ;  /* 0x0000061410007986 */ /* 0x0003e2000c10150c */
[----:B------:R-:W-:-:S02]  /*6a80*/  F2FP.BF16.F32.PACK_AB R35, R35, R56 ;  /* 0x000000382323723e */ /* 0x000fc400000010ff */
[----:B0-----:R-:W-:Y:S02]  /*6a90*/  PRMT R18, R39, 0x7632, R18 ;  /* 0x0000763227127816 */ /* 0x001fe40000000012 */
[----:B------:R-:W-:Y:S01]  /*6aa0*/  F2FP.BF16.F32.PACK_AB R37, R37, R42 ;  /* 0x0000002a2525723e */ /* 0x000fe200000010ff */
[----:B------:R-:W-:Y:S01]  /*6ab0*/  FFMA.FTZ R24, R45, -R71, R24 ;  /* 0x800000472d187223 */ /* 0x000fe20000010018 */
[----:B-1----:R-:W-:Y:S01]  /*6ac0*/  PRMT R17, R51, 0x7632, R17 ;  /* 0x0000763233117816 */ /* 0x002fe20000000011 */
[----:B------:R-:W-:Y:S01]  /*6ad0*/  STG.E.U16 desc[UR12][R2.64], R51 ;  /* 0x0000003302007986 */ /* 0x000fe2000c10150c */
[----:B------:R-:W-:Y:S01]  /*6ae0*/  SHF.L.U64.HI R16, R85, 0x1, R6 ;  /* 0x0000000155107819 */ /* 0x000fe20000010206 */
[----:B------:R-:W-:Y:S01]  /*6af0*/  FMUL.FTZ R33, R7, R22 ;  /* 0x0000001607217220 */ /* 0x000fe20000410000 */
[----:B------:R-:W-:Y:S01]  /*6b00*/  SHF.L.U32 R85, R85, 0x1, RZ ;  /* 0x0000000155557819 */ /* 0x000fe200000006ff */
[----:B------:R-:W-:Y:S01]  /*6b10*/  STG.E.U16 desc[UR12][R2.64+0x2], R17 ;  /* 0x0000021102007986 */ /* 0x000fe2000c10150c */
[----:B------:R-:W-:-:S03]  /*6b20*/  PRMT R20, R35, 0x7632, R20 ;  /* 0x0000763223147816 */ /* 0x000fc60000000014 */
[----:B------:R-:W-:Y:S01]  /*6b30*/  STG.E.U16 desc[UR12][R2.64+0x4], R39 ;  /* 0x0000042702007986 */ /* 0x000fe2000c10150c */
[----:B------:R-:W-:-:S03]  /*6b40*/  PRMT R22, R37, 0x7632, R22 ;  /* 0x0000763225167816 */ /* 0x000fc60000000016 */
[----:B------:R0:W-:Y:S01]  /*6b50*/  STG.E.U16 desc[UR12][R2.64+0x6], R18 ;  /* 0x0000061202007986 */ /* 0x0001e2000c10150c */
[----:B------:R-:W-:Y:S01]  /*6b60*/  FMUL.FTZ R24, R7, R24 ;  /* 0x0000001807187220 */ /* 0x000fe20000410000 */
[----:B------:R-:W-:Y:S01]  /*6b70*/  F2FP.BF16.F32.PACK_AB R31, R31, R38 ;  /* 0x000000261f1f723e */ /* 0x000fe200000010ff */
[----:B------:R-:W-:Y:S01]  /*6b80*/  FFMA.FTZ R52, -R71, R52, R91 ;  /* 0x0000003447347223 */ /* 0x000fe2000001015b */
[----:B------:R-:W-:Y:S01]  /*6b90*/  STG.E.U16 desc[UR12][R4.64], R35 ;  /* 0x0000002304007986 */ /* 0x000fe2000c10150c */
[----:B0-----:R-:W-:Y:S02]  /*6ba0*/  IADD3.X R3, RZ, R14, RZ, P0, !PT ;  /* 0x0000000eff037210 */ /* 0x001fe400007fe4ff */
[----:B------:R-:W-:Y:S02]  /*6bb0*/  IADD3 R2, P0, R85, UR18, RZ ;  /* 0x0000001255027c10 */ /* 0x000fe4000ff1e0ff */
[C---:B------:R-:W-:Y:S01]  /*6bc0*/  SHF.L.U64.HI R6, R90.reuse, 0x1, R3 ;  /* 0x000000015a067819 */ /* 0x040fe20000010203 */
[----:B------:R-:W-:Y:S01]  /*6bd0*/  STG.E.U16 desc[UR12][R4.64+0x2], R20 ;  /* 0x0000021404007986 */ /* 0x000fe2000c10150c */
[----:B------:R-:W-:-:S02]  /*6be0*/  SHF.L.U32 R90, R90, 0x1, RZ ;  /* 0x000000015a5a7819 */ /* 0x000fc400000006ff */
[----:B------:R-:W-:Y:S01]  /*6bf0*/  IADD3.X R3, R16, UR19, RZ, P0, !PT ;  /* 0x0000001310037c10 */ /* 0x000fe200087fe4ff */
[----:B------:R-:W-:Y:S01]  /*6c00*/  STG.E.U16 desc[UR12][R4.64+0x4], R37 ;  /* 0x0000042504007986 */ /* 0x000fe2000c10150c */
[----:B------:R-:W-:-:S03]  /*6c10*/  F2FP.BF16.F32.PACK_AB R24, R33, R24 ;  /* 0x000000182118723e */ /* 0x000fc600000010ff */
[----:B------:R0:W-:Y:S01]  /*6c20*/  STG.E.U16 desc[UR12][R4.64+0x6], R22 ;  /* 0x0000061604007986 */ /* 0x0001e2000c10150c */
[C---:B------:R-:W-:Y:S01]  /*6c30*/  FMUL.FTZ R27, R7.reuse, R48 ;  /* 0x00000030071b7220 */ /* 0x040fe20000410000 */
[----:B------:R-:W-:Y:S01]  /*6c40*/  FMUL.FTZ R19, R7, R52 ;  /* 0x0000003407137220 */ /* 0x000fe20000410000 */
[----:B------:R-:W-:Y:S01]  /*6c50*/  FFMA.FTZ R76, -R71, R76, R25 ;  /* 0x0000004c474c7223 */ /* 0x000fe20000010119 */
[----:B------:R-:W-:Y:S01]  /*6c60*/  PRMT R14, R24, 0x7632, R14 ;  /* 0x00007632180e7816 */ /* 0x000fe2000000000e */
[----:B------:R-:W-:Y:S01]  /*6c70*/  FFMA.FTZ R82, R82, R77, -R70 ;  /* 0x0000004d52527223 */ /* 0x000fe20000010846 */
[----:B0-----:R-:W-:Y:S02]  /*6c80*/  PRMT R5, R31, 0x7632, R5 ;  /* 0x000076321f057816 */ /* 0x001fe40000000005 */
[----:B------:R-:W-:-:S03]  /*6c90*/  IADD3 R4, P0, R90, UR18, RZ ;  /* 0x000000125a047c10 */ /* 0x000fc6000ff1e0ff */
[----:B------:R0:W-:Y:S01]  /*6ca0*/  STG.E.U16 desc[UR12][R2.64+0x2], R5 ;  /* 0x0000020502007986 */ /* 0x0001e2000c10150c */
[----:B------:R-:W-:Y:S01]  /*6cb0*/  F2FP.BF16.F32.PACK_AB R27, R27, R54 ;  /* 0x000000361b1b723e */ /* 0x000fe200000010ff */
[-C--:B------:R-:W-:Y:S01]  /*6cc0*/  FFMA.FTZ R0, R29, -R71.reuse, R92 ;  /* 0x800000471d007223 */ /* 0x080fe2000001005c */
[C---:B------:R-:W-:Y:S01]  /*6cd0*/  FMUL.FTZ R58, R7.reuse, R58 ;  /* 0x0000003a073a7220 */ /* 0x040fe20000410000 */
[----:B------:R-:W-:Y:S01]  /*6ce0*/  FMUL.FTZ R25, R7, R72 ;  /* 0x0000004807197220 */ /* 0x000fe20000410000 */
[----:B------:R-:W-:Y:S01]  /*6cf0*/  F2FP.BF16.F32.PACK_AB R19, R19, R32 ;  /* 0x000000201313723e */ /* 0x000fe200000010ff */
[C---:B------:R-:W-:Y:S01]  /*6d00*/  FMUL.FTZ R29, R7.reuse, R78 ;  /* 0x0000004e071d7220 */ /* 0x040fe20000410000 */
[C---:B------:R-:W-:Y:S01]  /*6d10*/  FMUL.FTZ R74, R7.reuse, R74 ;  /* 0x0000004a074a7220 */ /* 0x040fe20000410000 */
[----:B------:R-:W-:Y:S01]  /*6d20*/  FMUL.FTZ R23, R7, R76 ;  /* 0x0000004c07177220 */ /* 0x000fe20000410000 */
[----:B0-----:R-:W-:Y:S02]  /*6d30*/  IADD3.X R5, R6, UR19, RZ, P0, !PT ;  /* 0x0000001306057c10 */ /* 0x001fe400087fe4ff */
[----:B------:R-:W-:Y:S01]  /*6d40*/  IADD3 R16, P0, R9, UR18, RZ ;  /* 0x0000001209107c10 */ /* 0x000fe2000ff1e0ff */
[----:B------:R-:W-:Y:S01]  /*6d50*/  FFMA.FTZ R28, R28, -R71, R83 ;  /* 0x800000471c1c7223 */ /* 0x000fe20000010053 */
[C---:B------:R-:W-:Y:S01]  /*6d60*/  FFMA.FTZ R82, -R71.reuse, R79, R82 ;  /* 0x0000004f47527223 */ /* 0x040fe20000010152 */
[----:B------:R-:W-:Y:S01]  /*6d70*/  STG.E.U16 desc[UR12][R2.64], R31 ;  /* 0x0000001f02007986 */ /* 0x000fe2000c10150c */
[----:B------:R-:W-:Y:S01]  /*6d80*/  FFMA.FTZ R80, -R71, R80, R55 ;  /* 0x0000005047507223 */ /* 0x000fe20000010137 */
[----:B------:R-:W-:-:S02]  /*6d90*/  PRMT R6, R21, 0x7632, R6 ;  /* 0x0000763215067816 */ /* 0x000fc40000000006 */
[----:B------:R-:W-:Y:S01]  /*6da0*/  STG.E.U16 desc[UR12][R2.64+0x4], R24 ;  /* 0x0000041802007986 */ /* 0x000fe2000c10150c */
[----:B------:R-:W-:-:S03]  /*6db0*/  IADD3.X R17, R8, UR19, RZ, P0, !PT ;  /* 0x0000001308117c10 */ /* 0x000fc600087fe4ff */
[----:B------:R0:W-:Y:S01]  /*6dc0*/  STG.E.U16 desc[UR12][R2.64+0x6], R14 ;  /* 0x0000060e02007986 */ /* 0x0001e2000c10150c */
[----:B------:R-:W-:Y:S01]  /*6dd0*/  PRMT R8, R19, 0x7632, R8 ;  /* 0x0000763213087816 */ /* 0x000fe20000000008 */
[----:B------:R-:W-:Y:S01]  /*6de0*/  FMUL.FTZ R28, R7, R28 ;  /* 0x0000001c071c7220 */ /* 0x000fe20000410000 */
[----:B------:R-:W-:Y:S01]  /*6df0*/  F2FP.BF16.F32.PACK_AB R25, R25, R58 ;  /* 0x0000003a1919723e */ /* 0x000fe200000010ff */
[C---:B------:R-:W-:Y:S01]  /*6e00*/  FMUL.FTZ R15, R7.reuse, R82 ;  /* 0x00000052070f7220 */ /* 0x040fe20000410000 */
[----:B------:R-:W-:Y:S01]  /*6e10*/  FMUL.FTZ R0, R7, R0 ;  /* 0x0000000007007220 */ /* 0x000fe20000410000 */
[----:B------:R-:W-:Y:S01]  /*6e20*/  F2FP.BF16.F32.PACK_AB R26, R29, R26 ;  /* 0x0000001a1d1a723e */ /* 0x000fe200000010ff */
[----:B------:R-:W-:Y:S01]  /*6e30*/  FMUL.FTZ R7, R7, R80 ;  /* 0x0000005007077220 */ /* 0x000fe20000410000 */
[----:B------:R-:W-:Y:S02]  /*6e40*/  F2FP.BF16.F32.PACK_AB R23, R23, R74 ;  /* 0x0000004a1717723e */ /* 0x000fe400000010ff */
[----:B0-----:R-:W-:-:S02]  /*6e50*/  PRMT R3, R27, 0x7632, R3 ;  /* 0x000076321b037816 */ /* 0x001fc40000000003 */
[----:B------:R-:W-:Y:S01]  /*6e60*/  IADD3 R2, P0, R11, UR18, RZ ;  /* 0x000000120b027c10 */ /* 0x000fe2000ff1e0ff */
[----:B------:R-:W-:Y:S04]  /*6e70*/  STG.E.U16 desc[UR12][R4.64], R21 ;  /* 0x0000001504007986 */ /* 0x000fe8000c10150c */
[----:B------:R0:W-:Y:S04]  /*6e80*/  STG.E.U16 desc[UR12][R4.64+0x2], R6 ;  /* 0x0000020604007986 */ /* 0x0001e8000c10150c */
[----:B------:R-:W-:Y:S04]  /*6e90*/  STG.E.U16 desc[UR12][R4.64+0x4], R27 ;  /* 0x0000041b04007986 */ /* 0x000fe8000c10150c */
[----:B------:R1:W-:Y:S01]  /*6ea0*/  STG.E.U16 desc[UR12][R4.64+0x6], R3 ;  /* 0x0000060304007986 */ /* 0x0003e2000c10150c */
[----:B------:R-:W-:-:S03]  /*6eb0*/  F2FP.BF16.F32.PACK_AB R15, R15, R28 ;  /* 0x0000001c0f0f723e */ /* 0x000fc600000010ff */
[----:B------:R2:W-:Y:S01]  /*6ec0*/  STG.E.U16 desc[UR12][R16.64+0x2], R8 ;  /* 0x0000020810007986 */ /* 0x0005e2000c10150c */
[----:B0-----:R-:W-:Y:S02]  /*6ed0*/  PRMT R6, R26, 0x7632, R6 ;  /* 0x000076321a067816 */ /* 0x001fe40000000006 */
[----:B------:R-:W-:Y:S02]  /*6ee0*/  F2FP.BF16.F32.PACK_AB R0, R7, R0 ;  /* 0x000000000700723e */ /* 0x000fe400000010ff */
[----:B-1----:R-:W-:Y:S02]  /*6ef0*/  PRMT R5, R25, 0x7632, R5 ;  /* 0x0000763219057816 */ /* 0x002fe40000000005 */
[----:B------:R-:W-:Y:S02]  /*6f00*/  IADD3.X R3, R10, UR19, RZ, P0, !PT ;  /* 0x000000130a037c10 */ /* 0x000fe400087fe4ff */
[----:B--2---:R-:W-:Y:S02]  /*6f10*/  PRMT R8, R23, 0x7632, R8 ;  /* 0x0000763217087816 */ /* 0x004fe40000000008 */
[----:B------:R-:W-:Y:S01]  /*6f20*/  IADD3 R4, P0, R13, UR18, RZ ;  /* 0x000000120d047c10 */ /* 0x000fe2000ff1e0ff */
[----:B------:R-:W-:Y:S01]  /*6f30*/  STG.E.U16 desc[UR12][R16.64], R19 ;  /* 0x0000001310007986 */ /* 0x000fe2000c10150c */
[----:B------:R-:W-:-:S03]  /*6f40*/  PRMT R7, R0, 0x7632, R7 ;  /* 0x0000763200077816 */ /* 0x000fc60000000007 */
[----:B------:R-:W-:Y:S04]  /*6f50*/  STG.E.U16 desc[UR12][R16.64+0x4], R25 ;  /* 0x0000041910007986 */ /* 0x000fe8000c10150c */
[----:B------:R0:W-:Y:S04]  /*6f60*/  STG.E.U16 desc[UR12][R16.64+0x6], R5 ;  /* 0x0000060510007986 */ /* 0x0001e8000c10150c */
[----:B------:R-:W-:Y:S04]  /*6f70*/  STG.E.U16 desc[UR12][R2.64], R26 ;  /* 0x0000001a02007986 */ /* 0x000fe8000c10150c */
[----:B------:R-:W-:Y:S04]  /*6f80*/  STG.E.U16 desc[UR12][R2.64+0x2], R6 ;  /* 0x0000020602007986 */ /* 0x000fe8000c10150c */
[----:B------:R-:W-:Y:S01]  /*6f90*/  STG.E.U16 desc[UR12][R2.64+0x4], R23 ;  /* 0x0000041702007986 */ /* 0x000fe2000c10150c */
[----:B0-----:R-:W-:-:S03]  /*6fa0*/  IADD3.X R5, R12, UR19, RZ, P0, !PT ;  /* 0x000000130c057c10 */ /* 0x001fc600087fe4ff */
[----:B------:R0:W-:Y:S04]  /*6fb0*/  STG.E.U16 desc[UR12][R2.64+0x6], R8 ;  /* 0x0000060802007986 */ /* 0x0001e8000c10150c */
[----:B------:R2:W-:Y:S01]  /*6fc0*/  STG.E.U16 desc[UR12][R4.64], R15 ;  /* 0x0000000f04007986 */ /* 0x0005e2000c10150c */
[----:B0-----:R-:W-:-:S03]  /*6fd0*/  PRMT R3, R15, 0x7632, R3 ;  /* 0x000076320f037816 */ /* 0x001fc60000000003 */
[----:B------:R2:W-:Y:S04]  /*6fe0*/  STG.E.U16 desc[UR12][R4.64+0x4], R0 ;  /* 0x0000040004007986 */ /* 0x0005e8000c10150c */
[----:B------:R2:W-:Y:S04]  /*6ff0*/  STG.E.U16 desc[UR12][R4.64+0x2], R3 ;  /* 0x0000020304007986 */ /* 0x0005e8000c10150c */
[----:B------:R2:W-:Y:S01]  /*7000*/  STG.E.U16 desc[UR12][R4.64+0x6], R7 ;  /* 0x0000060704007986 */ /* 0x0005e2000c10150c */
[----:B------:R-:W-:-:S13]  /*7010*/  PLOP3.LUT P0, PT, PT, PT, UP0, 0x80, 0x0 ;  /* 0x000000000000781c */ /* 0x000fda0003f0f008 */
[----:B--2---:R-:W-:Y:S05]  /*7020*/  @!P0 BRA `(.L_x_1274) ;  /* 0xffffff94002c8947 */ /* 0x004fea000383ffff */
.L_x_1261:
        /* <DEDUP_REMOVED lines=10> */
[----:B------:R-:W2:Y:S01]  /*70d0*/  S2R R16, SR_TID.X ;  /* 0x0000000000107919 */ /* 0x000ea20000002100 */
[----:B------:R-:W-:Y:S01]  /*70e0*/  MOV R15, 0xffffffff ;  /* 0xffffffff000f7802 */ /* 0x000fe20000000f00 */
[----:B------:R-:W-:Y:S01]  /*70f0*/  HFMA2.MMA R10, -RZ, RZ, 0, 1.1920928955078125e-06 ;  /* 0x00000014ff0a7435 */ /* 0x000fe200000001ff */
[----:B-1----:R-:W-:Y:S02]  /*7100*/  LOP3.LUT R12, RZ, R18, RZ, 0x33, !PT ;  /* 0x00000012ff0c7212 */ /* 0x002fe400078e33ff */
[----:B0-----:R-:W-:Y:S02]  /*7110*/  LOP3.LUT R3, RZ, R19, RZ, 0x33, !PT ;  /* 0x00000013ff037212 */ /* 0x001fe400078e33ff */
[----:B------:R-:W-:-:S04]  /*7120*/  ISETP.GT.U32.AND P0, PT, R12, -0x5, PT ;  /* 0xfffffffb0c00780c */ /* 0x000fc80003f04070 */
[C---:B------:R-:W-:Y:S02]  /*7130*/  ISETP.GT.AND.EX P0, PT, R3.reuse, -0x1, PT, P0 ;  /* 0xffffffff0300780c */ /* 0x040fe40003f04300 */
[----:B--2---:R-:W-:Y:S02]  /*7140*/  SHF.R.U32.HI R14, RZ, 0x5, R16 ;  /* 0x00000005ff0e7819 */ /* 0x004fe40000011610 */
[----:B------:R-:W-:Y:S02]  /*7150*/  SEL R12, R12, 0xfffffffb, P0 ;  /* 0xfffffffb0c0c7807 */ /* 0x000fe40000000000 */
[----:B------:R-:W-:Y:S02]  /*7160*/  SEL R3, R3, 0xffffffff, P0 ;  /* 0xffffffff03037807 */ /* 0x000fe40000000000 */
[C---:B------:R-:W-:Y:S02]  /*7170*/  SHF.L.U32 R13, R12.reuse, 0x3, RZ ;  /* 0x000000030c0d7819 */ /* 0x040fe400000006ff */
[----:B------:R-:W-:-:S02]  /*7180*/  SHF.L.U64.HI R12, R12, 0x3, R3 ;  /* 0x000000030c0c7819 */ /* 0x000fc40000010203 */
[----:B------:R-:W-:Y:S02]  /*7190*/  IADD3 R7, P0, P1, -R13, -0x9, -R14 ;  /* 0xfffffff70d077810 */ /* 0x000fe4000791e90e */
[----:B------:R-:W-:Y:S02]  /*71a0*/  SHF.R.U32.HI R11, RZ, 0x4, R16 ;  /* 0x00000004ff0b7819 */ /* 0x000fe40000011610 */
[----:B------:R-:W-:Y:S02]  /*71b0*/  IADD3.X R15, ~R12, -0x1, R15, P0, P1 ;  /* 0xffffffff0c0f7810 */ /* 0x000fe400007e250f */
[----:B------:R-:W-:Y:S02]  /*71c0*/  VIADDMNMX.U32 R10, R11, R10, 0x20, !PT ;  /* 0x000000200b0a7446 */ /* 0x000fe4000780000a */
[----:B------:R-:W-:Y:S01]  /*71d0*/  LOP3.LUT R9, RZ, R11, RZ, 0x33, !PT ;  /* 0x0000000bff097212 */ /* 0x000fe200078e33ff */
[----:B------:R-:W-:Y:S01]  /*71e0*/  IMAD.WIDE.U32 R2, R15, -0x33333333, RZ ;  /* 0xcccccccd0f027825 */ /* 0x000fe200078e00ff */
[----:B------:R-:W-:-:S02]  /*71f0*/  IADD3 R50, P2, R14, 0x1e, RZ ;  /* 0x0000001e0e327810 */ /* 0x000fc40007f5e0ff */
[----:B------:R-:W-:Y:S02]  /*7200*/  IADD3 R10, R10, R9, RZ ;  /* 0x000000090a0a7210 */ /* 0x000fe40007ffe0ff */
[----:B------:R-:W-:Y:S01]  /*7210*/  MOV R9, UR11 ;  /* 0x0000000b00097c02 */ /* 0x000fe20008000f00 */
[C---:B------:R-:W-:Y:S01]  /*7220*/  IMAD.WIDE.U32 R4, P0, R7.reuse, -0x33333334, R2 ;  /* 0xcccccccc07047825 */ /* 0x040fe20007800002 */
[----:B------:R-:W-:Y:S02]  /*7230*/  LOP3.LUT R47, R16, 0xf, RZ, 0xc0, !PT ;  /* 0x0000000f102f7812 */ /* 0x000fe400078ec0ff */
[----:B------:R-:W-:Y:S01]  /*7240*/  IADD3.X R45, RZ, RZ, RZ, P2, !PT ;  /* 0x000000ffff2d7210 */ /* 0x000fe200017fe4ff */
[----:B------:R-:W-:Y:S01]  /*7250*/  IMAD.WIDE.U32 R2, R7, -0x33333333, RZ ;  /* 0xcccccccd07027825 */ /* 0x000fe200078e00ff */
[----:B------:R-:W-:Y:S02]  /*7260*/  IADD3.X R7, RZ, RZ, RZ, P0, !PT ;  /* 0x000000ffff077210 */ /* 0x000fe400007fe4ff */
[----:B------:R-:W-:-:S02]  /*7270*/  MOV R6, R5 ;  /* 0x0000000500067202 */ /* 0x000fc40000000f00 */
        /* <DEDUP_REMOVED lines=18> */
.L_x_1291:
[----:B------:R-:W-:Y:S01]  /*73a0*/  ISETP.GT.U32.AND P0, PT, R3, R14, PT ;  /* 0x0000000e0300720c */ /* 0x000fe20003f04070 */
[----:B------:R-:W-:Y:S01]  /*73b0*/  BSSY B0, `(.L_x_1275) ;  /* 0x00000ae000007945 */ /* 0x000fe20003800000 */
[----:B01234-:R-:W-:Y:S02]  /*73c0*/  MOV R17, RZ ;  /* 0x000000ff00117202 */ /* 0x01ffe40000000f00 */
[----:B------:R-:W-:Y:S02]  /*73d0*/  ISETP.GT.AND.EX P0, PT, R4, RZ, PT, P0 ;  /* 0x000000ff0400720c */ /* 0x000fe40003f04300 */
[----:B------:R-:W-:-:S11]  /*73e0*/  MOV R46, RZ ;  /* 0x000000ff002e7202 */ /* 0x000fd60000000f00 */
[----:B------:R-:W-:Y:S05]  /*73f0*/  @!P0 BRA `(.L_x_1276) ;  /* 0x0000000800a48947 */ /* 0x000fea0003800000 */
[----:B------:R-:W-:Y:S01]  /*7400*/  ISETP.NE.U32.AND P1, PT, R0, RZ, PT ;  /* 0x000000ff0000720c */ /* 0x000fe20003f25070 */
[----:B------:R-:W-:Y:S01]  /*7410*/  BSSY B1, `(.L_x_1277) ;  /* 0x0000027000017945 */ /* 0x000fe20003800000 */
[----:B------:R-:W-:Y:S01]  /*7420*/  IADD3 R17, P2, P3, -R13, -0x9, -R14 ;  /* 0xfffffff70d117810 */ /* 0x000fe20007b5e90e */
[----:B------:R-:W-:Y:S01]  /*7430*/  HFMA2.MMA R46, -RZ, RZ, 0, 0 ;  /* 0x00000000ff2e7435 */ /* 0x000fe200000001ff */
[----:B------:R-:W-:Y:S02]  /*7440*/  ISETP.NE.AND.EX P1, PT, RZ, RZ, PT, P1 ;  /* 0x000000ffff00720c */ /* 0x000fe40003f25310 */
[----:B------:R-:W-:Y:S02]  /*7450*/  MOV R15, 0xffffffff ;  /* 0xffffffff000f7802 */ /* 0x000fe40000000f00 */
[----:B------:R-:W-:Y:S02]  /*7460*/  LOP3.LUT R18, R16, 0x1f, RZ, 0xc0, !PT ;  /* 0x0000001f10127812 */ /* 0x000fe400078ec0ff */
[----:B------:R-:W-:-:S02]  /*7470*/  ISETP.GE.U32.AND P0, PT, R17, 0x1e, PT ;  /* 0x0000001e1100780c */ /* 0x000fc40003f06070 */
[----:B------:R-:W-:Y:S02]  /*7480*/  IADD3.X R15, ~R12, -0x1, R15, P2, P3 ;  /* 0xffffffff0c0f7810 */ /* 0x000fe400017e650f */
[----:B------:R-:W-:Y:S02]  /*7490*/  IADD3 R18, P2, R18, R9, RZ ;  /* 0x0000000912127210 */ /* 0x000fe40007f5e0ff */
[----:B------:R-:W-:Y:S01]  /*74a0*/  ISETP.GE.U32.AND.EX P0, PT, R15, RZ, PT, P0 ;  /* 0x000000ff0f00720c */ /* 0x000fe20003f06100 */
[----:B------:R-:W-:Y:S01]  /*74b0*/  HFMA2.MMA R15, -RZ, RZ, 0, 0 ;  /* 0x00000000ff0f7435 */ /* 0x000fe200000001ff */
[----:B------:R-:W-:Y:S02]  /*74c0*/  MOV R44, R14 ;  /* 0x0000000e002c7202 */ /* 0x000fe40000000f00 */
        /* <DEDUP_REMOVED lines=27> */
.L_x_1278:
[----:B------:R-:W-:Y:S05]  /*7680*/  BSYNC B1 ;  /* 0x0000000000017941 */ /* 0x000fea0003800000 */
.L_x_1277:
        /* <DEDUP_REMOVED lines=21> */
.L_x_1281:
        /* <DEDUP_REMOVED lines=55> */
.L_x_1280:
[----:B------:R-:W-:Y:S05]  /*7b50*/  BSYNC B1 ;  /* 0x0000000000017941 */ /* 0x000fea0003800000 */
.L_x_1279:
        /* <DEDUP_REMOVED lines=35> */
.L_x_1283:
[----:B------:R-:W-:Y:S05]  /*7d90*/  BSYNC B1 ;  /* 0x0000000000017941 */ /* 0x000fea0003800000 */
.L_x_1282:
        /* <DEDUP_REMOVED lines=15> */
.L_x_1276:
[----:B------:R-:W-:Y:S05]  /*7e90*/  BSYNC B0 ;  /* 0x0000000000007941 */ /* 0x000fea0003800000 */
.L_x_1275:
        /* <DEDUP_REMOVED lines=19> */
[C---:B------:R-:W-:Y:S02]  /*7fd0*/  @!P0 SHF.L.U32 R18, R47.reuse, 0x1, RZ ;  /* 0x000000012f128819 */ /* 0x040fe400000006ff */
[----:B------:R-:W-:Y:S02]  /*7fe0*/  @!P0 LEA R20, R47, UR4, 0x7 ;  /* 0x000000042f148c11 */ /* 0x000fe4000f8e38ff */
[----:B0-----:R-:W-:Y:S02]  /*7ff0*/  @!P0 LOP3.LUT R15, R11, R18, RZ, 0x3c, !PT ;  /* 0x000000120b0f8212 */ /* 0x001fe400078e3cff */
[----:B------:R-:W-:Y:S02]  /*8000*/  CS2R R18, SRZ ;  /* 0x0000000000127805 */ /* 0x000fe4000001ff00 */
[----:B------:R-:W-:-:S05]  /*8010*/  @!P0 LEA R15, R15, R20, 0x2 ;  /* 0x000000140f0f8211 */ /* 0x000fca00078e10ff */
[----:B------:R0:W1:Y:S04]  /*8020*/  @!P0 LDS R18, [R15] ;  /* 0x000000000f128984 */ /* 0x0000680000000800 */
[----:B------:R0:W2:Y:S01]  /*8030*/  @!P0 LDS R19, [R15+0x500] ;  /* 0x000500000f138984 */ /* 0x0000a20000000800 */
[----:B------:R-:W-:Y:S05]  /*8040*/  BRA.DIV UR5, `(.L_x_1287) ;  /* 0x00000012058c7947 */ /* 0x000fea000b800000 */
[----:B0-----:R-:W-:Y:S02]  /*8050*/  MOV R15, 0xffff ;  /* 0x0000ffff000f7802 */ /* 0x001fe40000000f00 */
[----:B------:R-:W-:Y:S02]  /*8060*/  MOV R22, 0xffff ;  /* 0x0000ffff00167802 */ /* 0x000fe40000000f00 */
[----:B------:R-:W-:Y:S01]  /*8070*/  MOV R24, 0xffff ;  /* 0x0000ffff00187802 */ /* 0x000fe20000000f00 */
[----:B-1----:R-:W0:Y:S01]  /*8080*/  SHFL.BFLY PT, R21, R18, 0x8, 0x101f ;  /* 0x0d101f0012157f89 */ /* 0x002e2200000e0000 */
[----:B------:R-:W-:Y:S02]  /*8090*/  MOV R17, 0xffff ;  /* 0x0000ffff00117802 */ /* 0x000fe40000000f00 */
[----:B------:R-:W-:Y:S01]  /*80a0*/  MOV R29, 0xffff ;  /* 0x0000ffff001d7802 */ /* 0x000fe20000000f00 */
[----:B--2---:R-:W1:Y:S01]  /*80b0*/  SHFL.BFLY PT, R20, R19, 0x8, 0x101f ;  /* 0x0d101f0013147f89 */ /* 0x004e6200000e0000 */
[----:B------:R-:W-:Y:S01]  /*80c0*/  MOV R23, 0xffff ;  /* 0x0000ffff00177802 */ /* 0x000fe20000000f00 */
        /* <DEDUP_REMOVED lines=14> */
.L_x_1300:
        /* <DEDUP_REMOVED lines=19> */
[----:B------:R-:W-:Y:S02]  /*82e0*/  @!P0 LEA R15, R26, R17, 0x2 ;  /* 0x000000111a0f8211 */ /* 0x000fe400078e10ff */
[----:B------:R-:W-:-:S03]  /*82f0*/  MOV R26, RZ ;  /* 0x000000ff001a7202 */ /* 0x000fc60000000f00 */
[----:B------:R0:W1:Y:S04]  /*8300*/  @!P0 LDS R25, [R15] ;  /* 0x000000000f198984 */ /* 0x0000680000000800 */
[----:B------:R0:W2:Y:S01]  /*8310*/  @!P0 LDS R26, [R15+0x500] ;  /* 0x000500000f1a8984 */ /* 0x0000a20000000800 */
[----:B------:R-:W-:Y:S05]  /*8320*/  BRA.DIV UR5, `(.L_x_1288) ;  /* 0x0000001205a87947 */ /* 0x000fea000b800000 */
[----:B------:R-:W-:Y:S02]  /*8330*/  MOV R22, 0xffff ;  /* 0x0000ffff00167802 */ /* 0x000fe40000000f00 */
[----:B0-----:R-:W-:Y:S02]  /*8340*/  MOV R15, 0xffff ;  /* 0x0000ffff000f7802 */ /* 0x001fe40000000f00 */
[----:B------:R-:W-:Y:S01]  /*8350*/  MOV R17, 0xffff ;  /* 0x0000ffff00117802 */ /* 0x000fe20000000f00 */
[----:B-1----:R-:W0:Y:S01]  /*8360*/  SHFL.BFLY PT, R28, R25, 0x8, 0x101f ;  /* 0x0d101f00191c7f89 */ /* 0x002e2200000e0000 */
[----:B------:R-:W-:Y:S02]  /*8370*/  MOV R24, 0xffff ;  /* 0x0000ffff00187802 */ /* 0x000fe40000000f00 */
[----:B------:R-:W-:Y:S01]  /*8380*/  MOV R34, 0xffff ;  /* 0x0000ffff00227802 */ /* 0x000fe20000000f00 */
[----:B--2---:R-:W1:Y:S01]  /*8390*/  SHFL.BFLY PT, R27, R26, 0x8, 0x101f ;  /* 0x0d101f001a1b7f89 */ /* 0x004e6200000e0000 */
[----:B------:R-:W-:Y:S01]  /*83a0*/  MOV R33, 0xffff ;  /* 0x0000ffff00217802 */ /* 0x000fe20000000f00 */
        /* <DEDUP_REMOVED lines=13> */
.L_x_1310:
        /* <DEDUP_REMOVED lines=9> */
[----:B------:R-:W-:Y:S01]  /*8510*/  HFMA2.MMA R25, -RZ, RZ, 0, 0 ;  /* 0x00000000ff197435 */ /* 0x000fe200000001ff */
[----:B------:R-:W-:Y:S01]  /*8520*/  @!P0 LEA R17, R47, UR4, 0x7 ;  /* 0x000000042f118c11 */ /* 0x000fe2000f8e38ff */
        /* <DEDUP_REMOVED lines=28> */
.L_x_1320:
[----:B--2---:R-:W-:Y:S01]  /*86f0*/  FADD.FTZ R17, R25, R23 ;  /* 0x0000001719117221 */ /* 0x004fe20000010000 */
[----:B------:R-:W-:Y:S02]  /*8700*/  @!P1 F2FP.BF16.F32.PACK_AB R15, RZ, R31 ;  /* 0x0000001fff0f923e */ /* 0x000fe400000010ff */
[----:B------:R-:W-:Y:S02]  /*8710*/  LEA.HI R26, R16, 0x3c, RZ, 0x1c ;  /* 0x0000003c101a7811 */ /* 0x000fe400078fe0ff */
[----:B------:R-:W-:Y:S01]  /*8720*/  @!P1 F2FP.BF16.F32.PACK_AB R17, RZ, R17 ;  /* 0x00000011ff11923e */ /* 0x000fe200000010ff */
[----:B------:R3:W-:Y:S04]  /*8730*/  @!P1 STG.E.U16 desc[UR12][R18.64+0x50], R15 ;  /* 0x0000500f12009986 */ /* 0x0007e8000c10150c */
[----:B------:R3:W-:Y:S02]  /*8740*/  @!P1 STG.E.U16 desc[UR12][R20.64+0x50], R17 ;  /* 0x0000501114009986 */ /* 0x0007e4000c10150c */
.L_x_1286:
[----:B------:R-:W-:Y:S05]  /*8750*/  BSYNC B0 ;  /* 0x0000000000007941 */ /* 0x000fea0003800000 */
.L_x_1285:
        /* <DEDUP_REMOVED lines=12> */
[C---:B------:R-:W-:Y:S02]  /*8820*/  @!P0 SHF.L.U32 R28, R47.reuse, 0x1, RZ ;  /* 0x000000012f1c8819 */ /* 0x040fe400000006ff */
[C---:B------:R-:W-:Y:S02]  /*8830*/  @!P0 IADD3 R25, R26.reuse, 0x14, RZ ;  /* 0x000000141a198810 */ /* 0x040fe40007ffe0ff */
[----:B------:R-:W-:Y:S02]  /*8840*/  @!P0 SHF.L.U32 R21, R47, 0x1, RZ ;  /* 0x000000012f158819 */ /* 0x000fe400000006ff */
[----:B------:R-:W-:Y:S02]  /*8850*/  @!P0 IADD3 R20, R26, 0x28, RZ ;  /* 0x000000281a148810 */ /* 0x000fe40007ffe0ff */
[----:B------:R-:W-:Y:S02]  /*8860*/  @!P0 LOP3.LUT R25, R25, R28, RZ, 0x3c, !PT ;  /* 0x0000001c19198212 */ /* 0x000fe400078e3cff */
[----:B------:R-:W-:-:S02]  /*8870*/  @!P0 LEA R30, R47, UR4, 0x7 ;  /* 0x000000042f1e8c11 */ /* 0x000fc4000f8e38ff */
[----:B------:R-:W-:Y:S02]  /*8880*/  @!P0 LOP3.LUT R20, R20, R21, RZ, 0x3c, !PT ;  /* 0x0000001514148212 */ /* 0x000fe400078e3cff */
[----:B------:R-:W-:Y:S02]  /*8890*/  @!P0 LEA R31, R47, UR4, 0x7 ;  /* 0x000000042f1f8c11 */ /* 0x000fe4000f8e38ff */
[----:B------:R-:W-:Y:S02]  /*88a0*/  @!P0 LEA R25, R25, R30, 0x2 ;  /* 0x0000001e19198211 */ /* 0x000fe400078e10ff */
[----:B------:R-:W-:Y:S02]  /*88b0*/  @!P0 LEA R31, R20, R31, 0x2 ;  /* 0x0000001f141f8211 */ /* 0x000fe400078e10ff */
[----:B0-----:R-:W-:Y:S01]  /*88c0*/  MOV R15, 0xffff ;  /* 0x0000ffff000f7802 */ /* 0x001fe20000000f00 */
[----:B------:R-:W0:Y:S01]  /*88d0*/  @!P0 LDS R28, [R25+0x500] ;  /* 0x00050000191c8984 */ /* 0x000e220000000800 */
[----:B------:R-:W-:-:S02]  /*88e0*/  @!P0 IADD3 R20, R26, 0x3c, RZ ;  /* 0x0000003c1a148810 */ /* 0x000fc40007ffe0ff */
[C---:B------:R-:W-:Y:S01]  /*88f0*/  @!P0 SHF.L.U32 R23, R47.reuse, 0x1, RZ ;  /* 0x000000012f178819 */ /* 0x040fe200000006ff */
[----:B------:R3:W-:Y:S01]  /*8900*/  @!P0 LDS R27, [R25] ;  /* 0x00000000191b8984 */ /* 0x0007e20000000800 */
[----:B------:R-:W-:Y:S02]  /*8910*/  MOV R22, 0xffff ;  /* 0x0000ffff00167802 */ /* 0x000fe40000000f00 */
[----:B------:R-:W-:Y:S01]  /*8920*/  @!P0 LOP3.LUT R20, R20, R23, RZ, 0x3c, !PT ;  /* 0x0000001714148212 */ /* 0x000fe200078e3cff */
[----:B------:R-:W-:Y:S01]  /*8930*/  @!P0 LDS R36, [R31+0x500] ;  /* 0x000500001f248984 */ /* 0x000fe20000000800 */
[----:B------:R-:W-:Y:S02]  /*8940*/  @!P0 LEA R37, R47, UR4, 0x7 ;  /* 0x000000042f258c11 */ /* 0x000fe4000f8e38ff */
[----:B------:R-:W-:Y:S01]  /*8950*/  MOV R29, RZ ;  /* 0x000000ff001d7202 */ /* 0x000fe20000000f00 */
[----:B------:R4:W-:Y:S01]  /*8960*/  @!P0 LDS R35, [R31] ;  /* 0x000000001f238984 */ /* 0x0009e20000000800 */
[----:B------:R-:W-:Y:S01]  /*8970*/  @!P0 LEA R37, R20, R37, 0x2 ;  /* 0x0000002514258211 */ /* 0x000fe200078e10ff */
[----:B---3--:R-:W-:Y:S01]  /*8980*/  HFMA2.MMA R25, -RZ, RZ, 0, 0 ;  /* 0x00000000ff197435 */ /* 0x008fe200000001ff */
[----:B------:R-:W-:Y:S01]  /*8990*/  MOV R34, 0xffff ;  /* 0x0000ffff00227802 */ /* 0x000fe20000000f00 */
[----:B-1----:R-:W1:Y:S01]  /*89a0*/  SHFL.BFLY PT, R21, R18, 0x8, 0x101f ;  /* 0x0d101f0012157f89 */ /* 0x002e6200000e0000 */
[----:B------:R-:W-:-:S02]  /*89b0*/  MOV R24, 0xffff ;  /* 0x0000ffff00187802 */ /* 0x000fc40000000f00 */
[----:B------:R-:W-:Y:S01]  /*89c0*/  MOV R33, RZ ;  /* 0x000000ff00217202 */ /* 0x000fe20000000f00 */
[----:B--2---:R-:W2:Y:S01]  /*89d0*/  SHFL.BFLY PT, R23, R19, 0x8, 0x101f ;  /* 0x0d101f0013177f89 */ /* 0x004ea200000e0000 */
[----:B----4-:R-:W-:Y:S01]  /*89e0*/  HFMA2.MMA R31, -RZ, RZ, 0, 0 ;  /* 0x00000000ff1f7435 */ /* 0x010fe200000001ff */
[----:B------:R-:W-:Y:S02]  /*89f0*/  MOV R46, 0xffff ;  /* 0x0000ffff002e7802 */ /* 0x000fe40000000f00 */
[----:B------:R-:W3:Y:S01]  /*8a00*/  @!P0 LDS R42, [R37] ;  /* 0x00000000252a8984 */ /* 0x000ee20000000800 */
[----:B------:R-:W-:Y:S02]  /*8a10*/  MOV R17, 0xffff ;  /* 0x0000ffff00117802 */ /* 0x000fe40000000f00 */
[----:B------:R-:W-:Y:S01]  /*8a20*/  MOV R41, 0xffff ;  /* 0x0000ffff00297802 */ /* 0x000fe20000000f00 */
[----:B------:R4:W-:Y:S01]  /*8a30*/  @!P0 LDS R44, [R37+0x500] ;  /* 0x00050000252c8984 */ /* 0x0009e20000000800 */
[----:B------:R-:W-:-:S02]  /*8a40*/  MOV R39, RZ ;  /* 0x000000ff00277202 */ /* 0x000fc40000000f00 */
[----:B------:R-:W-:Y:S02]  /*8a50*/  MOV R43, 0xffff ;  /* 0x0000ffff002b7802 */ /* 0x000fe40000000f00 */
[----:B------:R-:W-:Y:S02]  /*8a60*/  MOV R49, 0xffff ;  /* 0x0000ffff00317802 */ /* 0x000fe40000000f00 */
[----:B------:R-:W-:Y:S01]  /*8a70*/  MOV R51, 0xffff ;  /* 0x0000ffff00337802 */ /* 0x000fe20000000f00 */
[----:B----4-:R-:W-:Y:S01]  /*8a80*/  HFMA2.MMA R37, -RZ, RZ, 0, 0 ;  /* 0x00000000ff257435 */ /* 0x010fe200000001ff */
[----:B0-----:R-:W-:Y:S01]  /*8a90*/  @!P0 MOV R29, R28 ;  /* 0x0000001c001d8202 */ /* 0x001fe20000000f00 */
[----:B-1----:R-:W-:Y:S01]  /*8aa0*/  FADD.FTZ R21, R21, R18 ;  /* 0x0000001215157221 */ /* 0x002fe20000010000 */
[----:B------:R-:W-:Y:S02]  /*8ab0*/  MOV R28, 0xffff ;  /* 0x0000ffff001c7802 */ /* 0x000fe40000000f00 */
[----:B------:R-:W-:Y:S01]  /*8ac0*/  @!P0 MOV R25, R27 ;  /* 0x0000001b00198202 */ /* 0x000fe20000000f00 */
[----:B------:R-:W0:Y:S01]  /*8ad0*/  SHFL.BFLY PT, R32, R29, 0x8, 0x101f ;  /* 0x0d101f001d207f89 */ /* 0x000e2200000e0000 */
[----:B--2---:R-:W-:Y:S01]  /*8ae0*/  FADD.FTZ R18, R23, R19 ;  /* 0x0000001317127221 */ /* 0x004fe20000010000 */
[----:B------:R-:W-:-:S02]  /*8af0*/  MOV R23, 0xffff ;  /* 0x0000ffff00177802 */ /* 0x000fc40000000f00 */
[----:B------:R-:W-:Y:S01]  /*8b00*/  @!P0 MOV R33, R36 ;  /* 0x0000002400218202 */ /* 0x000fe20000000f00 */
[----:B------:R-:W1:Y:S01]  /*8b10*/  SHFL.BFLY PT, R20, R21, 0x4, 0x101f ;  /* 0x0c901f0015147f89 */ /* 0x000e6200000e0000 */
[----:B------:R-:W-:Y:S02]  /*8b20*/  MOV R36, 0xffff ;  /* 0x0000ffff00247802 */ /* 0x000fe40000000f00 */
[----:B------:R-:W-:Y:S01]  /*8b30*/  @!P0 MOV R31, R35 ;  /* 0x00000023001f8202 */ /* 0x000fe20000000f00 */
[----:B------:R-:W2:Y:S01]  /*8b40*/  SHFL.BFLY PT, R30, R25, 0x8, 0x101f ;  /* 0x0d101f00191e7f89 */ /* 0x000ea200000e0000 */
[----:B------:R-:W-:Y:S02]  /*8b50*/  MOV R27, 0xffff ;  /* 0x0000ffff001b7802 */ /* 0x000fe40000000f00 */
[----:B------:R-:W-:Y:S01]  /*8b60*/  MOV R35, 0xffff ;  /* 0x0000ffff00237802 */ /* 0x000fe20000000f00 */
[----:B------:R-:W4:Y:S04]  /*8b70*/  SHFL.BFLY PT, R40, R33, 0x8, 0x101f ;  /* 0x0d101f0021287f89 */ /* 0x000f2800000e0000 */
[----:B------:R-:W5:Y:S01]  /*8b80*/  SHFL.BFLY PT, R38, R31, 0x8, 0x101f ;  /* 0x0d101f001f267f89 */ /* 0x000f6200000e0000 */
[----:B---3--:R-:W-:-:S03]  /*8b90*/  @!P0 MOV R37, R42 ;  /* 0x0000002a00258202 */ /* 0x008fc60000000f00 */
[----:B------:R-:W3:Y:S01]  /*8ba0*/  SHFL.BFLY PT, R23, R18, 0x4, 0x101f ;  /* 0x0c901f0012177f89 */ /* 0x000ee200000e0000 */
[----:B------:R-:W-:Y:S01]  /*8bb0*/  MOV R42, 0xffff ;  /* 0x0000ffff002a7802 */ /* 0x000fe20000000f00 */
[----:B0-----:R-:W-:Y:S01]  /*8bc0*/  FADD.FTZ R32, R32, R29 ;  /* 0x0000001d20207221 */ /* 0x001fe20000010000 */
[----:B------:R-:W-:Y:S01]  /*8bd0*/  @!P0 MOV R39, R44 ;  /* 0x0000002c00278202 */ /* 0x000fe20000000f00 */
[----:B------:R-:W0:Y:S01]  /*8be0*/  SHFL.BFLY PT, R46, R37, 0x8, 0x101f ;  /* 0x0d101f00252e7f89 */ /* 0x000e2200000e0000 */
[----:B------:R-:W-:Y:S01]  /*8bf0*/  MOV R44, 0xffff ;  /* 0x0000ffff002c7802 */ /* 0x000fe20000000f00 */
[----:B-1----:R-:W-:Y:S02]  /*8c00*/  FADD.FTZ R20, R21, R20 ;  /* 0x0000001415147221 */ /* 0x002fe40000010000 */
[----:B------:R-:W1:Y:S01]  /*8c10*/  SHFL.BFLY PT, R29, R32, 0x4, 0x101f ;  /* 0x0c901f00201d7f89 */ /* 0x000e6200000e0000 */
[----:B------:R-:W-:Y:S01]  /*8c20*/  ISETP.NE.AND P0, PT, R47, RZ, PT ;  /* 0x000000ff2f00720c */ /* 0x000fe20003f05270 */
[----:B--2---:R-:W-:-:S02]  /*8c30*/  FADD.FTZ R30, R30, R25 ;  /* 0x000000191e1e7221 */ /* 0x004fc40000010000 */
[----:B------:R-:W2:Y:S01]  /*8c40*/  SHFL.BFLY PT, R19, R20, 0x2, 0x101f ;  /* 0x0c501f0014137f89 */ /* 0x000ea200000e0000 */
[----:B----4-:R-:W-:-:S03]  /*8c50*/  FADD.FTZ R40, R40, R33 ;  /* 0x0000002128287221 */ /* 0x010fc60000010000 */
[----:B------:R-:W4:Y:S01]  /*8c60*/  SHFL.BFLY PT, R25, R30, 0x4, 0x101f ;  /* 0x0c901f001e197f89 */ /* 0x000f2200000e0000 */
[----:B-----5:R-:W-:-:S03]  /*8c70*/  FADD.FTZ R38, R38, R31 ;  /* 0x0000001f26267221 */ /* 0x020fc60000010000 */
        /* <DEDUP_REMOVED lines=9> */
[----:B------:R-:W-:Y:S01]  /*8d10*/  MOV R32, 0xffff ;  /* 0x0000ffff00207802 */ /* 0x000fe20000000f00 */
[----:B--2---:R-:W-:Y:S01]  /*8d20*/  FADD.FTZ R19, R20, R19 ;  /* 0x0000001314137221 */ /* 0x004fe20000010000 */
[----:B------:R-:W-:Y:S02]  /*8d30*/  MOV R20, 0xffff ;  /* 0x0000ffff00147802 */ /* 0x000fe40000000f00 */
        /* <DEDUP_REMOVED lines=53> */
[----:B0-----:R-:W-:-:S02]  /*9090*/  MOV R33, 0xffff ;  /* 0x0000ffff00217802 */ /* 0x001fc40000000f00 */
[----:B------:R-:W-:Y:S02]  /*90a0*/  MOV R17, 0xffff ;  /* 0x0000ffff00117802 */ /* 0x000fe40000000f00 */
        /* <DEDUP_REMOVED lines=12> */
.L_x_1354:
        /* <DEDUP_REMOVED lines=9> */
.L_x_1284:
        /* <DEDUP_REMOVED lines=8> */
.L_x_1287:
[----:B------:R-:W-:Y:S01]  /*9280*/  HFMA2.MMA R17, -RZ, RZ, 0, 4.76837158203125e-07 ;  /* 0x00000008ff117435 */ /* 0x000fe200000001ff */
[----:B-1----:R-:W-:Y:S02]  /*9290*/  MOV R24, R18 ;  /* 0x0000001200187202 */ /* 0x002fe40000000f00 */
[----:B------:R-:W-:Y:S02]  /*92a0*/  MOV R22, 0x101f ;  /* 0x0000101f00167802 */ /* 0x000fe40000000f00 */
[----:B0-----:R-:W-:-:S07]  /*92b0*/  MOV R15, 0xffff ;  /* 0x0000ffff000f7802 */ /* 0x001fce0000000f00 */
[----:B--2---:R-:W-:Y:S05]  /*92c0*/  WARPSYNC.COLLECTIVE R15, `(.L_x_1292) ;  /* 0x000000000f087348 */ /* 0x004fea0003c00000 */
[----:B------:R0:W1:Y:S02]  /*92d0*/  SHFL.BFLY P2, R23, R24, R17, R22 ;  /* 0x0c00001118177389 */ /* 0x0000640000040016 */
[----:B012---:R-:W-:Y:S01]  /*92e0*/  ENDCOLLECTIVE ;  /* 0x000000000000791b */ /* 0x007fe20003800000 */
.L_x_1292:
[----:B------:R-:W-:Y:S02]  /*92f0*/  MOV R24, R19 ;  /* 0x0000001300187202 */ /* 0x000fe40000000f00 */
[----:B------:R-:W-:-:S07]  /*9300*/  MOV R21, R23 ;  /* 0x0000001700157202 */ /* 0x000fce0000000f00 */
[----:B------:R-:W-:Y:S05]  /*9310*/  WARPSYNC.COLLECTIVE R15, `(.L_x_1293) ;  /* 0x000000000f087348 */ /* 0x000fea0003c00000 */
[----:B------:R0:W1:Y:S02]  /*9320*/  SHFL.BFLY P2, R23, R24, R17, R22 ;  /* 0x0c00001118177389 */ /* 0x0000640000040016 */
[----:B01----:R-:W-:Y:S01]  /*9330*/  ENDCOLLECTIVE ;  /* 0x000000000000791b */ /* 0x003fe20003800000 */
.L_x_1293:
[----:B------:R-:W-:Y:S01]  /*9340*/  FADD.FTZ R21, R21, R18 ;  /* 0x0000001215157221 */ /* 0x000fe20000010000 */
[----:B------:R-:W-:-:S04]  /*9350*/  HFMA2.MMA R17, -RZ, RZ, 0, 2.384185791015625e-07 ;  /* 0x00000004ff117435 */ /* 0x000fc800000001ff */
[----:B------:R-:W-:Y:S02]  /*9360*/  MOV R24, R21 ;  /* 0x0000001500187202 */ /* 0x000fe40000000f00 */
[----:B------:R-:W-:-:S07]  /*9370*/  MOV R20, R23 ;  /* 0x0000001700147202 */ /* 0x000fce0000000f00 */
[----:B------:R-:W-:Y:S05]  /*9380*/  WARPSYNC.COLLECTIVE R15, `(.L_x_1294) ;  /* 0x000000000f087348 */ /* 0x000fea0003c00000 */
[----:B------:R0:W1:Y:S02]  /*9390*/  SHFL.BFLY P2, R23, R24, R17, R22 ;  /* 0x0c00001118177389 */ /* 0x0000640000040016 */
[----:B01----:R-:W-:Y:S01]  /*93a0*/  ENDCOLLECTIVE ;  /* 0x000000000000791b */ /* 0x003fe20003800000 */
.L_x_1294:
[----:B------:R-:W-:-:S05]  /*93b0*/  FADD.FTZ R20, R20, R19 ;  /* 0x0000001314147221 */ /* 0x000fca0000010000 */
[----:B------:R-:W-:Y:S02]  /*93c0*/  MOV R24, R20 ;  /* 0x0000001400187202 */ /* 0x000fe40000000f00 */
[----:B------:R-:W-:-:S07]  /*93d0*/  MOV R26, R23 ;  /* 0x00000017001a7202 */ /* 0x000fce0000000f00 */
[----:B------:R-:W-:Y:S05]  /*93e0*/  WARPSYNC.COLLECTIVE R15, `(.L_x_1295) ;  /* 0x000000000f087348 */ /* 0x000fea0003c00000 */
[----:B------:R0:W1:Y:S02]  /*93f0*/  SHFL.BFLY P2, R23, R24, R17, R22 ;  /* 0x0c00001118177389 */ /* 0x0000640000040016 */
[----:B01----:R-:W-:Y:S01]  /*9400*/  ENDCOLLECTIVE ;  /* 0x000000000000791b */ /* 0x003fe20003800000 */
.L_x_1295:
[----:B------:R-:W-:Y:S01]  /*9410*/  FADD.FTZ R26, R21, R26 ;  /* 0x0000001a151a7221 */ /* 0x000fe20000010000 */
[----:B------:R-:W-:-:S04]  /*9420*/  HFMA2.MMA R17, -RZ, RZ, 0, 1.1920928955078125e-07 ;  /* 0x00000002ff117435 */ /* 0x000fc800000001ff */
[----:B------:R-:W-:Y:S02]  /*9430*/  MOV R24, R26 ;  /* 0x0000001a00187202 */ /* 0x000fe40000000f00 */
[----:B------:R-:W-:-:S07]  /*9440*/  MOV R25, R23 ;  /* 0x0000001700197202 */ /* 0x000fce0000000f00 */
[----:B------:R-:W-:Y:S05]  /*9450*/  WARPSYNC.COLLECTIVE R15, `(.L_x_1296) ;  /* 0x000000000f087348 */ /* 0x000fea0003c00000 */
[----:B------:R0:W1:Y:S02]  /*9460*/  SHFL.BFLY P2, R23, R24, R17, R22 ;  /* 0x0c00001118177389 */ /* 0x0000640000040016 */
[----:B01----:R-:W-:Y:S01]  /*9470*/  ENDCOLLECTIVE ;  /* 0x000000000000791b */ /* 0x003fe20003800000 */
.L_x_1296:
[----:B------:R-:W-:-:S05]  /*9480*/  FADD.FTZ R25, R20, R25 ;  /* 0x0000001914197221 */ /* 0x000fca0000010000 */
[----:B------:R-:W-:Y:S02]  /*9490*/  MOV R24, R25 ;  /* 0x0000001900187202 */ /* 0x000fe40000000f00 */
[----:B------:R-:W-:-:S07]  /*94a0*/  MOV R27, R23 ;  /* 0x00000017001b7202 */ /* 0x000fce0000000f00 */
[----:B------:R-:W-:Y:S05]  /*94b0*/  WARPSYNC.COLLECTIVE R15, `(.L_x_1297) ;  /* 0x000000000f087348 */ /* 0x000fea0003c00000 */
[----:B------:R0:W1:Y:S02]  /*94c0*/  SHFL.BFLY P2, R23, R24, R17, R22 ;  /* 0x0c00001118177389 */ /* 0x0000640000040016 */
[----:B01----:R-:W-:Y:S01]  /*94d0*/  ENDCOLLECTIVE ;  /* 0x000000000000791b */ /* 0x003fe20003800000 */
.L_x_1297:
[----:B------:R-:W-:Y:S01]  /*94e0*/  FADD.FTZ R27, R26, R27 ;  /* 0x0000001b1a1b7221 */ /* 0x000fe20000010000 */
[----:B------:R-:W-:-:S04]  /*94f0*/  HFMA2.MMA R17, -RZ, RZ, 0, 5.9604644775390625e-08 ;  /* 0x00000001ff117435 */ /* 0x000fc800000001ff */
[----:B------:R-:W-:Y:S02]  /*9500*/  MOV R24, R27 ;  /* 0x0000001b00187202 */ /* 0x000fe40000000f00 */
[----:B------:R-:W-:-:S07]  /*9510*/  MOV R18, R23 ;  /* 0x0000001700127202 */ /* 0x000fce0000000f00 */
[----:B------:R-:W-:Y:S05]  /*9520*/  WARPSYNC.COLLECTIVE R15, `(.L_x_1298) ;  /* 0x000000000f087348 */ /* 0x000fea0003c00000 */
[----:B------:R0:W1:Y:S02]  /*9530*/  SHFL.BFLY P2, R23, R24, R17, R22 ;  /* 0x0c00001118177389 */ /* 0x0000640000040016 */
[----:B01----:R-:W-:Y:S01]  /*9540*/  ENDCOLLECTIVE ;  /* 0x000000000000791b */ /* 0x003fe20003800000 */
.L_x_1298:
[----:B------:R-:W-:-:S05]  /*9550*/  FADD.FTZ R28, R25, R18 ;  /* 0x00000012191c7221 */ /* 0x000fca0000010000 */
[----:B------:R-:W-:Y:S02]  /*9560*/  MOV R24, R28 ;  /* 0x0000001c00187202 */ /* 0x000fe40000000f00 */
[----:B------:R-:W-:-:S07]  /*9570*/  MOV R30, R23 ;  /* 0x00000017001e7202 */ /* 0x000fce0000000f00 */
[----:B------:R-:W-:Y:S05]  /*9580*/  WARPSYNC.COLLECTIVE R15, `(.L_x_1299) ;  /* 0x000000000f087348 */ /* 0x000fea0003c00000 */
[----:B------:R0:W1:Y:S02]  /*9590*/  SHFL.BFLY P2, R23, R24, R17, R22 ;  /* 0x0c00001118177389 */ /* 0x0000640000040016 */
[----:B01----:R-:W-:Y:S01]  /*95a0*/  ENDCOLLECTIVE ;  /* 0x000000000000791b */ /* 0x003fe20003800000 */
.L_x_1299:
[----:B------:R-:W-:Y:S01]  /*95b0*/  FADD.FTZ R30, R27, R30 ;  /* 0x0000001e1b1e7221 */ /* 0x000fe20000010000 */
[----:B------:R-:W-:Y:S06]  /*95c0*/  BRA `(.L_x_1300) ;  /* 0xffffffe800f87947 */ /* 0x000fec000383ffff */
.L_x_1288:
[----:B------:R-:W-:Y:S01]  /*95d0*/  BSSY B1, `(.L_x_1301) ;  /* 0x0000008000017945 */ /* 0x000fe20003800000 */
[----:B-1----:R-:W-:Y:S02]  /*95e0*/  MOV R24, R25 ;  /* 0x0000001900187202 */ /* 0x002fe40000000f00 */
[----:B------:R-:W-:Y:S02]  /*95f0*/  MOV R17, 0x8 ;  /* 0x0000000800117802 */ /* 0x000fe40000000f00 */
[----:B------:R-:W-:Y:S02]  /*9600*/  MOV R22, 0x101f ;  /* 0x0000101f00167802 */ /* 0x000fe40000000f00 */
[----:B0-----:R-:W-:-:S07]  /*9610*/  MOV R15, 0xffff ;  /* 0x0000ffff000f7802 */ /* 0x001fce0000000f00 */
[----:B--2---:R-:W-:Y:S05]  /*9620*/  WARPSYNC.COLLECTIVE R15, `(.L_x_1302) ;  /* 0x000000000f087348 */ /* 0x004fea0003c00000 */
[----:B------:R0:W1:Y:S02]  /*9630*/  SHFL.BFLY P2, R23, R24, R17, R22 ;  /* 0x0c00001118177389 */ /* 0x0000640000040016 */
[----:B012---:R-:W-:Y:S01]  /*9640*/  ENDCOLLECTIVE ;  /* 0x000000000000791b */ /* 0x007fe20003800000 */
.L_x_1302:
[----:B------:R-:W-:Y:S05]  /*9650*/  BSYNC B1 ;  /* 0x0000000000017941 */ /* 0x000fea0003800000 */
.L_x_1301:
        /* <DEDUP_REMOVED lines=8> */
.L_x_1303:
[----:B------:R-:W-:Y:S01]  /*96e0*/  FADD.FTZ R28, R28, R25 ;  /* 0x000000191c1c7221 */ /* 0x000fe20000010000 */
[----:B------:R-:W-:-:S04]  /*96f0*/  HFMA2.MMA R17, -RZ, RZ, 0, 2.384185791015625e-07 ;  /* 0x00000004ff117435 */ /* 0x000fc800000001ff */
[----:B------:R-:W-:Y:S02]  /*9700*/  MOV R24, R28 ;  /* 0x0000001c00187202 */ /* 0x000fe40000000f00 */
[----:B------:R-:W-:-:S07]  /*9710*/  MOV R27, R23 ;  /* 0x00000017001b7202 */ /* 0x000fce0000000f00 */
[----:B------:R-:W-:Y:S05]  /*9720*/  WARPSYNC.COLLECTIVE R15, `(.L_x_1304) ;  /* 0x000000000f087348 */ /* 0x000fea0003c00000 */
[----:B------:R0:W1:Y:S02]  /*9730*/  SHFL.BFLY P2, R23, R24, R17, R22 ;  /* 0x0c00001118177389 */ /* 0x0000640000040016 */
[----:B01----:R-:W-:Y:S01]  /*9740*/  ENDCOLLECTIVE ;  /* 0x000000000000791b */ /* 0x003fe20003800000 */
.L_x_1304:
[----:B------:R-:W-:-:S05]  /*9750*/  FADD.FTZ R27, R27, R26 ;  /* 0x0000001a1b1b7221 */ /* 0x000fca0000010000 */
[----:B------:R-:W-:Y:S02]  /*9760*/  MOV R24, R27 ;  /* 0x0000001b00187202 */ /* 0x000fe40000000f00 */
[----:B------:R-:W-:-:S07]  /*9770*/  MOV R29, R23 ;  /* 0x00000017001d7202 */ /* 0x000fce0000000f00 */
[----:B------:R-:W-:Y:S05]  /*9780*/  WARPSYNC.COLLECTIVE R15, `(.L_x_1305) ;  /* 0x000000000f087348 */ /* 0x000fea0003c00000 */
[----:B------:R0:W1:Y:S02]  /*9790*/  SHFL.BFLY P2, R23, R24, R17, R22 ;  /* 0x0c00001118177389 */ /* 0x0000640000040016 */
[----:B01----:R-:W-:Y:S01]  /*97a0*/  ENDCOLLECTIVE ;  /* 0x000000000000791b */ /* 0x003fe20003800000 */
.L_x_1305:
[----:B------:R-:W-:Y:S01]  /*97b0*/  FADD.FTZ R29, R28, R29 ;  /* 0x0000001d1c1d7221 */ /* 0x000fe20000010000 */
[----:B------:R-:W-:-:S04]  /*97c0*/  HFMA2.MMA R17, -RZ, RZ, 0, 1.1920928955078125e-07 ;  /* 0x00000002ff117435 */ /* 0x000fc800000001ff */
[----:B------:R-:W-:Y:S02]  /*97d0*/  MOV R24, R29 ;  /* 0x0000001d00187202 */ /* 0x000fe40000000f00 */
[----:B------:R-:W-:-:S07]  /*97e0*/  MOV R30, R23 ;  /* 0x00000017001e7202 */ /* 0x000fce0000000f00 */
[----:B------:R-:W-:Y:S05]  /*97f0*/  WARPSYNC.COLLECTIVE R15, `(.L_x_1306) ;  /* 0x000000000f087348 */ /* 0x000fea0003c00000 */
[----:B------:R0:W1:Y:S02]  /*9800*/  SHFL.BFLY P2, R23, R24, R17, R22 ;  /* 0x0c00001118177389 */ /* 0x0000640000040016 */
[----:B01----:R-:W-:Y:S01]  /*9810*/  ENDCOLLECTIVE ;  /* 0x000000000000791b */ /* 0x003fe20003800000 */
.L_x_1306:
[----:B------:R-:W-:-:S05]  /*9820*/  FADD.FTZ R30, R27, R30 ;  /* 0x0000001e1b1e7221 */ /* 0x000fca0000010000 */
[----:B------:R-:W-:Y:S02]  /*9830*/  MOV R24, R30 ;  /* 0x0000001e00187202 */ /* 0x000fe40000000f00 */
[----:B------:R-:W-:-:S07]  /*9840*/  MOV R32, R23 ;  /* 0x0000001700207202 */ /* 0x000fce0000000f00 */
[----:B------:R-:W-:Y:S05]  /*9850*/  WARPSYNC.COLLECTIVE R15, `(.L_x_1307) ;  /* 0x000000000f087348 */ /* 0x000fea0003c00000 */
[----:B------:R0:W1:Y:S02]  /*9860*/  SHFL.BFLY P2, R23, R24, R17, R22 ;  /* 0x0c00001118177389 */ /* 0x0000640000040016 */
[----:B01----:R-:W-:Y:S01]  /*9870*/  ENDCOLLECTIVE ;  /* 0x000000000000791b */ /* 0x003fe20003800000 */
.L_x_1307:
[----:B------:R-:W-:Y:S01]  /*9880*/  FADD.FTZ R32, R29, R32 ;  /* 0x000000201d207221 */ /* 0x000fe20000010000 */
[----:B------:R-:W-:-:S04]  /*9890*/  HFMA2.MMA R17, -RZ, RZ, 0, 5.9604644775390625e-08 ;  /* 0x00000001ff117435 */ /* 0x000fc800000001ff */
[----:B------:R-:W-:Y:S02]  /*98a0*/  MOV R24, R32 ;  /* 0x0000002000187202 */ /* 0x000fe40000000f00 */
[----:B------:R-:W-:-:S07]  /*98b0*/  MOV R25, R23 ;  /* 0x0000001700197202 */ /* 0x000fce0000000f00 */
[----:B------:R-:W-:Y:S05]  /*98c0*/  WARPSYNC.COLLECTIVE R15, `(.L_x_1308) ;  /* 0x000000000f087348 */ /* 0x000fea0003c00000 */
[----:B------:R0:W1:Y:S02]  /*98d0*/  SHFL.BFLY P2, R23, R24, R17, R22 ;  /* 0x0c00001118177389 */ /* 0x0000640000040016 */
[----:B01----:R-:W-:Y:S01]  /*98e0*/  ENDCOLLECTIVE ;  /* 0x000000000000791b */ /* 0x003fe20003800000 */
.L_x_1308:
[----:B------:R-:W-:-:S05]  /*98f0*/  FADD.FTZ R25, R30, R25 ;  /* 0x000000191e197221 */ /* 0x000fca0000010000 */
[----:B------:R-:W-:Y:S02]  /*9900*/  MOV R24, R25 ;  /* 0x0000001900187202 */ /* 0x000fe40000000f00 */
[----:B------:R-:W-:-:S07]  /*9910*/  MOV R31, R23 ;  /* 0x00000017001f7202 */ /* 0x000fce0000000f00 */
[----:B------:R-:W-:Y:S05]  /*9920*/  WARPSYNC.COLLECTIVE R15, `(.L_x_1309) ;  /* 0x000000000f087348 */ /* 0x000fea0003c00000 */
[----:B------:R0:W1:Y:S02]  /*9930*/  SHFL.BFLY P2, R23, R24, R17, R22 ;  /* 0x0c00001118177389 */ /* 0x0000640000040016 */
[----:B01----:R-:W-:Y:S01]  /*9940*/  ENDCOLLECTIVE ;  /* 0x000000000000791b */ /* 0x003fe20003800000 */
.L_x_1309:
[----:B------:R-:W-:Y:S01]  /*9950*/  FADD.FTZ R31, R32, R31 ;  /* 0x0000001f201f7221 */ /* 0x000fe20000010000 */
[----:B------:R-:W-:Y:S06]  /*9960*/  BRA `(.L_x_1310) ;  /* 0xffffffe800c47947 */ /* 0x000fec000383ffff */
.L_x_1289:
        /* <DEDUP_REMOVED lines=8> */
.L_x_1312:
[----:B------:R-:W-:Y:S05]  /*99f0*/  BSYNC B1 ;  /* 0x0000000000017941 */ /* 0x000fea0003800000 */
.L_x_1311:
        /* <DEDUP_REMOVED lines=8> */
.L_x_1313:
[----:B------:R-:W-:Y:S01]  /*9a80*/  FADD.FTZ R28, R28, R25 ;  /* 0x000000191c1c7221 */ /* 0x000fe20000010000 */
[----:B------:R-:W-:-:S04]  /*9a90*/  HFMA2.MMA R17, -RZ, RZ, 0, 2.384185791015625e-07 ;  /* 0x00000004ff117435 */ /* 0x000fc800000001ff */
[----:B------:R-:W-:Y:S02]  /*9aa0*/  MOV R24, R28 ;  /* 0x0000001c00187202 */ /* 0x000fe40000000f00 */
[----:B------:R-:W-:-:S07]  /*9ab0*/  MOV R27, R23 ;  /* 0x00000017001b7202 */ /* 0x000fce0000000f00 */
[----:B------:R-:W-:Y:S05]  /*9ac0*/  WARPSYNC.COLLECTIVE R15, `(.L_x_1314) ;  /* 0x000000000f087348 */ /* 0x000fea0003c00000 */
[----:B------:R0:W1:Y:S02]  /*9ad0*/  SHFL.BFLY P2, R23, R24, R17, R22 ;  /* 0x0c00001118177389 */ /* 0x0000640000040016 */
[----:B01----:R-:W-:Y:S01]  /*9ae0*/  ENDCOLLECTIVE ;  /* 0x000000000000791b */ /* 0x003fe20003800000 */
.L_x_1314:
[----:B------:R-:W-:-:S05]  /*9af0*/  FADD.FTZ R27, R27, R26 ;  /* 0x0000001a1b1b7221 */ /* 0x000fca0000010000 */
[----:B------:R-:W-:Y:S02]  /*9b00*/  MOV R24, R27 ;  /* 0x0000001b00187202 */ /* 0x000fe40000000f00 */
[----:B------:R-:W-:-:S07]  /*9b10*/  MOV R29, R23 ;  /* 0x00000017001d7202 */ /* 0x000fce0000000f00 */
[----:B------:R-:W-:Y:S05]  /*9b20*/  WARPSYNC.COLLECTIVE R15, `(.L_x_1315) ;  /* 0x000000000f087348 */ /* 0x000fea0003c00000 */
[----:B------:R0:W1:Y:S02]  /*9b30*/  SHFL.BFLY P2, R23, R24, R17, R22 ;  /* 0x0c00001118177389 */ /* 0x0000640000040016 */
[----:B01----:R-:W-:Y:S01]  /*9b40*/  ENDCOLLECTIVE ;  /* 0x000000000000791b */ /* 0x003fe20003800000 */
.L_x_1315:
[----:B------:R-:W-:Y:S01]  /*9b50*/  FADD.FTZ R29, R28, R29 ;  /* 0x0000001d1c1d7221 */ /* 0x000fe20000010000 */
[----:B------:R-:W-:-:S04]  /*9b60*/  HFMA2.MMA R17, -RZ, RZ, 0, 1.1920928955078125e-07 ;  /* 0x00000002ff117435 */ /* 0x000fc800000001ff */
[----:B------:R-:W-:Y:S02]  /*9b70*/  MOV R24, R29 ;  /* 0x0000001d00187202 */ /* 0x000fe40000000f00 */
[----:B------:R-:W-:-:S07]  /*9b80*/  MOV R30, R23 ;  /* 0x00000017001e7202 */ /* 0x000fce0000000f00 */
[----:B------:R-:W-:Y:S05]  /*9b90*/  WARPSYNC.COLLECTIVE R15, `(.L_x_1316) ;  /* 0x000000000f087348 */ /* 0x000fea0003c00000 */
[----:B------:R0:W1:Y:S02]  /*9ba0*/  SHFL.BFLY P2, R23, R24, R17, R22 ;  /* 0x0c00001118177389 */ /* 0x0000640000040016 */
[----:B01----:R-:W-:Y:S01]  /*9bb0*/  ENDCOLLECTIVE ;  /* 0x000000000000791b */ /* 0x003fe20003800000 */
.L_x_1316:
[----:B------:R-:W-:-:S05]  /*9bc0*/  FADD.FTZ R30, R27, R30 ;  /* 0x0000001e1b1e7221 */ /* 0x000fca0000010000 */
[----:B------:R-:W-:Y:S02]  /*9bd0*/  MOV R24, R30 ;  /* 0x0000001e00187202 */ /* 0x000fe40000000f00 */
[----:B------:R-:W-:-:S07]  /*9be0*/  MOV R32, R23 ;  /* 0x0000001700207202 */ /* 0x000fce0000000f00 */
[----:B------:R-:W-:Y:S05]  /*9bf0*/  WARPSYNC.COLLECTIVE R15, `(.L_x_1317) ;  /* 0x000000000f087348 */ /* 0x000fea0003c00000 */
[----:B------:R0:W1:Y:S02]  /*9c00*/  SHFL.BFLY P2, R23, R24, R17, R22 ;  /* 0x0c00001118177389 */ /* 0x0000640000040016 */
[----:B01----:R-:W-:Y:S01]  /*9c10*/  ENDCOLLECTIVE ;  /* 0x000000000000791b */ /* 0x003fe20003800000 */
.L_x_1317:
[----:B------:R-:W-:Y:S01]  /*9c20*/  FADD.FTZ R32, R29, R32 ;  /* 0x000000201d207221 */ /* 0x000fe20000010000 */
[----:B------:R-:W-:-:S04]  /*9c30*/  HFMA2.MMA R17, -RZ, RZ, 0, 5.9604644775390625e-08 ;  /* 0x00000001ff117435 */ /* 0x000fc800000001ff */
[----:B------:R-:W-:Y:S02]  /*9c40*/  MOV R24, R32 ;  /* 0x0000002000187202 */ /* 0x000fe40000000f00 */
[----:B------:R-:W-:-:S07]  /*9c50*/  MOV R25, R23 ;  /* 0x0000001700197202 */ /* 0x000fce0000000f00 */
[----:B------:R-:W-:Y:S05]  /*9c60*/  WARPSYNC.COLLECTIVE R15, `(.L_x_1318) ;  /* 0x000000000f087348 */ /* 0x000fea0003c00000 */
[----:B------:R0:W1:Y:S02]  /*9c70*/  SHFL.BFLY P2, R23, R24, R17, R22 ;  /* 0x0c00001118177389 */ /* 0x0000640000040016 */
[----:B01----:R-:W-:Y:S01]  /*9c80*/  ENDCOLLECTIVE ;  /* 0x000000000000791b */ /* 0x003fe20003800000 */
.L_x_1318:
[----:B------:R-:W-:-:S05]  /*9c90*/  FADD.FTZ R25, R30, R25 ;  /* 0x000000191e197221 */ /* 0x000fca0000010000 */
[----:B------:R-:W-:Y:S02]  /*9ca0*/  MOV R24, R25 ;  /* 0x0000001900187202 */ /* 0x000fe40000000f00 */
[----:B------:R-:W-:-:S07]  /*9cb0*/  MOV R31, R23 ;  /* 0x00000017001f7202 */ /* 0x000fce0000000f00 */
[----:B------:R-:W-:Y:S05]  /*9cc0*/  WARPSYNC.COLLECTIVE R15, `(.L_x_1319) ;  /* 0x000000000f087348 */ /* 0x000fea0003c00000 */
[----:B------:R0:W1:Y:S02]  /*9cd0*/  SHFL.BFLY P2, R23, R24, R17, R22 ;  /* 0x0c00001118177389 */ /* 0x0000640000040016 */
[----:B01----:R-:W-:Y:S01]  /*9ce0*/  ENDCOLLECTIVE ;  /* 0x000000000000791b */ /* 0x003fe20003800000 */
.L_x_1319:
[----:B------:R-:W-:Y:S01]  /*9cf0*/  FADD.FTZ R31, R32, R31 ;  /* 0x0000001f201f7221 */ /* 0x000fe20000010000 */
[----:B------:R-:W-:Y:S06]  /*9d00*/  BRA `(.L_x_1320) ;  /* 0xffffffe800787947 */ /* 0x000fec000383ffff */
.L_x_1290:
[----:B------:R-:W-:Y:S01]  /*9d10*/  HFMA2.MMA R17, -RZ, RZ, 0, 4.76837158203125e-07 ;  /* 0x00000008ff117435 */ /* 0x000fe200000001ff */
[----:B------:R-:W-:Y:S01]  /*9d20*/  BSSY B0, `(.L_x_1321) ;  /* 0x0000007000007945 */ /* 0x000fe20003800000 */
[----:B-1----:R-:W-:Y:S02]  /*9d30*/  MOV R24, R18 ;  /* 0x0000001200187202 */ /* 0x002fe40000000f00 */
[----:B------:R-:W-:Y:S02]  /*9d40*/  MOV R22, 0x101f ;  /* 0x0000101f00167802 */ /* 0x000fe40000000f00 */
[----:B0-----:R-:W-:-:S07]  /*9d50*/  MOV R15, 0xffff ;  /* 0x0000ffff000f7802 */ /* 0x001fce0000000f00 */
[----:B--2---:R-:W-:Y:S05]  /*9d60*/  WARPSYNC.COLLECTIVE R15, `(.L_x_1322) ;  /* 0x000000000f087348 */ /* 0x004fea0003c00000 */
[----:B------:R0:W1:Y:S02]  /*9d70*/  SHFL.BFLY P2, R23, R24, R17, R22 ;  /* 0x0c00001118177389 */ /* 0x0000640000040016 */
[----:B012---:R-:W-:Y:S01]  /*9d80*/  ENDCOLLECTIVE ;  /* 0x000000000000791b */ /* 0x007fe20003800000 */
.L_x_1322:
[----:B------:R-:W-:Y:S05]  /*9d90*/  BSYNC B0 ;  /* 0x0000000000007941 */ /* 0x000fea0003800000 */
.L_x_1321:
[----:B------:R-:W-:Y:S01]  /*9da0*/  HFMA2.MMA R17, -RZ, RZ, 0, 4.76837158203125e-07 ;  /* 0x00000008ff117435 */ /* 0x000fe200000001ff */
[----:B------:R-:W-:Y:S01]  /*9db0*/  MOV R24, R19 ;  /* 0x0000001300187202 */ /* 0x000fe20000000f00 */
[----:B------:R-:W-:Y:S01]  /*9dc0*/  HFMA2.MMA R39, -RZ, RZ, 0, 0 ;  /* 0x00000000ff277435 */ /* 0x000fe200000001ff */
[----:B------:R-:W-:Y:S02]  /*9dd0*/  MOV R22, 0x101f ;  /* 0x0000101f00167802 */ /* 0x000fe40000000f00 */
[----:B------:R-:W-:Y:S02]  /*9de0*/  MOV R15, 0xffff ;  /* 0x0000ffff000f7802 */ /* 0x000fe40000000f00 */
[----:B------:R-:W-:Y:S02]  /*9df0*/  MOV R21, R23 ;  /* 0x0000001700157202 */ /* 0x000fe40000000f00 */
[----:B------:R-:W-:-:S07]  /*9e00*/  @!P0 SHF.L.U32 R28, R47, 0x1, RZ ;  /* 0x000000012f1c8819 */ /* 0x000fce00000006ff */
[----:B------:R-:W-:Y:S05]  /*9e10*/  WARPSYNC.COLLECTIVE R15, `(.L_x_1323) ;  /* 0x000000000f087348 */ /* 0x000fea0003c00000 */
[----:B------:R0:W1:Y:S02]  /*9e20*/  SHFL.BFLY P2, R23, R24, R17, R22 ;  /* 0x0c00001118177389 */ /* 0x0000640000040016 */
[----:B01----:R-:W-:Y:S01]  /*9e30*/  ENDCOLLECTIVE ;  /* 0x000000000000791b */ /* 0x003fe20003800000 */
.L_x_1323:
[----:B------:R-:W-:Y:S01]  /*9e40*/  @!P0 IADD3 R25, R26, 0x14, RZ ;  /* 0x000000141a198810 */ /* 0x000fe20007ffe0ff */
[----:B------:R-:W-:Y:S01]  /*9e50*/  FADD.FTZ R21, R21, R18 ;  /* 0x0000001215157221 */ /* 0x000fe20000010000 */
[----:B------:R-:W-:Y:S02]  /*9e60*/  @!P0 LEA R30, R47, UR4, 0x7 ;  /* 0x000000042f1e8c11 */ /* 0x000fe4000f8e38ff */
[----:B------:R-:W-:Y:S02]  /*9e70*/  @!P0 LOP3.LUT R25, R25, R28, RZ, 0x3c, !PT ;  /* 0x0000001c19198212 */ /* 0x000fe400078e3cff */
[----:B------:R-:W-:Y:S02]  /*9e80*/  MOV R29, RZ ;  /* 0x000000ff001d7202 */ /* 0x000fe40000000f00 */
[----:B------:R-:W-:Y:S02]  /*9e90*/  @!P0 LEA R25, R25, R30, 0x2 ;  /* 0x0000001e19198211 */ /* 0x000fe400078e10ff */
[----:B------:R-:W-:-:S02]  /*9ea0*/  @!P0 LEA R31, R47, UR4, 0x7 ;  /* 0x000000042f1f8c11 */ /* 0x000fc4000f8e38ff */
[----:B------:R-:W-:Y:S01]  /*9eb0*/  MOV R33, RZ ;  /* 0x000000ff00217202 */ /* 0x000fe20000000f00 */
[----:B------:R-:W-:Y:S01]  /*9ec0*/  HFMA2.MMA R17, -RZ, RZ, 0, 2.384185791015625e-07 ;  /* 0x00000004ff117435 */ /* 0x000fe200000001ff */
[----:B------:R-:W-:Y:S01]  /*9ed0*/  MOV R24, R21 ;  /* 0x0000001500187202 */ /* 0x000fe20000000f00 */
[----:B------:R0:W1:Y:S01]  /*9ee0*/  @!P0 LDS R28, [R25+0x500] ;  /* 0x00050000191c8984 */ /* 0x0000620000000800 */
[----:B------:R-:W-:-:S03]  /*9ef0*/  @!P0 LEA R37, R47, UR4, 0x7 ;  /* 0x000000042f258c11 */ /* 0x000fc6000f8e38ff */
[----:B------:R0:W2:Y:S01]  /*9f00*/  @!P0 LDS R27, [R25] ;  /* 0x00000000191b8984 */ /* 0x0000a20000000800 */
[----:B------:R-:W-:-:S07]  /*9f10*/  FADD.FTZ R18, R23, R19 ;  /* 0x0000001317127221 */ /* 0x000fce0000010000 */
[----:B012---:R-:W-:Y:S05]  /*9f20*/  WARPSYNC.COLLECTIVE R15, `(.L_x_1324) ;  /* 0x000000000f087348 */ /* 0x007fea0003c00000 */
[----:B------:R3:W4:Y:S02]  /*9f30*/  SHFL.BFLY P2, R23, R24, R17, R22 ;  /* 0x0c00001118177389 */ /* 0x0007240000040016 */
[----:B01234-:R-:W-:Y:S01]  /*9f40*/  ENDCOLLECTIVE ;  /* 0x000000000000791b */ /* 0x01ffe20003800000 */
.L_x_1324:
[----:B------:R-:W-:Y:S01]  /*9f50*/  HFMA2.MMA R25, -RZ, RZ, 0, 0 ;  /* 0x00000000ff197435 */ /* 0x000fe200000001ff */
[----:B------:R-:W-:Y:S02]  /*9f60*/  MOV R24, R18 ;  /* 0x0000001200187202 */ /* 0x000fe40000000f00 */
[----:B------:R-:W-:-:S08]  /*9f70*/  MOV R20, R23 ;  /* 0x0000001700147202 */ /* 0x000fd00000000f00 */
[----:B------:R-:W-:Y:S05]  /*9f80*/  WARPSYNC.COLLECTIVE R15, `(.L_x_1325) ;  /* 0x000000000f087348 */ /* 0x000fea0003c00000 */
[----:B------:R0:W1:Y:S02]  /*9f90*/  SHFL.BFLY P2, R23, R24, R17, R22 ;  /* 0x0c00001118177389 */ /* 0x0000640000040016 */
[----:B01----:R-:W-:Y:S01]  /*9fa0*/  ENDCOLLECTIVE ;  /* 0x000000000000791b */ /* 0x003fe20003800000 */
.L_x_1325:
        /* <DEDUP_REMOVED lines=9> */
.L_x_1326:
[----:B------:R-:W-:Y:S02]  /*a040*/  MOV R24, R21 ;  /* 0x0000001500187202 */ /* 0x000fe40000000f00 */
[----:B------:R-:W-:-:S07]  /*a050*/  MOV R19, R23 ;  /* 0x0000001700137202 */ /* 0x000fce0000000f00 */
[----:B------:R-:W-:Y:S05]  /*a060*/  WARPSYNC.COLLECTIVE R15, `(.L_x_1327) ;  /* 0x000000000f087348 */ /* 0x000fea0003c00000 */
[----:B------:R0:W1:Y:S02]  /*a070*/  SHFL.BFLY P2, R23, R24, R17, R22 ;  /* 0x0c00001118177389 */ /* 0x0000640000040016 */
[----:B01----:R-:W-:Y:S01]  /*a080*/  ENDCOLLECTIVE ;  /* 0x000000000000791b */ /* 0x003fe20003800000 */
.L_x_1327:
[----:B------:R-:W-:Y:S01]  /*a090*/  FADD.FTZ R19, R20, R19 ;  /* 0x0000001314137221 */ /* 0x000fe20000010000 */
[----:B------:R-:W-:Y:S01]  /*a0a0*/  @!P0 IADD3 R20, R26, 0x28, RZ ;  /* 0x000000281a148810 */ /* 0x000fe20007ffe0ff */
[----:B------:R-:W-:-:S03]  /*a0b0*/  HFMA2.MMA R17, -RZ, RZ, 0, 5.9604644775390625e-08 ;  /* 0x00000001ff117435 */ /* 0x000fc600000001ff */
[----:B------:R-:W-:Y:S01]  /*a0c0*/  MOV R24, R19 ;  /* 0x0000001300187202 */ /* 0x000fe20000000f00 */
[----:B------:R-:W-:Y:S01]  /*a0d0*/  FADD.FTZ R18, R21, R23 ;  /* 0x0000001715127221 */ /* 0x000fe20000010000 */
[----:B------:R-:W-:-:S07]  /*a0e0*/  @!P0 SHF.L.U32 R21, R47, 0x1, RZ ;  /* 0x000000012f158819 */ /* 0x000fce00000006ff */
[----:B------:R-:W-:Y:S05]  /*a0f0*/  WARPSYNC.COLLECTIVE R15, `(.L_x_1328) ;  /* 0x000000000f087348 */ /* 0x000fea0003c00000 */
[----:B------:R0:W1:Y:S02]  /*a100*/  SHFL.BFLY P2, R23, R24, R17, R22 ;  /* 0x0c00001118177389 */ /* 0x0000640000040016 */
[----:B01----:R-:W-:Y:S01]  /*a110*/  ENDCOLLECTIVE ;  /* 0x000000000000791b */ /* 0x003fe20003800000 */
.L_x_1328:
        /* <DEDUP_REMOVED lines=10> */
.L_x_1329:
[----:B------:R-:W-:Y:S01]  /*a1c0*/  FADD.FTZ R19, R19, R28 ;  /* 0x0000001c13137221 */ /* 0x000fe20000010000 */
[----:B------:R-:W-:Y:S01]  /*a1d0*/  HFMA2.MMA R17, -RZ, RZ, 0, 4.76837158203125e-07 ;  /* 0x00000008ff117435 */ /* 0x000fe200000001ff */
[----:B------:R-:W-:Y:S02]  /*a1e0*/  MOV R24, R25 ;  /* 0x0000001900187202 */ /* 0x000fe40000000f00 */
[----:B------:R-:W-:-:S08]  /*a1f0*/  MOV R27, R23 ;  /* 0x00000017001b7202 */ /* 0x000fd00000000f00 */
[----:B------:R-:W-:Y:S05]  /*a200*/  WARPSYNC.COLLECTIVE R15, `(.L_x_1330) ;  /* 0x000000000f087348 */ /* 0x000fea0003c00000 */
[----:B------:R0:W1:Y:S02]  /*a210*/  SHFL.BFLY P2, R23, R24, R17, R22 ;  /* 0x0c00001118177389 */ /* 0x0000640000040016 */
[----:B01----:R-:W-:Y:S01]  /*a220*/  ENDCOLLECTIVE ;  /* 0x000000000000791b */ /* 0x003fe20003800000 */
.L_x_1330:
[----:B------:R-:W-:Y:S02]  /*a230*/  @!P0 MOV R33, R36 ;  /* 0x0000002400218202 */ /* 0x000fe40000000f00 */
[----:B------:R-:W-:Y:S02]  /*a240*/  @!P0 MOV R31, R35 ;  /* 0x00000023001f8202 */ /* 0x000fe40000000f00 */
[----:B------:R-:W-:Y:S02]  /*a250*/  MOV R24, R29 ;  /* 0x0000001d00187202 */ /* 0x000fe40000000f00 */
[----:B------:R-:W-:-:S07]  /*a260*/  MOV R30, R23 ;  /* 0x00000017001e7202 */ /* 0x000fce0000000f00 */
[----:B------:R-:W-:Y:S05]  /*a270*/  WARPSYNC.COLLECTIVE R15, `(.L_x_1331) ;  /* 0x000000000f087348 */ /* 0x000fea0003c00000 */
[----:B------:R0:W1:Y:S02]  /*a280*/  SHFL.BFLY P2, R23, R24, R17, R22 ;  /* 0x0c00001118177389 */ /* 0x0000640000040016 */
[----:B01----:R-:W-:Y:S01]  /*a290*/  ENDCOLLECTIVE ;  /* 0x000000000000791b */ /* 0x003fe20003800000 */
.L_x_1331:
[----:B------:R-:W-:Y:S01]  /*a2a0*/  FADD.FTZ R30, R30, R25 ;  /* 0x000000191e1e7221 */ /* 0x000fe20000010000 */
[----:B------:R-:W-:-:S04]  /*a2b0*/  HFMA2.MMA R17, -RZ, RZ, 0, 2.384185791015625e-07 ;  /* 0x00000004ff117435 */ /* 0x000fc800000001ff */
[----:B------:R-:W-:Y:S02]  /*a2c0*/  MOV R24, R30 ;  /* 0x0000001e00187202 */ /* 0x000fe40000000f00 */
[----:B------:R-:W-:-:S07]  /*a2d0*/  MOV R32, R23 ;  /* 0x0000001700207202 */ /* 0x000fce0000000f00 */
[----:B------:R-:W-:Y:S05]  /*a2e0*/  WARPSYNC.COLLECTIVE R15, `(.L_x_1332) ;  /* 0x000000000f087348 */ /* 0x000fea0003c00000 */
[----:B------:R0:W1:Y:S02]  /*a2f0*/  SHFL.BFLY P2, R23, R24, R17, R22 ;  /* 0x0c00001118177389 */ /* 0x0000640000040016 */
[----:B01----:R-:W-:Y:S01]  /*a300*/  ENDCOLLECTIVE ;  /* 0x000000000000791b */ /* 0x003fe20003800000 */
.L_x_1332:
[----:B------:R-:W-:-:S05]  /*a310*/  FADD.FTZ R32, R32, R29 ;  /* 0x0000001d20207221 */ /* 0x000fca0000010000 */
[----:B------:R-:W-:Y:S02]  /*a320*/  MOV R24, R32 ;  /* 0x0000002000187202 */ /* 0x000fe40000000f00 */
[----:B------:R-:W-:-:S07]  /*a330*/  MOV R25, R23 ;  /* 0x0000001700197202 */ /* 0x000fce0000000f00 */
[----:B------:R-:W-:Y:S05]  /*a340*/  WARPSYNC.COLLECTIVE R15, `(.L_x_1333) ;  /* 0x000000000f087348 */ /* 0x000fea0003c00000 */
[----:B------:R0:W1:Y:S02]  /*a350*/  SHFL.BFLY P2, R23, R24, R17, R22 ;  /* 0x0c00001118177389 */ /* 0x0000640000040016 */
[----:B01----:R-:W-:Y:S01]  /*a360*/  ENDCOLLECTIVE ;  /* 0x000000000000791b */ /* 0x003fe20003800000 */
.L_x_1333:
[----:B------:R-:W-:Y:S01]  /*a370*/  FADD.FTZ R25, R30, R25 ;  /* 0x000000191e197221 */ /* 0x000fe20000010000 */
[----:B------:R-:W-:-:S04]  /*a380*/  HFMA2.MMA R17, -RZ, RZ, 0, 1.1920928955078125e-07 ;  /* 0x00000002ff117435 */ /* 0x000fc800000001ff */
[----:B------:R-:W-:Y:S02]  /*a390*/  MOV R24, R25 ;  /* 0x0000001900187202 */ /* 0x000fe40000000f00 */
[----:B------:R-:W-:-:S07]  /*a3a0*/  MOV R29, R23 ;  /* 0x00000017001d7202 */ /* 0x000fce0000000f00 */
[----:B------:R-:W-:Y:S05]  /*a3b0*/  WARPSYNC.COLLECTIVE R15, `(.L_x_1334) ;  /* 0x000000000f087348 */ /* 0x000fea0003c00000 */
[----:B------:R0:W1:Y:S02]  /*a3c0*/  SHFL.BFLY P2, R23, R24, R17, R22 ;  /* 0x0c00001118177389 */ /* 0x0000640000040016 */
[----:B01----:R-:W-:Y:S01]  /*a3d0*/  ENDCOLLECTIVE ;  /* 0x000000000000791b */ /* 0x003fe20003800000 */
.L_x_1334:
[----:B------:R-:W-:-:S05]  /*a3e0*/  FADD.FTZ R29, R32, R29 ;  /* 0x0000001d201d7221 */ /* 0x000fca0000010000 */
[----:B------:R-:W-:Y:S02]  /*a3f0*/  MOV R24, R29 ;  /* 0x0000001d00187202 */ /* 0x000fe40000000f00 */
[----:B------:R-:W-:-:S07]  /*a400*/  MOV R20, R23 ;  /* 0x0000001700147202 */ /* 0x000fce0000000f00 */
[----:B------:R-:W-:Y:S05]  /*a410*/  WARPSYNC.COLLECTIVE R15, `(.L_x_1335) ;  /* 0x000000000f087348 */ /* 0x000fea0003c00000 */
[----:B------:R0:W1:Y:S02]  /*a420*/  SHFL.BFLY P2, R23, R24, R17, R22 ;  /* 0x0c00001118177389 */ /* 0x0000640000040016 */
[----:B01----:R-:W-:Y:S01]  /*a430*/  ENDCOLLECTIVE ;  /* 0x000000000000791b */ /* 0x003fe20003800000 */
.L_x_1335:
[----:B------:R-:W-:Y:S01]  /*a440*/  FADD.FTZ R25, R25, R20 ;  /* 0x0000001419197221 */ /* 0x000fe20000010000 */
[----:B------:R-:W-:Y:S01]  /*a450*/  @!P0 IADD3 R20, R26, 0x3c, RZ ;  /* 0x0000003c1a148810 */ /* 0x000fe20007ffe0ff */
[----:B------:R-:W-:-:S03]  /*a460*/  HFMA2.MMA R17, -RZ, RZ, 0, 5.9604644775390625e-08 ;  /* 0x00000001ff117435 */ /* 0x000fc600000001ff */
[----:B------:R-:W-:Y:S02]  /*a470*/  MOV R24, R25 ;  /* 0x0000001900187202 */ /* 0x000fe40000000f00 */
[----:B------:R-:W-:-:S07]  /*a480*/  MOV R34, R23 ;  /* 0x0000001700227202 */ /* 0x000fce0000000f00 */
[----:B------:R-:W-:Y:S05]  /*a490*/  WARPSYNC.COLLECTIVE R15, `(.L_x_1336) ;  /* 0x000000000f087348 */ /* 0x000fea0003c00000 */
[----:B------:R0:W1:Y:S02]  /*a4a0*/  SHFL.BFLY P2, R23, R24, R17, R22 ;  /* 0x0c00001118177389 */ /* 0x0000640000040016 */
[----:B01----:R-:W-:Y:S01]  /*a4b0*/  ENDCOLLECTIVE ;  /* 0x000000000000791b */ /* 0x003fe20003800000 */
.L_x_1336:
[----:B------:R-:W-:-:S05]  /*a4c0*/  FADD.FTZ R34, R29, R34 ;  /* 0x000000221d227221 */ /* 0x000fca0000010000 */
[----:B------:R-:W-:Y:S02]  /*a4d0*/  MOV R24, R34 ;  /* 0x0000002200187202 */ /* 0x000fe40000000f00 */
[----:B------:R-:W-:-:S07]  /*a4e0*/  MOV R36, R23 ;  /* 0x0000001700247202 */ /* 0x000fce0000000f00 */
[----:B------:R-:W-:Y:S05]  /*a4f0*/  WARPSYNC.COLLECTIVE R15, `(.L_x_1337) ;  /* 0x000000000f087348 */ /* 0x000fea0003c00000 */
[----:B------:R0:W1:Y:S02]  /*a500*/  SHFL.BFLY P2, R23, R24, R17, R22 ;  /* 0x0c00001118177389 */ /* 0x0000640000040016 */
[----:B01----:R-:W-:Y:S01]  /*a510*/  ENDCOLLECTIVE ;  /* 0x000000000000791b */ /* 0x003fe20003800000 */
.L_x_1337:
[----:B------:R-:W-:Y:S01]  /*a520*/  FADD.FTZ R25, R25, R36 ;  /* 0x0000002419197221 */ /* 0x000fe20000010000 */
[----:B------:R-:W-:Y:S01]  /*a530*/  HFMA2.MMA R17, -RZ, RZ, 0, 4.76837158203125e-07 ;  /* 0x00000008ff117435 */ /* 0x000fe200000001ff */
[----:B------:R-:W-:Y:S02]  /*a540*/  MOV R24, R31 ;  /* 0x0000001f00187202 */ /* 0x000fe40000000f00 */
[----:B------:R-:W-:-:S08]  /*a550*/  MOV R35, R23 ;  /* 0x0000001700237202 */ /* 0x000fd00000000f00 */
[----:B------:R-:W-:Y:S05]  /*a560*/  WARPSYNC.COLLECTIVE R15, `(.L_x_1338) ;  /* 0x000000000f087348 */ /* 0x000fea0003c00000 */
[----:B------:R0:W1:Y:S02]  /*a570*/  SHFL.BFLY P2, R23, R24, R17, R22 ;  /* 0x0c00001118177389 */ /* 0x0000640000040016 */
[----:B01----:R-:W-:Y:S01]  /*a580*/  ENDCOLLECTIVE ;  /* 0x000000000000791b */ /* 0x003fe20003800000 */
.L_x_1338:
[----:B------:R-:W-:Y:S02]  /*a590*/  MOV R24, R33 ;  /* 0x0000002100187202 */ /* 0x000fe40000000f00 */
[----:B------:R-:W-:-:S07]  /*a5a0*/  MOV R38, R23 ;  /* 0x0000001700267202 */ /* 0x000fce0000000f00 */
[----:B------:R-:W-:Y:S05]  /*a5b0*/  WARPSYNC.COLLECTIVE R15, `(.L_x_1339) ;  /* 0x000000000f087348 */ /* 0x000fea0003c00000 */
[----:B------:R0:W1:Y:S02]  /*a5c0*/  SHFL.BFLY P2, R23, R24, R17, R22 ;  /* 0x0c00001118177389 */ /* 0x0000640000040016 */
[----:B01----:R-:W-:Y:S01]  /*a5d0*/  ENDCOLLECTIVE ;  /* 0x000000000000791b */ /* 0x003fe20003800000 */
.L_x_1339:
[----:B------:R-:W-:Y:S01]  /*a5e0*/  FADD.FTZ R38, R38, R31 ;  /* 0x0000001f26267221 */ /* 0x000fe20000010000 */
[----:B------:R-:W-:-:S04]  /*a5f0*/  HFMA2.MMA R17, -RZ, RZ, 0, 2.384185791015625e-07 ;  /* 0x00000004ff117435 */ /* 0x000fc800000001ff */
[----:B------:R-:W-:Y:S02]  /*a600*/  MOV R24, R38 ;  /* 0x0000002600187202 */ /* 0x000fe40000000f00 */
[----:B------:R-:W-:-:S07]  /*a610*/  MOV R40, R23 ;  /* 0x0000001700287202 */ /* 0x000fce0000000f00 */
[----:B------:R-:W-:Y:S05]  /*a620*/  WARPSYNC.COLLECTIVE R15, `(.L_x_1340) ;  /* 0x000000000f087348 */ /* 0x000fea0003c00000 */
[----:B------:R0:W1:Y:S02]  /*a630*/  SHFL.BFLY P2, R23, R24, R17, R22 ;  /* 0x0c00001118177389 */ /* 0x0000640000040016 */
[----:B01----:R-:W-:Y:S01]  /*a640*/  ENDCOLLECTIVE ;  /* 0x000000000000791b */ /* 0x003fe20003800000 */
.L_x_1340:
[----:B------:R-:W-:-:S05]  /*a650*/  FADD.FTZ R40, R40, R33 ;  /* 0x0000002128287221 */ /* 0x000fca0000010000 */
[----:B------:R-:W-:Y:S02]  /*a660*/  MOV R24, R40 ;  /* 0x0000002800187202 */ /* 0x000fe40000000f00 */
[----:B------:R-:W-:-:S07]  /*a670*/  MOV R31, R23 ;  /* 0x00000017001f7202 */ /* 0x000fce0000000f00 */
[----:B------:R-:W-:Y:S05]  /*a680*/  WARPSYNC.COLLECTIVE R15, `(.L_x_1341) ;  /* 0x000000000f087348 */ /* 0x000fea0003c00000 */
[----:B------:R0:W1:Y:S02]  /*a690*/  SHFL.BFLY P2, R23, R24, R17, R22 ;  /* 0x0c00001118177389 */ /* 0x0000640000040016 */
[----:B01----:R-:W-:Y:S01]  /*a6a0*/  ENDCOLLECTIVE ;  /* 0x000000000000791b */ /* 0x003fe20003800000 */
.L_x_1341:
        /* <DEDUP_REMOVED lines=10> */
.L_x_1342:
[----:B------:R-:W-:-:S05]  /*a750*/  @!P0 LEA R37, R20, R37, 0x2 ;  /* 0x0000002514258211 */ /* 0x000fca00078e10ff */
        /* <DEDUP_REMOVED lines=8> */
.L_x_1343:
        /* <DEDUP_REMOVED lines=8> */
.L_x_1344:
[----:B------:R-:W-:Y:S01]  /*a860*/  @!P0 MOV R39, R44 ;  /* 0x0000002c00278202 */ /* 0x000fe20000000f00 */
[----:B------:R-:W-:Y:S01]  /*a870*/  FADD.FTZ R41, R33, R32 ;  /* 0x0000002021297221 */ /* 0x000fe20000010000 */
[----:B------:R-:W-:-:S04]  /*a880*/  ISETP.NE.AND P0, PT, R47, RZ, PT ;  /* 0x000000ff2f00720c */ /* 0x000fc80003f05270 */
[----:B------:R-:W-:-:S09]  /*a890*/  MOV R24, R41 ;  /* 0x0000002900187202 */ /* 0x000fd20000000f00 */
[----:B------:R-:W0:Y:S01]  /*a8a0*/  @!P0 LDC.64 R32, c[0x0][0x218] ;  /* 0x00008600ff208b82 */ /* 0x000e220000000a00 */
[----:B------:R-:W-:-:S07]  /*a8b0*/  MOV R43, R23 ;  /* 0x00000017002b7202 */ /* 0x000fce0000000f00 */
[----:B------:R-:W1:Y:S02]  /*a8c0*/  @!P0 LDC.64 R20, c[0x0][0x220] ;  /* 0x00008800ff148b82 */ /* 0x000e640000000a00 */
[----:B01----:R-:W-:Y:S05]  /*a8d0*/  WARPSYNC.COLLECTIVE R15, `(.L_x_1345) ;  /* 0x000000000f087348 */ /* 0x003fea0003c00000 */
[----:B------:R2:W3:Y:S02]  /*a8e0*/  SHFL.BFLY P2, R23, R24, R17, R22 ;  /* 0x0c00001118177389 */ /* 0x0004e40000040016 */
[----:B0123--:R-:W-:Y:S01]  /*a8f0*/  ENDCOLLECTIVE ;  /* 0x000000000000791b */ /* 0x00ffe20003800000 */
.L_x_1345:
        /* <DEDUP_REMOVED lines=9> */
.L_x_1346:
[----:B------:R-:W-:Y:S01]  /*a990*/  FADD.FTZ R41, R41, R42 ;  /* 0x0000002a29297221 */ /* 0x000fe20000010000 */
[----:B------:R-:W-:Y:S02]  /*a9a0*/  MOV R24, R39 ;  /* 0x0000002700187202 */ /* 0x000fe40000000f00 */
[----:B------:R-:W-:-:S07]  /*a9b0*/  MOV R46, R23 ;  /* 0x00000017002e7202 */ /* 0x000fce0000000f00 */
[----:B------:R-:W-:Y:S05]  /*a9c0*/  WARPSYNC.COLLECTIVE R15, `(.L_x_1347) ;  /* 0x000000000f087348 */ /* 0x000fea0003c00000 */
[----:B------:R0:W1:Y:S02]  /*a9d0*/  SHFL.BFLY P2, R23, R24, R17, R22 ;  /* 0x0c00001118177389 */ /* 0x0000640000040016 */
[----:B01----:R-:W-:Y:S01]  /*a9e0*/  ENDCOLLECTIVE ;  /* 0x000000000000791b */ /* 0x003fe20003800000 */
.L_x_1347:
[----:B------:R-:W-:Y:S01]  /*a9f0*/  FADD.FTZ R46, R46, R37 ;  /* 0x000000252e2e7221 */ /* 0x000fe20000010000 */
[----:B------:R-:W-:-:S04]  /*aa00*/  HFMA2.MMA R17, -RZ, RZ, 0, 2.384185791015625e-07 ;  /* 0x00000004ff117435 */ /* 0x000fc800000001ff */
[----:B------:R-:W-:Y:S02]  /*aa10*/  MOV R24, R46 ;  /* 0x0000002e00187202 */ /* 0x000fe40000000f00 */
[----:B------:R-:W-:-:S07]  /*aa20*/  MOV R44, R23 ;  /* 0x00000017002c7202 */ /* 0x000fce0000000f00 */
[----:B------:R-:W-:Y:S05]  /*aa30*/  WARPSYNC.COLLECTIVE R15, `(.L_x_1348) ;  /* 0x000000000f087348 */ /* 0x000fea0003c00000 */
[----:B------:R0:W1:Y:S02]  /*aa40*/  SHFL.BFLY P2, R23, R24, R17, R22 ;  /* 0x0c00001118177389 */ /* 0x0000640000040016 */
[----:B01----:R-:W-:Y:S01]  /*aa50*/  ENDCOLLECTIVE ;  /* 0x000000000000791b */ /* 0x003fe20003800000 */
.L_x_1348:
[----:B------:R-:W-:Y:S01]  /*aa60*/  FADD.FTZ R38, R44, R39 ;  /* 0x000000272c267221 */ /* 0x000fe20000010000 */
[----:B------:R-:W-:-:S04]  /*aa70*/  FADD.FTZ R44, R18, R27 ;  /* 0x0000001b122c7221 */ /* 0x000fc80000010000 */
[----:B------:R-:W-:Y:S02]  /*aa80*/  MOV R24, R38 ;  /* 0x0000002600187202 */ /* 0x000fe40000000f00 */
[----:B------:R-:W-:-:S07]  /*aa90*/  MOV R37, R23 ;  /* 0x0000001700257202 */ /* 0x000fce0000000f00 */
[----:B------:R-:W-:Y:S05]  /*aaa0*/  WARPSYNC.COLLECTIVE R15, `(.L_x_1349) ;  /* 0x000000000f087348 */ /* 0x000fea0003c00000 */
[----:B------:R0:W1:Y:S02]  /*aab0*/  SHFL.BFLY P2, R23, R24, R17, R22 ;  /* 0x0c00001118177389 */ /* 0x0000640000040016 */
[----:B01----:R-:W-:Y:S01]  /*aac0*/  ENDCOLLECTIVE ;  /* 0x000000000000791b */ /* 0x003fe20003800000 */
.L_x_1349:
        /* <DEDUP_REMOVED lines=8> */
[----:B------:R-:W-:Y:S01]  /*ab50*/  @!P0 IMAD.WIDE R28, R37, 0x2, R28 ;  /* 0x00000002251c8825 */ /* 0x000fe200078e021c */
[----:B------:R-:W-:-:S07]  /*ab60*/  MOV R39, R23 ;  /* 0x0000001700277202 */ /* 0x000fce0000000f00 */
[----:B0-----:R-:W-:Y:S05]  /*ab70*/  WARPSYNC.COLLECTIVE R15, `(.L_x_1350) ;  /* 0x000000000f087348 */ /* 0x001fea0003c00000 */
[----:B------:R1:W2:Y:S02]  /*ab80*/  SHFL.BFLY P2, R23, R24, R17, R22 ;  /* 0x0c00001118177389 */ /* 0x0002a40000040016 */
[----:B012---:R-:W-:Y:S01]  /*ab90*/  ENDCOLLECTIVE ;  /* 0x000000000000791b */ /* 0x007fe20003800000 */
.L_x_1350:
        /* <DEDUP_REMOVED lines=12> */
.L_x_1351:
        /* <DEDUP_REMOVED lines=19> */
.L_x_1352:
        /* <DEDUP_REMOVED lines=8> */
.L_x_1353:
[----:B------:R-:W-:Y:S01]  /*ae10*/  FADD.FTZ R33, R46, R33 ;  /* 0x000000212e217221 */ /* 0x000fe20000010000 */
[----:B------:R-:W-:Y:S06]  /*ae20*/  BRA `(.L_x_1354) ;  /* 0xffffffe000d07947 */ /* 0x000fec000383ffff */
.L_x_1355:
        /* <DEDUP_REMOVED lines=13> */
.L_x_3553:


//--------------------- .text._ZN13group_norm_v218gn_bwd_cuda_kernelI13__nv_bfloat16Li320ELi3ELi16ELi160ELi256ELb1ELb1ELi32ELi320ELi320ELi4ELb1ELi40ELb0ELb0ELNS_15WgradSyncMethodE3ENS_16CompileConditionILi900EEEEEvPT_S6_S6_PKS5_S8_S8_S8_PKfflPfPj --------------------------
	.section	.text._ZN13group_norm_v218gn_bwd_cuda_kernelI13__nv_bfloat16Li320ELi3ELi16ELi160ELi256ELb1ELb1ELi32ELi320ELi320ELi4ELb1ELi40ELb0ELb0ELNS_15WgradSyncMethodE3ENS_16CompileConditionILi900EEEEEvPT_S6_S6_PKS5_S8_S8_S8_PKfflPfPj,"ax",@progbits
	.align	128
        .global         _ZN13group_norm_v218gn_bwd_cuda_kernelI13__nv_bfloat16Li320ELi3ELi16ELi160ELi256ELb1ELb1ELi32ELi320ELi320ELi4ELb1ELi40ELb0ELb0ELNS_15WgradSyncMethodE3ENS_16CompileConditionILi900EEEEEvPT_S6_S6_PKS5_S8_S8_S8_PKfflPfPj
        .type           _ZN13group_norm_v218gn_bwd_cuda_kernelI13__nv_bfloat16Li320ELi3ELi16ELi160ELi256ELb1ELb1ELi32ELi320ELi320ELi4ELb1ELi40ELb0ELb0ELNS_15WgradSyncMethodE3ENS_16CompileConditionILi900EEEEEvPT_S6_S6_PKS5_S8_S8_S8_PKfflPfPj,@function
        .size           _ZN13group_norm_v218gn_bwd_cuda_kernelI13__nv_bfloat16Li320ELi3ELi16ELi160ELi256ELb1ELb1ELi32ELi320ELi320ELi4ELb1ELi40ELb0ELb0ELNS_15WgradSyncMethodE3ENS_16CompileConditionILi900EEEEEvPT_S6_S6_PKS5_S8_S8_S8_PKfflPfPj,(.L_x_3554 - _ZN13group_norm_v218gn_bwd_cuda_kernelI13__nv_bfloat16Li320ELi3ELi16ELi160ELi256ELb1ELb1ELi32ELi320ELi320ELi4ELb1ELi40ELb0ELb0ELNS_15WgradSyncMethodE3ENS_16CompileConditionILi900EEEEEvPT_S6_S6_PKS5_S8_S8_S8_PKfflPfPj)
        .other          _ZN13group_norm_v218gn_bwd_cuda_kernelI13__nv_bfloat16Li320ELi3ELi16ELi160ELi256ELb1ELb1ELi32ELi320ELi320ELi4ELb1ELi40ELb0ELb0ELNS_15WgradSyncMethodE3ENS_16CompileConditionILi900EEEEEvPT_S6_S6_PKS5_S8_S8_S8_PKfflPfPj,@"STO_CUDA_ENTRY STV_DEFAULT"
_ZN13group_norm_v218gn_bwd_cuda_kernelI13__nv_bfloat16Li320ELi3ELi16ELi160ELi256ELb1ELb1ELi32ELi320ELi320ELi4ELb1ELi40ELb0ELb0ELNS_15WgradSyncMethodE3ENS_16CompileConditionILi900EEEEEvPT_S6_S6_PKS5_S8_S8_S8_PKfflPfPj:
.text._ZN13group_norm_v218gn_bwd_cuda_kernelI13__nv_bfloat16Li320ELi3ELi16ELi160ELi256ELb1ELb1ELi32ELi320ELi320ELi4ELb1ELi40ELb0ELb0ELNS_15WgradSyncMethodE3ENS_16CompileConditionILi900EEEEEvPT_S6_S6_PKS5_S8_S8_S8_PKfflPfPj:
        /* <DEDUP_REMOVED lines=32> */
.L_x_1358:
[----:B------:R-:W2:Y:S04]  /*0200*/  LD.E.STRONG.GPU R0, desc[UR12][R2.64] ;  /* 0x0000000c02007980 */ /* 0x000ea8000c10f900 */
[----:B--2---:R-:W-:Y:S01]  /*0210*/  CCTL.IVALL ;  /* 0x00000000ff00798f */ /* 0x004fe20002000000 */
[----:B------:R-:W-:Y:S05]  /*0220*/  YIELD ;  /* 0x0000000000007946 */ /* 0x000fea0003800000 */
[----:B-----5:R-:W-:-:S04]  /*0230*/  LOP3.LUT R0, R0, R5, RZ, 0x3c, !PT ;  /* 0x0000000500007212 */ /* 0x020fc800078e3cff */
[----:B------:R-:W-:-:S13]  /*0240*/  ISETP.GT.AND P0, PT, R0, -0x1, PT ;  /* 0xffffffff0000780c */ /* 0x000fda0003f04270 */
[----:B------:R-:W-:Y:S05]  /*0250*/  @P0 BRA `(.L_x_1358) ;  /* 0xfffffffc00e80947 */ /* 0x000fea000383ffff */
.L_x_1357:
[----:B------:R-:W-:Y:S05]  /*0260*/  WARPSYNC.ALL ;  /* 0x0000000000007948 */ /* 0x000fea0003800000 */
[----:B------:R-:W-:Y:S06]  /*0270*/  BAR.SYNC.DEFER_BLOCKING 0x0 ;  /* 0x0000000000007b1d */ /* 0x000fec0000010000 */
[----:B------:R-:W-:Y:S05]  /*0280*/  BRA `(.L_x_1359) ;  /* 0x0000007800687947 */ /* 0x000fea0003800000 */
.L_x_1356:
        /* <DEDUP_REMOVED lines=37> */
.L_x_1372:
[----:B-1----:R-:W0:Y:S01]  /*04e0*/  S2R R0, SR_TID.X ;  /* 0x0000000000007919 */ /* 0x002e220000002100 */
[----:B------:R-:W-:Y:S01]  /*04f0*/  ULOP3.LUT UR9, UR11, 0x7, URZ, 0xc0, !UPT ;  /* 0x000000070b097892 */ /* 0x000fe2000f8ec03f */
[----:B------:R-:W1:Y:S01]  /*0500*/  LDC.64 R6, c[0x0][0x240] ;  /* 0x00009000ff067b82 */ /* 0x000e620000000a00 */
[----:B------:R-:W-:Y:S02]  /*0510*/  USHF.R.U64 UR14, UR11, 0x3, UR5 ;  /* 0x000000030b0e7899 */ /* 0x000fe40008001205 */
[----:B------:R-:W-:Y:S02]  /*0520*/  UIMAD UR10, UR9, 0x140, URZ ;  /* 0x00000140090a78a4 */ /* 0x000fe4000f8e023f */
[----:B------:R-:W-:Y:S02]  /*0530*/  USHF.L.U32 UR9, UR16, 0x5, URZ ;  /* 0x0000000510097899 */ /* 0x000fe4000800063f */
[----:B------:R-:W-:Y:S01]  /*0540*/  MOV R17, UR14 ;  /* 0x0000000e00117c02 */ /* 0x000fe20008000f00 */
[----:B------:R-:W-:Y:S01]  /*0550*/  USHF.R.U32.HI UR17, URZ, 0x3, UR5 ;  /* 0x000000033f117899 */ /* 0x000fe20008011605 */
[----:B------:R-:W2:Y:S01]  /*0560*/  LDC.64 R8, c[0x0][0x238] ;  /* 0x00008e00ff087b82 */ /* 0x000ea20000000a00 */
[----:B------:R-:W-:-:S02]  /*0570*/  ULOP3.LUT UR9, UR9, 0xe0, URZ, 0xc0, !UPT ;  /* 0x000000e009097892 */ /* 0x000fc4000f8ec03f */
[----:B------:R-:W-:Y:S02]  /*0580*/  UIMAD UR14, UR17, 0xa0000, URZ ;  /* 0x000a0000110e78a4 */ /* 0x000fe4000f8e023f */
[----:B------:R-:W-:Y:S01]  /*0590*/  MOV R16, UR17 ;  /* 0x0000001100107c02 */ /* 0x000fe20008000f00 */
[----:B------:R-:W-:Y:S01]  /*05a0*/  ULDC.64 UR18, c[0x0][0x248] ;  /* 0x0000920000127ab9 */ /* 0x000fe20000000a00 */
[----:B------:R-:W-:Y:S01]  /*05b0*/  ULDC.64 UR20, c[0x0][0x228] ;  /* 0x00008a0000147ab9 */ /* 0x000fe20000000a00 */
[----:B0-----:R-:W-:-:S05]  /*05c0*/  IMAD.WIDE.U32 R2, R0, -0x33333333, RZ ;  /* 0xcccccccd00027825 */ /* 0x001fca00078e00ff */
[----:B------:R-:W-:-:S05]  /*05d0*/  SHF.R.U32.HI R37, RZ, 0x6, R3 ;  /* 0x00000006ff257819 */ /* 0x000fca0000011603 */
[C---:B------:R-:W-:Y:S01]  /*05e0*/  IMAD R43, R37.reuse, -0x50, R0 ;  /* 0xffffffb0252b7824 */ /* 0x040fe200078e0200 */
[----:B------:R-:W-:Y:S01]  /*05f0*/  IADD3 R0, R37, UR9, RZ ;  /* 0x0000000925007c10 */ /* 0x000fe2000fffe0ff */
[----:B------:R-:W-:-:S03]  /*0600*/  ULDC UR9, c[0x0][0x250] ;  /* 0x0000940000097ab9 */ /* 0x000fc60000000800 */
[----:B------:R-:W-:-:S04]  /*0610*/  LEA R4, R43, UR10, 0x2 ;  /* 0x0000000a2b047c11 */ /* 0x000fc8000f8e10ff */
[----:B------:R-:W-:Y:S01]  /*0620*/  SHF.R.S32.HI R5, RZ, 0x1f, R4 ;  /* 0x0000001fff057819 */ /* 0x000fe20000011404 */
[----:B------:R-:W-:-:S04]  /*0630*/  IMAD.WIDE.U32 R2, R4, -0x33333333, RZ ;  /* 0xcccccccd04027825 */ /* 0x000fc800078e00ff */
[----:B------:R-:W-:Y:S01]  /*0640*/  IMAD.WIDE.U32 R38, R17, 0xa0000, R4 ;  /* 0x000a000011267825 */ /* 0x000fe200078e0004 */
[----:B------:R-:W-:-:S03]  /*0650*/  SHF.R.U32.HI R18, RZ, 0x7, R3 ;  /* 0x00000007ff127819 */ /* 0x000fc60000011603 */
[----:B------:R-:W-:Y:S01]  /*0660*/  IMAD R5, R0, 0xa00, RZ ;  /* 0x00000a0000057824 */ /* 0x000fe200078e02ff */
[----:B------:R-:W-:Y:S01]  /*0670*/  LEA R3, P0, R17, R18, 0x4 ;  /* 0x0000001211037211 */ /* 0x000fe200078020ff */
[----:B------:R0:W-:Y:S01]  /*0680*/  STL [R1+0x44], R18 ;  /* 0x0000441201007387 */ /* 0x0001e20000100800 */
[----:B------:R-:W-:Y:S02]  /*0690*/  IADD3 R40, R39, UR14, RZ ;  /* 0x0000000e27287c10 */ /* 0x000fe4000fffe0ff */
[----:B------:R-:W-:Y:S02]  /*06a0*/  LEA.HI.X R16, R17, RZ, R16, 0x4, P0 ;  /* 0x000000ff11107211 */ /* 0x000fe400000f2410 */
[----:B------:R-:W-:Y:S02]  /*06b0*/  IADD3 R0, P1, R5, R38, RZ ;  /* 0x0000002605007210 */ /* 0x000fe40007f3e0ff */
[----:B------:R-:W-:Y:S02]  /*06c0*/  LEA R2, P0, R3, UR18, 0x3 ;  /* 0x0000001203027c11 */ /* 0x000fe4000f8018ff */
[----:B------:R-:W-:-:S02]  /*06d0*/  IADD3.X R17, RZ, R40, RZ, P1, !PT ;  /* 0x00000028ff117210 */ /* 0x000fc40000ffe4ff */
[C---:B------:R-:W-:Y:S02]  /*06e0*/  SHF.L.U32 R24, R0.reuse, 0x1, RZ ;  /* 0x0000000100187819 */ /* 0x040fe400000006ff */
[----:B------:R-:W-:Y:S01]  /*06f0*/  LEA.HI.X R3, R3, UR19, R16, 0x3, P0 ;  /* 0x0000001303037c11 */ /* 0x000fe200080f1c10 */
[----:B------:R-:W-:Y:S01]  /*0700*/  ULDC.64 UR18, c[0x0][0x230] ;  /* 0x00008c0000127ab9 */ /* 0x000fe20000000a00 */
[----:B------:R-:W-:Y:S02]  /*0710*/  SHF.L.U64.HI R27, R0, 0x1, R17 ;  /* 0x00000001001b7819 */ /* 0x000fe40000010211 */
[----:B0-----:R-:W-:Y:S01]  /*0720*/  IADD3 R18, P0, R24, UR18, RZ ;  /* 0x0000001218127c10 */ /* 0x001fe2000ff1e0ff */
[----:B-1----:R-:W-:Y:S01]  /*0730*/  IMAD.WIDE R6, R4, 0x2, R6 ;  /* 0x0000000204067825 */ /* 0x002fe200078e0206 */
[----:B------:R-:W-:-:S03]  /*0740*/  IADD3 R23, R5, 0x2800, RZ ;  /* 0x0000280005177810 */ /* 0x000fc60007ffe0ff */
[----:B--2---:R-:W-:Y:S01]  /*0750*/  IMAD.WIDE R8, R4, 0x2, R8 ;  /* 0x0000000204087825 */ /* 0x004fe200078e0208 */
[----:B------:R-:W-:Y:S01]  /*0760*/  IADD3.X R19, R27, UR19, RZ, P0, !PT ;  /* 0x000000131b137c10 */ /* 0x000fe200087fe4ff */
[----:B------:R0:W2:Y:S01]  /*0770*/  LDG.E.64.CONSTANT R20, desc[UR12][R6.64] ;  /* 0x0000000c06147981 */ /* 0x0000a2000c1e9b00 */
[----:B------:R-:W-:-:S03]  /*0780*/  IADD3 R23, P0, R23, R38, RZ ;  /* 0x0000002617177210 */ /* 0x000fc60007f1e0ff */
[----:B------:R1:W-:Y:S01]  /*0790*/  STL [R1+0xa0], R24 ;  /* 0x0000a01801007387 */ /* 0x0003e20000100800 */
[----:B------:R-:W-:Y:S02]  /*07a0*/  IADD3.X R0, RZ, R40, RZ, P0, !PT ;  /* 0x00000028ff007210 */ /* 0x000fe400007fe4ff */
[----:B------:R-:W-:Y:S01]  /*07b0*/  SHF.L.U32 R26, R23, 0x1, RZ ;  /* 0x00000001171a7819 */ /* 0x000fe200000006ff */
[----:B------:R3:W4:Y:S01]  /*07c0*/  LDG.E.64.CONSTANT R16, desc[UR12][R8.64] ;  /* 0x0000000c08107981 */ /* 0x000722000c1e9b00 */
[----:B0-----:R-:W-:Y:S02]  /*07d0*/  IADD3 R7, R5, 0x5000, RZ ;  /* 0x0000500005077810 */ /* 0x001fe40007ffe0ff */
[----:B------:R-:W-:Y:S01]  /*07e0*/  SHF.L.U64.HI R28, R23, 0x1, R0 ;  /* 0x00000001171c7819 */ /* 0x000fe20000010200 */
[----:B------:R-:W2:Y:S01]  /*07f0*/  LDG.E.64.CONSTANT R2, desc[UR12][R2.64] ;  /* 0x0000000c02027981 */ /* 0x000ea2000c1e9b00 */
[----:B------:R-:W-:Y:S02]  /*0800*/  IADD3 R7, P1, R7, R38, RZ ;  /* 0x0000002607077210 */ /* 0x000fe40007f3e0ff */
[----:B------:R-:W-:Y:S01]  /*0810*/  IADD3 R22, P0, R26, UR18, RZ ;  /* 0x000000121a167c10 */ /* 0x000fe2000ff1e0ff */
[----:B------:R-:W-:Y:S01]  /*0820*/  STL [R1+0xc4], R27 ;  /* 0x0000c41b01007387 */ /* 0x000fe20000100800 */
[----:B------:R-:W-:-:S02]  /*0830*/  IADD3.X R0, RZ, R40, RZ, P1, !PT ;  /* 0x00000028ff007210 */ /* 0x000fc40000ffe4ff */
[----:B------:R-:W-:Y:S01]  /*0840*/  IADD3.X R23, R28, UR19, RZ, P0, !PT ;  /* 0x000000131c177c10 */ /* 0x000fe200087fe4ff */
[----:B------:R-:W4:Y:S01]  /*0850*/  LDG.E.64.CONSTANT R18, desc[UR12][R18.64] ;  /* 0x0000000c12127981 */ /* 0x000f22000c1e9b00 */
[----:B-1----:R-:W-:Y:S02]  /*0860*/  IADD3 R24, P0, R24, UR20, RZ ;  /* 0x0000001418187c10 */ /* 0x002fe4000ff1e0ff */
[C---:B------:R-:W-:Y:S02]  /*0870*/  SHF.L.U32 R32, R7.reuse, 0x1, RZ ;  /* 0x0000000107207819 */ /* 0x040fe400000006ff */
[----:B---3--:R-:W-:Y:S01]  /*0880*/  SHF.L.U64.HI R8, R7, 0x1, R0 ;  /* 0x0000000107087819 */ /* 0x008fe20000010200 */
[----:B------:R0:W-:Y:S01]  /*0890*/  STL [R1+0xbc], R26 ;  /* 0x0000bc1a01007387 */ /* 0x0001e20000100800 */
[----:B------:R-:W-:Y:S02]  /*08a0*/  IADD3 R7, R5, 0x7800, RZ ;  /* 0x0000780005077810 */ /* 0x000fe40007ffe0ff */
[----:B------:R-:W-:Y:S01]  /*08b0*/  IADD3.X R25, R27, UR21, RZ, P0, !PT ;  /* 0x000000151b197c10 */ /* 0x000fe200087fe4ff */
[----:B------:R-:W3:Y:S01]  /*08c0*/  LDG.E.64.CONSTANT R22, desc[UR12][R22.64] ;  /* 0x0000000c16167981 */ /* 0x000ee2000c1e9b00 */
[----:B------:R-:W-:-:S02]  /*08d0*/  IADD3 R7, P1, R7, R38, RZ ;  /* 0x0000002607077210 */ /* 0x000fc40007f3e0ff */
[----:B0-----:R-:W-:Y:S01]  /*08e0*/  IADD3 R26, P0, R26, UR20, RZ ;  /* 0x000000141a1a7c10 */ /* 0x001fe2000ff1e0ff */
[----:B------:R0:W-:Y:S01]  /*08f0*/  STL [R1+0xc0], R28 ;  /* 0x0000c01c01007387 */ /* 0x0001e20000100800 */
[----:B------:R-:W-:Y:S02]  /*0900*/  IADD3.X R0, RZ, R40, RZ, P1, !PT ;  /* 0x00000028ff007210 */ /* 0x000fe40000ffe4ff */
[----:B------:R-:W-:Y:S01]  /*0910*/  IADD3.X R27, R28, UR21, RZ, P0, !PT ;  /* 0x000000151c1b7c10 */ /* 0x000fe200087fe4ff */
[----:B------:R-:W3:Y:S01]  /*0920*/  LDG.E.64.CONSTANT R24, desc[UR12][R24.64] ;  /* 0x0000000c18187981 */ /* 0x000ee2000c1e9b00 */
[C---:B------:R-:W-:Y:S02]  /*0930*/  SHF.L.U32 R44, R7.reuse, 0x1, RZ ;  /* 0x00000001072c7819 */ /* 0x040fe400000006ff */
[----:B------:R-:W-:Y:S01]  /*0940*/  SHF.L.U64.HI R46, R7, 0x1, R0 ;  /* 0x00000001072e7819 */ /* 0x000fe20000010200 */
[----:B------:R1:W-:Y:S01]  /*0950*/  STL [R1+0xb4], R32 ;  /* 0x0000b42001007387 */ /* 0x0003e20000100800 */
[----:B0-----:R-:W-:-:S03]  /*0960*/  IADD3 R28, P0, R32, UR18, RZ ;  /* 0x00000012201c7c10 */ /* 0x001fc6000ff1e0ff */
[----:B------:R-:W3:Y:S01]  /*0970*/  LDG.E.64.CONSTANT R26, desc[UR12][R26.64] ;  /* 0x0000000c1a1a7981 */ /* 0x000ee2000c1e9b00 */
[----:B------:R-:W-:Y:S02]  /*0980*/  IADD3.X R29, R8, UR19, RZ, P0, !PT ;  /* 0x00000013081d7c10 */ /* 0x000fe400087fe4ff */
[----:B------:R-:W-:-:S04]  /*0990*/  IADD3 R30, P0, R44, UR18, RZ ;  /* 0x000000122c1e7c10 */ /* 0x000fc8000ff1e0ff */
[----:B------:R-:W-:Y:S01]  /*09a0*/  IADD3.X R31, R46, UR19, RZ, P0, !PT ;  /* 0x000000132e1f7c10 */ /* 0x000fe200087fe4ff */
[----:B------:R0:W-:Y:S04]  /*09b0*/  STL [R1+0xb8], R8 ;  /* 0x0000b80801007387 */ /* 0x0001e80000100800 */
[----:B------:R-:W3:Y:S04]  /*09c0*/  LDG.E.64.CONSTANT R28, desc[UR12][R28.64] ;  /* 0x0000000c1c1c7981 */ /* 0x000ee8000c1e9b00 */
[----:B------:R-:W3:Y:S01]  /*09d0*/  LDG.E.64.CONSTANT R30, desc[UR12][R30.64] ;  /* 0x0000000c1e1e7981 */ /* 0x000ee2000c1e9b00 */
[----:B-1----:R-:W-:-:S03]  /*09e0*/  IADD3 R32, P0, R32, UR20, RZ ;  /* 0x0000001420207c10 */ /* 0x002fc6000ff1e0ff */
[----:B------:R-:W-:Y:S04]  /*09f0*/  STL [R1+0xac], R44 ;  /* 0x0000ac2c01007387 */ /* 0x000fe80000100800 */
[----:B------:R-:W-:Y:S01]  /*0a00*/  STL [R1+0xb0], R46 ;  /* 0x0000b02e01007387 */ /* 0x000fe20000100800 */
[----:B------:R-:W-:-:S06]  /*0a10*/  IADD3.X R33, R8, UR21, RZ, P0, !PT ;  /* 0x0000001508217c10 */ /* 0x000fcc00087fe4ff */
[----:B------:R-:W3:Y:S01]  /*0a20*/  LDG.E.64.CONSTANT R32, desc[UR12][R32.64] ;  /* 0x0000000c20207981 */ /* 0x000ee2000c1e9b00 */
[----:B--2---:R-:W-:-:S06]  /*0a30*/  FADD.FTZ R7, R3, UR9 ;  /* 0x0000000903077e21 */ /* 0x004fcc0008010000 */
[----:B------:R-:W1:Y:S01]  /*0a40*/  MUFU.RSQ R7, R7 ;  /* 0x0000000700077308 */ /* 0x000e620000001400 */
[----:B----4-:R-:W-:Y:S02]  /*0a50*/  SHF.L.U32 R35, R18, 0x10, RZ ;  /* 0x0000001012237819 */ /* 0x010fe400000006ff */
[----:B------:R-:W-:-:S03]  /*0a60*/  SHF.L.U32 R36, R16, 0x10, RZ ;  /* 0x0000001010247819 */ /* 0x000fc600000006ff */
[C---:B------:R-:W-:Y:S01]  /*0a70*/  FADD.FTZ R0, -R2.reuse, R35 ;  /* 0x0000002302007221 */ /* 0x040fe20000010100 */
[----:B------:R-:W-:Y:S02]  /*0a80*/  SHF.L.U32 R35, R19, 0x10, RZ ;  /* 0x0000001013237819 */ /* 0x000fe400000006ff */
[----:B------:R-:W-:Y:S02]  /*0a90*/  SHF.L.U32 R34, R17, 0x10, RZ ;  /* 0x0000001011227819 */ /* 0x000fe400000006ff */
[----:B------:R-:W-:Y:S01]  /*0aa0*/  IADD3 R3, R5, 0xa000, RZ ;  /* 0x0000a00005037810 */ /* 0x000fe20007ffe0ff */
[----:B------:R-:W-:Y:S01]  /*0ab0*/  FADD.FTZ R52, -R2, R35 ;  /* 0x0000002302347221 */ /* 0x000fe20000010100 */
[----:B------:R-:W-:Y:S02]  /*0ac0*/  PRMT R6, R20, 0x7632, R6 ;  /* 0x0000763214067816 */ /* 0x000fe40000000006 */
[----:B------:R-:W-:Y:S01]  /*0ad0*/  IADD3 R3, P0, R3, R38, RZ ;  /* 0x0000002603037210 */ /* 0x000fe20007f1e0ff */
[----:B-1----:R-:W-:Y:S01]  /*0ae0*/  FMUL.FTZ R52, R7, R52 ;  /* 0x0000003407347220 */ /* 0x002fe20000410000 */
[----:B------:R-:W-:-:S02]  /*0af0*/  PRMT R9, R17, 0x7632, R9 ;  /* 0x0000763211097816 */ /* 0x000fc40000000009 */
[----:B0-----:R-:W-:Y:S02]  /*0b00*/  IADD3.X R8, RZ, R40, RZ, P0, !PT ;  /* 0x00000028ff087210 */ /* 0x001fe400007fe4ff */
[----:B------:R-:W-:Y:S01]  /*0b10*/  PRMT R54, R18, 0x7632, R54 ;  /* 0x0000763212367816 */ /* 0x000fe20000000036 */
[----:B---3--:R0:W-:Y:S04]  /*0b20*/  STL [R1+0x114], R31 ;  /* 0x0001141f01007387 */ /* 0x0081e80000100800 */
[----:B------:R-:W-:Y:S04]  /*0b30*/  STL [R1+0xd8], R16 ;  /* 0x0000d81001007387 */ /* 0x000fe80000100800 */
[----:B------:R-:W-:Y:S01]  /*0b40*/  STL [R1+0x20], R36 ;  /* 0x0000202401007387 */ /* 0x000fe20000100800 */
[----:B0-----:R-:W-:-:S03]  /*0b50*/  SHF.L.U32 R31, R20, 0x10, RZ ;  /* 0x00000010141f7819 */ /* 0x001fc600000006ff */
[----:B------:R0:W-:Y:S04]  /*0b60*/  STL [R1+0xdc], R17 ;  /* 0x0000dc1101007387 */ /* 0x0001e80000100800 */
[----:B------:R-:W-:Y:S04]  /*0b70*/  STL [R1+0x38], R34 ;  /* 0x0000382201007387 */ /* 0x000fe80000100800 */
[----:B------:R1:W-:Y:S01]  /*0b80*/  STL [R1+0xe0], R20 ;  /* 0x0000e01401007387 */ /* 0x0003e20000100800 */
[----:B0-----:R-:W-:-:S03]  /*0b90*/  SHF.L.U32 R17, R3, 0x1, RZ ;  /* 0x0000000103117819 */ /* 0x001fc600000006ff */
[----:B------:R-:W-:Y:S01]  /*0ba0*/  STL [R1+0x3c], R31 ;  /* 0x00003c1f01007387 */ /* 0x000fe20000100800 */
[----:B-1----:R-:W-:-:S03]  /*0bb0*/  SHF.L.U32 R20, R21, 0x10, RZ ;  /* 0x0000001015147819 */ /* 0x002fc600000006ff */
[----:B------:R0:W-:Y:S02]  /*0bc0*/  STL [R1+0xe4], R18 ;  /* 0x0000e41201007387 */ /* 0x0001e40000100800 */
[----:B------:R-:W-:Y:S01]  /*0bd0*/  FFMA.FTZ R45, R52, R34, R20 ;  /* 0x00000022342d7223 */ /* 0x000fe20000010014 */
[----:B------:R-:W-:Y:S02]  /*0be0*/  IADD3 R34, P0, R17, UR18, RZ ;  /* 0x0000001211227c10 */ /* 0x000fe4000ff1e0ff */
[----:B0-----:R-:W-:-:S04]  /*0bf0*/  SHF.L.U64.HI R18, R3, 0x1, R8 ;  /* 0x0000000103127819 */ /* 0x001fc80000010208 */
[----:B------:R-:W-:-:S05]  /*0c00*/  IADD3.X R35, R18, UR19, RZ, P0, !PT ;  /* 0x0000001312237c10 */ /* 0x000fca00087fe4ff */
[----:B------:R0:W2:Y:S01]  /*0c10*/  LDG.E.64.CONSTANT R50, desc[UR12][R34.64] ;  /* 0x0000000c22327981 */ /* 0x0000a2000c1e9b00 */
[----:B------:R-:W-:-:S04]  /*0c20*/  FMUL.FTZ R59, R7, R0 ;  /* 0x00000000073b7220 */ /* 0x000fc80000410000 */
[----:B------:R-:W-:-:S04]  /*0c30*/  FFMA.FTZ R41, R59, R36, R31 ;  /* 0x000000243b297223 */ /* 0x000fc8000001001f */
[----:B------:R-:W-:-:S06]  /*0c40*/  FMUL.FTZ R0, R41, -1.4426950216293334961 ;  /* 0xbfb8aa3b29007820 */ /* 0x000fcc0000410000 */
[----:B------:R-:W1:Y:S01]  /*0c50*/  MUFU.EX2 R0, R0 ;  /* 0x0000000000007308 */ /* 0x000e620000000800 */
[----:B------:R-:W-:Y:S01]  /*0c60*/  FMUL.FTZ R39, R45, -1.4426950216293334961 ;  /* 0xbfb8aa3b2d277820 */ /* 0x000fe20000410000 */
[----:B0-----:R-:W-:-:S06]  /*0c70*/  IADD3 R34, P0, R44, UR20, RZ ;  /* 0x000000142c227c10 */ /* 0x001fcc000ff1e0ff */
[----:B------:R-:W0:Y:S01]  /*0c80*/  MUFU.EX2 R39, R39 ;  /* 0x0000002700277308 */ /* 0x000e220000000800 */
[----:B------:R-:W-:Y:S01]  /*0c90*/  HFMA2.MMA R44, -RZ, RZ, 0, 2.384185791015625e-06 ;  /* 0x00000028ff2c7435 */ /* 0x000fe200000001ff */
[----:B-1----:R-:W-:-:S06]  /*0ca0*/  FADD.FTZ R0, R0, 1 ;  /* 0x3f80000000007421 */ /* 0x002fcc0000010000 */
[----:B------:R-:W1:Y:S03]  /*0cb0*/  MUFU.RCP R57, R0 ;  /* 0x0000000000397308 */ /* 0x000e660000001000 */
[----:B------:R-:W-:Y:S01]  /*0cc0*/  IMAD R43, R43, R44, UR8 ;  /* 0x000000082b2b7e24 */ /* 0x000fe2000f8e022c */
[----:B------:R-:W-:Y:S01]  /*0cd0*/  IADD3 R44, R5, 0xc800, RZ ;  /* 0x0000c800052c7810 */ /* 0x000fe20007ffe0ff */
[----:B0-----:R-:W-:Y:S01]  /*0ce0*/  FADD.FTZ R53, R39, 1 ;  /* 0x3f80000027357421 */ /* 0x001fe20000010000 */
[C---:B------:R-:W-:Y:S02]  /*0cf0*/  IADD3 R39, R5.reuse, 0xf000, RZ ;  /* 0x0000f00005277810 */ /* 0x040fe40007ffe0ff */
[----:B------:R-:W-:Y:S02]  /*0d00*/  IADD3 R5, R5, 0x11800, RZ ;  /* 0x0001180005057810 */ /* 0x000fe40007ffe0ff */
[----:B------:R-:W-:Y:S01]  /*0d10*/  PRMT R4, R16, 0x7632, R4 ;  /* 0x0000763210047816 */ /* 0x000fe20000000004 */
[----:B------:R-:W-:Y:S01]  /*0d20*/  STL [R1+0xa8], R18 ;  /* 0x0000a81201007387 */ /* 0x000fe20000100800 */
[----:B------:R-:W-:-:S02]  /*0d30*/  LEA R16, R37, R43, 0x3 ;  /* 0x0000002b25107211 */ /* 0x000fc400078e18ff */
[----:B------:R-:W-:Y:S01]  /*0d40*/  IADD3.X R35, R46, UR21, RZ, P0, !PT ;  /* 0x000000152e237c10 */ /* 0x000fe200087fe4ff */
[----:B------:R-:W-:Y:S01]  /*0d50*/  STL [R1+0xa4], R17 ;  /* 0x0000a41101007387 */ /* 0x000fe20000100800 */
[-C--:B------:R-:W-:Y:S02]  /*0d60*/  IADD3 R37, P2, R44, R38.reuse, RZ ;  /* 0x000000262c257210 */ /* 0x080fe40007f5e0ff */
[-C--:B------:R-:W-:Y:S01]  /*0d70*/  IADD3 R39, P1, R39, R38.reuse, RZ ;  /* 0x0000002627277210 */ /* 0x080fe20007f3e0ff */
[----:B------:R-:W-:Y:S01]  /*0d80*/  STL [R1+0xe8], R19 ;  /* 0x0000e81301007387 */ /* 0x000fe20000100800 */
[----:B------:R-:W-:Y:S01]  /*0d90*/  IADD3 R38, P0, R5, R38, RZ ;  /* 0x0000002605267210 */ /* 0x000fe20007f1e0ff */
[----:B-1----:R-:W-:Y:S01]  /*0da0*/  FADD.FTZ R5, -R57, 1 ;  /* 0x3f80000039057421 */ /* 0x002fe20000010100 */
[----:B------:R-:W-:Y:S01]  /*0db0*/  PRMT R8, R21, 0x7632, R8 ;  /* 0x0000763215087816 */ /* 0x000fe20000000008 */
[----:B------:R0:W-:Y:S01]  /*0dc0*/  STL [R1+0xec], R21 ;  /* 0x0000ec1501007387 */ /* 0x0001e20000100800 */
[C---:B------:R-:W-:Y:S01]  /*0dd0*/  SHF.L.U32 R43, R22.reuse, 0x10, RZ ;  /* 0x00000010162b7819 */ /* 0x040fe200000006ff */
[----:B------:R-:W-:Y:S01]  /*0de0*/  FFMA.FTZ R41, R41, R5, 1 ;  /* 0x3f80000029297423 */ /* 0x000fe20000010005 */
[----:B------:R-:W-:-:S02]  /*0df0*/  PRMT R5, R22, 0x7632, R5 ;  /* 0x0000763216057816 */ /* 0x000fc40000000005 */
[----:B------:R-:W-:Y:S02]  /*0e00*/  SHF.L.U32 R54, R54, 0x10, RZ ;  /* 0x0000001036367819 */ /* 0x000fe400000006ff */
[----:B------:R-:W-:Y:S02]  /*0e10*/  PRMT R42, R19, 0x7632, R42 ;  /* 0x00007632132a7816 */ /* 0x000fe4000000002a */
[----:B------:R-:W-:Y:S01]  /*0e20*/  SHF.L.U32 R6, R6, 0x10, RZ ;  /* 0x0000001006067819 */ /* 0x000fe200000006ff */
[----:B0-----:R-:W3:Y:S04]  /*0e30*/  LDL.LU R21, [R1+0x38] ;  /* 0x0000380001157983 */ /* 0x001ee80000300800 */
[----:B------:R-:W-:Y:S01]  /*0e40*/  STL [R1+0xf0], R16 ;  /* 0x0000f01001007387 */ /* 0x000fe20000100800 */
[----:B------:R-:W-:-:S02]  /*0e50*/  SHF.L.U32 R4, R4, 0x10, RZ ;  /* 0x0000001004047819 */ /* 0x000fc400000006ff */
[----:B------:R-:W-:Y:S01]  /*0e60*/  SHF.L.U32 R9, R9, 0x10, RZ ;  /* 0x0000001009097819 */ /* 0x000fe200000006ff */
[----:B------:R-:W-:Y:S01]  /*0e70*/  MUFU.RCP R53, R53 ;  /* 0x0000003500357308 */ /* 0x000fe20000001000 */
[----:B------:R-:W4:Y:S04]  /*0e80*/  LDG.E.64.CONSTANT R34, desc[UR12][R34.64] ;  /* 0x0000000c22227981 */ /* 0x000f28000c1e9b00 */
[----:B--2---:R-:W-:Y:S04]  /*0e90*/  STL.64 [R1+0x30], R50 ;  /* 0x0000303201007387 */ /* 0x004fe80000100a00 */
[----:B------:R0:W-:Y:S04]  /*0ea0*/  STL [R1+0xf4], R22 ;  /* 0x0000f41601007387 */ /* 0x0001e80000100800 */
[----:B0-----:R-:W2:Y:S01]  /*0eb0*/  LDL.LU R22, [R1+0x20] ;  /* 0x0000200001167983 */ /* 0x001ea20000300800 */
[----:B------:R-:W-:Y:S01]  /*0ec0*/  FADD.FTZ R54, -R2, R54 ;  /* 0x0000003602367221 */ /* 0x000fe20000010100 */
[----:B------:R-:W-:-:S03]  /*0ed0*/  SHF.L.U32 R42, R42, 0x10, RZ ;  /* 0x000000102a2a7819 */ /* 0x000fc600000006ff */
[C---:B------:R-:W-:Y:S02]  /*0ee0*/  FMUL.FTZ R54, R7.reuse, R54 ;  /* 0x0000003607367220 */ /* 0x040fe40000410000 */
[----:B------:R-:W-:Y:S01]  /*0ef0*/  FADD.FTZ R42, -R2, R42 ;  /* 0x0000002a022a7221 */ /* 0x000fe20000010100 */
[----:B------:R-:W-:Y:S01]  /*0f00*/  SHF.L.U32 R8, R8, 0x10, RZ ;  /* 0x0000001008087819 */ /* 0x000fe200000006ff */
[----:B------:R-:W-:Y:S02]  /*0f10*/  FFMA.FTZ R60, R54, R4, R6 ;  /* 0x00000004363c7223 */ /* 0x000fe40000010006 */
[----:B------:R-:W-:Y:S02]  /*0f20*/  FMUL.FTZ R42, R7, R42 ;  /* 0x0000002a072a7220 */ /* 0x000fe40000410000 */
[----:B------:R-:W-:Y:S02]  /*0f30*/  FMUL.FTZ R3, R60, -1.4426950216293334961 ;  /* 0xbfb8aa3b3c037820 */ /* 0x000fe40000410000 */
[----:B------:R-:W-:-:S04]  /*0f40*/  FFMA.FTZ R36, R42, R9, R8 ;  /* 0x000000092a247223 */ /* 0x000fc80000010008 */
[----:B------:R-:W0:Y:S01]  /*0f50*/  MUFU.EX2 R3, R3 ;  /* 0x0000000300037308 */ /* 0x000e220000000800 */
[----:B------:R-:W-:-:S07]  /*0f60*/  FMUL.FTZ R0, R36, -1.4426950216293334961 ;  /* 0xbfb8aa3b24007820 */ /* 0x000fce0000410000 */
[----:B------:R-:W1:Y:S01]  /*0f70*/  MUFU.EX2 R0, R0 ;  /* 0x0000000000007308 */ /* 0x000e620000000800 */
[----:B------:R-:W-:Y:S01]  /*0f80*/  SHF.L.U32 R5, R5, 0x10, RZ ;  /* 0x0000001005057819 */ /* 0x000fe200000006ff */
[----:B0-----:R-:W-:-:S04]  /*0f90*/  FADD.FTZ R56, R3, 1 ;  /* 0x3f80000003387421 */ /* 0x001fc80000010000 */
[----:B------:R-:W-:Y:S02]  /*0fa0*/  FADD.FTZ R5, -R2, R5 ;  /* 0x0000000502057221 */ /* 0x000fe40000010100 */
[----:B------:R-:W0:Y:S01]  /*0fb0*/  MUFU.RCP R56, R56 ;  /* 0x0000003800387308 */ /* 0x000e220000001000 */
[----:B-1----:R-:W-:Y:S01]  /*0fc0*/  FADD.FTZ R51, R0, 1 ;  /* 0x3f80000000337421 */ /* 0x002fe20000010000 */
[----:B------:R-:W-:-:S06]  /*0fd0*/  FMUL.FTZ R5, R7, R5 ;  /* 0x0000000507057220 */ /* 0x000fcc0000410000 */
[----:B------:R-:W1:Y:S01]  /*0fe0*/  MUFU.RCP R51, R51 ;  /* 0x0000003300337308 */ /* 0x000e620000001000 */
[----:B------:R-:W-:Y:S01]  /*0ff0*/  FMUL.FTZ R57, R57, R41 ;  /* 0x0000002939397220 */ /* 0x000fe20000410000 */
[----:B------:R-:W-:Y:S01]  /*1000*/  FFMA.FTZ R41, R4, R5, R6 ;  /* 0x0000000504297223 */ /* 0x000fe20000010006 */
[----:B------:R-:W-:Y:S01]  /*1010*/  SHF.L.U32 R3, R23, 0x10, RZ ;  /* 0x0000001017037819 */ /* 0x000fe200000006ff */
[----:B------:R-:W-:Y:S02]  /*1020*/  FADD.FTZ R43, -R2, R43 ;  /* 0x0000002b022b7221 */ /* 0x000fe40000010100 */
[----:B------:R-:W-:Y:S01]  /*1030*/  FMUL.FTZ R58, R41, -1.4426950216293334961 ;  /* 0xbfb8aa3b293a7820 */ /* 0x000fe20000410000 */
[----:B0-----:R-:W-:Y:S01]  /*1040*/  FADD.FTZ R47, -R56, 1 ;  /* 0x3f800000382f7421 */ /* 0x001fe20000010100 */
[----:B------:R-:W-:Y:S01]  /*1050*/  FADD.FTZ R0, -R2, R3 ;  /* 0x0000000302007221 */ /* 0x000fe20000010100 */
[----:B------:R-:W-:Y:S02]  /*1060*/  FADD.FTZ R3, -R53, 1 ;  /* 0x3f80000035037421 */ /* 0x000fe40000010100 */
[----:B------:R-:W-:Y:S01]  /*1070*/  FFMA.FTZ R60, R60, R47, 1 ;  /* 0x3f8000003c3c7423 */ /* 0x000fe2000001002f */
[----:B------:R-:W-:Y:S01]  /*1080*/  IADD3.X R47, RZ, R40, RZ, P2, !PT ;  /* 0x00000028ff2f7210 */ /* 0x000fe200017fe4ff */
[----:B------:R-:W-:Y:S01]  /*1090*/  FMUL.FTZ R55, R7, R43 ;  /* 0x0000002b07377220 */ /* 0x000fe20000410000 */
[----:B------:R-:W0:Y:S01]  /*10a0*/  MUFU.EX2 R58, R58 ;  /* 0x0000003a003a7308 */ /* 0x000e220000000800 */
[----:B-1----:R-:W-:Y:S01]  /*10b0*/  FADD.FTZ R61, -R51, 1 ;  /* 0x3f800000333d7421 */ /* 0x002fe20000010100 */
[----:B------:R-:W-:Y:S01]  /*10c0*/  FFMA.FTZ R45, R45, R3, 1 ;  /* 0x3f8000002d2d7423 */ /* 0x000fe20000010003 */
[----:B------:R-:W-:-:S02]  /*10d0*/  SHF.L.U64.HI R19, R37, 0x1, R47 ;  /* 0x0000000125137819 */ /* 0x000fc4000001022f */
[----:B------:R-:W-:Y:S01]  /*10e0*/  FFMA.FTZ R36, R36, R61, 1 ;  /* 0x3f80000024247423 */ /* 0x000fe2000001003d */
[----:B------:R-:W-:Y:S01]  /*10f0*/  SHF.L.U32 R47, R25, 0x10, RZ ;  /* 0x00000010192f7819 */ /* 0x000fe200000006ff */
[----:B------:R-:W-:Y:S02]  /*1100*/  FMUL.FTZ R53, R53, R45 ;  /* 0x0000002d35357220 */ /* 0x000fe40000410000 */
[----:B------:R-:W-:Y:S01]  /*1110*/  FMUL.FTZ R51, R51, R36 ;  /* 0x0000002433337220 */ /* 0x000fe20000410000 */
[----:B------:R-:W-:Y:S01]  /*1120*/  PRMT R61, R24, 0x7632, R61 ;  /* 0x00007632183d7816 */ /* 0x000fe2000000003d */
[----:B------:R-:W-:Y:S01]  /*1130*/  FMUL.FTZ R53, R47, R53 ;  /* 0x000000352f357220 */ /* 0x000fe20000410000 */
[----:B------:R-:W-:Y:S01]  /*1140*/  PRMT R47, R25, 0x7632, R47 ;  /* 0x00007632192f7816 */ /* 0x000fe2000000002f */
[----:B------:R-:W-:Y:S01]  /*1150*/  STL [R1+0xf8], R23 ;  /* 0x0000f81701007387 */ /* 0x000fe20000100800 */
[----:B------:R-:W-:Y:S01]  /*1160*/  SHF.L.U32 R61, R61, 0x10, RZ ;  /* 0x000000103d3d7819 */ /* 0x000fe200000006ff */
[----:B------:R-:W-:Y:S01]  /*1170*/  FMUL.FTZ R60, R56, R60 ;  /* 0x0000003c383c7220 */ /* 0x000fe20000410000 */
[----:B------:R-:W-:Y:S01]  /*1180*/  SHF.L.U32 R47, R47, 0x10, RZ ;  /* 0x000000102f2f7819 */ /* 0x000fe200000006ff */
[----:B------:R-:W-:Y:S01]  /*1190*/  STL [R1+0x9c], R19 ;  /* 0x00009c1301007387 */ /* 0x000fe20000100800 */
[----:B0-----:R-:W-:Y:S01]  /*11a0*/  FADD.FTZ R58, R58, 1 ;  /* 0x3f8000003a3a7421 */ /* 0x001fe20000010000 */
[----:B------:R-:W-:-:S02]  /*11b0*/  FMUL.FTZ R60, R61, R60 ;  /* 0x0000003c3d3c7220 */ /* 0x000fc40000410000 */
[----:B------:R-:W-:Y:S01]  /*11c0*/  FMUL.FTZ R51, R47, R51 ;  /* 0x000000332f337220 */ /* 0x000fe20000410000 */
[----:B--2---:R-:W-:Y:S01]  /*11d0*/  FFMA.FTZ R44, R22, R55, R31 ;  /* 0x00000037162c7223 */ /* 0x004fe2000001001f */
[----:B------:R-:W-:Y:S02]  /*11e0*/  SHF.L.U32 R31, R37, 0x1, RZ ;  /* 0x00000001251f7819 */ /* 0x000fe400000006ff */
[----:B------:R-:W-:Y:S02]  /*11f0*/  SHF.L.U32 R37, R24, 0x10, RZ ;  /* 0x0000001018257819 */ /* 0x000fe400000006ff */
[----:B------:R-:W-:-:S03]  /*1200*/  IADD3 R36, P2, R31, UR18, RZ ;  /* 0x000000121f247c10 */ /* 0x000fc6000ff5e0ff */
[----:B------:R-:W-:Y:S01]  /*1210*/  FMUL.FTZ R57, R37, R57 ;  /* 0x0000003925397220 */ /* 0x000fe20000410000 */
[----:B------:R-:W-:Y:S01]  /*1220*/  IADD3.X R37, R19, UR19, RZ, P2, !PT ;  /* 0x0000001313257c10 */ /* 0x000fe200097fe4ff */
[----:B------:R-:W-:Y:S04]  /*1230*/  STL [R1+0x98], R31 ;  /* 0x0000981f01007387 */ /* 0x000fe80000100800 */
[----:B------:R-:W-:Y:S01]  /*1240*/  STL [R1+0xfc], R24 ;  /* 0x0000fc1801007387 */ /* 0x000fe20000100800 */
[----:B-----5:R-:W-:-:S03]  /*1250*/  FFMA.FTZ R47, R59, R57, R10 ;  /* 0x000000393b2f7223 */ /* 0x020fc6000001000a */
[----:B------:R0:W-:Y:S01]  /*1260*/  STL [R1+0x100], R25 ;  /* 0x0001001901007387 */ /* 0x0001e20000100800 */
[----:B------:R1:W-:Y:S01]  /*1270*/  MUFU.RCP R10, R58 ;  /* 0x0000003a000a7308 */ /* 0x0003e20000001000 */
[----:B------:R-:W-:Y:S02]  /*1280*/  FADD.FTZ R11, R57, R11 ;  /* 0x0000000b390b7221 */ /* 0x000fe40000010000 */
[----:B0-----:R0:W2:Y:S01]  /*1290*/  LDG.E.64.CONSTANT R24, desc[UR12][R36.64] ;  /* 0x0000000c24187981 */ /* 0x0010a2000c1e9b00 */
[CC--:B-1----:R-:W-:Y:S01]  /*12a0*/  FFMA.FTZ R58, R22.reuse, R57.reuse, RZ ;  /* 0x00000039163a7223 */ /* 0x0c2fe200000100ff */
[----:B0-----:R-:W-:Y:S01]  /*12b0*/  FMUL.FTZ R37, R22, R57 ;  /* 0x0000003916257220 */ /* 0x001fe20000410000 */
[----:B------:R-:W-:Y:S01]  /*12c0*/  FMUL.FTZ R57, R4, R60 ;  /* 0x0000003c04397220 */ /* 0x000fe20000410000 */
[----:B------:R-:W-:Y:S02]  /*12d0*/  IADD3 R36, P2, R17, UR20, RZ ;  /* 0x0000001411247c10 */ /* 0x000fe4000ff5e0ff */
[----:B------:R-:W-:-:S04]  /*12e0*/  FFMA.FTZ R37, R59, R37, RZ ;  /* 0x000000253b257223 */ /* 0x000fc800000100ff */
[----:B------:R-:W-:Y:S01]  /*12f0*/  FFMA.FTZ R57, R54, R57, R37 ;  /* 0x0000003936397223 */ /* 0x000fe20000010025 */
[----:B------:R-:W-:-:S06]  /*1300*/  IADD3.X R37, R18, UR21, RZ, P2, !PT ;  /* 0x0000001512257c10 */ /* 0x000fcc00097fe4ff */
[----:B------:R-:W4:Y:S01]  /*1310*/  LDG.E.64.CONSTANT R36, desc[UR12][R36.64] ;  /* 0x0000000c24247981 */ /* 0x000f22000c1e9b00 */
[----:B------:R-:W-:Y:S01]  /*1320*/  PRMT R3, R23, 0x7632, R3 ;  /* 0x0000763217037816 */ /* 0x000fe20000000003 */
[----:B------:R-:W-:Y:S01]  /*1330*/  FMUL.FTZ R46, R44, -1.4426950216293334961 ;  /* 0xbfb8aa3b2c2e7820 */ /* 0x000fe20000410000 */
[----:B------:R-:W-:Y:S01]  /*1340*/  FMUL.FTZ R0, R7, R0 ;  /* 0x0000000007007220 */ /* 0x000fe20000410000 */
[----:B------:R-:W-:Y:S01]  /*1350*/  FFMA.FTZ R17, R54, R60, R12 ;  /* 0x0000003c36117223 */ /* 0x000fe2000001000c */
[----:B------:R-:W-:Y:S01]  /*1360*/  SHF.L.U32 R3, R3, 0x10, RZ ;  /* 0x0000001003037819 */ /* 0x000fe200000006ff */
[----:B------:R-:W-:Y:S01]  /*1370*/  FFMA.FTZ R16, R52, R53, R14 ;  /* 0x0000003534107223 */ /* 0x000fe2000001000e */
[----:B------:R-:W2:Y:S03]  /*1380*/  LDL.LU R23, [R1+0x3c] ;  /* 0x00003c0001177983 */ /* 0x000ea60000300800 */
[----:B------:R-:W-:-:S04]  /*1390*/  FADD.FTZ R3, -R2, R3 ;  /* 0x0000000302037221 */ /* 0x000fc80000010100 */
[----:B------:R-:W-:-:S04]  /*13a0*/  FMUL.FTZ R3, R7, R3 ;  /* 0x0000000307037220 */ /* 0x000fc80000410000 */
[----:B------:R-:W-:Y:S01]  /*13b0*/  FFMA.FTZ R45, R9, R3, R8 ;  /* 0x00000003092d7223 */ /* 0x000fe20000010008 */
[----:B------:R-:W0:Y:S03]  /*13c0*/  MUFU.EX2 R46, R46 ;  /* 0x0000002e002e7308 */ /* 0x000e260000000800 */
[----:B------:R-:W-:-:S06]  /*13d0*/  FMUL.FTZ R56, R45, -1.4426950216293334961 ;  /* 0xbfb8aa3b2d387820 */ /* 0x000fcc0000410000 */
[----:B------:R-:W1:Y:S01]  /*13e0*/  MUFU.EX2 R56, R56 ;  /* 0x0000003800387308 */ /* 0x000e620000000800 */
[----:B---3--:R-:W-:-:S04]  /*13f0*/  FFMA.FTZ R43, R21, R0, R20 ;  /* 0x00000000152b7223 */ /* 0x008fc80000010014 */
[----:B------:R-:W-:Y:S01]  /*1400*/  FMUL.FTZ R50, R43, -1.4426950216293334961 ;  /* 0xbfb8aa3b2b327820 */ /* 0x000fe20000410000 */
[----:B0-----:R-:W-:-:S05]  /*1410*/  FADD.FTZ R46, R46, 1 ;  /* 0x3f8000002e2e7421 */ /* 0x001fca0000010000 */
[----:B------:R-:W0:Y:S01]  /*1420*/  MUFU.EX2 R50, R50 ;  /* 0x0000003200327308 */ /* 0x000e220000000800 */
[----:B-1----:R-:W-:-:S07]  /*1430*/  FADD.FTZ R56, R56, 1 ;  /* 0x3f80000038387421 */ /* 0x002fce0000010000 */
[----:B------:R-:W1:Y:S01]  /*1440*/  MUFU.RCP R46, R46 ;  /* 0x0000002e002e7308 */ /* 0x000e620000001000 */
[----:B------:R-:W-:Y:S01]  /*1450*/  FFMA.FTZ R12, R4, R60, R58 ;  /* 0x0000003c040c7223 */ /* 0x000fe2000001003a */
[----:B------:R-:W-:Y:S01]  /*1460*/  FADD.FTZ R60, R60, R13 ;  /* 0x0000000d3c3c7221 */ /* 0x000fe20000010000 */
[----:B------:R-:W-:-:S05]  /*1470*/  FMUL.FTZ R13, R21, R53 ;  /* 0x00000035150d7220 */ /* 0x000fca0000410000 */
[----:B------:R-:W3:Y:S01]  /*1480*/  MUFU.RCP R56, R56 ;  /* 0x0000003800387308 */ /* 0x000ee20000001000 */
[----:B------:R-:W-:Y:S01]  /*1490*/  FFMA.FTZ R13, R52, R13, R57 ;  /* 0x0000000d340d7223 */ /* 0x000fe20000010039 */
[-C--:B------:R-:W-:Y:S01]  /*14a0*/  FMUL.FTZ R14, R9, R51.reuse ;  /* 0x00000033090e7220 */ /* 0x080fe20000410000 */
[----:B------:R-:W-:Y:S01]  /*14b0*/  FFMA.FTZ R48, R42, R51, R48 ;  /* 0x000000332a307223 */ /* 0x000fe20000010030 */
[----:B0-----:R-:W-:Y:S02]  /*14c0*/  FADD.FTZ R50, R50, 1 ;  /* 0x3f80000032327421 */ /* 0x001fe40000010000 */
[----:B------:R-:W-:Y:S01]  /*14d0*/  FFMA.FTZ R42, R42, R14, R13 ;  /* 0x0000000e2a2a7223 */ /* 0x000fe2000001000d */
[----:B------:R-:W-:Y:S01]  /*14e0*/  FADD.FTZ R13, -R10, 1 ;  /* 0x3f8000000a0d7421 */ /* 0x000fe20000010100 */
[----:B------:R-:W-:Y:S01]  /*14f0*/  FADD.FTZ R58, R53, R15 ;  /* 0x0000000f353a7221 */ /* 0x000fe20000010000 */
[----:B-1----:R-:W-:Y:S02]  /*1500*/  FADD.FTZ R15, -R46, 1 ;  /* 0x3f8000002e0f7421 */ /* 0x002fe40000010100 */
[----:B------:R-:W-:Y:S01]  /*1510*/  FFMA.FTZ R13, R41, R13, 1 ;  /* 0x3f800000290d7423 */ /* 0x000fe2000001000d */
[----:B------:R-:W0:Y:S01]  /*1520*/  MUFU.RCP R50, R50 ;  /* 0x0000003200327308 */ /* 0x000e220000001000 */
[----:B------:R-:W-:Y:S01]  /*1530*/  FFMA.FTZ R15, R44, R15, 1 ;  /* 0x3f8000002c0f7423 */ /* 0x000fe2000001000f */
[----:B---3--:R-:W-:Y:S01]  /*1540*/  FADD.FTZ R14, -R56, 1 ;  /* 0x3f800000380e7421 */ /* 0x008fe20000010100 */
[----:B------:R-:W-:Y:S01]  /*1550*/  FMUL.FTZ R54, R10, R13 ;  /* 0x0000000d0a367220 */ /* 0x000fe20000410000 */
[----:B------:R-:W-:Y:S01]  /*1560*/  SHF.L.U32 R13, R26, 0x10, RZ ;  /* 0x000000101a0d7819 */ /* 0x000fe200000006ff */
[----:B------:R-:W-:Y:S01]  /*1570*/  FMUL.FTZ R15, R46, R15 ;  /* 0x0000000f2e0f7220 */ /* 0x000fe20000410000 */
[----:B------:R-:W-:-:S04]  /*1580*/  FFMA.FTZ R45, R45, R14, 1 ;  /* 0x3f8000002d2d7423 */ /* 0x000fc8000001000e */
[----:B------:R-:W-:Y:S01]  /*1590*/  FMUL.FTZ R10, R56, R45 ;  /* 0x0000002d380a7220 */ /* 0x000fe20000410000 */
[----:B------:R-:W-:Y:S01]  /*15a0*/  FMUL.FTZ R56, R13, R15 ;  /* 0x0000000f0d387220 */ /* 0x000fe20000410000 */
[----:B------:R-:W-:Y:S01]  /*15b0*/  FFMA.FTZ R12, R21, R53, R12 ;  /* 0x00000035150c7223 */ /* 0x000fe2000001000c */
[----:B------:R-:W-:Y:S01]  /*15c0*/  FADD.FTZ R49, R51, R49 ;  /* 0x0000003133317221 */ /* 0x000fe20000010000 */
[----:B------:R-:W-:Y:S02]  /*15d0*/  SHF.L.U32 R59, R39, 0x1, RZ ;  /* 0x00000001273b7819 */ /* 0x000fe400000006ff */
[----:B------:R-:W-:Y:S01]  /*15e0*/  FFMA.FTZ R12, R9, R51, R12 ;  /* 0x00000033090c7223 */ /* 0x000fe2000001000c */
[----:B0-----:R-:W-:Y:S01]  /*15f0*/  FADD.FTZ R51, -R50, 1 ;  /* 0x3f80000032337421 */ /* 0x001fe20000010100 */
[----:B------:R-:W-:-:S03]  /*1600*/  PRMT R14, R27, 0x7632, R14 ;  /* 0x000076321b0e7816 */ /* 0x000fc6000000000e */
[----:B------:R-:W-:Y:S01]  /*1610*/  FFMA.FTZ R51, R43, R51, 1 ;  /* 0x3f8000002b337423 */ /* 0x000fe20000010033 */
[----:B------:R-:W-:Y:S01]  /*1620*/  SHF.L.U32 R43, R27, 0x10, RZ ;  /* 0x000000101b2b7819 */ /* 0x000fe200000006ff */
[----:B----4-:R-:W-:Y:S04]  /*1630*/  STL [R1+0x10c], R36 ;  /* 0x00010c2401007387 */ /* 0x010fe80000100800 */
[----:B------:R-:W-:Y:S04]  /*1640*/  STL [R1+0x108], R37 ;  /* 0x0001082501007387 */ /* 0x000fe80000100800 */
[----:B--2---:R0:W-:Y:S04]  /*1650*/  STL.64 [R1+0x28], R24 ;  /* 0x0000281801007387 */ /* 0x0041e80000100a00 */
[----:B------:R-:W-:Y:S01]  /*1660*/  STL [R1+0x104], R26 ;  /* 0x0001041a01007387 */ /* 0x000fe20000100800 */
[----:B0-----:R-:W-:Y:S01]  /*1670*/  FADD.FTZ R24, R11, R56 ;  /* 0x000000380b187221 */ /* 0x001fe20000010000 */
[----:B------:R-:W-:-:S02]  /*1680*/  IADD3.X R11, RZ, R40, RZ, P1, !PT ;  /* 0x00000028ff0b7210 */ /* 0x000fc40000ffe4ff */
[----:B------:R-:W-:Y:S02]  /*1690*/  IADD3.X R40, RZ, R40, RZ, P0, !PT ;  /* 0x00000028ff287210 */ /* 0x000fe400007fe4ff */
[----:B------:R-:W-:Y:S02]  /*16a0*/  SHF.L.U64.HI R18, R39, 0x1, R11 ;  /* 0x0000000127127819 */ /* 0x000fe4000001020b */
[C---:B------:R-:W-:Y:S01]  /*16b0*/  SHF.L.U64.HI R36, R38.reuse, 0x1, R40 ;  /* 0x0000000126247819 */ /* 0x040fe20000010228 */
[----:B------:R0:W-:Y:S04]  /*16c0*/  STL [R1+0x110], R27 ;  /* 0x0001101b01007387 */ /* 0x0001e80000100800 */
[----:B------:R-:W-:Y:S04]  /*16d0*/  STL [R1+0x94], R18 ;  /* 0x0000941201007387 */ /* 0x000fe80000100800 */
[----:B------:R1:W-:Y:S01]  /*16e0*/  STL [R1+0x90], R59 ;  /* 0x0000903b01007387 */ /* 0x0003e20000100800 */
[----:B0-----:R-:W-:-:S03]  /*16f0*/  SHF.L.U32 R27, R38, 0x1, RZ ;  /* 0x00000001261b7819 */ /* 0x001fc600000006ff */
[----:B------:R-:W-:Y:S01]  /*1700*/  STL [R1+0x8c], R36 ;  /* 0x00008c2401007387 */ /* 0x000fe20000100800 */
[----:B------:R-:W-:-:S03]  /*1710*/  IADD3 R38, P0, R31, UR20, RZ ;  /* 0x000000141f267c10 */ /* 0x000fc6000ff1e0ff */
[----:B------:R-:W2:Y:S01]  /*1720*/  LDL.LU R31, [R1+0x114] ;  /* 0x00011400011f7983 */ /* 0x000ea20000300800 */
[----:B------:R-:W-:Y:S01]  /*1730*/  SHF.L.U32 R14, R14, 0x10, RZ ;  /* 0x000000100e0e7819 */ /* 0x000fe200000006ff */
[-C--:B------:R-:W-:Y:S01]  /*1740*/  FMUL.FTZ R15, R22, R56.reuse ;  /* 0x00000038160f7220 */ /* 0x080fe20000410000 */
[----:B------:R-:W-:Y:S01]  /*1750*/  SHF.L.U32 R13, R28, 0x10, RZ ;  /* 0x000000101c0d7819 */ /* 0x000fe200000006ff */
[-C--:B------:R-:W-:Y:S01]  /*1760*/  FFMA.FTZ R25, R55, R56.reuse, R47 ;  /* 0x0000003837197223 */ /* 0x080fe2000001002f */
[----:B------:R-:W-:Y:S01]  /*1770*/  FFMA.FTZ R56, R22, R56, R12 ;  /* 0x0000003816387223 */ /* 0x000fe2000001000c */
[----:B------:R-:W-:Y:S01]  /*1780*/  SHF.L.U32 R12, R30, 0x10, RZ ;  /* 0x000000101e0c7819 */ /* 0x000fe200000006ff */
[----:B------:R-:W-:Y:S01]  /*1790*/  FMUL.FTZ R10, R14, R10 ;  /* 0x0000000a0e0a7220 */ /* 0x000fe20000410000 */
[----:B------:R-:W-:Y:S01]  /*17a0*/  FADD.FTZ R13, -R2, R13 ;  /* 0x0000000d020d7221 */ /* 0x000fe20000010100 */
[----:B------:R-:W-:Y:S02]  /*17b0*/  PRMT R44, R28, 0x7632, R44 ;  /* 0x000076321c2c7816 */ /* 0x000fe4000000002c */
[----:B------:R-:W-:Y:S01]  /*17c0*/  SHF.L.U32 R14, R29, 0x10, RZ ;  /* 0x000000101d0e7819 */ /* 0x000fe200000006ff */
[----:B------:R-:W-:Y:S01]  /*17d0*/  FADD.FTZ R12, -R2, R12 ;  /* 0x0000000c020c7221 */ /* 0x000fe20000010100 */
[----:B------:R-:W-:Y:S01]  /*17e0*/  FMUL.FTZ R13, R7, R13 ;  /* 0x0000000d070d7220 */ /* 0x000fe20000410000 */
[----:B------:R-:W-:-:S02]  /*17f0*/  SHF.L.U32 R44, R44, 0x10, RZ ;  /* 0x000000102c2c7819 */ /* 0x000fc400000006ff */
[----:B------:R-:W-:Y:S01]  /*1800*/  PRMT R41, R26, 0x7632, R41 ;  /* 0x000076321a297816 */ /* 0x000fe20000000029 */
[----:B------:R-:W-:Y:S01]  /*1810*/  FADD.FTZ R14, -R2, R14 ;  /* 0x0000000e020e7221 */ /* 0x000fe20000010100 */
[----:B------:R-:W-:Y:S01]  /*1820*/  FMUL.FTZ R26, R7, R12 ;  /* 0x0000000c071a7220 */ /* 0x000fe20000410000 */
[----:B------:R-:W-:Y:S01]  /*1830*/  FFMA.FTZ R47, R22, R13, R23 ;  /* 0x0000000d162f7223 */ /* 0x000fe20000010017 */
[----:B------:R-:W-:Y:S01]  /*1840*/  PRMT R12, R29, 0x7632, R12 ;  /* 0x000076321d0c7816 */ /* 0x000fe2000000000c */
[----:B------:R-:W-:Y:S01]  /*1850*/  FADD.FTZ R44, -R2, R44 ;  /* 0x0000002c022c7221 */ /* 0x000fe20000010100 */
[----:B------:R-:W-:Y:S01]  /*1860*/  FMUL.FTZ R14, R7, R14 ;  /* 0x0000000e070e7220 */ /* 0x000fe20000410000 */
[----:B------:R-:W-:Y:S01]  /*1870*/  FMUL.FTZ R53, R47, -1.4426950216293334961 ;  /* 0xbfb8aa3b2f357820 */ /* 0x000fe20000410000 */
[----:B------:R-:W-:Y:S01]  /*1880*/  SHF.L.U32 R12, R12, 0x10, RZ ;  /* 0x000000100c0c7819 */ /* 0x000fe200000006ff */
[----:B------:R-:W-:Y:S01]  /*1890*/  FFMA.FTZ R55, R55, R15, R42 ;  /* 0x0000000f37377223 */ /* 0x000fe2000001002a */
[----:B------:R-:W-:Y:S01]  /*18a0*/  FMUL.FTZ R44, R7, R44 ;  /* 0x0000002c072c7220 */ /* 0x000fe20000410000 */
[----:B------:R-:W-:Y:S01]  /*18b0*/  FFMA.FTZ R15, R21, R14, R20 ;  /* 0x0000000e150f7223 */ /* 0x000fe20000010014 */
[----:B------:R-:W-:Y:S01]  /*18c0*/  FMUL.FTZ R50, R50, R51 ;  /* 0x0000003332327220 */ /* 0x000fe20000410000 */
[----:B------:R-:W-:Y:S01]  /*18d0*/  FADD.FTZ R12, -R2, R12 ;  /* 0x0000000c020c7221 */ /* 0x000fe20000010100 */
[----:B------:R-:W-:Y:S01]  /*18e0*/  FFMA.FTZ R45, R4, R44, R6 ;  /* 0x0000002c042d7223 */ /* 0x000fe20000010006 */
[----:B------:R-:W0:Y:S01]  /*18f0*/  MUFU.EX2 R53, R53 ;  /* 0x0000003500357308 */ /* 0x000e220000000800 */
[----:B------:R-:W-:Y:S01]  /*1900*/  FMUL.FTZ R51, R15, -1.4426950216293334961 ;  /* 0xbfb8aa3b0f337820 */ /* 0x000fe20000410000 */
[----:B------:R-:W-:Y:S01]  /*1910*/  FMUL.FTZ R12, R7, R12 ;  /* 0x0000000c070c7220 */ /* 0x000fe20000410000 */
[----:B------:R-:W-:Y:S01]  /*1920*/  FMUL.FTZ R52, R45, -1.4426950216293334961 ;  /* 0xbfb8aa3b2d347820 */ /* 0x000fe20000410000 */
[----:B------:R-:W-:-:S02]  /*1930*/  SHF.L.U32 R41, R41, 0x10, RZ ;  /* 0x0000001029297819 */ /* 0x000fc400000006ff */
[----:B------:R-:W-:Y:S02]  /*1940*/  FFMA.FTZ R46, R9, R12, R8 ;  /* 0x0000000c092e7223 */ /* 0x000fe40000010008 */
[----:B------:R-:W3:Y:S01]  /*1950*/  MUFU.EX2 R51, R51 ;  /* 0x0000003300337308 */ /* 0x000ee20000000800 */
[----:B------:R-:W-:Y:S01]  /*1960*/  FMUL.FTZ R50, R43, R50 ;  /* 0x000000322b327220 */ /* 0x000fe20000410000 */
[----:B------:R-:W-:Y:S01]  /*1970*/  FMUL.FTZ R43, R46, -1.4426950216293334961 ;  /* 0xbfb8aa3b2e2b7820 */ /* 0x000fe20000410000 */
[----:B------:R-:W-:-:S05]  /*1980*/  FMUL.FTZ R54, R41, R54 ;  /* 0x0000003629367220 */ /* 0x000fca0000410000 */
[----:B------:R-:W4:Y:S01]  /*1990*/  MUFU.EX2 R52, R52 ;  /* 0x0000003400347308 */ /* 0x000f220000000800 */
[----:B------:R-:W-:Y:S01]  /*19a0*/  IADD3 R40, P1, R59, UR18, RZ ;  /* 0x000000123b287c10 */ /* 0x000fe2000ff3e0ff */
[----:B0-----:R-:W-:Y:S01]  /*19b0*/  FADD.FTZ R53, R53, 1 ;  /* 0x3f80000035357421 */ /* 0x001fe20000010000 */
[CC--:B------:R-:W-:Y:S01]  /*19c0*/  FMUL.FTZ R61, R4.reuse, R54.reuse ;  /* 0x00000036043d7220 */ /* 0x0c0fe20000410000 */
[----:B------:R-:W-:-:S04]  /*19d0*/  FFMA.FTZ R56, R4, R54, R56 ;  /* 0x0000003604387223 */ /* 0x000fc80000010038 */
[----:B-1----:R-:W-:Y:S01]  /*19e0*/  MUFU.EX2 R59, R43 ;  /* 0x0000002b003b7308 */ /* 0x002fe20000000800 */
[----:B------:R-:W-:Y:S01]  /*19f0*/  IADD3.X R39, R19, UR21, RZ, P0, !PT ;  /* 0x0000001513277c10 */ /* 0x000fe200087fe4ff */
[C---:B------:R-:W-:Y:S01]  /*1a00*/  FFMA.FTZ R19, R5.reuse, R54, R17 ;  /* 0x0000003605137223 */ /* 0x040fe20000010011 */
[----:B------:R-:W-:Y:S01]  /*1a10*/  IADD3.X R41, R18, UR19, RZ, P1, !PT ;  /* 0x0000001312297c10 */ /* 0x000fe20008ffe4ff */
[----:B------:R-:W-:Y:S01]  /*1a20*/  FADD.FTZ R18, R60, R54 ;  /* 0x000000363c127221 */ /* 0x000fe20000010000 */
[----:B------:R-:W-:Y:S01]  /*1a30*/  FFMA.FTZ R55, R5, R61, R55 ;  /* 0x0000003d05377223 */ /* 0x000fe20000010037 */
[----:B---3--:R-:W-:Y:S01]  /*1a40*/  FADD.FTZ R5, R51, 1 ;  /* 0x3f80000033057421 */ /* 0x008fe20000010000 */
[-C--:B------:R-:W-:Y:S01]  /*1a50*/  FFMA.FTZ R16, R0, R50.reuse, R16 ;  /* 0x0000003200107223 */ /* 0x080fe20000010010 */
[----:B------:R-:W-:Y:S01]  /*1a60*/  MUFU.RCP R53, R53 ;  /* 0x0000003500357308 */ /* 0x000fe20000001000 */
[----:B------:R-:W-:Y:S01]  /*1a70*/  FADD.FTZ R58, R58, R50 ;  /* 0x000000323a3a7221 */ /* 0x000fe20000010000 */
[CC--:B------:R-:W-:Y:S01]  /*1a80*/  FFMA.FTZ R56, R21.reuse, R50.reuse, R56 ;  /* 0x0000003215387223 */ /* 0x0c0fe20000010038 */
[----:B------:R-:W-:Y:S01]  /*1a90*/  FMUL.FTZ R54, R21, R50 ;  /* 0x0000003215367220 */ /* 0x000fe20000410000 */
[----:B------:R-:W-:Y:S01]  /*1aa0*/  PRMT R51, R30, 0x7632, R51 ;  /* 0x000076321e337816 */ /* 0x000fe20000000033 */
[----:B----4-:R-:W-:Y:S01]  /*1ab0*/  FADD.FTZ R60, R52, 1 ;  /* 0x3f800000343c7421 */ /* 0x010fe20000010000 */
[----:B------:R-:W-:Y:S01]  /*1ac0*/  FMUL.FTZ R52, R9, R10 ;  /* 0x0000000a09347220 */ /* 0x000fe20000410000 */
[----:B------:R-:W-:Y:S01]  /*1ad0*/  FFMA.FTZ R55, R0, R54, R55 ;  /* 0x0000003600377223 */ /* 0x000fe20000010037 */
[----:B------:R-:W0:Y:S01]  /*1ae0*/  MUFU.RCP R5, R5 ;  /* 0x0000000500057308 */ /* 0x000e220000001000 */
[----:B------:R-:W-:Y:S01]  /*1af0*/  SHF.L.U32 R0, R51, 0x10, RZ ;  /* 0x0000001033007819 */ /* 0x000fe200000006ff */
[----:B------:R-:W-:Y:S01]  /*1b00*/  FADD.FTZ R49, R49, R10 ;  /* 0x0000000a31317221 */ /* 0x000fe20000010000 */
[----:B------:R1:W-:Y:S01]  /*1b10*/  STL [R1+0x80], R27 ;  /* 0x0000801b01007387 */ /* 0x0003e20000100800 */
[----:B------:R-:W-:Y:S01]  /*1b20*/  FFMA.FTZ R11, R22, R26, R23 ;  /* 0x0000001a160b7223 */ /* 0x000fe20000010017 */
[----:B------:R-:W-:-:S02]  /*1b30*/  IADD3 R42, P0, R27, UR18, RZ ;  /* 0x000000121b2a7c10 */ /* 0x000fc4000ff1e0ff */
[----:B------:R-:W3:Y:S01]  /*1b40*/  LDG.E.64.CONSTANT R38, desc[UR12][R38.64] ;  /* 0x0000000c26267981 */ /* 0x000ee2000c1e9b00 */
[----:B------:R0:W4:Y:S01]  /*1b50*/  MUFU.RCP R51, R60 ;  /* 0x0000003c00337308 */ /* 0x0001220000001000 */
[----:B------:R-:W-:Y:S01]  /*1b60*/  FADD.FTZ R0, -R2, R0 ;  /* 0x0000000002007221 */ /* 0x000fe20000010100 */
[----:B------:R-:W-:Y:S01]  /*1b70*/  FFMA.FTZ R56, R9, R10, R56 ;  /* 0x0000000a09387223 */ /* 0x000fe20000010038 */
[----:B------:R-:W3:Y:S02]  /*1b80*/  LDG.E.64.CONSTANT R40, desc[UR12][R40.64] ;  /* 0x0000000c28287981 */ /* 0x000ee4000c1e9b00 */
[----:B------:R-:W-:Y:S01]  /*1b90*/  FMUL.FTZ R0, R7, R0 ;  /* 0x0000000007007220 */ /* 0x000fe20000410000 */
[----:B0-----:R-:W-:-:S04]  /*1ba0*/  FADD.FTZ R60, -R5, 1 ;  /* 0x3f800000053c7421 */ /* 0x001fc80000010100 */
[----:B------:R-:W-:Y:S01]  /*1bb0*/  FFMA.FTZ R60, R15, R60, 1 ;  /* 0x3f8000000f3c7423 */ /* 0x000fe2000001003c */
[----:B------:R-:W-:-:S06]  /*1bc0*/  FMUL.FTZ R57, R11, -1.4426950216293334961 ;  /* 0xbfb8aa3b0b397820 */ /* 0x000fcc0000410000 */
[----:B------:R-:W-:Y:S01]  /*1bd0*/  MUFU.EX2 R57, R57 ;  /* 0x0000003900397308 */ /* 0x000fe20000000800 */
[----:B--2---:R-:W-:-:S05]  /*1be0*/  SHF.L.U32 R50, R31, 0x10, RZ ;  /* 0x000000101f327819 */ /* 0x004fca00000006ff */
[----:B------:R-:W-:Y:S01]  /*1bf0*/  FADD.FTZ R54, -R2, R50 ;  /* 0x0000003202367221 */ /* 0x000fe20000010100 */
[C---:B------:R-:W-:Y:S01]  /*1c00*/  FFMA.FTZ R50, R3.reuse, R10, R48 ;  /* 0x0000000a03327223 */ /* 0x040fe20000010030 */
[--C-:B------:R-:W-:Y:S01]  /*1c10*/  FFMA.FTZ R3, R3, R52, R55.reuse ;  /* 0x0000003403037223 */ /* 0x100fe20000010037 */
[----:B------:R-:W-:Y:S01]  /*1c20*/  FADD.FTZ R52, R59, 1 ;  /* 0x3f8000003b347421 */ /* 0x000fe20000010000 */
[----:B------:R-:W-:Y:S01]  /*1c30*/  PRMT R55, R31, 0x7632, R55 ;  /* 0x000076321f377816 */ /* 0x000fe20000000037 */
[----:B------:R-:W-:-:S04]  /*1c40*/  FADD.FTZ R59, -R53, 1 ;  /* 0x3f800000353b7421 */ /* 0x000fc80000010100 */
[----:B------:R-:W0:Y:S01]  /*1c50*/  MUFU.RCP R52, R52 ;  /* 0x0000003400347308 */ /* 0x000e220000001000 */
[----:B------:R-:W-:Y:S01]  /*1c60*/  SHF.L.U32 R55, R55, 0x10, RZ ;  /* 0x0000001037377819 */ /* 0x000fe200000006ff */
[----:B------:R-:W-:Y:S01]  /*1c70*/  FFMA.FTZ R59, R47, R59, 1 ;  /* 0x3f8000002f3b7423 */ /* 0x000fe2000001003b */
[----:B------:R-:W-:Y:S01]  /*1c80*/  FMUL.FTZ R17, R7, R54 ;  /* 0x0000003607117220 */ /* 0x000fe20000410000 */
[----:B------:R-:W-:Y:S02]  /*1c90*/  FFMA.FTZ R47, R4, R0, R6 ;  /* 0x00000000042f7223 */ /* 0x000fe40000010006 */
[----:B------:R-:W-:Y:S01]  /*1ca0*/  FADD.FTZ R10, -R2, R55 ;  /* 0x00000037020a7221 */ /* 0x000fe20000010100 */
[----:B------:R-:W-:Y:S01]  /*1cb0*/  FMUL.FTZ R55, R53, R59 ;  /* 0x0000003b35377220 */ /* 0x000fe20000410000 */
[----:B----4-:R-:W-:Y:S01]  /*1cc0*/  FADD.FTZ R59, -R51, 1 ;  /* 0x3f800000333b7421 */ /* 0x010fe20000010100 */
[----:B------:R-:W-:Y:S01]  /*1cd0*/  FFMA.FTZ R48, R21, R17, R20 ;  /* 0x0000001115307223 */ /* 0x000fe20000010014 */
[----:B------:R-:W-:-:S02]  /*1ce0*/  FMUL.FTZ R53, R47, -1.4426950216293334961 ;  /* 0xbfb8aa3b2f357820 */ /* 0x000fc40000410000 */
[----:B------:R-:W-:Y:S01]  /*1cf0*/  FFMA.FTZ R45, R45, R59, 1 ;  /* 0x3f8000002d2d7423 */ /* 0x000fe2000001003b */
[----:B------:R-:W-:Y:S01]  /*1d00*/  FMUL.FTZ R54, R48, -1.4426950216293334961 ;  /* 0xbfb8aa3b30367820 */ /* 0x000fe20000410000 */
[----:B------:R-:W-:Y:S01]  /*1d10*/  FMUL.FTZ R59, R5, R60 ;  /* 0x0000003c053b7220 */ /* 0x000fe20000410000 */
[----:B0-----:R-:W-:Y:S01]  /*1d20*/  FADD.FTZ R60, -R52, 1 ;  /* 0x3f800000343c7421 */ /* 0x001fe20000010100 */
[----:B------:R-:W0:Y:S03]  /*1d30*/  MUFU.EX2 R53, R53 ;  /* 0x0000003500357308 */ /* 0x000e260000000800 */
[----:B------:R-:W-:Y:S01]  /*1d40*/  FFMA.FTZ R60, R46, R60, 1 ;  /* 0x3f8000002e3c7423 */ /* 0x000fe2000001003c */
[----:B------:R-:W-:-:S04]  /*1d50*/  SHF.L.U32 R46, R32, 0x10, RZ ;  /* 0x00000010202e7819 */ /* 0x000fc800000006ff */
[----:B------:R-:W2:Y:S01]  /*1d60*/  MUFU.EX2 R54, R54 ;  /* 0x0000003600367308 */ /* 0x000ea20000000800 */
[----:B------:R-:W-:Y:S01]  /*1d70*/  FMUL.FTZ R55, R46, R55 ;  /* 0x000000372e377220 */ /* 0x000fe20000410000 */
[----:B------:R-:W-:Y:S01]  /*1d80*/  PRMT R46, R32, 0x7632, R46 ;  /* 0x00007632202e7816 */ /* 0x000fe2000000002e */
[----:B------:R-:W-:-:S03]  /*1d90*/  FMUL.FTZ R51, R51, R45 ;  /* 0x0000002d33337220 */ /* 0x000fc60000410000 */
[----:B------:R-:W-:Y:S01]  /*1da0*/  SHF.L.U32 R46, R46, 0x10, RZ ;  /* 0x000000102e2e7819 */ /* 0x000fe200000006ff */
[----:B------:R-:W-:Y:S01]  /*1db0*/  FMUL.FTZ R60, R52, R60 ;  /* 0x0000003c343c7220 */ /* 0x000fe20000410000 */
[----:B------:R-:W-:-:S03]  /*1dc0*/  SHF.L.U32 R52, R33, 0x10, RZ ;  /* 0x0000001021347819 */ /* 0x000fc600000006ff */
[----:B------:R-:W-:Y:S01]  /*1dd0*/  FMUL.FTZ R51, R46, R51 ;  /* 0x000000332e337220 */ /* 0x000fe20000410000 */
[----:B0-----:R-:W-:Y:S01]  /*1de0*/  FADD.FTZ R46, R53, 1 ;  /* 0x3f800000352e7421 */ /* 0x001fe20000010000 */
[----:B------:R-:W-:Y:S01]  /*1df0*/  FMUL.FTZ R53, R22, R55 ;  /* 0x0000003716357220 */ /* 0x000fe20000410000 */
[----:B--2---:R-:W-:Y:S01]  /*1e00*/  FADD.FTZ R61, R54, 1 ;  /* 0x3f800000363d7421 */ /* 0x004fe20000010000 */
[----:B------:R-:W-:Y:S02]  /*1e10*/  FMUL.FTZ R54, R52, R59 ;  /* 0x0000003b34367220 */ /* 0x000fe40000410000 */
[----:B------:R-:W-:Y:S01]  /*1e20*/  FFMA.FTZ R3, R13, R53, R3 ;  /* 0x000000350d037223 */ /* 0x000fe20000010003 */
[----:B------:R-:W2:Y:S01]  /*1e30*/  LDL R59, [R1+0x34] ;  /* 0x00003400013b7983 */ /* 0x000ea20000100800 */
[----:B------:R0:W-:Y:S03]  /*1e40*/  MUFU.RCP R52, R61 ;  /* 0x0000003d00347308 */ /* 0x0001e60000001000 */
[----:B------:R-:W4:Y:S04]  /*1e50*/  LDL R53, [R1+0x90] ;  /* 0x0000900001357983 */ /* 0x000f280000100800 */
[----:B0-----:R-:W3:Y:S01]  /*1e60*/  LDL R61, [R1+0x30] ;  /* 0x00003000013d7983 */ /* 0x001ee20000100800 */
[----:B------:R-:W-:Y:S01]  /*1e70*/  FADD.FTZ R45, R57, 1 ;  /* 0x3f800000392d7421 */ /* 0x000fe20000010000 */
[----:B------:R-:W-:-:S04]  /*1e80*/  PRMT R57, R33, 0x7632, R57 ;  /* 0x0000763221397816 */ /* 0x000fc80000000039 */
[----:B------:R-:W-:-:S05]  /*1e90*/  SHF.L.U32 R57, R57, 0x10, RZ ;  /* 0x0000001039397819 */ /* 0x000fca00000006ff */
[----:B------:R-:W-:Y:S02]  /*1ea0*/  FMUL.FTZ R60, R57, R60 ;  /* 0x0000003c393c7220 */ /* 0x000fe40000410000 */
[----:B------:R-:W2:Y:S01]  /*1eb0*/  LDL R57, [R1+0x94] ;  /* 0x0000940001397983 */ /* 0x000ea20000100800 */
[----:B------:R-:W-:-:S04]  /*1ec0*/  FMUL.FTZ R10, R7, R10 ;  /* 0x0000000a070a7220 */ /* 0x000fc80000410000 */
[----:B------:R-:W-:-:S04]  /*1ed0*/  FFMA.FTZ R15, R9, R10, R8 ;  /* 0x0000000a090f7223 */ /* 0x000fc80000010008 */
[----:B------:R-:W-:-:S06]  /*1ee0*/  FMUL.FTZ R5, R15, -1.4426950216293334961 ;  /* 0xbfb8aa3b0f057820 */ /* 0x000fcc0000410000 */
[----:B------:R-:W0:Y:S01]  /*1ef0*/  MUFU.EX2 R5, R5 ;  /* 0x0000000500057308 */ /* 0x000e220000000800 */
[-C--:B------:R-:W-:Y:S01]  /*1f00*/  FFMA.FTZ R56, R22, R55.reuse, R56 ;  /* 0x0000003716387223 */ /* 0x080fe20000010038 */
[----:B------:R-:W-:-:S06]  /*1f10*/  FFMA.FTZ R37, R13, R55, R25 ;  /* 0x000000370d257223 */ /* 0x000fcc0000010019 */
[----:B------:R-:W1:Y:S01]  /*1f20*/  MUFU.RCP R45, R45 ;  /* 0x0000002d002d7308 */ /* 0x000e620000001000 */
[-C--:B------:R-:W-:Y:S01]  /*1f30*/  FMUL.FTZ R13, R4, R51.reuse ;  /* 0x00000033040d7220 */ /* 0x080fe20000410000 */
[-C--:B------:R-:W-:Y:S01]  /*1f40*/  FFMA.FTZ R19, R44, R51.reuse, R19 ;  /* 0x000000332c137223 */ /* 0x080fe20000010013 */
[----:B------:R-:W-:Y:S01]  /*1f50*/  FADD.FTZ R18, R18, R51 ;  /* 0x0000003312127221 */ /* 0x000fe20000010000 */
[----:B------:R-:W-:Y:S01]  /*1f60*/  FFMA.FTZ R56, R4, R51, R56 ;  /* 0x0000003304387223 */ /* 0x000fe20000010038 */
[----:B0-----:R-:W-:-:S03]  /*1f70*/  FADD.FTZ R5, R5, 1 ;  /* 0x3f80000005057421 */ /* 0x001fc60000010000 */
[----:B------:R-:W-:Y:S01]  /*1f80*/  MUFU.RCP R46, R46 ;  /* 0x0000002e002e7308 */ /* 0x000fe20000001000 */
[----:B------:R-:W-:-:S07]  /*1f90*/  FFMA.FTZ R3, R44, R13, R3 ;  /* 0x0000000d2c037223 */ /* 0x000fce0000010003 */
[----:B------:R0:W0:Y:S01]  /*1fa0*/  MUFU.RCP R51, R5 ;  /* 0x0000000500337308 */ /* 0x0000220000001000 */
[----:B------:R-:W-:Y:S01]  /*1fb0*/  FFMA.FTZ R25, R14, R54, R16 ;  /* 0x000000360e197223 */ /* 0x000fe20000010010 */
[----:B-1----:R-:W-:Y:S01]  /*1fc0*/  FADD.FTZ R44, -R45, 1 ;  /* 0x3f8000002d2c7421 */ /* 0x002fe20000010100 */
[----:B------:R-:W-:Y:S01]  /*1fd0*/  FMUL.FTZ R13, R9, R60 ;  /* 0x0000003c090d7220 */ /* 0x000fe20000410000 */
[----:B0-----:R-:W-:Y:S01]  /*1fe0*/  FMUL.FTZ R5, R21, R54 ;  /* 0x0000003615057220 */ /* 0x001fe20000410000 */
[----:B------:R-:W-:-:S03]  /*1ff0*/  FADD.FTZ R16, R58, R54 ;  /* 0x000000363a107221 */ /* 0x000fc60000010000 */
[----:B------:R-:W-:Y:S01]  /*2000*/  FFMA.FTZ R14, R14, R5, R3 ;  /* 0x000000050e0e7223 */ /* 0x000fe20000010003 */
[----:B------:R-:W-:Y:S01]  /*2010*/  FFMA.FTZ R58, R11, R44, 1 ;  /* 0x3f8000000b3a7423 */ /* 0x000fe2000001002c */
[----:B------:R-:W-:Y:S02]  /*2020*/  IADD3.X R43, R36, UR19, RZ, P0, !PT ;  /* 0x00000013242b7c10 */ /* 0x000fe400087fe4ff */
[C---:B------:R-:W-:Y:S01]  /*2030*/  FFMA.FTZ R11, R12.reuse, R13, R14 ;  /* 0x0000000d0c0b7223 */ /* 0x040fe2000001000e */
[----:B------:R-:W-:Y:S01]  /*2040*/  FADD.FTZ R14, -R51, 1 ;  /* 0x3f800000330e7421 */ /* 0x000fe20000010100 */
[----:B------:R-:W-:Y:S01]  /*2050*/  FADD.FTZ R5, R49, R60 ;  /* 0x0000003c31057221 */ /* 0x000fe20000010000 */
[----:B------:R-:W-:Y:S01]  /*2060*/  FFMA.FTZ R3, R12, R60, R50 ;  /* 0x0000003c0c037223 */ /* 0x000fe20000010032 */
[----:B------:R-:W-:Y:S01]  /*2070*/  FMUL.FTZ R58, R45, R58 ;  /* 0x0000003a2d3a7220 */ /* 0x000fe20000410000 */
[----:B------:R-:W-:Y:S01]  /*2080*/  FFMA.FTZ R15, R15, R14, 1 ;  /* 0x3f8000000f0f7423 */ /* 0x000fe2000001000e */
[----:B------:R-:W-:Y:S01]  /*2090*/  FADD.FTZ R49, -R52, 1 ;  /* 0x3f80000034317421 */ /* 0x000fe20000010100 */
[----:B------:R-:W-:Y:S01]  /*20a0*/  FADD.FTZ R24, R24, R55 ;  /* 0x0000003718187221 */ /* 0x000fe20000010000 */
[----:B------:R-:W-:Y:S01]  /*20b0*/  FFMA.FTZ R56, R21, R54, R56 ;  /* 0x0000003615387223 */ /* 0x000fe20000010038 */
[----:B------:R-:W2:Y:S01]  /*20c0*/  LDG.E.64.CONSTANT R42, desc[UR12][R42.64] ;  /* 0x0000000c2a2a7981 */ /* 0x000ea2000c1e9b00 */
[----:B------:R-:W-:-:S04]  /*20d0*/  FFMA.FTZ R12, R48, R49, 1 ;  /* 0x3f800000300c7423 */ /* 0x000fc80000010031 */
[----:B------:R-:W-:Y:S01]  /*20e0*/  FMUL.FTZ R12, R52, R12 ;  /* 0x0000000c340c7220 */ /* 0x000fe20000410000 */
[----:B------:R-:W-:Y:S01]  /*20f0*/  PRMT R55, R35, 0x7632, R55 ;  /* 0x0000763223377816 */ /* 0x000fe20000000037 */
[----:B------:R-:W-:-:S03]  /*2100*/  FFMA.FTZ R60, R9, R60, R56 ;  /* 0x0000003c093c7223 */ /* 0x000fc60000010038 */
[----:B------:R-:W-:Y:S02]  /*2110*/  SHF.L.U32 R55, R55, 0x10, RZ ;  /* 0x0000001037377819 */ /* 0x000fe400000006ff */
[----:B----4-:R-:W-:Y:S01]  /*2120*/  IADD3 R44, P0, R53, UR20, RZ ;  /* 0x00000014352c7c10 */ /* 0x010fe2000ff1e0ff */
[----:B------:R-:W-:Y:S01]  /*2130*/  FADD.FTZ R53, -R46, 1 ;  /* 0x3f8000002e357421 */ /* 0x000fe20000010100 */
[----:B---3--:R-:W-:-:S03]  /*2140*/  SHF.L.U32 R13, R61, 0x10, RZ ;  /* 0x000000103d0d7819 */ /* 0x008fc600000006ff */
[----:B------:R-:W-:Y:S01]  /*2150*/  FFMA.FTZ R53, R47, R53, 1 ;  /* 0x3f8000002f357423 */ /* 0x000fe20000010035 */
[----:B--2---:R-:W-:Y:S01]  /*2160*/  SHF.L.U32 R14, R59, 0x10, RZ ;  /* 0x000000103b0e7819 */ /* 0x004fe200000006ff */
[----:B------:R-:W-:Y:S02]  /*2170*/  FADD.FTZ R13, -R2, R13 ;  /* 0x0000000d020d7221 */ /* 0x000fe40000010100 */
[----:B------:R-:W-:Y:S01]  /*2180*/  FMUL.FTZ R53, R46, R53 ;  /* 0x000000352e357220 */ /* 0x000fe20000410000 */
[----:B------:R-:W-:Y:S01]  /*2190*/  FMUL.FTZ R46, R51, R15 ;  /* 0x0000000f332e7220 */ /* 0x000fe20000410000 */
[----:B------:R-:W-:Y:S01]  /*21a0*/  FMUL.FTZ R13, R7, R13 ;  /* 0x0000000d070d7220 */ /* 0x000fe20000410000 */
[----:B------:R-:W-:-:S03]  /*21b0*/  FADD.FTZ R15, -R2, R14 ;  /* 0x0000000e020f7221 */ /* 0x000fc60000010100 */
[----:B------:R-:W-:Y:S01]  /*21c0*/  FFMA.FTZ R14, R22, R13, R23 ;  /* 0x0000000d160e7223 */ /* 0x000fe20000010017 */
[----:B------:R-:W-:-:S03]  /*21d0*/  FMUL.FTZ R15, R7, R15 ;  /* 0x0000000f070f7220 */ /* 0x000fc60000410000 */
[----:B------:R-:W-:Y:S01]  /*21e0*/  FMUL.FTZ R49, R14, -1.4426950216293334961 ;  /* 0xbfb8aa3b0e317820 */ /* 0x000fe20000410000 */
[----:B------:R-:W-:Y:S01]  /*21f0*/  FFMA.FTZ R48, R21, R15, R20 ;  /* 0x0000000f15307223 */ /* 0x000fe20000010014 */
[----:B------:R-:W-:-:S03]  /*2200*/  PRMT R47, R34, 0x7632, R47 ;  /* 0x00007632222f7816 */ /* 0x000fc6000000002f */
[----:B------:R-:W-:Y:S01]  /*2210*/  FMUL.FTZ R52, R48, -1.4426950216293334961 ;  /* 0xbfb8aa3b30347820 */ /* 0x000fe20000410000 */
[----:B------:R-:W0:Y:S01]  /*2220*/  MUFU.EX2 R49, R49 ;  /* 0x0000003100317308 */ /* 0x000e220000000800 */
[----:B------:R-:W-:-:S05]  /*2230*/  SHF.L.U32 R47, R47, 0x10, RZ ;  /* 0x000000102f2f7819 */ /* 0x000fca00000006ff */
[----:B------:R-:W-:Y:S02]  /*2240*/  FMUL.FTZ R53, R47, R53 ;  /* 0x000000352f357220 */ /* 0x000fe40000410000 */
[----:B------:R-:W1:Y:S01]  /*2250*/  MUFU.EX2 R52, R52 ;  /* 0x0000003400347308 */ /* 0x000e620000000800 */
[----:B------:R-:W-:Y:S02]  /*2260*/  SHF.L.U32 R47, R34, 0x10, RZ ;  /* 0x00000010222f7819 */ /* 0x000fe400000006ff */
[----:B------:R-:W-:-:S03]  /*2270*/  PRMT R50, R61, 0x7632, R50 ;  /* 0x000076323d327816 */ /* 0x000fc60000000032 */
[----:B------:R-:W-:Y:S01]  /*2280*/  FMUL.FTZ R58, R47, R58 ;  /* 0x0000003a2f3a7220 */ /* 0x000fe20000410000 */
[----:B0-----:R-:W-:-:S03]  /*2290*/  FADD.FTZ R61, R49, 1 ;  /* 0x3f800000313d7421 */ /* 0x001fc60000010000 */
[----:B------:R-:W-:-:S04]  /*22a0*/  FMUL.FTZ R49, R22, R58 ;  /* 0x0000003a16317220 */ /* 0x000fc80000410000 */
[----:B------:R-:W-:Y:S01]  /*22b0*/  FFMA.FTZ R11, R26, R49, R11 ;  /* 0x000000311a0b7223 */ /* 0x000fe2000001000b */
[----:B-1----:R-:W-:Y:S01]  /*22c0*/  FADD.FTZ R49, R52, 1 ;  /* 0x3f80000034317421 */ /* 0x002fe20000010000 */
[----:B------:R-:W-:Y:S01]  /*22d0*/  SHF.L.U32 R52, R35, 0x10, RZ ;  /* 0x0000001023347819 */ /* 0x000fe200000006ff */
[----:B------:R-:W-:Y:S01]  /*22e0*/  FFMA.FTZ R60, R22, R58, R60 ;  /* 0x0000003a163c7223 */ /* 0x000fe2000001003c */
[----:B------:R-:W-:Y:S01]  /*22f0*/  IADD3.X R45, R57, UR21, RZ, P0, !PT ;  /* 0x00000015392d7c10 */ /* 0x000fe200087fe4ff */
[----:B------:R-:W-:Y:S01]  /*2300*/  FMUL.FTZ R55, R55, R46 ;  /* 0x0000002e37377220 */ /* 0x000fe20000410000 */
[----:B------:R-:W-:Y:S01]  /*2310*/  IADD3 R46, P0, R27, UR20, RZ ;  /* 0x000000141b2e7c10 */ /* 0x000fe2000ff1e0ff */
[----:B------:R-:W-:Y:S01]  /*2320*/  FMUL.FTZ R52, R52, R12 ;  /* 0x0000000c34347220 */ /* 0x000fe20000410000 */
[----:B------:R-:W-:Y:S01]  /*2330*/  FFMA.FTZ R60, R4, R53, R60 ;  /* 0x00000035043c7223 */ /* 0x000fe2000001003c */
[----:B------:R0:W5:Y:S01]  /*2340*/  LDL.LU R27, [R1+0x110] ;  /* 0x00011000011b7983 */ /* 0x0001620000300800 */
[----:B------:R-:W-:Y:S01]  /*2350*/  IADD3.X R47, R36, UR21, RZ, P0, !PT ;  /* 0x00000015242f7c10 */ /* 0x000fe200087fe4ff */
[----:B------:R-:W-:Y:S01]  /*2360*/  FFMA.FTZ R25, R17, R52, R25 ;  /* 0x0000003411197223 */ /* 0x000fe20000010019 */
[----:B------:R-:W-:Y:S01]  /*2370*/  FFMA.FTZ R26, R26, R58, R37 ;  /* 0x0000003a1a1a7223 */ /* 0x000fe20000010025 */
[----:B------:R-:W2:Y:S01]  /*2380*/  LDL.LU R36, [R1+0x10c] ;  /* 0x00010c0001247983 */ /* 0x000ea20000300800 */
[----:B------:R-:W-:Y:S01]  /*2390*/  FFMA.FTZ R60, R21, R52, R60 ;  /* 0x00000034153c7223 */ /* 0x000fe2000001003c */
[----:B------:R-:W-:-:S02]  /*23a0*/  FADD.FTZ R24, R24, R58 ;  /* 0x0000003a18187221 */ /* 0x000fc40000010000 */
[----:B------:R-:W3:Y:S04]  /*23b0*/  LDL.LU R37, [R1+0x108] ;  /* 0x0001080001257983 */ /* 0x000ee80000300800 */
[----:B------:R-:W4:Y:S04]  /*23c0*/  LDL R58, [R1+0x28] ;  /* 0x00002800013a7983 */ /* 0x000f280000100800 */
[----:B------:R1:W-:Y:S01]  /*23d0*/  STL [R1+0xc], R25 ;  /* 0x00000c1901007387 */ /* 0x0003e20000100800 */
[----:B------:R-:W0:Y:S01]  /*23e0*/  MUFU.RCP R61, R61 ;  /* 0x0000003d003d7308 */ /* 0x000e220000001000 */
[----:B------:R-:W-:Y:S01]  /*23f0*/  FFMA.FTZ R19, R0, R53, R19 ;  /* 0x0000003500137223 */ /* 0x000fe20000010013 */
[----:B------:R-:W-:Y:S01]  /*2400*/  FADD.FTZ R18, R18, R53 ;  /* 0x0000003512127221 */ /* 0x000fe20000010000 */
[----:B------:R-:W-:Y:S01]  /*2410*/  FADD.FTZ R16, R16, R52 ;  /* 0x0000003410107221 */ /* 0x000fe20000010000 */
[----:B------:R-:W-:Y:S01]  /*2420*/  SHF.L.U32 R50, R50, 0x10, RZ ;  /* 0x0000001032327819 */ /* 0x000fe200000006ff */
[----:B------:R-:W3:Y:S01]  /*2430*/  LDG.E.64.CONSTANT R44, desc[UR12][R44.64] ;  /* 0x0000000c2c2c7981 */ /* 0x000ee2000c1e9b00 */
[-C--:B-1----:R-:W-:Y:S01]  /*2440*/  FFMA.FTZ R25, R10, R55.reuse, R3 ;  /* 0x000000370a197223 */ /* 0x082fe20000010003 */
[----:B------:R-:W-:Y:S01]  /*2450*/  FFMA.FTZ R3, R9, R55, R60 ;  /* 0x0000003709037223 */ /* 0x000fe2000001003c */
[----:B------:R-:W-:Y:S01]  /*2460*/  PRMT R54, R59, 0x7632, R54 ;  /* 0x000076323b367816 */ /* 0x000fe20000000036 */
[----:B------:R-:W2:Y:S01]  /*2470*/  LDL R60, [R1+0x2c] ;  /* 0x00002c00013c7983 */ /* 0x000ea20000100800 */
[----:B------:R-:W-:Y:S01]  /*2480*/  FMUL.FTZ R53, R4, R53 ;  /* 0x0000003504357220 */ /* 0x000fe20000410000 */
[----:B------:R-:W-:Y:S02]  /*2490*/  MUFU.RCP R49, R49 ;  /* 0x0000003100317308 */ /* 0x000fe40000001000 */
[----:B------:R-:W3:Y:S01]  /*24a0*/  LDG.E.64.CONSTANT R46, desc[UR12][R46.64] ;  /* 0x0000000c2e2e7981 */ /* 0x000ee2000c1e9b00 */
[----:B------:R-:W-:Y:S01]  /*24b0*/  FFMA.FTZ R11, R0, R53, R11 ;  /* 0x00000035000b7223 */ /* 0x000fe2000001000b */
[----:B------:R-:W-:Y:S01]  /*24c0*/  FMUL.FTZ R53, R21, R52 ;  /* 0x0000003415357220 */ /* 0x000fe20000410000 */
[----:B0-----:R-:W-:-:S03]  /*24d0*/  FADD.FTZ R52, -R61, 1 ;  /* 0x3f8000003d347421 */ /* 0x001fc60000010100 */
[----:B------:R-:W-:Y:S01]  /*24e0*/  FFMA.FTZ R11, R17, R53, R11 ;  /* 0x00000035110b7223 */ /* 0x000fe2000001000b */
[----:B------:R-:W-:Y:S01]  /*24f0*/  FADD.FTZ R17, R5, R55 ;  /* 0x0000003705117221 */ /* 0x000fe20000010000 */
[----:B------:R-:W-:Y:S01]  /*2500*/  FMUL.FTZ R55, R9, R55 ;  /* 0x0000003709377220 */ /* 0x000fe20000410000 */
[----:B------:R-:W-:-:S03]  /*2510*/  FFMA.FTZ R52, R14, R52, 1 ;  /* 0x3f8000000e347423 */ /* 0x000fc60000010034 */
[----:B------:R-:W-:Y:S01]  /*2520*/  FFMA.FTZ R10, R10, R55, R11 ;  /* 0x000000370a0a7223 */ /* 0x000fe2000001000b */
[----:B------:R-:W-:Y:S01]  /*2530*/  FMUL.FTZ R61, R61, R52 ;  /* 0x000000343d3d7220 */ /* 0x000fe20000410000 */
[----:B------:R4:W-:Y:S01]  /*2540*/  STL [R1], R3 ;  /* 0x0000000301007387 */ /* 0x0009e20000100800 */
[----:B------:R-:W-:Y:S01]  /*2550*/  FADD.FTZ R50, -R2, R50 ;  /* 0x0000003202327221 */ /* 0x000fe20000010100 */
[----:B------:R-:W-:-:S03]  /*2560*/  SHF.L.U32 R54, R54, 0x10, RZ ;  /* 0x0000001036367819 */ /* 0x000fc600000006ff */
[C---:B------:R-:W-:Y:S02]  /*2570*/  FMUL.FTZ R50, R7.reuse, R50 ;  /* 0x0000003207327220 */ /* 0x040fe40000410000 */
[----:B------:R-:W-:Y:S02]  /*2580*/  FADD.FTZ R54, -R2, R54 ;  /* 0x0000003602367221 */ /* 0x000fe40000010100 */
[----:B------:R-:W-:Y:S02]  /*2590*/  FFMA.FTZ R51, R4, R50, R6 ;  /* 0x0000003204337223 */ /* 0x000fe40000010006 */
[----:B------:R-:W-:Y:S02]  /*25a0*/  FMUL.FTZ R54, R7, R54 ;  /* 0x0000003607367220 */ /* 0x000fe40000410000 */
[----:B------:R-:W-:Y:S02]  /*25b0*/  FMUL.FTZ R56, R51, -1.4426950216293334961 ;  /* 0xbfb8aa3b33387820 */ /* 0x000fe40000410000 */
[----:B------:R-:W-:-:S04]  /*25c0*/  FFMA.FTZ R57, R9, R54, R8 ;  /* 0x0000003609397223 */ /* 0x000fc80000010008 */
[----:B------:R-:W0:Y:S01]  /*25d0*/  MUFU.EX2 R56, R56 ;  /* 0x0000003800387308 */ /* 0x000e220000000800 */
[----:B------:R-:W-:-:S07]  /*25e0*/  FMUL.FTZ R59, R57, -1.4426950216293334961 ;  /* 0xbfb8aa3b393b7820 */ /* 0x000fce0000410000 */
[----:B------:R-:W1:Y:S01]  /*25f0*/  MUFU.EX2 R59, R59 ;  /* 0x0000003b003b7308 */ /* 0x000e620000000800 */
[C---:B--2---:R-:W-:Y:S02]  /*2600*/  SHF.L.U32 R14, R60.reuse, 0x10, RZ ;  /* 0x000000103c0e7819 */ /* 0x044fe400000006ff */
[----:B------:R-:W-:Y:S02]  /*2610*/  PRMT R55, R60, 0x7632, R55 ;  /* 0x000076323c377816 */ /* 0x000fe40000000037 */
[----:B------:R-:W-:-:S05]  /*2620*/  SHF.L.U32 R60, R36, 0x10, RZ ;  /* 0x00000010243c7819 */ /* 0x000fca00000006ff */
[----:B------:R-:W-:Y:S02]  /*2630*/  FMUL.FTZ R60, R60, R61 ;  /* 0x0000003d3c3c7220 */ /* 0x000fe40000410000 */
[----:B------:R-:W2:Y:S01]  /*2640*/  LDL.LU R61, [R1] ;  /* 0x00000000013d7983 */ /* 0x000ea20000300800 */
[----:B0-----:R-:W-:-:S04]  /*2650*/  FADD.FTZ R56, R56, 1 ;  /* 0x3f80000038387421 */ /* 0x001fc80000010000 */
[----:B------:R-:W0:Y:S01]  /*2660*/  MUFU.RCP R12, R56 ;  /* 0x00000038000c7308 */ /* 0x000e220000001000 */
[----:B-1----:R-:W-:Y:S01]  /*2670*/  FADD.FTZ R0, R59, 1 ;  /* 0x3f8000003b007421 */ /* 0x002fe20000010000 */
[----:B------:R-:W-:-:S06]  /*2680*/  SHF.L.U32 R55, R55, 0x10, RZ ;  /* 0x0000001037377819 */ /* 0x000fcc00000006ff */
[----:B------:R-:W1:Y:S01]  /*2690*/  MUFU.RCP R0, R0 ;  /* 0x0000000000007308 */ /* 0x000e620000001000 */
[----:B------:R-:W-:Y:S01]  /*26a0*/  PRMT R53, R36, 0x7632, R53 ;  /* 0x0000763224357816 */ /* 0x000fe20000000035 */
[----:B------:R-:W-:Y:S01]  /*26b0*/  FADD.FTZ R55, -R2, R55 ;  /* 0x0000003702377221 */ /* 0x000fe20000010100 */
[----:B0-----:R-:W-:Y:S02]  /*26c0*/  FADD.FTZ R56, -R12, 1 ;  /* 0x3f8000000c387421 */ /* 0x001fe40000010100 */
[----:B------:R-:W-:Y:S02]  /*26d0*/  SHF.L.U32 R53, R53, 0x10, RZ ;  /* 0x0000001035357819 */ /* 0x000fe400000006ff */
[----:B------:R-:W-:Y:S01]  /*26e0*/  FFMA.FTZ R56, R51, R56, 1 ;  /* 0x3f80000033387423 */ /* 0x000fe20000010038 */
[----:B------:R-:W-:-:S03]  /*26f0*/  FMUL.FTZ R55, R7, R55 ;  /* 0x0000003707377220 */ /* 0x000fc60000410000 */
[----:B------:R-:W-:Y:S01]  /*2700*/  FMUL.FTZ R56, R12, R56 ;  /* 0x000000380c387220 */ /* 0x000fe20000410000 */
[C---:B----4-:R-:W-:Y:S02]  /*2710*/  SHF.L.U32 R3, R58.reuse, 0x10, RZ ;  /* 0x000000103a037819 */ /* 0x050fe400000006ff */
[----:B------:R-:W-:Y:S01]  /*2720*/  PRMT R51, R58, 0x7632, R51 ;  /* 0x000076323a337816 */ /* 0x000fe20000000033 */
[----:B-1----:R-:W-:Y:S01]  /*2730*/  FADD.FTZ R58, -R0, 1 ;  /* 0x3f800000003a7421 */ /* 0x002fe20000010100 */
[----:B------:R-:W-:Y:S01]  /*2740*/  FMUL.FTZ R56, R53, R56 ;  /* 0x0000003835387220 */ /* 0x000fe20000410000 */
[----:B------:R-:W-:Y:S02]  /*2750*/  FFMA.FTZ R53, R9, R55, R8 ;  /* 0x0000003709357223 */ /* 0x000fe40000010008 */
[----:B------:R-:W-:Y:S02]  /*2760*/  FFMA.FTZ R58, R57, R58, 1 ;  /* 0x3f800000393a7423 */ /* 0x000fe4000001003a */
[----:B------:R-:W-:Y:S01]  /*2770*/  FMUL.FTZ R57, R53, -1.4426950216293334961 ;  /* 0xbfb8aa3b35397820 */ /* 0x000fe20000410000 */
[----:B---3--:R-:W-:-:S05]  /*2780*/  PRMT R59, R37, 0x7632, R59 ;  /* 0x00007632253b7816 */ /* 0x008fca000000003b */
[----:B------:R-:W0:Y:S01]  /*2790*/  MUFU.EX2 R57, R57 ;  /* 0x0000003900397308 */ /* 0x000e220000000800 */
[----:B------:R-:W-:Y:S01]  /*27a0*/  SHF.L.U32 R59, R59, 0x10, RZ ;  /* 0x000000103b3b7819 */ /* 0x000fe200000006ff */
[----:B------:R-:W-:Y:S01]  /*27b0*/  FMUL.FTZ R58, R0, R58 ;  /* 0x0000003a003a7220 */ /* 0x000fe20000410000 */
[----:B------:R-:W-:-:S03]  /*27c0*/  FADD.FTZ R5, -R49, 1 ;  /* 0x3f80000031057421 */ /* 0x000fc60000010100 */
[----:B------:R-:W-:Y:S01]  /*27d0*/  FMUL.FTZ R58, R59, R58 ;  /* 0x0000003a3b3a7220 */ /* 0x000fe20000410000 */
[-C--:B------:R-:W-:Y:S01]  /*27e0*/  FMUL.FTZ R59, R22, R60.reuse ;  /* 0x0000003c163b7220 */ /* 0x080fe20000410000 */
[----:B------:R-:W-:Y:S01]  /*27f0*/  FFMA.FTZ R5, R48, R5, 1 ;  /* 0x3f80000030057423 */ /* 0x000fe20000010005 */
[----:B------:R-:W-:Y:S02]  /*2800*/  FADD.FTZ R24, R24, R60 ;  /* 0x0000003c18187221 */ /* 0x000fe40000010000 */
[C---:B------:R-:W-:Y:S01]  /*2810*/  FFMA.FTZ R10, R13.reuse, R59, R10 ;  /* 0x0000003b0d0a7223 */ /* 0x040fe2000001000a */
[-C--:B------:R-:W-:Y:S01]  /*2820*/  FFMA.FTZ R13, R13, R60.reuse, R26 ;  /* 0x0000003c0d0d7223 */ /* 0x080fe2000001001a */
[----:B------:R-:W-:Y:S01]  /*2830*/  FMUL.FTZ R49, R49, R5 ;  /* 0x0000000531317220 */ /* 0x000fe20000410000 */
[----:B------:R-:W-:Y:S01]  /*2840*/  SHF.L.U32 R59, R37, 0x10, RZ ;  /* 0x00000010253b7819 */ /* 0x000fe200000006ff */
[----:B------:R1:W5:Y:S01]  /*2850*/  LDL.LU R26, [R1+0x104] ;  /* 0x00010400011a7983 */ /* 0x0003620000300800 */
[----:B--2---:R-:W-:Y:S01]  /*2860*/  FFMA.FTZ R60, R22, R60, R61 ;  /* 0x0000003c163c7223 */ /* 0x004fe2000001003d */
[----:B0-----:R-:W-:-:S02]  /*2870*/  FADD.FTZ R61, R57, 1 ;  /* 0x3f800000393d7421 */ /* 0x001fc40000010000 */
[----:B------:R-:W-:Y:S02]  /*2880*/  FMUL.FTZ R57, R59, R49 ;  /* 0x000000313b397220 */ /* 0x000fe40000410000 */
[----:B------:R0:W-:Y:S02]  /*2890*/  MUFU.RCP R49, R61 ;  /* 0x0000003d00317308 */ /* 0x0001e40000001000 */
[----:B0-----:R-:W2:Y:S01]  /*28a0*/  LDL.LU R61, [R1+0xc] ;  /* 0x00000c00013d7983 */ /* 0x001ea20000300800 */
[----:B------:R-:W-:Y:S01]  /*28b0*/  FADD.FTZ R14, -R2, R14 ;  /* 0x0000000e020e7221 */ /* 0x000fe20000010100 */
[----:B------:R-:W-:-:S03]  /*28c0*/  SHF.L.U32 R51, R51, 0x10, RZ ;  /* 0x0000001033337819 */ /* 0x000fc600000006ff */
[----:B------:R-:W-:Y:S02]  /*28d0*/  FMUL.FTZ R14, R7, R14 ;  /* 0x0000000e070e7220 */ /* 0x000fe40000410000 */
[C---:B------:R-:W-:Y:S01]  /*28e0*/  FADD.FTZ R51, -R2.reuse, R51 ;  /* 0x0000003302337221 */ /* 0x040fe20000010100 */
[----:B------:R-:W-:Y:S01]  /*28f0*/  FADD.FTZ R3, -R2, R3 ;  /* 0x0000000302037221 */ /* 0x000fe20000010100 */
[----:B------:R-:W-:Y:S02]  /*2900*/  FFMA.FTZ R11, R21, R14, R20 ;  /* 0x0000000e150b7223 */ /* 0x000fe40000010014 */
[C---:B------:R-:W-:Y:S01]  /*2910*/  FMUL.FTZ R12, R7.reuse, R51 ;  /* 0x00000033070c7220 */ /* 0x040fe20000410000 */
[----:B------:R-:W-:Y:S01]  /*2920*/  FMUL.FTZ R5, R7, R3 ;  /* 0x0000000307057220 */ /* 0x000fe20000410000 */
[----:B------:R-:W-:Y:S02]  /*2930*/  FMUL.FTZ R51, R11, -1.4426950216293334961 ;  /* 0xbfb8aa3b0b337820 */ /* 0x000fe40000410000 */
[----:B------:R-:W-:Y:S01]  /*2940*/  FFMA.FTZ R52, R4, R12, R6 ;  /* 0x0000000c04347223 */ /* 0x000fe20000010006 */
[----:B------:R-:W-:Y:S01]  /*2950*/  FFMA.FTZ R3, R22, R5, R23 ;  /* 0x0000000516037223 */ /* 0x000fe20000010017 */
[----:B------:R0:W3:Y:S03]  /*2960*/  MUFU.EX2 R0, R51 ;  /* 0x0000003300007308 */ /* 0x0000e60000000800 */
[----:B------:R-:W-:Y:S01]  /*2970*/  FMUL.FTZ R48, R3, -1.4426950216293334961 ;  /* 0xbfb8aa3b03307820 */ /* 0x000fe20000410000 */
[----:B0-----:R-:W-:-:S05]  /*2980*/  FMUL.FTZ R51, R52, -1.4426950216293334961 ;  /* 0xbfb8aa3b34337820 */ /* 0x001fca0000410000 */
[----:B------:R-:W0:Y:S08]  /*2990*/  MUFU.EX2 R48, R48 ;  /* 0x0000003000307308 */ /* 0x000e300000000800 */
[----:B------:R-:W4:Y:S01]  /*29a0*/  MUFU.EX2 R51, R51 ;  /* 0x0000003300337308 */ /* 0x000f220000000800 */
[----:B---3--:R-:W-:Y:S01]  /*29b0*/  FADD.FTZ R0, R0, 1 ;  /* 0x3f80000000007421 */ /* 0x008fe20000010000 */
[----:B0-----:R-:W-:Y:S01]  /*29c0*/  FADD.FTZ R48, R48, 1 ;  /* 0x3f80000030307421 */ /* 0x001fe20000010000 */
[----:B----4-:R-:W-:-:S05]  /*29d0*/  FADD.FTZ R51, R51, 1 ;  /* 0x3f80000033337421 */ /* 0x010fca0000010000 */
[----:B------:R-:W-:Y:S01]  /*29e0*/  MUFU.RCP R48, R48 ;  /* 0x0000003000307308 */ /* 0x000fe20000001000 */
[----:B------:R-:W-:-:S07]  /*29f0*/  FMUL.FTZ R59, R4, R56 ;  /* 0x00000038043b7220 */ /* 0x000fce0000410000 */
[----:B------:R-:W-:Y:S01]  /*2a00*/  MUFU.RCP R51, R51 ;  /* 0x0000003300337308 */ /* 0x000fe20000001000 */
[C---:B------:R-:W-:Y:S01]  /*2a10*/  FFMA.FTZ R19, R50.reuse, R56, R19 ;  /* 0x0000003832137223 */ /* 0x040fe20000010013 */
[----:B------:R-:W-:Y:S01]  /*2a20*/  FFMA.FTZ R59, R50, R59, R10 ;  /* 0x0000003b323b7223 */ /* 0x000fe2000001000a */
[----:B------:R-:W-:-:S05]  /*2a30*/  FMUL.FTZ R50, R21, R57 ;  /* 0x0000003915327220 */ /* 0x000fca0000410000 */
[----:B------:R-:W0:Y:S01]  /*2a40*/  MUFU.RCP R0, R0 ;  /* 0x0000000000007308 */ /* 0x000e220000001000 */
[----:B------:R-:W-:Y:S01]  /*2a50*/  FFMA.FTZ R60, R4, R56, R60 ;  /* 0x00000038043c7223 */ /* 0x000fe2000001003c */
[----:B------:R-:W-:Y:S01]  /*2a60*/  FADD.FTZ R18, R18, R56 ;  /* 0x0000003812127221 */ /* 0x000fe20000010000 */
[----:B------:R-:W-:Y:S01]  /*2a70*/  FFMA.FTZ R50, R15, R50, R59 ;  /* 0x000000320f327223 */ /* 0x000fe2000001003b */
[----:B------:R-:W-:Y:S01]  /*2a80*/  FMUL.FTZ R56, R9, R58 ;  /* 0x0000003a09387220 */ /* 0x000fe20000410000 */
[----:B------:R-:W-:Y:S01]  /*2a90*/  FADD.FTZ R16, R16, R57 ;  /* 0x0000003910107221 */ /* 0x000fe20000010000 */
[----:B------:R-:W-:Y:S02]  /*2aa0*/  FFMA.FTZ R60, R21, R57, R60 ;  /* 0x00000039153c7223 */ /* 0x000fe4000001003c */
[----:B------:R-:W-:Y:S01]  /*2ab0*/  FFMA.FTZ R50, R54, R56, R50 ;  /* 0x0000003836327223 */ /* 0x000fe20000010032 */
[----:B------:R-:W-:-:S04]  /*2ac0*/  FADD.FTZ R59, -R49, 1 ;  /* 0x3f800000313b7421 */ /* 0x000fc80000010100 */
[----:B------:R-:W-:Y:S01]  /*2ad0*/  FFMA.FTZ R59, R53, R59, 1 ;  /* 0x3f800000353b7423 */ /* 0x000fe2000001003b */
[----:B0-----:R-:W-:-:S04]  /*2ae0*/  FADD.FTZ R56, -R0, 1 ;  /* 0x3f80000000387421 */ /* 0x001fc80000010100 */
[----:B------:R-:W-:Y:S01]  /*2af0*/  FFMA.FTZ R56, R11, R56, 1 ;  /* 0x3f8000000b387423 */ /* 0x000fe20000010038 */
[----:B------:R-:W-:Y:S01]  /*2b00*/  FMUL.FTZ R11, R49, R59 ;  /* 0x0000003b310b7220 */ /* 0x000fe20000410000 */
[C---:B------:R-:W-:Y:S02]  /*2b10*/  SHF.L.U32 R49, R39.reuse, 0x10, RZ ;  /* 0x0000001027317819 */ /* 0x040fe400000006ff */
[----:B------:R-:W-:Y:S01]  /*2b20*/  FMUL.FTZ R56, R0, R56 ;  /* 0x0000003800387220 */ /* 0x000fe20000410000 */
[----:B------:R-:W-:-:S04]  /*2b30*/  PRMT R0, R39, 0x7632, R0 ;  /* 0x0000763227007816 */ /* 0x000fc80000000000 */
[----:B------:R-:W-:Y:S01]  /*2b40*/  SHF.L.U32 R0, R0, 0x10, RZ ;  /* 0x0000001000007819 */ /* 0x000fe200000006ff */
[----:B------:R-:W-:Y:S01]  /*2b50*/  FADD.FTZ R17, R17, R58 ;  /* 0x0000003a11117221 */ /* 0x000fe20000010000 */
[----:B------:R-:W-:-:S03]  /*2b60*/  PRMT R59, R40, 0x7632, R59 ;  /* 0x00007632283b7816 */ /* 0x000fc6000000003b */
[----:B------:R-:W-:Y:S01]  /*2b70*/  FMUL.FTZ R11, R0, R11 ;  /* 0x0000000b000b7220 */ /* 0x000fe20000410000 */
[----:B------:R-:W-:-:S05]  /*2b80*/  SHF.L.U32 R59, R59, 0x10, RZ ;  /* 0x000000103b3b7819 */ /* 0x000fca00000006ff */
[----:B------:R-:W-:-:S04]  /*2b90*/  FADD.FTZ R59, -R2, R59 ;  /* 0x0000003b023b7221 */ /* 0x000fc80000010100 */
[----:B------:R-:W-:Y:S01]  /*2ba0*/  FMUL.FTZ R59, R7, R59 ;  /* 0x0000003b073b7220 */ /* 0x000fe20000410000 */
[----:B------:R-:W-:Y:S01]  /*2bb0*/  FADD.FTZ R17, R17, R11 ;  /* 0x0000000b11117221 */ /* 0x000fe20000010000 */
[----:B--2---:R-:W-:Y:S01]  /*2bc0*/  FFMA.FTZ R10, R15, R57, R61 ;  /* 0x000000390f0a7223 */ /* 0x004fe2000001003d */
[----:B------:R-:W-:Y:S01]  /*2bd0*/  FADD.FTZ R57, -R51, 1 ;  /* 0x3f80000033397421 */ /* 0x000fe20000010100 */
[----:B------:R-:W-:Y:S01]  /*2be0*/  FFMA.FTZ R15, R54, R58, R25 ;  /* 0x0000003a360f7223 */ /* 0x000fe20000010019 */
[----:B------:R-:W-:Y:S02]  /*2bf0*/  FADD.FTZ R54, -R48, 1 ;  /* 0x3f80000030367421 */ /* 0x000fe40000010100 */
[----:B------:R-:W-:Y:S02]  /*2c00*/  FFMA.FTZ R57, R52, R57, 1 ;  /* 0x3f80000034397423 */ /* 0x000fe40000010039 */
[----:B------:R-:W-:Y:S01]  /*2c10*/  FFMA.FTZ R54, R3, R54, 1 ;  /* 0x3f80000003367423 */ /* 0x000fe20000010036 */
[C---:B------:R-:W-:Y:S01]  /*2c20*/  PRMT R3, R38.reuse, 0x7632, R3 ;  /* 0x0000763226037816 */ /* 0x040fe20000000003 */
[----:B------:R-:W-:Y:S01]  /*2c30*/  FMUL.FTZ R53, R51, R57 ;  /* 0x0000003933357220 */ /* 0x000fe20000410000 */
[----:B------:R-:W-:Y:S01]  /*2c40*/  SHF.L.U32 R51, R38, 0x10, RZ ;  /* 0x0000001026337819 */ /* 0x000fe200000006ff */
[----:B------:R-:W-:Y:S01]  /*2c50*/  FMUL.FTZ R54, R48, R54 ;  /* 0x0000003630367220 */ /* 0x000fe20000410000 */
[----:B------:R-:W-:-:S02]  /*2c60*/  SHF.L.U32 R3, R3, 0x10, RZ ;  /* 0x0000001003037819 */ /* 0x000fc400000006ff */
[----:B------:R-:W-:Y:S01]  /*2c70*/  SHF.L.U32 R48, R40, 0x10, RZ ;  /* 0x0000001028307819 */ /* 0x000fe200000006ff */
[----:B------:R-:W-:Y:S02]  /*2c80*/  FMUL.FTZ R51, R51, R54 ;  /* 0x0000003633337220 */ /* 0x000fe40000410000 */
[----:B------:R-:W-:Y:S01]  /*2c90*/  FMUL.FTZ R53, R3, R53 ;  /* 0x0000003503357220 */ /* 0x000fe20000410000 */
[----:B------:R-:W-:Y:S01]  /*2ca0*/  SHF.L.U32 R3, R43, 0x10, RZ ;  /* 0x000000102b037819 */ /* 0x000fe200000006ff */
[----:B------:R-:W-:Y:S01]  /*2cb0*/  FADD.FTZ R48, -R2, R48 ;  /* 0x0000003002307221 */ /* 0x000fe20000010100 */
[----:B------:R-:W-:Y:S01]  /*2cc0*/  FMUL.FTZ R61, R22, R51 ;  /* 0x00000033163d7220 */ /* 0x000fe20000410000 */
[----:B------:R-:W-:Y:S01]  /*2cd0*/  FMUL.FTZ R54, R49, R56 ;  /* 0x0000003831367220 */ /* 0x000fe20000410000 */
[----:B------:R-:W-:Y:S02]  /*2ce0*/  SHF.L.U32 R52, R41, 0x10, RZ ;  /* 0x0000001029347819 */ /* 0x000fe400000006ff */
[----:B------:R-:W-:Y:S01]  /*2cf0*/  SHF.L.U32 R56, R42, 0x10, RZ ;  /* 0x000000102a387819 */ /* 0x000fe200000006ff */
[----:B------:R-:W-:Y:S01]  /*2d00*/  FMUL.FTZ R48, R7, R48 ;  /* 0x0000003007307220 */ /* 0x000fe20000410000 */
[----:B------:R-:W-:Y:S01]  /*2d10*/  FFMA.FTZ R61, R5, R61, R50 ;  /* 0x0000003d053d7223 */ /* 0x000fe20000010032 */
[----:B------:R-:W-:Y:S01]  /*2d20*/  FMUL.FTZ R57, R4, R53 ;  /* 0x0000003504397220 */ /* 0x000fe20000410000 */
[C---:B------:R-:W-:Y:S01]  /*2d30*/  FADD.FTZ R3, -R2.reuse, R3 ;  /* 0x0000000302037221 */ /* 0x040fe20000010100 */
[----:B------:R-:W-:Y:S01]  /*2d40*/  FFMA.FTZ R58, R9, R58, R60 ;  /* 0x0000003a093a7223 */ /* 0x000fe2000001003c */
[C---:B------:R-:W-:Y:S01]  /*2d50*/  FADD.FTZ R52, -R2.reuse, R52 ;  /* 0x0000003402347221 */ /* 0x040fe20000010100 */
[----:B------:R-:W-:Y:S01]  /*2d60*/  FADD.FTZ R56, -R2, R56 ;  /* 0x0000003802387221 */ /* 0x000fe20000010100 */
[----:B------:R-:W-:Y:S01]  /*2d70*/  FFMA.FTZ R0, R22, R48, R23 ;  /* 0x0000003016007223 */ /* 0x000fe20000010017 */
[----:B------:R-:W-:Y:S01]  /*2d80*/  FFMA.FTZ R61, R12, R57, R61 ;  /* 0x000000390c3d7223 */ /* 0x000fe2000001003d */
[----:B------:R-:W-:Y:S01]  /*2d90*/  FMUL.FTZ R60, R21, R54 ;  /* 0x00000036153c7220 */ /* 0x000fe20000410000 */
[----:B------:R-:W-:Y:S01]  /*2da0*/  FMUL.FTZ R3, R7, R3 ;  /* 0x0000000307037220 */ /* 0x000fe20000410000 */
[----:B------:R-:W-:Y:S01]  /*2db0*/  FFMA.FTZ R25, R5, R51, R13 ;  /* 0x0000003305197223 */ /* 0x000fe2000001000d */
[C---:B------:R-:W-:Y:S01]  /*2dc0*/  FMUL.FTZ R52, R7.reuse, R52 ;  /* 0x0000003407347220 */ /* 0x040fe20000410000 */
[----:B------:R-:W-:Y:S01]  /*2dd0*/  FMUL.FTZ R5, R7, R56 ;  /* 0x0000003807057220 */ /* 0x000fe20000410000 */
[----:B------:R-:W-:Y:S01]  /*2de0*/  FMUL.FTZ R49, R0, -1.4426950216293334961 ;  /* 0xbfb8aa3b00317820 */ /* 0x000fe20000410000 */
[----:B------:R-:W-:Y:S01]  /*2df0*/  FFMA.FTZ R61, R14, R60, R61 ;  /* 0x0000003c0e3d7223 */ /* 0x000fe2000001003d */
[C-C-:B------:R-:W-:Y:S01]  /*2e00*/  FFMA.FTZ R60, R21.reuse, R3, R20.reuse ;  /* 0x00000003153c7223 */ /* 0x140fe20000010014 */
[----:B------:R-:W-:Y:S01]  /*2e10*/  FFMA.FTZ R50, R21, R52, R20 ;  /* 0x0000003415327223 */ /* 0x000fe20000010014 */
[----:B------:R-:W-:Y:S01]  /*2e20*/  FFMA.FTZ R13, R22, R5, R23 ;  /* 0x00000005160d7223 */ /* 0x000fe20000010017 */
[----:B------:R-:W-:Y:S01]  /*2e30*/  FFMA.FTZ R23, R14, R54, R10 ;  /* 0x000000360e177223 */ /* 0x000fe2000001000a */
[----:B------:R-:W-:Y:S01]  /*2e40*/  FMUL.FTZ R10, R60, -1.4426950216293334961 ;  /* 0xbfb8aa3b3c0a7820 */ /* 0x000fe20000410000 */
[----:B------:R-:W0:Y:S01]  /*2e50*/  MUFU.EX2 R49, R49 ;  /* 0x0000003100317308 */ /* 0x000e220000000800 */
[----:B------:R-:W-:Y:S01]  /*2e60*/  FMUL.FTZ R56, R50, -1.4426950216293334961 ;  /* 0xbfb8aa3b32387820 */ /* 0x000fe20000410000 */
[----:B------:R-:W-:Y:S01]  /*2e70*/  FFMA.FTZ R19, R12, R53, R19 ;  /* 0x000000350c137223 */ /* 0x000fe20000010013 */
[----:B------:R-:W-:Y:S01]  /*2e80*/  FMUL.FTZ R14, R9, R11 ;  /* 0x0000000b090e7220 */ /* 0x000fe20000410000 */
[----:B------:R-:W-:-:S04]  /*2e90*/  PRMT R57, R41, 0x7632, R57 ;  /* 0x0000763229397816 */ /* 0x000fc80000000039 */
[----:B------:R2:W-:Y:S01]  /*2ea0*/  MUFU.EX2 R12, R10 ;  /* 0x0000000a000c7308 */ /* 0x0005e20000000800 */
[----:B------:R-:W-:Y:S01]  /*2eb0*/  FFMA.FTZ R61, R55, R14, R61 ;  /* 0x0000000e373d7223 */ /* 0x000fe2000001003d */
[----:B------:R-:W-:Y:S01]  /*2ec0*/  SHF.L.U32 R57, R57, 0x10, RZ ;  /* 0x0000001039397819 */ /* 0x000fe200000006ff */
[----:B--2---:R-:W-:-:S05]  /*2ed0*/  FFMA.FTZ R10, R4, R59, R6 ;  /* 0x0000003b040a7223 */ /* 0x004fca0000010006 */
[----:B------:R-:W2:Y:S01]  /*2ee0*/  MUFU.EX2 R56, R56 ;  /* 0x0000003800387308 */ /* 0x000ea20000000800 */
[----:B------:R-:W-:Y:S01]  /*2ef0*/  FMUL.FTZ R14, R10, -1.4426950216293334961 ;  /* 0xbfb8aa3b0a0e7820 */ /* 0x000fe20000410000 */
[----:B------:R-:W-:Y:S01]  /*2f00*/  FFMA.FTZ R20, R55, R11, R15 ;  /* 0x0000000b37147223 */ /* 0x000fe2000001000f */
[----:B------:R-:W-:-:S05]  /*2f10*/  FADD.FTZ R57, -R2, R57 ;  /* 0x0000003902397221 */ /* 0x000fca0000010100 */
[----:B------:R3:W4:Y:S01]  /*2f20*/  MUFU.EX2 R15, R14 ;  /* 0x0000000e000f7308 */ /* 0x0007220000000800 */
[----:B------:R-:W-:Y:S01]  /*2f30*/  FMUL.FTZ R57, R7, R57 ;  /* 0x0000003907397220 */ /* 0x000fe20000410000 */
[----:B0-----:R-:W-:Y:S01]  /*2f40*/  FADD.FTZ R49, R49, 1 ;  /* 0x3f80000031317421 */ /* 0x001fe20000010000 */
[----:B------:R-:W-:Y:S01]  /*2f50*/  FFMA.FTZ R58, R22, R51, R58 ;  /* 0x00000033163a7223 */ /* 0x000fe2000001003a */
[----:B------:R-:W-:Y:S01]  /*2f60*/  FADD.FTZ R24, R24, R51 ;  /* 0x0000003318187221 */ /* 0x000fe20000010000 */
[----:B------:R-:W-:-:S03]  /*2f70*/  FADD.FTZ R18, R18, R53 ;  /* 0x0000003512127221 */ /* 0x000fc60000010000 */
[----:B------:R0:W1:Y:S01]  /*2f80*/  MUFU.RCP R51, R49 ;  /* 0x0000003100337308 */ /* 0x0000620000001000 */
[----:B---3--:R-:W-:Y:S01]  /*2f90*/  FFMA.FTZ R14, R9, R57, R8 ;  /* 0x00000039090e7223 */ /* 0x008fe20000010008 */
[----:B------:R-:W-:Y:S01]  /*2fa0*/  FFMA.FTZ R58, R4, R53, R58 ;  /* 0x00000035043a7223 */ /* 0x000fe2000001003a */
[----:B--2---:R-:W-:Y:S02]  /*2fb0*/  FADD.FTZ R53, R56, 1 ;  /* 0x3f80000038357421 */ /* 0x004fe40000010000 */
[----:B------:R-:W-:Y:S01]  /*2fc0*/  FMUL.FTZ R55, R14, -1.4426950216293334961 ;  /* 0xbfb8aa3b0e377820 */ /* 0x000fe20000410000 */
[----:B----4-:R-:W-:-:S03]  /*2fd0*/  FADD.FTZ R15, R15, 1 ;  /* 0x3f8000000f0f7421 */ /* 0x010fc60000010000 */
[----:B------:R-:W2:Y:S01]  /*2fe0*/  MUFU.RCP R53, R53 ;  /* 0x0000003500357308 */ /* 0x000ea20000001000 */
[----:B0-----:R-:W-:-:S07]  /*2ff0*/  PRMT R49, R42, 0x7632, R49 ;  /* 0x000076322a317816 */ /* 0x001fce0000000031 */
[----:B------:R-:W0:Y:S01]  /*3000*/  MUFU.EX2 R55, R55 ;  /* 0x0000003700377308 */ /* 0x000e220000000800 */
[----:B-1----:R-:W-:-:S07]  /*3010*/  FADD.FTZ R56, -R51, 1 ;  /* 0x3f80000033387421 */ /* 0x002fce0000010100 */
[----:B------:R-:W1:Y:S01]  /*3020*/  MUFU.RCP R15, R15 ;  /* 0x0000000f000f7308 */ /* 0x000e620000001000 */
[----:B------:R-:W-:Y:S01]  /*3030*/  SHF.L.U32 R49, R49, 0x10, RZ ;  /* 0x0000001031317819 */ /* 0x000fe200000006ff */
[----:B------:R-:W-:Y:S01]  /*3040*/  FFMA.FTZ R56, R0, R56, 1 ;  /* 0x3f80000000387423 */ /* 0x000fe20000010038 */
[----:B------:R-:W-:Y:S01]  /*3050*/  FADD.FTZ R16, R16, R54 ;  /* 0x0000003610107221 */ /* 0x000fe20000010000 */
[----:B------:R-:W-:Y:S02]  /*3060*/  FFMA.FTZ R58, R21, R54, R58 ;  /* 0x00000036153a7223 */ /* 0x000fe4000001003a */
[----:B------:R-:W-:Y:S01]  /*3070*/  FMUL.FTZ R56, R51, R56 ;  /* 0x0000003833387220 */ /* 0x000fe20000410000 */
[----:B------:R-:W-:Y:S01]  /*3080*/  FADD.FTZ R49, -R2, R49 ;  /* 0x0000003102317221 */ /* 0x000fe20000010100 */
[----:B--2---:R-:W-:Y:S01]  /*3090*/  FADD.FTZ R51, -R53, 1 ;  /* 0x3f80000035337421 */ /* 0x004fe20000010100 */
[----:B0-----:R-:W-:Y:S01]  /*30a0*/  FADD.FTZ R55, R55, 1 ;  /* 0x3f80000037377421 */ /* 0x001fe20000010000 */
[----:B------:R-:W-:Y:S01]  /*30b0*/  PRMT R54, R43, 0x7632, R54 ;  /* 0x000076322b367816 */ /* 0x000fe20000000036 */
[----:B------:R-:W-:Y:S01]  /*30c0*/  FMUL.FTZ R49, R7, R49 ;  /* 0x0000003107317220 */ /* 0x000fe20000410000 */
[----:B------:R-:W-:-:S02]  /*30d0*/  FFMA.FTZ R51, R50, R51, 1 ;  /* 0x3f80000032337423 */ /* 0x000fc40000010033 */
[----:B------:R-:W-:Y:S01]  /*30e0*/  SHF.L.U32 R54, R54, 0x10, RZ ;  /* 0x0000001036367819 */ /* 0x000fe200000006ff */
[----:B------:R-:W0:Y:S01]  /*30f0*/  MUFU.RCP R55, R55 ;  /* 0x0000003700377308 */ /* 0x000e220000001000 */
[----:B-1----:R-:W-:Y:S01]  /*3100*/  FADD.FTZ R50, -R15, 1 ;  /* 0x3f8000000f327421 */ /* 0x002fe20000010100 */
[----:B------:R-:W-:Y:S02]  /*3110*/  FFMA.FTZ R6, R4, R49, R6 ;  /* 0x0000003104067223 */ /* 0x000fe40000010006 */
[----:B------:R-:W-:Y:S01]  /*3120*/  FADD.FTZ R0, -R2, R54 ;  /* 0x0000003602007221 */ /* 0x000fe20000010100 */
[----:B------:R-:W-:Y:S01]  /*3130*/  FFMA.FTZ R50, R10, R50, 1 ;  /* 0x3f8000000a327423 */ /* 0x000fe20000010032 */
[----:B------:R-:W-:Y:S01]  /*3140*/  FMUL.FTZ R10, R13, -1.4426950216293334961 ;  /* 0xbfb8aa3b0d0a7820 */ /* 0x000fe20000410000 */
[----:B------:R-:W-:-:S05]  /*3150*/  FMUL.FTZ R54, R6, -1.4426950216293334961 ;  /* 0xbfb8aa3b06367820 */ /* 0x000fca0000410000 */
[----:B------:R-:W1:Y:S01]  /*3160*/  MUFU.EX2 R10, R10 ;  /* 0x0000000a000a7308 */ /* 0x000e620000000800 */
[----:B------:R-:W-:-:S07]  /*3170*/  FMUL.FTZ R50, R15, R50 ;  /* 0x000000320f327220 */ /* 0x000fce0000410000 */
[----:B------:R-:W2:Y:S01]  /*3180*/  MUFU.EX2 R54, R54 ;  /* 0x0000003600367308 */ /* 0x000ea20000000800 */
[----:B0-----:R-:W-:Y:S01]  /*3190*/  FADD.FTZ R15, -R55, 1 ;  /* 0x3f800000370f7421 */ /* 0x001fe20000010100 */
[----:B------:R-:W-:Y:S01]  /*31a0*/  FMUL.FTZ R51, R53, R51 ;  /* 0x0000003335337220 */ /* 0x000fe20000410000 */
[----:B------:R-:W-:Y:S01]  /*31b0*/  PRMT R53, R44, 0x7632, R53 ;  /* 0x000076322c357816 */ /* 0x000fe20000000035 */
[----:B------:R-:W-:Y:S01]  /*31c0*/  FADD.FTZ R12, R12, 1 ;  /* 0x3f8000000c0c7421 */ /* 0x000fe20000010000 */
[----:B------:R-:W-:Y:S01]  /*31d0*/  FFMA.FTZ R15, R14, R15, 1 ;  /* 0x3f8000000e0f7423 */ /* 0x000fe2000001000f */
[----:B------:R-:W-:Y:S02]  /*31e0*/  SHF.L.U32 R14, R44, 0x10, RZ ;  /* 0x000000102c0e7819 */ /* 0x000fe400000006ff */
[----:B------:R-:W-:Y:S01]  /*31f0*/  SHF.L.U32 R53, R53, 0x10, RZ ;  /* 0x0000001035357819 */ /* 0x000fe200000006ff */
[----:B-1----:R-:W-:Y:S01]  /*3200*/  FADD.FTZ R10, R10, 1 ;  /* 0x3f8000000a0a7421 */ /* 0x002fe20000010000 */
[----:B------:R-:W-:Y:S01]  /*3210*/  FMUL.FTZ R15, R55, R15 ;  /* 0x0000000f370f7220 */ /* 0x000fe20000410000 */
[----:B------:R-:W0:Y:S01]  /*3220*/  MUFU.RCP R12, R12 ;  /* 0x0000000c000c7308 */ /* 0x000e220000001000 */
[----:B------:R-:W-:Y:S01]  /*3230*/  FMUL.FTZ R14, R14, R56 ;  /* 0x000000380e0e7220 */ /* 0x000fe20000410000 */
[----:B------:R-:W-:Y:S01]  /*3240*/  FMUL.FTZ R50, R53, R50 ;  /* 0x0000003235327220 */ /* 0x000fe20000410000 */
[C---:B------:R-:W-:Y:S01]  /*3250*/  SHF.L.U32 R53, R45.reuse, 0x10, RZ ;  /* 0x000000102d357819 */ /* 0x040fe200000006ff */
[----:B--2---:R-:W-:Y:S01]  /*3260*/  FADD.FTZ R55, R54, 1 ;  /* 0x3f80000036377421 */ /* 0x004fe20000010000 */
[----:B------:R-:W-:Y:S01]  /*3270*/  PRMT R54, R45, 0x7632, R54 ;  /* 0x000076322d367816 */ /* 0x000fe20000000036 */
[----:B------:R-:W-:-:S02]  /*3280*/  FMUL.FTZ R56, R22, R14 ;  /* 0x0000000e16387220 */ /* 0x000fc40000410000 */
[----:B------:R-:W1:Y:S01]  /*3290*/  MUFU.RCP R10, R10 ;  /* 0x0000000a000a7308 */ /* 0x000e620000001000 */
[----:B------:R-:W-:Y:S01]  /*32a0*/  FMUL.FTZ R51, R53, R51 ;  /* 0x0000003335337220 */ /* 0x000fe20000410000 */
[----:B------:R-:W-:Y:S01]  /*32b0*/  SHF.L.U32 R54, R54, 0x10, RZ ;  /* 0x0000001036367819 */ /* 0x000fe200000006ff */
[----:B------:R-:W-:Y:S01]  /*32c0*/  FFMA.FTZ R56, R48, R56, R61 ;  /* 0x0000003830387223 */ /* 0x000fe2000001003d */
[----:B------:R-:W-:Y:S01]  /*32d0*/  FMUL.FTZ R53, R4, R50 ;  /* 0x0000003204357220 */ /* 0x000fe20000410000 */
[----:B------:R-:W-:Y:S02]  /*32e0*/  FFMA.FTZ R11, R9, R11, R58 ;  /* 0x0000000b090b7223 */ /* 0x000fe4000001003a */
[----:B------:R-:W-:Y:S01]  /*32f0*/  FMUL.FTZ R15, R54, R15 ;  /* 0x0000000f360f7220 */ /* 0x000fe20000410000 */
[----:B------:R-:W2:Y:S01]  /*3300*/  MUFU.RCP R55, R55 ;  /* 0x0000003700377308 */ /* 0x000ea20000001000 */
[----:B------:R-:W-:Y:S01]  /*3310*/  FFMA.FTZ R56, R59, R53, R56 ;  /* 0x000000353b387223 */ /* 0x000fe20000010038 */
[-C--:B------:R-:W-:Y:S01]  /*3320*/  FMUL.FTZ R54, R21, R51.reuse ;  /* 0x0000003315367220 */ /* 0x080fe20000410000 */
[-C--:B------:R-:W-:Y:S01]  /*3330*/  FFMA.FTZ R48, R48, R14.reuse, R25 ;  /* 0x0000000e30307223 */ /* 0x080fe20000010019 */
[----:B------:R-:W-:Y:S01]  /*3340*/  FADD.FTZ R53, R24, R14 ;  /* 0x0000000e18357221 */ /* 0x000fe20000010000 */
[----:B------:R-:W-:Y:S01]  /*3350*/  FFMA.FTZ R11, R22, R14, R11 ;  /* 0x0000000e160b7223 */ /* 0x000fe2000001000b */
[C---:B------:R-:W-:Y:S01]  /*3360*/  FFMA.FTZ R14, R52.reuse, R51, R23 ;  /* 0x00000033340e7223 */ /* 0x040fe20000010017 */
[----:B------:R-:W-:Y:S01]  /*3370*/  FFMA.FTZ R54, R52, R54, R56 ;  /* 0x0000003634367223 */ /* 0x000fe20000010038 */
[----:B0-----:R-:W-:Y:S01]  /*3380*/  FADD.FTZ R52, -R12, 1 ;  /* 0x3f8000000c347421 */ /* 0x001fe20000010100 */
[----:B-1----:R-:W-:Y:S01]  /*3390*/  FADD.FTZ R61, -R10, 1 ;  /* 0x3f8000000a3d7421 */ /* 0x002fe20000010100 */
[----:B------:R0:W5:Y:S02]  /*33a0*/  LDL.LU R25, [R1+0x100] ;  /* 0x0001000001197983 */ /* 0x0001640000300800 */
[----:B------:R-:W-:Y:S01]  /*33b0*/  FFMA.FTZ R52, R60, R52, 1 ;  /* 0x3f8000003c347423 */ /* 0x000fe20000010034 */
[----:B------:R-:W-:Y:S01]  /*33c0*/  FFMA.FTZ R61, R13, R61, 1 ;  /* 0x3f8000000d3d7423 */ /* 0x000fe2000001003d */
[----:B------:R0:W5:Y:S02]  /*33d0*/  LDL.LU R24, [R1+0xfc] ;  /* 0x0000fc0001187983 */ /* 0x0001640000300800 */
[----:B------:R-:W-:Y:S01]  /*33e0*/  FMUL.FTZ R52, R12, R52 ;  /* 0x000000340c347220 */ /* 0x000fe20000410000 */
[----:B------:R-:W-:Y:S01]  /*33f0*/  FFMA.FTZ R12, R4, R50, R11 ;  /* 0x00000032040c7223 */ /* 0x000fe2000001000b */
[----:B--2---:R-:W-:Y:S01]  /*3400*/  FADD.FTZ R13, -R55, 1 ;  /* 0x3f800000370d7421 */ /* 0x004fe20000010100 */
[----:B------:R-:W-:Y:S01]  /*3410*/  SHF.L.U32 R11, R46, 0x10, RZ ;  /* 0x000000102e0b7819 */ /* 0x000fe200000006ff */
[----:B------:R-:W-:Y:S01]  /*3420*/  FMUL.FTZ R61, R10, R61 ;  /* 0x0000003d0a3d7220 */ /* 0x000fe20000410000 */
[----:B------:R-:W-:Y:S01]  /*3430*/  FFMA.FTZ R12, R21, R51, R12 ;  /* 0x00000033150c7223 */ /* 0x000fe2000001000c */
[----:B------:R-:W-:Y:S01]  /*3440*/  FFMA.FTZ R13, R6, R13, 1 ;  /* 0x3f800000060d7423 */ /* 0x000fe2000001000d */
[----:B------:R0:W5:Y:S01]  /*3450*/  LDL.LU R23, [R1+0xf8] ;  /* 0x0000f80001177983 */ /* 0x0001620000300800 */
[----:B------:R-:W-:Y:S01]  /*3460*/  FMUL.FTZ R11, R11, R61 ;  /* 0x0000003d0b0b7220 */ /* 0x000fe20000410000 */
[----:B------:R-:W-:Y:S01]  /*3470*/  FFMA.FTZ R12, R9, R15, R12 ;  /* 0x0000000f090c7223 */ /* 0x000fe2000001000c */
[----:B------:R-:W-:Y:S01]  /*3480*/  FMUL.FTZ R13, R55, R13 ;  /* 0x0000000d370d7220 */ /* 0x000fe20000410000 */
[----:B------:R-:W-:Y:S01]  /*3490*/  FADD.FTZ R51, R16, R51 ;  /* 0x0000003310337221 */ /* 0x000fe20000010000 */
[CC--:B------:R-:W-:Y:S01]  /*34a0*/  FMUL.FTZ R55, R22.reuse, R11.reuse ;  /* 0x0000000b16377220 */ /* 0x0c0fe20000410000 */
[----:B------:R-:W-:-:S02]  /*34b0*/  FFMA.FTZ R12, R22, R11, R12 ;  /* 0x0000000b160c7223 */ /* 0x000fc4000001000c */
[----:B------:R0:W5:Y:S04]  /*34c0*/  LDL.LU R22, [R1+0xf4] ;  /* 0x0000f40001167983 */ /* 0x0001680000300800 */
[----:B------:R-:W2:Y:S01]  /*34d0*/  LDL.LU R16, [R1+0xf0] ;  /* 0x0000f00001107983 */ /* 0x000ea20000300800 */
[----:B------:R-:W-:-:S04]  /*34e0*/  FMUL.FTZ R0, R7, R0 ;  /* 0x0000000007007220 */ /* 0x000fc80000410000 */
[----:B------:R-:W-:-:S04]  /*34f0*/  FFMA.FTZ R8, R9, R0, R8 ;  /* 0x0000000009087223 */ /* 0x000fc80000010008 */
[----:B------:R-:W-:-:S06]  /*3500*/  FMUL.FTZ R58, R8, -1.4426950216293334961 ;  /* 0xbfb8aa3b083a7820 */ /* 0x000fcc0000410000 */
[----:B------:R-:W1:Y:S02]  /*3510*/  MUFU.EX2 R58, R58 ;  /* 0x0000003a003a7308 */ /* 0x000e640000000800 */
[----:B-1----:R-:W-:-:S06]  /*3520*/  FADD.FTZ R58, R58, 1 ;  /* 0x3f8000003a3a7421 */ /* 0x002fcc0000010000 */
[----:B------:R-:W1:Y:S01]  /*3530*/  MUFU.RCP R58, R58 ;  /* 0x0000003a003a7308 */ /* 0x000e620000001000 */
[----:B------:R-:W-:Y:S01]  /*3540*/  PRMT R6, R46, 0x7632, R6 ;  /* 0x000076322e067816 */ /* 0x000fe20000000006 */
[----:B------:R-:W-:-:S03]  /*3550*/  FMUL.FTZ R56, R9, R15 ;  /* 0x0000000f09387220 */ /* 0x000fc60000410000 */
[----:B------:R-:W-:Y:S01]  /*3560*/  SHF.L.U32 R6, R6, 0x10, RZ ;  /* 0x0000001006067819 */ /* 0x000fe200000006ff */
[----:B------:R-:W-:-:S04]  /*3570*/  FFMA.FTZ R54, R57, R56, R54 ;  /* 0x0000003839367223 */ /* 0x000fc80000010036 */
[----:B------:R-:W-:Y:S01]  /*3580*/  FMUL.FTZ R6, R6, R13 ;  /* 0x0000000d06067220 */ /* 0x000fe20000410000 */
[----:B------:R-:W-:Y:S01]  /*3590*/  SHF.L.U32 R13, R47, 0x10, RZ ;  /* 0x000000102f0d7819 */ /* 0x000fe200000006ff */
[----:B-1----:R-:W-:-:S04]  /*35a0*/  FADD.FTZ R10, -R58, 1 ;  /* 0x3f8000003a0a7421 */ /* 0x002fc80000010100 */
[----:B------:R-:W-:Y:S01]  /*35b0*/  FFMA.FTZ R10, R8, R10, 1 ;  /* 0x3f800000080a7423 */ /* 0x000fe2000001000a */
[----:B------:R-:W-:Y:S01]  /*35c0*/  PRMT R8, R47, 0x7632, R8 ;  /* 0x000076322f087816 */ /* 0x000fe20000000008 */
[----:B------:R-:W-:Y:S01]  /*35d0*/  FFMA.FTZ R54, R5, R55, R54 ;  /* 0x0000003705367223 */ /* 0x000fe20000010036 */
[----:B------:R-:W-:Y:S01]  /*35e0*/  FMUL.FTZ R55, R4, R6 ;  /* 0x0000000604377220 */ /* 0x000fe20000410000 */
[----:B------:R-:W-:Y:S01]  /*35f0*/  FMUL.FTZ R10, R58, R10 ;  /* 0x0000000a3a0a7220 */ /* 0x000fe20000410000 */
[----:B------:R-:W-:Y:S01]  /*3600*/  SHF.L.U32 R8, R8, 0x10, RZ ;  /* 0x0000001008087819 */ /* 0x000fe200000006ff */
[----:B------:R-:W-:Y:S01]  /*3610*/  FMUL.FTZ R52, R13, R52 ;  /* 0x000000340d347220 */ /* 0x000fe20000410000 */
[----:B------:R-:W-:Y:S01]  /*3620*/  FFMA.FTZ R12, R4, R6, R12 ;  /* 0x00000006040c7223 */ /* 0x000fe2000001000c */
[----:B------:R-:W-:Y:S02]  /*3630*/  FFMA.FTZ R54, R49, R55, R54 ;  /* 0x0000003731367223 */ /* 0x000fe40000010036 */
[C---:B------:R-:W-:Y:S01]  /*3640*/  FMUL.FTZ R13, R21.reuse, R52 ;  /* 0x00000034150d7220 */ /* 0x040fe20000410000 */
[----:B------:R-:W-:Y:S01]  /*3650*/  FMUL.FTZ R4, R8, R10 ;  /* 0x0000000a08047220 */ /* 0x000fe20000410000 */
[----:B------:R-:W-:-:S02]  /*3660*/  FFMA.FTZ R8, R21, R52, R12 ;  /* 0x0000003415087223 */ /* 0x000fc4000001000c */
[----:B------:R-:W-:Y:S01]  /*3670*/  FFMA.FTZ R13, R3, R13, R54 ;  /* 0x0000000d030d7223 */ /* 0x000fe20000010036 */
[CC--:B------:R-:W-:Y:S01]  /*3680*/  FMUL.FTZ R10, R9.reuse, R4.reuse ;  /* 0x00000004090a7220 */ /* 0x0c0fe20000410000 */
[----:B------:R-:W-:Y:S01]  /*3690*/  FFMA.FTZ R8, R9, R4, R8 ;  /* 0x0000000409087223 */ /* 0x000fe20000010008 */
[----:B------:R0:W5:Y:S01]  /*36a0*/  LDL.LU R21, [R1+0xec] ;  /* 0x0000ec0001157983 */ /* 0x0001620000300800 */
[----:B------:R-:W-:Y:S01]  /*36b0*/  FFMA.FTZ R12, R59, R50, R19 ;  /* 0x000000323b0c7223 */ /* 0x000fe20000010013 */
[----:B------:R-:W-:Y:S01]  /*36c0*/  FFMA.FTZ R9, R0, R10, R13 ;  /* 0x0000000a00097223 */ /* 0x000fe2000001000d */
[----:B------:R-:W-:Y:S01]  /*36d0*/  FADD.FTZ R13, R18, R50 ;  /* 0x00000032120d7221 */ /* 0x000fe20000010000 */
[----:B------:R0:W5:Y:S01]  /*36e0*/  LDL.LU R19, [R1+0xe8] ;  /* 0x0000e80001137983 */ /* 0x0001620000300800 */
[----:B------:R-:W-:Y:S01]  /*36f0*/  FFMA.FTZ R57, R57, R15, R20 ;  /* 0x0000000f39397223 */ /* 0x000fe20000010014 */
[----:B------:R-:W-:Y:S02]  /*3700*/  FADD.FTZ R50, R17, R15 ;  /* 0x0000000f11327221 */ /* 0x000fe40000010000 */
[----:B------:R0:W5:Y:S04]  /*3710*/  LDL.LU R18, [R1+0xe4] ;  /* 0x0000e40001127983 */ /* 0x0001680000300800 */
[----:B------:R0:W5:Y:S04]  /*3720*/  LDL.LU R20, [R1+0xe0] ;  /* 0x0000e00001147983 */ /* 0x0001680000300800 */
[----:B------:R0:W5:Y:S04]  /*3730*/  LDL.LU R17, [R1+0xdc] ;  /* 0x0000dc0001117983 */ /* 0x0001680000300800 */
[----:B--2---:R1:W-:Y:S04]  /*3740*/  STS.64 [R16], R8 ;  /* 0x0000000810007388 */ /* 0x0043e80000000a00 */
[----:B-1----:R0:W5:Y:S01]  /*3750*/  LDL.LU R16, [R1+0xd8] ;  /* 0x0000d80001107983 */ /* 0x0021620000300800 */
[----:B------:R-:W-:Y:S01]  /*3760*/  UIADD3 UR9, UP0, UR11, 0x28, URZ ;  /* 0x000000280b097890 */ /* 0x000fe2000ff1e03f */
[----:B------:R-:W1:Y:S03]  /*3770*/  S2R R60, SR_TID.X ;  /* 0x00000000003c7919 */ /* 0x000e660000002100 */
[----:B------:R-:W-:-:S02]  /*3780*/  UIADD3.X UR14, URZ, UR5, URZ, UP0, !UPT ;  /* 0x000000053f0e7290 */ /* 0x000fc400087fe43f */
[----:B------:R-:W-:-:S04]  /*3790*/  UISETP.GE.U32.AND UP0, UPT, UR9, UR15, UPT ;  /* 0x0000000f0900728c */ /* 0x000fc8000bf06070 */
[----:B------:R-:W-:Y:S01]  /*37a0*/  UISETP.GE.AND.EX UP0, UPT, UR14, UR7, UPT, UP0 ;  /* 0x000000070e00728c */ /* 0x000fe2000bf06300 */
[----:B------:R-:W-:Y:S05]  /*37b0*/  BAR.SYNC.DEFER_BLOCKING 0x0 ;  /* 0x0000000000007b1d */ /* 0x000fea0000010000 */
[----:B------:R-:W-:Y:S01]  /*37c0*/  PLOP3.LUT P1, PT, PT, PT, UP0, 0x80, 0x0 ;  /* 0x000000000000781c */ /* 0x000fe20003f2f008 */
[----:B------:R-:W-:Y:S01]  /*37d0*/  FFMA.FTZ R12, R49, R6, R12 ;  /* 0x00000006310c7223 */ /* 0x000fe2000001000c */
[----:B------:R-:W-:Y:S01]  /*37e0*/  FADD.FTZ R49, R50, R4 ;  /* 0x0000000432317221 */ /* 0x000fe20000010000 */
[----:B------:R-:W-:Y:S01]  /*37f0*/  HFMA2.MMA R50, -RZ, RZ, 0, 0 ;  /* 0x00000000ff327435 */ /* 0x000fe200000001ff */
[----:B------:R-:W-:Y:S01]  /*3800*/  FFMA.FTZ R10, R5, R11, R48 ;  /* 0x0000000b050a7223 */ /* 0x000fe20000010030 */
[----:B------:R-:W-:Y:S01]  /*3810*/  FADD.FTZ R13, R13, R6 ;  /* 0x000000060d0d7221 */ /* 0x000fe20000010000 */
[----:B------:R-:W-:Y:S01]  /*3820*/  FADD.FTZ R11, R53, R11 ;  /* 0x0000000b350b7221 */ /* 0x000fe20000010000 */
[----:B------:R-:W-:Y:S01]  /*3830*/  FFMA.FTZ R14, R3, R52, R14 ;  /* 0x00000034030e7223 */ /* 0x000fe2000001000e */
[----:B------:R-:W-:Y:S01]  /*3840*/  FADD.FTZ R15, R51, R52 ;  /* 0x00000034330f7221 */ /* 0x000fe20000010000 */
[----:B------:R-:W-:Y:S01]  /*3850*/  FFMA.FTZ R48, R0, R4, R57 ;  /* 0x0000000400307223 */ /* 0x000fe20000010039 */
[----:B------:R-:W-:-:S02]  /*3860*/  MOV R6, RZ ;  /* 0x000000ff00067202 */ /* 0x000fc40000000f00 */
[----:B-1----:R-:W-:Y:S01]  /*3870*/  ISETP.GT.U32.AND P0, PT, R60, 0x7, PT ;  /* 0x000000073c00780c */ /* 0x002fe20003f04070 */
[----:B0-----:R-:W-:-:S12]  /*3880*/  @!P1 BRA `(.L_x_1360) ;  /* 0x0000000000d09947 */ /* 0x001fd80003800000 */
[----:B------:R-:W2:Y:S04]  /*3890*/  LDL R58, [R1+0xd4] ;  /* 0x0000d400013a7983 */ /* 0x000ea80000100800 */
[----:B------:R-:W3:Y:S04]  /*38a0*/  LDL R56, [R1+0xd0] ;  /* 0x0000d00001387983 */ /* 0x000ee80000100800 */
[----:B------:R-:W4:Y:S04]  /*38b0*/  LDL R55, [R1+0xcc] ;  /* 0x0000cc0001377983 */ /* 0x000f280000100800 */
[----:B------:R-:W4:Y:S01]  /*38c0*/  LDL R54, [R1+0xc8] ;  /* 0x0000c80001367983 */ /* 0x000f220000100800 */
[----:B------:R-:W0:Y:S01]  /*38d0*/  S2UR UR14, SR_CgaCtaId ;  /* 0x00000000000e79c3 */ /* 0x000e220000008800 */
[----:B------:R-:W-:Y:S01]  /*38e0*/  UMOV UR9, 0x400 ;  /* 0x0000040000097882 */ /* 0x000fe20000000000 */
[----:B------:R-:W-:Y:S01]  /*38f0*/  SHF.L.U32 R3, R60, 0x1, RZ ;  /* 0x000000013c037819 */ /* 0x000fe200000006ff */
[----:B------:R-:W1:Y:S03]  /*3900*/  S2R R61, SR_TID.X ;  /* 0x00000000003d7919 */ /* 0x000e660000002100 */
        /* <DEDUP_REMOVED lines=8> */
[----:B0-----:R-:W-:-:S04]  /*3990*/  LOP3.LUT R4, R3, 0x8, RZ, 0x3c, !PT ;  /* 0x0000000803047812 */ /* 0x001fc800078e3cff */
[----:B------:R-:W-:-:S05]  /*39a0*/  IADD3 R4, R0, R4, RZ ;  /* 0x0000000400047210 */ /* 0x000fca0007ffe0ff */
[----:B------:R0:W-:Y:S02]  /*39b0*/  STS.64 [R4], R12 ;  /* 0x0000000c04007388 */ /* 0x0001e40000000a00 */
[C---:B0-----:R-:W-:Y:S02]  /*39c0*/  LOP3.LUT R4, R3.reuse, 0x10, RZ, 0x3c, !PT ;  /* 0x0000001003047812 */ /* 0x041fe400078e3cff */
[----:B------:R-:W-:Y:S02]  /*39d0*/  LOP3.LUT R3, R3, 0x18, RZ, 0x3c, !PT ;  /* 0x0000001803037812 */ /* 0x000fe400078e3cff */
[C---:B------:R-:W-:Y:S02]  /*39e0*/  IADD3 R4, R0.reuse, R4, RZ ;  /* 0x0000000400047210 */ /* 0x040fe40007ffe0ff */
[----:B------:R-:W-:Y:S02]  /*39f0*/  IADD3 R3, R0, R3, RZ ;  /* 0x0000000300037210 */ /* 0x000fe40007ffe0ff */
[----:B------:R-:W-:Y:S01]  /*3a00*/  LEA R0, R59, UR9, 0x5 ;  /* 0x000000093b007c11 */ /* 0x000fe2000f8e28ff */
[----:B------:R2:W-:Y:S01]  /*3a10*/  STS.64 [R4], R14 ;  /* 0x0000000e04007388 */ /* 0x0005e20000000a00 */
[----:B------:R-:W-:-:S03]  /*3a20*/  ULOP3.LUT UR9, UR6, 0x7ffffff8, URZ, 0xc0, !UPT ;  /* 0x7ffffff806097892 */ /* 0x000fc6000f8ec03f */
[----:B------:R-:W-:Y:S01]  /*3a30*/  STS.64 [R3], R48 ;  /* 0x0000003003007388 */ /* 0x000fe20000000a00 */
[----:B------:R-:W-:Y:S01]  /*3a40*/  ULOP3.LUT UR9, UR9, 0x7, UR16, 0xf8, !UPT ;  /* 0x0000000709097892 */ /* 0x000fe2000f8ef810 */
[-C--:B--2---:R-:W-:Y:S01]  /*3a50*/  LEA R4, R58, R0.reuse, 0x3 ;  /* 0x000000003a047211 */ /* 0x084fe200078e18ff */
[----:B------:R-:W-:Y:S01]  /*3a60*/  BAR.SYNC.DEFER_BLOCKING 0x0 ;  /* 0x0000000000007b1d */ /* 0x000fe20000010000 */
[----:B---3--:R-:W-:-:S05]  /*3a70*/  LEA R8, R56, R0, 0x3 ;  /* 0x0000000038087211 */ /* 0x008fca00078e18ff */
[----:B------:R-:W0:Y:S04]  /*3a80*/  LDS.64 R4, [R4] ;  /* 0x0000000004047984 */ /* 0x000e280000000a00 */
[----:B------:R-:W1:Y:S01]  /*3a90*/  LDS.64 R8, [R8+0xa00] ;  /* 0x000a000008087984 */ /* 0x000e620000000a00 */
[----:B0-----:R-:W-:Y:S01]  /*3aa0*/  FADD.FTZ R3, RZ, R4 ;  /* 0x00000004ff037221 */ /* 0x001fe20000010000 */
[----:B------:R-:W-:Y:S01]  /*3ab0*/  FADD.FTZ R5, RZ, R5 ;  /* 0x00000005ff057221 */ /* 0x000fe20000010000 */
[----:B----4-:R-:W-:Y:S02]  /*3ac0*/  LEA R4, R55, R0, 0x3 ;  /* 0x0000000037047211 */ /* 0x010fe400078e18ff */
[----:B-1----:R-:W-:Y:S01]  /*3ad0*/  FADD.FTZ R3, R3, R8 ;  /* 0x0000000803037221 */ /* 0x002fe20000010000 */
[----:B------:R-:W-:-:S03]  /*3ae0*/  FADD.FTZ R9, R5, R9 ;  /* 0x0000000905097221 */ /* 0x000fc60000010000 */
[----:B------:R-:W0:Y:S02]  /*3af0*/  LDS.64 R4, [R4+0x1400] ;  /* 0x0014000004047984 */ /* 0x000e240000000a00 */
[----:B0-----:R-:W-:Y:S01]  /*3b00*/  FADD.FTZ R3, R3, R4 ;  /* 0x0000000403037221 */ /* 0x001fe20000010000 */
[----:B------:R-:W-:Y:S01]  /*3b10*/  LEA R4, R54, R0, 0x3 ;  /* 0x0000000036047211 */ /* 0x000fe200078e18ff */
[----:B------:R-:W-:Y:S01]  /*3b20*/  FADD.FTZ R9, R9, R5 ;  /* 0x0000000509097221 */ /* 0x000fe20000010000 */
[----:B------:R-:W-:-:S04]  /*3b30*/  MOV R0, UR9 ;  /* 0x0000000900007c02 */ /* 0x000fc80008000f00 */
[----:B------:R-:W0:Y:S01]  /*3b40*/  LDS.64 R4, [R4+0x1e00] ;  /* 0x001e000004047984 */ /* 0x000e220000000a00 */
[----:B------:R-:W-:-:S05]  /*3b50*/  IMAD R0, R0, 0xa00, R60 ;  /* 0x00000a0000007824 */ /* 0x000fca00078e023c */
[----:B------:R-:W-:-:S04]  /*3b60*/  IADD3 R0, R0, UR10, RZ ;  /* 0x0000000a00007c10 */ /* 0x000fc8000fffe0ff */
[----:B------:R-:W-:Y:S01]  /*3b70*/  SHF.L.U32 R0, R0, 0x1, RZ ;  /* 0x0000000100007819 */ /* 0x000fe200000006ff */
[----:B0-----:R-:W-:Y:S01]  /*3b80*/  FADD.FTZ R5, R9, R5 ;  /* 0x0000000509057221 */ /* 0x001fe20000010000 */
[----:B------:R-:W-:Y:S01]  /*3b90*/  FADD.FTZ R4, R3, R4 ;  /* 0x0000000403047221 */ /* 0x000fe20000010000 */
[----:B------:R-:W0:Y:S02]  /*3ba0*/  LDC.64 R8, c[0x0][0x260] ;  /* 0x00009800ff087b82 */ /* 0x000e240000000a00 */
[----:B0-----:R-:W-:-:S05]  /*3bb0*/  IMAD.WIDE.U32 R8, R0, 0x4, R8 ;  /* 0x0000000400087825 */ /* 0x001fca00078e0008 */
[----:B------:R0:W-:Y:S02]  /*3bc0*/  STG.E.64 desc[UR12][R8.64+0x2800], R4 ;  /* 0x0028000408007986 */ /* 0x0001e4000c101b0c */
.L_x_1360:
[----:B------:R-:W-:Y:S04]  /*3bd0*/  BSSY B0, `(.L_x_1361) ;  /* 0x000005e000007945 */ /* 0x000fe80003800000 */
[----:B------:R-:W-:Y:S05]  /*3be0*/  @P0 BRA `(.L_x_1362) ;  /* 0x0000000400700947 */ /* 0x000fea0003800000 */
[----:B------:R-:W-:Y:S01]  /*3bf0*/  USHF.L.U32 UR9, UR11, 0x1, URZ ;  /* 0x000000010b097899 */ /* 0x000fe2000800063f */
[----:B------:R-:W-:Y:S01]  /*3c00*/  MOV R0, 0xa0 ;  /* 0x000000a000007802 */ /* 0x000fe20000000f00 */
[----:B------:R-:W-:Y:S01]  /*3c10*/  HFMA2.MMA R50, -RZ, RZ, 0, 0 ;  /* 0x00000000ff327435 */ /* 0x000fe200000001ff */
[----:B0-----:R-:W-:Y:S01]  /*3c20*/  LOP3.LUT R4, R60, 0x3, RZ, 0xc0, !PT ;  /* 0x000000033c047812 */ /* 0x001fe200078ec0ff */
[----:B------:R-:W-:Y:S01]  /*3c30*/  ULOP3.LUT UR9, UR9, 0xe, URZ, 0xc0, !UPT ;  /* 0x0000000e09097892 */ /* 0x000fe2000f8ec03f */
[----:B------:R-:W-:-:S05]  /*3c40*/  HFMA2.MMA R6, -RZ, RZ, 0, 0 ;  /* 0x00000000ff067435 */ /* 0x000fca00000001ff */
[----:B------:R-:W-:-:S05]  /*3c50*/  LEA.HI R3, R60, UR9, RZ, 0x1e ;  /* 0x000000093c037c11 */ /* 0x000fca000f8ff0ff */
[----:B------:R-:W-:Y:S01]  /*3c60*/  IMAD R3, R3, R0, -UR10 ;  /* 0x8000000a03037e24 */ /* 0x000fe2000f8e0200 */
[----:B------:R-:W-:-:S07]  /*3c70*/  MOV R0, RZ ;  /* 0x000000ff00007202 */ /* 0x000fce0000000f00 */
.L_x_1363:
[----:B------:R-:W-:Y:S02]  /*3c80*/  IADD3 R5, R3, R0, RZ ;  /* 0x0000000003057210 */ /* 0x000fe40007ffe0ff */
[----:B------:R-:W-:Y:S02]  /*3c90*/  MOV R9, 0x28 ;  /* 0x0000002800097802 */ /* 0x000fe40000000f00 */
[----:B------:R-:W-:Y:S02]  /*3ca0*/  SHF.R.S32.HI R8, RZ, 0x1f, R5 ;  /* 0x0000001fff087819 */ /* 0x000fe40000011405 */
[----:B------:R-:W-:Y:S02]  /*3cb0*/  IADD3 R0, R0, 0x20, RZ ;  /* 0x0000002000007810 */ /* 0x000fe40007ffe0ff */
[----:B------:R-:W-:Y:S02]  /*3cc0*/  LEA.HI R8, R8, R5, RZ, 0x2 ;  /* 0x0000000508087211 */ /* 0x000fe400078f10ff */
[----:B------:R-:W-:-:S02]  /*3cd0*/  ISETP.GE.U32.AND P0, PT, R0, 0xa0, PT ;  /* 0x000000a00000780c */ /* 0x000fc40003f06070 */
[----:B------:R-:W-:-:S05]  /*3ce0*/  SHF.R.S32.HI R8, RZ, 0x2, R8 ;  /* 0x00000002ff087819 */ /* 0x000fca0000011408 */
[----:B------:R-:W-:-:S05]  /*3cf0*/  IMAD R8, R8, R9, UR8 ;  /* 0x0000000808087e24 */ /* 0x000fca000f8e0209 */
[----:B------:R-:W-:-:S06]  /*3d00*/  LEA R8, R4, R8, 0x3 ;  /* 0x0000000804087211 */ /* 0x000fcc00078e18ff */
        /* <DEDUP_REMOVED lines=52> */
[C---:B------:R-:W-:Y:S01]  /*4050*/  IADD3 R8, R5.reuse, 0x18, RZ ;  /* 0x0000001805087810 */ /* 0x040fe20007ffe0ff */
[----:B------:R-:W-:Y:S01]  /*4060*/  FADD.FTZ R50, R50, R9 ;  /* 0x0000000932327221 */ /* 0x000fe20000010000 */
[----:B------:R-:W-:Y:S02]  /*4070*/  IADD3 R5, R5, 0x1c, RZ ;  /* 0x0000001c05057810 */ /* 0x000fe40007ffe0ff */
        /* <DEDUP_REMOVED lines=14> */
[----:B------:R-:W-:-:S05]  /*4160*/  LEA R5, R4, R5, 0x3 ;  /* 0x0000000504057211 */ /* 0x000fca00078e18ff */
[----:B------:R-:W0:Y:S02]  /*4170*/  LDS.64 R8, [R5] ;  /* 0x0000000005087984 */ /* 0x000e240000000a00 */
[----:B0-----:R-:W-:Y:S01]  /*4180*/  FADD.FTZ R6, R6, R8 ;  /* 0x0000000806067221 */ /* 0x001fe20000010000 */
[----:B------:R-:W-:Y:S01]  /*4190*/  FADD.FTZ R50, R50, R9 ;  /* 0x0000000932327221 */ /* 0x000fe20000010000 */
[----:B------:R-:W-:Y:S06]  /*41a0*/  @!P0 BRA `(.L_x_1363) ;  /* 0xfffffff800b48947 */ /* 0x000fec000383ffff */
.L_x_1362:
[----:B------:R-:W-:Y:S05]  /*41b0*/  BSYNC B0 ;  /* 0x0000000000007941 */ /* 0x000fea0003800000 */
.L_x_1361:
[----:B0-----:R-:W0:Y:S01]  /*41c0*/  SHFL.BFLY PT, R4, R6, 0x2, 0x1f ;  /* 0x0c401f0006047f89 */ /* 0x001e2200000e0000 */
[----:B------:R-:W-:Y:S01]  /*41d0*/  BSSY B0, `(.L_x_1364) ;  /* 0x0000019000007945 */ /* 0x000fe20003800000 */
[----:B-----5:R-:W-:Y:S02]  /*41e0*/  PRMT R51, R17, 0x7632, R51 ;  /* 0x0000763211337816 */ /* 0x020fe40000000033 */
[----:B------:R-:W1:Y:S01]  /*41f0*/  SHFL.BFLY PT, R5, R50, 0x2, 0x1f ;  /* 0x0c401f0032057f89 */ /* 0x000e6200000e0000 */
[----:B------:R-:W2:Y:S01]  /*4200*/  S2R R60, SR_TID.X ;  /* 0x00000000003c7919 */ /* 0x000ea20000002100 */
[----:B0-----:R-:W-:Y:S01]  /*4210*/  FADD.FTZ R4, R4, R6 ;  /* 0x0000000604047221 */ /* 0x001fe20000010000 */
[----:B-1----:R-:W-:-:S04]  /*4220*/  FADD.FTZ R5, R5, R50 ;  /* 0x0000003205057221 */ /* 0x002fc80000010000 */
[----:B------:R-:W0:Y:S04]  /*4230*/  SHFL.BFLY PT, R3, R4, 0x1, 0x1f ;  /* 0x0c201f0004037f89 */ /* 0x000e2800000e0000 */
[----:B------:R-:W1:Y:S01]  /*4240*/  SHFL.BFLY PT, R0, R5, 0x1, 0x1f ;  /* 0x0c201f0005007f89 */ /* 0x000e6200000e0000 */
[----:B--2---:R-:W-:Y:S01]  /*4250*/  LOP3.LUT P0, RZ, R60, 0xfffffffb, RZ, 0xc0, !PT ;  /* 0xfffffffb3cff7812 */ /* 0x004fe2000780c0ff */
[--C-:B0-----:R-:W-:Y:S01]  /*4260*/  FADD.FTZ R4, R4, R3.reuse ;  /* 0x0000000304047221 */ /* 0x101fe20000010000 */
[----:B------:R-:W-:Y:S01]  /*4270*/  PRMT R3, R16, 0x7632, R3 ;  /* 0x0000763210037816 */ /* 0x000fe20000000003 */
[----:B-1----:R-:W-:-:S10]  /*4280*/  FADD.FTZ R5, R5, R0 ;  /* 0x0000000005057221 */ /* 0x002fd40000010000 */
[----:B------:R-:W-:Y:S05]  /*4290*/  @P0 BRA `(.L_x_1365) ;  /* 0x0000000000300947 */ /* 0x000fea0003800000 */
[----:B------:R-:W0:Y:S01]  /*42a0*/  LDC.64 R8, c[0x0][0x260] ;  /* 0x00009800ff087b82 */ /* 0x000e220000000a00 */
        /* <DEDUP_REMOVED lines=11> */
.L_x_1365:
[----:B------:R-:W-:Y:S05]  /*4360*/  BSYNC B0 ;  /* 0x0000000000007941 */ /* 0x000fea0003800000 */
.L_x_1364:
[----:B------:R-:W-:Y:S04]  /*4370*/  STL [R1+0x12c], R42 ;  /* 0x00012c2a01007387 */ /* 0x000fe80000100800 */
[----:B------:R-:W-:Y:S04]  /*4380*/  STL [R1+0x128], R61 ;  /* 0x0001283d01007387 */ /* 0x000fe80000100800 */
[----:B------:R-:W-:Y:S04]  /*4390*/  STL [R1+0x124], R43 ;  /* 0x0001242b01007387 */ /* 0x000fe80000100800 */
[----:B------:R-:W-:Y:S04]  /*43a0*/  STL [R1+0x120], R9 ;  /* 0x0001200901007387 */ /* 0x000fe80000100800 */
[----:B------:R-:W-:Y:S04]  /*43b0*/  STL [R1+0x11c], R46 ;  /* 0x00011c2e01007387 */ /* 0x000fe80000100800 */
[----:B------:R0:W-:Y:S04]  /*43c0*/  STL [R1+0x118], R8 ;  /* 0x0001180801007387 */ /* 0x0001e80000100800 */
[----:B0-----:R-:W2:Y:S04]  /*43d0*/  LDL R8, [R1+0x30] ;  /* 0x0000300001087983 */ /* 0x001ea80000100800 */
[----:B------:R-:W-:Y:S04]  /*43e0*/  STL [R1+0x114], R47 ;  /* 0x0001142f01007387 */ /* 0x000fe80000100800 */
[----:B------:R0:W-:Y:S04]  /*43f0*/  STL [R1+0x110], R60 ;  /* 0x0001103c01007387 */ /* 0x0001e80000100800 */
[----:B0-----:R-:W3:Y:S04]  /*4400*/  LDL R60, [R1+0x34] ;  /* 0x00003400013c7983 */ /* 0x001ee80000100800 */
[----:B------:R-:W-:Y:S04]  /*4410*/  STL [R1+0x10c], R51 ;  /* 0x00010c3301007387 */ /* 0x000fe80000100800 */
[----:B------:R-:W-:Y:S04]  /*4420*/  STL [R1+0x108], R49 ;  /* 0x0001083101007387 */ /* 0x000fe80000100800 */
[----:B------:R-:W-:Y:S04]  /*4430*/  STL [R1+0x104], R48 ;  /* 0x0001043001007387 */ /* 0x000fe80000100800 */
[----:B------:R0:W-:Y:S01]  /*4440*/  STL [R1+0x100], R17 ;  /* 0x0001001101007387 */ /* 0x0001e20000100800 */
[----:B------:R-:W-:-:S03]  /*4450*/  PRMT R42, R33, 0x7632, R42 ;  /* 0x00007632212a7816 */ /* 0x000fc6000000002a */
[----:B0-----:R-:W4:Y:S04]  /*4460*/  LDL R17, [R1+0x28] ;  /* 0x0000280001117983 */ /* 0x001f280000100800 */
[----:B------:R-:W-:Y:S04]  /*4470*/  STL [R1+0xfc], R16 ;  /* 0x0000fc1001007387 */ /* 0x000fe80000100800 */
[----:B------:R0:W-:Y:S01]  /*4480*/  STL [R1+0xf8], R15 ;  /* 0x0000f80f01007387 */ /* 0x0001e20000100800 */
[----:B------:R-:W-:-:S03]  /*4490*/  PRMT R61, R30, 0x7632, R61 ;  /* 0x000076321e3d7816 */ /* 0x000fc6000000003d */
[----:B0-----:R-:W4:Y:S01]  /*44a0*/  LDL R15, [R1+0x2c] ;  /* 0x00002c00010f7983 */ /* 0x001f220000100800 */
[----:B------:R-:W-:Y:S02]  /*44b0*/  PRMT R0, R20, 0x7632, R0 ;  /* 0x0000763214007816 */ /* 0x000fe40000000000 */
[----:B------:R-:W-:Y:S01]  /*44c0*/  PRMT R4, R21, 0x7632, R4 ;  /* 0x0000763215047816 */ /* 0x000fe20000000004 */
[----:B------:R-:W-:Y:S01]  /*44d0*/  STL [R1+0xf4], R14 ;  /* 0x0000f40e01007387 */ /* 0x000fe20000100800 */
[----:B------:R-:W-:Y:S02]  /*44e0*/  PRMT R52, R18, 0x7632, R52 ;  /* 0x0000763212347816 */ /* 0x000fe40000000034 */
[----:B------:R-:W-:Y:S01]  /*44f0*/  PRMT R5, R19, 0x7632, R5 ;  /* 0x0000763213057816 */ /* 0x000fe20000000005 */
[----:B------:R-:W-:Y:S01]  /*4500*/  STL [R1+0xf0], R13 ;  /* 0x0000f00d01007387 */ /* 0x000fe20000100800 */
[----:B------:R-:W-:Y:S02]  /*4510*/  PRMT R6, R24, 0x7632, R6 ;  /* 0x0000763218067816 */ /* 0x000fe40000000006 */
[----:B------:R-:W-:Y:S01]  /*4520*/  PRMT R53, R25, 0x7632, R53 ;  /* 0x0000763219357816 */ /* 0x000fe20000000035 */
[----:B------:R-:W-:Y:S01]  /*4530*/  STL [R1+0xec], R12 ;  /* 0x0000ec0c01007387 */ /* 0x000fe20000100800 */
[----:B------:R-:W-:-:S02]  /*4540*/  PRMT R50, R22, 0x7632, R50 ;  /* 0x0000763216327816 */ /* 0x000fc40000000032 */
        /* <DEDUP_REMOVED lines=11> */
[----:B------:R-:W-:-:S03]  /*4600*/  PRMT R58, R32, 0x7632, R58 ;  /* 0x00007632203a7816 */ /* 0x000fc6000000003a */
[----:B------:R-:W-:Y:S01]  /*4610*/  STL [R1+0xd8], R2 ;  /* 0x0000d80201007387 */ /* 0x000fe20000100800 */
[----:B------:R-:W-:-:S03]  /*4620*/  PRMT R46, R35, 0x7632, R46 ;  /* 0x00007632232e7816 */ /* 0x000fc6000000002e */
[----:B------:R0:W-:Y:S04]  /*4630*/  STL.S16 [R1+0x4], R42 ;  /* 0x0000042a01007387 */ /* 0x0001e80000100600 */
[----:B0-----:R-:W4:Y:S04]  /*4640*/  LDL.LU R42, [R1+0x12c] ;  /* 0x00012c00012a7983 */ /* 0x001f280000300800 */
[----:B------:R0:W-:Y:S04]  /*4650*/  STL.S16 [R1], R61 ;  /* 0x0000003d01007387 */ /* 0x0001e80000100600 */
[----:B0-----:R-:W4:Y:S01]  /*4660*/  LDL.LU R61, [R1+0x128] ;  /* 0x00012800013d7983 */ /* 0x001f220000300800 */
[----:B------:R-:W-:-:S03]  /*4670*/  UIADD3 UR9, UP0, UR11, 0x28, URZ ;  /* 0x000000280b097890 */ /* 0x000fc6000ff1e03f */
[----:B------:R0:W-:Y:S04]  /*4680*/  STL.S16 [R1+0xc], R43 ;  /* 0x00000c2b01007387 */ /* 0x0001e80000100600 */
[----:B0-----:R-:W4:Y:S04]  /*4690*/  LDL.LU R43, [R1+0x124] ;  /* 0x00012400012b7983 */ /* 0x001f280000300800 */
[----:B------:R0:W-:Y:S04]  /*46a0*/  STL.S16 [R1+0x8], R9 ;  /* 0x0000080901007387 */ /* 0x0001e80000100600 */
[----:B0-----:R-:W4:Y:S04]  /*46b0*/  LDL.LU R9, [R1+0x120] ;  /* 0x0001200001097983 */ /* 0x001f280000300800 */
[----:B------:R0:W-:Y:S04]  /*46c0*/  STL.S16 [R1+0x14], R46 ;  /* 0x0000142e01007387 */ /* 0x0001e80000100600 */
[----:B0-----:R-:W4:Y:S01]  /*46d0*/  LDL.LU R46, [R1+0x11c] ;  /* 0x00011c00012e7983 */ /* 0x001f220000300800 */
[----:B--2---:R-:W-:Y:S01]  /*46e0*/  PRMT R47, R8, 0x7632, R47 ;  /* 0x00007632082f7816 */ /* 0x004fe2000000002f */
[----:B------:R-:W-:-:S02]  /*46f0*/  UIADD3.X UR10, URZ, UR5, URZ, UP0, !UPT ;  /* 0x000000053f0a7290 */ /* 0x000fc400087fe43f */
[----:B------:R-:W2:Y:S04]  /*4700*/  LDL.LU R8, [R1+0x118] ;  /* 0x0001180001087983 */ /* 0x000ea80000300800 */
[----:B------:R0:W-:Y:S04]  /*4710*/  STL.S16 [R1+0x10], R47 ;  /* 0x0000102f01007387 */ /* 0x0001e80000100600 */
[----:B0-----:R-:W2:Y:S01]  /*4720*/  LDL.LU R47, [R1+0x114] ;  /* 0x00011400012f7983 */ /* 0x001ea20000300800 */
[----:B---3--:R-:W-:Y:S01]  /*4730*/  PRMT R51, R60, 0x7632, R51 ;  /* 0x000076323c337816 */ /* 0x008fe20000000033 */
[----:B------:R-:W-:Y:S01]  /*4740*/  UISETP.GE.U32.AND UP0, UPT, UR9, UR15, UPT ;  /* 0x0000000f0900728c */ /* 0x000fe2000bf06070 */
[----:B------:R-:W-:Y:S01]  /*4750*/  PRMT R49, R36, 0x7632, R49 ;  /* 0x0000763224317816 */ /* 0x000fe20000000031 */
[----:B------:R0:W5:Y:S01]  /*4760*/  LDL.LU R60, [R1+0x110] ;  /* 0x00011000013c7983 */ /* 0x0001620000300800 */
[----:B------:R-:W-:-:S03]  /*4770*/  PRMT R48, R37, 0x7632, R48 ;  /* 0x0000763225307816 */ /* 0x000fc60000000030 */
[----:B------:R1:W-:Y:S01]  /*4780*/  STL.S16 [R1+0x1c], R51 ;  /* 0x00001c3301007387 */ /* 0x0003e20000100600 */
[----:B------:R-:W-:-:S03]  /*4790*/  PRMT R13, R38, 0x7632, R13 ;  /* 0x00007632260d7816 */ /* 0x000fc6000000000d */
[----:B-1----:R0:W5:Y:S04]  /*47a0*/  LDL.LU R51, [R1+0x10c] ;  /* 0x00010c0001337983 */ /* 0x0021680000300800 */
[----:B------:R1:W-:Y:S01]  /*47b0*/  STL.S16 [R1+0x18], R49 ;  /* 0x0000183101007387 */ /* 0x0003e20000100600 */
[----:B----4-:R-:W-:-:S03]  /*47c0*/  PRMT R16, R17, 0x7632, R16 ;  /* 0x0000763211107816 */ /* 0x010fc60000000010 */
[----:B-1----:R0:W5:Y:S04]  /*47d0*/  LDL.LU R49, [R1+0x108] ;  /* 0x0001080001317983 */ /* 0x0021680000300800 */
[----:B------:R1:W-:Y:S01]  /*47e0*/  STL.S16 [R1+0x40], R48 ;  /* 0x0000403001007387 */ /* 0x0003e20000100600 */
[----:B------:R-:W-:Y:S02]  /*47f0*/  PRMT R12, R39, 0x7632, R12 ;  /* 0x00007632270c7816 */ /* 0x000fe4000000000c */
[----:B------:R-:W-:Y:S02]  /*4800*/  PRMT R11, R40, 0x7632, R11 ;  /* 0x00007632280b7816 */ /* 0x000fe4000000000b */
[----:B------:R-:W-:Y:S01]  /*4810*/  PRMT R14, R15, 0x7632, R14 ;  /* 0x000076320f0e7816 */ /* 0x000fe2000000000e */
[----:B-1----:R0:W5:Y:S01]  /*4820*/  LDL.LU R48, [R1+0x104] ;  /* 0x0001040001307983 */ /* 0x0021620000300800 */
[----:B------:R-:W-:Y:S01]  /*4830*/  PRMT R10, R41, 0x7632, R10 ;  /* 0x00007632290a7816 */ /* 0x000fe2000000000a */
[----:B------:R-:W-:-:S02]  /*4840*/  UISETP.GE.AND.EX UP0, UPT, UR10, UR7, UPT, UP0 ;  /* 0x000000070a00728c */ /* 0x000fc4000bf06300 */
[----:B------:R0:W5:Y:S04]  /*4850*/  LDL.LU R17, [R1+0x100] ;  /* 0x0001000001117983 */ /* 0x0001680000300800 */
[----:B------:R1:W-:Y:S01]  /*4860*/  STL.S16 [R1+0x48], R16 ;  /* 0x0000481001007387 */ /* 0x0003e20000100600 */
[----:B------:R-:W-:-:S03]  /*4870*/  PRMT R7, R44, 0x7632, R7 ;  /* 0x000076322c077816 */ /* 0x000fc60000000007 */
[----:B-1----:R0:W5:Y:S04]  /*4880*/  LDL.LU R16, [R1+0xfc] ;  /* 0x0000fc0001107983 */ /* 0x0021680000300800 */
[----:B------:R0:W5:Y:S04]  /*4890*/  LDL.LU R15, [R1+0xf8] ;  /* 0x0000f800010f7983 */ /* 0x0001680000300800 */
[----:B------:R1:W-:Y:S01]  /*48a0*/  STL.S16 [R1+0x58], R14 ;  /* 0x0000580e01007387 */ /* 0x0003e20000100600 */
[----:B------:R-:W-:-:S03]  /*48b0*/  PRMT R3, R45, 0x7632, R3 ;  /* 0x000076322d037816 */ /* 0x000fc60000000003 */
[----:B-1----:R0:W5:Y:S04]  /*48c0*/  LDL.LU R14, [R1+0xf4] ;  /* 0x0000f400010e7983 */ /* 0x0021680000300800 */
[----:B------:R1:W-:Y:S04]  /*48d0*/  STL.S16 [R1+0x54], R13 ;  /* 0x0000540d01007387 */ /* 0x0003e80000100600 */
[----:B-1----:R0:W5:Y:S04]  /*48e0*/  LDL.LU R13, [R1+0xf0] ;  /* 0x0000f000010d7983 */ /* 0x0021680000300800 */
[----:B------:R1:W-:Y:S01]  /*48f0*/  STL.S16 [R1+0x60], R12 ;  /* 0x0000600c01007387 */ /* 0x0003e20000100600 */
[----:B------:R-:W-:-:S03]  /*4900*/  PRMT R2, R42, 0x7632, R2 ;  /* 0x000076322a027816 */ /* 0x000fc60000000002 */
[----:B-1----:R0:W5:Y:S04]  /*4910*/  LDL.LU R12, [R1+0xec] ;  /* 0x0000ec00010c7983 */ /* 0x0021680000300800 */
[----:B------:R1:W-:Y:S01]  /*4920*/  STL.S16 [R1+0x64], R11 ;  /* 0x0000640b01007387 */ /* 0x0003e20000100600 */
[----:B------:R-:W-:-:S03]  /*4930*/  PRMT R61, R43, 0x7632, R61 ;  /* 0x000076322b3d7816 */ /* 0x000fc6000000003d */
[----:B-1----:R0:W5:Y:S01]  /*4940*/  LDL.LU R11, [R1+0xe8] ;  /* 0x0000e800010b7983 */ /* 0x0021620000300800 */
[----:B------:R-:W-:-:S03]  /*4950*/  PLOP3.LUT P0, PT, PT, PT, UP0, 0x80, 0x0 ;  /* 0x000000000000781c */ /* 0x000fc60003f0f008 */
[----:B------:R1:W-:Y:S04]  /*4960*/  STL.S16 [R1+0x70], R10 ;  /* 0x0000700a01007387 */ /* 0x0003e80000100600 */
[----:B-1----:R0:W5:Y:S04]  /*4970*/  LDL.LU R10, [R1+0xe4] ;  /* 0x0000e400010a7983 */ /* 0x0021680000300800 */
[----:B------:R1:W-:Y:S01]  /*4980*/  STL.S16 [R1+0x6c], R7 ;  /* 0x00006c0701007387 */ /* 0x0003e20000100600 */
[----:B------:R-:W-:-:S03]  /*4990*/  PRMT R9, R46, 0x7632, R9 ;  /* 0x000076322e097816 */ /* 0x000fc60000000009 */
[----:B-1----:R0:W5:Y:S04]  /*49a0*/  LDL.LU R7, [R1+0xe0] ;  /* 0x0000e00001077983 */ /* 0x0021680000300800 */
[----:B------:R1:W-:Y:S04]  /*49b0*/  STL.S16 [R1+0x7c], R3 ;  /* 0x00007c0301007387 */ /* 0x0003e80000100600 */
[----:B-1----:R0:W5:Y:S04]  /*49c0*/  LDL.LU R3, [R1+0xdc] ;  /* 0x0000dc0001037983 */ /* 0x0021680000300800 */
[----:B------:R1:W-:Y:S04]  /*49d0*/  STL.S16 [R1+0x78], R2 ;  /* 0x0000780201007387 */ /* 0x0003e80000100600 */
[----:B-1----:R0:W5:Y:S04]  /*49e0*/  LDL.LU R2, [R1+0xd8] ;  /* 0x0000d80001027983 */ /* 0x0021680000300800 */
[----:B------:R0:W-:Y:S01]  /*49f0*/  STL.S16 [R1+0x74], R61 ;  /* 0x0000743d01007387 */ /* 0x0001e20000100600 */
[----:B--2---:R-:W-:-:S05]  /*4a00*/  PRMT R8, R47, 0x7632, R8 ;  /* 0x000076322f087816 */ /* 0x004fca0000000008 */
[----:B------:R0:W-:Y:S04]  /*4a10*/  STL.S16 [R1+0x84], R8 ;  /* 0x0000840801007387 */ /* 0x0001e80000100600 */
[----:B------:R0:W-:Y:S01]  /*4a20*/  STL.S16 [R1+0x88], R9 ;  /* 0x0000880901007387 */ /* 0x0001e20000100600 */
[----:B------:R-:W-:Y:S05]  /*4a30*/  @P0 BRA `(.L_x_1366) ;  /* 0x0000000000580947 */ /* 0x000fea0003800000 */
[----:B------:R-:W-:Y:S01]  /*4a40*/  BAR.SYNC.DEFER_BLOCKING 0x0 ;  /* 0x0000000000007b1d */ /* 0x000fe20000010000 */
[----:B-----5:R-:W-:-:S13]  /*4a50*/  ISETP.NE.AND P0, PT, R60, RZ, PT ;  /* 0x000000ff3c00720c */ /* 0x020fda0003f05270 */
[----:B------:R-:W-:Y:S05]  /*4a60*/  @P0 BRA `(.L_x_1367) ;  /* 0x0000000000400947 */ /* 0x000fea0003800000 */
[----:B0-----:R-:W0:Y:S01]  /*4a70*/  LDC.64 R60, c[0x0][0x268] ;  /* 0x00009a00ff3c7b82 */ /* 0x001e220000000a00 */
        /* <DEDUP_REMOVED lines=9> */
.L_x_1368:
[----:B------:R-:W2:Y:S04]  /*4b10*/  LD.E.STRONG.GPU R61, desc[UR12][R8.64] ;  /* 0x0000000c083d7980 */ /* 0x000ea8000c10f900 */
[----:B--2---:R-:W-:Y:S01]  /*4b20*/  CCTL.IVALL ;  /* 0x00000000ff00798f */ /* 0x004fe20002000000 */
[----:B------:R-:W-:Y:S05]  /*4b30*/  YIELD ;  /* 0x0000000000007946 */ /* 0x000fea0003800000 */
[----:B-----5:R-:W-:-:S04]  /*4b40*/  LOP3.LUT R61, R61, R60, RZ, 0x3c, !PT ;  /* 0x0000003c3d3d7212 */ /* 0x020fc800078e3cff */
[----:B------:R-:W-:-:S13]  /*4b50*/  ISETP.GT.AND P0, PT, R61, -0x1, PT ;  /* 0xffffffff3d00780c */ /* 0x000fda0003f04270 */
[----:B------:R-:W-:Y:S05]  /*4b60*/  @P0 BRA `(.L_x_1368) ;  /* 0xfffffffc00e80947 */ /* 0x000fea000383ffff */
.L_x_1367:
[----:B------:R-:W-:Y:S05]  /*4b70*/  WARPSYNC.ALL ;  /* 0x0000000000007948 */ /* 0x000fea0003800000 */
[----:B------:R-:W-:Y:S06]  /*4b80*/  BAR.SYNC.DEFER_BLOCKING 0x0 ;  /* 0x0000000000007b1d */ /* 0x000fec0000010000 */
[----:B------:R-:W-:Y:S05]  /*4b90*/  BRA `(.L_x_1369) ;  /* 0x0000000000687947 */ /* 0x000fea0003800000 */
.L_x_1366:
[----:B0-----:R-:W0:Y:S01]  /*4ba0*/  S2R R8, SR_TID.X ;  /* 0x0000000000087919 */ /* 0x001e220000002100 */
[----:B------:R-:W-:Y:S01]  /*4bb0*/  BAR.SYNC.DEFER_BLOCKING 0x0 ;  /* 0x0000000000007b1d */ /* 0x000fe20000010000 */
[----:B0-----:R-:W-:-:S13]  /*4bc0*/  ISETP.NE.AND P0, PT, R8, RZ, PT ;  /* 0x000000ff0800720c */ /* 0x001fda0003f05270 */
[----:B------:R-:W-:Y:S05]  /*4bd0*/  @P0 BRA `(.L_x_1370) ;  /* 0x0000000000500947 */ /* 0x000fea0003800000 */
[----:B-----5:R-:W0:Y:S01]  /*4be0*/  LDC.64 R60, c[0x0][0x268] ;  /* 0x00009a00ff3c7b82 */ /* 0x020e220000000a00 */
        /* <DEDUP_REMOVED lines=13> */
.L_x_1371:
[----:B------:R-:W2:Y:S04]  /*4cc0*/  LD.E.STRONG.GPU R61, desc[UR12][R8.64] ;  /* 0x0000000c083d7980 */ /* 0x000ea8000c10f900 */
[----:B--2---:R-:W-:Y:S01]  /*4cd0*/  CCTL.IVALL ;  /* 0x00000000ff00798f */ /* 0x004fe20002000000 */
[----:B------:R-:W-:Y:S05]  /*4ce0*/  YIELD ;  /* 0x0000000000007946 */ /* 0x000fea0003800000 */
[----:B-----5:R-:W-:-:S04]  /*4cf0*/  LOP3.LUT R61, R61, R60, RZ, 0x3c, !PT ;  /* 0x0000003c3d3d7212 */ /* 0x020fc800078e3cff */
[----:B------:R-:W-:-:S13]  /*4d00*/  ISETP.GT.AND P0, PT, R61, -0x1, PT ;  /* 0xffffffff3d00780c */ /* 0x000fda0003f04270 */
[----:B------:R-:W-:Y:S05]  /*4d10*/  @P0 BRA `(.L_x_1371) ;  /* 0xfffffffc00e80947 */ /* 0x000fea000383ffff */
.L_x_1370:
[----:B------:R-:W-:Y:S05]  /*4d20*/  WARPSYNC.ALL ;  /* 0x0000000000007948 */ /* 0x000fea0003800000 */
[----:B------:R-:W-:Y:S06]  /*4d30*/  BAR.SYNC.DEFER_BLOCKING 0x0 ;  /* 0x0000000000007b1d */ /* 0x000fec0000010000 */
.L_x_1369:
[----:B-----5:R1:W-:Y:S01]  /*4d40*/  STL [R1+0xf4], R49 ;  /* 0x0000f43101007387 */ /* 0x0203e20000100800 */
[----:B0-----:R-:W-:Y:S01]  /*4d50*/  MOV R9, UR4 ;  /* 0x0000000400097c02 */ /* 0x001fe20008000f00 */
[----:B------:R-:W0:Y:S01]  /*4d60*/  S2UR UR14, SR_CgaCtaId ;  /* 0x00000000000e79c3 */ /* 0x000e220000008800 */
[----:B------:R-:W-:Y:S01]  /*4d70*/  UMOV UR5, 0x400 ;  /* 0x0000040000057882 */ /* 0x000fe20000000000 */
[----:B------:R-:W-:Y:S01]  /*4d80*/  STL [R1+0xf0], R48 ;  /* 0x0000f03001007387 */ /* 0x000fe20000100800 */
[----:B------:R-:W-:Y:S02]  /*4d90*/  SHF.L.U32 R18, R18, 0x10, RZ ;  /* 0x0000001012127819 */ /* 0x000fe400000006ff */
[----:B------:R-:W-:Y:S01]  /*4da0*/  SHF.L.U32 R16, R16, 0x10, RZ ;  /* 0x0000001010107819 */ /* 0x000fe200000006ff */
[----:B------:R-:W-:Y:S01]  /*4db0*/  STL [R1+0xec], R15 ;  /* 0x0000ec0f01007387 */ /* 0x000fe20000100800 */
[----:B------:R-:W-:Y:S02]  /*4dc0*/  SHF.L.U32 R52, R52, 0x10, RZ ;  /* 0x0000001034347819 */ /* 0x000fe400000006ff */
[----:B------:R-:W-:Y:S01]  /*4dd0*/  SHF.L.U32 R24, R24, 0x10, RZ ;  /* 0x0000001018187819 */ /* 0x000fe200000006ff */
[----:B-1----:R-:W1:Y:S01]  /*4de0*/  S2R R49, SR_TID.X ;  /* 0x0000000000317919 */ /* 0x002e620000002100 */
[----:B------:R-:W-:-:S02]  /*4df0*/  SHF.L.U32 R3, R3, 0x10, RZ ;  /* 0x0000001003037819 */ /* 0x000fc400000006ff */
[----:B------:R-:W-:Y:S01]  /*4e00*/  SHF.L.U32 R0, R0, 0x10, RZ ;  /* 0x0000001000007819 */ /* 0x000fe200000006ff */
[----:B------:R-:W-:Y:S01]  /*4e10*/  STL [R1+0xe8], R14 ;  /* 0x0000e80e01007387 */ /* 0x000fe20000100800 */
[----:B------:R-:W-:Y:S01]  /*4e20*/  USHF.L.U32 UR11, UR11, 0x1, URZ ;  /* 0x000000010b0b7899 */ /* 0x000fe2000800063f */
[----:B------:R-:W-:Y:S01]  /*4e30*/  SHF.L.U32 R6, R6, 0x10, RZ ;  /* 0x0000001006067819 */ /* 0x000fe200000006ff */
[----:B------:R-:W-:Y:S01]  /*4e40*/  ULDC.64 UR18, c[0x0][0x210] ;  /* 0x0000840000127ab9 */ /* 0x000fe20000000a00 */
[----:B------:R2:W-:Y:S04]  /*4e50*/  STL [R1+0xe4], R13 ;  /* 0x0000e40d01007387 */ /* 0x0005e80000100800 */
[----:B------:R-:W-:Y:S04]  /*4e60*/  STL [R1+0xe0], R12 ;  /* 0x0000e00c01007387 */ /* 0x000fe80000100800 */
[----:B------:R-:W-:Y:S04]  /*4e70*/  STL [R1+0xdc], R11 ;  /* 0x0000dc0b01007387 */ /* 0x000fe80000100800 */
[----:B------:R-:W-:Y:S04]  /*4e80*/  STL [R1+0xd8], R10 ;  /* 0x0000d80a01007387 */ /* 0x000fe80000100800 */
[----:B--2---:R-:W2:Y:S01]  /*4e90*/  LDL.LU R13, [R1+0x44] ;  /* 0x00004400010d7983 */ /* 0x004ea20000300800 */
[----:B-1----:R-:W-:-:S13]  /*4ea0*/  ISETP.GT.U32.AND P0, PT, R49, 0xf, PT ;  /* 0x0000000f3100780c */ /* 0x002fda0003f04070 */
[----:B------:R-:W1:Y:S08]  /*4eb0*/  @!P0 LDC R8, c[0x0][0x10] ;  /* 0x00000400ff088b82 */ /* 0x000e700000000800 */
[----:B------:R-:W3:Y:S01]  /*4ec0*/  @!P0 LDC.64 R60, c[0x0][0x260] ;  /* 0x00009800ff3c8b82 */ /* 0x000ee20000000a00 */
[----:B-1----:R-:W-:Y:S01]  /*4ed0*/  @!P0 IMAD R8, R8, R9, UR6 ;  /* 0x0000000608088e24 */ /* 0x002fe2000f8e0209 */
[----:B------:R-:W-:-:S04]  /*4ee0*/  @!P0 LOP3.LUT R9, R49, 0x7ffffff8, RZ, 0xc0, !PT ;  /* 0x7ffffff831098812 */ /* 0x000fc800078ec0ff */
[----:B------:R-:W-:Y:S02]  /*4ef0*/  @!P0 LEA R8, R8, R9, 0x4 ;  /* 0x0000000908088211 */ /* 0x000fe400078e20ff */
[----:B------:R-:W-:-:S04]  /*4f00*/  @!P0 LOP3.LUT R9, R49, 0x7, RZ, 0xc0, !PT ;  /* 0x0000000731098812 */ /* 0x000fc800078ec0ff */
[----:B------:R-:W-:-:S04]  /*4f10*/  @!P0 IADD3 R8, R8, R9, RZ ;  /* 0x0000000908088210 */ /* 0x000fc80007ffe0ff */
[----:B------:R-:W-:-:S05]  /*4f20*/  @!P0 SHF.L.U32 R8, R8, 0x1, RZ ;  /* 0x0000000108088819 */ /* 0x000fca00000006ff */
[----:B---3--:R-:W-:-:S06]  /*4f30*/  @!P0 IMAD.WIDE.U32 R8, R8, 0x4, R60 ;  /* 0x0000000408088825 */ /* 0x008fcc00078e003c */
[----:B------:R-:W3:Y:S01]  /*4f40*/  @!P0 LDG.E.64 R8, desc[UR12][R8.64] ;  /* 0x0000000c08088981 */ /* 0x000ee2000c1e1b00 */
[----:B------:R-:W-:Y:S01]  /*4f50*/  HFMA2.MMA R60, -RZ, RZ, 0, 0 ;  /* 0x00000000ff3c7435 */ /* 0x000fe200000001ff */
[----:B------:R-:W-:Y:S01]  /*4f60*/  UIADD3 UR5, UR5, 0x3480, URZ ;  /* 0x0000348005057890 */ /* 0x000fe2000fffe03f */
[----:B------:R-:W-:-:S03]  /*4f70*/  FADD.FTZ R18, -R2, R18 ;  /* 0x0000001202127221 */ /* 0x000fc60000010100 */
[----:B0-----:R-:W-:Y:S01]  /*4f80*/  ULEA UR5, UR14, UR5, 0x18 ;  /* 0x000000050e057291 */ /* 0x001fe2000f8ec03f */
[----:B------:R-:W-:Y:S01]  /*4f90*/  SHF.L.U32 R15, R20, 0x10, RZ ;  /* 0x00000010140f7819 */ /* 0x000fe200000006ff */
[----:B------:R-:W-:Y:S01]  /*4fa0*/  FMUL.FTZ R18, R7, R18 ;  /* 0x0000001207127220 */ /* 0x000fe20000410000 */
[----:B------:R-:W-:Y:S01]  /*4fb0*/  ULOP3.LUT UR11, UR11, 0xe, URZ, 0xc0, !UPT ;  /* 0x0000000e0b0b7892 */ /* 0x000fe2000f8ec03f */
[----:B---3--:R-:W-:Y:S01]  /*4fc0*/  @!P0 FADD.FTZ R60, RZ, R8 ;  /* 0x00000008ff3c8221 */ /* 0x008fe20000010000 */
[----:B------:R-:W-:Y:S01]  /*4fd0*/  MOV R8, RZ ;  /* 0x000000ff00087202 */ /* 0x000fe20000000f00 */
[----:B------:R-:W-:Y:S01]  /*4fe0*/  @!P0 FADD.FTZ R8, RZ, R9 ;  /* 0x00000009ff088221 */ /* 0x000fe20000010000 */
[----:B------:R-:W-:Y:S02]  /*4ff0*/  LOP3.LUT P0, RZ, R49, 0xfffffff7, RZ, 0xc0, !PT ;  /* 0xfffffff731ff7812 */ /* 0x000fe4000780c0ff */
        /* <DEDUP_REMOVED lines=12> */
[----:B------:R-:W-:Y:S01]  /*50c0*/  @!P0 FMUL.FTZ R8, R60, 2.4414062863797880709e-05 ;  /* 0x37cccccd3c088820 */ /* 0x000fe20000410000 */
[----:B------:R-:W-:Y:S02]  /*50d0*/  @!P0 LOP3.LUT R60, R49, 0xfffffff8, RZ, 0xc0, !PT ;  /* 0xfffffff8313c8812 */ /* 0x000fe400078ec0ff */
        /* <DEDUP_REMOVED lines=8> */
[----:B------:R-:W-:-:S04]  /*5160*/  FFMA.FTZ R20, R9, R20, 1 ;  /* 0x3f80000009147423 */ /* 0x000fc80000010014 */
[----:B------:R-:W-:Y:S01]  /*5170*/  FMUL.FTZ R8, R8, R20 ;  /* 0x0000001408087220 */ /* 0x000fe20000410000 */
[----:B------:R-:W-:-:S04]  /*5180*/  FADD.FTZ R20, -R2, R52 ;  /* 0x0000003402147221 */ /* 0x000fc80000010100 */
[----:B------:R-:W-:Y:S01]  /*5190*/  FMUL.FTZ R20, R7, R20 ;  /* 0x0000001407147220 */ /* 0x000fe20000410000 */
[----:B------:R-:W-:-:S03]  /*51a0*/  FMUL.FTZ R24, R24, R8 ;  /* 0x0000000818187220 */ /* 0x000fc60000410000 */
[----:B------:R-:W-:-:S04]  /*51b0*/  FFMA.FTZ R8, R20, R3, R0 ;  /* 0x0000000314087223 */ /* 0x000fc80000010000 */
[----:B------:R-:W-:-:S06]  /*51c0*/  FMUL.FTZ R9, R8, -1.4426950216293334961 ;  /* 0xbfb8aa3b08097820 */ /* 0x000fcc0000410000 */
[----:B------:R-:W0:Y:S02]  /*51d0*/  MUFU.EX2 R9, R9 ;  /* 0x0000000900097308 */ /* 0x000e240000000800 */
[----:B0-----:R-:W-:-:S06]  /*51e0*/  FADD.FTZ R9, R9, 1 ;  /* 0x3f80000009097421 */ /* 0x001fcc0000010000 */
[----:B------:R-:W0:Y:S02]  /*51f0*/  MUFU.RCP R9, R9 ;  /* 0x0000000900097308 */ /* 0x000e240000001000 */
[----:B0-----:R-:W-:-:S04]  /*5200*/  FADD.FTZ R52, -R9, 1 ;  /* 0x3f80000009347421 */ /* 0x001fc80000010100 */
[----:B------:R-:W-:Y:S01]  /*5210*/  FFMA.FTZ R52, R8, R52, 1 ;  /* 0x3f80000008347423 */ /* 0x000fe20000010034 */
[----:B--2---:R-:W-:-:S03]  /*5220*/  IADD3 R8, R13, -UR11, RZ ;  /* 0x8000000b0d087c10 */ /* 0x004fc6000fffe0ff */
[----:B------:R-:W-:Y:S01]  /*5230*/  FMUL.FTZ R9, R9, R52 ;  /* 0x0000003409097220 */ /* 0x000fe20000410000 */
[----:B------:R-:W-:-:S03]  /*5240*/  LEA R8, R8, UR5, 0x3 ;  /* 0x0000000508087c11 */ /* 0x000fc6000f8e18ff */
[----:B------:R-:W-:Y:S01]  /*5250*/  FMUL.FTZ R6, R6, R9 ;  /* 0x0000000906067220 */ /* 0x000fe20000410000 */
[----:B------:R-:W-:Y:S06]  /*5260*/  BAR.SYNC.DEFER_BLOCKING 0x0 ;  /* 0x0000000000007b1d */ /* 0x000fec0000010000 */
[----:B------:R-:W0:Y:S01]  /*5270*/  LDS.64 R8, [R8] ;  /* 0x0000000008087984 */ /* 0x000e220000000a00 */
[----:B------:R-:W-:Y:S02]  /*5280*/  SHF.L.U32 R19, R19, 0x10, RZ ;  /* 0x0000001013137819 */ /* 0x000fe400000006ff */
[----:B------:R-:W-:-:S03]  /*5290*/  SHF.L.U32 R17, R17, 0x10, RZ ;  /* 0x0000001011117819 */ /* 0x000fc600000006ff */
[----:B------:R-:W-:Y:S01]  /*52a0*/  FADD.FTZ R19, -R2, R19 ;  /* 0x0000001302137221 */ /* 0x000fe20000010100 */
[----:B------:R-:W-:Y:S01]  /*52b0*/  SHF.L.U32 R21, R21, 0x10, RZ ;  /* 0x0000001015157819 */ /* 0x000fe200000006ff */
[----:B0-----:R-:W-:-:S04]  /*52c0*/  FFMA.FTZ R24, R16, R24, -R8 ;  /* 0x0000001810187223 */ /* 0x001fc80000010808 */
[----:B------:R-:W-:Y:S01]  /*52d0*/  FFMA.FTZ R18, R18, -R9, R24 ;  /* 0x8000000912127223 */ /* 0x000fe20000010018 */
[----:B------:R-:W-:Y:S01]  /*52e0*/  FFMA.FTZ R24, R3, R6, -R8 ;  /* 0x0000000603187223 */ /* 0x000fe20000010808 */
[----:B------:R-:W-:-:S03]  /*52f0*/  FMUL.FTZ R6, R7, R19 ;  /* 0x0000001307067220 */ /* 0x000fc60000410000 */
[----:B------:R-:W-:Y:S01]  /*5300*/  FFMA.FTZ R24, -R9, R20, R24 ;  /* 0x0000001409187223 */ /* 0x000fe20000010118 */
[----:B------:R-:W-:-:S04]  /*5310*/  FFMA.FTZ R20, R6, R17, R21 ;  /* 0x0000001106147223 */ /* 0x000fc80000010015 */
[----:B------:R-:W-:-:S06]  /*5320*/  FMUL.FTZ R19, R20, -1.4426950216293334961 ;  /* 0xbfb8aa3b14137820 */ /* 0x000fcc0000410000 */
[----:B------:R-:W0:Y:S02]  /*5330*/  MUFU.EX2 R19, R19 ;  /* 0x0000001300137308 */ /* 0x000e240000000800 */
[----:B0-----:R-:W-:-:S06]  /*5340*/  FADD.FTZ R19, R19, 1 ;  /* 0x3f80000013137421 */ /* 0x001fcc0000010000 */
[----:B------:R-:W0:Y:S01]  /*5350*/  MUFU.RCP R19, R19 ;  /* 0x0000001300137308 */ /* 0x000e220000001000 */
[C---:B------:R-:W-:Y:S01]  /*5360*/  FMUL.FTZ R18, R7.reuse, R18 ;  /* 0x0000001207127220 */ /* 0x040fe20000410000 */
[----:B------:R-:W-:Y:S01]  /*5370*/  FMUL.FTZ R24, R7, R24 ;  /* 0x0000001807187220 */ /* 0x000fe20000410000 */
[----:B------:R-:W-:-:S04]  /*5380*/  SHF.L.U32 R5, R5, 0x10, RZ ;  /* 0x0000001005057819 */ /* 0x000fc800000006ff */
[----:B------:R-:W-:Y:S01]  /*5390*/  F2FP.BF16.F32.PACK_AB R12, R24, R18 ;  /* 0x00000012180c723e */ /* 0x000fe200000010ff */
[----:B------:R-:W-:Y:S01]  /*53a0*/  FADD.FTZ R5, -R2, R5 ;  /* 0x0000000502057221 */ /* 0x000fe20000010100 */
[----:B------:R-:W-:Y:S01]  /*53b0*/  SHF.L.U32 R4, R4, 0x10, RZ ;  /* 0x0000001004047819 */ /* 0x000fe200000006ff */
[----:B0-----:R-:W-:Y:S02]  /*53c0*/  FADD.FTZ R18, -R19, 1 ;  /* 0x3f80000013127421 */ /* 0x001fe40000010100 */
[----:B------:R-:W-:Y:S02]  /*53d0*/  FMUL.FTZ R5, R7, R5 ;  /* 0x0000000507057220 */ /* 0x000fe40000410000 */
[----:B------:R-:W-:Y:S01]  /*53e0*/  FFMA.FTZ R20, R20, R18, 1 ;  /* 0x3f80000014147423 */ /* 0x000fe20000010012 */
[----:B------:R-:W-:-:S05]  /*53f0*/  SHF.L.U32 R18, R51, 0x10, RZ ;  /* 0x0000001033127819 */ /* 0x000fca00000006ff */
[----:B------:R-:W-:Y:S01]  /*5400*/  FFMA.FTZ R24, R5, R18, R4 ;  /* 0x0000001205187223 */ /* 0x000fe20000010004 */
[----:B------:R-:W-:-:S03]  /*5410*/  FMUL.FTZ R20, R19, R20 ;  /* 0x0000001413147220 */ /* 0x000fc60000410000 */
[----:B------:R-:W-:-:S06]  /*5420*/  FMUL.FTZ R19, R24, -1.4426950216293334961 ;  /* 0xbfb8aa3b18137820 */ /* 0x000fcc0000410000 */
[----:B------:R-:W0:Y:S01]  /*5430*/  MUFU.EX2 R19, R19 ;  /* 0x0000001300137308 */ /* 0x000e220000000800 */
[C---:B------:R-:W-:Y:S02]  /*5440*/  PRMT R10, R12.reuse, 0x7632, R10 ;  /* 0x000076320c0a7816 */ /* 0x040fe4000000000a */
[----:B------:R-:W-:Y:S01]  /*5450*/  PRMT R11, R12, 0x7610, R11 ;  /* 0x000076100c0b7816 */ /* 0x000fe2000000000b */
[----:B0-----:R-:W-:-:S06]  /*5460*/  FADD.FTZ R19, R19, 1 ;  /* 0x3f80000013137421 */ /* 0x001fcc0000010000 */
[----:B------:R-:W0:Y:S01]  /*5470*/  MUFU.RCP R19, R19 ;  /* 0x0000001300137308 */ /* 0x000e220000001000 */
[----:B------:R-:W-:Y:S01]  /*5480*/  STL [R1+0x108], R9 ;  /* 0x0001080901007387 */ /* 0x000fe20000100800 */
[----:B------:R-:W-:Y:S02]  /*5490*/  SHF.L.U32 R25, R25, 0x10, RZ ;  /* 0x0000001019197819 */ /* 0x000fe400000006ff */
[----:B------:R-:W-:Y:S01]  /*54a0*/  SHF.L.U32 R22, R22, 0x10, RZ ;  /* 0x0000001016167819 */ /* 0x000fe200000006ff */
[----:B------:R-:W-:Y:S04]  /*54b0*/  STL [R1+0x11c], R6 ;  /* 0x00011c0601007387 */ /* 0x000fe80000100800 */
[----:B------:R-:W-:Y:S04]  /*54c0*/  STL [R1+0xfc], R10 ;  /* 0x0000fc0a01007387 */ /* 0x000fe80000100800 */
[----:B------:R-:W-:Y:S04]  /*54d0*/  STL [R1+0xf8], R11 ;  /* 0x0000f80b01007387 */ /* 0x000fe80000100800 */
[----:B------:R1:W-:Y:S02]  /*54e0*/  STL [R1+0x118], R5 ;  /* 0x0001180501007387 */ /* 0x0003e40000100800 */
[----:B-1----:R-:W-:Y:S01]  /*54f0*/  FMUL.FTZ R5, R25, R20 ;  /* 0x0000001419057220 */ /* 0x002fe20000410000 */
[----:B------:R-:W-:Y:S01]  /*5500*/  FADD.FTZ R20, -R2, R22 ;  /* 0x0000001602147221 */ /* 0x000fe20000010100 */
[----:B0-----:R-:W-:-:S03]  /*5510*/  FADD.FTZ R22, -R19, 1 ;  /* 0x3f80000013167421 */ /* 0x001fc60000010100 */
[----:B------:R-:W-:Y:S01]  /*5520*/  FMUL.FTZ R20, R7, R20 ;  /* 0x0000001407147220 */ /* 0x000fe20000410000 */
[----:B------:R-:W-:-:S03]  /*5530*/  FFMA.FTZ R22, R24, R22, 1 ;  /* 0x3f80000018167423 */ /* 0x000fc60000010016 */
        /* <DEDUP_REMOVED lines=8> */
[----:B------:R1:W-:Y:S02]  /*55c0*/  STL [R1+0x68], R5 ;  /* 0x0000680501007387 */ /* 0x0003e40000100800 */
[----:B-1----:R-:W-:Y:S02]  /*55d0*/  FMUL.FTZ R5, R53, R19 ;  /* 0x0000001335057220 */ /* 0x002fe40000410000 */
        /* <DEDUP_REMOVED lines=21> */
[----:B------:R-:W-:Y:S02]  /*5730*/  SHF.L.U32 R54, R54, 0x10, RZ ;  /* 0x0000001036367819 */ /* 0x000fe400000006ff */
[----:B------:R-:W-:Y:S01]  /*5740*/  SHF.L.U32 R55, R55, 0x10, RZ ;  /* 0x0000001037377819 */ /* 0x000fe200000006ff */
[----:B------:R-:W-:Y:S04]  /*5750*/  STL [R1+0x120], R20 ;  /* 0x0001201401007387 */ /* 0x000fe80000100800 */
[----:B------:R1:W-:Y:S01]  /*5760*/  STL [R1+0x5c], R5 ;  /* 0x00005c0501007387 */ /* 0x0003e20000100800 */
[----:B0-----:R-:W-:Y:S01]  /*5770*/  FADD.FTZ R24, R24, 1 ;  /* 0x3f80000018187421 */ /* 0x001fe20000010000 */
[----:B-1----:R-:W-:-:S05]  /*5780*/  FMUL.FTZ R5, R54, R22 ;  /* 0x0000001636057220 */ /* 0x002fca0000410000 */
[----:B------:R-:W0:Y:S01]  /*5790*/  MUFU.RCP R24, R24 ;  /* 0x0000001800187308 */ /* 0x000e220000001000 */
[----:B------:R-:W-:Y:S01]  /*57a0*/  FADD.FTZ R22, -R2, R55 ;  /* 0x0000003702167221 */ /* 0x000fe20000010100 */
[----:B------:R-:W-:Y:S03]  /*57b0*/  STL [R1+0x114], R19 ;  /* 0x0001141301007387 */ /* 0x000fe60000100800 */
[----:B------:R-:W-:Y:S01]  /*57c0*/  FMUL.FTZ R22, R7, R22 ;  /* 0x0000001607167220 */ /* 0x000fe20000410000 */
[----:B------:R-:W-:Y:S04]  /*57d0*/  STL [R1+0x110], R23 ;  /* 0x0001101701007387 */ /* 0x000fe80000100800 */
[----:B------:R1:W-:Y:S04]  /*57e0*/  STL [R1+0x50], R5 ;  /* 0x0000500501007387 */ /* 0x0003e80000100800 */
[----:B------:R-:W-:Y:S04]  /*57f0*/  STL [R1+0x10c], R22 ;  /* 0x00010c1601007387 */ /* 0x000fe80000100800 */
[----:B------:R-:W2:Y:S01]  /*5800*/  LDL.LU R9, [R1+0x4] ;  /* 0x0000040001097983 */ /* 0x000ea20000300800 */
[----:B0-----:R-:W-:Y:S01]  /*5810*/  FADD.FTZ R26, -R24, 1 ;  /* 0x3f800000181a7421 */ /* 0x001fe20000010100 */
[----:B------:R-:W-:-:S02]  /*5820*/  SHF.L.U32 R27, R27, 0x10, RZ ;  /* 0x000000101b1b7819 */ /* 0x000fc400000006ff */
[----:B------:R-:W-:Y:S01]  /*5830*/  SHF.L.U32 R28, R28, 0x10, RZ ;  /* 0x000000101c1c7819 */ /* 0x000fe200000006ff */
[----:B------:R-:W-:Y:S01]  /*5840*/  FFMA.FTZ R25, R25, R26, 1 ;  /* 0x3f80000019197423 */ /* 0x000fe2000001001a */
[----:B------:R-:W-:Y:S01]  /*5850*/  FFMA.FTZ R26, R18, R22, R4 ;  /* 0x00000016121a7223 */ /* 0x000fe20000010004 */
[----:B------:R-:W-:Y:S01]  /*5860*/  SHF.L.U32 R57, R57, 0x10, RZ ;  /* 0x0000001039397819 */ /* 0x000fe200000006ff */
[----:B-1----:R-:W3:Y:S01]  /*5870*/  LDL.LU R5, [R1] ;  /* 0x0000000001057983 */ /* 0x002ee20000300800 */
[----:B------:R-:W-:Y:S01]  /*5880*/  FMUL.FTZ R25, R24, R25 ;  /* 0x0000001918197220 */ /* 0x000fe20000410000 */
[----:B------:R-:W-:-:S06]  /*5890*/  FMUL.FTZ R24, R26, -1.4426950216293334961 ;  /* 0xbfb8aa3b1a187820 */ /* 0x000fcc0000410000 */
[----:B------:R-:W0:Y:S02]  /*58a0*/  MUFU.EX2 R24, R24 ;  /* 0x0000001800187308 */ /* 0x000e240000000800 */
[----:B0-----:R-:W-:-:S06]  /*58b0*/  FADD.FTZ R24, R24, 1 ;  /* 0x3f80000018187421 */ /* 0x001fcc0000010000 */
[----:B------:R-:W0:Y:S01]  /*58c0*/  MUFU.RCP R24, R24 ;  /* 0x0000001800187308 */ /* 0x000e220000001000 */
[----:B------:R-:W-:Y:S01]  /*58d0*/  FMUL.FTZ R6, R27, R25 ;  /* 0x000000191b067220 */ /* 0x000fe20000410000 */
        /* <DEDUP_REMOVED lines=8> */
[----:B------:R-:W-:Y:S01]  /*5960*/  SHF.L.U32 R56, R56, 0x10, RZ ;  /* 0x0000001038387819 */ /* 0x000fe200000006ff */
[----:B0-----:R-:W-:-:S06]  /*5970*/  FADD.FTZ R26, R26, 1 ;  /* 0x3f8000001a1a7421 */ /* 0x001fcc0000010000 */
[----:B------:R-:W0:Y:S01]  /*5980*/  MUFU.RCP R26, R26 ;  /* 0x0000001a001a7308 */ /* 0x000e220000001000 */
[----:B------:R1:W-:Y:S02]  /*5990*/  STL [R1+0x4c], R6 ;  /* 0x00004c0601007387 */ /* 0x0003e40000100800 */
[----:B-1----:R-:W-:Y:S01]  /*59a0*/  FMUL.FTZ R6, R57, R24 ;  /* 0x0000001839067220 */ /* 0x002fe20000410000 */
        /* <DEDUP_REMOVED lines=35> */
[----:B------:R-:W0:Y:S01]  /*5be0*/  MUFU.RCP R28, R28 ;  /* 0x0000001c001c7308 */ /* 0x000e220000001000 */
[----:B------:R-:W-:Y:S01]  /*5bf0*/  SHF.L.U32 R33, R33, 0x10, RZ ;  /* 0x0000001021217819 */ /* 0x000fe200000006ff */
[----:B------:R-:W-:Y:S01]  /*5c00*/  STL [R1+0x124], R25 ;  /* 0x0001241901007387 */ /* 0x000fe20000100800 */
[----:B------:R-:W-:-:S03]  /*5c10*/  SHF.L.U32 R30, R30, 0x10, RZ ;  /* 0x000000101e1e7819 */ /* 0x000fc600000006ff */
[----:B------:R-:W-:Y:S04]  /*5c20*/  STL [R1+0x128], R24 ;  /* 0x0001281801007387 */ /* 0x000fe80000100800 */
[----:B------:R1:W-:Y:S01]  /*5c30*/  STL [R1+0x12c], R27 ;  /* 0x00012c1b01007387 */ /* 0x0003e20000100800 */
[----:B------:R-:W-:Y:S01]  /*5c40*/  FADD.FTZ R30, -R2, R30 ;  /* 0x0000001e021e7221 */ /* 0x000fe20000010100 */
[----:B-1----:R-:W-:Y:S01]  /*5c50*/  FMUL.FTZ R27, R33, R32 ;  /* 0x00000020211b7220 */ /* 0x002fe20000410000 */
[----:B0-----:R-:W-:-:S04]  /*5c60*/  FADD.FTZ R32, -R28, 1 ;  /* 0x3f8000001c207421 */ /* 0x001fc80000010100 */
[----:B------:R-:W-:Y:S01]  /*5c70*/  FFMA.FTZ R32, R29, R32, 1 ;  /* 0x3f8000001d207423 */ /* 0x000fe20000010020 */
[----:B------:R-:W-:Y:S01]  /*5c80*/  FMUL.FTZ R29, R7, R30 ;  /* 0x0000001e071d7220 */ /* 0x000fe20000410000 */
[----:B--2---:R-:W-:-:S04]  /*5c90*/  SHF.L.U32 R33, R9, 0x10, RZ ;  /* 0x0000001009217819 */ /* 0x004fc800000006ff */
[----:B------:R0:W-:Y:S04]  /*5ca0*/  STL [R1+0x104], R29 ;  /* 0x0001041d01007387 */ /* 0x0001e80000100800 */
[----:B------:R-:W2:Y:S04]  /*5cb0*/  LDL.LU R13, [R1+0x8] ;  /* 0x00000800010d7983 */ /* 0x000ea80000300800 */
[----:B------:R-:W4:Y:S04]  /*5cc0*/  LDL.LU R9, [R1+0xc] ;  /* 0x00000c0001097983 */ /* 0x000f280000300800 */
[----:B------:R-:W4:Y:S04]  /*5cd0*/  LDL.LU R22, [R1+0x30] ;  /* 0x0000300001167983 */ /* 0x000f280000300800 */
[----:B------:R-:W4:Y:S04]  /*5ce0*/  LDL.LU R20, [R1+0x14] ;  /* 0x0000140001147983 */ /* 0x000f280000300800 */
[----:B------:R-:W4:Y:S01]  /*5cf0*/  LDL.LU R19, [R1+0x10] ;  /* 0x0000100001137983 */ /* 0x000f220000300800 */
[----:B------:R-:W-:Y:S01]  /*5d00*/  FMUL.FTZ R28, R28, R32 ;  /* 0x000000201c1c7220 */ /* 0x000fe20000410000 */
[----:B------:R-:W-:-:S04]  /*5d10*/  FFMA.FTZ R32, R16, R29, R15 ;  /* 0x0000001d10207223 */ /* 0x000fc8000001000f */
[----:B------:R-:W-:-:S06]  /*5d20*/  FMUL.FTZ R30, R32, -1.4426950216293334961 ;  /* 0xbfb8aa3b201e7820 */ /* 0x000fcc0000410000 */
[----:B------:R-:W1:Y:S01]  /*5d30*/  MUFU.EX2 R30, R30 ;  /* 0x0000001e001e7308 */ /* 0x000e620000000800 */
[----:B---3--:R-:W-:Y:S01]  /*5d40*/  SHF.L.U32 R50, R5, 0x10, RZ ;  /* 0x0000001005327819 */ /* 0x008fe200000006ff */
[----:B------:R-:W-:-:S04]  /*5d50*/  FMUL.FTZ R5, R33, R28 ;  /* 0x0000001c21057220 */ /* 0x000fc80000410000 */
[----:B------:R-:W-:-:S04]  /*5d60*/  FADD.FTZ R28, -R2, R50 ;  /* 0x00000032021c7221 */ /* 0x000fc80000010100 */
[----:B------:R-:W-:Y:S01]  /*5d70*/  FMUL.FTZ R28, R7, R28 ;  /* 0x0000001c071c7220 */ /* 0x000fe20000410000 */
[----:B-1----:R-:W-:-:S04]  /*5d80*/  FADD.FTZ R30, R30, 1 ;  /* 0x3f8000001e1e7421 */ /* 0x002fc80000010000 */
[----:B------:R1:W-:Y:S04]  /*5d90*/  STL [R1+0x100], R28 ;  /* 0x0001001c01007387 */ /* 0x0003e80000100800 */
[----:B------:R-:W3:Y:S01]  /*5da0*/  LDL.LU R14, [R1+0x34] ;  /* 0x00003400010e7983 */ /* 0x000ee20000300800 */
[----:B------:R-:W0:Y:S02]  /*5db0*/  MUFU.RCP R30, R30 ;  /* 0x0000001e001e7308 */ /* 0x000e240000001000 */
[----:B0-----:R-:W-:-:S04]  /*5dc0*/  FADD.FTZ R33, -R30, 1 ;  /* 0x3f8000001e217421 */ /* 0x001fc80000010100 */
[----:B------:R-:W-:Y:S01]  /*5dd0*/  FFMA.FTZ R33, R32, R33, 1 ;  /* 0x3f80000020217423 */ /* 0x000fe20000010021 */
[----:B------:R-:W-:-:S03]  /*5de0*/  FFMA.FTZ R32, R3, R28, R0 ;  /* 0x0000001c03207223 */ /* 0x000fc60000010000 */
[----:B------:R-:W-:Y:S01]  /*5df0*/  FMUL.FTZ R53, R30, R33 ;  /* 0x000000211e357220 */ /* 0x000fe20000410000 */
[----:B------:R-:W-:Y:S01]  /*5e00*/  FMUL.FTZ R30, R32, -1.4426950216293334961 ;  /* 0xbfb8aa3b201e7820 */ /* 0x000fe20000410000 */
[----:B------:R-:W-:-:S05]  /*5e10*/  SHF.L.U32 R34, R34, 0x10, RZ ;  /* 0x0000001022227819 */ /* 0x000fca00000006ff */
[----:B------:R-:W0:Y:S01]  /*5e20*/  MUFU.EX2 R30, R30 ;  /* 0x0000001e001e7308 */ /* 0x000e220000000800 */
[----:B------:R-:W-:Y:S01]  /*5e30*/  FMUL.FTZ R53, R34, R53 ;  /* 0x0000003522357220 */ /* 0x000fe20000410000 */
[----:B0-----:R-:W-:-:S06]  /*5e40*/  FADD.FTZ R30, R30, 1 ;  /* 0x3f8000001e1e7421 */ /* 0x001fcc0000010000 */
[----:B------:R-:W0:Y:S01]  /*5e50*/  MUFU.RCP R30, R30 ;  /* 0x0000001e001e7308 */ /* 0x000e220000001000 */
[----:B------:R-:W-:-:S05]  /*5e60*/  SHF.L.U32 R31, R31, 0x10, RZ ;  /* 0x000000101f1f7819 */ /* 0x000fca00000006ff */
        /* <DEDUP_REMOVED lines=10> */
[----:B--2---:R-:W-:Y:S02]  /*5f10*/  SHF.L.U32 R34, R13, 0x10, RZ ;  /* 0x000000100d227819 */ /* 0x004fe400000006ff */
[----:B------:R-:W2:Y:S01]  /*5f20*/  LDL.LU R13, [R1+0x18] ;  /* 0x00001800010d7983 */ /* 0x000ea20000300800 */
[----:B----4-:R-:W-:-:S03]  /*5f30*/  SHF.L.U32 R50, R9, 0x10, RZ ;  /* 0x0000001009327819 */ /* 0x010fc600000006ff */
[----:B------:R-:W4:Y:S01]  /*5f40*/  LDL.LU R9, [R1+0x1c] ;  /* 0x00001c0001097983 */ /* 0x000f220000300800 */
[----:B------:R-:W-:Y:S01]  /*5f50*/  FMUL.FTZ R48, R34, R33 ;  /* 0x0000002122307220 */ /* 0x000fe20000410000 */
[----:B0-----:R-:W-:Y:S01]  /*5f60*/  FADD.FTZ R33, -R32, 1 ;  /* 0x3f80000020217421 */ /* 0x001fe20000010100 */
[----:B------:R-:W-:Y:S01]  /*5f70*/  FADD.FTZ R50, -R2, R50 ;  /* 0x0000003202327221 */ /* 0x000fe20000010100 */
[----:B------:R-:W-:Y:S01]  /*5f80*/  SHF.L.U32 R35, R35, 0x10, RZ ;  /* 0x0000001023237819 */ /* 0x000fe200000006ff */
[----:B------:R-:W2:Y:S01]  /*5f90*/  LDL.LU R25, [R1+0x28] ;  /* 0x0000280001197983 */ /* 0x000ea20000300800 */
[----:B------:R-:W-:Y:S01]  /*5fa0*/  FFMA.FTZ R33, R30, R33, 1 ;  /* 0x3f8000001e217423 */ /* 0x000fe20000010021 */
[----:B------:R-:W-:Y:S01]  /*5fb0*/  FMUL.FTZ R30, R7, R50 ;  /* 0x00000032071e7220 */ /* 0x000fe20000410000 */
[----:B------:R-:W-:Y:S01]  /*5fc0*/  SHF.L.U32 R36, R36, 0x10, RZ ;  /* 0x0000001024247819 */ /* 0x000fe200000006ff */
[----:B------:R-:W2:Y:S01]  /*5fd0*/  LDL.LU R23, [R1+0x40] ;  /* 0x0000400001177983 */ /* 0x000ea20000300800 */
[----:B------:R-:W-:Y:S01]  /*5fe0*/  FMUL.FTZ R34, R32, R33 ;  /* 0x0000002120227220 */ /* 0x000fe20000410000 */
[----:B------:R-:W-:-:S04]  /*5ff0*/  FFMA.FTZ R33, R18, R30, R4 ;  /* 0x0000001e12217223 */ /* 0x000fc80000010004 */
[----:B------:R-:W-:-:S06]  /*6000*/  FMUL.FTZ R32, R33, -1.4426950216293334961 ;  /* 0xbfb8aa3b21207820 */ /* 0x000fcc0000410000 */
[----:B------:R-:W0:Y:S02]  /*6010*/  MUFU.EX2 R32, R32 ;  /* 0x0000002000207308 */ /* 0x000e240000000800 */
[----:B0-----:R-:W-:-:S06]  /*6020*/  FADD.FTZ R32, R32, 1 ;  /* 0x3f80000020207421 */ /* 0x001fcc0000010000 */
[----:B------:R-:W0:Y:S01]  /*6030*/  MUFU.RCP R32, R32 ;  /* 0x0000002000207308 */ /* 0x000e220000001000 */
[----:B------:R-:W-:Y:S01]  /*6040*/  SHF.L.U32 R50, R22, 0x10, RZ ;  /* 0x0000001016327819 */ /* 0x000fe200000006ff */
[----:B------:R-:W-:Y:S01]  /*6050*/  FMUL.FTZ R24, R35, R34 ;  /* 0x0000002223187220 */ /* 0x000fe20000410000 */
[----:B------:R-:W-:Y:S01]  /*6060*/  SHF.L.U32 R51, R19, 0x10, RZ ;  /* 0x0000001013337819 */ /* 0x000fe200000006ff */
[----:B------:R-:W2:Y:S02]  /*6070*/  LDL.LU R22, [R1+0x48] ;  /* 0x0000480001167983 */ /* 0x000ea40000300800 */
        /* <DEDUP_REMOVED lines=11> */
[----:B------:R-:W-:-:S04]  /*6130*/  FADD.FTZ R51, -R2, R51 ;  /* 0x0000003302337221 */ /* 0x000fc80000010100 */
[----:B------:R-:W-:Y:S01]  /*6140*/  FMUL.FTZ R19, R50, R35 ;  /* 0x0000002332137220 */ /* 0x000fe20000410000 */
        /* <DEDUP_REMOVED lines=8> */
[----:B------:R3:W0:Y:S01]  /*61d0*/  MUFU.RCP R51, R50 ;  /* 0x0000003200337308 */ /* 0x0006220000001000 */
[----:B------:R-:W-:Y:S01]  /*61e0*/  FMUL.FTZ R34, R36, R34 ;  /* 0x0000002224227220 */ /* 0x000fe20000410000 */
[----:B---3--:R-:W-:-:S05]  /*61f0*/  SHF.L.U32 R50, R14, 0x10, RZ ;  /* 0x000000100e327819 */ /* 0x008fca00000006ff */
[----:B------:R-:W-:Y:S01]  /*6200*/  FADD.FTZ R36, -R2, R50 ;  /* 0x0000003202247221 */ /* 0x000fe20000010100 */
[----:B0-----:R-:W-:-:S03]  /*6210*/  FADD.FTZ R50, -R51, 1 ;  /* 0x3f80000033327421 */ /* 0x001fc60000010100 */
[----:B------:R-:W-:Y:S01]  /*6220*/  FMUL.FTZ R36, R7, R36 ;  /* 0x0000002407247220 */ /* 0x000fe20000410000 */
[----:B------:R-:W-:-:S03]  /*6230*/  FFMA.FTZ R50, R35, R50, 1 ;  /* 0x3f80000023327423 */ /* 0x000fc60000010032 */
[----:B------:R-:W-:Y:S01]  /*6240*/  FFMA.FTZ R35, R17, R36, R21 ;  /* 0x0000002411237223 */ /* 0x000fe20000010015 */
[----:B------:R-:W-:-:S03]  /*6250*/  FMUL.FTZ R51, R51, R50 ;  /* 0x0000003233337220 */ /* 0x000fc60000410000 */
[----:B------:R-:W-:-:S06]  /*6260*/  FMUL.FTZ R50, R35, -1.4426950216293334961 ;  /* 0xbfb8aa3b23327820 */ /* 0x000fcc0000410000 */
[----:B------:R-:W0:Y:S02]  /*6270*/  MUFU.EX2 R50, R50 ;  /* 0x0000003200327308 */ /* 0x000e240000000800 */
[----:B0-----:R-:W-:-:S06]  /*6280*/  FADD.FTZ R50, R50, 1 ;  /* 0x3f80000032327421 */ /* 0x001fcc0000010000 */
[----:B------:R4:W0:Y:S02]  /*6290*/  MUFU.RCP R52, R50 ;  /* 0x0000003200347308 */ /* 0x0008240000001000 */
[----:B----4-:R-:W-:Y:S02]  /*62a0*/  SHF.L.U32 R50, R9, 0x10, RZ ;  /* 0x0000001009327819 */ /* 0x010fe400000006ff */
[----:B------:R-:W3:Y:S01]  /*62b0*/  LDL.LU R9, [R1+0x2c] ;  /* 0x00002c0001097983 */ /* 0x000ee20000300800 */
[----:B--2---:R-:W-:Y:S02]  /*62c0*/  SHF.L.U32 R54, R13, 0x10, RZ ;  /* 0x000000100d367819 */ /* 0x004fe400000006ff */
[----:B------:R-:W-:Y:S01]  /*62d0*/  FADD.FTZ R50, -R2, R50 ;  /* 0x0000003202327221 */ /* 0x000fe20000010100 */
[----:B------:R-:W-:Y:S01]  /*62e0*/  SHF.L.U32 R37, R37, 0x10, RZ ;  /* 0x0000001025257819 */ /* 0x000fe200000006ff */
[----:B------:R-:W2:Y:S01]  /*62f0*/  LDL.LU R20, [R1+0x54] ;  /* 0x0000540001147983 */ /* 0x000ea20000300800 */
[----:B------:R-:W-:Y:S01]  /*6300*/  FMUL.FTZ R14, R54, R51 ;  /* 0x00000033360e7220 */ /* 0x000fe20000410000 */
[----:B0-----:R-:W-:-:S02]  /*6310*/  FADD.FTZ R51, -R52, 1 ;  /* 0x3f80000034337421 */ /* 0x001fc40000010100 */
[----:B------:R-:W4:Y:S02]  /*6320*/  LDL.LU R13, [R1+0x58] ;  /* 0x00005800010d7983 */ /* 0x000f240000300800 */
[----:B------:R-:W-:Y:S01]  /*6330*/  FFMA.FTZ R51, R35, R51, 1 ;  /* 0x3f80000023337423 */ /* 0x000fe20000010033 */
[----:B------:R-:W-:-:S04]  /*6340*/  FMUL.FTZ R35, R7, R50 ;  /* 0x0000003207237220 */ /* 0x000fc80000410000 */
[----:B------:R-:W-:Y:S01]  /*6350*/  FFMA.FTZ R50, R18, R35, R4 ;  /* 0x0000002312327223 */ /* 0x000fe20000010004 */
[----:B------:R-:W-:-:S03]  /*6360*/  FMUL.FTZ R52, R52, R51 ;  /* 0x0000003334347220 */ /* 0x000fc60000410000 */
[----:B------:R-:W-:-:S06]  /*6370*/  FMUL.FTZ R51, R50, -1.4426950216293334961 ;  /* 0xbfb8aa3b32337820 */ /* 0x000fcc0000410000 */
[----:B------:R-:W0:Y:S02]  /*6380*/  MUFU.EX2 R51, R51 ;  /* 0x0000003300337308 */ /* 0x000e240000000800 */
[----:B0-----:R-:W-:-:S06]  /*6390*/  FADD.FTZ R51, R51, 1 ;  /* 0x3f80000033337421 */ /* 0x001fcc0000010000 */
[----:B------:R-:W0:Y:S01]  /*63a0*/  MUFU.RCP R51, R51 ;  /* 0x0000003300337308 */ /* 0x000e220000001000 */
[----:B------:R-:W-:Y:S01]  /*63b0*/  SHF.L.U32 R54, R25, 0x10, RZ ;  /* 0x0000001019367819 */ /* 0x000fe200000006ff */
[----:B------:R-:W-:-:S04]  /*63c0*/  FMUL.FTZ R25, R37, R52 ;  /* 0x0000003425197220 */ /* 0x000fc80000410000 */
[----:B------:R-:W-:Y:S01]  /*63d0*/  FADD.FTZ R54, -R2, R54 ;  /* 0x0000003602367221 */ /* 0x000fe20000010100 */
[----:B0-----:R-:W-:-:S04]  /*63e0*/  FADD.FTZ R37, -R51, 1 ;  /* 0x3f80000033257421 */ /* 0x001fc80000010100 */
        /* <DEDUP_REMOVED lines=8> */
[----:B------:R-:W-:Y:S02]  /*6470*/  SHF.L.U32 R54, R23, 0x10, RZ ;  /* 0x0000001017367819 */ /* 0x000fe400000006ff */
[----:B------:R-:W-:Y:S02]  /*6480*/  SHF.L.U32 R55, R22, 0x10, RZ ;  /* 0x0000001016377819 */ /* 0x000fe400000006ff */
[----:B------:R-:W4:Y:S01]  /*6490*/  LDL.LU R22, [R1+0x60] ;  /* 0x0000600001167983 */ /* 0x000f220000300800 */
        /* <DEDUP_REMOVED lines=10> */
[----:B------:R3:W0:Y:S02]  /*6540*/  MUFU.RCP R55, R54 ;  /* 0x0000003600377308 */ /* 0x0006240000001000 */
[----:B---3--:R-:W-:Y:S02]  /*6550*/  SHF.L.U32 R54, R9, 0x10, RZ ;  /* 0x0000001009367819 */ /* 0x008fe400000006ff */
[----:B------:R-:W3:Y:S04]  /*6560*/  LDL.LU R9, [R1+0x64] ;  /* 0x0000640001097983 */ /* 0x000ee80000300800 */
[----:B------:R-:W3:Y:S01]  /*6570*/  LDL.LU R49, [R1+0x6c] ;  /* 0x00006c0001317983 */ /* 0x000ee20000300800 */
[----:B------:R-:W-:Y:S01]  /*6580*/  SHF.L.U32 R38, R38, 0x10, RZ ;  /* 0x0000001026267819 */ /* 0x000fe200000006ff */
[----:B------:R-:W-:-:S02]  /*6590*/  FADD.FTZ R54, -R2, R54 ;  /* 0x0000003602367221 */ /* 0x000fc40000010100 */
[----:B------:R-:W3:Y:S02]  /*65a0*/  LDL.LU R29, [R1+0x70] ;  /* 0x00007000011d7983 */ /* 0x000ee40000300800 */
[----:B------:R-:W-:Y:S01]  /*65b0*/  FMUL.FTZ R52, R38, R52 ;  /* 0x0000003426347220 */ /* 0x000fe20000410000 */
[----:B0-----:R-:W-:Y:S01]  /*65c0*/  FADD.FTZ R38, -R55, 1 ;  /* 0x3f80000037267421 */ /* 0x001fe20000010100 */
[----:B-1----:R-:W3:Y:S03]  /*65d0*/  LDL.LU R28, [R1+0x74] ;  /* 0x00007400011c7983 */ /* 0x002ee60000300800 */
[----:B------:R-:W-:Y:S01]  /*65e0*/  FFMA.FTZ R38, R51, R38, 1 ;  /* 0x3f80000033267423 */ /* 0x000fe20000010026 */
[----:B------:R-:W-:-:S03]  /*65f0*/  FMUL.FTZ R51, R7, R54 ;  /* 0x0000003607337220 */ /* 0x000fc60000410000 */
[----:B------:R-:W-:Y:S01]  /*6600*/  FMUL.FTZ R55, R55, R38 ;  /* 0x0000002637377220 */ /* 0x000fe20000410000 */
[----:B------:R-:W-:-:S04]  /*6610*/  FFMA.FTZ R38, R17, R51, R21 ;  /* 0x0000003311267223 */ /* 0x000fc80000010015 */
[----:B------:R-:W-:-:S06]  /*6620*/  FMUL.FTZ R54, R38, -1.4426950216293334961 ;  /* 0xbfb8aa3b26367820 */ /* 0x000fcc0000410000 */
[----:B------:R-:W0:Y:S01]  /*6630*/  MUFU.EX2 R54, R54 ;  /* 0x0000003600367308 */ /* 0x000e220000000800 */
[----:B--2---:R-:W-:Y:S01]  /*6640*/  SHF.L.U32 R57, R20, 0x10, RZ ;  /* 0x0000001014397819 */ /* 0x004fe200000006ff */
[----:B0-----:R-:W-:-:S06]  /*6650*/  FADD.FTZ R54, R54, 1 ;  /* 0x3f80000036367421 */ /* 0x001fcc0000010000 */
[----:B------:R4:W0:Y:S02]  /*6660*/  MUFU.RCP R56, R54 ;  /* 0x0000003600387308 */ /* 0x0008240000001000 */
[----:B----4-:R-:W-:Y:S01]  /*6670*/  SHF.L.U32 R54, R13, 0x10, RZ ;  /* 0x000000100d367819 */ /* 0x010fe200000006ff */
[----:B------:R-:W-:-:S04]  /*6680*/  FMUL.FTZ R13, R57, R55 ;  /* 0x00000037390d7220 */ /* 0x000fc80000410000 */
        /* <DEDUP_REMOVED lines=21> */
[----:B---3--:R-:W-:Y:S02]  /*67e0*/  SHF.L.U32 R57, R9, 0x10, RZ ;  /* 0x0000001009397819 */ /* 0x008fe400000006ff */
[----:B------:R-:W2:Y:S01]  /*67f0*/  LDL.LU R9, [R1+0x78] ;  /* 0x0000780001097983 */ /* 0x000ea20000300800 */
[----:B0-----:R-:W-:-:S06]  /*6800*/  FADD.FTZ R54, R54, 1 ;  /* 0x3f80000036367421 */ /* 0x001fcc0000010000 */
[----:B------:R-:W0:Y:S01]  /*6810*/  MUFU.RCP R54, R54 ;  /* 0x0000003600367308 */ /* 0x000e220000001000 */
[----:B------:R-:W-:Y:S02]  /*6820*/  SHF.L.U32 R58, R49, 0x10, RZ ;  /* 0x00000010313a7819 */ /* 0x000fe400000006ff */
[----:B------:R-:W3:Y:S01]  /*6830*/  LDL.LU R49, [R1+0x7c] ;  /* 0x00007c0001317983 */ /* 0x000ee20000300800 */
[----:B------:R-:W-:-:S05]  /*6840*/  SHF.L.U32 R56, R22, 0x10, RZ ;  /* 0x0000001016387819 */ /* 0x000fca00000006ff */
[----:B------:R-:W-:Y:S01]  /*6850*/  FMUL.FTZ R22, R56, R39 ;  /* 0x0000002738167220 */ /* 0x000fe20000410000 */
        /* <DEDUP_REMOVED lines=22> */
[----:B------:R0:W1:Y:S02]  /*69c0*/  MUFU.RCP R57, R55 ;  /* 0x0000003700397308 */ /* 0x0000640000001000 */
[----:B0-----:R-:W-:Y:S01]  /*69d0*/  SHF.L.U32 R55, R29, 0x10, RZ ;  /* 0x000000101d377819 */ /* 0x001fe200000006ff */
[----:B------:R-:W-:-:S04]  /*69e0*/  FMUL.FTZ R29, R58, R56 ;  /* 0x000000383a1d7220 */ /* 0x000fc80000410000 */
[----:B------:R-:W-:Y:S01]  /*69f0*/  FADD.FTZ R55, -R2, R55 ;  /* 0x0000003702377221 */ /* 0x000fe20000010100 */
[----:B-1----:R-:W-:-:S04]  /*6a00*/  FADD.FTZ R56, -R57, 1 ;  /* 0x3f80000039387421 */ /* 0x002fc80000010100 */
[----:B------:R-:W-:Y:S01]  /*6a10*/  FFMA.FTZ R56, R41, R56, 1 ;  /* 0x3f80000029387423 */ /* 0x000fe20000010038 */
[----:B------:R-:W-:Y:S01]  /*6a20*/  FMUL.FTZ R41, R7, R55 ;  /* 0x0000003707297220 */ /* 0x000fe20000410000 */
[----:B------:R-:W-:-:S03]  /*6a30*/  SHF.L.U32 R58, R28, 0x10, RZ ;  /* 0x000000101c3a7819 */ /* 0x000fc600000006ff */
[----:B------:R-:W-:Y:S01]  /*6a40*/  FFMA.FTZ R55, R18, R41, R4 ;  /* 0x0000002912377223 */ /* 0x000fe20000010004 */
[----:B------:R-:W-:Y:S01]  /*6a50*/  FMUL.FTZ R57, R57, R56 ;  /* 0x0000003839397220 */ /* 0x000fe20000410000 */
[----:B------:R-:W-:Y:S02]  /*6a60*/  FADD.FTZ R58, -R2, R58 ;  /* 0x0000003a023a7221 */ /* 0x000fe40000010100 */
[----:B------:R-:W-:Y:S01]  /*6a70*/  FMUL.FTZ R56, R55, -1.4426950216293334961 ;  /* 0xbfb8aa3b37387820 */ /* 0x000fe20000410000 */
[----:B------:R-:W-:Y:S01]  /*6a80*/  SHF.L.U32 R61, R42, 0x10, RZ ;  /* 0x000000102a3d7819 */ /* 0x000fe200000006ff */
[----:B------:R-:W-:Y:S01]  /*6a90*/  FMUL.FTZ R42, R7, R58 ;  /* 0x0000003a072a7220 */ /* 0x000fe20000410000 */
[----:B------:R-:W-:-:S03]  /*6aa0*/  SHF.L.U32 R59, R43, 0x10, RZ ;  /* 0x000000102b3b7819 */ /* 0x000fc600000006ff */
[----:B------:R-:W0:Y:S01]  /*6ab0*/  MUFU.EX2 R56, R56 ;  /* 0x0000003800387308 */ /* 0x000e220000000800 */
[----:B------:R-:W-:Y:S01]  /*6ac0*/  FFMA.FTZ R58, R18, R42, R4 ;  /* 0x0000002a123a7223 */ /* 0x000fe20000010004 */
[C---:B------:R-:W-:Y:S01]  /*6ad0*/  FADD.FTZ R4, -R2.reuse, R61 ;  /* 0x0000003d02047221 */ /* 0x040fe20000010100 */
[----:B------:R-:W-:Y:S01]  /*6ae0*/  FADD.FTZ R59, -R2, R59 ;  /* 0x0000003b023b7221 */ /* 0x000fe20000010100 */
[----:B0-----:R-:W-:-:S04]  /*6af0*/  FADD.FTZ R56, R56, 1 ;  /* 0x3f80000038387421 */ /* 0x001fc80000010000 */
[----:B------:R-:W-:Y:S01]  /*6b00*/  MUFU.RCP R61, R56 ;  /* 0x00000038003d7308 */ /* 0x000fe20000001000 */
[----:B------:R-:W-:Y:S01]  /*6b10*/  SHF.L.U32 R43, R45, 0x10, RZ ;  /* 0x000000102d2b7819 */ /* 0x000fe200000006ff */
[----:B------:R-:W-:-:S04]  /*6b20*/  FMUL.FTZ R4, R7, R4 ;  /* 0x0000000407047220 */ /* 0x000fc80000410000 */
[----:B------:R-:W-:Y:S01]  /*6b30*/  FMUL.FTZ R43, R43, R57 ;  /* 0x000000392b2b7220 */ /* 0x000fe20000410000 */
[----:B--2---:R-:W-:Y:S02]  /*6b40*/  SHF.L.U32 R60, R9, 0x10, RZ ;  /* 0x00000010093c7819 */ /* 0x004fe400000006ff */
[----:B------:R-:W2:Y:S03]  /*6b50*/  LDL.LU R9, [R1+0x84] ;  /* 0x0000840001097983 */ /* 0x000ea60000300800 */
[----:B------:R-:W-:Y:S01]  /*6b60*/  FADD.FTZ R60, -R2, R60 ;  /* 0x0000003c023c7221 */ /* 0x000fe20000010100 */
[----:B------:R-:W-:-:S06]  /*6b70*/  FMUL.FTZ R2, R58, -1.4426950216293334961 ;  /* 0xbfb8aa3b3a027820 */ /* 0x000fcc0000410000 */
[----:B------:R-:W0:Y:S02]  /*6b80*/  MUFU.EX2 R2, R2 ;  /* 0x0000000200027308 */ /* 0x000e240000000800 */
[----:B0-----:R-:W-:-:S06]  /*6b90*/  FADD.FTZ R2, R2, 1 ;  /* 0x3f80000002027421 */ /* 0x001fcc0000010000 */
[----:B------:R0:W1:Y:S02]  /*6ba0*/  MUFU.RCP R45, R2 ;  /* 0x00000002002d7308 */ /* 0x0000640000001000 */
[----:B0-----:R-:W-:-:S04]  /*6bb0*/  FADD.FTZ R2, -R61, 1 ;  /* 0x3f8000003d027421 */ /* 0x001fc80000010100 */
[----:B------:R-:W-:Y:S01]  /*6bc0*/  FFMA.FTZ R2, R55, R2, 1 ;  /* 0x3f80000037027423 */ /* 0x000fe20000010002 */
[----:B------:R-:W-:Y:S02]  /*6bd0*/  FFMA.FTZ R55, R16, R4, R15 ;  /* 0x0000000410377223 */ /* 0x000fe4000001000f */
[----:B------:R-:W4:Y:S01]  /*6be0*/  LDL.LU R15, [R1+0x88] ;  /* 0x00008800010f7983 */ /* 0x000f220000300800 */
[----:B------:R-:W-:Y:S01]  /*6bf0*/  FMUL.FTZ R61, R61, R2 ;  /* 0x000000023d3d7220 */ /* 0x000fe20000410000 */
[----:B------:R-:W-:Y:S01]  /*6c00*/  FMUL.FTZ R2, R7, R60 ;  /* 0x0000003c07027220 */ /* 0x000fe20000410000 */
[----:B------:R-:W-:Y:S01]  /*6c10*/  FMUL.FTZ R57, R55, -1.4426950216293334961 ;  /* 0xbfb8aa3b37397820 */ /* 0x000fe20000410000 */
[----:B------:R-:W4:Y:S02]  /*6c20*/  LDL.LU R28, [R1+0x50] ;  /* 0x00005000011c7983 */ /* 0x000f240000300800 */
[----:B------:R-:W-:Y:S01]  /*6c30*/  FFMA.FTZ R56, R3, R2, R0 ;  /* 0x0000000203387223 */ /* 0x000fe20000010000 */
[----:B-1----:R-:W-:Y:S01]  /*6c40*/  FADD.FTZ R0, -R45, 1 ;  /* 0x3f8000002d007421 */ /* 0x002fe20000010100 */
[----:B------:R-:W4:Y:S01]  /*6c50*/  LDL.LU R60, [R1+0x5c] ;  /* 0x00005c00013c7983 */ /* 0x000f220000300800 */
[----:B------:R-:W0:Y:S02]  /*6c60*/  MUFU.EX2 R57, R57 ;  /* 0x0000003900397308 */ /* 0x000e240000000800 */
[----:B------:R-:W-:Y:S01]  /*6c70*/  FFMA.FTZ R0, R58, R0, 1 ;  /* 0x3f8000003a007423 */ /* 0x000fe20000010000 */
[----:B------:R-:W-:-:S06]  /*6c80*/  FMUL.FTZ R58, R56, -1.4426950216293334961 ;  /* 0xbfb8aa3b383a7820 */ /* 0x000fcc0000410000 */
[----:B------:R-:W1:Y:S01]  /*6c90*/  MUFU.EX2 R58, R58 ;  /* 0x0000003a003a7308 */ /* 0x000e620000000800 */
[----:B0-----:R-:W-:-:S07]  /*6ca0*/  FADD.FTZ R57, R57, 1 ;  /* 0x3f80000039397421 */ /* 0x001fce0000010000 */
[----:B------:R-:W0:Y:S01]  /*6cb0*/  MUFU.RCP R57, R57 ;  /* 0x0000003900397308 */ /* 0x000e220000001000 */
[----:B-1----:R-:W-:-:S07]  /*6cc0*/  FADD.FTZ R58, R58, 1 ;  /* 0x3f8000003a3a7421 */ /* 0x002fce0000010000 */
[----:B------:R-:W1:Y:S01]  /*6cd0*/  MUFU.RCP R58, R58 ;  /* 0x0000003a003a7308 */ /* 0x000e620000001000 */
[----:B------:R-:W-:Y:S01]  /*6ce0*/  FMUL.FTZ R45, R45, R0 ;  /* 0x000000002d2d7220 */ /* 0x000fe20000410000 */
[----:B------:R-:W-:Y:S01]  /*6cf0*/  FMUL.FTZ R0, R7, R59 ;  /* 0x0000003b07007220 */ /* 0x000fe20000410000 */
[----:B0-----:R-:W-:-:S03]  /*6d00*/  FADD.FTZ R59, -R57, 1 ;  /* 0x3f800000393b7421 */ /* 0x001fc60000010100 */
[----:B------:R-:W-:Y:S01]  /*6d10*/  FFMA.FTZ R21, R17, R0, R21 ;  /* 0x0000000011157223 */ /* 0x000fe20000010015 */
[----:B------:R-:W-:Y:S01]  /*6d20*/  FFMA.FTZ R55, R55, R59, 1 ;  /* 0x3f80000037377423 */ /* 0x000fe2000001003b */
[----:B-1----:R-:W-:-:S04]  /*6d30*/  FADD.FTZ R59, -R58, 1 ;  /* 0x3f8000003a3b7421 */ /* 0x002fc80000010100 */
[----:B------:R-:W-:Y:S01]  /*6d40*/  FFMA.FTZ R59, R56, R59, 1 ;  /* 0x3f800000383b7423 */ /* 0x000fe2000001003b */
[----:B------:R-:W-:-:S06]  /*6d50*/  FMUL.FTZ R56, R21, -1.4426950216293334961 ;  /* 0xbfb8aa3b15387820 */ /* 0x000fcc0000410000 */
[----:B------:R-:W0:Y:S02]  /*6d60*/  MUFU.EX2 R56, R56 ;  /* 0x0000003800387308 */ /* 0x000e240000000800 */
[----:B0-----:R-:W-:-:S06]  /*6d70*/  FADD.FTZ R56, R56, 1 ;  /* 0x3f80000038387421 */ /* 0x001fcc0000010000 */
[----:B------:R-:W0:Y:S01]  /*6d80*/  MUFU.RCP R56, R56 ;  /* 0x0000003800387308 */ /* 0x000e220000001000 */
[----:B------:R-:W-:Y:S01]  /*6d90*/  FMUL.FTZ R58, R58, R59 ;  /* 0x0000003b3a3a7220 */ /* 0x000fe20000410000 */
[----:B------:R-:W-:Y:S01]  /*6da0*/  FMUL.FTZ R55, R57, R55 ;  /* 0x0000003739377220 */ /* 0x000fe20000410000 */
[----:B---3--:R-:W-:Y:S01]  /*6db0*/  SHF.L.U32 R57, R49, 0x10, RZ ;  /* 0x0000001031397819 */ /* 0x008fe200000006ff */
[----:B0-----:R-:W-:-:S04]  /*6dc0*/  FADD.FTZ R59, -R56, 1 ;  /* 0x3f800000383b7421 */ /* 0x001fc80000010100 */
[----:B------:R-:W-:Y:S01]  /*6dd0*/  FFMA.FTZ R59, R21, R59, 1 ;  /* 0x3f800000153b7423 */ /* 0x000fe2000001003b */
[----:B------:R-:W-:-:S03]  /*6de0*/  FMUL.FTZ R61, R57, R61 ;  /* 0x0000003d393d7220 */ /* 0x000fc60000410000 */
[----:B------:R-:W-:Y:S02]  /*6df0*/  FMUL.FTZ R56, R56, R59 ;  /* 0x0000003b38387220 */ /* 0x000fe40000410000 */
[----:B------:R-:W3:Y:S04]  /*6e00*/  LDL.LU R59, [R1+0x4c] ;  /* 0x00004c00013b7983 */ /* 0x000ee80000300800 */
[----:B------:R-:W3:Y:S01]  /*6e10*/  LDL.LU R57, [R1+0x68] ;  /* 0x0000680001397983 */ /* 0x000ee20000300800 */
[----:B------:R-:W-:Y:S01]  /*6e20*/  SHF.L.U32 R47, R47, 0x10, RZ ;  /* 0x000000102f2f7819 */ /* 0x000fe200000006ff */
[C-C-:B------:R-:W-:Y:S01]  /*6e30*/  FFMA.FTZ R10, R16.reuse, R10, -R8.reuse ;  /* 0x0000000a100a7223 */ /* 0x140fe20000010808 */
[--C-:B------:R-:W-:Y:S01]  /*6e40*/  FFMA.FTZ R49, R16, R53, -R8.reuse ;  /* 0x0000003510317223 */ /* 0x100fe20000010808 */
[C-C-:B------:R-:W-:Y:S01]  /*6e50*/  FFMA.FTZ R11, R3.reuse, R11, -R8.reuse ;  /* 0x0000000b030b7223 */ /* 0x140fe20000010808 */
[C-C-:B------:R-:W-:Y:S01]  /*6e60*/  FFMA.FTZ R48, R3.reuse, R48, -R8.reuse ;  /* 0x0000003003307223 */ /* 0x140fe20000010808 */
[--C-:B------:R-:W-:Y:S01]  /*6e70*/  FFMA.FTZ R14, R3, R14, -R8.reuse ;  /* 0x0000000e030e7223 */ /* 0x100fe20000010808 */
[--C-:B------:R-:W-:Y:S01]  /*6e80*/  FFMA.FTZ R43, R17, R43, -R8.reuse ;  /* 0x0000002b112b7223 */ /* 0x100fe20000010808 */
[----:B------:R-:W-:Y:S01]  /*6e90*/  FFMA.FTZ R61, R18, R61, -R8 ;  /* 0x0000003d123d7223 */ /* 0x000fe20000010808 */
[----:B--2---:R-:W-:-:S05]  /*6ea0*/  SHF.L.U32 R21, R9, 0x10, RZ ;  /* 0x0000001009157819 */ /* 0x004fca00000006ff */
[----:B------:R-:W-:Y:S01]  /*6eb0*/  FMUL.FTZ R9, R21, R45 ;  /* 0x0000002d15097220 */ /* 0x000fe20000410000 */
[----:B------:R-:W-:Y:S02]  /*6ec0*/  SHF.L.U32 R21, R46, 0x10, RZ ;  /* 0x000000102e157819 */ /* 0x000fe400000006ff */
[----:B------:R-:W-:Y:S01]  /*6ed0*/  MOV R46, R29 ;  /* 0x0000001d002e7202 */ /* 0x000fe20000000f00 */
[C-C-:B------:R-:W-:Y:S02]  /*6ee0*/  FFMA.FTZ R29, R16.reuse, R12, -R8.reuse ;  /* 0x0000000c101d7223 */ /* 0x140fe40000010808 */
[----:B------:R-:W-:Y:S01]  /*6ef0*/  FMUL.FTZ R21, R21, R55 ;  /* 0x0000003715157220 */ /* 0x000fe20000410000 */
[--C-:B------:R-:W-:Y:S01]  /*6f00*/  FFMA.FTZ R12, R16, R54, -R8.reuse ;  /* 0x00000036100c7223 */ /* 0x100fe20000010808 */
[----:B------:R-:W-:Y:S01]  /*6f10*/  FMUL.FTZ R55, R47, R56 ;  /* 0x000000382f377220 */ /* 0x000fe20000410000 */
[--C-:B------:R-:W-:Y:S01]  /*6f20*/  FFMA.FTZ R47, R17, R24, -R8.reuse ;  /* 0x00000018112f7223 */ /* 0x100fe20000010808 */
[--C-:B------:R-:W-:Y:S01]  /*6f30*/  FFMA.FTZ R56, R18, R6, -R8.reuse ;  /* 0x0000000612387223 */ /* 0x100fe20000010808 */
[----:B----4-:R-:W-:Y:S01]  /*6f40*/  SHF.L.U32 R45, R15, 0x10, RZ ;  /* 0x000000100f2d7819 */ /* 0x010fe200000006ff */
[----:B------:R-:W-:-:S04]  /*6f50*/  FFMA.FTZ R15, R16, R34, -R8 ;  /* 0x00000022100f7223 */ /* 0x000fc80000010808 */
[----:B------:R-:W-:Y:S01]  /*6f60*/  FMUL.FTZ R45, R45, R58 ;  /* 0x0000003a2d2d7220 */ /* 0x000fe20000410000 */
[----:B------:R-:W-:Y:S01]  /*6f70*/  MOV R58, R13 ;  /* 0x0000000d003a7202 */ /* 0x000fe20000000f00 */
[C-C-:B------:R-:W-:Y:S01]  /*6f80*/  FFMA.FTZ R13, R16.reuse, R52, -R8.reuse ;  /* 0x00000034100d7223 */ /* 0x140fe20000010808 */
[--C-:B------:R-:W-:Y:S01]  /*6f90*/  FFMA.FTZ R16, R16, R21, -R8.reuse ;  /* 0x0000001510107223 */ /* 0x100fe20000010808 */
[--C-:B------:R-:W-:Y:S01]  /*6fa0*/  FFMA.FTZ R52, R17, R27, -R8.reuse ;  /* 0x0000001b11347223 */ /* 0x100fe20000010808 */
[C-C-:B------:R-:W-:Y:S01]  /*6fb0*/  FFMA.FTZ R21, R3.reuse, R46, -R8.reuse ;  /* 0x0000002e03157223 */ /* 0x140fe20000010808 */
[----:B------:R-:W2:Y:S01]  /*6fc0*/  LDL.LU R27, [R1+0x12c] ;  /* 0x00012c00011b7983 */ /* 0x000ea20000300800 */
[--C-:B------:R-:W-:Y:S01]  /*6fd0*/  FFMA.FTZ R54, R3, R45, -R8.reuse ;  /* 0x0000002d03367223 */ /* 0x100fe20000010808 */
[--C-:B------:R-:W-:Y:S01]  /*6fe0*/  FFMA.FTZ R46, R17, R25, -R8.reuse ;  /* 0x00000019112e7223 */ /* 0x100fe20000010808 */
[C-C-:B------:R-:W-:Y:S01]  /*6ff0*/  FFMA.FTZ R28, R3.reuse, R28, -R8.reuse ;  /* 0x0000001c031c7223 */ /* 0x140fe20000010808 */
[----:B------:R-:W4:Y:S01]  /*7000*/  LDL.LU R24, [R1+0x128] ;  /* 0x0001280001187983 */ /* 0x000f220000300800 */
[--C-:B------:R-:W-:Y:S01]  /*7010*/  FFMA.FTZ R34, R3, R58, -R8.reuse ;  /* 0x0000003a03227223 */ /* 0x100fe20000010808 */
[----:B------:R-:W-:-:S02]  /*7020*/  FFMA.FTZ R45, R17, R20, -R8 ;  /* 0x00000014112d7223 */ /* 0x000fc40000010808 */
[----:B------:R-:W2:Y:S01]  /*7030*/  LDL.LU R25, [R1+0x124] ;  /* 0x0001240001197983 */ /* 0x000ea20000300800 */
[----:B------:R-:W-:-:S03]  /*7040*/  FFMA.FTZ R58, R18, R19, -R8 ;  /* 0x00000013123a7223 */ /* 0x000fc60000010808 */
[----:B------:R-:W4:Y:S04]  /*7050*/  LDL.LU R20, [R1+0x120] ;  /* 0x0001200001147983 */ /* 0x000f280000300800 */
[----:B------:R-:W2:Y:S01]  /*7060*/  LDL.LU R6, [R1+0x11c] ;  /* 0x00011c0001067983 */ /* 0x000ea20000300800 */
[C-C-:B---3--:R-:W-:Y:S01]  /*7070*/  FFMA.FTZ R53, R17.reuse, R59, -R8.reuse ;  /* 0x0000003b11357223 */ /* 0x148fe20000010808 */
[C-C-:B------:R-:W-:Y:S01]  /*7080*/  FFMA.FTZ R59, R18.reuse, R23, -R8.reuse ;  /* 0x00000017123b7223 */ /* 0x140fe20000010808 */
[C-C-:B------:R-:W-:Y:S01]  /*7090*/  FFMA.FTZ R3, R17.reuse, R57, -R8.reuse ;  /* 0x0000003911037223 */ /* 0x140fe20000010808 */
[C-C-:B------:R-:W-:Y:S01]  /*70a0*/  FFMA.FTZ R57, R18.reuse, R5, -R8.reuse ;  /* 0x0000000512397223 */ /* 0x140fe20000010808 */
[--C-:B------:R-:W-:Y:S01]  /*70b0*/  FFMA.FTZ R17, R17, R55, -R8.reuse ;  /* 0x0000003711117223 */ /* 0x100fe20000010808 */
[----:B------:R-:W3:Y:S01]  /*70c0*/  LDL.LU R5, [R1+0x118] ;  /* 0x0001180001057983 */ /* 0x000ee20000300800 */
[C-C-:B------:R-:W-:Y:S01]  /*70d0*/  FFMA.FTZ R55, R18.reuse, R60, -R8.reuse ;  /* 0x0000003c12377223 */ /* 0x140fe20000010808 */
[----:B------:R-:W-:-:S02]  /*70e0*/  FFMA.FTZ R60, R18, R22, -R8 ;  /* 0x00000016123c7223 */ /* 0x000fc40000010808 */
[----:B------:R-:W2:Y:S01]  /*70f0*/  LDL.LU R19, [R1+0x114] ;  /* 0x0001140001137983 */ /* 0x000ea20000300800 */
[----:B------:R-:W-:-:S03]  /*7100*/  FFMA.FTZ R8, R18, R9, -R8 ;  /* 0x0000000912087223 */ /* 0x000fc60000010808 */
[----:B------:R-:W3:Y:S04]  /*7110*/  LDL.LU R23, [R1+0x110] ;  /* 0x0001100001177983 */ /* 0x000ee80000300800 */
[----:B------:R-:W3:Y:S04]  /*7120*/  LDL.LU R22, [R1+0x10c] ;  /* 0x00010c0001167983 */ /* 0x000ee80000300800 */
[----:B------:R-:W4:Y:S02]  /*7130*/  LDL.LU R9, [R1+0x108] ;  /* 0x0001080001097983 */ /* 0x000f240000300800 */
[----:B----4-:R-:W-:Y:S01]  /*7140*/  FFMA.FTZ R20, R20, -R9, R29 ;  /* 0x8000000914147223 */ /* 0x010fe2000001001d */
[----:B--2---:R-:W-:Y:S01]  /*7150*/  FFMA.FTZ R19, -R9, R19, R28 ;  /* 0x0000001309137223 */ /* 0x004fe2000001011c */
[----:B------:R-:W2:Y:S04]  /*7160*/  LDL.LU R29, [R1+0x104] ;  /* 0x00010400011d7983 */ /* 0x000ea80000300800 */
[----:B------:R-:W4:Y:S01]  /*7170*/  LDL.LU R28, [R1+0x100] ;  /* 0x00010000011c7983 */ /* 0x000f220000300800 */
[----:B------:R-:W-:Y:S01]  /*7180*/  FFMA.FTZ R25, R25, -R9, R10 ;  /* 0x8000000919197223 */ /* 0x000fe2000001000a */
[----:B------:R-:W-:-:S02]  /*7190*/  FFMA.FTZ R24, -R9, R24, R11 ;  /* 0x0000001809187223 */ /* 0x000fc4000001010b */
[----:B------:R-:W4:Y:S04]  /*71a0*/  LDL.LU R10, [R1+0xfc] ;  /* 0x0000fc00010a7983 */ /* 0x000f280000300800 */
[----:B------:R-:W4:Y:S01]  /*71b0*/  LDL.LU R11, [R1+0xf8] ;  /* 0x0000f800010b7983 */ /* 0x000f220000300800 */
[----:B---3--:R-:W-:Y:S01]  /*71c0*/  FFMA.FTZ R55, -R9, R5, R55 ;  /* 0x0000000509377223 */ /* 0x008fe20000010137 */
[----:B--2---:R-:W-:Y:S02]  /*71d0*/  FFMA.FTZ R29, R29, -R9, R49 ;  /* 0x800000091d1d7223 */ /* 0x004fe40000010031 */
[----:B------:R2:W5:Y:S01]  /*71e0*/  LDL.LU R49, [R1+0xf4] ;  /* 0x0000f40001317983 */ /* 0x0005620000300800 */
[----:B----4-:R-:W-:-:S03]  /*71f0*/  FFMA.FTZ R28, -R9, R28, R48 ;  /* 0x0000001c091c7223 */ /* 0x010fc60000010130 */
[----:B------:R2:W5:Y:S04]  /*7200*/  LDL.LU R48, [R1+0xf0] ;  /* 0x0000f00001307983 */ /* 0x0005680000300800 */
[----:B------:R-:W3:Y:S04]  /*7210*/  LDL.LU R18, [R1+0xa0] ;  /* 0x0000a00001127983 */ /* 0x000ee80000300800 */
[----:B------:R-:W4:Y:S01]  /*7220*/  LDL.LU R5, [R1+0xc4] ;  /* 0x0000c40001057983 */ /* 0x000f220000300800 */
[----:B------:R-:W-:Y:S01]  /*7230*/  FFMA.FTZ R3, R6, -R9, R3 ;  /* 0x8000000906037223 */ /* 0x000fe20000010003 */
[----:B------:R-:W-:Y:S01]  /*7240*/  FMUL.FTZ R55, R7, R55 ;  /* 0x0000003707377220 */ /* 0x000fe20000410000 */
[----:B------:R-:W-:-:S02]  /*7250*/  FFMA.FTZ R54, -R9, R2, R54 ;  /* 0x0000000209367223 */ /* 0x000fc40000010136 */
[----:B------:R-:W-:Y:S01]  /*7260*/  FMUL.FTZ R3, R7, R3 ;  /* 0x0000000307037220 */ /* 0x000fe20000410000 */
[-C--:B------:R-:W-:Y:S01]  /*7270*/  FFMA.FTZ R33, R33, -R9.reuse, R15 ;  /* 0x8000000921217223 */ /* 0x080fe2000001000f */
[----:B------:R-:W-:Y:S01]  /*7280*/  FFMA.FTZ R32, -R9, R32, R14 ;  /* 0x0000002009207223 */ /* 0x000fe2000001010e */
[----:B------:R2:W5:Y:S01]  /*7290*/  LDL.LU R15, [R1+0xec] ;  /* 0x0000ec00010f7983 */ /* 0x0005620000300800 */
[-C--:B------:R-:W-:Y:S01]  /*72a0*/  FFMA.FTZ R50, R50, -R9.reuse, R13 ;  /* 0x8000000932327223 */ /* 0x080fe2000001000d */
[----:B------:R-:W-:Y:S01]  /*72b0*/  FFMA.FTZ R40, R40, -R9, R12 ;  /* 0x8000000928287223 */ /* 0x000fe2000001000c */
[----:B------:R-:W-:Y:S01]  /*72c0*/  F2FP.BF16.F32.PACK_AB R55, R55, R3 ;  /* 0x000000033737723e */ /* 0x000fe200000010ff */
[----:B------:R2:W5:Y:S04]  /*72d0*/  LDL.LU R14, [R1+0xe8] ;  /* 0x0000e800010e7983 */ /* 0x0005680000300800 */
[----:B------:R2:W5:Y:S04]  /*72e0*/  LDL.LU R13, [R1+0xe4] ;  /* 0x0000e400010d7983 */ /* 0x0005680000300800 */
[----:B------:R2:W5:Y:S01]  /*72f0*/  LDL.LU R12, [R1+0xe0] ;  /* 0x0000e000010c7983 */ /* 0x0005620000300800 */
[----:B------:R-:W-:Y:S01]  /*7300*/  FFMA.FTZ R52, R27, -R9, R52 ;  /* 0x800000091b347223 */ /* 0x000fe20000010034 */
[----:B---3--:R-:W-:-:S04]  /*7310*/  IADD3 R2, P0, R18, UR18, RZ ;  /* 0x0000001212027c10 */ /* 0x008fc8000ff1e0ff */
[----:B----4-:R-:W-:Y:S02]  /*7320*/  IADD3.X R3, R5, UR19, RZ, P0, !PT ;  /* 0x0000001305037c10 */ /* 0x010fe400087fe4ff */
[----:B------:R-:W3:Y:S04]  /*7330*/  LDL.LU R5, [R1+0xbc] ;  /* 0x0000bc0001057983 */ /* 0x000ee80000300800 */
[----:B------:R-:W4:Y:S04]  /*7340*/  LDL.LU R27, [R1+0xc0] ;  /* 0x0000c000011b7983 */ /* 0x000f280000300800 */
[----:B------:R-:W2:Y:S01]  /*7350*/  LDL.LU R18, [R1+0xb4] ;  /* 0x0000b40001127983 */ /* 0x000ea20000300800 */
[----:B------:R-:W-:Y:S01]  /*7360*/  FFMA.FTZ R57, -R9, R26, R57 ;  /* 0x0000001a09397223 */ /* 0x000fe20000010139 */
[-C--:B------:R-:W-:Y:S01]  /*7370*/  FFMA.FTZ R17, R0, -R9.reuse, R17 ;  /* 0x8000000900117223 */ /* 0x080fe20000010011 */
[-C--:B------:R-:W-:Y:S01]  /*7380*/  FFMA.FTZ R16, R4, -R9.reuse, R16 ;  /* 0x8000000904107223 */ /* 0x080fe20000010010 */
[----:B------:R-:W2:Y:S01]  /*7390*/  LDL.LU R26, [R1+0xb8] ;  /* 0x0000b800011a7983 */ /* 0x000ea20000300800 */
[----:B------:R-:W-:Y:S01]  /*73a0*/  PRMT R0, R11, 0x7610, R0 ;  /* 0x000076100b007816 */ /* 0x000fe20000000000 */
[----:B------:R-:W-:Y:S01]  /*73b0*/  FFMA.FTZ R53, R23, -R9, R53 ;  /* 0x8000000917357223 */ /* 0x000fe20000010035 */
[----:B------:R-:W-:Y:S01]  /*73c0*/  PRMT R4, R10, 0x7610, R4 ;  /* 0x000076100a047816 */ /* 0x000fe20000000004 */
[----:B------:R0:W5:Y:S01]  /*73d0*/  LDL.LU R11, [R1+0xdc] ;  /* 0x0000dc00010b7983 */ /* 0x0001620000300800 */
[----:B------:R-:W-:-:S03]  /*73e0*/  FMUL.FTZ R20, R7, R20 ;  /* 0x0000001407147220 */ /* 0x000fc60000410000 */
[----:B------:R0:W5:Y:S01]  /*73f0*/  LDL.LU R10, [R1+0xd8] ;  /* 0x0000d800010a7983 */ /* 0x0001620000300800 */
[----:B------:R-:W-:-:S03]  /*7400*/  FMUL.FTZ R19, R7, R19 ;  /* 0x0000001307137220 */ /* 0x000fc60000410000 */
[----:B------:R-:W2:Y:S01]  /*7410*/  LDL.LU R23, [R1+0xac] ;  /* 0x0000ac0001177983 */ /* 0x000ea20000300800 */
[----:B------:R-:W-:-:S03]  /*7420*/  FFMA.FTZ R56, -R9, R22, R56 ;  /* 0x0000001609387223 */ /* 0x000fc60000010138 */
[----:B------:R-:W2:Y:S01]  /*7430*/  LDL.LU R22, [R1+0xb0] ;  /* 0x0000b00001167983 */ /* 0x000ea20000300800 */
[----:B------:R-:W-:Y:S02]  /*7440*/  F2FP.BF16.F32.PACK_AB R19, R19, R20 ;  /* 0x000000141313723e */ /* 0x000fe400000010ff */
[----:B------:R-:W-:Y:S01]  /*7450*/  PRMT R6, R55, 0x7632, R6 ;  /* 0x0000763237067816 */ /* 0x000fe20000000006 */
[----:B------:R3:W-:Y:S04]  /*7460*/  STG.E.U16 desc[UR12][R2.64+0x2], R4 ;  /* 0x0000020402007986 */ /* 0x0007e8000c10150c */
[----:B------:R-:W2:Y:S04]  /*7470*/  LDL.LU R20, [R1+0xa4] ;  /* 0x0000a40001147983 */ /* 0x000ea80000300800 */
[----:B------:R-:W-:Y:S04]  /*7480*/  STG.E.U16 desc[UR12][R2.64], R0 ;  /* 0x0000000002007986 */ /* 0x000fe8000c10150c */
[----:B------:R-:W-:Y:S04]  /*7490*/  STG.E.U16 desc[UR12][R2.64+0x4], R55 ;  /* 0x0000043702007986 */ /* 0x000fe8000c10150c */
[----:B------:R2:W-:Y:S01]  /*74a0*/  STG.E.U16 desc[UR12][R2.64+0x6], R6 ;  /* 0x0000060602007986 */ /* 0x0005e2000c10150c */
[----:B---3--:R-:W-:-:S04]  /*74b0*/  IADD3 R4, P0, R5, UR18, RZ ;  /* 0x0000001205047c10 */ /* 0x008fc8000ff1e0ff */
[----:B----4-:R-:W-:Y:S02]  /*74c0*/  IADD3.X R5, R27, UR19, RZ, P0, !PT ;  /* 0x000000131b057c10 */ /* 0x010fe400087fe4ff */
[----:B--2---:R-:W-:Y:S02]  /*74d0*/  IADD3 R2, P0, R18, UR18, RZ ;  /* 0x0000001212027c10 */ /* 0x004fe4000ff1e0ff */
[----:B------:R-:W2:Y:S01]  /*74e0*/  LDL.LU R18, [R1+0xa8] ;  /* 0x0000a80001127983 */ /* 0x000ea20000300800 */
[C---:B------:R-:W-:Y:S01]  /*74f0*/  FMUL.FTZ R53, R7.reuse, R53 ;  /* 0x0000003507357220 */ /* 0x040fe20000410000 */
[----:B------:R-:W-:Y:S01]  /*7500*/  FMUL.FTZ R56, R7, R56 ;  /* 0x0000003807387220 */ /* 0x000fe20000410000 */
[-C--:B------:R-:W-:Y:S01]  /*7510*/  FFMA.FTZ R47, R31, -R9.reuse, R47 ;  /* 0x800000091f2f7223 */ /* 0x080fe2000001002f */
[C---:B------:R-:W-:Y:S01]  /*7520*/  FFMA.FTZ R58, -R9.reuse, R30, R58 ;  /* 0x0000001e093a7223 */ /* 0x040fe2000001013a */
[----:B------:R-:W-:Y:S01]  /*7530*/  FFMA.FTZ R46, R36, -R9, R46 ;  /* 0x80000009242e7223 */ /* 0x000fe2000001002e */
[C---:B------:R-:W-:Y:S01]  /*7540*/  FFMA.FTZ R59, -R9.reuse, R35, R59 ;  /* 0x00000023093b7223 */ /* 0x040fe2000001013b */
[----:B------:R-:W-:Y:S01]  /*7550*/  FFMA.FTZ R34, -R9, R37, R34 ;  /* 0x0000002509227223 */ /* 0x000fe20000010122 */
[----:B------:R-:W-:Y:S01]  /*7560*/  FFMA.FTZ R45, R51, -R9, R45 ;  /* 0x80000009332d7223 */ /* 0x000fe2000001002d */
[C---:B------:R-:W-:Y:S01]  /*7570*/  FFMA.FTZ R60, -R9.reuse, R38, R60 ;  /* 0x00000026093c7223 */ /* 0x040fe2000001013c */
[C---:B------:R-:W-:Y:S01]  /*7580*/  FFMA.FTZ R21, -R9.reuse, R39, R21 ;  /* 0x0000002709157223 */ /* 0x040fe20000010115 */
[----:B------:R-:W-:Y:S01]  /*7590*/  FFMA.FTZ R43, R44, -R9, R43 ;  /* 0x800000092c2b7223 */ /* 0x000fe2000001002b */
[C---:B------:R-:W-:Y:S01]  /*75a0*/  FFMA.FTZ R61, -R9.reuse, R41, R61 ;  /* 0x00000029093d7223 */ /* 0x040fe2000001013d */
[----:B------:R-:W-:Y:S01]  /*75b0*/  FFMA.FTZ R8, -R9, R42, R8 ;  /* 0x0000002a09087223 */ /* 0x000fe20000010108 */
        /* <DEDUP_REMOVED lines=25> */
[----:B------:R-:W-:-:S02]  /*7750*/  PRMT R7, R19, 0x7632, R7 ;  /* 0x0000763213077816 */ /* 0x000fc40000000007 */
[----:B------:R-:W-:Y:S01]  /*7760*/  PRMT R0, R53, 0x7632, R0 ;  /* 0x0000763235007816 */ /* 0x000fe20000000000 */
[----:B------:R-:W-:Y:S01]  /*7770*/  STG.E.U16 desc[UR12][R4.64], R19 ;  /* 0x0000001304007986 */ /* 0x000fe2000c10150c */
[----:B------:R-:W-:Y:S02]  /*7780*/  F2FP.BF16.F32.PACK_AB R24, R24, R25 ;  /* 0x000000191818723e */ /* 0x000fe400000010ff */
[----:B------:R-:W-:Y:S01]  /*7790*/  F2FP.BF16.F32.PACK_AB R52, R57, R52 ;  /* 0x000000343934723e */ /* 0x000fe200000010ff */
[----:B------:R-:W-:Y:S01]  /*77a0*/  STG.E.U16 desc[UR12][R4.64+0x2], R7 ;  /* 0x0000020704007986 */ /* 0x000fe2000c10150c */
[----:B------:R-:W-:-:S03]  /*77b0*/  IADD3.X R3, R26, UR19, RZ, P0, !PT ;  /* 0x000000131a037c10 */ /* 0x000fc600087fe4ff */
[----:B------:R-:W-:Y:S01]  /*77c0*/  STG.E.U16 desc[UR12][R4.64+0x4], R53 ;  /* 0x0000043504007986 */ /* 0x000fe2000c10150c */
[----:B------:R-:W-:-:S03]  /*77d0*/  PRMT R9, R24, 0x7632, R9 ;  /* 0x0000763218097816 */ /* 0x000fc60000000009 */
[----:B------:R-:W3:Y:S01]  /*77e0*/  LDL.LU R25, [R1+0x98] ;  /* 0x0000980001197983 */ /* 0x000ee20000300800 */
[----:B------:R-:W-:-:S03]  /*77f0*/  PRMT R6, R52, 0x7632, R6 ;  /* 0x0000763234067816 */ /* 0x000fc60000000006 */
[----:B------:R1:W-:Y:S04]  /*7800*/  STG.E.U16 desc[UR12][R4.64+0x6], R0 ;  /* 0x0000060004007986 */ /* 0x0003e8000c10150c */
[----:B------:R-:W-:Y:S01]  /*7810*/  STG.E.U16 desc[UR12][R2.64], R24 ;  /* 0x0000001802007986 */ /* 0x000fe2000c10150c */
[----:B-1----:R-:W-:-:S03]  /*7820*/  IADD3 R4, P0, R23, UR18, RZ ;  /* 0x0000001217047c10 */ /* 0x002fc6000ff1e0ff */
[----:B------:R-:W4:Y:S01]  /*7830*/  LDL.LU R23, [R1+0x9c] ;  /* 0x00009c0001177983 */ /* 0x000f220000300800 */
[----:B------:R-:W-:-:S03]  /*7840*/  IADD3.X R5, R22, UR19, RZ, P0, !PT ;  /* 0x0000001316057c10 */ /* 0x000fc600087fe4ff */
[----:B------:R-:W4:Y:S04]  /*7850*/  LDL.LU R22, [R1+0x90] ;  /* 0x0000900001167983 */ /* 0x000f280000300800 */
[----:B------:R-:W-:Y:S04]  /*7860*/  STG.E.U16 desc[UR12][R2.64+0x2], R9 ;  /* 0x0000020902007986 */ /* 0x000fe8000c10150c */
[----:B------:R-:W-:Y:S04]  /*7870*/  STG.E.U16 desc[UR12][R2.64+0x4], R52 ;  /* 0x0000043402007986 */ /* 0x000fe8000c10150c */
[----:B------:R1:W-:Y:S02]  /*7880*/  STG.E.U16 desc[UR12][R2.64+0x6], R6 ;  /* 0x0000060602007986 */ /* 0x0003e4000c10150c */
[----:B-1----:R-:W-:-:S02]  /*7890*/  IADD3 R2, P0, R20, UR18, RZ ;  /* 0x0000001214027c10 */ /* 0x002fc4000ff1e0ff */
[----:B------:R-:W4:Y:S04]  /*78a0*/  LDL.LU R20, [R1+0x94] ;  /* 0x0000940001147983 */ /* 0x000f280000300800 */
[----:B------:R-:W4:Y:S01]  /*78b0*/  LDL.LU R19, [R1+0x80] ;  /* 0x0000800001137983 */ /* 0x000f220000300800 */
[----:B--2---:R-:W-:-:S03]  /*78c0*/  IADD3.X R3, R18, UR19, RZ, P0, !PT ;  /* 0x0000001312037c10 */ /* 0x004fc600087fe4ff */
[----:B------:R-:W2:Y:S01]  /*78d0*/  LDL.LU R18, [R1+0x8c] ;  /* 0x00008c0001127983 */ /* 0x000ea20000300800 */
[----:B------:R-:W-:Y:S02]  /*78e0*/  F2FP.BF16.F32.PACK_AB R28, R28, R29 ;  /* 0x0000001d1c1c723e */ /* 0x000fe400000010ff */
[----:B------:R-:W-:Y:S02]  /*78f0*/  F2FP.BF16.F32.PACK_AB R47, R58, R47 ;  /* 0x0000002f3a2f723e */ /* 0x000fe400000010ff */
[----:B------:R-:W-:Y:S02]  /*7900*/  PRMT R7, R28, 0x7632, R7 ;  /* 0x000076321c077816 */ /* 0x000fe40000000007 */
[----:B------:R-:W-:Y:S02]  /*7910*/  PRMT R0, R47, 0x7632, R0 ;  /* 0x000076322f007816 */ /* 0x000fe40000000000 */
[----:B------:R-:W-:Y:S02]  /*7920*/  F2FP.BF16.F32.PACK_AB R32, R32, R33 ;  /* 0x000000212020723e */ /* 0x000fe400000010ff */
[----:B------:R-:W-:Y:S01]  /*7930*/  F2FP.BF16.F32.PACK_AB R46, R59, R46 ;  /* 0x0000002e3b2e723e */ /* 0x000fe200000010ff */
[----:B------:R-:W-:Y:S01]  /*7940*/  STG.E.U16 desc[UR12][R4.64], R28 ;  /* 0x0000001c04007986 */ /* 0x000fe2000c10150c */
[----:B------:R-:W-:-:S03]  /*7950*/  PRMT R9, R32, 0x7632, R9 ;  /* 0x0000763220097816 */ /* 0x000fc60000000009 */
[----:B------:R-:W-:Y:S01]  /*7960*/  STG.E.U16 desc[UR12][R4.64+0x2], R7 ;  /* 0x0000020704007986 */ /* 0x000fe2000c10150c */
[----:B------:R-:W-:-:S03]  /*7970*/  F2FP.BF16.F32.PACK_AB R34, R34, R50 ;  /* 0x000000322222723e */ /* 0x000fc600000010ff */
[----:B------:R-:W-:Y:S01]  /*7980*/  STG.E.U16 desc[UR12][R4.64+0x4], R47 ;  /* 0x0000042f04007986 */ /* 0x000fe2000c10150c */
[----:B------:R-:W-:-:S03]  /*7990*/  F2FP.BF16.F32.PACK_AB R45, R60, R45 ;  /* 0x0000002d3c2d723e */ /* 0x000fc600000010ff */
[----:B------:R1:W-:Y:S01]  /*79a0*/  STG.E.U16 desc[UR12][R4.64+0x6], R0 ;  /* 0x0000060004007986 */ /* 0x0003e2000c10150c */
[----:B------:R-:W-:-:S03]  /*79b0*/  F2FP.BF16.F32.PACK_AB R21, R21, R40 ;  /* 0x000000281515723e */ /* 0x000fc600000010ff */
[----:B------:R-:W-:Y:S01]  /*79c0*/  STG.E.U16 desc[UR12][R2.64], R32 ;  /* 0x0000002002007986 */ /* 0x000fe2000c10150c */
[----:B-1----:R-:W-:-:S03]  /*79d0*/  PRMT R5, R46, 0x7632, R5 ;  /* 0x000076322e057816 */ /* 0x002fc60000000005 */
[----:B------:R-:W-:Y:S01]  /*79e0*/  STG.E.U16 desc[UR12][R2.64+0x2], R9 ;  /* 0x0000020902007986 */ /* 0x000fe2000c10150c */
[----:B------:R-:W-:-:S03]  /*79f0*/  PRMT R0, R34, 0x7632, R0 ;  /* 0x0000763222007816 */ /* 0x000fc60000000000 */
[----:B------:R-:W-:Y:S01]  /*7a00*/  STG.E.U16 desc[UR12][R2.64+0x4], R46 ;  /* 0x0000042e02007986 */ /* 0x000fe2000c10150c */
[----:B------:R-:W-:-:S03]  /*7a10*/  F2FP.BF16.F32.PACK_AB R43, R61, R43 ;  /* 0x0000002b3d2b723e */ /* 0x000fc600000010ff */
[----:B------:R1:W-:Y:S01]  /*7a20*/  STG.E.U16 desc[UR12][R2.64+0x6], R5 ;  /* 0x0000060502007986 */ /* 0x0003e2000c10150c */
[----:B---3--:R-:W-:Y:S02]  /*7a30*/  IADD3 R6, P0, R25, UR18, RZ ;  /* 0x0000001219067c10 */ /* 0x008fe4000ff1e0ff */
[----:B-1----:R-:W-:Y:S02]  /*7a40*/  PRMT R3, R45, 0x7632, R3 ;  /* 0x000076322d037816 */ /* 0x002fe40000000003 */
[----:B------:R-:W-:Y:S02]  /*7a50*/  F2FP.BF16.F32.PACK_AB R16, R54, R16 ;  /* 0x000000103610723e */ /* 0x000fe400000010ff */
[----:B------:R-:W-:Y:S02]  /*7a60*/  F2FP.BF16.F32.PACK_AB R8, R8, R17 ;  /* 0x000000110808723e */ /* 0x000fe400000010ff */
[----:B----4-:R-:W-:Y:S02]  /*7a70*/  IADD3.X R7, R23, UR19, RZ, P0, !PT ;  /* 0x0000001317077c10 */ /* 0x010fe400087fe4ff */
[----:B------:R-:W-:-:S03]  /*7a80*/  IADD3 R4, P0, R22, UR18, RZ ;  /* 0x0000001216047c10 */ /* 0x000fc6000ff1e0ff */
[----:B------:R-:W-:Y:S04]  /*7a90*/  STG.E.U16 desc[UR12][R6.64], R34 ;  /* 0x0000002206007986 */ /* 0x000fe8000c10150c */
[----:B------:R1:W-:Y:S04]  /*7aa0*/  STG.E.U16 desc[UR12][R6.64+0x2], R0 ;  /* 0x0000020006007986 */ /* 0x0003e8000c10150c */
[----:B------:R-:W-:Y:S04]  /*7ab0*/  STG.E.U16 desc[UR12][R6.64+0x4], R45 ;  /* 0x0000042d06007986 */ /* 0x000fe8000c10150c */
[----:B------:R3:W-:Y:S01]  /*7ac0*/  STG.E.U16 desc[UR12][R6.64+0x6], R3 ;  /* 0x0000060306007986 */ /* 0x0007e2000c10150c */
[----:B-1----:R-:W-:Y:S01]  /*7ad0*/  PRMT R0, R43, 0x7632, R0 ;  /* 0x000076322b007816 */ /* 0x002fe20000000000 */
[----:B------:R-:W-:Y:S01]  /*7ae0*/  UISETP.GE.U32.AND UP0, UPT, UR9, UR15, UPT ;  /* 0x0000000f0900728c */ /* 0x000fe2000bf06070 */
[----:B---3--:R-:W-:-:S02]  /*7af0*/  PRMT R7, R21, 0x7632, R7 ;  /* 0x0000763215077816 */ /* 0x008fc40000000007 */
[----:B------:R-:W-:Y:S02]  /*7b00*/  IADD3.X R5, R20, UR19, RZ, P0, !PT ;  /* 0x0000001314057c10 */ /* 0x000fe400087fe4ff */
[----:B------:R-:W-:-:S03]  /*7b10*/  IADD3 R2, P0, R19, UR18, RZ ;  /* 0x0000001213027c10 */ /* 0x000fc6000ff1e0ff */
[----:B------:R-:W-:Y:S01]  /*7b20*/  STG.E.U16 desc[UR12][R4.64], R21 ;  /* 0x0000001504007986 */ /* 0x000fe2000c10150c */
[----:B------:R-:W-:-:S03]  /*7b30*/  PRMT R6, R8, 0x7632, R6 ;  /* 0x0000763208067816 */ /* 0x000fc60000000006 */
[----:B------:R-:W-:Y:S04]  /*7b40*/  STG.E.U16 desc[UR12][R4.64+0x2], R7 ;  /* 0x0000020704007986 */ /* 0x000fe8000c10150c */
[----:B------:R-:W-:Y:S04]  /*7b50*/  STG.E.U16 desc[UR12][R4.64+0x4], R43 ;  /* 0x0000042b04007986 */ /* 0x000fe8000c10150c */
[----:B------:R1:W-:Y:S01]  /*7b60*/  STG.E.U16 desc[UR12][R4.64+0x6], R0 ;  /* 0x0000060004007986 */ /* 0x0003e2000c10150c */
[----:B------:R-:W-:Y:S01]  /*7b70*/  UISETP.GE.AND.EX UP0, UPT, UR10, UR7, UPT, UP0 ;  /* 0x000000070a00728c */ /* 0x000fe2000bf06300 */
[----:B-1----:R-:W-:Y:S01]  /*7b80*/  PRMT R5, R16, 0x7632, R5 ;  /* 0x0000763210057816 */ /* 0x002fe20000000005 */
[----:B------:R-:W-:Y:S01]  /*7b90*/  ULOP3.LUT UR4, UR4, 0x1, URZ, 0x3c, !UPT ;  /* 0x0000000104047892 */ /* 0x000fe2000f8e3c3f */
[----:B------:R-:W-:Y:S01]  /*7ba0*/  UMOV UR5, UR10 ;  /* 0x0000000a00057c82 */ /* 0x000fe20008000000 */
[----:B------:R-:W-:Y:S01]  /*7bb0*/  UMOV UR11, UR9 ;  /* 0x00000009000b7c82 */ /* 0x000fe20008000000 */
[----:B--2---:R-:W-:-:S05]  /*7bc0*/  IADD3.X R3, R18, UR19, RZ, P0, !PT ;  /* 0x0000001312037c10 */ /* 0x004fca00087fe4ff */
[----:B------:R0:W-:Y:S04]  /*7bd0*/  STG.E.U16 desc[UR12][R2.64], R16 ;  /* 0x0000001002007986 */ /* 0x0001e8000c10150c */
[----:B------:R0:W-:Y:S04]  /*7be0*/  STG.E.U16 desc[UR12][R2.64+0x2], R5 ;  /* 0x0000020502007986 */ /* 0x0001e8000c10150c */
[----:B------:R0:W-:Y:S04]  /*7bf0*/  STG.E.U16 desc[UR12][R2.64+0x4], R8 ;  /* 0x0000040802007986 */ /* 0x0001e8000c10150c */
[----:B------:R0:W-:Y:S01]  /*7c00*/  STG.E.U16 desc[UR12][R2.64+0x6], R6 ;  /* 0x0000060602007986 */ /* 0x0001e2000c10150c */
[----:B------:R-:W-:-:S13]  /*7c10*/  PLOP3.LUT P0, PT, PT, PT, UP0, 0x80, 0x0 ;  /* 0x000000000000781c */ /* 0x000fda0003f0f008 */
[----:B0-----:R-:W-:Y:S05]  /*7c20*/  @!P0 BRA `(.L_x_1372) ;  /* 0xffffff88002c8947 */ /* 0x001fea000383ffff */
.L_x_1359:
        /* <DEDUP_REMOVED lines=9> */
[----:B-----5:R-:W0:Y:S01]  /*7cc0*/  LDC.64 R14, c[0x0][0x258] ;  /* 0x00009600ff0e7b82 */ /* 0x020e220000000a00 */
        /* <DEDUP_REMOVED lines=35> */
[----:B------:R-:W-:Y:S02]  /*7f00*/  IADD3 R9, P2, R0, 0x1e, RZ ;  /* 0x0000001e00097810 */ /* 0x000fe40007f5e0ff */
[----:B------:R-:W-:Y:S02]  /*7f10*/  IADD3 R51, R51, 0x1, RZ ;  /* 0x0000000133337810 */ /* 0x000fe40007ffe0ff */
[----:B------:R-:W-:Y:S02]  /*7f20*/  SHF.L.U64.HI R48, R49, 0x3, R48 ;  /* 0x0000000331307819 */ /* 0x000fe40000010230 */
[----:B------:R-:W-:Y:S02]  /*7f30*/  LOP3.LUT R10, R56, 0xf, RZ, 0xc0, !PT ;  /* 0x0000000f380a7812 */ /* 0x000fe400078ec0ff */
[----:B------:R-:W-:Y:S02]  /*7f40*/  IADD3.X R11, RZ, RZ, RZ, P0, !PT ;  /* 0x000000ffff0b7210 */ /* 0x000fe400007fe4ff */
[----:B------:R-:W-:-:S02]  /*7f50*/  IADD3.X R12, RZ, RZ, RZ, P1, !PT ;  /* 0x000000ffff0c7210 */ /* 0x000fc40000ffe4ff */
[----:B------:R-:W-:Y:S02]  /*7f60*/  IADD3.X R13, RZ, RZ, RZ, P2, !PT ;  /* 0x000000ffff0d7210 */ /* 0x000fe400017fe4ff */
[----:B------:R-:W-:Y:S02]  /*7f70*/  SHF.L.U32 R49, R49, 0x3, RZ ;  /* 0x0000000331317819 */ /* 0x000fe400000006ff */
[----:B------:R-:W-:Y:S02]  /*7f80*/  LOP3.LUT R50, R50, 0x3, RZ, 0xc0, !PT ;  /* 0x0000000332327812 */ /* 0x000fe400078ec0ff */
[----:B------:R-:W-:-:S07]  /*7f90*/  LOP3.LUT R51, R51, 0x3, RZ, 0xc0, !PT ;  /* 0x0000000333337812 */ /* 0x000fce00078ec0ff */
.L_x_1389:
        /* <DEDUP_REMOVED lines=8> */
[----:B------:R-:W-:Y:S01]  /*8020*/  IADD3 R15, P2, P3, -R2, -0x9, -R0 ;  /* 0xfffffff7020f7810 */ /* 0x000fe20007b5e900 */
[----:B------:R-:W-:Y:S01]  /*8030*/  HFMA2.MMA R55, -RZ, RZ, 0, 0 ;  /* 0x00000000ff377435 */ /* 0x000fe200000001ff */
[----:B------:R-:W-:Y:S02]  /*8040*/  ISETP.NE.AND.EX P1, PT, RZ, RZ, PT, P1 ;  /* 0x000000ffff00720c */ /* 0x000fe40003f25310 */
[----:B------:R-:W-:Y:S02]  /*8050*/  CS2R R52, SRZ ;  /* 0x0000000000347805 */ /* 0x000fe4000001ff00 */
[----:B------:R-:W-:Y:S02]  /*8060*/  MOV R14, 0xffffffff ;  /* 0xffffffff000e7802 */ /* 0x000fe40000000f00 */
[----:B------:R-:W-:-:S02]  /*8070*/  ISETP.GE.U32.AND P0, PT, R15, 0x1e, PT ;  /* 0x0000001e0f00780c */ /* 0x000fc40003f06070 */
[----:B------:R-:W-:Y:S02]  /*8080*/  IADD3.X R14, ~R3, -0x1, R14, P2, P3 ;  /* 0xffffffff030e7810 */ /* 0x000fe400017e650e */
[----:B------:R-:W-:Y:S02]  /*8090*/  LOP3.LUT R15, R56, 0x1f, RZ, 0xc0, !PT ;  /* 0x0000001f380f7812 */ /* 0x000fe400078ec0ff */
[----:B------:R-:W-:Y:S02]  /*80a0*/  ISETP.GE.U32.AND.EX P0, PT, R14, RZ, PT, P0 ;  /* 0x000000ff0e00720c */ /* 0x000fe40003f06100 */
[----:B------:R-:W-:Y:S02]  /*80b0*/  IADD3 R14, P2, R15, R6, RZ ;  /* 0x000000060f0e7210 */ /* 0x000fe40007f5e0ff */
        /* <DEDUP_REMOVED lines=27> */
.L_x_1376:
[----:B------:R-:W-:Y:S05]  /*8270*/  BSYNC B1 ;  /* 0x0000000000017941 */ /* 0x000fea0003800000 */
.L_x_1375:
        /* <DEDUP_REMOVED lines=21> */
.L_x_1379:
        /* <DEDUP_REMOVED lines=55> */
.L_x_1378:
[----:B------:R-:W-:Y:S05]  /*8740*/  BSYNC B1 ;  /* 0x0000000000017941 */ /* 0x000fea0003800000 */
.L_x_1377:
        /* <DEDUP_REMOVED lines=35> */
.L_x_1381:
[----:B------:R-:W-:Y:S05]  /*8980*/  BSYNC B1 ;  /* 0x0000000000017941 */ /* 0x000fea0003800000 */
.L_x_1380:
        /* <DEDUP_REMOVED lines=15> */
.L_x_1374:
[----:B------:R-:W-:Y:S05]  /*8a80*/  BSYNC B0 ;  /* 0x0000000000007941 */ /* 0x000fea0003800000 */
.L_x_1373:
        /* <DEDUP_REMOVED lines=50> */
.L_x_1398:
        /* <DEDUP_REMOVED lines=46> */
.L_x_1408:
        /* <DEDUP_REMOVED lines=41> */
.L_x_1418:
[----:B--2---:R-:W-:Y:S01]  /*9320*/  FADD.FTZ R15, R14, R30 ;  /* 0x0000001e0e0f7221 */ /* 0x004fe20000010000 */
[----:B------:R-:W-:-:S04]  /*9330*/  @!P1 F2FP.BF16.F32.PACK_AB R14, RZ, R24 ;  /* 0x00000018ff0e923e */ /* 0x000fc800000010ff */
[----:B------:R-:W-:Y:S01]  /*9340*/  @!P1 F2FP.BF16.F32.PACK_AB R15, RZ, R15 ;  /* 0x0000000fff0f923e */ /* 0x000fe200000010ff */
[----:B------:R3:W-:Y:S03]  /*9350*/  @!P1 STG.E.U16 desc[UR12][R16.64+0x50], R14 ;  /* 0x0000500e10009986 */ /* 0x0007e6000c10150c */
[----:B------:R-:W-:Y:S02]  /*9360*/  PRMT R20, R15, 0x7610, R20 ;  /* 0x000076100f147816 */ /* 0x000fe40000000014 */
[----:B------:R-:W-:-:S03]  /*9370*/  LEA.HI R15, R56, 0x3c, RZ, 0x1c ;  /* 0x0000003c380f7811 */ /* 0x000fc600078fe0ff */
[----:B------:R3:W-:Y:S04]  /*9380*/  @!P1 STG.E.U16 desc[UR12][R18.64+0x50], R20 ;  /* 0x0000501412009986 */ /* 0x0007e8000c10150c */
.L_x_1384:
[----:B------:R-:W-:Y:S05]  /*9390*/  BSYNC B0 ;  /* 0x0000000000007941 */ /* 0x000fea0003800000 */
.L_x_1383:
        /* <DEDUP_REMOVED lines=13> */
[C---:B------:R-:W-:Y:S02]  /*9470*/  @!P0 SHF.L.U32 R19, R10.reuse, 0x1, RZ ;  /* 0x000000010a138819 */ /* 0x040fe400000006ff */
[----:B------:R-:W-:Y:S02]  /*9480*/  @!P0 IADD3 R18, R15, 0x14, RZ ;  /* 0x000000140f128810 */ /* 0x000fe40007ffe0ff */
[----:B------:R-:W-:Y:S02]  /*9490*/  @!P0 LEA R23, R10, UR4, 0x7 ;  /* 0x000000040a178c11 */ /* 0x000fe4000f8e38ff */
[----:B------:R-:W-:Y:S02]  /*94a0*/  @!P0 LOP3.LUT R18, R18, R19, RZ, 0x3c, !PT ;  /* 0x0000001312128212 */ /* 0x000fe400078e3cff */
[----:B------:R-:W-:Y:S02]  /*94b0*/  @!P0 SHF.L.U32 R22, R10, 0x1, RZ ;  /* 0x000000010a168819 */ /* 0x000fe400000006ff */
[----:B------:R-:W-:-:S02]  /*94c0*/  @!P0 LEA R18, R18, R23, 0x2 ;  /* 0x0000001712128211 */ /* 0x000fc400078e10ff */
[----:B------:R-:W-:Y:S02]  /*94d0*/  @!P0 IADD3 R21, R15, 0x28, RZ ;  /* 0x000000280f158810 */ /* 0x000fe40007ffe0ff */
[----:B------:R-:W-:Y:S01]  /*94e0*/  @!P0 LEA R24, R10, UR4, 0x7 ;  /* 0x000000040a188c11 */ /* 0x000fe2000f8e38ff */
[----:B------:R-:W3:Y:S01]  /*94f0*/  @!P0 LDS R20, [R18] ;  /* 0x0000000012148984 */ /* 0x000ee20000000800 */
[----:B------:R-:W-:Y:S02]  /*9500*/  @!P0 LOP3.LUT R21, R21, R22, RZ, 0x3c, !PT ;  /* 0x0000001615158212 */ /* 0x000fe400078e3cff */
[----:B0-----:R-:W-:Y:S02]  /*9510*/  MOV R17, 0xffff ;  /* 0x0000ffff00117802 */ /* 0x001fe40000000f00 */
[----:B------:R-:W-:Y:S02]  /*9520*/  @!P0 LEA R22, R21, R24, 0x2 ;  /* 0x0000001815168211 */ /* 0x000fe400078e10ff */
[----:B------:R0:W-:Y:S01]  /*9530*/  @!P0 LDS R21, [R18+0x500] ;  /* 0x0005000012158984 */ /* 0x0001e20000000800 */
[----:B------:R-:W-:-:S02]  /*9540*/  @!P0 IADD3 R23, R15, 0x3c, RZ ;  /* 0x0000003c0f178810 */ /* 0x000fc40007ffe0ff */
[C---:B------:R-:W-:Y:S01]  /*9550*/  @!P0 SHF.L.U32 R24, R10.reuse, 0x1, RZ ;  /* 0x000000010a188819 */ /* 0x040fe200000006ff */
[----:B------:R-:W-:Y:S01]  /*9560*/  @!P0 LDS R38, [R22+0x500] ;  /* 0x0005000016268984 */ /* 0x000fe20000000800 */
[----:B------:R-:W-:Y:S02]  /*9570*/  @!P0 LEA R30, R10, UR4, 0x7 ;  /* 0x000000040a1e8c11 */ /* 0x000fe4000f8e38ff */
[----:B------:R-:W-:Y:S01]  /*9580*/  @!P0 LOP3.LUT R23, R23, R24, RZ, 0x3c, !PT ;  /* 0x0000001817178212 */ /* 0x000fe200078e3cff */
[----:B------:R-:W-:Y:S01]  /*9590*/  @!P0 LDS R37, [R22] ;  /* 0x0000000016258984 */ /* 0x000fe20000000800 */
[----:B------:R-:W-:Y:S02]  /*95a0*/  MOV R27, 0xffff ;  /* 0x0000ffff001b7802 */ /* 0x000fe40000000f00 */
[----:B------:R-:W-:Y:S01]  /*95b0*/  @!P0 LEA R39, R23, R30, 0x2 ;  /* 0x0000001e17278211 */ /* 0x000fe200078e10ff */
[----:B-1----:R-:W1:Y:S01]  /*95c0*/  SHFL.BFLY PT, R17, R16, 0x8, 0x101f ;  /* 0x0d101f0010117f89 */ /* 0x002e6200000e0000 */
[----:B------:R-:W-:-:S02]  /*95d0*/  MOV R32, RZ ;  /* 0x000000ff00207202 */ /* 0x000fc40000000f00 */
[----:B------:R-:W-:Y:S01]  /*95e0*/  MOV R23, RZ ;  /* 0x000000ff00177202 */ /* 0x000fe20000000f00 */
[----:B--2---:R-:W2:Y:S01]  /*95f0*/  SHFL.BFLY PT, R30, R14, 0x8, 0x101f ;  /* 0x0d101f000e1e7f89 */ /* 0x004ea200000e0000 */
[----:B------:R-:W-:Y:S02]  /*9600*/  MOV R29, 0xffff ;  /* 0x0000ffff001d7802 */ /* 0x000fe40000000f00 */
[----:B------:R-:W-:Y:S01]  /*9610*/  MOV R24, RZ ;  /* 0x000000ff00187202 */ /* 0x000fe20000000f00 */
[----:B------:R-:W4:Y:S01]  /*9620*/  @!P0 LDS R22, [R39] ;  /* 0x0000000027168984 */ /* 0x000f220000000800 */
[----:B------:R-:W-:Y:S02]  /*9630*/  MOV R34, RZ ;  /* 0x000000ff00227202 */ /* 0x000fe40000000f00 */
[----:B------:R-:W-:Y:S02]  /*9640*/  MOV R35, 0xffff ;  /* 0x0000ffff00237802 */ /* 0x000fe40000000f00 */
[----:B0-----:R-:W-:-:S02]  /*9650*/  MOV R18, RZ ;  /* 0x000000ff00127202 */ /* 0x001fc40000000f00 */
[----:B------:R-:W-:Y:S02]  /*9660*/  MOV R28, 0xffff ;  /* 0x0000ffff001c7802 */ /* 0x000fe40000000f00 */
[----:B------:R-:W-:Y:S02]  /*9670*/  MOV R26, 0xffff ;  /* 0x0000ffff001a7802 */ /* 0x000fe40000000f00 */
[----:B------:R-:W-:Y:S02]  /*9680*/  MOV R41, 0xffff ;  /* 0x0000ffff00297802 */ /* 0x000fe40000000f00 */
[----:B---3--:R-:W-:Y:S02]  /*9690*/  @!P0 MOV R32, R20 ;  /* 0x0000001400208202 */ /* 0x008fe40000000f00 */
[----:B------:R0:W-:Y:S01]  /*96a0*/  @!P0 LDS R20, [R39+0x500] ;  /* 0x0005000027148984 */ /* 0x0001e20000000800 */
[----:B-1----:R-:W-:Y:S01]  /*96b0*/  FADD.FTZ R25, R17, R16 ;  /* 0x0000001011197221 */ /* 0x002fe20000010000 */
[----:B------:R-:W-:-:S02]  /*96c0*/  MOV R16, 0xffff ;  /* 0x0000ffff00107802 */ /* 0x000fc40000000f00 */
[----:B------:R-:W1:Y:S01]  /*96d0*/  SHFL.BFLY PT, R31, R32, 0x8, 0x101f ;  /* 0x0d101f00201f7f89 */ /* 0x000e6200000e0000 */
[----:B------:R-:W-:Y:S01]  /*96e0*/  @!P0 MOV R34, R21 ;  /* 0x0000001500228202 */ /* 0x000fe20000000f00 */
[----:B--2---:R-:W-:Y:S01]  /*96f0*/  FADD.FTZ R17, R30, R14 ;  /* 0x0000000e1e117221 */ /* 0x004fe20000010000 */
[----:B------:R-:W-:Y:S01]  /*9700*/  MOV R30, 0xffff ;  /* 0x0000ffff001e7802 */ /* 0x000fe20000000f00 */
[----:B------:R-:W2:Y:S01]  /*9710*/  SHFL.BFLY PT, R16, R25, 0x4, 0x101f ;  /* 0x0c901f0019107f89 */ /* 0x000ea200000e0000 */
[----:B------:R-:W-:Y:S02]  /*9720*/  @!P0 MOV R23, R38 ;  /* 0x0000002600178202 */ /* 0x000fe40000000f00 */
[----:B------:R-:W-:Y:S01]  /*9730*/  MOV R38, 0xffff ;  /* 0x0000ffff00267802 */ /* 0x000fe20000000f00 */
[----:B------:R-:W3:Y:S01]  /*9740*/  SHFL.BFLY PT, R33, R34, 0x8, 0x101f ;  /* 0x0d101f0022217f89 */ /* 0x000ee200000e0000 */
[----:B------:R-:W-:Y:S02]  /*9750*/  @!P0 MOV R24, R37 ;  /* 0x0000002500188202 */ /* 0x000fe40000000f00 */
[----:B------:R-:W-:Y:S01]  /*9760*/  MOV R37, 0xffff ;  /* 0x0000ffff00257802 */ /* 0x000fe20000000f00 */
[----:B------:R-:W5:Y:S01]  /*9770*/  SHFL.BFLY PT, R30, R17, 0x4, 0x101f ;  /* 0x0c901f00111e7f89 */ /* 0x000f6200000e0000 */
[----:B------:R-:W-:-:S02]  /*9780*/  MOV R21, RZ ;  /* 0x000000ff00157202 */ /* 0x000fc40000000f00 */
[----:B0-----:R-:W-:Y:S01]  /*9790*/  MOV R39, 0xffff ;  /* 0x0000ffff00277802 */ /* 0x001fe20000000f00 */
[----:B------:R-:W0:Y:S01]  /*97a0*/  SHFL.BFLY PT, R38, R23, 0x8, 0x101f ;  /* 0x0d101f0017267f89 */ /* 0x000e2200000e0000 */
[----:B------:R-:W-:Y:S02]  /*97b0*/  MOV R40, 0xffff ;  /* 0x0000ffff00287802 */ /* 0x000fe40000000f00 */
[----:B------:R-:W-:Y:S01]  /*97c0*/  MOV R43, 0xffff ;  /* 0x0000ffff002b7802 */ /* 0x000fe20000000f00 */
[----:B------:R-:W0:Y:S01]  /*97d0*/  SHFL.BFLY PT, R37, R24, 0x8, 0x101f ;  /* 0x0d101f0018257f89 */ /* 0x000e2200000e0000 */
[----:B----4-:R-:W-:Y:S02]  /*97e0*/  @!P0 MOV R21, R22 ;  /* 0x0000001600158202 */ /* 0x010fe40000000f00 */
[----:B------:R-:W-:Y:S01]  /*97f0*/  MOV R22, 0xffff ;  /* 0x0000ffff00167802 */ /* 0x000fe20000000f00 */
        /* <DEDUP_REMOVED lines=29> */
[----:B------:R-:W-:-:S02]  /*99d0*/  MOV R18, 0xffff ;  /* 0x0000ffff00127802 */ /* 0x000fc40000000f00 */
[----:B------:R-:W3:Y:S01]  /*99e0*/  SHFL.BFLY PT, R19, R16, 0x1, 0x101f ;  /* 0x0c301f0010137f89 */ /* 0x000ee200000e0000 */
[----:B------:R-:W-:Y:S01]  /*99f0*/  MOV R23, 0xffff ;  /* 0x0000ffff00177802 */ /* 0x000fe20000000f00 */
[----:B-1----:R-:W-:Y:S01]  /*9a00*/  FADD.FTZ R36, R33, R36 ;  /* 0x0000002421247221 */ /* 0x002fe20000010000 */
[----:B------:R-:W-:Y:S01]  /*9a10*/  MOV R33, 0xffff ;  /* 0x0000ffff00217802 */ /* 0x000fe20000000f00 */
        /* <DEDUP_REMOVED lines=8> */
[----:B------:R-:W5:Y:S04]  /*9aa0*/  SHFL.BFLY PT, R23, R38, 0x2, 0x101f ;  /* 0x0c501f0026177f89 */ /* 0x000f6800000e0000 */
[----:B------:R-:W5:Y:S01]  /*9ab0*/  SHFL.BFLY PT, R24, R37, 0x2, 0x101f ;  /* 0x0c501f0025187f89 */ /* 0x000f6200000e0000 */
[----:B0-----:R-:W-:Y:S01]  /*9ac0*/  FADD.FTZ R42, R42, R41 ;  /* 0x000000292a2a7221 */ /* 0x001fe20000010000 */
[----:B------:R-:W-:-:S02]  /*9ad0*/  IADD3 R41, R15, R6, RZ ;  /* 0x000000060f297210 */ /* 0x000fc40007ffe0ff */
[----:B------:R-:W0:Y:S01]  /*9ae0*/  SHFL.BFLY PT, R14, R17, 0x1, 0x101f ;  /* 0x0c301f00110e7f89 */ /* 0x000e2200000e0000 */
[----:B---3--:R-:W-:Y:S01]  /*9af0*/  FADD.FTZ R16, R16, R19 ;  /* 0x0000001310107221 */ /* 0x008fe20000010000 */
[----:B-1----:R-:W-:Y:S02]  /*9b00*/  FADD.FTZ R31, R31, R20 ;  /* 0x000000141f1f7221 */ /* 0x002fe40000010000 */
[----:B------:R-:W1:Y:S02]  /*9b10*/  SHFL.BFLY PT, R43, R42, 0x2, 0x101f ;  /* 0x0c501f002a2b7f89 */ /* 0x000e6400000e0000 */
[----:B------:R-:W-:Y:S01]  /*9b20*/  @!P0 F2FP.BF16.F32.PACK_AB R30, RZ, R16 ;  /* 0x00000010ff1e823e */ /* 0x000fe200000010ff */
[----:B--2---:R-:W-:Y:S01]  /*9b30*/  FADD.FTZ R35, R35, R18 ;  /* 0x0000001223237221 */ /* 0x004fe20000010000 */
[----:B------:R-:W2:Y:S01]  /*9b40*/  SHFL.BFLY PT, R32, R31, 0x2, 0x101f ;  /* 0x0c501f001f207f89 */ /* 0x000ea200000e0000 */
[----:B------:R-:W3:Y:S01]  /*9b50*/  @!P0 LDC.64 R18, c[0x0][0x220] ;  /* 0x00008800ff128b82 */ /* 0x000ee20000000a00 */
[----:B----4-:R-:W-:-:S02]  /*9b60*/  FADD.FTZ R36, R36, R21 ;  /* 0x0000001524247221 */ /* 0x010fc40000010000 */
[----:B------:R-:W4:Y:S01]  /*9b70*/  SHFL.BFLY PT, R34, R35, 0x1, 0x101f ;  /* 0x0c301f0023227f89 */ /* 0x000f2200000e0000 */
[----:B-----5:R-:W-:-:S03]  /*9b80*/  FADD.FTZ R38, R38, R23 ;  /* 0x0000001726267221 */ /* 0x020fc60000010000 */
[----:B------:R-:W5:Y:S01]  /*9b90*/  SHFL.BFLY PT, R33, R36, 0x1, 0x101f ;  /* 0x0c301f0024217f89 */ /* 0x000f6200000e0000 */
[----:B------:R-:W5:Y:S01]  /*9ba0*/  @!P0 LDC.64 R22, c[0x0][0x220] ;  /* 0x00008800ff168b82 */ /* 0x000f620000000a00 */
[----:B------:R-:W-:Y:S02]  /*9bb0*/  FADD.FTZ R37, R37, R24 ;  /* 0x0000001825257221 */ /* 0x000fe40000010000 */
[----:B------:R-:W5:Y:S01]  /*9bc0*/  SHFL.BFLY PT, R39, R38, 0x1, 0x101f ;  /* 0x0c301f0026277f89 */ /* 0x000f6200000e0000 */
[----:B0-----:R-:W-:-:S03]  /*9bd0*/  FADD.FTZ R44, R17, R14 ;  /* 0x0000000e112c7221 */ /* 0x001fc60000010000 */
[----:B------:R-:W0:Y:S01]  /*9be0*/  SHFL.BFLY PT, R40, R37, 0x1, 0x101f ;  /* 0x0c301f0025287f89 */ /* 0x000e2200000e0000 */
[----:B------:R-:W0:Y:S01]  /*9bf0*/  @!P0 LDC.64 R24, c[0x0][0x218] ;  /* 0x00008600ff188b82 */ /* 0x000e220000000a00 */
[----:B------:R-:W-:Y:S01]  /*9c00*/  @!P0 F2FP.BF16.F32.PACK_AB R44, RZ, R44 ;  /* 0x0000002cff2c823e */ /* 0x000fe200000010ff */
[----:B-1----:R-:W-:Y:S01]  /*9c10*/  FADD.FTZ R42, R42, R43 ;  /* 0x0000002b2a2a7221 */ /* 0x002fe20000010000 */
[----:B--2---:R-:W-:-:S05]  /*9c20*/  FADD.FTZ R31, R31, R32 ;  /* 0x000000201f1f7221 */ /* 0x004fca0000010000 */
[----:B------:R-:W1:Y:S01]  /*9c30*/  @!P0 LDC.64 R20, c[0x0][0x218] ;  /* 0x00008600ff148b82 */ /* 0x000e620000000a00 */
[----:B---3--:R-:W-:-:S04]  /*9c40*/  @!P0 IMAD.WIDE R18, R41, 0x2, R18 ;  /* 0x0000000229128825 */ /* 0x008fc800078e0212 */
[----:B----4-:R-:W-:Y:S01]  /*9c50*/  FADD.FTZ R34, R35, R34 ;  /* 0x0000002223227221 */ /* 0x010fe20000010000 */
[----:B------:R-:W-:Y:S01]  /*9c60*/  MOV R35, 0xffff ;  /* 0x0000ffff00237802 */ /* 0x000fe20000000f00 */
[----:B-----5:R-:W-:Y:S01]  /*9c70*/  FADD.FTZ R33, R36, R33 ;  /* 0x0000002124217221 */ /* 0x020fe20000010000 */
[----:B------:R-:W2:Y:S01]  /*9c80*/  @!P0 LDC.64 R16, c[0x0][0x218] ;  /* 0x00008600ff108b82 */ /* 0x000ea20000000a00 */
[----:B------:R-:W-:-:S03]  /*9c90*/  @!P0 IMAD.WIDE R22, R41, 0x2, R22 ;  /* 0x0000000229168825 */ /* 0x000fc600078e0216 */
[----:B------:R-:W3:Y:S01]  /*9ca0*/  SHFL.BFLY PT, R35, R42, 0x1, 0x101f ;  /* 0x0c301f002a237f89 */ /* 0x000ee200000e0000 */
[----:B------:R-:W-:Y:S01]  /*9cb0*/  FADD.FTZ R38, R38, R39 ;  /* 0x0000002726267221 */ /* 0x000fe20000010000 */
[----:B0-----:R-:W-:Y:S02]  /*9cc0*/  FADD.FTZ R37, R37, R40 ;  /* 0x0000002825257221 */ /* 0x001fe40000010000 */
[----:B------:R-:W0:Y:S01]  /*9cd0*/  @!P0 LDC.64 R14, c[0x0][0x220] ;  /* 0x00008800ff0e8b82 */ /* 0x000e220000000a00 */
[----:B------:R-:W-:Y:S01]  /*9ce0*/  @!P0 IMAD.WIDE R24, R41, 0x2, R24 ;  /* 0x0000000229188825 */ /* 0x000fe200078e0218 */
[----:B------:R-:W-:-:S04]  /*9cf0*/  @!P0 F2FP.BF16.F32.PACK_AB R26, RZ, R38 ;  /* 0x00000026ff1a823e */ /* 0x000fc800000010ff */
        /* <DEDUP_REMOVED lines=15> */
.L_x_1452:
        /* <DEDUP_REMOVED lines=9> */
.L_x_1382:
        /* <DEDUP_REMOVED lines=8> */
.L_x_1385:
[----:B------:R-:W-:Y:S01]  /*9f00*/  HFMA2.MMA R28, -RZ, RZ, 0, 4.76837158203125e-07 ;  /* 0x00000008ff1c7435 */ /* 0x000fe200000001ff */
[----:B-1----:R-:W-:Y:S02]  /*9f10*/  MOV R29, R14 ;  /* 0x0000000e001d7202 */ /* 0x002fe40000000f00 */
[----:B------:R-:W-:Y:S02]  /*9f20*/  MOV R27, 0x101f ;  /* 0x0000101f001b7802 */ /* 0x000fe40000000f00 */
[----:B------:R-:W-:-:S07]  /*9f30*/  MOV R26, 0xffff ;  /* 0x0000ffff001a7802 */ /* 0x000fce0000000f00 */
[----:B0-2---:R-:W-:Y:S05]  /*9f40*/  WARPSYNC.COLLECTIVE R26, `(.L_x_1390) ;  /* 0x000000001a087348 */ /* 0x005fea0003c00000 */
[----:B------:R1:W3:Y:S02]  /*9f50*/  SHFL.BFLY P2, R30, R29, R28, R27 ;  /* 0x0c00001c1d1e7389 */ /* 0x0002e4000004001b */
[----:B0123--:R-:W-:Y:S01]  /*9f60*/  ENDCOLLECTIVE ;  /* 0x000000000000791b */ /* 0x00ffe20003800000 */
.L_x_1390:
[----:B------:R-:W-:Y:S02]  /*9f70*/  MOV R29, R15 ;  /* 0x0000000f001d7202 */ /* 0x000fe40000000f00 */
[----:B------:R-:W-:-:S07]  /*9f80*/  MOV R17, R30 ;  /* 0x0000001e00117202 */ /* 0x000fce0000000f00 */
[----:B------:R-:W-:Y:S05]  /*9f90*/  WARPSYNC.COLLECTIVE R26, `(.L_x_1391) ;  /* 0x000000001a087348 */ /* 0x000fea0003c00000 */
[----:B------:R0:W1:Y:S02]  /*9fa0*/  SHFL.BFLY P2, R30, R29, R28, R27 ;  /* 0x0c00001c1d1e7389 */ /* 0x000064000004001b */
[----:B01----:R-:W-:Y:S01]  /*9fb0*/  ENDCOLLECTIVE ;  /* 0x000000000000791b */ /* 0x003fe20003800000 */
.L_x_1391:
[----:B------:R-:W-:Y:S01]  /*9fc0*/  FADD.FTZ R17, R17, R14 ;  /* 0x0000000e11117221 */ /* 0x000fe20000010000 */
[----:B------:R-:W-:-:S04]  /*9fd0*/  HFMA2.MMA R28, -RZ, RZ, 0, 2.384185791015625e-07 ;  /* 0x00000004ff1c7435 */ /* 0x000fc800000001ff */
[----:B------:R-:W-:Y:S02]  /*9fe0*/  MOV R29, R17 ;  /* 0x00000011001d7202 */ /* 0x000fe40000000f00 */
[----:B------:R-:W-:-:S07]  /*9ff0*/  MOV R16, R30 ;  /* 0x0000001e00107202 */ /* 0x000fce0000000f00 */
[----:B------:R-:W-:Y:S05]  /*a000*/  WARPSYNC.COLLECTIVE R26, `(.L_x_1392) ;  /* 0x000000001a087348 */ /* 0x000fea0003c00000 */
[----:B------:R0:W1:Y:S02]  /*a010*/  SHFL.BFLY P2, R30, R29, R28, R27 ;  /* 0x0c00001c1d1e7389 */ /* 0x000064000004001b */
[----:B01----:R-:W-:Y:S01]  /*a020*/  ENDCOLLECTIVE ;  /* 0x000000000000791b */ /* 0x003fe20003800000 */
.L_x_1392:
[----:B------:R-:W-:-:S05]  /*a030*/  FADD.FTZ R16, R16, R15 ;  /* 0x0000000f10107221 */ /* 0x000fca0000010000 */
[----:B------:R-:W-:Y:S02]  /*a040*/  MOV R29, R16 ;  /* 0x00000010001d7202 */ /* 0x000fe40000000f00 */
[----:B------:R-:W-:-:S07]  /*a050*/  MOV R18, R30 ;  /* 0x0000001e00127202 */ /* 0x000fce0000000f00 */
[----:B------:R-:W-:Y:S05]  /*a060*/  WARPSYNC.COLLECTIVE R26, `(.L_x_1393) ;  /* 0x000000001a087348 */ /* 0x000fea0003c00000 */
[----:B------:R0:W1:Y:S02]  /*a070*/  SHFL.BFLY P2, R30, R29, R28, R27 ;  /* 0x0c00001c1d1e7389 */ /* 0x000064000004001b */
[----:B01----:R-:W-:Y:S01]  /*a080*/  ENDCOLLECTIVE ;  /* 0x000000000000791b */ /* 0x003fe20003800000 */
.L_x_1393:
[----:B------:R-:W-:Y:S01]  /*a090*/  FADD.FTZ R18, R17, R18 ;  /* 0x0000001211127221 */ /* 0x000fe20000010000 */
[----:B------:R-:W-:-:S04]  /*a0a0*/  HFMA2.MMA R28, -RZ, RZ, 0, 1.1920928955078125e-07 ;  /* 0x00000002ff1c7435 */ /* 0x000fc800000001ff */
[----:B------:R-:W-:Y:S02]  /*a0b0*/  MOV R29, R18 ;  /* 0x00000012001d7202 */ /* 0x000fe40000000f00 */
[----:B------:R-:W-:-:S07]  /*a0c0*/  MOV R19, R30 ;  /* 0x0000001e00137202 */ /* 0x000fce0000000f00 */
[----:B------:R-:W-:Y:S05]  /*a0d0*/  WARPSYNC.COLLECTIVE R26, `(.L_x_1394) ;  /* 0x000000001a087348 */ /* 0x000fea0003c00000 */
[----:B------:R0:W1:Y:S02]  /*a0e0*/  SHFL.BFLY P2, R30, R29, R28, R27 ;  /* 0x0c00001c1d1e7389 */ /* 0x000064000004001b */
[----:B01----:R-:W-:Y:S01]  /*a0f0*/  ENDCOLLECTIVE ;  /* 0x000000000000791b */ /* 0x003fe20003800000 */
.L_x_1394:
[----:B------:R-:W-:-:S05]  /*a100*/  FADD.FTZ R19, R16, R19 ;  /* 0x0000001310137221 */ /* 0x000fca0000010000 */
[----:B------:R-:W-:Y:S02]  /*a110*/  MOV R29, R19 ;  /* 0x00000013001d7202 */ /* 0x000fe40000000f00 */
[----:B------:R-:W-:-:S07]  /*a120*/  MOV R21, R30 ;  /* 0x0000001e00157202 */ /* 0x000fce0000000f00 */
[----:B------:R-:W-:Y:S05]  /*a130*/  WARPSYNC.COLLECTIVE R26, `(.L_x_1395) ;  /* 0x000000001a087348 */ /* 0x000fea0003c00000 */
[----:B------:R0:W1:Y:S02]  /*a140*/  SHFL.BFLY P2, R30, R29, R28, R27 ;  /* 0x0c00001c1d1e7389 */ /* 0x000064000004001b */
[----:B01----:R-:W-:Y:S01]  /*a150*/  ENDCOLLECTIVE ;  /* 0x000000000000791b */ /* 0x003fe20003800000 */
.L_x_1395:
[----:B------:R-:W-:Y:S01]  /*a160*/  FADD.FTZ R21, R18, R21 ;  /* 0x0000001512157221 */ /* 0x000fe20000010000 */
[----:B------:R-:W-:-:S04]  /*a170*/  HFMA2.MMA R28, -RZ, RZ, 0, 5.9604644775390625e-08 ;  /* 0x00000001ff1c7435 */ /* 0x000fc800000001ff */
[----:B------:R-:W-:Y:S02]  /*a180*/  MOV R29, R21 ;  /* 0x00000015001d7202 */ /* 0x000fe40000000f00 */
[----:B------:R-:W-:-:S07]  /*a190*/  MOV R14, R30 ;  /* 0x0000001e000e7202 */ /* 0x000fce0000000f00 */
[----:B------:R-:W-:Y:S05]  /*a1a0*/  WARPSYNC.COLLECTIVE R26, `(.L_x_1396) ;  /* 0x000000001a087348 */ /* 0x000fea0003c00000 */
[----:B------:R0:W1:Y:S02]  /*a1b0*/  SHFL.BFLY P2, R30, R29, R28, R27 ;  /* 0x0c00001c1d1e7389 */ /* 0x000064000004001b */
[----:B01----:R-:W-:Y:S01]  /*a1c0*/  ENDCOLLECTIVE ;  /* 0x000000000000791b */ /* 0x003fe20003800000 */
.L_x_1396:
[----:B------:R-:W-:-:S05]  /*a1d0*/  FADD.FTZ R14, R19, R14 ;  /* 0x0000000e130e7221 */ /* 0x000fca0000010000 */
[----:B------:R-:W-:Y:S02]  /*a1e0*/  MOV R29, R14 ;  /* 0x0000000e001d7202 */ /* 0x000fe40000000f00 */
[----:B------:R-:W-:-:S07]  /*a1f0*/  MOV R20, R30 ;  /* 0x0000001e00147202 */ /* 0x000fce0000000f00 */
[----:B------:R-:W-:Y:S05]  /*a200*/  WARPSYNC.COLLECTIVE R26, `(.L_x_1397) ;  /* 0x000000001a087348 */ /* 0x000fea0003c00000 */
[----:B------:R0:W1:Y:S02]  /*a210*/  SHFL.BFLY P2, R30, R29, R28, R27 ;  /* 0x0c00001c1d1e7389 */ /* 0x000064000004001b */
[----:B01----:R-:W-:Y:S01]  /*a220*/  ENDCOLLECTIVE ;  /* 0x000000000000791b */ /* 0x003fe20003800000 */
.L_x_1397:
[----:B------:R-:W-:Y:S01]  /*a230*/  FADD.FTZ R20, R21, R20 ;  /* 0x0000001415147221 */ /* 0x000fe20000010000 */
[----:B------:R-:W-:Y:S06]  /*a240*/  BRA `(.L_x_1398) ;  /* 0xffffffe800d87947 */ /* 0x000fec000383ffff */
.L_x_1386:
        /* <DEDUP_REMOVED lines=8> */
.L_x_1400:
[----:B------:R-:W-:Y:S05]  /*a2d0*/  BSYNC B1 ;  /* 0x0000000000017941 */ /* 0x000fea0003800000 */
.L_x_1399:
        /* <DEDUP_REMOVED lines=8> */
.L_x_1401:
[----:B------:R-:W-:Y:S01]  /*a360*/  FADD.FTZ R21, R21, R14 ;  /* 0x0000000e15157221 */ /* 0x000fe20000010000 */
[----:B------:R-:W-:-:S04]  /*a370*/  HFMA2.MMA R28, -RZ, RZ, 0, 2.384185791015625e-07 ;  /* 0x00000004ff1c7435 */ /* 0x000fc800000001ff */
[----:B------:R-:W-:Y:S02]  /*a380*/  MOV R29, R21 ;  /* 0x00000015001d7202 */ /* 0x000fe40000000f00 */
[----:B------:R-:W-:-:S07]  /*a390*/  MOV R20, R30 ;  /* 0x0000001e00147202 */ /* 0x000fce0000000f00 */
[----:B------:R-:W-:Y:S05]  /*a3a0*/  WARPSYNC.COLLECTIVE R26, `(.L_x_1402) ;  /* 0x000000001a087348 */ /* 0x000fea0003c00000 */
[----:B------:R0:W1:Y:S02]  /*a3b0*/  SHFL.BFLY P2, R30, R29, R28, R27 ;  /* 0x0c00001c1d1e7389 */ /* 0x000064000004001b */
[----:B01----:R-:W-:Y:S01]  /*a3c0*/  ENDCOLLECTIVE ;  /* 0x000000000000791b */ /* 0x003fe20003800000 */
.L_x_1402:
[----:B------:R-:W-:-:S05]  /*a3d0*/  FADD.FTZ R20, R20, R15 ;  /* 0x0000000f14147221 */ /* 0x000fca0000010000 */
[----:B------:R-:W-:Y:S02]  /*a3e0*/  MOV R29, R20 ;  /* 0x00000014001d7202 */ /* 0x000fe40000000f00 */
[----:B------:R-:W-:-:S07]  /*a3f0*/  MOV R22, R30 ;  /* 0x0000001e00167202 */ /* 0x000fce0000000f00 */
[----:B------:R-:W-:Y:S05]  /*a400*/  WARPSYNC.COLLECTIVE R26, `(.L_x_1403) ;  /* 0x000000001a087348 */ /* 0x000fea0003c00000 */
[----:B------:R0:W1:Y:S02]  /*a410*/  SHFL.BFLY P2, R30, R29, R28, R27 ;  /* 0x0c00001c1d1e7389 */ /* 0x000064000004001b */
[----:B01----:R-:W-:Y:S01]  /*a420*/  ENDCOLLECTIVE ;  /* 0x000000000000791b */ /* 0x003fe20003800000 */
.L_x_1403:
[----:B------:R-:W-:Y:S01]  /*a430*/  FADD.FTZ R22, R21, R22 ;  /* 0x0000001615167221 */ /* 0x000fe20000010000 */
[----:B------:R-:W-:-:S04]  /*a440*/  HFMA2.MMA R28, -RZ, RZ, 0, 1.1920928955078125e-07 ;  /* 0x00000002ff1c7435 */ /* 0x000fc800000001ff */
[----:B------:R-:W-:Y:S02]  /*a450*/  MOV R29, R22 ;  /* 0x00000016001d7202 */ /* 0x000fe40000000f00 */
[----:B------:R-:W-:-:S07]  /*a460*/  MOV R23, R30 ;  /* 0x0000001e00177202 */ /* 0x000fce0000000f00 */
[----:B------:R-:W-:Y:S05]  /*a470*/  WARPSYNC.COLLECTIVE R26, `(.L_x_1404) ;  /* 0x000000001a087348 */ /* 0x000fea0003c00000 */
[----:B------:R0:W1:Y:S02]  /*a480*/  SHFL.BFLY P2, R30, R29, R28, R27 ;  /* 0x0c00001c1d1e7389 */ /* 0x000064000004001b */
[----:B01----:R-:W-:Y:S01]  /*a490*/  ENDCOLLECTIVE ;  /* 0x000000000000791b */ /* 0x003fe20003800000 */
.L_x_1404:
[----:B------:R-:W-:-:S05]  /*a4a0*/  FADD.FTZ R23, R20, R23 ;  /* 0x0000001714177221 */ /* 0x000fca0000010000 */
[----:B------:R-:W-:Y:S02]  /*a4b0*/  MOV R29, R23 ;  /* 0x00000017001d7202 */ /* 0x000fe40000000f00 */
[----:B------:R-:W-:-:S07]  /*a4c0*/  MOV R25, R30 ;  /* 0x0000001e00197202 */ /* 0x000fce0000000f00 */
[----:B------:R-:W-:Y:S05]  /*a4d0*/  WARPSYNC.COLLECTIVE R26, `(.L_x_1405) ;  /* 0x000000001a087348 */ /* 0x000fea0003c00000 */
[----:B------:R0:W1:Y:S02]  /*a4e0*/  SHFL.BFLY P2, R30, R29, R28, R27 ;  /* 0x0c00001c1d1e7389 */ /* 0x000064000004001b */
[----:B01----:R-:W-:Y:S01]  /*a4f0*/  ENDCOLLECTIVE ;  /* 0x000000000000791b */ /* 0x003fe20003800000 */
.L_x_1405:
[----:B------:R-:W-:Y:S01]  /*a500*/  FADD.FTZ R25, R22, R25 ;  /* 0x0000001916197221 */ /* 0x000fe20000010000 */
[----:B------:R-:W-:-:S04]  /*a510*/  HFMA2.MMA R28, -RZ, RZ, 0, 5.9604644775390625e-08 ;  /* 0x00000001ff1c7435 */ /* 0x000fc800000001ff */
[----:B------:R-:W-:Y:S02]  /*a520*/  MOV R29, R25 ;  /* 0x00000019001d7202 */ /* 0x000fe40000000f00 */
[----:B------:R-:W-:-:S07]  /*a530*/  MOV R14, R30 ;  /* 0x0000001e000e7202 */ /* 0x000fce0000000f00 */
[----:B------:R-:W-:Y:S05]  /*a540*/  WARPSYNC.COLLECTIVE R26, `(.L_x_1406) ;  /* 0x000000001a087348 */ /* 0x000fea0003c00000 */
[----:B------:R0:W1:Y:S02]  /*a550*/  SHFL.BFLY P2, R30, R29, R28, R27 ;  /* 0x0c00001c1d1e7389 */ /* 0x000064000004001b */
[----:B01----:R-:W-:Y:S01]  /*a560*/  ENDCOLLECTIVE ;  /* 0x000000000000791b */ /* 0x003fe20003800000 */
.L_x_1406:
[----:B------:R-:W-:-:S05]  /*a570*/  FADD.FTZ R14, R23, R14 ;  /* 0x0000000e170e7221 */ /* 0x000fca0000010000 */
[----:B------:R-:W-:Y:S02]  /*a580*/  MOV R29, R14 ;  /* 0x0000000e001d7202 */ /* 0x000fe40000000f00 */
[----:B------:R-:W-:-:S07]  /*a590*/  MOV R24, R30 ;  /* 0x0000001e00187202 */ /* 0x000fce0000000f00 */
[----:B------:R-:W-:Y:S05]  /*a5a0*/  WARPSYNC.COLLECTIVE R26, `(.L_x_1407) ;  /* 0x000000001a087348 */ /* 0x000fea0003c00000 */
[----:B------:R0:W1:Y:S02]  /*a5b0*/  SHFL.BFLY P2, R30, R29, R28, R27 ;  /* 0x0c00001c1d1e7389 */ /* 0x000064000004001b */
[----:B01----:R-:W-:Y:S01]  /*a5c0*/  ENDCOLLECTIVE ;  /* 0x000000000000791b */ /* 0x003fe20003800000 */
.L_x_1407:
[----:B------:R-:W-:Y:S01]  /*a5d0*/  FADD.FTZ R24, R25, R24 ;  /* 0x0000001819187221 */ /* 0x000fe20000010000 */
[----:B------:R-:W-:Y:S06]  /*a5e0*/  BRA `(.L_x_1408) ;  /* 0xffffffe800a87947 */ /* 0x000fec000383ffff */
.L_x_1387:
        /* <DEDUP_REMOVED lines=8> */
.L_x_1410:
[----:B------:R-:W-:Y:S05]  /*a670*/  BSYNC B1 ;  /* 0x0000000000017941 */ /* 0x000fea0003800000 */
.L_x_1409:
        /* <DEDUP_REMOVED lines=8> */
.L_x_1411:
[----:B------:R-:W-:Y:S01]  /*a700*/  FADD.FTZ R21, R21, R14 ;  /* 0x0000000e15157221 */ /* 0x000fe20000010000 */
[----:B------:R-:W-:-:S04]  /*a710*/  HFMA2.MMA R28, -RZ, RZ, 0, 2.384185791015625e-07 ;  /* 0x00000004ff1c7435 */ /* 0x000fc800000001ff */
[----:B------:R-:W-:Y:S02]  /*a720*/  MOV R29, R21 ;  /* 0x00000015001d7202 */ /* 0x000fe40000000f00 */
[----:B------:R-:W-:-:S07]  /*a730*/  MOV R20, R30 ;  /* 0x0000001e00147202 */ /* 0x000fce0000000f00 */
[----:B------:R-:W-:Y:S05]  /*a740*/  WARPSYNC.COLLECTIVE R26, `(.L_x_1412) ;  /* 0x000000001a087348 */ /* 0x000fea0003c00000 */
[----:B------:R0:W1:Y:S02]  /*a750*/  SHFL.BFLY P2, R30, R29, R28, R27 ;  /* 0x0c00001c1d1e7389 */ /* 0x000064000004001b */
[----:B01----:R-:W-:Y:S01]  /*a760*/  ENDCOLLECTIVE ;  /* 0x000000000000791b */ /* 0x003fe20003800000 */
.L_x_1412:
[----:B------:R-:W-:-:S05]  /*a770*/  FADD.FTZ R20, R20, R15 ;  /* 0x0000000f14147221 */ /* 0x000fca0000010000 */
[----:B------:R-:W-:Y:S02]  /*a780*/  MOV R29, R20 ;  /* 0x00000014001d7202 */ /* 0x000fe40000000f00 */
[----:B------:R-:W-:-:S07]  /*a790*/  MOV R22, R30 ;  /* 0x0000001e00167202 */ /* 0x000fce0000000f00 */
[----:B------:R-:W-:Y:S05]  /*a7a0*/  WARPSYNC.COLLECTIVE R26, `(.L_x_1413) ;  /* 0x000000001a087348 */ /* 0x000fea0003c00000 */
[----:B------:R0:W1:Y:S02]  /*a7b0*/  SHFL.BFLY P2, R30, R29, R28, R27 ;  /* 0x0c00001c1d1e7389 */ /* 0x000064000004001b */
[----:B01----:R-:W-:Y:S01]  /*a7c0*/  ENDCOLLECTIVE ;  /* 0x000000000000791b */ /* 0x003fe20003800000 */
.L_x_1413:
[----:B------:R-:W-:Y:S01]  /*a7d0*/  FADD.FTZ R22, R21, R22 ;  /* 0x0000001615167221 */ /* 0x000fe20000010000 */
[----:B------:R-:W-:-:S04]  /*a7e0*/  HFMA2.MMA R28, -RZ, RZ, 0, 1.1920928955078125e-07 ;  /* 0x00000002ff1c7435 */ /* 0x000fc800000001ff */
[----:B------:R-:W-:Y:S02]  /*a7f0*/  MOV R29, R22 ;  /* 0x00000016001d7202 */ /* 0x000fe40000000f00 */
[----:B------:R-:W-:-:S07]  /*a800*/  MOV R23, R30 ;  /* 0x0000001e00177202 */ /* 0x000fce0000000f00 */
[----:B------:R-:W-:Y:S05]  /*a810*/  WARPSYNC.COLLECTIVE R26, `(.L_x_1414) ;  /* 0x000000001a087348 */ /* 0x000fea0003c00000 */
[----:B------:R0:W1:Y:S02]  /*a820*/  SHFL.BFLY P2, R30, R29, R28, R27 ;  /* 0x0c00001c1d1e7389 */ /* 0x000064000004001b */
[----:B01----:R-:W-:Y:S01]  /*a830*/  ENDCOLLECTIVE ;  /* 0x000000000000791b */ /* 0x003fe20003800000 */
.L_x_1414:
[----:B------:R-:W-:-:S05]  /*a840*/  FADD.FTZ R23, R20, R23 ;  /* 0x0000001714177221 */ /* 0x000fca0000010000 */
[----:B------:R-:W-:Y:S02]  /*a850*/  MOV R29, R23 ;  /* 0x00000017001d7202 */ /* 0x000fe40000000f00 */
[----:B------:R-:W-:-:S07]  /*a860*/  MOV R25, R30 ;  /* 0x0000001e00197202 */ /* 0x000fce0000000f00 */
[----:B------:R-:W-:Y:S05]  /*a870*/  WARPSYNC.COLLECTIVE R26, `(.L_x_1415) ;  /* 0x000000001a087348 */ /* 0x000fea0003c00000 */
[----:B------:R0:W1:Y:S02]  /*a880*/  SHFL.BFLY P2, R30, R29, R28, R27 ;  /* 0x0c00001c1d1e7389 */ /* 0x000064000004001b */
[----:B01----:R-:W-:Y:S01]  /*a890*/  ENDCOLLECTIVE ;  /* 0x000000000000791b */ /* 0x003fe20003800000 */
.L_x_1415:
[----:B------:R-:W-:Y:S01]  /*a8a0*/  FADD.FTZ R25, R22, R25 ;  /* 0x0000001916197221 */ /* 0x000fe20000010000 */
[----:B------:R-:W-:-:S04]  /*a8b0*/  HFMA2.MMA R28, -RZ, RZ, 0, 5.9604644775390625e-08 ;  /* 0x00000001ff1c7435 */ /* 0x000fc800000001ff */
[----:B------:R-:W-:Y:S02]  /*a8c0*/  MOV R29, R25 ;  /* 0x00000019001d7202 */ /* 0x000fe40000000f00 */
[----:B------:R-:W-:-:S07]  /*a8d0*/  MOV R14, R30 ;  /* 0x0000001e000e7202 */ /* 0x000fce0000000f00 */
[----:B------:R-:W-:Y:S05]  /*a8e0*/  WARPSYNC.COLLECTIVE R26, `(.L_x_1416) ;  /* 0x000000001a087348 */ /* 0x000fea0003c00000 */
[----:B------:R0:W1:Y:S02]  /*a8f0*/  SHFL.BFLY P2, R30, R29, R28, R27 ;  /* 0x0c00001c1d1e7389 */ /* 0x000064000004001b */
[----:B01----:R-:W-:Y:S01]  /*a900*/  ENDCOLLECTIVE ;  /* 0x000000000000791b */ /* 0x003fe20003800000 */
.L_x_1416:
[----:B------:R-:W-:-:S05]  /*a910*/  FADD.FTZ R14, R23, R14 ;  /* 0x0000000e170e7221 */ /* 0x000fca0000010000 */
[----:B------:R-:W-:Y:S02]  /*a920*/  MOV R29, R14 ;  /* 0x0000000e001d7202 */ /* 0x000fe40000000f00 */
[----:B------:R-:W-:-:S07]  /*a930*/  MOV R24, R30 ;  /* 0x0000001e00187202 */ /* 0x000fce0000000f00 */
[----:B------:R-:W-:Y:S05]  /*a940*/  WARPSYNC.COLLECTIVE R26, `(.L_x_1417) ;  /* 0x000000001a087348 */ /* 0x000fea0003c00000 */
[----:B------:R0:W1:Y:S02]  /*a950*/  SHFL.BFLY P2, R30, R29, R28, R27 ;  /* 0x0c00001c1d1e7389 */ /* 0x000064000004001b */
[----:B01----:R-:W-:Y:S01]  /*a960*/  ENDCOLLECTIVE ;  /* 0x000000000000791b */ /* 0x003fe20003800000 */
.L_x_1417:
[----:B------:R-:W-:Y:S01]  /*a970*/  FADD.FTZ R24, R25, R24 ;  /* 0x0000001819187221 */ /* 0x000fe20000010000 */
[----:B------:R-:W-:Y:S06]  /*a980*/  BRA `(.L_x_1418) ;  /* 0xffffffe800647947 */ /* 0x000fec000383ffff */
.L_x_1388:
        /* <DEDUP_REMOVED lines=8> */
.L_x_1420:
[----:B------:R-:W-:Y:S05]  /*aa10*/  BSYNC B0 ;  /* 0x0000000000007941 */ /* 0x000fea0003800000 */
.L_x_1419:
        /* <DEDUP_REMOVED lines=10> */
.L_x_1421:
[----:B------:R-:W-:Y:S01]  /*aac0*/  @!P0 IADD3 R18, R15, 0x14, RZ ;  /* 0x000000140f128810 */ /* 0x000fe20007ffe0ff */
[----:B------:R-:W-:Y:S01]  /*aad0*/  FADD.FTZ R25, R17, R16 ;  /* 0x0000001011197221 */ /* 0x000fe20000010000 */
[----:B------:R-:W-:Y:S02]  /*aae0*/  @!P0 LEA R23, R10, UR4, 0x7 ;  /* 0x000000040a178c11 */ /* 0x000fe4000f8e38ff */
[----:B------:R-:W-:Y:S02]  /*aaf0*/  @!P0 LOP3.LUT R18, R18, R19, RZ, 0x3c, !PT ;  /* 0x0000001312128212 */ /* 0x000fe400078e3cff */
[----:B------:R-:W-:Y:S02]  /*ab00*/  MOV R34, RZ ;  /* 0x000000ff00227202 */ /* 0x000fe40000000f00 */
[----:B------:R-:W-:Y:S02]  /*ab10*/  @!P0 LEA R18, R18, R23, 0x2 ;  /* 0x0000001712128211 */ /* 0x000fe400078e10ff */
[----:B------:R-:W-:-:S02]  /*ab20*/  @!P0 SHF.L.U32 R22, R10, 0x1, RZ ;  /* 0x000000010a168819 */ /* 0x000fc400000006ff */
[----:B------:R-:W-:Y:S01]  /*ab30*/  @!P0 LEA R24, R10, UR4, 0x7 ;  /* 0x000000040a188c11 */ /* 0x000fe2000f8e38ff */
[----:B------:R-:W-:Y:S01]  /*ab40*/  HFMA2.MMA R28, -RZ, RZ, 0, 2.384185791015625e-07 ;  /* 0x00000004ff1c7435 */ /* 0x000fe200000001ff */
[----:B------:R-:W-:Y:S01]  /*ab50*/  MOV R29, R25 ;  /* 0x00000019001d7202 */ /* 0x000fe20000000f00 */
[----:B------:R0:W1:Y:S01]  /*ab60*/  @!P0 LDS R20, [R18] ;  /* 0x0000000012148984 */ /* 0x0000620000000800 */
[----:B------:R-:W-:-:S03]  /*ab70*/  MOV R23, RZ ;  /* 0x000000ff00177202 */ /* 0x000fc60000000f00 */
[----:B------:R0:W2:Y:S01]  /*ab80*/  @!P0 LDS R21, [R18+0x500] ;  /* 0x0005000012158984 */ /* 0x0000a20000000800 */
[----:B------:R-:W-:-:S07]  /*ab90*/  FADD.FTZ R17, R30, R14 ;  /* 0x0000000e1e117221 */ /* 0x000fce0000010000 */
[----:B012---:R-:W-:Y:S05]  /*aba0*/  WARPSYNC.COLLECTIVE R26, `(.L_x_1422) ;  /* 0x000000001a087348 */ /* 0x007fea0003c00000 */
[----:B------:R3:W4:Y:S02]  /*abb0*/  SHFL.BFLY P2, R30, R29, R28, R27 ;  /* 0x0c00001c1d1e7389 */ /* 0x000724000004001b */
[----:B01234-:R-:W-:Y:S01]  /*abc0*/  ENDCOLLECTIVE ;  /* 0x000000000000791b */ /* 0x01ffe20003800000 */
.L_x_1422:
[----:B------:R-:W-:Y:S02]  /*abd0*/  MOV R29, R17 ;  /* 0x00000011001d7202 */ /* 0x000fe40000000f00 */
[----:B------:R-:W-:-:S07]  /*abe0*/  MOV R16, R30 ;  /* 0x0000001e00107202 */ /* 0x000fce0000000f00 */
[----:B------:R-:W-:Y:S05]  /*abf0*/  WARPSYNC.COLLECTIVE R26, `(.L_x_1423) ;  /* 0x000000001a087348 */ /* 0x000fea0003c00000 */
[----:B------:R0:W1:Y:S02]  /*ac00*/  SHFL.BFLY P2, R30, R29, R28, R27 ;  /* 0x0c00001c1d1e7389 */ /* 0x000064000004001b */
[----:B01----:R-:W-:Y:S01]  /*ac10*/  ENDCOLLECTIVE ;  /* 0x000000000000791b */ /* 0x003fe20003800000 */
.L_x_1423:
[----:B------:R-:W-:Y:S01]  /*ac20*/  FADD.FTZ R19, R25, R16 ;  /* 0x0000001019137221 */ /* 0x000fe20000010000 */
[----:B------:R-:W-:Y:S02]  /*ac30*/  @!P0 MOV R32, R20 ;  /* 0x0000001400208202 */ /* 0x000fe40000000f00 */
[----:B------:R-:W-:Y:S02]  /*ac40*/  @!P0 MOV R34, R21 ;  /* 0x0000001500228202 */ /* 0x000fe40000000f00 */
[----:B------:R-:W-:Y:S01]  /*ac50*/  @!P0 IADD3 R21, R15, 0x28, RZ ;  /* 0x000000280f158810 */ /* 0x000fe20007ffe0ff */
[----:B------:R-:W-:Y:S01]  /*ac60*/  HFMA2.MMA R28, -RZ, RZ, 0, 1.1920928955078125e-07 ;  /* 0x00000002ff1c7435 */ /* 0x000fe200000001ff */
[----:B------:R-:W-:Y:S02]  /*ac70*/  MOV R29, R19 ;  /* 0x00000013001d7202 */ /* 0x000fe40000000f00 */
[----:B------:R-:W-:-:S04]  /*ac80*/  @!P0 LOP3.LUT R21, R21, R22, RZ, 0x3c, !PT ;  /* 0x0000001615158212 */ /* 0x000fc800078e3cff */
[----:B------:R-:W-:Y:S01]  /*ac90*/  @!P0 LEA R22, R21, R24, 0x2 ;  /* 0x0000001815168211 */ /* 0x000fe200078e10ff */
[----:B------:R-:W-:Y:S01]  /*aca0*/  HFMA2.MMA R24, -RZ, RZ, 0, 0 ;  /* 0x00000000ff187435 */ /* 0x000fe200000001ff */
[----:B------:R-:W-:-:S10]  /*acb0*/  FADD.FTZ R14, R17, R30 ;  /* 0x0000001e110e7221 */ /* 0x000fd40000010000 */
[----:B------:R-:W-:Y:S05]  /*acc0*/  WARPSYNC.COLLECTIVE R26, `(.L_x_1424) ;  /* 0x000000001a087348 */ /* 0x000fea0003c00000 */
[----:B------:R0:W1:Y:S02]  /*acd0*/  SHFL.BFLY P2, R30, R29, R28, R27 ;  /* 0x0c00001c1d1e7389 */ /* 0x000064000004001b */
[----:B01----:R-:W-:Y:S01]  /*ace0*/  ENDCOLLECTIVE ;  /* 0x000000000000791b */ /* 0x003fe20003800000 */
.L_x_1424:
[----:B------:R0:W1:Y:S04]  /*acf0*/  @!P0 LDS R37, [R22] ;  /* 0x0000000016258984 */ /* 0x0000680000000800 */
[----:B------:R0:W2:Y:S01]  /*ad00*/  @!P0 LDS R38, [R22+0x500] ;  /* 0x0005000016268984 */ /* 0x0000a20000000800 */
[----:B------:R-:W-:Y:S02]  /*ad10*/  MOV R29, R14 ;  /* 0x0000000e001d7202 */ /* 0x000fe40000000f00 */
[----:B------:R-:W-:-:S07]  /*ad20*/  MOV R16, R30 ;  /* 0x0000001e00107202 */ /* 0x000fce0000000f00 */
[----:B012---:R-:W-:Y:S05]  /*ad30*/  WARPSYNC.COLLECTIVE R26, `(.L_x_1425) ;  /* 0x000000001a087348 */ /* 0x007fea0003c00000 */
[----:B------:R3:W4:Y:S02]  /*ad40*/  SHFL.BFLY P2, R30, R29, R28, R27 ;  /* 0x0c00001c1d1e7389 */ /* 0x000724000004001b */
[----:B01234-:R-:W-:Y:S01]  /*ad50*/  ENDCOLLECTIVE ;  /* 0x000000000000791b */ /* 0x01ffe20003800000 */
.L_x_1425:
[----:B------:R-:W-:Y:S01]  /*ad60*/  FADD.FTZ R16, R19, R16 ;  /* 0x0000001013107221 */ /* 0x000fe20000010000 */
[----:B------:R-:W-:-:S04]  /*ad70*/  HFMA2.MMA R28, -RZ, RZ, 0, 5.9604644775390625e-08 ;  /* 0x00000001ff1c7435 */ /* 0x000fc800000001ff */
[----:B------:R-:W-:Y:S02]  /*ad80*/  MOV R29, R16 ;  /* 0x00000010001d7202 */ /* 0x000fe40000000f00 */
[----:B------:R-:W-:Y:S02]  /*ad90*/  @!P0 MOV R24, R37 ;  /* 0x0000002500188202 */ /* 0x000fe40000000f00 */
[----:B------:R-:W-:Y:S01]  /*ada0*/  @!P0 MOV R23, R38 ;  /* 0x0000002600178202 */ /* 0x000fe20000000f00 */
[----:B------:R-:W-:-:S07]  /*adb0*/  FADD.FTZ R17, R14, R30 ;  /* 0x0000001e0e117221 */ /* 0x000fce0000010000 */
[----:B------:R-:W-:Y:S05]  /*adc0*/  WARPSYNC.COLLECTIVE R26, `(.L_x_1426) ;  /* 0x000000001a087348 */ /* 0x000fea0003c00000 */
[----:B------:R0:W1:Y:S02]  /*add0*/  SHFL.BFLY P2, R30, R29, R28, R27 ;  /* 0x0c00001c1d1e7389 */ /* 0x000064000004001b */
[----:B01----:R-:W-:Y:S01]  /*ade0*/  ENDCOLLECTIVE ;  /* 0x000000000000791b */ /* 0x003fe20003800000 */
.L_x_1426:
[----:B------:R-:W-:Y:S02]  /*adf0*/  MOV R29, R17 ;  /* 0x00000011001d7202 */ /* 0x000fe40000000f00 */
[----:B------:R-:W-:-:S07]  /*ae00*/  MOV R19, R30 ;  /* 0x0000001e00137202 */ /* 0x000fce0000000f00 */
[----:B------:R-:W-:Y:S05]  /*ae10*/  WARPSYNC.COLLECTIVE R26, `(.L_x_1427) ;  /* 0x000000001a087348 */ /* 0x000fea0003c00000 */
[----:B------:R0:W1:Y:S02]  /*ae20*/  SHFL.BFLY P2, R30, R29, R28, R27 ;  /* 0x0c00001c1d1e7389 */ /* 0x000064000004001b */
[----:B01----:R-:W-:Y:S01]  /*ae30*/  ENDCOLLECTIVE ;  /* 0x000000000000791b */ /* 0x003fe20003800000 */
.L_x_1427:
[----:B------:R-:W-:Y:S01]  /*ae40*/  FADD.FTZ R16, R16, R19 ;  /* 0x0000001310107221 */ /* 0x000fe20000010000 */
[----:B------:R-:W-:Y:S01]  /*ae50*/  HFMA2.MMA R28, -RZ, RZ, 0, 4.76837158203125e-07 ;  /* 0x00000008ff1c7435 */ /* 0x000fe200000001ff */
[----:B------:R-:W-:Y:S02]  /*ae60*/  MOV R29, R32 ;  /* 0x00000020001d7202 */ /* 0x000fe40000000f00 */
[----:B------:R-:W-:-:S08]  /*ae70*/  MOV R14, R30 ;  /* 0x0000001e000e7202 */ /* 0x000fd00000000f00 */
[----:B------:R-:W-:Y:S05]  /*ae80*/  WARPSYNC.COLLECTIVE R26, `(.L_x_1428) ;  /* 0x000000001a087348 */ /* 0x000fea0003c00000 */
[----:B------:R0:W1:Y:S02]  /*ae90*/  SHFL.BFLY P2, R30, R29, R28, R27 ;  /* 0x0c00001c1d1e7389 */ /* 0x000064000004001b */
[----:B01----:R-:W-:Y:S01]  /*aea0*/  ENDCOLLECTIVE ;  /* 0x000000000000791b */ /* 0x003fe20003800000 */
.L_x_1428:
[----:B------:R-:W-:Y:S01]  /*aeb0*/  FADD.FTZ R44, R17, R14 ;  /* 0x0000000e112c7221 */ /* 0x000fe20000010000 */
[----:B------:R-:W-:Y:S02]  /*aec0*/  MOV R29, R34 ;  /* 0x00000022001d7202 */ /* 0x000fe40000000f00 */
[----:B------:R-:W-:-:S07]  /*aed0*/  MOV R31, R30 ;  /* 0x0000001e001f7202 */ /* 0x000fce0000000f00 */
[----:B------:R-:W-:Y:S05]  /*aee0*/  WARPSYNC.COLLECTIVE R26, `(.L_x_1429) ;  /* 0x000000001a087348 */ /* 0x000fea0003c00000 */
[----:B------:R0:W1:Y:S02]  /*aef0*/  SHFL.BFLY P2, R30, R29, R28, R27 ;  /* 0x0c00001c1d1e7389 */ /* 0x000064000004001b */
[----:B01----:R-:W-:Y:S01]  /*af00*/  ENDCOLLECTIVE ;  /* 0x000000000000791b */ /* 0x003fe20003800000 */
.L_x_1429:
[----:B------:R-:W-:Y:S01]  /*af10*/  FADD.FTZ R31, R31, R32 ;  /* 0x000000201f1f7221 */ /* 0x000fe20000010000 */
[----:B------:R-:W-:-:S04]  /*af20*/  HFMA2.MMA R28, -RZ, RZ, 0, 2.384185791015625e-07 ;  /* 0x00000004ff1c7435 */ /* 0x000fc800000001ff */
[----:B------:R-:W-:Y:S02]  /*af30*/  MOV R29, R31 ;  /* 0x0000001f001d7202 */ /* 0x000fe40000000f00 */
[----:B------:R-:W-:-:S07]  /*af40*/  MOV R33, R30 ;  /* 0x0000001e00217202 */ /* 0x000fce0000000f00 */
[----:B------:R-:W-:Y:S05]  /*af50*/  WARPSYNC.COLLECTIVE R26, `(.L_x_1430) ;  /* 0x000000001a087348 */ /* 0x000fea0003c00000 */
[----:B------:R0:W1:Y:S02]  /*af60*/  SHFL.BFLY P2, R30, R29, R28, R27 ;  /* 0x0c00001c1d1e7389 */ /* 0x000064000004001b */
[----:B01----:R-:W-:Y:S01]  /*af70*/  ENDCOLLECTIVE ;  /* 0x000000000000791b */ /* 0x003fe20003800000 */
.L_x_1430:
[----:B------:R-:W-:-:S05]  /*af80*/  FADD.FTZ R33, R33, R34 ;  /* 0x0000002221217221 */ /* 0x000fca0000010000 */
[----:B------:R-:W-:Y:S02]  /*af90*/  MOV R29, R33 ;  /* 0x00000021001d7202 */ /* 0x000fe40000000f00 */
[----:B------:R-:W-:-:S07]  /*afa0*/  MOV R20, R30 ;  /* 0x0000001e00147202 */ /* 0x000fce0000000f00 */
[----:B------:R-:W-:Y:S05]  /*afb0*/  WARPSYNC.COLLECTIVE R26, `(.L_x_1431) ;  /* 0x000000001a087348 */ /* 0x000fea0003c00000 */
[----:B------:R0:W1:Y:S02]  /*afc0*/  SHFL.BFLY P2, R30, R29, R28, R27 ;  /* 0x0c00001c1d1e7389 */ /* 0x000064000004001b */
[----:B01----:R-:W-:Y:S01]  /*afd0*/  ENDCOLLECTIVE ;  /* 0x000000000000791b */ /* 0x003fe20003800000 */
.L_x_1431:
[----:B------:R-:W-:Y:S01]  /*afe0*/  FADD.FTZ R35, R31, R20 ;  /* 0x000000141f237221 */ /* 0x000fe20000010000 */
[----:B------:R-:W-:-:S04]  /*aff0*/  HFMA2.MMA R28, -RZ, RZ, 0, 1.1920928955078125e-07 ;  /* 0x00000002ff1c7435 */ /* 0x000fc800000001ff */
[----:B------:R-:W-:Y:S02]  /*b000*/  MOV R29, R35 ;  /* 0x00000023001d7202 */ /* 0x000fe40000000f00 */
[----:B------:R-:W-:-:S07]  /*b010*/  MOV R36, R30 ;  /* 0x0000001e00247202 */ /* 0x000fce0000000f00 */
[----:B------:R-:W-:Y:S05]  /*b020*/  WARPSYNC.COLLECTIVE R26, `(.L_x_1432) ;  /* 0x000000001a087348 */ /* 0x000fea0003c00000 */
[----:B------:R0:W1:Y:S02]  /*b030*/  SHFL.BFLY P2, R30, R29, R28, R27 ;  /* 0x0c00001c1d1e7389 */ /* 0x000064000004001b */
[----:B01----:R-:W-:Y:S01]  /*b040*/  ENDCOLLECTIVE ;  /* 0x000000000000791b */ /* 0x003fe20003800000 */
.L_x_1432:
[----:B------:R-:W-:-:S05]  /*b050*/  FADD.FTZ R36, R33, R36 ;  /* 0x0000002421247221 */ /* 0x000fca0000010000 */
[----:B------:R-:W-:Y:S02]  /*b060*/  MOV R29, R36 ;  /* 0x00000024001d7202 */ /* 0x000fe40000000f00 */
[----:B------:R-:W-:-:S07]  /*b070*/  MOV R18, R30 ;  /* 0x0000001e00127202 */ /* 0x000fce0000000f00 */
[----:B------:R-:W-:Y:S05]  /*b080*/  WARPSYNC.COLLECTIVE R26, `(.L_x_1433) ;  /* 0x000000001a087348 */ /* 0x000fea0003c00000 */
[----:B------:R0:W1:Y:S02]  /*b090*/  SHFL.BFLY P2, R30, R29, R28, R27 ;  /* 0x0c00001c1d1e7389 */ /* 0x000064000004001b */
[----:B01----:R-:W-:Y:S01]  /*b0a0*/  ENDCOLLECTIVE ;  /* 0x000000000000791b */ /* 0x003fe20003800000 */
.L_x_1433:
        /* <DEDUP_REMOVED lines=8> */
.L_x_1434:
[----:B------:R-:W-:Y:S01]  /*b130*/  FADD.FTZ R36, R36, R21 ;  /* 0x0000001524247221 */ /* 0x000fe20000010000 */
[----:B------:R-:W-:-:S04]  /*b140*/  HFMA2.MMA R21, -RZ, RZ, 0, 0 ;  /* 0x00000000ff157435 */ /* 0x000fc800000001ff */
[----:B------:R-:W-:Y:S02]  /*b150*/  MOV R29, R36 ;  /* 0x00000024001d7202 */ /* 0x000fe40000000f00 */
[----:B------:R-:W-:-:S07]  /*b160*/  MOV R34, R30 ;  /* 0x0000001e00227202 */ /* 0x000fce0000000f00 */
[----:B------:R-:W-:Y:S05]  /*b170*/  WARPSYNC.COLLECTIVE R26, `(.L_x_1435) ;  /* 0x000000001a087348 */ /* 0x000fea0003c00000 */
[----:B------:R0:W1:Y:S02]  /*b180*/  SHFL.BFLY P2, R30, R29, R28, R27 ;  /* 0x0c00001c1d1e7389 */ /* 0x000064000004001b */
[----:B01----:R-:W-:Y:S01]  /*b190*/  ENDCOLLECTIVE ;  /* 0x000000000000791b */ /* 0x003fe20003800000 */
.L_x_1435:
[----:B------:R-:W-:Y:S01]  /*b1a0*/  FADD.FTZ R34, R35, R34 ;  /* 0x0000002223227221 */ /* 0x000fe20000010000 */
[----:B------:R-:W-:Y:S01]  /*b1b0*/  HFMA2.MMA R28, -RZ, RZ, 0, 4.76837158203125e-07 ;  /* 0x00000008ff1c7435 */ /* 0x000fe200000001ff */
[----:B------:R-:W-:Y:S02]  /*b1c0*/  MOV R29, R24 ;  /* 0x00000018001d7202 */ /* 0x000fe40000000f00 */
[----:B------:R-:W-:-:S08]  /*b1d0*/  MOV R33, R30 ;  /* 0x0000001e00217202 */ /* 0x000fd00000000f00 */
[----:B------:R-:W-:Y:S05]  /*b1e0*/  WARPSYNC.COLLECTIVE R26, `(.L_x_1436) ;  /* 0x000000001a087348 */ /* 0x000fea0003c00000 */
[----:B------:R0:W1:Y:S02]  /*b1f0*/  SHFL.BFLY P2, R30, R29, R28, R27 ;  /* 0x0c00001c1d1e7389 */ /* 0x000064000004001b */
[----:B01----:R-:W-:Y:S01]  /*b200*/  ENDCOLLECTIVE ;  /* 0x000000000000791b */ /* 0x003fe20003800000 */
.L_x_1436:
[----:B------:R-:W-:Y:S01]  /*b210*/  FADD.FTZ R33, R36, R33 ;  /* 0x0000002124217221 */ /* 0x000fe20000010000 */
[----:B------:R-:W-:Y:S02]  /*b220*/  MOV R29, R23 ;  /* 0x00000017001d7202 */ /* 0x000fe40000000f00 */
[----:B------:R-:W-:-:S07]  /*b230*/  MOV R37, R30 ;  /* 0x0000001e00257202 */ /* 0x000fce0000000f00 */
[----:B------:R-:W-:Y:S05]  /*b240*/  WARPSYNC.COLLECTIVE R26, `(.L_x_1437) ;  /* 0x000000001a087348 */ /* 0x000fea0003c00000 */
[----:B------:R0:W1:Y:S02]  /*b250*/  SHFL.BFLY P2, R30, R29, R28, R27 ;  /* 0x0c00001c1d1e7389 */ /* 0x000064000004001b */
[----:B01----:R-:W-:Y:S01]  /*b260*/  ENDCOLLECTIVE ;  /* 0x000000000000791b */ /* 0x003fe20003800000 */
.L_x_1437:
        /* <DEDUP_REMOVED lines=8> */
.L_x_1438:
        /* <DEDUP_REMOVED lines=8> */
.L_x_1439:
        /* <DEDUP_REMOVED lines=10> */
.L_x_1440:
[----:B------:R0:W1:Y:S04]  /*b410*/  @!P0 LDS R22, [R39] ;  /* 0x0000000027168984 */ /* 0x0000680000000800 */
[----:B------:R0:W2:Y:S01]  /*b420*/  @!P0 LDS R20, [R39+0x500] ;  /* 0x0005000027148984 */ /* 0x0000a20000000800 */
[----:B------:R-:W-:Y:S02]  /*b430*/  MOV R29, R37 ;  /* 0x00000025001d7202 */ /* 0x000fe40000000f00 */
[----:B------:R-:W-:-:S07]  /*b440*/  MOV R23, R30 ;  /* 0x0000001e00177202 */ /* 0x000fce0000000f00 */
[----:B012---:R-:W-:Y:S05]  /*b450*/  WARPSYNC.COLLECTIVE R26, `(.L_x_1441) ;  /* 0x000000001a087348 */ /* 0x007fea0003c00000 */
[----:B------:R3:W4:Y:S02]  /*b460*/  SHFL.BFLY P2, R30, R29, R28, R27 ;  /* 0x0c00001c1d1e7389 */ /* 0x000724000004001b */
[----:B01234-:R-:W-:Y:S01]  /*b470*/  ENDCOLLECTIVE ;  /* 0x000000000000791b */ /* 0x01ffe20003800000 */
.L_x_1441:
        /* <DEDUP_REMOVED lines=9> */
.L_x_1442:
        /* <DEDUP_REMOVED lines=9> */
.L_x_1443:
[----:B------:R-:W-:Y:S01]  /*b5a0*/  FADD.FTZ R38, R38, R39 ;  /* 0x0000002726267221 */ /* 0x000fe20000010000 */
[----:B------:R-:W-:Y:S01]  /*b5b0*/  HFMA2.MMA R28, -RZ, RZ, 0, 4.76837158203125e-07 ;  /* 0x00000008ff1c7435 */ /* 0x000fe200000001ff */
[----:B------:R-:W-:Y:S02]  /*b5c0*/  MOV R29, R21 ;  /* 0x00000015001d7202 */ /* 0x000fe40000000f00 */
[----:B------:R-:W-:-:S08]  /*b5d0*/  MOV R40, R30 ;  /* 0x0000001e00287202 */ /* 0x000fd00000000f00 */
[----:B------:R-:W-:Y:S05]  /*b5e0*/  WARPSYNC.COLLECTIVE R26, `(.L_x_1444) ;  /* 0x000000001a087348 */ /* 0x000fea0003c00000 */
[----:B------:R0:W1:Y:S02]  /*b5f0*/  SHFL.BFLY P2, R30, R29, R28, R27 ;  /* 0x0c00001c1d1e7389 */ /* 0x000064000004001b */
[----:B01----:R-:W-:Y:S01]  /*b600*/  ENDCOLLECTIVE ;  /* 0x000000000000791b */ /* 0x003fe20003800000 */
.L_x_1444:
[----:B------:R-:W-:Y:S01]  /*b610*/  FADD.FTZ R37, R37, R40 ;  /* 0x0000002825257221 */ /* 0x000fe20000010000 */
[----:B------:R-:W-:Y:S02]  /*b620*/  MOV R29, R18 ;  /* 0x00000012001d7202 */ /* 0x000fe40000000f00 */
[----:B------:R-:W-:-:S07]  /*b630*/  MOV R42, R30 ;  /* 0x0000001e002a7202 */ /* 0x000fce0000000f00 */
[----:B------:R-:W-:Y:S05]  /*b640*/  WARPSYNC.COLLECTIVE R26, `(.L_x_1445) ;  /* 0x000000001a087348 */ /* 0x000fea0003c00000 */
[----:B------:R0:W1:Y:S02]  /*b650*/  SHFL.BFLY P2, R30, R29, R28, R27 ;  /* 0x0c00001c1d1e7389 */ /* 0x000064000004001b */
[----:B01----:R-:W-:Y:S01]  /*b660*/  ENDCOLLECTIVE ;  /* 0x000000000000791b */ /* 0x003fe20003800000 */
.L_x_1445:
[----:B------:R-:W-:Y:S01]  /*b670*/  FADD.FTZ R42, R42, R21 ;  /* 0x000000152a2a7221 */ /* 0x000fe20000010000 */
[----:B------:R-:W-:-:S04]  /*b680*/  HFMA2.MMA R28, -RZ, RZ, 0, 2.384185791015625e-07 ;  /* 0x00000004ff1c7435 */ /* 0x000fc800000001ff */
[----:B------:R-:W-:Y:S02]  /*b690*/  MOV R29, R42 ;  /* 0x0000002a001d7202 */ /* 0x000fe40000000f00 */
[----:B------:R-:W-:-:S07]  /*b6a0*/  MOV R23, R30 ;  /* 0x0000001e00177202 */ /* 0x000fce0000000f00 */
[----:B------:R-:W-:Y:S05]  /*b6b0*/  WARPSYNC.COLLECTIVE R26, `(.L_x_1446) ;  /* 0x000000001a087348 */ /* 0x000fea0003c00000 */
[----:B------:R0:W1:Y:S02]  /*b6c0*/  SHFL.BFLY P2, R30, R29, R28, R27 ;  /* 0x0c00001c1d1e7389 */ /* 0x000064000004001b */
[----:B01----:R-:W-:Y:S01]  /*b6d0*/  ENDCOLLECTIVE ;  /* 0x000000000000791b */ /* 0x003fe20003800000 */
.L_x_1446:
        /* <DEDUP_REMOVED lines=8> */
.L_x_1447:
        /* <DEDUP_REMOVED lines=12> */
.L_x_1448:
[----:B------:R-:W-:Y:S01]  /*b820*/  FADD.FTZ R31, R31, R20 ;  /* 0x000000141f1f7221 */ /* 0x000fe20000010000 */
[C---:B------:R-:W-:Y:S01]  /*b830*/  @!P0 IMAD.WIDE R14, R41.reuse, 0x2, R14 ;  /* 0x00000002290e8825 */ /* 0x040fe200078e020e */
[----:B------:R-:W0:Y:S03]  /*b840*/  @!P0 LDC.64 R20, c[0x0][0x218] ;  /* 0x00008600ff148b82 */ /* 0x000e260000000a00 */
        /* <DEDUP_REMOVED lines=10> */
.L_x_1449:
        /* <DEDUP_REMOVED lines=14> */
.L_x_1450:
        /* <DEDUP_REMOVED lines=11> */
.L_x_1451:
[----:B------:R-:W-:Y:S01]  /*ba80*/  FADD.FTZ R35, R42, R35 ;  /* 0x000000232a237221 */ /* 0x000fe20000010000 */
[----:B------:R-:W-:Y:S06]  /*ba90*/  BRA `(.L_x_1452) ;  /* 0xffffffe000d47947 */ /* 0x000fec000383ffff */
.L_x_1453:
        /* <DEDUP_REMOVED lines=14> */
.L_x_3554:


//--------------------- .text._ZN13group_norm_v218gn_bwd_cuda_kernelI13__nv_bfloat16Li320ELi3ELi16ELi160ELi256ELb1ELb1ELi32ELi320ELi320ELi4ELb1ELi48ELb0ELb0ELNS_15WgradSyncMethodE3ENS_16CompileConditionILi900EEEEEvPT_S6_S6_PKS5_S8_S8_S8_PKfflPfPj --------------------------
	.section	.text._ZN13group_norm_v218gn_bwd_cuda_kernelI13__nv_bfloat16Li320ELi3ELi16ELi160ELi256ELb1ELb1ELi32ELi320ELi320ELi4ELb1ELi48ELb0ELb0ELNS_15WgradSyncMethodE3ENS_16CompileConditionILi900EEEEEvPT_S6_S6_PKS5_S8_S8_S8_PKfflPfPj,"ax",@progbits
	.align	128
        .global         _ZN13group_norm_v218gn_bwd_cuda_kernelI13__nv_bfloat16Li320ELi3ELi16ELi160ELi256ELb1ELb1ELi32ELi320ELi320ELi4ELb1ELi48ELb0ELb0ELNS_15WgradSyncMethodE3ENS_16CompileConditionILi900EEEEEvPT_S6_S6_PKS5_S8_S8_S8_PKfflPfPj
        .type           _ZN13group_norm_v218gn_bwd_cuda_kernelI13__nv_bfloat16Li320ELi3ELi16ELi160ELi256ELb1ELb1ELi32ELi320ELi320ELi4ELb1ELi48ELb0ELb0ELNS_15WgradSyncMethodE3ENS_16CompileConditionILi900EEEEEvPT_S6_S6_PKS5_S8_S8_S8_PKfflPfPj,@function
        .size           _ZN13group_norm_v218gn_bwd_cuda_kernelI13__nv_bfloat16Li320ELi3ELi16ELi160ELi256ELb1ELb1ELi32ELi320ELi320ELi4ELb1ELi48ELb0ELb0ELNS_15WgradSyncMethodE3ENS_16CompileConditionILi900EEEEEvPT_S6_S6_PKS5_S8_S8_S8_PKfflPfPj,(.L_x_3555 - _ZN13group_norm_v218gn_bwd_cuda_kernelI13__nv_bfloat16Li320ELi3ELi16ELi160ELi256ELb1ELb1ELi32ELi320ELi320ELi4ELb1ELi48ELb0ELb0ELNS_15WgradSyncMethodE3ENS_16CompileConditionILi900EEEEEvPT_S6_S6_PKS5_S8_S8_S8_PKfflPfPj)
        .other          _ZN13group_norm_v218gn_bwd_cuda_kernelI13__nv_bfloat16Li320ELi3ELi16ELi160ELi256ELb1ELb1ELi32ELi320ELi320ELi4ELb1ELi48ELb0ELb0ELNS_15WgradSyncMethodE3ENS_16CompileConditionILi900EEEEEvPT_S6_S6_PKS5_S8_S8_S8_PKfflPfPj,@"STO_CUDA_ENTRY STV_DEFAULT"
_ZN13group_norm_v218gn_bwd_cuda_kernelI13__nv_bfloat16Li320ELi3ELi16ELi160ELi256ELb1ELb1ELi32ELi320ELi320ELi4ELb1ELi48ELb0ELb0ELNS_15WgradSyncMethodE3ENS_16CompileConditionILi900EEEEEvPT_S6_S6_PKS5_S8_S8_S8_PKfflPfPj:
.text._ZN13group_norm_v218gn_bwd_cuda_kernelI13__nv_bfloat16Li320ELi3ELi16ELi160ELi256ELb1ELb1ELi32ELi320ELi320ELi4ELb1ELi48ELb0ELb0ELNS_15WgradSyncMethodE3ENS_16CompileConditionILi900EEEEEvPT_S6_S6_PKS5_S8_S8_S8_PKfflPfPj:
        /* <DEDUP_REMOVED lines=32> */
.L_x_1456:
[----:B------:R-:W2:Y:S04]  /*0200*/  LD.E.STRONG.GPU R0, desc[UR12][R2.64] ;  /* 0x0000000c02007980 */ /* 0x000ea8000c10f900 */
[----:B--2---:R-:W-:Y:S01]  /*0210*/  CCTL.IVALL ;  /* 0x00000000ff00798f */ /* 0x004fe20002000000 */
[----:B------:R-:W-:Y:S05]  /*0220*/  YIELD ;  /* 0x0000000000007946 */ /* 0x000fea0003800000 */
[----:B-----5:R-:W-:-:S04]  /*0230*/  LOP3.LUT R0, R0, R5, RZ, 0x3c, !PT ;  /* 0x0000000500007212 */ /* 0x020fc800078e3cff */
[----:B------:R-:W-:-:S13]  /*0240*/  ISETP.GT.AND P0, PT, R0, -0x1, PT ;  /* 0xffffffff0000780c */ /* 0x000fda0003f04270 */
[----:B------:R-:W-:Y:S05]  /*0250*/  @P0 BRA `(.L_x_1456) ;  /* 0xfffffffc00e80947 */ /* 0x000fea000383ffff */
.L_x_1455:
[----:B------:R-:W-:Y:S05]  /*0260*/  WARPSYNC.ALL ;  /* 0x0000000000007948 */ /* 0x000fea0003800000 */
[----:B------:R-:W-:Y:S06]  /*0270*/  BAR.SYNC.DEFER_BLOCKING 0x0 ;  /* 0x0000000000007b1d */ /* 0x000fec0000010000 */
[----:B------:R-:W-:Y:S05]  /*0280*/  BRA `(.L_x_1457) ;  /* 0x0000007800687947 */ /* 0x000fea0003800000 */
.L_x_1454:
        /* <DEDUP_REMOVED lines=37> */
.L_x_1470:
        /* <DEDUP_REMOVED lines=879> */
.L_x_1458:
        /* <DEDUP_REMOVED lines=11> */
.L_x_1461:
        /* <DEDUP_REMOVED lines=83> */
.L_x_1460:
[----:B------:R-:W-:Y:S05]  /*41b0*/  BSYNC B0 ;  /* 0x0000000000007941 */ /* 0x000fea0003800000 */
.L_x_1459:
        /* <DEDUP_REMOVED lines=26> */
.L_x_1463:
[----:B------:R-:W-:Y:S05]  /*4360*/  BSYNC B0 ;  /* 0x0000000000007941 */ /* 0x000fea0003800000 */
.L_x_1462:
        /* <DEDUP_REMOVED lines=122> */
.L_x_1466:
[----:B------:R-:W2:Y:S04]  /*4b10*/  LD.E.STRONG.GPU R61, desc[UR12][R8.64] ;  /* 0x0000000c083d7980 */ /* 0x000ea8000c10f900 */
[----:B--2---:R-:W-:Y:S01]  /*4b20*/  CCTL.IVALL ;  /* 0x00000000ff00798f */ /* 0x004fe20002000000 */
[----:B------:R-:W-:Y:S05]  /*4b30*/  YIELD ;  /* 0x0000000000007946 */ /* 0x000fea0003800000 */
[----:B-----5:R-:W-:-:S04]  /*4b40*/  LOP3.LUT R61, R61, R60, RZ, 0x3c, !PT ;  /* 0x0000003c3d3d7212 */ /* 0x020fc800078e3cff */
[----:B------:R-:W-:-:S13]  /*4b50*/  ISETP.GT.AND P0, PT, R61, -0x1, PT ;  /* 0xffffffff3d00780c */ /* 0x000fda0003f04270 */
[----:B------:R-:W-:Y:S05]  /*4b60*/  @P0 BRA `(.L_x_1466) ;  /* 0xfffffffc00e80947 */ /* 0x000fea000383ffff */
.L_x_1465:
[----:B------:R-:W-:Y:S05]  /*4b70*/  WARPSYNC.ALL ;  /* 0x0000000000007948 */ /* 0x000fea0003800000 */
[----:B------:R-:W-:Y:S06]  /*4b80*/  BAR.SYNC.DEFER_BLOCKING 0x0 ;  /* 0x0000000000007b1d */ /* 0x000fec0000010000 */
[----:B------:R-:W-:Y:S05]  /*4b90*/  BRA `(.L_x_1467) ;  /* 0x0000000000687947 */ /* 0x000fea0003800000 */
.L_x_1464:
        /* <DEDUP_REMOVED lines=18> */
.L_x_1469:
[----:B------:R-:W2:Y:S04]  /*4cc0*/  LD.E.STRONG.GPU R61, desc[UR12][R8.64] ;  /* 0x0000000c083d7980 */ /* 0x000ea8000c10f900 */
[----:B--2---:R-:W-:Y:S01]  /*4cd0*/  CCTL.IVALL ;  /* 0x00000000ff00798f */ /* 0x004fe20002000000 */
[----:B------:R-:W-:Y:S05]  /*4ce0*/  YIELD ;  /* 0x0000000000007946 */ /* 0x000fea0003800000 */
[----:B-----5:R-:W-:-:S04]  /*4cf0*/  LOP3.LUT R61, R61, R60, RZ, 0x3c, !PT ;  /* 0x0000003c3d3d7212 */ /* 0x020fc800078e3cff */
[----:B------:R-:W-:-:S13]  /*4d00*/  ISETP.GT.AND P0, PT, R61, -0x1, PT ;  /* 0xffffffff3d00780c */ /* 0x000fda0003f04270 */
[----:B------:R-:W-:Y:S05]  /*4d10*/  @P0 BRA `(.L_x_1469) ;  /* 0xfffffffc00e80947 */ /* 0x000fea000383ffff */
.L_x_1468:
[----:B------:R-:W-:Y:S05]  /*4d20*/  WARPSYNC.ALL ;  /* 0x0000000000007948 */ /* 0x000fea0003800000 */
[----:B------:R-:W-:Y:S06]  /*4d30*/  BAR.SYNC.DEFER_BLOCKING 0x0 ;  /* 0x0000000000007b1d */ /* 0x000fec0000010000 */
.L_x_1467:
        /* <DEDUP_REMOVED lines=751> */
.L_x_1457:
        /* <DEDUP_REMOVED lines=55> */
.L_x_1487:
        /* <DEDUP_REMOVED lines=45> */
.L_x_1474:
[----:B------:R-:W-:Y:S05]  /*8270*/  BSYNC B1 ;  /* 0x0000000000017941 */ /* 0x000fea0003800000 */
.L_x_1473:
        /* <DEDUP_REMOVED lines=21> */
.L_x_1477:
        /* <DEDUP_REMOVED lines=55> */
.L_x_1476:
[----:B------:R-:W-:Y:S05]  /*8740*/  BSYNC B1 ;  /* 0x0000000000017941 */ /* 0x000fea0003800000 */
.L_x_1475:
        /* <DEDUP_REMOVED lines=35> */
.L_x_1479:
[----:B------:R-:W-:Y:S05]  /*8980*/  BSYNC B1 ;  /* 0x0000000000017941 */ /* 0x000fea0003800000 */
.L_x_1478:
        /* <DEDUP_REMOVED lines=15> */
.L_x_1472:
[----:B------:R-:W-:Y:S05]  /*8a80*/  BSYNC B0 ;  /* 0x0000000000007941 */ /* 0x000fea0003800000 */
.L_x_1471:
        /* <DEDUP_REMOVED lines=50> */
.L_x_1496:
        /* <DEDUP_REMOVED lines=46> */
.L_x_1506:
        /* <DEDUP_REMOVED lines=41> */
.L_x_1516:
[----:B--2---:R-:W-:Y:S01]  /*9320*/  FADD.FTZ R15, R14, R30 ;  /* 0x0000001e0e0f7221 */ /* 0x004fe20000010000 */
[----:B------:R-:W-:-:S04]  /*9330*/  @!P1 F2FP.BF16.F32.PACK_AB R14, RZ, R24 ;  /* 0x00000018ff0e923e */ /* 0x000fc800000010ff */
[----:B------:R-:W-:Y:S01]  /*9340*/  @!P1 F2FP.BF16.F32.PACK_AB R15, RZ, R15 ;  /* 0x0000000fff0f923e */ /* 0x000fe200000010ff */
[----:B------:R3:W-:Y:S03]  /*9350*/  @!P1 STG.E.U16 desc[UR12][R16.64+0x50], R14 ;  /* 0x0000500e10009986 */ /* 0x0007e6000c10150c */
[----:B------:R-:W-:Y:S02]  /*9360*/  PRMT R20, R15, 0x7610, R20 ;  /* 0x000076100f147816 */ /* 0x000fe40000000014 */
[----:B------:R-:W-:-:S03]  /*9370*/  LEA.HI R15, R56, 0x3c, RZ, 0x1c ;  /* 0x0000003c380f7811 */ /* 0x000fc600078fe0ff */
[----:B------:R3:W-:Y:S04]  /*9380*/  @!P1 STG.E.U16 desc[UR12][R18.64+0x50], R20 ;  /* 0x0000501412009986 */ /* 0x0007e8000c10150c */
.L_x_1482:
[----:B------:R-:W-:Y:S05]  /*9390*/  BSYNC B0 ;  /* 0x0000000000007941 */ /* 0x000fea0003800000 */
.L_x_1481:
        /* <DEDUP_REMOVED lines=165> */
.L_x_1550:
        /* <DEDUP_REMOVED lines=9> */
.L_x_1480:
        /* <DEDUP_REMOVED lines=8> */
.L_x_1483:
[----:B------:R-:W-:Y:S01]  /*9f00*/  HFMA2.MMA R28, -RZ, RZ, 0, 4.76837158203125e-07 ;  /* 0x00000008ff1c7435 */ /* 0x000fe200000001ff */
[----:B-1----:R-:W-:Y:S02]  /*9f10*/  MOV R29, R14 ;  /* 0x0000000e001d7202 */ /* 0x002fe40000000f00 */
[----:B------:R-:W-:Y:S02]  /*9f20*/  MOV R27, 0x101f ;  /* 0x0000101f001b7802 */ /* 0x000fe40000000f00 */
[----:B------:R-:W-:-:S07]  /*9f30*/  MOV R26, 0xffff ;  /* 0x0000ffff001a7802 */ /* 0x000fce0000000f00 */
[----:B0-2---:R-:W-:Y:S05]  /*9f40*/  WARPSYNC.COLLECTIVE R26, `(.L_x_1488) ;  /* 0x000000001a087348 */ /* 0x005fea0003c00000 */
[----:B------:R1:W3:Y:S02]  /*9f50*/  SHFL.BFLY P2, R30, R29, R28, R27 ;  /* 0x0c00001c1d1e7389 */ /* 0x0002e4000004001b */
[----:B0123--:R-:W-:Y:S01]  /*9f60*/  ENDCOLLECTIVE ;  /* 0x000000000000791b */ /* 0x00ffe20003800000 */
.L_x_1488:
[----:B------:R-:W-:Y:S02]  /*9f70*/  MOV R29, R15 ;  /* 0x0000000f001d7202 */ /* 0x000fe40000000f00 */
[----:B------:R-:W-:-:S07]  /*9f80*/  MOV R17, R30 ;  /* 0x0000001e00117202 */ /* 0x000fce0000000f00 */
[----:B------:R-:W-:Y:S05]  /*9f90*/  WARPSYNC.COLLECTIVE R26, `(.L_x_1489) ;  /* 0x000000001a087348 */ /* 0x000fea0003c00000 */
[----:B------:R0:W1:Y:S02]  /*9fa0*/  SHFL.BFLY P2, R30, R29, R28, R27 ;  /* 0x0c00001c1d1e7389 */ /* 0x000064000004001b */
[----:B01----:R-:W-:Y:S01]  /*9fb0*/  ENDCOLLECTIVE ;  /* 0x000000000000791b */ /* 0x003fe20003800000 */
.L_x_1489:
[----:B------:R-:W-:Y:S01]  /*9fc0*/  FADD.FTZ R17, R17, R14 ;  /* 0x0000000e11117221 */ /* 0x000fe20000010000 */
[----:B------:R-:W-:-:S04]  /*9fd0*/  HFMA2.MMA R28, -RZ, RZ, 0, 2.384185791015625e-07 ;  /* 0x00000004ff1c7435 */ /* 0x000fc800000001ff */
[----:B------:R-:W-:Y:S02]  /*9fe0*/  MOV R29, R17 ;  /* 0x00000011001d7202 */ /* 0x000fe40000000f00 */
[----:B------:R-:W-:-:S07]  /*9ff0*/  MOV R16, R30 ;  /* 0x0000001e00107202 */ /* 0x000fce0000000f00 */
[----:B------:R-:W-:Y:S05]  /*a000*/  WARPSYNC.COLLECTIVE R26, `(.L_x_1490) ;  /* 0x000000001a087348 */ /* 0x000fea0003c00000 */
[----:B------:R0:W1:Y:S02]  /*a010*/  SHFL.BFLY P2, R30, R29, R28, R27 ;  /* 0x0c00001c1d1e7389 */ /* 0x000064000004001b */
[----:B01----:R-:W-:Y:S01]  /*a020*/  ENDCOLLECTIVE ;  /* 0x000000000000791b */ /* 0x003fe20003800000 */
.L_x_1490:
[----:B------:R-:W-:-:S05]  /*a030*/  FADD.FTZ R16, R16, R15 ;  /* 0x0000000f10107221 */ /* 0x000fca0000010000 */
[----:B------:R-:W-:Y:S02]  /*a040*/  MOV R29, R16 ;  /* 0x00000010001d7202 */ /* 0x000fe40000000f00 */
[----:B------:R-:W-:-:S07]  /*a050*/  MOV R18, R30 ;  /* 0x0000001e00127202 */ /* 0x000fce0000000f00 */
[----:B------:R-:W-:Y:S05]  /*a060*/  WARPSYNC.COLLECTIVE R26, `(.L_x_1491) ;  /* 0x000000001a087348 */ /* 0x000fea0003c00000 */
[----:B------:R0:W1:Y:S02]  /*a070*/  SHFL.BFLY P2, R30, R29, R28, R27 ;  /* 0x0c00001c1d1e7389 */ /* 0x000064000004001b */
[----:B01----:R-:W-:Y:S01]  /*a080*/  ENDCOLLECTIVE ;  /* 0x000000000000791b */ /* 0x003fe20003800000 */
.L_x_1491:
[----:B------:R-:W-:Y:S01]  /*a090*/  FADD.FTZ R18, R17, R18 ;  /* 0x0000001211127221 */ /* 0x000fe20000010000 */
[----:B------:R-:W-:-:S04]  /*a0a0*/  HFMA2.MMA R28, -RZ, RZ, 0, 1.1920928955078125e-07 ;  /* 0x00000002ff1c7435 */ /* 0x000fc800000001ff */
[----:B------:R-:W-:Y:S02]  /*a0b0*/  MOV R29, R18 ;  /* 0x00000012001d7202 */ /* 0x000fe40000000f00 */
[----:B------:R-:W-:-:S07]  /*a0c0*/  MOV R19, R30 ;  /* 0x0000001e00137202 */ /* 0x000fce0000000f00 */
[----:B------:R-:W-:Y:S05]  /*a0d0*/  WARPSYNC.COLLECTIVE R26, `(.L_x_1492) ;  /* 0x000000001a087348 */ /* 0x000fea0003c00000 */
[----:B------:R0:W1:Y:S02]  /*a0e0*/  SHFL.BFLY P2, R30, R29, R28, R27 ;  /* 0x0c00001c1d1e7389 */ /* 0x000064000004001b */
[----:B01----:R-:W-:Y:S01]  /*a0f0*/  ENDCOLLECTIVE ;  /* 0x000000000000791b */ /* 0x003fe20003800000 */
.L_x_1492:
[----:B------:R-:W-:-:S05]  /*a100*/  FADD.FTZ R19, R16, R19 ;  /* 0x0000001310137221 */ /* 0x000fca0000010000 */
[----:B------:R-:W-:Y:S02]  /*a110*/  MOV R29, R19 ;  /* 0x00000013001d7202 */ /* 0x000fe40000000f00 */
[----:B------:R-:W-:-:S07]  /*a120*/  MOV R21, R30 ;  /* 0x0000001e00157202 */ /* 0x000fce0000000f00 */
[----:B------:R-:W-:Y:S05]  /*a130*/  WARPSYNC.COLLECTIVE R26, `(.L_x_1493) ;  /* 0x000000001a087348 */ /* 0x000fea0003c00000 */
[----:B------:R0:W1:Y:S02]  /*a140*/  SHFL.BFLY P2, R30, R29, R28, R27 ;  /* 0x0c00001c1d1e7389 */ /* 0x000064000004001b */
[----:B01----:R-:W-:Y:S01]  /*a150*/  ENDCOLLECTIVE ;  /* 0x000000000000791b */ /* 0x003fe20003800000 */
.L_x_1493:
[----:B------:R-:W-:Y:S01]  /*a160*/  FADD.FTZ R21, R18, R21 ;  /* 0x0000001512157221 */ /* 0x000fe20000010000 */
[----:B------:R-:W-:-:S04]  /*a170*/  HFMA2.MMA R28, -RZ, RZ, 0, 5.9604644775390625e-08 ;  /* 0x00000001ff1c7435 */ /* 0x000fc800000001ff */
[----:B------:R-:W-:Y:S02]  /*a180*/  MOV R29, R21 ;  /* 0x00000015001d7202 */ /* 0x000fe40000000f00 */
[----:B------:R-:W-:-:S07]  /*a190*/  MOV R14, R30 ;  /* 0x0000001e000e7202 */ /* 0x000fce0000000f00 */
[----:B------:R-:W-:Y:S05]  /*a1a0*/  WARPSYNC.COLLECTIVE R26, `(.L_x_1494) ;  /* 0x000000001a087348 */ /* 0x000fea0003c00000 */
[----:B------:R0:W1:Y:S02]  /*a1b0*/  SHFL.BFLY P2, R30, R29, R28, R27 ;  /* 0x0c00001c1d1e7389 */ /* 0x000064000004001b */
[----:B01----:R-:W-:Y:S01]  /*a1c0*/  ENDCOLLECTIVE ;  /* 0x000000000000791b */ /* 0x003fe20003800000 */
.L_x_1494:
[----:B------:R-:W-:-:S05]  /*a1d0*/  FADD.FTZ R14, R19, R14 ;  /* 0x0000000e130e7221 */ /* 0x000fca0000010000 */
[----:B------:R-:W-:Y:S02]  /*a1e0*/  MOV R29, R14 ;  /* 0x0000000e001d7202 */ /* 0x000fe40000000f00 */
[----:B------:R-:W-:-:S07]  /*a1f0*/  MOV R20, R30 ;  /* 0x0000001e00147202 */ /* 0x000fce0000000f00 */
[----:B------:R-:W-:Y:S05]  /*a200*/  WARPSYNC.COLLECTIVE R26, `(.L_x_1495) ;  /* 0x000000001a087348 */ /* 0x000fea0003c00000 */
[----:B------:R0:W1:Y:S02]  /*a210*/  SHFL.BFLY P2, R30, R29, R28, R27 ;  /* 0x0c00001c1d1e7389 */ /* 0x000064000004001b */
[----:B01----:R-:W-:Y:S01]  /*a220*/  ENDCOLLECTIVE ;  /* 0x000000000000791b */ /* 0x003fe20003800000 */
.L_x_1495:
[----:B------:R-:W-:Y:S01]  /*a230*/  FADD.FTZ R20, R21, R20 ;  /* 0x0000001415147221 */ /* 0x000fe20000010000 */
[----:B------:R-:W-:Y:S06]  /*a240*/  BRA `(.L_x_1496) ;  /* 0xffffffe800d87947 */ /* 0x000fec000383ffff */
.L_x_1484:
        /* <DEDUP_REMOVED lines=8> */
.L_x_1498:
[----:B------:R-:W-:Y:S05]  /*a2d0*/  BSYNC B1 ;  /* 0x0000000000017941 */ /* 0x000fea0003800000 */
.L_x_1497:
        /* <DEDUP_REMOVED lines=8> */
.L_x_1499:
[----:B------:R-:W-:Y:S01]  /*a360*/  FADD.FTZ R21, R21, R14 ;  /* 0x0000000e15157221 */ /* 0x000fe20000010000 */
[----:B------:R-:W-:-:S04]  /*a370*/  HFMA2.MMA R28, -RZ, RZ, 0, 2.384185791015625e-07 ;  /* 0x00000004ff1c7435 */ /* 0x000fc800000001ff */
[----:B------:R-:W-:Y:S02]  /*a380*/  MOV R29, R21 ;  /* 0x00000015001d7202 */ /* 0x000fe40000000f00 */
[----:B------:R-:W-:-:S07]  /*a390*/  MOV R20, R30 ;  /* 0x0000001e00147202 */ /* 0x000fce0000000f00 */
[----:B------:R-:W-:Y:S05]  /*a3a0*/  WARPSYNC.COLLECTIVE R26, `(.L_x_1500) ;  /* 0x000000001a087348 */ /* 0x000fea0003c00000 */
[----:B------:R0:W1:Y:S02]  /*a3b0*/  SHFL.BFLY P2, R30, R29, R28, R27 ;  /* 0x0c00001c1d1e7389 */ /* 0x000064000004001b */
[----:B01----:R-:W-:Y:S01]  /*a3c0*/  ENDCOLLECTIVE ;  /* 0x000000000000791b */ /* 0x003fe20003800000 */
.L_x_1500:
[----:B------:R-:W-:-:S05]  /*a3d0*/  FADD.FTZ R20, R20, R15 ;  /* 0x0000000f14147221 */ /* 0x000fca0000010000 */
[----:B------:R-:W-:Y:S02]  /*a3e0*/  MOV R29, R20 ;  /* 0x00000014001d7202 */ /* 0x000fe40000000f00 */
[----:B------:R-:W-:-:S07]  /*a3f0*/  MOV R22, R30 ;  /* 0x0000001e00167202 */ /* 0x000fce0000000f00 */
[----:B------:R-:W-:Y:S05]  /*a400*/  WARPSYNC.COLLECTIVE R26, `(.L_x_1501) ;  /* 0x000000001a087348 */ /* 0x000fea0003c00000 */
[----:B------:R0:W1:Y:S02]  /*a410*/  SHFL.BFLY P2, R30, R29, R28, R27 ;  /* 0x0c00001c1d1e7389 */ /* 0x000064000004001b */
[----:B01----:R-:W-:Y:S01]  /*a420*/  ENDCOLLECTIVE ;  /* 0x000000000000791b */ /* 0x003fe20003800000 */
.L_x_1501:
[----:B------:R-:W-:Y:S01]  /*a430*/  FADD.FTZ R22, R21, R22 ;  /* 0x0000001615167221 */ /* 0x000fe20000010000 */
[----:B------:R-:W-:-:S04]  /*a440*/  HFMA2.MMA R28, -RZ, RZ, 0, 1.1920928955078125e-07 ;  /* 0x00000002ff1c7435 */ /* 0x000fc800000001ff */
[----:B------:R-:W-:Y:S02]  /*a450*/  MOV R29, R22 ;  /* 0x00000016001d7202 */ /* 0x000fe40000000f00 */
[----:B------:R-:W-:-:S07]  /*a460*/  MOV R23, R30 ;  /* 0x0000001e00177202 */ /* 0x000fce0000000f00 */
[----:B------:R-:W-:Y:S05]  /*a470*/  WARPSYNC.COLLECTIVE R26, `(.L_x_1502) ;  /* 0x000000001a087348 */ /* 0x000fea0003c00000 */
[----:B------:R0:W1:Y:S02]  /*a480*/  SHFL.BFLY P2, R30, R29, R28, R27 ;  /* 0x0c00001c1d1e7389 */ /* 0x000064000004001b */
[----:B01----:R-:W-:Y:S01]  /*a490*/  ENDCOLLECTIVE ;  /* 0x000000000000791b */ /* 0x003fe20003800000 */
.L_x_1502:
[----:B------:R-:W-:-:S05]  /*a4a0*/  FADD.FTZ R23, R20, R23 ;  /* 0x0000001714177221 */ /* 0x000fca0000010000 */
[----:B------:R-:W-:Y:S02]  /*a4b0*/  MOV R29, R23 ;  /* 0x00000017001d7202 */ /* 0x000fe40000000f00 */
[----:B------:R-:W-:-:S07]  /*a4c0*/  MOV R25, R30 ;  /* 0x0000001e00197202 */ /* 0x000fce0000000f00 */
[----:B------:R-:W-:Y:S05]  /*a4d0*/  WARPSYNC.COLLECTIVE R26, `(.L_x_1503) ;  /* 0x000000001a087348 */ /* 0x000fea0003c00000 */
[----:B------:R0:W1:Y:S02]  /*a4e0*/  SHFL.BFLY P2, R30, R29, R28, R27 ;  /* 0x0c00001c1d1e7389 */ /* 0x000064000004001b */
[----:B01----:R-:W-:Y:S01]  /*a4f0*/  ENDCOLLECTIVE ;  /* 0x000000000000791b */ /* 0x003fe20003800000 */
.L_x_1503:
[----:B------:R-:W-:Y:S01]  /*a500*/  FADD.FTZ R25, R22, R25 ;  /* 0x0000001916197221 */ /* 0x000fe20000010000 */
[----:B------:R-:W-:-:S04]  /*a510*/  HFMA2.MMA R28, -RZ, RZ, 0, 5.9604644775390625e-08 ;  /* 0x00000001ff1c7435 */ /* 0x000fc800000001ff */
[----:B------:R-:W-:Y:S02]  /*a520*/  MOV R29, R25 ;  /* 0x00000019001d7202 */ /* 0x000fe40000000f00 */
[----:B------:R-:W-:-:S07]  /*a530*/  MOV R14, R30 ;  /* 0x0000001e000e7202 */ /* 0x000fce0000000f00 */
[----:B------:R-:W-:Y:S05]  /*a540*/  WARPSYNC.COLLECTIVE R26, `(.L_x_1504) ;  /* 0x000000001a087348 */ /* 0x000fea0003c00000 */
[----:B------:R0:W1:Y:S02]  /*a550*/  SHFL.BFLY P2, R30, R29, R28, R27 ;  /* 0x0c00001c1d1e7389 */ /* 0x000064000004001b */
[----:B01----:R-:W-:Y:S01]  /*a560*/  ENDCOLLECTIVE ;  /* 0x000000000000791b */ /* 0x003fe20003800000 */
.L_x_1504:
[----:B------:R-:W-:-:S05]  /*a570*/  FADD.FTZ R14, R23, R14 ;  /* 0x0000000e170e7221 */ /* 0x000fca0000010000 */
[----:B------:R-:W-:Y:S02]  /*a580*/  MOV R29, R14 ;  /* 0x0000000e001d7202 */ /* 0x000fe40000000f00 */
[----:B------:R-:W-:-:S07]  /*a590*/  MOV R24, R30 ;  /* 0x0000001e00187202 */ /* 0x000fce0000000f00 */
[----:B------:R-:W-:Y:S05]  /*a5a0*/  WARPSYNC.COLLECTIVE R26, `(.L_x_1505) ;  /* 0x000000001a087348 */ /* 0x000fea0003c00000 */
[----:B------:R0:W1:Y:S02]  /*a5b0*/  SHFL.BFLY P2, R30, R29, R28, R27 ;  /* 0x0c00001c1d1e7389 */ /* 0x000064000004001b */
[----:B01----:R-:W-:Y:S01]  /*a5c0*/  ENDCOLLECTIVE ;  /* 0x000000000000791b */ /* 0x003fe20003800000 */
.L_x_1505:
[----:B------:R-:W-:Y:S01]  /*a5d0*/  FADD.FTZ R24, R25, R24 ;  /* 0x0000001819187221 */ /* 0x000fe20000010000 */
[----:B------:R-:W-:Y:S06]  /*a5e0*/  BRA `(.L_x_1506) ;  /* 0xffffffe800a87947 */ /* 0x000fec000383ffff */
.L_x_1485:
        /* <DEDUP_REMOVED lines=8> */
.L_x_1508:
[----:B------:R-:W-:Y:S05]  /*a670*/  BSYNC B1 ;  /* 0x0000000000017941 */ /* 0x000fea0003800000 */
.L_x_1507:
        /* <DEDUP_REMOVED lines=8> */
.L_x_1509:
[----:B------:R-:W-:Y:S01]  /*a700*/  FADD.FTZ R21, R21, R14 ;  /* 0x0000000e15157221 */ /* 0x000fe20000010000 */
[----:B------:R-:W-:-:S04]  /*a710*/  HFMA2.MMA R28, -RZ, RZ, 0, 2.384185791015625e-07 ;  /* 0x00000004ff1c7435 */ /* 0x000fc800000001ff */
[----:B------:R-:W-:Y:S02]  /*a720*/  MOV R29, R21 ;  /* 0x00000015001d7202 */ /* 0x000fe40000000f00 */
[----:B------:R-:W-:-:S07]  /*a730*/  MOV R20, R30 ;  /* 0x0000001e00147202 */ /* 0x000fce0000000f00 */
[----:B------:R-:W-:Y:S05]  /*a740*/  WARPSYNC.COLLECTIVE R26, `(.L_x_1510) ;  /* 0x000000001a087348 */ /* 0x000fea0003c00000 */
[----:B------:R0:W1:Y:S02]  /*a750*/  SHFL.BFLY P2, R30, R29, R28, R27 ;  /* 0x0c00001c1d1e7389 */ /* 0x000064000004001b */
[----:B01----:R-:W-:Y:S01]  /*a760*/  ENDCOLLECTIVE ;  /* 0x000000000000791b */ /* 0x003fe20003800000 */
.L_x_1510:
[----:B------:R-:W-:-:S05]  /*a770*/  FADD.FTZ R20, R20, R15 ;  /* 0x0000000f14147221 */ /* 0x000fca0000010000 */
[----:B------:R-:W-:Y:S02]  /*a780*/  MOV R29, R20 ;  /* 0x00000014001d7202 */ /* 0x000fe40000000f00 */
[----:B------:R-:W-:-:S07]  /*a790*/  MOV R22, R30 ;  /* 0x0000001e00167202 */ /* 0x000fce0000000f00 */
[----:B------:R-:W-:Y:S05]  /*a7a0*/  WARPSYNC.COLLECTIVE R26, `(.L_x_1511) ;  /* 0x000000001a087348 */ /* 0x000fea0003c00000 */
[----:B------:R0:W1:Y:S02]  /*a7b0*/  SHFL.BFLY P2, R30, R29, R28, R27 ;  /* 0x0c00001c1d1e7389 */ /* 0x000064000004001b */
[----:B01----:R-:W-:Y:S01]  /*a7c0*/  ENDCOLLECTIVE ;  /* 0x000000000000791b */ /* 0x003fe20003800000 */
.L_x_1511:
[----:B------:R-:W-:Y:S01]  /*a7d0*/  FADD.FTZ R22, R21, R22 ;  /* 0x0000001615167221 */ /* 0x000fe20000010000 */
[----:B------:R-:W-:-:S04]  /*a7e0*/  HFMA2.MMA R28, -RZ, RZ, 0, 1.1920928955078125e-07 ;  /* 0x00000002ff1c7435 */ /* 0x000fc800000001ff */
[----:B------:R-:W-:Y:S02]  /*a7f0*/  MOV R29, R22 ;  /* 0x00000016001d7202 */ /* 0x000fe40000000f00 */
[----:B------:R-:W-:-:S07]  /*a800*/  MOV R23, R30 ;  /* 0x0000001e00177202 */ /* 0x000fce0000000f00 */
[----:B------:R-:W-:Y:S05]  /*a810*/  WARPSYNC.COLLECTIVE R26, `(.L_x_1512) ;  /* 0x000000001a087348 */ /* 0x000fea0003c00000 */
[----:B------:R0:W1:Y:S02]  /*a820*/  SHFL.BFLY P2, R30, R29, R28, R27 ;  /* 0x0c00001c1d1e7389 */ /* 0x000064000004001b */
[----:B01----:R-:W-:Y:S01]  /*a830*/  ENDCOLLECTIVE ;  /* 0x000000000000791b */ /* 0x003fe20003800000 */
.L_x_1512:
[----:B------:R-:W-:-:S05]  /*a840*/  FADD.FTZ R23, R20, R23 ;  /* 0x0000001714177221 */ /* 0x000fca0000010000 */
[----:B------:R-:W-:Y:S02]  /*a850*/  MOV R29, R23 ;  /* 0x00000017001d7202 */ /* 0x000fe40000000f00 */
[----:B------:R-:W-:-:S07]  /*a860*/  MOV R25, R30 ;  /* 0x0000001e00197202 */ /* 0x000fce0000000f00 */
[----:B------:R-:W-:Y:S05]  /*a870*/  WARPSYNC.COLLECTIVE R26, `(.L_x_1513) ;  /* 0x000000001a087348 */ /* 0x000fea0003c00000 */
[----:B------:R0:W1:Y:S02]  /*a880*/  SHFL.BFLY P2, R30, R29, R28, R27 ;  /* 0x0c00001c1d1e7389 */ /* 0x000064000004001b */
[----:B01----:R-:W-:Y:S01]  /*a890*/  ENDCOLLECTIVE ;  /* 0x000000000000791b */ /* 0x003fe20003800000 */
.L_x_1513:
[----:B------:R-:W-:Y:S01]  /*a8a0*/  FADD.FTZ R25, R22, R25 ;  /* 0x0000001916197221 */ /* 0x000fe20000010000 */
[----:B------:R-:W-:-:S04]  /*a8b0*/  HFMA2.MMA R28, -RZ, RZ, 0, 5.9604644775390625e-08 ;  /* 0x00000001ff1c7435 */ /* 0x000fc800000001ff */
[----:B------:R-:W-:Y:S02]  /*a8c0*/  MOV R29, R25 ;  /* 0x00000019001d7202 */ /* 0x000fe40000000f00 */
[----:B------:R-:W-:-:S07]  /*a8d0*/  MOV R14, R30 ;  /* 0x0000001e000e7202 */ /* 0x000fce0000000f00 */
[----:B------:R-:W-:Y:S05]  /*a8e0*/  WARPSYNC.COLLECTIVE R26, `(.L_x_1514) ;  /* 0x000000001a087348 */ /* 0x000fea0003c00000 */
[----:B------:R0:W1:Y:S02]  /*a8f0*/  SHFL.BFLY P2, R30, R29, R28, R27 ;  /* 0x0c00001c1d1e7389 */ /* 0x000064000004001b */
[----:B01----:R-:W-:Y:S01]  /*a900*/  ENDCOLLECTIVE ;  /* 0x000000000000791b */ /* 0x003fe20003800000 */
.L_x_1514:
[----:B------:R-:W-:-:S05]  /*a910*/  FADD.FTZ R14, R23, R14 ;  /* 0x0000000e170e7221 */ /* 0x000fca0000010000 */
[----:B------:R-:W-:Y:S02]  /*a920*/  MOV R29, R14 ;  /* 0x0000000e001d7202 */ /* 0x000fe40000000f00 */
[----:B------:R-:W-:-:S07]  /*a930*/  MOV R24, R30 ;  /* 0x0000001e00187202 */ /* 0x000fce0000000f00 */
[----:B------:R-:W-:Y:S05]  /*a940*/  WARPSYNC.COLLECTIVE R26, `(.L_x_1515) ;  /* 0x000000001a087348 */ /* 0x000fea0003c00000 */
[----:B------:R0:W1:Y:S02]  /*a950*/  SHFL.BFLY P2, R30, R29, R28, R27 ;  /* 0x0c00001c1d1e7389 */ /* 0x000064000004001b */
[----:B01----:R-:W-:Y:S01]  /*a960*/  ENDCOLLECTIVE ;  /* 0x000000000000791b */ /* 0x003fe20003800000 */
.L_x_1515:
[----:B------:R-:W-:Y:S01]  /*a970*/  FADD.FTZ R24, R25, R24 ;  /* 0x0000001819187221 */ /* 0x000fe20000010000 */
[----:B------:R-:W-:Y:S06]  /*a980*/  BRA `(.L_x_1516) ;  /* 0xffffffe800647947 */ /* 0x000fec000383ffff */
.L_x_1486:
        /* <DEDUP_REMOVED lines=8> */
.L_x_1518:
[----:B------:R-:W-:Y:S05]  /*aa10*/  BSYNC B0 ;  /* 0x0000000000007941 */ /* 0x000fea0003800000 */
.L_x_1517:
        /* <DEDUP_REMOVED lines=10> */
.L_x_1519:
        /* <DEDUP_REMOVED lines=17> */
.L_x_1520:
[----:B------:R-:W-:Y:S02]  /*abd0*/  MOV R29, R17 ;  /* 0x00000011001d7202 */ /* 0x000fe40000000f00 */
[----:B------:R-:W-:-:S07]  /*abe0*/  MOV R16, R30 ;  /* 0x0000001e00107202 */ /* 0x000fce0000000f00 */
[----:B------:R-:W-:Y:S05]  /*abf0*/  WARPSYNC.COLLECTIVE R26, `(.L_x_1521) ;  /* 0x000000001a087348 */ /* 0x000fea0003c00000 */
[----:B------:R0:W1:Y:S02]  /*ac00*/  SHFL.BFLY P2, R30, R29, R28, R27 ;  /* 0x0c00001c1d1e7389 */ /* 0x000064000004001b */
[----:B01----:R-:W-:Y:S01]  /*ac10*/  ENDCOLLECTIVE ;  /* 0x000000000000791b */ /* 0x003fe20003800000 */
.L_x_1521:
        /* <DEDUP_REMOVED lines=13> */
.L_x_1522:
[----:B------:R0:W1:Y:S04]  /*acf0*/  @!P0 LDS R37, [R22] ;  /* 0x0000000016258984 */ /* 0x0000680000000800 */
[----:B------:R0:W2:Y:S01]  /*ad00*/  @!P0 LDS R38, [R22+0x500] ;  /* 0x0005000016268984 */ /* 0x0000a20000000800 */
[----:B------:R-:W-:Y:S02]  /*ad10*/  MOV R29, R14 ;  /* 0x0000000e001d7202 */ /* 0x000fe40000000f00 */
[----:B------:R-:W-:-:S07]  /*ad20*/  MOV R16, R30 ;  /* 0x0000001e00107202 */ /* 0x000fce0000000f00 */
[----:B012---:R-:W-:Y:S05]  /*ad30*/  WARPSYNC.COLLECTIVE R26, `(.L_x_1523) ;  /* 0x000000001a087348 */ /* 0x007fea0003c00000 */
[----:B------:R3:W4:Y:S02]  /*ad40*/  SHFL.BFLY P2, R30, R29, R28, R27 ;  /* 0x0c00001c1d1e7389 */ /* 0x000724000004001b */
[----:B01234-:R-:W-:Y:S01]  /*ad50*/  ENDCOLLECTIVE ;  /* 0x000000000000791b */ /* 0x01ffe20003800000 */
.L_x_1523:
        /* <DEDUP_REMOVED lines=9> */
.L_x_1524:
[----:B------:R-:W-:Y:S02]  /*adf0*/  MOV R29, R17 ;  /* 0x00000011001d7202 */ /* 0x000fe40000000f00 */
[----:B------:R-:W-:-:S07]  /*ae00*/  MOV R19, R30 ;  /* 0x0000001e00137202 */ /* 0x000fce0000000f00 */
[----:B------:R-:W-:Y:S05]  /*ae10*/  WARPSYNC.COLLECTIVE R26, `(.L_x_1525) ;  /* 0x000000001a087348 */ /* 0x000fea0003c00000 */
[----:B------:R0:W1:Y:S02]  /*ae20*/  SHFL.BFLY P2, R30, R29, R28, R27 ;  /* 0x0c00001c1d1e7389 */ /* 0x000064000004001b */
[----:B01----:R-:W-:Y:S01]  /*ae30*/  ENDCOLLECTIVE ;  /* 0x000000000000791b */ /* 0x003fe20003800000 */
.L_x_1525:
[----:B------:R-:W-:Y:S01]  /*ae40*/  FADD.FTZ R16, R16, R19 ;  /* 0x0000001310107221 */ /* 0x000fe20000010000 */
[----:B------:R-:W-:Y:S01]  /*ae50*/  HFMA2.MMA R28, -RZ, RZ, 0, 4.76837158203125e-07 ;  /* 0x00000008ff1c7435 */ /* 0x000fe200000001ff */
[----:B------:R-:W-:Y:S02]  /*ae60*/  MOV R29, R32 ;  /* 0x00000020001d7202 */ /* 0x000fe40000000f00 */
[----:B------:R-:W-:-:S08]  /*ae70*/  MOV R14, R30 ;  /* 0x0000001e000e7202 */ /* 0x000fd00000000f00 */
[----:B------:R-:W-:Y:S05]  /*ae80*/  WARPSYNC.COLLECTIVE R26, `(.L_x_1526) ;  /* 0x000000001a087348 */ /* 0x000fea0003c00000 */
[----:B------:R0:W1:Y:S02]  /*ae90*/  SHFL.BFLY P2, R30, R29, R28, R27 ;  /* 0x0c00001c1d1e7389 */ /* 0x000064000004001b */
[----:B01----:R-:W-:Y:S01]  /*aea0*/  ENDCOLLECTIVE ;  /* 0x000000000000791b */ /* 0x003fe20003800000 */
.L_x_1526:
[----:B------:R-:W-:Y:S01]  /*aeb0*/  FADD.FTZ R44, R17, R14 ;  /* 0x0000000e112c7221 */ /* 0x000fe20000010000 */
[----:B------:R-:W-:Y:S02]  /*aec0*/  MOV R29, R34 ;  /* 0x00000022001d7202 */ /* 0x000fe40000000f00 */
[----:B------:R-:W-:-:S07]  /*aed0*/  MOV R31, R30 ;  /* 0x0000001e001f7202 */ /* 0x000fce0000000f00 */
[----:B------:R-:W-:Y:S05]  /*aee0*/  WARPSYNC.COLLECTIVE R26, `(.L_x_1527) ;  /* 0x000000001a087348 */ /* 0x000fea0003c00000 */
[----:B------:R0:W1:Y:S02]  /*aef0*/  SHFL.BFLY P2, R30, R29, R28, R27 ;  /* 0x0c00001c1d1e7389 */ /* 0x000064000004001b */
[----:B01----:R-:W-:Y:S01]  /*af00*/  ENDCOLLECTIVE ;  /* 0x000000000000791b */ /* 0x003fe20003800000 */
.L_x_1527:
[----:B------:R-:W-:Y:S01]  /*af10*/  FADD.FTZ R31, R31, R32 ;  /* 0x000000201f1f7221 */ /* 0x000fe20000010000 */
[----:B------:R-:W-:-:S04]  /*af20*/  HFMA2.MMA R28, -RZ, RZ, 0, 2.384185791015625e-07 ;  /* 0x00000004ff1c7435 */ /* 0x000fc800000001ff */
[----:B------:R-:W-:Y:S02]  /*af30*/  MOV R29, R31 ;  /* 0x0000001f001d7202 */ /* 0x000fe40000000f00 */
[----:B------:R-:W-:-:S07]  /*af40*/  MOV R33, R30 ;  /* 0x0000001e00217202 */ /* 0x000fce0000000f00 */
[----:B------:R-:W-:Y:S05]  /*af50*/  WARPSYNC.COLLECTIVE R26, `(.L_x_1528) ;  /* 0x000000001a087348 */ /* 0x000fea0003c00000 */
[----:B------:R0:W1:Y:S02]  /*af60*/  SHFL.BFLY P2, R30, R29, R28, R27 ;  /* 0x0c00001c1d1e7389 */ /* 0x000064000004001b */
[----:B01----:R-:W-:Y:S01]  /*af70*/  ENDCOLLECTIVE ;  /* 0x000000000000791b */ /* 0x003fe20003800000 */
.L_x_1528:
[----:B------:R-:W-:-:S05]  /*af80*/  FADD.FTZ R33, R33, R34 ;  /* 0x0000002221217221 */ /* 0x000fca0000010000 */
[----:B------:R-:W-:Y:S02]  /*af90*/  MOV R29, R33 ;  /* 0x00000021001d7202 */ /* 0x000fe40000000f00 */
[----:B------:R-:W-:-:S07]  /*afa0*/  MOV R20, R30 ;  /* 0x0000001e00147202 */ /* 0x000fce0000000f00 */
[----:B------:R-:W-:Y:S05]  /*afb0*/  WARPSYNC.COLLECTIVE R26, `(.L_x_1529) ;  /* 0x000000001a087348 */ /* 0x000fea0003c00000 */
[----:B------:R0:W1:Y:S02]  /*afc0*/  SHFL.BFLY P2, R30, R29, R28, R27 ;  /* 0x0c00001c1d1e7389 */ /* 0x000064000004001b */
[----:B01----:R-:W-:Y:S01]  /*afd0*/  ENDCOLLECTIVE ;  /* 0x000000000000791b */ /* 0x003fe20003800000 */
.L_x_1529:
[----:B------:R-:W-:Y:S01]  /*afe0*/  FADD.FTZ R35, R31, R20 ;  /* 0x000000141f237221 */ /* 0x000fe20000010000 */
[----:B------:R-:W-:-:S04]  /*aff0*/  HFMA2.MMA R28, -RZ, RZ, 0, 1.1920928955078125e-07 ;  /* 0x00000002ff1c7435 */ /* 0x000fc800000001ff */
[----:B------:R-:W-:Y:S02]  /*b000*/  MOV R29, R35 ;  /* 0x00000023001d7202 */ /* 0x000fe40000000f00 */
[----:B------:R-:W-:-:S07]  /*b010*/  MOV R36, R30 ;  /* 0x0000001e00247202 */ /* 0x000fce0000000f00 */
[----:B------:R-:W-:Y:S05]  /*b020*/  WARPSYNC.COLLECTIVE R26, `(.L_x_1530) ;  /* 0x000000001a087348 */ /* 0x000fea0003c00000 */
[----:B------:R0:W1:Y:S02]  /*b030*/  SHFL.BFLY P2, R30, R29, R28, R27 ;  /* 0x0c00001c1d1e7389 */ /* 0x000064000004001b */
[----:B01----:R-:W-:Y:S01]  /*b040*/  ENDCOLLECTIVE ;  /* 0x000000000000791b */ /* 0x003fe20003800000 */
.L_x_1530:
[----:B------:R-:W-:-:S05]  /*b050*/  FADD.FTZ R36, R33, R36 ;  /* 0x0000002421247221 */ /* 0x000fca0000010000 */
[----:B------:R-:W-:Y:S02]  /*b060*/  MOV R29, R36 ;  /* 0x00000024001d7202 */ /* 0x000fe40000000f00 */
[----:B------:R-:W-:-:S07]  /*b070*/  MOV R18, R30 ;  /* 0x0000001e00127202 */ /* 0x000fce0000000f00 */
[----:B------:R-:W-:Y:S05]  /*b080*/  WARPSYNC.COLLECTIVE R26, `(.L_x_1531) ;  /* 0x000000001a087348 */ /* 0x000fea0003c00000 */
[----:B------:R0:W1:Y:S02]  /*b090*/  SHFL.BFLY P2, R30, R29, R28, R27 ;  /* 0x0c00001c1d1e7389 */ /* 0x000064000004001b */
[----:B01----:R-:W-:Y:S01]  /*b0a0*/  ENDCOLLECTIVE ;  /* 0x000000000000791b */ /* 0x003fe20003800000 */
.L_x_1531:
        /* <DEDUP_REMOVED lines=8> */
.L_x_1532:
[----:B------:R-:W-:Y:S01]  /*b130*/  FADD.FTZ R36, R36, R21 ;  /* 0x0000001524247221 */ /* 0x000fe20000010000 */
[----:B------:R-:W-:-:S04]  /*b140*/  HFMA2.MMA R21, -RZ, RZ, 0, 0 ;  /* 0x00000000ff157435 */ /* 0x000fc800000001ff */
[----:B------:R-:W-:Y:S02]  /*b150*/  MOV R29, R36 ;  /* 0x00000024001d7202 */ /* 0x000fe40000000f00 */
[----:B------:R-:W-:-:S07]  /*b160*/  MOV R34, R30 ;  /* 0x0000001e00227202 */ /* 0x000fce0000000f00 */
[----:B------:R-:W-:Y:S05]  /*b170*/  WARPSYNC.COLLECTIVE R26, `(.L_x_1533) ;  /* 0x000000001a087348 */ /* 0x000fea0003c00000 */
[----:B------:R0:W1:Y:S02]  /*b180*/  SHFL.BFLY P2, R30, R29, R28, R27 ;  /* 0x0c00001c1d1e7389 */ /* 0x000064000004001b */
[----:B01----:R-:W-:Y:S01]  /*b190*/  ENDCOLLECTIVE ;  /* 0x000000000000791b */ /* 0x003fe20003800000 */
.L_x_1533:
[----:B------:R-:W-:Y:S01]  /*b1a0*/  FADD.FTZ R34, R35, R34 ;  /* 0x0000002223227221 */ /* 0x000fe20000010000 */
[----:B------:R-:W-:Y:S01]  /*b1b0*/  HFMA2.MMA R28, -RZ, RZ, 0, 4.76837158203125e-07 ;  /* 0x00000008ff1c7435 */ /* 0x000fe200000001ff */
[----:B------:R-:W-:Y:S02]  /*b1c0*/  MOV R29, R24 ;  /* 0x00000018001d7202 */ /* 0x000fe40000000f00 */
[----:B------:R-:W-:-:S08]  /*b1d0*/  MOV R33, R30 ;  /* 0x0000001e00217202 */ /* 0x000fd00000000f00 */
[----:B------:R-:W-:Y:S05]  /*b1e0*/  WARPSYNC.COLLECTIVE R26, `(.L_x_1534) ;  /* 0x000000001a087348 */ /* 0x000fea0003c00000 */
[----:B------:R0:W1:Y:S02]  /*b1f0*/  SHFL.BFLY P2, R30, R29, R28, R27 ;  /* 0x0c00001c1d1e7389 */ /* 0x000064000004001b */
[----:B01----:R-:W-:Y:S01]  /*b200*/  ENDCOLLECTIVE ;  /* 0x000000000000791b */ /* 0x003fe20003800000 */
.L_x_1534:
[----:B------:R-:W-:Y:S01]  /*b210*/  FADD.FTZ R33, R36, R33 ;  /* 0x0000002124217221 */ /* 0x000fe20000010000 */
[----:B------:R-:W-:Y:S02]  /*b220*/  MOV R29, R23 ;  /* 0x00000017001d7202 */ /* 0x000fe40000000f00 */
[----:B------:R-:W-:-:S07]  /*b230*/  MOV R37, R30 ;  /* 0x0000001e00257202 */ /* 0x000fce0000000f00 */
[----:B------:R-:W-:Y:S05]  /*b240*/  WARPSYNC.COLLECTIVE R26, `(.L_x_1535) ;  /* 0x000000001a087348 */ /* 0x000fea0003c00000 */
[----:B------:R0:W1:Y:S02]  /*b250*/  SHFL.BFLY P2, R30, R29, R28, R27 ;  /* 0x0c00001c1d1e7389 */ /* 0x000064000004001b */
[----:B01----:R-:W-:Y:S01]  /*b260*/  ENDCOLLECTIVE ;  /* 0x000000000000791b */ /* 0x003fe20003800000 */
.L_x_1535:
        /* <DEDUP_REMOVED lines=8> */
.L_x_1536:
        /* <DEDUP_REMOVED lines=8> */
.L_x_1537:
        /* <DEDUP_REMOVED lines=10> */
.L_x_1538:
[----:B------:R0:W1:Y:S04]  /*b410*/  @!P0 LDS R22, [R39] ;  /* 0x0000000027168984 */ /* 0x0000680000000800 */
[----:B------:R0:W2:Y:S01]  /*b420*/  @!P0 LDS R20, [R39+0x500] ;  /* 0x0005000027148984 */ /* 0x0000a20000000800 */
[----:B------:R-:W-:Y:S02]  /*b430*/  MOV R29, R37 ;  /* 0x00000025001d7202 */ /* 0x000fe40000000f00 */
[----:B------:R-:W-:-:S07]  /*b440*/  MOV R23, R30 ;  /* 0x0000001e00177202 */ /* 0x000fce0000000f00 */
[----:B012---:R-:W-:Y:S05]  /*b450*/  WARPSYNC.COLLECTIVE R26, `(.L_x_1539) ;  /* 0x000000001a087348 */ /* 0x007fea0003c00000 */
[----:B------:R3:W4:Y:S02]  /*b460*/  SHFL.BFLY P2, R30, R29, R28, R27 ;  /* 0x0c00001c1d1e7389 */ /* 0x000724000004001b */
[----:B01234-:R-:W-:Y:S01]  /*b470*/  ENDCOLLECTIVE ;  /* 0x000000000000791b */ /* 0x01ffe20003800000 */
.L_x_1539:
        /* <DEDUP_REMOVED lines=9> */
.L_x_1540:
        /* <DEDUP_REMOVED lines=9> */
.L_x_1541:
[----:B------:R-:W-:Y:S01]  /*b5a0*/  FADD.FTZ R38, R38, R39 ;  /* 0x0000002726267221 */ /* 0x000fe20000010000 */
[----:B------:R-:W-:Y:S01]  /*b5b0*/  HFMA2.MMA R28, -RZ, RZ, 0, 4.76837158203125e-07 ;  /* 0x00000008ff1c7435 */ /* 0x000fe200000001ff */
[----:B------:R-:W-:Y:S02]  /*b5c0*/  MOV R29, R21 ;  /* 0x00000015001d7202 */ /* 0x000fe40000000f00 */
[----:B------:R-:W-:-:S08]  /*b5d0*/  MOV R40, R30 ;  /* 0x0000001e00287202 */ /* 0x000fd00000000f00 */
[----:B------:R-:W-:Y:S05]  /*b5e0*/  WARPSYNC.COLLECTIVE R26, `(.L_x_1542) ;  /* 0x000000001a087348 */ /* 0x000fea0003c00000 */
[----:B------:R0:W1:Y:S02]  /*b5f0*/  SHFL.BFLY P2, R30, R29, R28, R27 ;  /* 0x0c00001c1d1e7389 */ /* 0x000064000004001b */
[----:B01----:R-:W-:Y:S01]  /*b600*/  ENDCOLLECTIVE ;  /* 0x000000000000791b */ /* 0x003fe20003800000 */
.L_x_1542:
[----:B------:R-:W-:Y:S01]  /*b610*/  FADD.FTZ R37, R37, R40 ;  /* 0x0000002825257221 */ /* 0x000fe20000010000 */
[----:B------:R-:W-:Y:S02]  /*b620*/  MOV R29, R18 ;  /* 0x00000012001d7202 */ /* 0x000fe40000000f00 */
[----:B------:R-:W-:-:S07]  /*b630*/  MOV R42, R30 ;  /* 0x0000001e002a7202 */ /* 0x000fce0000000f00 */
[----:B------:R-:W-:Y:S05]  /*b640*/  WARPSYNC.COLLECTIVE R26, `(.L_x_1543) ;  /* 0x000000001a087348 */ /* 0x000fea0003c00000 */
[----:B------:R0:W1:Y:S02]  /*b650*/  SHFL.BFLY P2, R30, R29, R28, R27 ;  /* 0x0c00001c1d1e7389 */ /* 0x000064000004001b */
[----:B01----:R-:W-:Y:S01]  /*b660*/  ENDCOLLECTIVE ;  /* 0x000000000000791b */ /* 0x003fe20003800000 */
.L_x_1543:
[----:B------:R-:W-:Y:S01]  /*b670*/  FADD.FTZ R42, R42, R21 ;  /* 0x000000152a2a7221 */ /* 0x000fe20000010000 */
[----:B------:R-:W-:-:S04]  /*b680*/  HFMA2.MMA R28, -RZ, RZ, 0, 2.384185791015625e-07 ;  /* 0x00000004ff1c7435 */ /* 0x000fc800000001ff */
[----:B------:R-:W-:Y:S02]  /*b690*/  MOV R29, R42 ;  /* 0x0000002a001d7202 */ /* 0x000fe40000000f00 */
[----:B------:R-:W-:-:S07]  /*b6a0*/  MOV R23, R30 ;  /* 0x0000001e00177202 */ /* 0x000fce0000000f00 */
[----:B------:R-:W-:Y:S05]  /*b6b0*/  WARPSYNC.COLLECTIVE R26, `(.L_x_1544) ;  /* 0x000000001a087348 */ /* 0x000fea0003c00000 */
[----:B------:R0:W1:Y:S02]  /*b6c0*/  SHFL.BFLY P2, R30, R29, R28, R27 ;  /* 0x0c00001c1d1e7389 */ /* 0x000064000004001b */
[----:B01----:R-:W-:Y:S01]  /*b6d0*/  ENDCOLLECTIVE ;  /* 0x000000000000791b */ /* 0x003fe20003800000 */
.L_x_1544:
        /* <DEDUP_REMOVED lines=8> */
.L_x_1545:
        /* <DEDUP_REMOVED lines=12> */
.L_x_1546:
        /* <DEDUP_REMOVED lines=13> */
.L_x_1547:
        /* <DEDUP_REMOVED lines=14> */
.L_x_1548:
        /* <DEDUP_REMOVED lines=11> */
.L_x_1549:
[----:B------:R-:W-:Y:S01]  /*ba80*/  FADD.FTZ R35, R42, R35 ;  /* 0x000000232a237221 */ /* 0x000fe20000010000 */
[----:B------:R-:W-:Y:S06]  /*ba90*/  BRA `(.L_x_1550) ;  /* 0xffffffe000d47947 */ /* 0x000fec000383ffff */
.L_x_1551:
        /* <DEDUP_REMOVED lines=14> */
.L_x_3555:


//--------------------- .text._ZN13group_norm_v214gn_cuda_kernelI13__nv_bfloat16Li320ELi3ELi32ELi80ELi256ELb0ELi8ELi320ELi320ELi4ELb1ELi10ELb0ELb0ENS_16CompileConditionILi900EEEEEvPT_PKS4_S7_S7_flPfS8_Pj --------------------------
	.section	.text._ZN13group_norm_v214gn_cuda_kernelI13__nv_bfloat16Li320ELi3ELi32ELi80ELi256ELb0ELi8ELi320ELi320ELi4ELb1ELi10ELb0ELb0ENS_16CompileConditionILi900EEEEEvPT_PKS4_S7_S7_flPfS8_Pj,"ax",@progbits
	.align	128
        .global         _ZN13group_norm_v214gn_cuda_kernelI13__nv_bfloat16Li320ELi3ELi32ELi80ELi256ELb0ELi8ELi320ELi320ELi4ELb1ELi10ELb0ELb0ENS_16CompileConditionILi900EEEEEvPT_PKS4_S7_S7_flPfS8_Pj
        .type           _ZN13group_norm_v214gn_cuda_kernelI13__nv_bfloat16Li320ELi3ELi32ELi80ELi256ELb0ELi8ELi320ELi320ELi4ELb1ELi10ELb0ELb0ENS_16CompileConditionILi900EEEEEvPT_PKS4_S7_S7_flPfS8_Pj,@function
        .size           _ZN13group_norm_v214gn_cuda_kernelI13__nv_bfloat16Li320ELi3ELi32ELi80ELi256ELb0ELi8ELi320ELi320ELi4ELb1ELi10ELb0ELb0ENS_16CompileConditionILi900EEEEEvPT_PKS4_S7_S7_flPfS8_Pj,(.L_x_3556 - _ZN13group_norm_v214gn_cuda_kernelI13__nv_bfloat16Li320ELi3ELi32ELi80ELi256ELb0ELi8ELi320ELi320ELi4ELb1ELi10ELb0ELb0ENS_16CompileConditionILi900EEEEEvPT_PKS4_S7_S7_flPfS8_Pj)
        .other          _ZN13group_norm_v214gn_cuda_kernelI13__nv_bfloat16Li320ELi3ELi32ELi80ELi256ELb0ELi8ELi320ELi320ELi4ELb1ELi10ELb0ELb0ENS_16CompileConditionILi900EEEEEvPT_PKS4_S7_S7_flPfS8_Pj,@"STO_CUDA_ENTRY STV_DEFAULT"
_ZN13group_norm_v214gn_cuda_kernelI13__nv_bfloat16Li320ELi3ELi32ELi80ELi256ELb0ELi8ELi320ELi320ELi4ELb1ELi10ELb0ELb0ENS_16CompileConditionILi900EEEEEvPT_PKS4_S7_S7_flPfS8_Pj:
.text._ZN13group_norm_v214gn_cuda_kernelI13__nv_bfloat16Li320ELi3ELi32ELi80ELi256ELb0ELi8ELi320ELi320ELi4ELb1ELi10ELb0ELb0ENS_16CompileConditionILi900EEEEEvPT_PKS4_S7_S7_flPfS8_Pj:
[----:B------:R-:W-:Y:S01]  /*0000*/  LDC R1, c[0x0][0x28] ;  /* 0x00000a00ff017b82 */ /* 0x000fe20000000800 */
[----:B------:R-:W0:Y:S01]  /*0010*/  S2R R0, SR_CTAID.Y ;  /* 0x0000000000007919 */ /* 0x000e220000002600 */
[----:B------:R-:W-:Y:S02]  /*0020*/  ULDC.64 UR4, c[0x0][0x238] ;  /* 0x00008e0000047ab9 */ /* 0x000fe40000000a00 */
[----:B------:R-:W-:Y:S02]  /*0030*/  USHF.L.U64.HI UR5, UR4, 0x3, UR5 ;  /* 0x0000000304057899 */ /* 0x000fe40008010205 */
[----:B------:R-:W-:-:S04]  /*0040*/  USHF.L.U32 UR10, UR4, 0x3, URZ ;  /* 0x00000003040a7899 */ /* 0x000fc8000800063f */
[----:B------:R-:W-:Y:S02]  /*0050*/  IMAD.U32 R2, RZ, RZ, UR5 ;  /* 0x00000005ff027e24 */ /* 0x000fe4000f8e00ff */
[----:B0-----:R-:W-:-:S04]  /*0060*/  ISETP.LT.U32.AND P0, PT, R0, UR10, PT ;  /* 0x0000000a00007c0c */ /* 0x001fc8000bf01070 */
[----:B------:R-:W-:-:S13]  /*0070*/  ISETP.GT.AND.EX P0, PT, R2, RZ, PT, P0 ;  /* 0x000000ff0200720c */ /* 0x000fda0003f04300 */
[----:B------:R-:W-:Y:S05]  /*0080*/  @!P0 EXIT ;  /* 0x000000000000894d */ /* 0x000fea0003800000 */
[----:B------:R-:W0:Y:S01]  /*0090*/  S2R R2, SR_TID.X ;  /* 0x0000000000027919 */ /* 0x000e220000002100 */
[----:B------:R-:W-:Y:S01]  /*00a0*/  MOV R3, 0x400 ;  /* 0x0000040000037802 */ /* 0x000fe20000000f00 */
[----:B------:R-:W-:Y:S01]  /*00b0*/  IMAD.MOV.U32 R35, RZ, RZ, R0 ;  /* 0x000000ffff237224 */ /* 0x000fe200078e0000 */
[----:B------:R-:W-:Y:S01]  /*00c0*/  UMOV UR4, URZ ;  /* 0x0000003f00047c82 */ /* 0x000fe20008000000 */
[----:B------:R-:W1:Y:S01]  /*00d0*/  S2R R6, SR_CgaCtaId ;  /* 0x0000000000067919 */ /* 0x000e620000008800 */
[----:B------:R-:W-:Y:S01]  /*00e0*/  IMAD.MOV.U32 R38, RZ, RZ, RZ ;  /* 0x000000ffff267224 */ /* 0x000fe200078e00ff */
[----:B------:R-:W-:Y:S01]  /*00f0*/  ULDC.64 UR8, c[0x0][0x208] ;  /* 0x0000820000087ab9 */ /* 0x000fe20000000a00 */
[----:B------:R-:W2:Y:S01]  /*0100*/  S2R R34, SR_CTAID.X ;  /* 0x0000000000227919 */ /* 0x000ea20000002500 */
[----:B0-----:R-:W-:Y:S01]  /*0110*/  IMAD.WIDE.U32 R4, R2, -0x33333333, RZ ;  /* 0xcccccccd02047825 */ /* 0x001fe200078e00ff */
[----:B-1----:R-:W-:-:S04]  /*0120*/  LEA R4, R6, R3, 0x18 ;  /* 0x0000000306047211 */ /* 0x002fc800078ec0ff */
[----:B------:R-:W-:-:S05]  /*0130*/  SHF.R.U32.HI R5, RZ, 0x6, R5 ;  /* 0x00000006ff057819 */ /* 0x000fca0000011605 */
[----:B------:R-:W-:-:S04]  /*0140*/  IMAD R3, R5, -0x50, R2 ;  /* 0xffffffb005037824 */ /* 0x000fc800078e0202 */
[----:B------:R-:W-:-:S05]  /*0150*/  IMAD R3, R3, 0x28, R4 ;  /* 0x0000002803037824 */ /* 0x000fca00078e0204 */
[----:B--2---:R-:W-:-:S07]  /*0160*/  LEA R36, R5, R3, 0x3 ;  /* 0x0000000305247211 */ /* 0x004fce00078e18ff */
.L_x_1560:
[----:B0-----:R-:W-:Y:S01]  /*0170*/  IMAD.WIDE.U32 R4, R2, -0x33333333, RZ ;  /* 0xcccccccd02047825 */ /* 0x001fe200078e00ff */
[----:B------:R-:W-:Y:S01]  /*0180*/  LOP3.LUT R37, R35, 0x7, RZ, 0xc0, !PT ;  /* 0x0000000723257812 */ /* 0x000fe200078ec0ff */
[----:B------:R-:W-:Y:S01]  /*0190*/  ULDC.64 UR6, c[0x0][0x218] ;  /* 0x0000860000067ab9 */ /* 0x000fe20000000a00 */
[--C-:B------:R-:W-:Y:S01]  /*01a0*/  SHF.R.U32.HI R41, RZ, 0x3, R38.reuse ;  /* 0x00000003ff297819 */ /* 0x100fe20000011626 */
[----:B------:R-:W-:Y:S01]  /*01b0*/  IMAD.SHL.U32 R3, R34, 0x8, RZ ;  /* 0x0000000822037824 */ /* 0x000fe200078e00ff */
[----:B------:R-:W-:Y:S01]  /*01c0*/  SHF.R.U32.HI R4, RZ, 0x6, R5 ;  /* 0x00000006ff047819 */ /* 0x000fe20000011605 */
[----:B------:R-:W-:Y:S01]  /*01d0*/  IMAD R13, R37, 0x140, RZ ;  /* 0x00000140250d7824 */ /* 0x000fe200078e02ff */
[----:B------:R-:W-:Y:S01]  /*01e0*/  SHF.R.U64 R39, R35, 0x3, R38 ;  /* 0x0000000323277819 */ /* 0x000fe20000001226 */
[----:B------:R-:W-:Y:S01]  /*01f0*/  IMAD R41, R41, 0xa0000, RZ ;  /* 0x000a000029297824 */ /* 0x000fe200078e02ff */
[----:B------:R-:W-:Y:S01]  /*0200*/  LOP3.LUT R3, R3, 0xf8, RZ, 0xc0, !PT ;  /* 0x000000f803037812 */ /* 0x000fe200078ec0ff */
[----:B------:R-:W-:Y:S01]  /*0210*/  IMAD R40, R4, -0x50, R2 ;  /* 0xffffffb004287824 */ /* 0x000fe200078e0202 */
[----:B------:R-:W0:Y:S03]  /*0220*/  LDC.64 R14, c[0x0][0x220] ;  /* 0x00008800ff0e7b82 */ /* 0x000e260000000a00 */
[----:B------:R-:W-:Y:S01]  /*0230*/  IMAD.IADD R3, R3, 0x1, R4 ;  /* 0x0000000103037824 */ /* 0x000fe200078e0204 */
[----:B------:R-:W-:-:S03]  /*0240*/  LEA R8, R40, R13, 0x2 ;  /* 0x0000000d28087211 */ /* 0x000fc600078e10ff */
[----:B------:R-:W-:Y:S01]  /*0250*/  IMAD R42, R3, 0xa00, RZ ;  /* 0x00000a00032a7824 */ /* 0x000fe200078e02ff */
[----:B------:R-:W-:-:S03]  /*0260*/  SHF.R.S32.HI R9, RZ, 0x1f, R8 ;  /* 0x0000001fff097819 */ /* 0x000fc60000011408 */
[----:B------:R-:W-:Y:S02]  /*0270*/  VIADD R43, R42, 0x2800 ;  /* 0x000028002a2b7836 */ /* 0x000fe40000000000 */
[----:B------:R-:W-:-:S04]  /*0280*/  IMAD.WIDE.U32 R6, R39, 0xa0000, R8 ;  /* 0x000a000027067825 */ /* 0x000fc800078e0008 */
[----:B------:R-:W-:Y:S01]  /*0290*/  IMAD.IADD R9, R7, 0x1, R41 ;  /* 0x0000000107097824 */ /* 0x000fe200078e0229 */
[----:B------:R-:W-:-:S04]  /*02a0*/  IADD3 R3, P0, R42, R6, RZ ;  /* 0x000000062a037210 */ /* 0x000fc80007f1e0ff */
[----:B------:R-:W-:Y:S02]  /*02b0*/  IADD3.X R10, RZ, R9, RZ, P0, !PT ;  /* 0x00000009ff0a7210 */ /* 0x000fe400007fe4ff */
[----:B------:R-:W-:-:S04]  /*02c0*/  LEA R4, P0, R3, UR6, 0x1 ;  /* 0x0000000603047c11 */ /* 0x000fc8000f8008ff */
[----:B------:R-:W-:Y:S02]  /*02d0*/  LEA.HI.X R5, R3, UR7, R10, 0x1, P0 ;  /* 0x0000000703057c11 */ /* 0x000fe400080f0c0a */
[----:B------:R-:W-:-:S04]  /*02e0*/  IADD3 R7, P0, R43, R6, RZ ;  /* 0x000000062b077210 */ /* 0x000fc80007f1e0ff */
[----:B------:R-:W2:Y:S01]  /*02f0*/  LDG.E.64.CONSTANT R4, desc[UR8][R4.64] ;  /* 0x0000000804047981 */ /* 0x000ea2000c1e9b00 */
[----:B------:R-:W-:Y:S01]  /*0300*/  IMAD.X R10, RZ, RZ, R9, P0 ;  /* 0x000000ffff0a7224 */ /* 0x000fe200000e0609 */
[----:B------:R-:W-:-:S04]  /*0310*/  LEA R6, P0, R7, UR6, 0x1 ;  /* 0x0000000607067c11 */ /* 0x000fc8000f8008ff */
[----:B------:R-:W-:Y:S02]  /*0320*/  LEA.HI.X R7, R7, UR7, R10, 0x1, P0 ;  /* 0x0000000707077c11 */ /* 0x000fe400080f0c0a */
[----:B------:R-:W1:Y:S04]  /*0330*/  LDC.64 R10, c[0x0][0x228] ;  /* 0x00008a00ff0a7b82 */ /* 0x000e680000000a00 */
[----:B------:R-:W3:Y:S01]  /*0340*/  LDG.E.64.CONSTANT R6, desc[UR8][R6.64] ;  /* 0x0000000806067981 */ /* 0x000ee2000c1e9b00 */
[----:B0-----:R-:W-:-:S04]  /*0350*/  IMAD.WIDE R14, R8, 0x2, R14 ;  /* 0x00000002080e7825 */ /* 0x001fc800078e020e */
[----:B-1----:R-:W-:Y:S02]  /*0360*/  IMAD.WIDE R10, R8, 0x2, R10 ;  /* 0x00000002080a7825 */ /* 0x002fe400078e020a */
[----:B------:R0:W5:Y:S04]  /*0370*/  LDG.E.64.CONSTANT R8, desc[UR8][R14.64] ;  /* 0x000000080e087981 */ /* 0x000168000c1e9b00 */
[----:B------:R-:W5:Y:S01]  /*0380*/  LDG.E.64.CONSTANT R10, desc[UR8][R10.64] ;  /* 0x000000080a0a7981 */ /* 0x000f62000c1e9b00 */
[----:B------:R-:W-:Y:S01]  /*0390*/  ISETP.GT.U32.AND P0, PT, R2, 0xf, PT ;  /* 0x0000000f0200780c */ /* 0x000fe20003f04070 */
[----:B------:R-:W-:Y:S01]  /*03a0*/  BSSY B0, `(.L_x_1552) ;  /* 0x00000dd000007945 */ /* 0x000fe20003800000 */
[----:B------:R-:W-:Y:S02]  /*03b0*/  CS2R R22, SRZ ;  /* 0x0000000000167805 */ /* 0x000fe4000001ff00 */
[C---:B--2---:R-:W-:Y:S01]  /*03c0*/  PRMT R12, R4.reuse, 0x7632, R12 ;  /* 0x00007632040c7816 */ /* 0x044fe2000000000c */
[----:B------:R-:W-:Y:S01]  /*03d0*/  IMAD.U32 R45, R5, 0x10000, RZ ;  /* 0x00010000052d7824 */ /* 0x000fe200078e00ff */
[----:B------:R-:W-:-:S03]  /*03e0*/  SHF.L.U32 R3, R4, 0x10, RZ ;  /* 0x0000001004037819 */ /* 0x000fc600000006ff */
[----:B------:R-:W-:Y:S01]  /*03f0*/  IMAD.U32 R18, R12, 0x10000, RZ ;  /* 0x000100000c127824 */ /* 0x000fe200078e00ff */
[----:B------:R-:W-:Y:S01]  /*0400*/  PRMT R12, R5, 0x7632, R12 ;  /* 0x00007632050c7816 */ /* 0x000fe2000000000c */
[----:B------:R-:W-:Y:S01]  /*0410*/  FFMA.FTZ R17, R3, R3, RZ ;  /* 0x0000000303117223 */ /* 0x000fe200000100ff */
[----:B------:R-:W-:Y:S02]  /*0420*/  FADD.FTZ R16, RZ, R3 ;  /* 0x00000003ff107221 */ /* 0x000fe40000010000 */
[----:B0-----:R-:W-:Y:S01]  /*0430*/  SHF.L.U32 R15, R12, 0x10, RZ ;  /* 0x000000100c0f7819 */ /* 0x001fe200000006ff */
[----:B------:R-:W-:Y:S01]  /*0440*/  FFMA.FTZ R20, R18, R18, R17 ;  /* 0x0000001212147223 */ /* 0x000fe20000010011 */
[----:B------:R-:W-:Y:S01]  /*0450*/  FADD.FTZ R16, R16, R18 ;  /* 0x0000001210107221 */ /* 0x000fe20000010000 */
[C---:B---3--:R-:W-:Y:S01]  /*0460*/  PRMT R12, R6.reuse, 0x7632, R12 ;  /* 0x00007632060c7816 */ /* 0x048fe2000000000c */
[----:B------:R-:W-:Y:S02]  /*0470*/  IMAD.U32 R47, R6, 0x10000, RZ ;  /* 0x00010000062f7824 */ /* 0x000fe400078e00ff */
[----:B------:R-:W-:Y:S01]  /*0480*/  FFMA.FTZ R20, R45, R45, R20 ;  /* 0x0000002d2d147223 */ /* 0x000fe20000010014 */
[----:B------:R-:W-:Y:S01]  /*0490*/  FADD.FTZ R16, R16, R45 ;  /* 0x0000002d10107221 */ /* 0x000fe20000010000 */
[----:B------:R-:W-:-:S02]  /*04a0*/  IMAD.U32 R49, R7, 0x10000, RZ ;  /* 0x0001000007317824 */ /* 0x000fc400078e00ff */
[----:B------:R-:W-:Y:S01]  /*04b0*/  FFMA.FTZ R20, R15, R15, R20 ;  /* 0x0000000f0f147223 */ /* 0x000fe20000010014 */
[----:B------:R-:W-:Y:S01]  /*04c0*/  FADD.FTZ R16, R16, R15 ;  /* 0x0000000f10107221 */ /* 0x000fe20000010000 */
[----:B------:R-:W-:Y:S02]  /*04d0*/  SHF.L.U32 R15, R12, 0x10, RZ ;  /* 0x000000100c0f7819 */ /* 0x000fe400000006ff */
[----:B------:R-:W-:Y:S01]  /*04e0*/  FFMA.FTZ R20, R47, R47, R20 ;  /* 0x0000002f2f147223 */ /* 0x000fe20000010014 */
[----:B------:R-:W-:Y:S01]  /*04f0*/  FADD.FTZ R16, R16, R47 ;  /* 0x0000002f10107221 */ /* 0x000fe20000010000 */
[----:B------:R-:W-:Y:S02]  /*0500*/  PRMT R12, R7, 0x7632, R12 ;  /* 0x00007632070c7816 */ /* 0x000fe4000000000c */
[----:B------:R-:W-:Y:S01]  /*0510*/  FFMA.FTZ R20, R15, R15, R20 ;  /* 0x0000000f0f147223 */ /* 0x000fe20000010014 */
[----:B------:R-:W-:Y:S01]  /*0520*/  FADD.FTZ R16, R16, R15 ;  /* 0x0000000f10107221 */ /* 0x000fe20000010000 */
[----:B------:R-:W-:-:S02]  /*0530*/  SHF.L.U32 R15, R12, 0x10, RZ ;  /* 0x000000100c0f7819 */ /* 0x000fc400000006ff */
[----:B------:R-:W-:Y:S01]  /*0540*/  FFMA.FTZ R20, R49, R49, R20 ;  /* 0x0000003131147223 */ /* 0x000fe20000010014 */
[----:B------:R-:W-:-:S03]  /*0550*/  FADD.FTZ R16, R16, R49 ;  /* 0x0000003110107221 */ /* 0x000fc60000010000 */
[----:B------:R-:W-:Y:S01]  /*0560*/  FFMA.FTZ R17, R15, R15, R20 ;  /* 0x0000000f0f117223 */ /* 0x000fe20000010014 */
[----:B------:R-:W-:-:S05]  /*0570*/  FADD.FTZ R16, R16, R15 ;  /* 0x0000000f10107221 */ /* 0x000fca0000010000 */
[----:B------:R0:W-:Y:S01]  /*0580*/  STS.64 [R36], R16 ;  /* 0x0000001024007388 */ /* 0x0001e20000000a00 */
[----:B------:R-:W-:Y:S06]  /*0590*/  BAR.SYNC.DEFER_BLOCKING 0x0 ;  /* 0x0000000000007b1d */ /* 0x000fec0000010000 */
[----:B------:R-:W-:Y:S05]  /*05a0*/  @P0 BRA `(.L_x_1553) ;  /* 0x0000000800f00947 */ /* 0x000fea0003800000 */
[----:B------:R-:W-:Y:S01]  /*05b0*/  IMAD.SHL.U32 R12, R35, 0x4, RZ ;  /* 0x00000004230c7824 */ /* 0x000fe200078e00ff */
[----:B------:R-:W1:Y:S01]  /*05c0*/  S2R R21, SR_CgaCtaId ;  /* 0x0000000000157919 */ /* 0x000e620000008800 */
[----:B------:R-:W-:Y:S01]  /*05d0*/  MOV R44, 0x400 ;  /* 0x00000400002c7802 */ /* 0x000fe20000000f00 */
[----:B------:R-:W-:Y:S02]  /*05e0*/  IMAD.SHL.U32 R51, R2, 0x8, RZ ;  /* 0x0000000802337824 */ /* 0x000fe400078e00ff */
[----:B------:R-:W-:-:S03]  /*05f0*/  LOP3.LUT R15, R12, 0x1c, RZ, 0xc0, !PT ;  /* 0x0000001c0c0f7812 */ /* 0x000fc600078ec0ff */
[----:B------:R-:W-:Y:S02]  /*0600*/  LOP3.LUT R51, R51, 0x18, RZ, 0xc0, !PT ;  /* 0x0000001833337812 */ /* 0x000fe400078ec0ff */
[----:B------:R-:W-:-:S05]  /*0610*/  LEA.HI R12, R2, R15, RZ, 0x1e ;  /* 0x0000000f020c7211 */ /* 0x000fca00078ff0ff */
[----:B------:R-:W-:-:S04]  /*0620*/  IMAD R13, R12, 0x50, -R13 ;  /* 0x000000500c0d7824 */ /* 0x000fc800078e0a0d */
[C---:B0-----:R-:W-:Y:S01]  /*0630*/  VIADD R17, R13.reuse, 0x8 ;  /* 0x000000080d117836 */ /* 0x041fe20000000000 */
        /* <DEDUP_REMOVED lines=8> */
[----:B------:R-:W-:Y:S01]  /*06c0*/  SHF.R.S32.HI R16, RZ, 0x1f, R19 ;  /* 0x0000001fff107819 */ /* 0x000fe20000011413 */
[----:B------:R-:W-:Y:S01]  /*06d0*/  VIADD R22, R13, 0x20 ;  /* 0x000000200d167836 */ /* 0x000fe20000000000 */
[----:B------:R-:W-:Y:S01]  /*06e0*/  LEA.HI R12, R15, R12, RZ, 0x2 ;  /* 0x0000000c0f0c7211 */ /* 0x000fe200078f10ff */
[C---:B------:R-:W-:Y:S01]  /*06f0*/  VIADD R27, R13.reuse, 0x40 ;  /* 0x000000400d1b7836 */ /* 0x040fe20000000000 */
[C---:B------:R-:W-:Y:S01]  /*0700*/  IADD3 R15, R13.reuse, 0x14, RZ ;  /* 0x000000140d0f7810 */ /* 0x040fe20007ffe0ff */
[----:B------:R-:W-:Y:S01]  /*0710*/  VIADD R31, R13, 0x38 ;  /* 0x000000380d1f7836 */ /* 0x000fe20000000000 */
[----:B------:R-:W-:-:S02]  /*0720*/  LEA.HI R17, R14, R17, RZ, 0x2 ;  /* 0x000000110e117211 */ /* 0x000fc400078f10ff */
[----:B------:R-:W-:Y:S02]  /*0730*/  LEA.HI R19, R16, R19, RZ, 0x2 ;  /* 0x0000001310137211 */ /* 0x000fe400078f10ff */
[----:B------:R-:W-:Y:S02]  /*0740*/  SHF.R.S32.HI R14, RZ, 0x1f, R25 ;  /* 0x0000001fff0e7819 */ /* 0x000fe40000011419 */
[----:B------:R-:W-:Y:S02]  /*0750*/  SHF.R.S32.HI R16, RZ, 0x1f, R15 ;  /* 0x0000001fff107819 */ /* 0x000fe4000001140f */
[----:B------:R-:W-:Y:S02]  /*0760*/  IADD3 R59, R13, 0x24, RZ ;  /* 0x000000240d3b7810 */ /* 0x000fe40007ffe0ff */
[----:B------:R-:W-:Y:S02]  /*0770*/  SHF.R.S32.HI R18, RZ, 0x1f, R61 ;  /* 0x0000001fff127819 */ /* 0x000fe4000001143d */
[----:B------:R-:W-:-:S02]  /*0780*/  LEA.HI R25, R14, R25, RZ, 0x2 ;  /* 0x000000190e197211 */ /* 0x000fc400078f10ff */
[----:B------:R-:W-:Y:S02]  /*0790*/  LEA.HI R14, R16, R15, RZ, 0x2 ;  /* 0x0000000f100e7211 */ /* 0x000fe400078f10ff */
[----:B------:R-:W-:Y:S02]  /*07a0*/  SHF.R.S32.HI R16, RZ, 0x1f, R59 ;  /* 0x0000001fff107819 */ /* 0x000fe4000001143b */
[----:B------:R-:W-:Y:S02]  /*07b0*/  LEA.HI R61, R18, R61, RZ, 0x2 ;  /* 0x0000003d123d7211 */ /* 0x000fe400078f10ff */
[----:B------:R-:W-:Y:S02]  /*07c0*/  SHF.R.S32.HI R18, RZ, 0x1f, R29 ;  /* 0x0000001fff127819 */ /* 0x000fe4000001141d */
[----:B------:R-:W-:Y:S02]  /*07d0*/  IADD3 R20, R13, 0x1c, RZ ;  /* 0x0000001c0d147810 */ /* 0x000fe40007ffe0ff */
[----:B------:R-:W-:-:S02]  /*07e0*/  LEA.HI R59, R16, R59, RZ, 0x2 ;  /* 0x0000003b103b7211 */ /* 0x000fc400078f10ff */
[----:B------:R-:W-:Y:S02]  /*07f0*/  IADD3 R55, R13, 0x34, RZ ;  /* 0x000000340d377810 */ /* 0x000fe40007ffe0ff */
[----:B------:R-:W-:Y:S02]  /*0800*/  SHF.R.S32.HI R16, RZ, 0x1f, R33 ;  /* 0x0000001fff107819 */ /* 0x000fe40000011421 */
[----:B-1----:R-:W-:Y:S02]  /*0810*/  LEA R44, R21, R44, 0x18 ;  /* 0x0000002c152c7211 */ /* 0x002fe400078ec0ff */
[----:B------:R-:W-:Y:S02]  /*0820*/  LEA.HI R29, R18, R29, RZ, 0x2 ;  /* 0x0000001d121d7211 */ /* 0x000fe400078f10ff */
[----:B------:R-:W-:Y:S02]  /*0830*/  SHF.R.S32.HI R21, RZ, 0x1f, R20 ;  /* 0x0000001fff157819 */ /* 0x000fe40000011414 */
[----:B------:R-:W-:-:S02]  /*0840*/  SHF.R.S32.HI R18, RZ, 0x1f, R55 ;  /* 0x0000001fff127819 */ /* 0x000fc40000011437 */
[----:B------:R-:W-:Y:S02]  /*0850*/  LEA.HI R33, R16, R33, RZ, 0x2 ;  /* 0x0000002110217211 */ /* 0x000fe400078f10ff */
[----:B------:R-:W-:Y:S02]  /*0860*/  SHF.R.S32.HI R16, RZ, 0x1f, R13 ;  /* 0x0000001fff107819 */ /* 0x000fe4000001140d */
[----:B------:R-:W-:Y:S01]  /*0870*/  LEA.HI R20, R21, R20, RZ, 0x2 ;  /* 0x0000001415147211 */ /* 0x000fe200078f10ff */
[----:B------:R-:W-:Y:S01]  /*0880*/  VIADD R21, R13, 0x48 ;  /* 0x000000480d157836 */ /* 0x000fe20000000000 */
[----:B------:R-:W-:Y:S02]  /*0890*/  LEA.HI R55, R18, R55, RZ, 0x2 ;  /* 0x0000003712377211 */ /* 0x000fe400078f10ff */
[----:B------:R-:W-:Y:S02]  /*08a0*/  SHF.R.S32.HI R15, RZ, 0x1f, R22 ;  /* 0x0000001fff0f7819 */ /* 0x000fe40000011416 */
[----:B------:R-:W-:-:S02]  /*08b0*/  SHF.R.S32.HI R18, RZ, 0x1f, R27 ;  /* 0x0000001fff127819 */ /* 0x000fc4000001141b */
[----:B------:R-:W-:Y:S02]  /*08c0*/  LEA.HI R16, R16, R13, RZ, 0x2 ;  /* 0x0000000d10107211 */ /* 0x000fe400078f10ff */
[----:B------:R-:W-:Y:S02]  /*08d0*/  IADD3 R57, R13, 0x2c, RZ ;  /* 0x0000002c0d397810 */ /* 0x000fe40007ffe0ff */
[----:B------:R-:W-:Y:S02]  /*08e0*/  LEA.HI R22, R15, R22, RZ, 0x2 ;  /* 0x000000160f167211 */ /* 0x000fe400078f10ff */
[----:B------:R-:W-:Y:S02]  /*08f0*/  LEA.HI R27, R18, R27, RZ, 0x2 ;  /* 0x0000001b121b7211 */ /* 0x000fe400078f10ff */
[----:B------:R-:W-:Y:S02]  /*0900*/  SHF.R.S32.HI R18, RZ, 0x1f, R21 ;  /* 0x0000001fff127819 */ /* 0x000fe40000011415 */
[----:B------:R-:W-:-:S02]  /*0910*/  SHF.R.S32.HI R15, RZ, 0x2, R16 ;  /* 0x00000002ff0f7819 */ /* 0x000fc40000011410 */
[----:B------:R-:W-:Y:S02]  /*0920*/  SHF.R.S32.HI R24, RZ, 0x1f, R57 ;  /* 0x0000001fff187819 */ /* 0x000fe40000011439 */
[----:B------:R-:W-:Y:S01]  /*0930*/  LEA.HI R21, R18, R21, RZ, 0x2 ;  /* 0x0000001512157211 */ /* 0x000fe200078f10ff */
[----:B------:R-:W-:Y:S01]  /*0940*/  IMAD R16, R15, 0x28, R44 ;  /* 0x000000280f107824 */ /* 0x000fe200078e022c */
[----:B------:R-:W-:Y:S02]  /*0950*/  SHF.R.S32.HI R18, RZ, 0x2, R12 ;  /* 0x00000002ff127819 */ /* 0x000fe4000001140c */
[----:B------:R-:W-:Y:S02]  /*0960*/  LEA.HI R57, R24, R57, RZ, 0x2 ;  /* 0x0000003918397211 */ /* 0x000fe400078f10ff */
[----:B------:R-:W-:Y:S01]  /*0970*/  SHF.R.S32.HI R24, RZ, 0x1f, R31 ;  /* 0x0000001fff187819 */ /* 0x000fe2000001141f */
[----:B------:R-:W-:Y:S01]  /*0980*/  IMAD R18, R18, 0x28, R44 ;  /* 0x0000002812127824 */ /* 0x000fe200078e022c */
[----:B------:R-:W-:-:S02]  /*0990*/  IADD3 R23, R13, 0x44, RZ ;  /* 0x000000440d177810 */ /* 0x000fc40007ffe0ff */
[----:B------:R-:W-:Y:S02]  /*09a0*/  SHF.R.S32.HI R12, RZ, 0x2, R14 ;  /* 0x00000002ff0c7819 */ /* 0x000fe4000001140e */
[----:B------:R-:W-:Y:S01]  /*09b0*/  IADD3 R14, R16, R51, RZ ;  /* 0x00000033100e7210 */ /* 0x000fe20007ffe0ff */
[----:B------:R-:W-:Y:S01]  /*09c0*/  IMAD.IADD R16, R51, 0x1, R18 ;  /* 0x0000000133107824 */ /* 0x000fe200078e0212 */
[----:B------:R-:W-:Y:S01]  /*09d0*/  LEA.HI R31, R24, R31, RZ, 0x2 ;  /* 0x0000001f181f7211 */ /* 0x000fe200078f10ff */
[----:B------:R-:W-:Y:S01]  /*09e0*/  IMAD R32, R12, 0x28, R44 ;  /* 0x000000280c207824 */ /* 0x000fe200078e022c */
[----:B------:R-:W-:Y:S02]  /*09f0*/  IADD3 R53, R13, 0x3c, RZ ;  /* 0x0000003c0d357810 */ /* 0x000fe40007ffe0ff */
[----:B------:R-:W-:Y:S01]  /*0a00*/  SHF.R.S32.HI R24, RZ, 0x1f, R23 ;  /* 0x0000001fff187819 */ /* 0x000fe20000011417 */
[----:B------:R-:W0:Y:S01]  /*0a10*/  LDS.64 R14, [R14] ;  /* 0x000000000e0e7984 */ /* 0x000e220000000a00 */
[----:B------:R-:W-:Y:S01]  /*0a20*/  SHF.R.S32.HI R17, RZ, 0x2, R17 ;  /* 0x00000002ff117819 */ /* 0x000fe20000011411 */
[----:B------:R-:W-:Y:S01]  /*0a30*/  IMAD.IADD R32, R51, 0x1, R32 ;  /* 0x0000000133207824 */ /* 0x000fe200078e0220 */
[----:B------:R-:W-:-:S02]  /*0a40*/  IADD3 R13, R13, 0x4c, RZ ;  /* 0x0000004c0d0d7810 */ /* 0x000fc40007ffe0ff */
[----:B------:R-:W-:Y:S01]  /*0a50*/  LEA.HI R23, R24, R23, RZ, 0x2 ;  /* 0x0000001718177211 */ /* 0x000fe200078f10ff */
[--C-:B------:R-:W-:Y:S01]  /*0a60*/  IMAD R18, R17, 0x28, R44.reuse ;  /* 0x0000002811127824 */ /* 0x100fe200078e022c */
[----:B------:R-:W-:Y:S01]  /*0a70*/  SHF.R.S32.HI R24, RZ, 0x1f, R13 ;  /* 0x0000001fff187819 */ /* 0x000fe2000001140d */
[----:B------:R-:W1:Y:S01]  /*0a80*/  LDS.64 R16, [R16] ;  /* 0x0000000010107984 */ /* 0x000e620000000a00 */
[----:B------:R-:W-:Y:S02]  /*0a90*/  SHF.R.S32.HI R19, RZ, 0x2, R19 ;  /* 0x00000002ff137819 */ /* 0x000fe40000011413 */
[----:B------:R-:W-:Y:S02]  /*0aa0*/  SHF.R.S32.HI R25, RZ, 0x2, R25 ;  /* 0x00000002ff197819 */ /* 0x000fe40000011419 */
[----:B------:R-:W-:Y:S01]  /*0ab0*/  LEA.HI R13, R24, R13, RZ, 0x2 ;  /* 0x0000000d180d7211 */ /* 0x000fe200078f10ff */
[--C-:B------:R-:W-:Y:S01]  /*0ac0*/  IMAD R24, R19, 0x28, R44.reuse ;  /* 0x0000002813187824 */ /* 0x100fe200078e022c */
[----:B------:R-:W-:Y:S01]  /*0ad0*/  IADD3 R18, R51, R18, RZ ;  /* 0x0000001233127210 */ /* 0x000fe20007ffe0ff */
[----:B------:R-:W-:Y:S01]  /*0ae0*/  IMAD R28, R25, 0x28, R44 ;  /* 0x00000028191c7824 */ /* 0x000fe200078e022c */
[----:B------:R-:W-:Y:S01]  /*0af0*/  SHF.R.S32.HI R61, RZ, 0x2, R61 ;  /* 0x00000002ff3d7819 */ /* 0x000fe2000001143d */
[----:B------:R-:W-:Y:S01]  /*0b00*/  IMAD.IADD R24, R51, 0x1, R24 ;  /* 0x0000000133187824 */ /* 0x000fe200078e0218 */
[----:B------:R-:W-:-:S02]  /*0b10*/  SHF.R.S32.HI R29, RZ, 0x2, R29 ;  /* 0x00000002ff1d7819 */ /* 0x000fc4000001141d */
[----:B------:R-:W2:Y:S01]  /*0b20*/  LDS.64 R18, [R18] ;  /* 0x0000000012127984 */ /* 0x000ea20000000a00 */
[----:B------:R-:W-:Y:S01]  /*0b30*/  IADD3 R28, R51, R28, RZ ;  /* 0x0000001c331c7210 */ /* 0x000fe20007ffe0ff */
[----:B------:R-:W-:Y:S01]  /*0b40*/  IMAD R46, R61, 0x28, R44 ;  /* 0x000000283d2e7824 */ /* 0x000fe200078e022c */
[----:B------:R-:W-:Y:S01]  /*0b50*/  SHF.R.S32.HI R26, RZ, 0x1f, R53 ;  /* 0x0000001fff1a7819 */ /* 0x000fe20000011435 */
[----:B------:R-:W3:Y:S01]  /*0b60*/  LDS.64 R24, [R24] ;  /* 0x0000000018187984 */ /* 0x000ee20000000a00 */
[----:B------:R-:W-:Y:S01]  /*0b70*/  SHF.R.S32.HI R20, RZ, 0x2, R20 ;  /* 0x00000002ff147819 */ /* 0x000fe20000011414 */
[--C-:B------:R-:W-:Y:S01]  /*0b80*/  IMAD R12, R29, 0x28, R44.reuse ;  /* 0x000000281d0c7824 */ /* 0x100fe200078e022c */
[----:B------:R-:W-:Y:S01]  /*0b90*/  SHF.R.S32.HI R57, RZ, 0x2, R57 ;  /* 0x00000002ff397819 */ /* 0x000fe20000011439 */
[----:B------:R-:W4:Y:S01]  /*0ba0*/  LDS.64 R28, [R28] ;  /* 0x000000001c1c7984 */ /* 0x000f220000000a00 */
[----:B------:R-:W-:Y:S01]  /*0bb0*/  SHF.R.S32.HI R33, RZ, 0x2, R33 ;  /* 0x00000002ff217819 */ /* 0x000fe20000011421 */
[--C-:B------:R-:W-:Y:S01]  /*0bc0*/  IMAD R30, R20, 0x28, R44.reuse ;  /* 0x00000028141e7824 */ /* 0x100fe200078e022c */
[----:B------:R-:W-:Y:S01]  /*0bd0*/  LEA.HI R53, R26, R53, RZ, 0x2 ;  /* 0x000000351a357211 */ /* 0x000fe200078f10ff */
[----:B------:R-:W-:Y:S01]  /*0be0*/  IMAD R58, R57, 0x28, R44 ;  /* 0x00000028393a7824 */ /* 0x000fe200078e022c */
[----:B------:R-:W-:Y:S01]  /*0bf0*/  SHF.R.S32.HI R22, RZ, 0x2, R22 ;  /* 0x00000002ff167819 */ /* 0x000fe20000011416 */
[--C-:B------:R-:W-:Y:S01]  /*0c00*/  IMAD R56, R33, 0x28, R44.reuse ;  /* 0x0000002821387824 */ /* 0x100fe200078e022c */
[----:B------:R-:W-:Y:S01]  /*0c10*/  SHF.R.S32.HI R55, RZ, 0x2, R55 ;  /* 0x00000002ff377819 */ /* 0x000fe20000011437 */
[----:B------:R-:W4:Y:S01]  /*0c20*/  LDS.64 R32, [R32] ;  /* 0x0000000020207984 */ /* 0x000f220000000a00 */
[----:B------:R-:W-:Y:S01]  /*0c30*/  SHF.R.S32.HI R31, RZ, 0x2, R31 ;  /* 0x00000002ff1f7819 */ /* 0x000fe2000001141f */
[--C-:B------:R-:W-:Y:S01]  /*0c40*/  IMAD R26, R22, 0x28, R44.reuse ;  /* 0x00000028161a7824 */ /* 0x100fe200078e022c */
[----:B------:R-:W-:Y:S01]  /*0c50*/  IADD3 R57, R51, R46, RZ ;  /* 0x0000002e33397210 */ /* 0x000fe20007ffe0ff */
[--C-:B------:R-:W-:Y:S01]  /*0c60*/  IMAD R54, R55, 0x28, R44.reuse ;  /* 0x0000002837367824 */ /* 0x100fe200078e022c */
[----:B------:R-:W-:Y:S01]  /*0c70*/  SHF.R.S32.HI R53, RZ, 0x2, R53 ;  /* 0x00000002ff357819 */ /* 0x000fe20000011435 */
[----:B------:R-:W-:Y:S01]  /*0c80*/  IMAD R20, R31, 0x28, R44 ;  /* 0x000000281f147824 */ /* 0x000fe200078e022c */
[----:B------:R-:W-:Y:S01]  /*0c90*/  SHF.R.S32.HI R27, RZ, 0x2, R27 ;  /* 0x00000002ff1b7819 */ /* 0x000fe2000001141b */
[----:B------:R-:W-:Y:S01]  /*0ca0*/  IMAD.IADD R55, R51, 0x1, R30 ;  /* 0x0000000133377824 */ /* 0x000fe200078e021e */
[----:B------:R-:W-:Y:S01]  /*0cb0*/  SHF.R.S32.HI R59, RZ, 0x2, R59 ;  /* 0x00000002ff3b7819 */ /* 0x000fe2000001143b */
[----:B------:R-:W4:Y:S01]  /*0cc0*/  LDS.64 R30, [R57] ;  /* 0x00000000391e7984 */ /* 0x000f220000000a00 */
[----:B------:R-:W-:Y:S01]  /*0cd0*/  SHF.R.S32.HI R23, RZ, 0x2, R23 ;  /* 0x00000002ff177819 */ /* 0x000fe20000011417 */
[--C-:B------:R-:W-:Y:S01]  /*0ce0*/  IMAD R52, R53, 0x28, R44.reuse ;  /* 0x0000002835347824 */ /* 0x100fe200078e022c */
[----:B------:R-:W-:Y:S01]  /*0cf0*/  SHF.R.S32.HI R21, RZ, 0x2, R21 ;  /* 0x00000002ff157819 */ /* 0x000fe20000011415 */
[--C-:B------:R-:W-:Y:S01]  /*0d00*/  IMAD R50, R27, 0x28, R44.reuse ;  /* 0x000000281b327824 */ /* 0x100fe200078e022c */
[----:B------:R-:W-:Y:S01]  /*0d10*/  SHF.R.S32.HI R13, RZ, 0x2, R13 ;  /* 0x00000002ff0d7819 */ /* 0x000fe2000001140d */
[--C-:B------:R-:W-:Y:S01]  /*0d20*/  IMAD R22, R59, 0x28, R44.reuse ;  /* 0x000000283b167824 */ /* 0x100fe200078e022c */
[----:B------:R-:W-:Y:S01]  /*0d30*/  IADD3 R53, R51, R26, RZ ;  /* 0x0000001a33357210 */ /* 0x000fe20007ffe0ff */
[--C-:B------:R-:W-:Y:S01]  /*0d40*/  IMAD R48, R23, 0x28, R44.reuse ;  /* 0x0000002817307824 */ /* 0x100fe200078e022c */
[----:B------:R2:W4:Y:S01]  /*0d50*/  LDS.64 R26, [R55] ;  /* 0x00000000371a7984 */ /* 0x0005220000000a00 */
[----:B------:R-:W-:-:S02]  /*0d60*/  IMAD R46, R21, 0x28, R44 ;  /* 0x00000028152e7824 */ /* 0x000fc400078e022c */
[----:B0-----:R-:W-:Y:S01]  /*0d70*/  FADD.FTZ R21, RZ, R14 ;  /* 0x0000000eff157221 */ /* 0x001fe20000010000 */
[----:B------:R-:W-:Y:S01]  /*0d80*/  IMAD R44, R13, 0x28, R44 ;  /* 0x000000280d2c7824 */ /* 0x000fe200078e022c */
[C---:B------:R-:W-:Y:S01]  /*0d90*/  IADD3 R14, R51.reuse, R12, RZ ;  /* 0x0000000c330e7210 */ /* 0x040fe20007ffe0ff */
[----:B------:R-:W-:Y:S02]  /*0da0*/  IMAD.IADD R13, R51, 0x1, R22 ;  /* 0x00000001330d7824 */ /* 0x000fe400078e0216 */
[----:B-1----:R-:W-:Y:S01]  /*0db0*/  FADD.FTZ R21, R21, R16 ;  /* 0x0000001015157221 */ /* 0x002fe20000010000 */
[----:B------:R3:W0:Y:S01]  /*0dc0*/  LDS.64 R22, [R53] ;  /* 0x0000000035167984 */ /* 0x0006220000000a00 */
[----:B------:R-:W-:Y:S01]  /*0dd0*/  FADD.FTZ R16, RZ, R15 ;  /* 0x0000000fff107221 */ /* 0x000fe20000010000 */
[C---:B--2---:R-:W-:Y:S01]  /*0de0*/  IMAD.IADD R55, R51.reuse, 0x1, R58 ;  /* 0x0000000133377824 */ /* 0x044fe200078e023a */
[----:B------:R-:W-:Y:S01]  /*0df0*/  IADD3 R56, R51, R56, RZ ;  /* 0x0000003833387210 */ /* 0x000fe20007ffe0ff */
[----:B------:R-:W1:Y:S01]  /*0e00*/  LDS.64 R12, [R13] ;  /* 0x000000000d0c7984 */ /* 0x000e620000000a00 */
[----:B------:R-:W-:Y:S01]  /*0e10*/  FADD.FTZ R58, R16, R17 ;  /* 0x00000011103a7221 */ /* 0x000fe20000010000 */
[----:B------:R-:W-:Y:S01]  /*0e20*/  FADD.FTZ R21, R21, R18 ;  /* 0x0000001215157221 */ /* 0x000fe20000010000 */
[----:B------:R-:W-:Y:S01]  /*0e30*/  IMAD.IADD R54, R51, 0x1, R54 ;  /* 0x0000000133367824 */ /* 0x000fe200078e0236 */
[----:B------:R-:W2:Y:S01]  /*0e40*/  LDS.64 R14, [R14] ;  /* 0x000000000e0e7984 */ /* 0x000ea20000000a00 */
[----:B------:R-:W-:Y:S01]  /*0e50*/  FADD.FTZ R58, R58, R19 ;  /* 0x000000133a3a7221 */ /* 0x000fe20000010000 */
[----:B---3--:R-:W-:Y:S01]  /*0e60*/  FADD.FTZ R53, R21, R24 ;  /* 0x0000001815357221 */ /* 0x008fe20000010000 */
[----:B------:R-:W-:Y:S01]  /*0e70*/  IADD3 R24, R51, R20, RZ ;  /* 0x0000001433187210 */ /* 0x000fe20007ffe0ff */
[----:B------:R-:W3:Y:S01]  /*0e80*/  LDS.64 R16, [R55] ;  /* 0x0000000037107984 */ /* 0x000ee20000000a00 */
[----:B------:R-:W-:Y:S01]  /*0e90*/  FADD.FTZ R58, R58, R25 ;  /* 0x000000193a3a7221 */ /* 0x000fe20000010000 */
[----:B----4-:R-:W-:Y:S01]  /*0ea0*/  FADD.FTZ R53, R53, R28 ;  /* 0x0000001c35357221 */ /* 0x010fe20000010000 */
[----:B------:R-:W-:Y:S01]  /*0eb0*/  IMAD.IADD R28, R51, 0x1, R52 ;  /* 0x00000001331c7824 */ /* 0x000fe200078e0234 */
[----:B------:R-:W4:Y:S01]  /*0ec0*/  LDS.64 R18, [R56] ;  /* 0x0000000038127984 */ /* 0x000f220000000a00 */
[----:B------:R-:W-:Y:S01]  /*0ed0*/  FADD.FTZ R58, R58, R29 ;  /* 0x0000001d3a3a7221 */ /* 0x000fe20000010000 */
[----:B------:R-:W-:Y:S01]  /*0ee0*/  FADD.FTZ R53, R53, R32 ;  /* 0x0000002035357221 */ /* 0x000fe20000010000 */
[C---:B------:R-:W-:Y:S01]  /*0ef0*/  IADD3 R32, R51.reuse, R50, RZ ;  /* 0x0000003233207210 */ /* 0x040fe20007ffe0ff */
[----:B------:R-:W4:Y:S01]  /*0f00*/  LDS.64 R20, [R54] ;  /* 0x0000000036147984 */ /* 0x000f220000000a00 */
[----:B------:R-:W-:Y:S01]  /*0f10*/  FADD.FTZ R58, R58, R33 ;  /* 0x000000213a3a7221 */ /* 0x000fe20000010000 */
[----:B------:R-:W-:-:S02]  /*0f20*/  IMAD.IADD R44, R51, 0x1, R44 ;  /* 0x00000001332c7824 */ /* 0x000fc400078e022c */
[----:B------:R-:W4:Y:S01]  /*0f30*/  LDS.64 R24, [R24] ;  /* 0x0000000018187984 */ /* 0x000f220000000a00 */
[----:B------:R-:W-:Y:S01]  /*0f40*/  FADD.FTZ R53, R53, R30 ;  /* 0x0000001e35357221 */ /* 0x000fe20000010000 */
[----:B------:R-:W-:Y:S02]  /*0f50*/  IMAD.IADD R30, R51, 0x1, R48 ;  /* 0x00000001331e7824 */ /* 0x000fe400078e0230 */
[----:B------:R-:W-:Y:S01]  /*0f60*/  FADD.FTZ R58, R58, R31 ;  /* 0x0000001f3a3a7221 */ /* 0x000fe20000010000 */
[----:B------:R-:W4:Y:S04]  /*0f70*/  LDS.64 R28, [R28] ;  /* 0x000000001c1c7984 */ /* 0x000f280000000a00 */
[----:B------:R-:W4:Y:S01]  /*0f80*/  LDS.64 R32, [R32] ;  /* 0x0000000020207984 */ /* 0x000f220000000a00 */
[----:B------:R-:W-:Y:S01]  /*0f90*/  FADD.FTZ R53, R53, R26 ;  /* 0x0000001a35357221 */ /* 0x000fe20000010000 */
[----:B------:R-:W-:Y:S01]  /*0fa0*/  IADD3 R26, R51, R46, RZ ;  /* 0x0000002e331a7210 */ /* 0x000fe20007ffe0ff */
[----:B------:R-:W-:Y:S01]  /*0fb0*/  FADD.FTZ R58, R58, R27 ;  /* 0x0000001b3a3a7221 */ /* 0x000fe20000010000 */
[----:B------:R-:W4:Y:S01]  /*0fc0*/  LDS.64 R30, [R30] ;  /* 0x000000001e1e7984 */ /* 0x000f220000000a00 */
[----:B0-----:R-:W-:-:S03]  /*0fd0*/  FADD.FTZ R53, R53, R22 ;  /* 0x0000001635357221 */ /* 0x001fc60000010000 */
[----:B------:R-:W0:Y:S01]  /*0fe0*/  LDS.64 R26, [R26] ;  /* 0x000000001a1a7984 */ /* 0x000e220000000a00 */
[----:B------:R-:W-:Y:S01]  /*0ff0*/  FADD.FTZ R58, R58, R23 ;  /* 0x000000173a3a7221 */ /* 0x000fe20000010000 */
[----:B-1----:R-:W-:Y:S02]  /*1000*/  FADD.FTZ R53, R53, R12 ;  /* 0x0000000c35357221 */ /* 0x002fe40000010000 */
[----:B------:R-:W1:Y:S01]  /*1010*/  LDS.64 R22, [R44] ;  /* 0x000000002c167984 */ /* 0x000e620000000a00 */
[----:B------:R-:W-:Y:S01]  /*1020*/  FADD.FTZ R58, R58, R13 ;  /* 0x0000000d3a3a7221 */ /* 0x000fe20000010000 */
[----:B--2---:R-:W-:-:S03]  /*1030*/  FADD.FTZ R53, R53, R14 ;  /* 0x0000000e35357221 */ /* 0x004fc60000010000 */
[----:B------:R-:W-:Y:S01]  /*1040*/  FADD.FTZ R58, R58, R15 ;  /* 0x0000000f3a3a7221 */ /* 0x000fe20000010000 */
[----:B---3--:R-:W-:-:S03]  /*1050*/  FADD.FTZ R53, R53, R16 ;  /* 0x0000001035357221 */ /* 0x008fc60000010000 */
[----:B------:R-:W-:Y:S01]  /*1060*/  FADD.FTZ R58, R58, R17 ;  /* 0x000000113a3a7221 */ /* 0x000fe20000010000 */
[----:B----4-:R-:W-:-:S03]  /*1070*/  FADD.FTZ R53, R53, R18 ;  /* 0x0000001235357221 */ /* 0x010fc60000010000 */
        /* <DEDUP_REMOVED lines=11> */
[----:B0-----:R-:W-:-:S03]  /*1130*/  FADD.FTZ R53, R53, R26 ;  /* 0x0000001a35357221 */ /* 0x001fc60000010000 */
[----:B------:R-:W-:Y:S01]  /*1140*/  FADD.FTZ R58, R58, R27 ;  /* 0x0000001b3a3a7221 */ /* 0x000fe20000010000 */
[----:B-1----:R-:W-:-:S03]  /*1150*/  FADD.FTZ R22, R53, R22 ;  /* 0x0000001635167221 */ /* 0x002fc60000010000 */
[----:B------:R-:W-:-:S07]  /*1160*/  FADD.FTZ R23, R58, R23 ;  /* 0x000000173a177221 */ /* 0x000fce0000010000 */
.L_x_1553:
[----:B------:R-:W-:Y:S05]  /*1170*/  BSYNC B0 ;  /* 0x0000000000007941 */ /* 0x000fea0003800000 */
.L_x_1552:
[----:B------:R-:W1:Y:S01]  /*1180*/  SHFL.BFLY PT, R13, R22, 0x2, 0x1f ;  /* 0x0c401f00160d7f89 */ /* 0x000e6200000e0000 */
[----:B------:R-:W-:Y:S01]  /*1190*/  LOP3.LUT P0, RZ, R2, 0xfffffff3, RZ, 0xc0, !PT ;  /* 0xfffffff302ff7812 */ /* 0x000fe2000780c0ff */
[----:B------:R-:W-:Y:S02]  /*11a0*/  BSSY B0, `(.L_x_1554) ;  /* 0x0000013000007945 */ /* 0x000fe40003800000 */
[----:B------:R-:W2:Y:S01]  /*11b0*/  SHFL.BFLY PT, R12, R23, 0x2, 0x1f ;  /* 0x0c401f00170c7f89 */ /* 0x000ea200000e0000 */
[----:B-1----:R-:W-:Y:S01]  /*11c0*/  FADD.FTZ R14, R13, R22 ;  /* 0x000000160d0e7221 */ /* 0x002fe20000010000 */
[----:B--2---:R-:W-:-:S04]  /*11d0*/  FADD.FTZ R15, R12, R23 ;  /* 0x000000170c0f7221 */ /* 0x004fc80000010000 */
[----:B------:R-:W1:Y:S04]  /*11e0*/  SHFL.BFLY PT, R13, R14, 0x1, 0x1f ;  /* 0x0c201f000e0d7f89 */ /* 0x000e6800000e0000 */
[----:B0-----:R-:W0:Y:S01]  /*11f0*/  SHFL.BFLY PT, R16, R15, 0x1, 0x1f ;  /* 0x0c201f000f107f89 */ /* 0x001e2200000e0000 */
[----:B-1----:R-:W-:Y:S01]  /*1200*/  FADD.FTZ R12, R14, R13 ;  /* 0x0000000d0e0c7221 */ /* 0x002fe20000010000 */
[----:B0-----:R-:W-:Y:S01]  /*1210*/  FADD.FTZ R13, R15, R16 ;  /* 0x000000100f0d7221 */ /* 0x001fe20000010000 */
[----:B------:R-:W-:Y:S06]  /*1220*/  @P0 BRA `(.L_x_1555) ;  /* 0x0000000000280947 */ /* 0x000fec0003800000 */
[----:B------:R-:W0:Y:S01]  /*1230*/  LDC R17, c[0x0][0x10] ;  /* 0x00000400ff117b82 */ /* 0x000e220000000800 */
[----:B------:R-:W-:-:S04]  /*1240*/  SHF.R.U32.HI R16, RZ, 0x2, R2 ;  /* 0x00000002ff107819 */ /* 0x000fc80000011602 */
[----:B------:R-:W-:-:S03]  /*1250*/  SHF.L.U32 R19, R16, 0x5, RZ ;  /* 0x0000000510137819 */ /* 0x000fc600000006ff */
[----:B------:R-:W1:Y:S01]  /*1260*/  LDC.64 R14, c[0x0][0x248] ;  /* 0x00009200ff0e7b82 */ /* 0x000e620000000a00 */
[----:B0-----:R-:W-:Y:S01]  /*1270*/  IMAD R16, R17, UR4, R0 ;  /* 0x0000000411107c24 */ /* 0x001fe2000f8e0200 */
[----:B------:R-:W-:-:S05]  /*1280*/  LOP3.LUT R17, R19, 0xffffffe0, R34, 0xe2, !PT ;  /* 0xffffffe013117812 */ /* 0x000fca00078ee222 */
[----:B------:R-:W-:-:S05]  /*1290*/  IMAD R16, R16, 0x80, R17 ;  /* 0x0000008010107824 */ /* 0x000fca00078e0211 */
[----:B------:R-:W-:-:S05]  /*12a0*/  SHF.L.U32 R17, R16, 0x1, RZ ;  /* 0x0000000110117819 */ /* 0x000fca00000006ff */
[----:B-1----:R-:W-:-:S05]  /*12b0*/  IMAD.WIDE.U32 R14, R17, 0x4, R14 ;  /* 0x00000004110e7825 */ /* 0x002fca00078e000e */
[----:B------:R0:W-:Y:S02]  /*12c0*/  STG.E.64 desc[UR8][R14.64], R12 ;  /* 0x0000000c0e007986 */ /* 0x0001e4000c101b08 */
.L_x_1555:
[----:B------:R-:W-:Y:S05]  /*12d0*/  BSYNC B0 ;  /* 0x0000000000007941 */ /* 0x000fea0003800000 */
.L_x_1554:
[----:B------:R-:W-:Y:S01]  /*12e0*/  ISETP.NE.AND P1, PT, R2, RZ, PT ;  /* 0x000000ff0200720c */ /* 0x000fe20003f25270 */
[----:B------:R-:W-:Y:S01]  /*12f0*/  BAR.SYNC.DEFER_BLOCKING 0x0 ;  /* 0x0000000000007b1d */ /* 0x000fe20000010000 */
[----:B------:R-:W-:Y:S02]  /*1300*/  PRMT R6, R4, 0x7632, R6 ;  /* 0x0000763204067816 */ /* 0x000fe40000000006 */
[----:B------:R-:W-:Y:S02]  /*1310*/  PRMT R7, R5, 0x7632, R7 ;  /* 0x0000763205077816 */ /* 0x000fe40000000007 */
[----:B------:R-:W-:Y:S02]  /*1320*/  ISETP.GT.U32.AND P0, PT, R2, 0x7f, PT ;  /* 0x0000007f0200780c */ /* 0x000fe40003f04070 */
[----:B0-----:R-:W-:Y:S02]  /*1330*/  PRMT R12, R6, 0x7632, R12 ;  /* 0x00007632060c7816 */ /* 0x001fe4000000000c */
[----:B------:R-:W-:-:S02]  /*1340*/  PRMT R13, R7, 0x7632, R13 ;  /* 0x00007632070d7816 */ /* 0x000fc4000000000d */
[----:B-----5:R-:W-:Y:S02]  /*1350*/  PRMT R14, R8, 0x7632, R14 ;  /* 0x00007632080e7816 */ /* 0x020fe4000000000e */
[----:B------:R-:W-:Y:S02]  /*1360*/  PRMT R15, R9, 0x7632, R15 ;  /* 0x00007632090f7816 */ /* 0x000fe4000000000f */
[----:B------:R-:W-:Y:S02]  /*1370*/  PRMT R16, R10, 0x7632, R16 ;  /* 0x000076320a107816 */ /* 0x000fe40000000010 */
[----:B------:R-:W-:Y:S01]  /*1380*/  PRMT R17, R11, 0x7632, R17 ;  /* 0x000076320b117816 */ /* 0x000fe20000000011 */
[----:B------:R-:W-:Y:S06]  /*1390*/  @P1 BRA `(.L_x_1556) ;  /* 0x00000000003c1947 */ /* 0x000fec0003800000 */
[----:B------:R-:W0:Y:S01]  /*13a0*/  LDC.64 R4, c[0x0][0x250] ;  /* 0x00009400ff047b82 */ /* 0x000e220000000a00 */
        /* <DEDUP_REMOVED lines=8> */
.L_x_1557:
[----:B------:R-:W2:Y:S04]  /*1430*/  LD.E.STRONG.GPU R18, desc[UR8][R4.64] ;  /* 0x0000000804127980 */ /* 0x000ea8000c10f900 */
[----:B--2---:R-:W-:Y:S01]  /*1440*/  CCTL.IVALL ;  /* 0x00000000ff00798f */ /* 0x004fe20002000000 */
[----:B------:R-:W-:Y:S05]  /*1450*/  YIELD ;  /* 0x0000000000007946 */ /* 0x000fea0003800000 */
[----:B-----5:R-:W-:-:S04]  /*1460*/  LOP3.LUT R18, R18, R19, RZ, 0x3c, !PT ;  /* 0x0000001312127212 */ /* 0x020fc800078e3cff */
[----:B------:R-:W-:-:S13]  /*1470*/  ISETP.GT.AND P1, PT, R18, -0x1, PT ;  /* 0xffffffff1200780c */ /* 0x000fda0003f24270 */
[----:B------:R-:W-:Y:S05]  /*1480*/  @P1 BRA `(.L_x_1557) ;  /* 0xfffffffc00e81947 */ /* 0x000fea000383ffff */
.L_x_1556:
[----:B------:R-:W-:Y:S05]  /*1490*/  WARPSYNC.ALL ;  /* 0x0000000000007948 */ /* 0x000fea0003800000 */
[----:B------:R-:W1:Y:S08]  /*14a0*/  @!P0 LDC R19, c[0x0][0x10] ;  /* 0x00000400ff138b82 */ /* 0x000e700000000800 */
[----:B------:R-:W-:Y:S01]  /*14b0*/  BAR.SYNC.DEFER_BLOCKING 0x0 ;  /* 0x0000000000007b1d */ /* 0x000fe20000010000 */
[----:B------:R-:W-:-:S05]  /*14c0*/  @!P0 LOP3.LUT R21, R2, 0x1f, RZ, 0xc0, !PT ;  /* 0x0000001f02158812 */ /* 0x000fca00078ec0ff */
[----:B------:R-:W-:Y:S02]  /*14d0*/  ULDC.64 UR12, c[0x0][0x240] ;  /* 0x00009000000c7ab9 */ /* 0x000fe40000000a00 */
[----:B0-----:R-:W0:Y:S01]  /*14e0*/  @!P0 LDC.64 R4, c[0x0][0x248] ;  /* 0x00009200ff048b82 */ /* 0x001e220000000a00 */
[----:B-1----:R-:W-:Y:S01]  /*14f0*/  @!P0 IMAD R18, R19, UR4, R0 ;  /* 0x0000000413128c24 */ /* 0x002fe2000f8e0200 */
[----:B------:R-:W-:-:S04]  /*1500*/  @!P0 LOP3.LUT R19, R2, 0x7fffffe0, RZ, 0xc0, !PT ;  /* 0x7fffffe002138812 */ /* 0x000fc800078ec0ff */
[----:B------:R-:W-:-:S05]  /*1510*/  @!P0 LEA R18, R18, R19, 0x7 ;  /* 0x0000001312128211 */ /* 0x000fca00078e38ff */
[----:B------:R-:W-:-:S05]  /*1520*/  @!P0 IMAD.IADD R18, R18, 0x1, R21 ;  /* 0x0000000112128824 */ /* 0x000fca00078e0215 */
[----:B------:R-:W-:-:S05]  /*1530*/  @!P0 SHF.L.U32 R19, R18, 0x1, RZ ;  /* 0x0000000112138819 */ /* 0x000fca00000006ff */
[----:B0-----:R-:W-:-:S06]  /*1540*/  @!P0 IMAD.WIDE.U32 R4, R19, 0x4, R4 ;  /* 0x0000000413048825 */ /* 0x001fcc00078e0004 */
[----:B------:R-:W2:Y:S01]  /*1550*/  @!P0 LDG.E.64 R4, desc[UR8][R4.64] ;  /* 0x0000000804048981 */ /* 0x000ea2000c1e1b00 */
[----:B------:R-:W-:Y:S02]  /*1560*/  CS2R R18, SRZ ;  /* 0x0000000000127805 */ /* 0x000fe4000001ff00 */
[----:B------:R-:W-:Y:S01]  /*1570*/  ISETP.EQ.U32.AND P1, PT, RZ, UR12, PT ;  /* 0x0000000cff007c0c */ /* 0x000fe2000bf22070 */
[----:B------:R-:W-:Y:S01]  /*1580*/  BSSY B0, `(.L_x_1558) ;  /* 0x000003a000007945 */ /* 0x000fe20003800000 */
[----:B--2---:R-:W-:Y:S01]  /*1590*/  @!P0 FADD.FTZ R19, RZ, R4 ;  /* 0x00000004ff138221 */ /* 0x004fe20000010000 */
[----:B------:R-:W-:Y:S01]  /*15a0*/  @!P0 FADD.FTZ R18, RZ, R5 ;  /* 0x00000005ff128221 */ /* 0x000fe20000010000 */
[----:B------:R-:W-:-:S03]  /*15b0*/  LOP3.LUT P0, RZ, R2, 0xffffff9f, RZ, 0xc0, !PT ;  /* 0xffffff9f02ff7812 */ /* 0x000fc6000780c0ff */
[----:B------:R-:W0:Y:S04]  /*15c0*/  SHFL.BFLY PT, R20, R19, 0x10, 0x1f ;  /* 0x0e001f0013147f89 */ /* 0x000e2800000e0000 */
[----:B------:R-:W1:Y:S06]  /*15d0*/  SHFL.BFLY PT, R21, R18, 0x10, 0x1f ;  /* 0x0e001f0012157f89 */ /* 0x000e6c00000e0000 */
[----:B------:R-:W2:Y:S01]  /*15e0*/  @!P0 S2R R26, SR_CgaCtaId ;  /* 0x00000000001a8919 */ /* 0x000ea20000008800 */
        /* <DEDUP_REMOVED lines=17> */
[----:B------:R-:W-:-:S03]  /*1700*/  @!P0 MOV R19, 0x400 ;  /* 0x0000040000138802 */ /* 0x000fc60000000f00 */
[----:B------:R-:W-:Y:S01]  /*1710*/  @!P0 FMUL.FTZ R4, R4, 4.8828125727595761418e-05 ;  /* 0x384ccccd04048820 */ /* 0x000fe20000410000 */
[----:B-1----:R-:W-:Y:S01]  /*1720*/  FADD.FTZ R20, R24, R21 ;  /* 0x0000001518147221 */ /* 0x002fe20000010000 */
[----:B------:R-:W-:Y:S01]  /*1730*/  @!P0 VIADD R19, R19, 0xc80 ;  /* 0x00000c8013138836 */ /* 0x000fe20000000000 */
[----:B------:R-:W-:Y:S01]  /*1740*/  @!P0 SHF.R.U32.HI R21, RZ, 0x2, R2 ;  /* 0x00000002ff158819 */ /* 0x000fe20000011602 */
[----:B------:R-:W-:-:S03]  /*1750*/  @!P0 FMUL.FTZ R5, R4, R4 ;  /* 0x0000000404058220 */ /* 0x000fc60000410000 */
[----:B--2---:R-:W-:Y:S01]  /*1760*/  @!P0 LEA R19, R26, R19, 0x18 ;  /* 0x000000131a138211 */ /* 0x004fe200078ec0ff */
[----:B------:R-:W-:Y:S01]  /*1770*/  @!P0 FFMA.FTZ R5, R20, 4.8828125727595761418e-05, -R5 ;  /* 0x384ccccd14058823 */ /* 0x000fe20000010805 */
[----:B------:R-:W-:-:S04]  /*1780*/  @!P0 LOP3.LUT R18, R21, 0x3ffffff8, RZ, 0xc0, !PT ;  /* 0x3ffffff815128812 */ /* 0x000fc800078ec0ff */
[----:B------:R-:W-:Y:S02]  /*1790*/  @!P0 IADD3 R18, R18, R19, RZ ;  /* 0x0000001312128210 */ /* 0x000fe40007ffe0ff */
[----:B------:R-:W-:-:S05]  /*17a0*/  @!P0 FMNMX.FTZ R5, RZ, R5, !PT ;  /* 0x00000005ff058209 */ /* 0x000fca0007810000 */
[----:B------:R0:W-:Y:S01]  /*17b0*/  @!P0 STS.64 [R18], R4 ;  /* 0x0000000412008388 */ /* 0x0001e20000000a00 */
[----:B------:R-:W-:Y:S01]  /*17c0*/  BAR.SYNC.DEFER_BLOCKING 0x0 ;  /* 0x0000000000007b1d */ /* 0x000fe20000010000 */
[----:B------:R-:W-:-:S04]  /*17d0*/  LOP3.LUT P0, RZ, R34, 0x1f, RZ, 0xc0, !PT ;  /* 0x0000001f22ff7812 */ /* 0x000fc8000780c0ff */
[----:B------:R-:W-:-:S04]  /*17e0*/  ISETP.GT.U32.OR P0, PT, R2, 0x3, P0 ;  /* 0x000000030200780c */ /* 0x000fc80000704470 */
[----:B------:R-:W-:-:S13]  /*17f0*/  ISETP.EQ.OR.EX P0, PT, RZ, UR13, P0, P1 ;  /* 0x0000000dff007c0c */ /* 0x000fda0008702710 */
[----:B0-----:R-:W-:Y:S05]  /*1800*/  @P0 BRA `(.L_x_1559) ;  /* 0x0000000000440947 */ /* 0x001fea0003800000 */
[----:B------:R-:W0:Y:S01]  /*1810*/  S2UR UR7, SR_CgaCtaId ;  /* 0x00000000000779c3 */ /* 0x000e220000008800 */
[----:B------:R-:W-:Y:S01]  /*1820*/  UMOV UR6, 0x400 ;  /* 0x0000040000067882 */ /* 0x000fe20000000000 */
[C---:B------:R-:W-:Y:S01]  /*1830*/  IMAD.SHL.U32 R19, R35.reuse, 0x4, RZ ;  /* 0x0000000423137824 */ /* 0x040fe200078e00ff */
[----:B------:R-:W-:Y:S01]  /*1840*/  UIADD3 UR6, UR6, 0xc80, URZ ;  /* 0x00000c8006067890 */ /* 0x000fe2000fffe03f */
[----:B------:R-:W-:-:S03]  /*1850*/  SHF.L.U64.HI R21, R35, 0x2, R38 ;  /* 0x0000000223157819 */ /* 0x000fc60000010226 */
[C---:B------:R-:W-:Y:S02]  /*1860*/  LOP3.LUT R23, R19.reuse, 0x1c, RZ, 0xc0, !PT ;  /* 0x0000001c13177812 */ /* 0x040fe400078ec0ff */
[----:B------:R-:W-:Y:S02]  /*1870*/  LOP3.LUT R19, R19, 0xffffffe0, RZ, 0xc0, !PT ;  /* 0xffffffe013137812 */ /* 0x000fe400078ec0ff */
[----:B------:R-:W-:Y:S02]  /*1880*/  IADD3 R18, R23, R2, RZ ;  /* 0x0000000217127210 */ /* 0x000fe40007ffe0ff */
[----:B------:R-:W-:Y:S02]  /*1890*/  LOP3.LUT R21, R21, 0x1fffffff, RZ, 0xc0, !PT ;  /* 0x1fffffff15157812 */ /* 0x000fe400078ec0ff */
[----:B------:R-:W-:-:S04]  /*18a0*/  IADD3 R19, P0, R18, R19, RZ ;  /* 0x0000001312137210 */ /* 0x000fc80007f1e0ff */
[----:B------:R-:W-:Y:S02]  /*18b0*/  LEA.HI.X.SX32 R20, R18, R21, 0x1, P0 ;  /* 0x0000001512147211 */ /* 0x000fe400000f0eff */
[----:B------:R-:W-:Y:S01]  /*18c0*/  LEA R18, P0, R19, UR12, 0x3 ;  /* 0x0000000c13127c11 */ /* 0x000fe2000f8018ff */
[----:B0-----:R-:W-:-:S03]  /*18d0*/  ULEA UR6, UR7, UR6, 0x18 ;  /* 0x0000000607067291 */ /* 0x001fc6000f8ec03f */
[----:B------:R-:W-:-:S03]  /*18e0*/  LEA.HI.X R19, R19, UR13, R20, 0x3, P0 ;  /* 0x0000000d13137c11 */ /* 0x000fc600080f1c14 */
[----:B------:R-:W-:-:S06]  /*18f0*/  LEA R4, R2, UR6, 0x3 ;  /* 0x0000000602047c11 */ /* 0x000fcc000f8e18ff */
[----:B------:R-:W0:Y:S04]  /*1900*/  LDS.64 R4, [R4] ;  /* 0x0000000004047984 */ /* 0x000e280000000a00 */
[----:B0-----:R0:W-:Y:S02]  /*1910*/  STG.E.64 desc[UR8][R18.64], R4 ;  /* 0x0000000412007986 */ /* 0x0011e4000c101b08 */
.L_x_1559:
[----:B------:R-:W-:Y:S05]  /*1920*/  BSYNC B0 ;  /* 0x0000000000007941 */ /* 0x000fea0003800000 */
.L_x_1558:
[----:B------:R-:W1:Y:S01]  /*1930*/  S2UR UR7, SR_CgaCtaId ;  /* 0x00000000000779c3 */ /* 0x000e620000008800 */
[----:B0-----:R-:W-:Y:S01]  /*1940*/  IMAD.SHL.U32 R4, R35, 0x4, RZ ;  /* 0x0000000423047824 */ /* 0x001fe200078e00ff */
[----:B------:R-:W-:Y:S01]  /*1950*/  UMOV UR6, 0x400 ;  /* 0x0000040000067882 */ /* 0x000fe20000000000 */
[----:B------:R-:W-:Y:S01]  /*1960*/  IMAD R18, R37, 0x50, R40 ;  /* 0x0000005025127824 */ /* 0x000fe200078e0228 */
[----:B------:R-:W-:Y:S01]  /*1970*/  UIADD3 UR6, UR6, 0xc80, URZ ;  /* 0x00000c8006067890 */ /* 0x000fe2000fffe03f */
[----:B------:R-:W-:Y:S01]  /*1980*/  SHF.L.U32 R23, R6, 0x10, RZ ;  /* 0x0000001006177819 */ /* 0x000fe200000006ff */
[----:B------:R-:W-:Y:S01]  /*1990*/  IMAD.U32 R7, R7, 0x10000, RZ ;  /* 0x0001000007077824 */ /* 0x000fe200078e00ff */
[----:B------:R-:W-:Y:S01]  /*19a0*/  LOP3.LUT R4, R4, 0x1c, RZ, 0xc0, !PT ;  /* 0x0000001c04047812 */ /* 0x000fe200078ec0ff */
[----:B------:R-:W-:Y:S01]  /*19b0*/  IMAD.U32 R27, R13, 0x10000, RZ ;  /* 0x000100000d1b7824 */ /* 0x000fe200078e00ff */
[----:B------:R-:W-:Y:S01]  /*19c0*/  SHF.L.U32 R18, R18, 0x2, RZ ;  /* 0x0000000212127819 */ /* 0x000fe200000006ff */
[----:B------:R-:W-:Y:S01]  /*19d0*/  IMAD.U32 R11, R11, 0x10000, RZ ;  /* 0x000100000b0b7824 */ /* 0x000fe200078e00ff */
[----:B------:R-:W-:Y:S01]  /*19e0*/  SHF.L.U32 R25, R12, 0x10, RZ ;  /* 0x000000100c197819 */ /* 0x000fe200000006ff */
[----:B------:R-:W-:Y:S01]  /*19f0*/  IMAD.MOV R19, RZ, RZ, -R4 ;  /* 0x000000ffff137224 */ /* 0x000fe200078e0a04 */
[----:B------:R-:W-:Y:S01]  /*1a00*/  SHF.L.U32 R8, R8, 0x10, RZ ;  /* 0x0000001008087819 */ /* 0x000fe200000006ff */
[----:B------:R-:W-:Y:S01]  /*1a10*/  IMAD.WIDE.U32 R4, R18, -0x33333333, RZ ;  /* 0xcccccccd12047825 */ /* 0x000fe200078e00ff */
[----:B------:R-:W-:Y:S01]  /*1a20*/  SHF.L.U32 R14, R14, 0x10, RZ ;  /* 0x000000100e0e7819 */ /* 0x000fe200000006ff */
[----:B------:R-:W-:Y:S01]  /*1a30*/  ULOP3.LUT UR4, UR4, 0x1, URZ, 0x3c, !UPT ;  /* 0x0000000104047892 */ /* 0x000fe2000f8e3c3f */
[----:B------:R-:W-:Y:S01]  /*1a40*/  MOV R4, R19 ;  /* 0x0000001300047202 */ /* 0x000fe20000000f00 */
[----:B------:R-:W-:Y:S01]  /*1a50*/  IMAD.U32 R12, R9, 0x10000, RZ ;  /* 0x00010000090c7824 */ /* 0x000fe200078e00ff */
[--C-:B------:R-:W-:Y:S01]  /*1a60*/  SHF.R.S32.HI R19, RZ, 0x1f, R18.reuse ;  /* 0x0000001fff137819 */ /* 0x100fe20000011412 */
[----:B------:R-:W-:Y:S01]  /*1a70*/  IMAD.U32 R17, R17, 0x10000, RZ ;  /* 0x0001000011117824 */ /* 0x000fe200078e00ff */
[----:B------:R-:W-:Y:S01]  /*1a80*/  LEA.HI R4, R5, R4, RZ, 0x1a ;  /* 0x0000000405047211 */ /* 0x000fe200078fd0ff */
[----:B-1----:R-:W-:Y:S01]  /*1a90*/  ULEA UR6, UR7, UR6, 0x18 ;  /* 0x0000000607067291 */ /* 0x002fe2000f8ec03f */
[----:B------:R-:W-:-:S04]  /*1aa0*/  IMAD.WIDE.U32 R18, R39, 0xa0000, R18 ;  /* 0x000a000027127825 */ /* 0x000fc800078e0012 */
[----:B------:R-:W-:Y:S01]  /*1ab0*/  IMAD.IADD R22, R41, 0x1, R19 ;  /* 0x0000000129167824 */ /* 0x000fe200078e0213 */
[----:B------:R-:W-:Y:S01]  /*1ac0*/  LEA R4, R4, UR6, 0x3 ;  /* 0x0000000604047c11 */ /* 0x000fe2000f8e18ff */
[----:B------:R-:W-:Y:S01]  /*1ad0*/  ULDC.64 UR6, c[0x0][0x210] ;  /* 0x0000840000067ab9 */ /* 0x000fe20000000a00 */
[-C--:B------:R-:W-:Y:S02]  /*1ae0*/  IADD3 R43, P0, R43, R18.reuse, RZ ;  /* 0x000000122b2b7210 */ /* 0x080fe40007f1e0ff */
[----:B------:R-:W-:Y:S02]  /*1af0*/  IADD3 R19, P1, R42, R18, RZ ;  /* 0x000000122a137210 */ /* 0x000fe40007f3e0ff */
[----:B------:R-:W0:Y:S01]  /*1b00*/  LDS.64 R4, [R4] ;  /* 0x0000000004047984 */ /* 0x000e220000000a00 */
[----:B------:R-:W-:Y:S02]  /*1b10*/  IADD3.X R24, RZ, R22, RZ, P0, !PT ;  /* 0x00000016ff187210 */ /* 0x000fe400007fe4ff */
[----:B------:R-:W-:Y:S01]  /*1b20*/  IMAD.X R22, RZ, RZ, R22, P1 ;  /* 0x000000ffff167224 */ /* 0x000fe200008e0616 */
[----:B------:R-:W-:-:S02]  /*1b30*/  LEA R20, P0, R19, UR6, 0x1 ;  /* 0x0000000613147c11 */ /* 0x000fc4000f8008ff */
[----:B------:R-:W-:Y:S01]  /*1b40*/  LEA R18, P1, R43, UR6, 0x1 ;  /* 0x000000062b127c11 */ /* 0x000fe2000f8208ff */
[----:B------:R-:W-:Y:S01]  /*1b50*/  ULDC UR6, c[0x0][0x230] ;  /* 0x00008c0000067ab9 */ /* 0x000fe20000000800 */
[----:B------:R-:W-:Y:S02]  /*1b60*/  LEA.HI.X R21, R19, UR7, R22, 0x1, P0 ;  /* 0x0000000713157c11 */ /* 0x000fe400080f0c16 */
[----:B------:R-:W-:Y:S02]  /*1b70*/  LEA.HI.X R19, R43, UR7, R24, 0x1, P1 ;  /* 0x000000072b137c11 */ /* 0x000fe400088f0c18 */
[----:B------:R-:W-:-:S04]  /*1b80*/  IADD3 R35, P0, R35, 0xa, RZ ;  /* 0x0000000a23237810 */ /* 0x000fc80007f1e0ff */
[----:B------:R-:W-:Y:S02]  /*1b90*/  IADD3.X R38, RZ, R38, RZ, P0, !PT ;  /* 0x00000026ff267210 */ /* 0x000fe400007fe4ff */
[----:B------:R-:W-:-:S04]  /*1ba0*/  ISETP.GE.U32.AND P0, PT, R35, UR10, PT ;  /* 0x0000000a23007c0c */ /* 0x000fc8000bf06070 */
[----:B------:R-:W-:Y:S01]  /*1bb0*/  ISETP.GE.AND.EX P0, PT, R38, UR5, PT, P0 ;  /* 0x0000000526007c0c */ /* 0x000fe2000bf06300 */
[----:B0-----:R-:W-:Y:S01]  /*1bc0*/  FADD.FTZ R5, R5, UR6 ;  /* 0x0000000605057e21 */ /* 0x001fe20008010000 */
[--C-:B------:R-:W-:Y:S01]  /*1bd0*/  FADD.FTZ R3, R3, -R4.reuse ;  /* 0x8000000403037221 */ /* 0x100fe20000010000 */
[C---:B------:R-:W-:Y:S01]  /*1be0*/  FADD.FTZ R23, -R4.reuse, R23 ;  /* 0x0000001704177221 */ /* 0x040fe20000010100 */
[--C-:B------:R-:W-:Y:S01]  /*1bf0*/  FADD.FTZ R45, R45, -R4.reuse ;  /* 0x800000042d2d7221 */ /* 0x100fe20000010000 */
[----:B------:R0:W1:Y:S01]  /*1c00*/  MUFU.RSQ R6, R5 ;  /* 0x0000000500067308 */ /* 0x0000620000001400 */
[C---:B------:R-:W-:Y:S01]  /*1c10*/  FADD.FTZ R13, -R4.reuse, R7 ;  /* 0x00000007040d7221 */ /* 0x040fe20000010100 */
[--C-:B------:R-:W-:Y:S01]  /*1c20*/  FADD.FTZ R47, R47, -R4.reuse ;  /* 0x800000042f2f7221 */ /* 0x100fe20000010000 */
[C---:B------:R-:W-:Y:S01]  /*1c30*/  FADD.FTZ R25, -R4.reuse, R25 ;  /* 0x0000001904197221 */ /* 0x040fe20000010100 */
[----:B------:R-:W-:Y:S01]  /*1c40*/  FADD.FTZ R49, R49, -R4 ;  /* 0x8000000431317221 */ /* 0x000fe20000010000 */
[----:B------:R-:W-:Y:S01]  /*1c50*/  FADD.FTZ R27, -R4, R27 ;  /* 0x0000001b041b7221 */ /* 0x000fe20000010100 */
[----:B------:R-:W-:Y:S01]  /*1c60*/  IMAD.U32 R7, R16, 0x10000, RZ ;  /* 0x0001000010077824 */ /* 0x000fe200078e00ff */
[----:B0-----:R-:W-:-:S02]  /*1c70*/  SHF.L.U32 R5, R10, 0x10, RZ ;  /* 0x000000100a057819 */ /* 0x001fc400000006ff */
[----:B------:R-:W-:Y:S01]  /*1c80*/  SHF.L.U32 R10, R15, 0x10, RZ ;  /* 0x000000100f0a7819 */ /* 0x000fe200000006ff */
[----:B-1----:R-:W-:Y:S01]  /*1c90*/  FMUL.FTZ R3, R3, R6 ;  /* 0x0000000603037220 */ /* 0x002fe20000410000 */
[C---:B------:R-:W-:Y:S01]  /*1ca0*/  FMUL.FTZ R23, R6.reuse, R23 ;  /* 0x0000001706177220 */ /* 0x040fe20000410000 */
[C---:B------:R-:W-:Y:S01]  /*1cb0*/  FMUL.FTZ R45, R6.reuse, R45 ;  /* 0x0000002d062d7220 */ /* 0x040fe20000410000 */
[C---:B------:R-:W-:Y:S01]  /*1cc0*/  FMUL.FTZ R13, R6.reuse, R13 ;  /* 0x0000000d060d7220 */ /* 0x040fe20000410000 */
[C---:B------:R-:W-:Y:S01]  /*1cd0*/  FMUL.FTZ R47, R6.reuse, R47 ;  /* 0x0000002f062f7220 */ /* 0x040fe20000410000 */
[C---:B------:R-:W-:Y:S01]  /*1ce0*/  FMUL.FTZ R25, R6.reuse, R25 ;  /* 0x0000001906197220 */ /* 0x040fe20000410000 */
[C---:B------:R-:W-:Y:S01]  /*1cf0*/  FMUL.FTZ R49, R6.reuse, R49 ;  /* 0x0000003106317220 */ /* 0x040fe20000410000 */
[----:B------:R-:W-:Y:S01]  /*1d00*/  FMUL.FTZ R27, R6, R27 ;  /* 0x0000001b061b7220 */ /* 0x000fe20000410000 */
[----:B------:R-:W-:Y:S01]  /*1d10*/  FFMA.FTZ R3, R3, R8, R5 ;  /* 0x0000000803037223 */ /* 0x000fe20000010005 */
[----:B------:R-:W-:Y:S01]  /*1d20*/  FFMA.FTZ R4, R23, R14, R7 ;  /* 0x0000000e17047223 */ /* 0x000fe20000010007 */
[----:B------:R-:W-:Y:S01]  /*1d30*/  FFMA.FTZ R45, R45, R12, R11 ;  /* 0x0000000c2d2d7223 */ /* 0x000fe2000001000b */
[----:B------:R-:W-:Y:S01]  /*1d40*/  FFMA.FTZ R6, R13, R10, R17 ;  /* 0x0000000a0d067223 */ /* 0x000fe20000010011 */
[----:B------:R-:W-:Y:S01]  /*1d50*/  FFMA.FTZ R47, R8, R47, R5 ;  /* 0x0000002f082f7223 */ /* 0x000fe20000010005 */
[----:B------:R-:W-:Y:S01]  /*1d60*/  FFMA.FTZ R14, R14, R25, R7 ;  /* 0x000000190e0e7223 */ /* 0x000fe20000010007 */
[----:B------:R-:W-:Y:S01]  /*1d70*/  FFMA.FTZ R49, R12, R49, R11 ;  /* 0x000000310c317223 */ /* 0x000fe2000001000b */
[----:B------:R-:W-:Y:S01]  /*1d80*/  FFMA.FTZ R10, R10, R27, R17 ;  /* 0x0000001b0a0a7223 */ /* 0x000fe20000010011 */
[----:B------:R-:W-:-:S02]  /*1d90*/  F2FP.BF16.F32.PACK_AB R3, R4, R3 ;  /* 0x000000030403723e */ /* 0x000fc400000010ff */
[----:B------:R-:W-:Y:S02]  /*1da0*/  F2FP.BF16.F32.PACK_AB R45, R6, R45 ;  /* 0x0000002d062d723e */ /* 0x000fe400000010ff */
[----:B------:R-:W-:Y:S01]  /*1db0*/  F2FP.BF16.F32.PACK_AB R47, R14, R47 ;  /* 0x0000002f0e2f723e */ /* 0x000fe200000010ff */
[----:B------:R0:W-:Y:S01]  /*1dc0*/  STG.E.U16 desc[UR8][R20.64], R3 ;  /* 0x0000000314007986 */ /* 0x0001e2000c101508 */
[----:B------:R-:W-:Y:S02]  /*1dd0*/  F2FP.BF16.F32.PACK_AB R49, R10, R49 ;  /* 0x000000310a31723e */ /* 0x000fe400000010ff */
[----:B------:R-:W-:Y:S01]  /*1de0*/  PRMT R4, R3, 0x7632, R4 ;  /* 0x0000763203047816 */ /* 0x000fe20000000004 */
[----:B------:R0:W-:Y:S01]  /*1df0*/  STG.E.U16 desc[UR8][R20.64+0x4], R45 ;  /* 0x0000042d14007986 */ /* 0x0001e2000c101508 */
[----:B------:R-:W-:Y:S02]  /*1e00*/  PRMT R5, R45, 0x7632, R5 ;  /* 0x000076322d057816 */ /* 0x000fe40000000005 */
[----:B------:R-:W-:Y:S01]  /*1e10*/  PRMT R9, R47, 0x7632, R9 ;  /* 0x000076322f097816 */ /* 0x000fe20000000009 */
[----:B------:R0:W-:Y:S01]  /*1e20*/  STG.E.U16 desc[UR8][R20.64+0x2], R4 ;  /* 0x0000020414007986 */ /* 0x0001e2000c101508 */
[----:B------:R-:W-:-:S03]  /*1e30*/  PRMT R6, R49, 0x7632, R6 ;  /* 0x0000763231067816 */ /* 0x000fc60000000006 */
[----:B------:R0:W-:Y:S04]  /*1e40*/  STG.E.U16 desc[UR8][R20.64+0x6], R5 ;  /* 0x0000060514007986 */ /* 0x0001e8000c101508 */
[----:B------:R0:W-:Y:S04]  /*1e50*/  STG.E.U16 desc[UR8][R18.64], R47 ;  /* 0x0000002f12007986 */ /* 0x0001e8000c101508 */
[----:B------:R0:W-:Y:S04]  /*1e60*/  STG.E.U16 desc[UR8][R18.64+0x2], R9 ;  /* 0x0000020912007986 */ /* 0x0001e8000c101508 */
[----:B------:R0:W-:Y:S04]  /*1e70*/  STG.E.U16 desc[UR8][R18.64+0x4], R49 ;  /* 0x0000043112007986 */ /* 0x0001e8000c101508 */
[----:B------:R0:W-:Y:S01]  /*1e80*/  STG.E.U16 desc[UR8][R18.64+0x6], R6 ;  /* 0x0000060612007986 */ /* 0x0001e2000c101508 */
[----:B------:R-:W-:Y:S05]  /*1e90*/  @!P0 BRA `(.L_x_1560) ;  /* 0xffffffe000b48947 */ /* 0x000fea000383ffff */
[----:B------:R-:W-:Y:S05]  /*1ea0*/  EXIT ;  /* 0x000000000000794d */ /* 0x000fea0003800000 */
.L_x_1561:
        /* <DEDUP_REMOVED lines=13> */
.L_x_3556:


//--------------------- .text._ZN13group_norm_v214gn_cuda_kernelI13__nv_bfloat16Li320ELi1ELi32ELi80ELi256ELb0ELi16ELi320ELi320ELi4ELb1ELi9ELb0ELb0ENS_16CompileConditionILi900EEEEEvPT_PKS4_S7_S7_flPfS8_Pj --------------------------
	.section	.text._ZN13group_norm_v214gn_cuda_kernelI13__nv_bfloat16Li320ELi1ELi32ELi80ELi256ELb0ELi16ELi320ELi320ELi4ELb1ELi9ELb0ELb0ENS_16CompileConditionILi900EEEEEvPT_PKS4_S7_S7_flPfS8_Pj,"ax",@progbits
	.align	128
        .global         _ZN13group_norm_v214gn_cuda_kernelI13__nv_bfloat16Li320ELi1ELi32ELi80ELi256ELb0ELi16ELi320ELi320ELi4ELb1ELi9ELb0ELb0ENS_16CompileConditionILi900EEEEEvPT_PKS4_S7_S7_flPfS8_Pj
        .type           _ZN13group_norm_v214gn_cuda_kernelI13__nv_bfloat16Li320ELi1ELi32ELi80ELi256ELb0ELi16ELi320ELi320ELi4ELb1ELi9ELb0ELb0ENS_16CompileConditionILi900EEEEEvPT_PKS4_S7_S7_flPfS8_Pj,@function
        .size           _ZN13group_norm_v214gn_cuda_kernelI13__nv_bfloat16Li320ELi1ELi32ELi80ELi256ELb0ELi16ELi320ELi320ELi4ELb1ELi9ELb0ELb0ENS_16CompileConditionILi900EEEEEvPT_PKS4_S7_S7_flPfS8_Pj,(.L_x_3557 - _ZN13group_norm_v214gn_cuda_kernelI13__nv_bfloat16Li320ELi1ELi32ELi80ELi256ELb0ELi16ELi320ELi320ELi4ELb1ELi9ELb0ELb0ENS_16CompileConditionILi900EEEEEvPT_PKS4_S7_S7_flPfS8_Pj)
        .other          _ZN13group_norm_v214gn_cuda_kernelI13__nv_bfloat16Li320ELi1ELi32ELi80ELi256ELb0ELi16ELi320ELi320ELi4ELb1ELi9ELb0ELb0ENS_16CompileConditionILi900EEEEEvPT_PKS4_S7_S7_flPfS8_Pj,@"STO_CUDA_ENTRY STV_DEFAULT"
_ZN13group_norm_v214gn_cuda_kernelI13__nv_bfloat16Li320ELi1ELi32ELi80ELi256ELb0ELi16ELi320ELi320ELi4ELb1ELi9ELb0ELb0ENS_16CompileConditionILi900EEEEEvPT_PKS4_S7_S7_flPfS8_Pj:
.text._ZN13group_norm_v214gn_cuda_kernelI13__nv_bfloat16Li320ELi1ELi32ELi80ELi256ELb0ELi16ELi320ELi320ELi4ELb1ELi9ELb0ELb0ENS_16CompileConditionILi900EEEEEvPT_PKS4_S7_S7_flPfS8_Pj:
[----:B------:R-:W-:Y:S08]  /*0000*/  LDC R1, c[0x0][0x28] ;  /* 0x00000a00ff017b82 */ /* 0x000ff00000000800 */
[----:B------:R-:W0:Y:S08]  /*0010*/  LDC.64 R2, c[0x0][0x238] ;  /* 0x00008e00ff027b82 */ /* 0x000e300000000a00 */
[----:B------:R-:W1:Y:S01]  /*0020*/  S2UR UR8, SR_CTAID.Y ;  /* 0x00000000000879c3 */ /* 0x000e620000002600 */
[----:B0-----:R-:W-:-:S02]  /*0030*/  SHF.L.U32 R0, R2, 0x3, RZ ;  /* 0x0000000302007819 */ /* 0x001fc400000006ff */
[----:B------:R-:W-:Y:S02]  /*0040*/  SHF.L.U64.HI R2, R2, 0x3, R3 ;  /* 0x0000000302027819 */ /* 0x000fe40000010203 */
[----:B-1----:R-:W-:-:S04]  /*0050*/  ISETP.GT.U32.AND P0, PT, R0, UR8, PT ;  /* 0x0000000800007c0c */ /* 0x002fc8000bf04070 */
[----:B------:R-:W-:-:S13]  /*0060*/  ISETP.GT.AND.EX P0, PT, R2, RZ, PT, P0 ;  /* 0x000000ff0200720c */ /* 0x000fda0003f04300 */
[----:B------:R-:W-:Y:S05]  /*0070*/  @!P0 EXIT ;  /* 0x000000000000894d */ /* 0x000fea0003800000 */
[----:B------:R-:W0:Y:S01]  /*0080*/  S2R R40, SR_TID.X ;  /* 0x0000000000287919 */ /* 0x000e220000002100 */
[----:B------:R-:W1:Y:S01]  /*0090*/  S2UR UR5, SR_CgaCtaId ;  /* 0x00000000000579c3 */ /* 0x000e620000008800 */
[----:B------:R-:W-:Y:S01]  /*00a0*/  UMOV UR4, 0x400 ;  /* 0x0000040000047882 */ /* 0x000fe20000000000 */
[----:B------:R-:W-:Y:S01]  /*00b0*/  HFMA2.MMA R47, -RZ, RZ, 0, 5.9604644775390625e-08 ;  /* 0x00000001ff2f7435 */ /* 0x000fe200000001ff */
[----:B------:R-:W2:Y:S01]  /*00c0*/  S2R R6, SR_CTAID.X ;  /* 0x0000000000067919 */ /* 0x000ea20000002500 */
[----:B------:R-:W-:Y:S01]  /*00d0*/  ULDC.64 UR10, c[0x0][0x240] ;  /* 0x00009000000a7ab9 */ /* 0x000fe20000000a00 */
[----:B------:R-:W-:Y:S01]  /*00e0*/  IMAD.MOV.U32 R44, RZ, RZ, RZ ;  /* 0x000000ffff2c7224 */ /* 0x000fe200078e00ff */
[----:B------:R-:W-:Y:S01]  /*00f0*/  ISETP.EQ.U32.AND P2, PT, RZ, UR10, PT ;  /* 0x0000000aff007c0c */ /* 0x000fe2000bf42070 */
[----:B------:R-:W-:Y:S01]  /*0100*/  IMAD.MOV.U32 R46, RZ, RZ, RZ ;  /* 0x000000ffff2e7224 */ /* 0x000fe200078e00ff */
[----:B------:R-:W3:Y:S01]  /*0110*/  LDC R43, c[0x0][0x10] ;  /* 0x00000400ff2b7b82 */ /* 0x000ee20000000800 */
[----:B------:R-:W-:Y:S01]  /*0120*/  MOV R45, UR8 ;  /* 0x00000008002d7c02 */ /* 0x000fe20008000f00 */
[----:B-1----:R-:W-:-:S02]  /*0130*/  ULEA UR6, UR5, UR4, 0x18 ;  /* 0x0000000405067291 */ /* 0x002fc4000f8ec03f */
[----:B------:R-:W-:-:S04]  /*0140*/  UIADD3 UR4, UR4, 0xc80, URZ ;  /* 0x00000c8004047890 */ /* 0x000fc8000fffe03f */
[----:B------:R-:W-:Y:S01]  /*0150*/  MOV R8, UR6 ;  /* 0x0000000600087c02 */ /* 0x000fe20008000f00 */
[----:B0-----:R-:W-:Y:S01]  /*0160*/  IMAD.WIDE.U32 R4, R40, -0x33333333, RZ ;  /* 0xcccccccd28047825 */ /* 0x001fe200078e00ff */
[--C-:B------:R-:W-:Y:S01]  /*0170*/  SHF.R.U32.HI R3, RZ, 0x2, R40.reuse ;  /* 0x00000002ff037819 */ /* 0x100fe20000011628 */
[----:B------:R-:W-:Y:S01]  /*0180*/  ULDC.64 UR6, c[0x0][0x250] ;  /* 0x0000940000067ab9 */ /* 0x000fe20000000a00 */
[----:B------:R-:W-:Y:S01]  /*0190*/  ULEA UR4, UR5, UR4, 0x18 ;  /* 0x0000000405047291 */ /* 0x000fe2000f8ec03f */
[C---:B--2---:R-:W-:Y:S01]  /*01a0*/  LOP3.LUT R41, R6.reuse, 0xf, RZ, 0xc0, !PT ;  /* 0x0000000f06297812 */ /* 0x044fe200078ec0ff */
[----:B------:R-:W-:Y:S01]  /*01b0*/  ULEA UR6, UP0, UR8, UR6, 0x2 ;  /* 0x0000000608067291 */ /* 0x000fe2000f80103f */
[----:B------:R-:W-:Y:S01]  /*01c0*/  IMAD.SHL.U32 R4, R3, 0x10, RZ ;  /* 0x0000001003047824 */ /* 0x000fe200078e00ff */
[----:B------:R-:W-:Y:S02]  /*01d0*/  SHF.R.U32.HI R5, RZ, 0x6, R5 ;  /* 0x00000006ff057819 */ /* 0x000fe40000011605 */
[----:B------:R-:W-:Y:S01]  /*01e0*/  LOP3.LUT P0, RZ, R6, 0xf, RZ, 0xc0, !PT ;  /* 0x0000000f06ff7812 */ /* 0x000fe2000780c0ff */
[----:B------:R-:W-:Y:S01]  /*01f0*/  ULEA.HI.X UR7, UR8, UR7, URZ, 0x2, UP0 ;  /* 0x0000000708077291 */ /* 0x000fe200080f143f */
[----:B------:R-:W-:Y:S01]  /*0200*/  LOP3.LUT R41, R4, 0xfffffff0, R41, 0xe2, !PT ;  /* 0xfffffff004297812 */ /* 0x000fe200078ee229 */
[C---:B------:R-:W-:Y:S01]  /*0210*/  IMAD.SHL.U32 R4, R6.reuse, 0x10, RZ ;  /* 0x0000001006047824 */ /* 0x040fe200078e00ff */
[----:B------:R-:W-:Y:S01]  /*0220*/  ISETP.NE.AND P1, PT, R6, RZ, PT ;  /* 0x000000ff0600720c */ /* 0x000fe20003f25270 */
[--C-:B------:R-:W-:Y:S01]  /*0230*/  IMAD R3, R5, -0x50, R40.reuse ;  /* 0xffffffb005037824 */ /* 0x100fe200078e0228 */
[----:B------:R-:W-:-:S02]  /*0240*/  SHF.R.U32.HI R49, RZ, 0x1, R40 ;  /* 0x00000001ff317819 */ /* 0x000fc40000011628 */
[----:B------:R-:W-:Y:S01]  /*0250*/  LOP3.LUT R4, R4, 0xf0, RZ, 0xc0, !PT ;  /* 0x000000f004047812 */ /* 0x000fe200078ec0ff */
[----:B------:R-:W-:Y:S01]  /*0260*/  IMAD R3, R3, 0x28, R8 ;  /* 0x0000002803037824 */ /* 0x000fe200078e0208 */
[----:B------:R-:W-:Y:S02]  /*0270*/  ISETP.GT.U32.OR P0, PT, R40, 0x3, P0 ;  /* 0x000000032800780c */ /* 0x000fe40000704470 */
[----:B------:R-:W-:Y:S01]  /*0280*/  IADD3 R4, R4, R5, RZ ;  /* 0x0000000504047210 */ /* 0x000fe20007ffe0ff */
[----:B------:R-:W-:Y:S01]  /*0290*/  IMAD R42, R5, 0x8, R3 ;  /* 0x00000008052a7824 */ /* 0x000fe200078e0203 */
[----:B------:R-:W-:Y:S01]  /*02a0*/  SEL R47, R47, 0x7ffffff1, P1 ;  /* 0x7ffffff12f2f7807 */ /* 0x000fe20000800000 */
[----:B------:R-:W-:Y:S01]  /*02b0*/  IMAD.U32 R5, RZ, RZ, UR7 ;  /* 0x00000007ff057e24 */ /* 0x000fe2000f8e00ff */
[----:B------:R-:W-:Y:S01]  /*02c0*/  LOP3.LUT R49, R49, 0x7ffffff8, RZ, 0xc0, !PT ;  /* 0x7ffffff831317812 */ /* 0x000fe200078ec0ff */
[----:B------:R-:W-:Y:S01]  /*02d0*/  IMAD R48, R4, 0xa00, RZ ;  /* 0x00000a0004307824 */ /* 0x000fe200078e02ff */
[----:B------:R-:W-:-:S02]  /*02e0*/  MOV R4, UR6 ;  /* 0x0000000600047c02 */ /* 0x000fc40008000f00 */
[----:B------:R-:W-:Y:S01]  /*02f0*/  LEA R50, R40, UR4, 0x3 ;  /* 0x0000000428327c11 */ /* 0x000fe2000f8e18ff */
[C---:B------:R-:W-:Y:S01]  /*0300*/  VIADD R52, R48.reuse, 0x5000 ;  /* 0x0000500030347836 */ /* 0x040fe20000000000 */
[C---:B------:R-:W-:Y:S02]  /*0310*/  IADD3 R51, R48.reuse, 0x2800, RZ ;  /* 0x0000280030337810 */ /* 0x040fe40007ffe0ff */
[----:B------:R-:W-:Y:S02]  /*0320*/  IADD3 R53, R48, 0x7800, RZ ;  /* 0x0000780030357810 */ /* 0x000fe40007ffe0ff */
[----:B------:R-:W-:Y:S01]  /*0330*/  ISETP.EQ.OR.EX P0, PT, RZ, UR11, P0, P2 ;  /* 0x0000000bff007c0c */ /* 0x000fe20008702720 */
[----:B---3--:R-:W-:-:S12]  /*0340*/  ULDC.64 UR10, c[0x0][0x208] ;  /* 0x00008200000a7ab9 */ /* 0x008fd80000000a00 */
.L_x_1570:
[----:B-1----:R-:W-:Y:S01]  /*0350*/  IMAD.WIDE.U32 R6, R40, -0x33333333, RZ ;  /* 0xcccccccd28067825 */ /* 0x002fe200078e00ff */
[C---:B------:R-:W-:Y:S01]  /*0360*/  LOP3.LUT R54, R45.reuse, 0x7, RZ, 0xc0, !PT ;  /* 0x000000072d367812 */ /* 0x040fe200078ec0ff */
[----:B------:R-:W-:Y:S01]  /*0370*/  ULDC.64 UR6, c[0x0][0x218] ;  /* 0x0000860000067ab9 */ /* 0x000fe20000000a00 */
[--C-:B------:R-:W-:Y:S01]  /*0380*/  SHF.R.U32.HI R56, RZ, 0x3, R46.reuse ;  /* 0x00000003ff387819 */ /* 0x100fe2000001162e */
[----:B------:R-:W0:Y:S01]  /*0390*/  LDC.64 R16, c[0x0][0x228] ;  /* 0x00008a00ff107b82 */ /* 0x000e220000000a00 */
[----:B------:R-:W-:Y:S01]  /*03a0*/  SHF.R.U32.HI R7, RZ, 0x6, R7 ;  /* 0x00000006ff077819 */ /* 0x000fe20000011607 */
[----:B------:R-:W-:Y:S01]  /*03b0*/  IMAD R18, R54, 0x140, RZ ;  /* 0x0000014036127824 */ /* 0x000fe200078e02ff */
[----:B------:R-:W-:Y:S01]  /*03c0*/  SHF.R.U64 R57, R45, 0x3, R46 ;  /* 0x000000032d397819 */ /* 0x000fe2000000122e */
[----:B------:R-:W-:Y:S02]  /*03d0*/  IMAD R3, R56, 0xa0000, RZ ;  /* 0x000a000038037824 */ /* 0x000fe400078e02ff */
[----:B------:R-:W-:-:S02]  /*03e0*/  IMAD R55, R7, -0x50, R40 ;  /* 0xffffffb007377824 */ /* 0x000fc400078e0228 */
[----:B------:R-:W1:Y:S02]  /*03f0*/  LDC.64 R20, c[0x0][0x220] ;  /* 0x00008800ff147b82 */ /* 0x000e640000000a00 */
[----:B------:R-:W-:-:S05]  /*0400*/  IMAD R14, R55, 0x4, R18 ;  /* 0x00000004370e7824 */ /* 0x000fca00078e0212 */
[----:B------:R-:W-:-:S03]  /*0410*/  SHF.R.S32.HI R15, RZ, 0x1f, R14 ;  /* 0x0000001fff0f7819 */ /* 0x000fc6000001140e */
[----:B------:R-:W-:-:S05]  /*0420*/  IMAD.WIDE.U32 R10, R57, 0xa0000, R14 ;  /* 0x000a0000390a7825 */ /* 0x000fca00078e000e */
[----:B------:R-:W-:Y:S02]  /*0430*/  IADD3 R3, R11, R3, RZ ;  /* 0x000000030b037210 */ /* 0x000fe40007ffe0ff */
[----:B------:R-:W-:-:S04]  /*0440*/  IADD3 R59, P1, R48, R10, RZ ;  /* 0x0000000a303b7210 */ /* 0x000fc80007f3e0ff */
[----:B------:R-:W-:Y:S01]  /*0450*/  SHF.L.U32 R58, R59, 0x1, RZ ;  /* 0x000000013b3a7819 */ /* 0x000fe200000006ff */
[----:B------:R-:W-:-:S05]  /*0460*/  IMAD.X R6, RZ, RZ, R3, P1 ;  /* 0x000000ffff067224 */ /* 0x000fca00008e0603 */
[----:B------:R-:W-:Y:S02]  /*0470*/  SHF.L.U64.HI R59, R59, 0x1, R6 ;  /* 0x000000013b3b7819 */ /* 0x000fe40000010206 */
[----:B------:R-:W-:-:S04]  /*0480*/  IADD3 R6, P1, R58, UR6, RZ ;  /* 0x000000063a067c10 */ /* 0x000fc8000ff3e0ff */
[----:B------:R-:W-:Y:S02]  /*0490*/  IADD3.X R7, R59, UR7, RZ, P1, !PT ;  /* 0x000000073b077c10 */ /* 0x000fe40008ffe4ff */
[----:B------:R-:W-:-:S04]  /*04a0*/  IADD3 R61, P1, R51, R10, RZ ;  /* 0x0000000a333d7210 */ /* 0x000fc80007f3e0ff */
[----:B------:R-:W2:Y:S01]  /*04b0*/  LDG.E.64.CONSTANT R6, desc[UR10][R6.64] ;  /* 0x0000000a06067981 */ /* 0x000ea2000c1e9b00 */
[----:B------:R-:W-:Y:S01]  /*04c0*/  IMAD.X R8, RZ, RZ, R3, P1 ;  /* 0x000000ffff087224 */ /* 0x000fe200008e0603 */
[----:B------:R-:W-:-:S04]  /*04d0*/  SHF.L.U32 R60, R61, 0x1, RZ ;  /* 0x000000013d3c7819 */ /* 0x000fc800000006ff */
[----:B------:R-:W-:Y:S02]  /*04e0*/  SHF.L.U64.HI R61, R61, 0x1, R8 ;  /* 0x000000013d3d7819 */ /* 0x000fe40000010208 */
[----:B------:R-:W-:-:S04]  /*04f0*/  IADD3 R8, P1, R60, UR6, RZ ;  /* 0x000000063c087c10 */ /* 0x000fc8000ff3e0ff */
[----:B------:R-:W-:Y:S02]  /*0500*/  IADD3.X R9, R61, UR7, RZ, P1, !PT ;  /* 0x000000073d097c10 */ /* 0x000fe40008ffe4ff */
[----:B------:R-:W-:-:S04]  /*0510*/  IADD3 R63, P1, R52, R10, RZ ;  /* 0x0000000a343f7210 */ /* 0x000fc80007f3e0ff */
[----:B------:R-:W3:Y:S01]  /*0520*/  LDG.E.64.CONSTANT R8, desc[UR10][R8.64] ;  /* 0x0000000a08087981 */ /* 0x000ee2000c1e9b00 */
[----:B------:R-:W-:Y:S01]  /*0530*/  IMAD.X R12, RZ, RZ, R3, P1 ;  /* 0x000000ffff0c7224 */ /* 0x000fe200008e0603 */
[----:B------:R-:W-:-:S04]  /*0540*/  SHF.L.U32 R62, R63, 0x1, RZ ;  /* 0x000000013f3e7819 */ /* 0x000fc800000006ff */
[----:B------:R-:W-:Y:S02]  /*0550*/  SHF.L.U64.HI R63, R63, 0x1, R12 ;  /* 0x000000013f3f7819 */ /* 0x000fe4000001020c */
[----:B------:R-:W-:-:S04]  /*0560*/  IADD3 R22, P1, R62, UR6, RZ ;  /* 0x000000063e167c10 */ /* 0x000fc8000ff3e0ff */
[----:B------:R-:W-:Y:S02]  /*0570*/  IADD3.X R23, R63, UR7, RZ, P1, !PT ;  /* 0x000000073f177c10 */ /* 0x000fe40008ffe4ff */
[----:B------:R-:W-:-:S03]  /*0580*/  IADD3 R65, P1, R53, R10, RZ ;  /* 0x0000000a35417210 */ /* 0x000fc60007f3e0ff */
[----:B------:R4:W3:Y:S01]  /*0590*/  LDG.E.64.CONSTANT R10, desc[UR10][R22.64] ;  /* 0x0000000a160a7981 */ /* 0x0008e2000c1e9b00 */
[----:B------:R-:W-:Y:S01]  /*05a0*/  SHF.L.U32 R64, R65, 0x1, RZ ;  /* 0x0000000141407819 */ /* 0x000fe200000006ff */
[----:B------:R-:W-:-:S05]  /*05b0*/  IMAD.X R12, RZ, RZ, R3, P1 ;  /* 0x000000ffff0c7224 */ /* 0x000fca00008e0603 */
[----:B------:R-:W-:Y:S02]  /*05c0*/  SHF.L.U64.HI R65, R65, 0x1, R12 ;  /* 0x0000000141417819 */ /* 0x000fe4000001020c */
[----:B------:R-:W-:-:S04]  /*05d0*/  IADD3 R12, P1, R64, UR6, RZ ;  /* 0x00000006400c7c10 */ /* 0x000fc8000ff3e0ff */
[----:B------:R-:W-:-:S06]  /*05e0*/  IADD3.X R13, R65, UR7, RZ, P1, !PT ;  /* 0x00000007410d7c10 */ /* 0x000fcc0008ffe4ff */
[----:B------:R-:W3:Y:S01]  /*05f0*/  LDG.E.64.CONSTANT R12, desc[UR10][R12.64] ;  /* 0x0000000a0c0c7981 */ /* 0x000ee2000c1e9b00 */
[----:B0-----:R-:W-:-:S04]  /*0600*/  IMAD.WIDE R16, R14, 0x2, R16 ;  /* 0x000000020e107825 */ /* 0x001fc800078e0210 */
[----:B-1----:R-:W-:Y:S02]  /*0610*/  IMAD.WIDE R20, R14, 0x2, R20 ;  /* 0x000000020e147825 */ /* 0x002fe400078e0214 */
[----:B------:R-:W5:Y:S04]  /*0620*/  LDG.E.64.CONSTANT R16, desc[UR10][R16.64] ;  /* 0x0000000a10107981 */ /* 0x000f68000c1e9b00 */
[----:B------:R0:W5:Y:S01]  /*0630*/  LDG.E.64.CONSTANT R14, desc[UR10][R20.64] ;  /* 0x0000000a140e7981 */ /* 0x000162000c1e9b00 */
[----:B------:R-:W-:Y:S01]  /*0640*/  ISETP.GT.U32.AND P1, PT, R40, 0xf, PT ;  /* 0x0000000f2800780c */ /* 0x000fe20003f24070 */
[----:B------:R-:W-:Y:S01]  /*0650*/  IMAD.SHL.U32 R81, R45, 0x4, RZ ;  /* 0x000000042d517824 */ /* 0x000fe200078e00ff */
[----:B------:R-:W-:Y:S04]  /*0660*/  BSSY B0, `(.L_x_1562) ;  /* 0x00000f8000007945 */ /* 0x000fe80003800000 */
[----:B------:R-:W-:-:S02]  /*0670*/  LOP3.LUT R81, R81, 0x1c, RZ, 0xc0, !PT ;  /* 0x0000001c51517812 */ /* 0x000fc400078ec0ff */
[C---:B--2---:R-:W-:Y:S01]  /*0680*/  PRMT R19, R6.reuse, 0x7632, R19 ;  /* 0x0000763206137816 */ /* 0x044fe20000000013 */
[----:B------:R-:W-:-:S03]  /*0690*/  IMAD.U32 R3, R6, 0x10000, RZ ;  /* 0x0001000006037824 */ /* 0x000fc600078e00ff */
[----:B------:R-:W-:Y:S01]  /*06a0*/  SHF.L.U32 R24, R19, 0x10, RZ ;  /* 0x0000001013187819 */ /* 0x000fe200000006ff */
[----:B----4-:R-:W-:Y:S01]  /*06b0*/  FFMA.FTZ R23, R3, R3, RZ ;  /* 0x0000000303177223 */ /* 0x010fe200000100ff */
[----:B------:R-:W-:Y:S01]  /*06c0*/  FADD.FTZ R22, RZ, R3 ;  /* 0x00000003ff167221 */ /* 0x000fe20000010000 */
[C---:B------:R-:W-:Y:S01]  /*06d0*/  PRMT R19, R7.reuse, 0x7632, R19 ;  /* 0x0000763207137816 */ /* 0x040fe20000000013 */
[----:B------:R-:W-:Y:S02]  /*06e0*/  IMAD.U32 R67, R7, 0x10000, RZ ;  /* 0x0001000007437824 */ /* 0x000fe400078e00ff */
[----:B------:R-:W-:Y:S01]  /*06f0*/  FFMA.FTZ R26, R24, R24, R23 ;  /* 0x00000018181a7223 */ /* 0x000fe20000010017 */
[----:B------:R-:W-:Y:S01]  /*0700*/  FADD.FTZ R22, R22, R24 ;  /* 0x0000001816167221 */ /* 0x000fe20000010000 */
[----:B0-----:R-:W-:Y:S02]  /*0710*/  SHF.L.U32 R21, R19, 0x10, RZ ;  /* 0x0000001013157819 */ /* 0x001fe400000006ff */
[----:B------:R-:W-:Y:S01]  /*0720*/  FFMA.FTZ R26, R67, R67, R26 ;  /* 0x00000043431a7223 */ /* 0x000fe2000001001a */
[----:B------:R-:W-:-:S03]  /*0730*/  FADD.FTZ R22, R22, R67 ;  /* 0x0000004316167221 */ /* 0x000fc60000010000 */
[----:B------:R-:W-:Y:S01]  /*0740*/  FFMA.FTZ R26, R21, R21, R26 ;  /* 0x00000015151a7223 */ /* 0x000fe2000001001a */
[C---:B---3--:R-:W-:Y:S01]  /*0750*/  PRMT R19, R8.reuse, 0x7632, R19 ;  /* 0x0000763208137816 */ /* 0x048fe20000000013 */
[----:B------:R-:W-:Y:S02]  /*0760*/  IMAD.U32 R69, R8, 0x10000, RZ ;  /* 0x0001000008457824 */ /* 0x000fe400078e00ff */
[----:B------:R-:W-:Y:S01]  /*0770*/  FADD.FTZ R22, R22, R21 ;  /* 0x0000001516167221 */ /* 0x000fe20000010000 */
[----:B------:R-:W-:Y:S01]  /*0780*/  SHF.L.U32 R21, R19, 0x10, RZ ;  /* 0x0000001013157819 */ /* 0x000fe200000006ff */
[----:B------:R-:W-:Y:S02]  /*0790*/  FFMA.FTZ R26, R69, R69, R26 ;  /* 0x00000045451a7223 */ /* 0x000fe4000001001a */
[----:B------:R-:W-:Y:S01]  /*07a0*/  FADD.FTZ R22, R22, R69 ;  /* 0x0000004516167221 */ /* 0x000fe20000010000 */
[C---:B------:R-:W-:Y:S01]  /*07b0*/  PRMT R19, R9.reuse, 0x7632, R19 ;  /* 0x0000763209137816 */ /* 0x040fe20000000013 */
[----:B------:R-:W-:-:S02]  /*07c0*/  IMAD.U32 R71, R9, 0x10000, RZ ;  /* 0x0001000009477824 */ /* 0x000fc400078e00ff */
[----:B------:R-:W-:Y:S01]  /*07d0*/  FFMA.FTZ R26, R21, R21, R26 ;  /* 0x00000015151a7223 */ /* 0x000fe2000001001a */
[----:B------:R-:W-:Y:S01]  /*07e0*/  FADD.FTZ R22, R22, R21 ;  /* 0x0000001516167221 */ /* 0x000fe20000010000 */
[----:B------:R-:W-:Y:S02]  /*07f0*/  SHF.L.U32 R21, R19, 0x10, RZ ;  /* 0x0000001013157819 */ /* 0x000fe400000006ff */
[----:B------:R-:W-:Y:S01]  /*0800*/  FFMA.FTZ R26, R71, R71, R26 ;  /* 0x00000047471a7223 */ /* 0x000fe2000001001a */
[----:B------:R-:W-:Y:S01]  /*0810*/  FADD.FTZ R22, R22, R71 ;  /* 0x0000004716167221 */ /* 0x000fe20000010000 */
[C---:B------:R-:W-:Y:S01]  /*0820*/  PRMT R19, R10.reuse, 0x7632, R19 ;  /* 0x000076320a137816 */ /* 0x040fe20000000013 */
[----:B------:R-:W-:Y:S02]  /*0830*/  IMAD.U32 R73, R10, 0x10000, RZ ;  /* 0x000100000a497824 */ /* 0x000fe400078e00ff */
[----:B------:R-:W-:Y:S01]  /*0840*/  FFMA.FTZ R26, R21, R21, R26 ;  /* 0x00000015151a7223 */ /* 0x000fe2000001001a */
[----:B------:R-:W-:Y:S01]  /*0850*/  FADD.FTZ R22, R22, R21 ;  /* 0x0000001516167221 */ /* 0x000fe20000010000 */
[----:B------:R-:W-:-:S02]  /*0860*/  SHF.L.U32 R21, R19, 0x10, RZ ;  /* 0x0000001013157819 */ /* 0x000fc400000006ff */
[----:B------:R-:W-:Y:S01]  /*0870*/  FFMA.FTZ R26, R73, R73, R26 ;  /* 0x00000049491a7223 */ /* 0x000fe2000001001a */
[----:B------:R-:W-:Y:S01]  /*0880*/  FADD.FTZ R22, R22, R73 ;  /* 0x0000004916167221 */ /* 0x000fe20000010000 */
[C---:B------:R-:W-:Y:S01]  /*0890*/  PRMT R19, R11.reuse, 0x7632, R19 ;  /* 0x000076320b137816 */ /* 0x040fe20000000013 */
[----:B------:R-:W-:Y:S02]  /*08a0*/  IMAD.U32 R75, R11, 0x10000, RZ ;  /* 0x000100000b4b7824 */ /* 0x000fe400078e00ff */
[----:B------:R-:W-:Y:S01]  /*08b0*/  FFMA.FTZ R26, R21, R21, R26 ;  /* 0x00000015151a7223 */ /* 0x000fe2000001001a */
[----:B------:R-:W-:Y:S01]  /*08c0*/  FADD.FTZ R22, R22, R21 ;  /* 0x0000001516167221 */ /* 0x000fe20000010000 */
[----:B------:R-:W-:Y:S02]  /*08d0*/  SHF.L.U32 R21, R19, 0x10, RZ ;  /* 0x0000001013157819 */ /* 0x000fe400000006ff */
[----:B------:R-:W-:Y:S01]  /*08e0*/  FFMA.FTZ R26, R75, R75, R26 ;  /* 0x0000004b4b1a7223 */ /* 0x000fe2000001001a */
[----:B------:R-:W-:-:S03]  /*08f0*/  FADD.FTZ R22, R22, R75 ;  /* 0x0000004b16167221 */ /* 0x000fc60000010000 */
[----:B------:R-:W-:Y:S01]  /*0900*/  FFMA.FTZ R26, R21, R21, R26 ;  /* 0x00000015151a7223 */ /* 0x000fe2000001001a */
[C---:B------:R-:W-:Y:S01]  /*0910*/  PRMT R19, R12.reuse, 0x7632, R19 ;  /* 0x000076320c137816 */ /* 0x040fe20000000013 */
        /* <DEDUP_REMOVED lines=11> */
[----:B------:R-:W-:-:S03]  /*09d0*/  FADD.FTZ R20, R22, R79 ;  /* 0x0000004f16147221 */ /* 0x000fc60000010000 */
[----:B------:R-:W-:Y:S01]  /*09e0*/  FFMA.FTZ R21, R24, R24, R21 ;  /* 0x0000001818157223 */ /* 0x000fe20000010015 */
[----:B------:R-:W-:Y:S01]  /*09f0*/  FADD.FTZ R20, R20, R24 ;  /* 0x0000001814147221 */ /* 0x000fe20000010000 */
[----:B------:R-:W-:-:S04]  /*0a00*/  CS2R R22, SRZ ;  /* 0x0000000000167805 */ /* 0x000fc8000001ff00 */
[----:B------:R0:W-:Y:S01]  /*0a10*/  STS.64 [R42], R20 ;  /* 0x000000142a007388 */ /* 0x0001e20000000a00 */
[----:B------:R-:W-:Y:S06]  /*0a20*/  BAR.SYNC.DEFER_BLOCKING 0x0 ;  /* 0x0000000000007b1d */ /* 0x000fec0000010000 */
[----:B------:R-:W-:Y:S05]  /*0a30*/  @P1 BRA `(.L_x_1563) ;  /* 0x0000000800e81947 */ /* 0x000fea0003800000 */
[C---:B------:R-:W-:Y:S01]  /*0a40*/  LEA.HI R19, R40.reuse, R81, RZ, 0x1e ;  /* 0x0000005128137211 */ /* 0x040fe200078ff0ff */
[----:B------:R-:W1:Y:S01]  /*0a50*/  S2R R26, SR_CgaCtaId ;  /* 0x00000000001a7919 */ /* 0x000e620000008800 */
[----:B------:R-:W-:Y:S01]  /*0a60*/  MOV R85, 0x400 ;  /* 0x0000040000557802 */ /* 0x000fe20000000f00 */
[----:B------:R-:W-:Y:S02]  /*0a70*/  IMAD.SHL.U32 R66, R40, 0x8, RZ ;  /* 0x0000000828427824 */ /* 0x000fe400078e00ff */
[----:B------:R-:W-:-:S03]  /*0a80*/  IMAD R18, R19, 0x50, -R18 ;  /* 0x0000005013127824 */ /* 0x000fc600078e0a12 */
[----:B------:R-:W-:Y:S01]  /*0a90*/  LOP3.LUT R66, R66, 0x18, RZ, 0xc0, !PT ;  /* 0x0000001842427812 */ /* 0x000fe200078ec0ff */
        /* <DEDUP_REMOVED lines=8> */
[----:B------:R-:W-:Y:S01]  /*0b20*/  VIADD R80, R18, 0x28 ;  /* 0x0000002812507836 */ /* 0x000fe20000000000 */
[----:B------:R-:W-:Y:S01]  /*0b30*/  LEA.HI R21, R22, R21, RZ, 0x2 ;  /* 0x0000001516157211 */ /* 0x000fe200078f10ff */
[----:B------:R-:W-:Y:S01]  /*0b40*/  VIADD R76, R18, 0x30 ;  /* 0x00000030124c7836 */ /* 0x000fe20000000000 */
[----:B------:R-:W-:Y:S01]  /*0b50*/  LEA.HI R22, R24, R23, RZ, 0x2 ;  /* 0x0000001718167211 */ /* 0x000fe200078f10ff */
[C---:B------:R-:W-:Y:S01]  /*0b60*/  VIADD R28, R18.reuse, 0x48 ;  /* 0x00000048121c7836 */ /* 0x040fe20000000000 */
[----:B------:R-:W-:-:S02]  /*0b70*/  IADD3 R36, R18, 0x14, RZ ;  /* 0x0000001412247810 */ /* 0x000fc40007ffe0ff */
[----:B------:R-:W-:Y:S02]  /*0b80*/  SHF.R.S32.HI R23, RZ, 0x1f, R32 ;  /* 0x0000001fff177819 */ /* 0x000fe40000011420 */
[----:B------:R-:W-:Y:S02]  /*0b90*/  SHF.R.S32.HI R20, RZ, 0x1f, R19 ;  /* 0x0000001fff147819 */ /* 0x000fe40000011413 */
[----:B------:R-:W-:Y:S02]  /*0ba0*/  SHF.R.S32.HI R27, RZ, 0x1f, R34 ;  /* 0x0000001fff1b7819 */ /* 0x000fe40000011422 */
[----:B------:R-:W-:Y:S02]  /*0bb0*/  SHF.R.S32.HI R25, RZ, 0x1f, R36 ;  /* 0x0000001fff197819 */ /* 0x000fe40000011424 */
[----:B------:R-:W-:Y:S02]  /*0bc0*/  LEA.HI R32, R23, R32, RZ, 0x2 ;  /* 0x0000002017207211 */ /* 0x000fe400078f10ff */
[----:B------:R-:W-:Y:S01]  /*0bd0*/  LEA.HI R19, R20, R19, RZ, 0x2 ;  /* 0x0000001314137211 */ /* 0x000fe200078f10ff */
[----:B------:R-:W-:Y:S01]  /*0be0*/  VIADD R20, R18, 0x38 ;  /* 0x0000003812147836 */ /* 0x000fe20000000000 */
[----:B------:R-:W-:-:S02]  /*0bf0*/  LEA.HI R34, R27, R34, RZ, 0x2 ;  /* 0x000000221b227211 */ /* 0x000fc400078f10ff */
[----:B------:R-:W-:Y:S02]  /*0c00*/  IADD3 R78, R18, 0x24, RZ ;  /* 0x00000024124e7810 */ /* 0x000fe40007ffe0ff */
[----:B------:R-:W-:Y:S02]  /*0c10*/  SHF.R.S32.HI R23, RZ, 0x1f, R82 ;  /* 0x0000001fff177819 */ /* 0x000fe40000011452 */
[----:B------:R-:W-:Y:S02]  /*0c20*/  SHF.R.S32.HI R27, RZ, 0x1f, R80 ;  /* 0x0000001fff1b7819 */ /* 0x000fe40000011450 */
[----:B------:R-:W-:Y:S02]  /*0c30*/  LEA.HI R36, R25, R36, RZ, 0x2 ;  /* 0x0000002419247211 */ /* 0x000fe400078f10ff */
[----:B------:R-:W-:Y:S02]  /*0c40*/  SHF.R.S32.HI R25, RZ, 0x1f, R78 ;  /* 0x0000001fff197819 */ /* 0x000fe4000001144e */
[----:B------:R-:W-:-:S02]  /*0c50*/  LEA.HI R82, R23, R82, RZ, 0x2 ;  /* 0x0000005217527211 */ /* 0x000fc400078f10ff */
[----:B------:R-:W-:Y:S02]  /*0c60*/  LEA.HI R80, R27, R80, RZ, 0x2 ;  /* 0x000000501b507211 */ /* 0x000fe400078f10ff */
[----:B------:R-:W-:Y:S02]  /*0c70*/  IADD3 R74, R18, 0x34, RZ ;  /* 0x00000034124a7810 */ /* 0x000fe40007ffe0ff */
[----:B------:R-:W-:Y:S02]  /*0c80*/  SHF.R.S32.HI R23, RZ, 0x1f, R76 ;  /* 0x0000001fff177819 */ /* 0x000fe4000001144c */
[----:B------:R-:W-:Y:S02]  /*0c90*/  SHF.R.S32.HI R27, RZ, 0x1f, R20 ;  /* 0x0000001fff1b7819 */ /* 0x000fe40000011414 */
[----:B------:R-:W-:Y:S02]  /*0ca0*/  LEA.HI R78, R25, R78, RZ, 0x2 ;  /* 0x0000004e194e7211 */ /* 0x000fe400078f10ff */
[----:B------:R-:W-:-:S02]  /*0cb0*/  SHF.R.S32.HI R25, RZ, 0x1f, R74 ;  /* 0x0000001fff197819 */ /* 0x000fc4000001144a */
[----:B------:R-:W-:Y:S02]  /*0cc0*/  LEA.HI R76, R23, R76, RZ, 0x2 ;  /* 0x0000004c174c7211 */ /* 0x000fe400078f10ff */
[----:B------:R-:W-:Y:S01]  /*0cd0*/  LEA.HI R23, R27, R20, RZ, 0x2 ;  /* 0x000000141b177211 */ /* 0x000fe200078f10ff */
[C---:B------:R-:W-:Y:S01]  /*0ce0*/  VIADD R20, R18.reuse, 0x40 ;  /* 0x0000004012147836 */ /* 0x040fe20000000000 */
[----:B------:R-:W-:Y:S02]  /*0cf0*/  IADD3 R30, R18, 0x1c, RZ ;  /* 0x0000001c121e7810 */ /* 0x000fe40007ffe0ff */
[----:B------:R-:W-:Y:S02]  /*0d00*/  LEA.HI R74, R25, R74, RZ, 0x2 ;  /* 0x0000004a194a7211 */ /* 0x000fe400078f10ff */
[----:B------:R-:W-:Y:S02]  /*0d10*/  SHF.R.S32.HI R25, RZ, 0x1f, R18 ;  /* 0x0000001fff197819 */ /* 0x000fe40000011412 */
[----:B-1----:R-:W-:-:S02]  /*0d20*/  LEA R85, R26, R85, 0x18 ;  /* 0x000000551a557211 */ /* 0x002fc400078ec0ff */
[----:B------:R-:W-:Y:S02]  /*0d30*/  SHF.R.S32.HI R29, RZ, 0x1f, R30 ;  /* 0x0000001fff1d7819 */ /* 0x000fe4000001141e */
[C---:B------:R-:W-:Y:S02]  /*0d40*/  IADD3 R26, R18.reuse, 0x2c, RZ ;  /* 0x0000002c121a7810 */ /* 0x040fe40007ffe0ff */
[----:B------:R-:W-:Y:S02]  /*0d50*/  SHF.R.S32.HI R27, RZ, 0x1f, R20 ;  /* 0x0000001fff1b7819 */ /* 0x000fe40000011414 */
[----:B------:R-:W-:Y:S02]  /*0d60*/  LEA.HI R25, R25, R18, RZ, 0x2 ;  /* 0x0000001219197211 */ /* 0x000fe400078f10ff */
[----:B------:R-:W-:Y:S02]  /*0d70*/  LEA.HI R30, R29, R30, RZ, 0x2 ;  /* 0x0000001e1d1e7211 */ /* 0x000fe400078f10ff */
[----:B------:R-:W-:-:S02]  /*0d80*/  IADD3 R72, R18, 0x3c, RZ ;  /* 0x0000003c12487810 */ /* 0x000fc40007ffe0ff */
[C---:B------:R-:W-:Y:S02]  /*0d90*/  IADD3 R70, R18.reuse, 0x44, RZ ;  /* 0x0000004412467810 */ /* 0x040fe40007ffe0ff */
[----:B------:R-:W-:Y:S02]  /*0da0*/  IADD3 R68, R18, 0x4c, RZ ;  /* 0x0000004c12447810 */ /* 0x000fe40007ffe0ff */
[----:B------:R-:W-:Y:S02]  /*0db0*/  SHF.R.S32.HI R29, RZ, 0x1f, R26 ;  /* 0x0000001fff1d7819 */ /* 0x000fe4000001141a */
[----:B------:R-:W-:Y:S02]  /*0dc0*/  LEA.HI R18, R27, R20, RZ, 0x2 ;  /* 0x000000141b127211 */ /* 0x000fe400078f10ff */
[----:B------:R-:W-:Y:S02]  /*0dd0*/  SHF.R.S32.HI R27, RZ, 0x1f, R28 ;  /* 0x0000001fff1b7819 */ /* 0x000fe4000001141c */
[----:B------:R-:W-:-:S02]  /*0de0*/  SHF.R.S32.HI R24, RZ, 0x2, R25 ;  /* 0x00000002ff187819 */ /* 0x000fc40000011419 */
[----:B------:R-:W-:Y:S02]  /*0df0*/  LEA.HI R26, R29, R26, RZ, 0x2 ;  /* 0x0000001a1d1a7211 */ /* 0x000fe400078f10ff */
[----:B------:R-:W-:Y:S02]  /*0e00*/  SHF.R.S32.HI R29, RZ, 0x1f, R72 ;  /* 0x0000001fff1d7819 */ /* 0x000fe40000011448 */
[----:B------:R-:W-:Y:S02]  /*0e10*/  LEA.HI R20, R27, R28, RZ, 0x2 ;  /* 0x0000001c1b147211 */ /* 0x000fe400078f10ff */
[----:B------:R-:W-:Y:S01]  /*0e20*/  SHF.R.S32.HI R28, RZ, 0x2, R19 ;  /* 0x00000002ff1c7819 */ /* 0x000fe20000011413 */
[----:B------:R-:W-:Y:S01]  /*0e30*/  IMAD R19, R24, 0x28, R85 ;  /* 0x0000002818137824 */ /* 0x000fe200078e0255 */
[----:B------:R-:W-:Y:S02]  /*0e40*/  LEA.HI R72, R29, R72, RZ, 0x2 ;  /* 0x000000481d487211 */ /* 0x000fe400078f10ff */
[----:B------:R-:W-:-:S02]  /*0e50*/  SHF.R.S32.HI R29, RZ, 0x1f, R70 ;  /* 0x0000001fff1d7819 */ /* 0x000fc40000011446 */
[----:B------:R-:W-:Y:S01]  /*0e60*/  SHF.R.S32.HI R24, RZ, 0x2, R21 ;  /* 0x00000002ff187819 */ /* 0x000fe20000011415 */
[----:B------:R-:W-:Y:S01]  /*0e70*/  IMAD R21, R28, 0x28, R85 ;  /* 0x000000281c157824 */ /* 0x000fe200078e0255 */
[----:B------:R-:W-:Y:S02]  /*0e80*/  IADD3 R19, R19, R66, RZ ;  /* 0x0000004213137210 */ /* 0x000fe40007ffe0ff */
[----:B------:R-:W-:Y:S01]  /*0e90*/  SHF.R.S32.HI R38, RZ, 0x2, R22 ;  /* 0x00000002ff267819 */ /* 0x000fe20000011416 */
[----:B------:R-:W-:Y:S01]  /*0ea0*/  IMAD.IADD R21, R66, 0x1, R21 ;  /* 0x0000000142157824 */ /* 0x000fe200078e0215 */
[----:B------:R-:W-:Y:S02]  /*0eb0*/  LEA.HI R70, R29, R70, RZ, 0x2 ;  /* 0x000000461d467211 */ /* 0x000fe400078f10ff */
[----:B------:R-:W-:Y:S01]  /*0ec0*/  SHF.R.S32.HI R22, RZ, 0x2, R23 ;  /* 0x00000002ff167819 */ /* 0x000fe20000011417 */
[--C-:B------:R-:W-:Y:S01]  /*0ed0*/  IMAD R23, R24, 0x28, R85.reuse ;  /* 0x0000002818177824 */ /* 0x100fe200078e0255 */
[----:B------:R-:W-:Y:S01]  /*0ee0*/  SHF.R.S32.HI R29, RZ, 0x1f, R68 ;  /* 0x0000001fff1d7819 */ /* 0x000fe20000011444 */
[----:B------:R0:W1:Y:S01]  /*0ef0*/  LDS.64 R24, [R19] ;  /* 0x0000000013187984 */ /* 0x0000620000000a00 */
[----:B------:R-:W-:Y:S01]  /*0f00*/  SHF.R.S32.HI R32, RZ, 0x2, R32 ;  /* 0x00000002ff207819 */ /* 0x000fe20000011420 */
[--C-:B------:R-:W-:Y:S01]  /*0f10*/  IMAD R27, R38, 0x28, R85.reuse ;  /* 0x00000028261b7824 */ /* 0x100fe200078e0255 */
[----:B------:R-:W-:Y:S01]  /*0f20*/  LEA.HI R68, R29, R68, RZ, 0x2 ;  /* 0x000000441d447211 */ /* 0x000fe200078f10ff */
[--C-:B------:R-:W-:Y:S01]  /*0f30*/  IMAD R93, R22, 0x28, R85.reuse ;  /* 0x00000028165d7824 */ /* 0x100fe200078e0255 */
[----:B------:R-:W-:Y:S01]  /*0f40*/  IADD3 R23, R66, R23, RZ ;  /* 0x0000001742177210 */ /* 0x000fe20007ffe0ff */
[----:B------:R2:W3:Y:S01]  /*0f50*/  LDS.64 R28, [R21] ;  /* 0x00000000151c7984 */ /* 0x0004e20000000a00 */
[----:B------:R-:W-:Y:S01]  /*0f60*/  SHF.R.S32.HI R36, RZ, 0x2, R36 ;  /* 0x00000002ff247819 */ /* 0x000fe20000011424 */
[----:B------:R-:W-:Y:S01]  /*0f70*/  IMAD R31, R32, 0x28, R85 ;  /* 0x00000028201f7824 */ /* 0x000fe200078e0255 */
[----:B------:R-:W-:Y:S01]  /*0f80*/  SHF.R.S32.HI R34, RZ, 0x2, R34 ;  /* 0x00000002ff227819 */ /* 0x000fe20000011422 */
[----:B------:R-:W-:Y:S01]  /*0f90*/  IMAD.IADD R27, R66, 0x1, R27 ;  /* 0x00000001421b7824 */ /* 0x000fe200078e021b */
[----:B------:R-:W4:Y:S01]  /*0fa0*/  LDS.64 R32, [R23] ;  /* 0x0000000017207984 */ /* 0x000f220000000a00 */
[--C-:B------:R-:W-:Y:S01]  /*0fb0*/  IMAD R35, R36, 0x28, R85.reuse ;  /* 0x0000002824237824 */ /* 0x100fe200078e0255 */
[----:B------:R-:W-:Y:S01]  /*0fc0*/  IADD3 R38, R66, R31, RZ ;  /* 0x0000001f42267210 */ /* 0x000fe20007ffe0ff */
[----:B0-----:R-:W-:Y:S01]  /*0fd0*/  IMAD R19, R34, 0x28, R85 ;  /* 0x0000002822137824 */ /* 0x001fe200078e0255 */
[----:B------:R-:W-:Y:S01]  /*0fe0*/  SHF.R.S32.HI R30, RZ, 0x2, R30 ;  /* 0x00000002ff1e7819 */ /* 0x000fe2000001141e */
[----:B------:R0:W4:Y:S01]  /*0ff0*/  LDS.64 R36, [R27] ;  /* 0x000000001b247984 */ /* 0x0001220000000a00 */
[----:B------:R-:W-:Y:S01]  /*1000*/  IMAD.IADD R35, R66, 0x1, R35 ;  /* 0x0000000142237824 */ /* 0x000fe200078e0223 */
[----:B------:R-:W-:-:S02]  /*1010*/  SHF.R.S32.HI R82, RZ, 0x2, R82 ;  /* 0x00000002ff527819 */ /* 0x000fc40000011452 */
[----:B------:R-:W4:Y:S01]  /*1020*/  LDS.64 R38, [R38] ;  /* 0x0000000026267984 */ /* 0x000f220000000a00 */
[--C-:B--2---:R-:W-:Y:S01]  /*1030*/  IMAD R21, R30, 0x28, R85.reuse ;  /* 0x000000281e157824 */ /* 0x104fe200078e0255 */
[----:B------:R-:W-:Y:S01]  /*1040*/  IADD3 R30, R66, R19, RZ ;  /* 0x00000013421e7210 */ /* 0x000fe20007ffe0ff */
[----:B------:R-:W-:Y:S01]  /*1050*/  IMAD R83, R82, 0x28, R85 ;  /* 0x0000002852537824 */ /* 0x000fe200078e0255 */
[----:B------:R-:W2:Y:S01]  /*1060*/  LDS.64 R34, [R35] ;  /* 0x0000000023227984 */ /* 0x000ea20000000a00 */
[----:B------:R-:W-:Y:S01]  /*1070*/  SHF.R.S32.HI R26, RZ, 0x2, R26 ;  /* 0x00000002ff1a7819 */ /* 0x000fe2000001141a */
[----:B0-----:R-:W-:Y:S01]  /*1080*/  IMAD.IADD R27, R66, 0x1, R21 ;  /* 0x00000001421b7824 */ /* 0x001fe200078e0215 */
[----:B------:R-:W-:Y:S01]  /*1090*/  SHF.R.S32.HI R78, RZ, 0x2, R78 ;  /* 0x00000002ff4e7819 */ /* 0x000fe2000001144e */
[----:B------:R-:W0:Y:S01]  /*10a0*/  LDS.64 R30, [R30] ;  /* 0x000000001e1e7984 */ /* 0x000e220000000a00 */
[----:B------:R-:W-:Y:S01]  /*10b0*/  SHF.R.S32.HI R80, RZ, 0x2, R80 ;  /* 0x00000002ff507819 */ /* 0x000fe20000011450 */
[--C-:B------:R-:W-:Y:S01]  /*10c0*/  IMAD R21, R26, 0x28, R85.reuse ;  /* 0x000000281a157824 */ /* 0x100fe200078e0255 */
[----:B------:R-:W-:Y:S01]  /*10d0*/  SHF.R.S32.HI R72, RZ, 0x2, R72 ;  /* 0x00000002ff487819 */ /* 0x000fe20000011448 */
[----:B------:R-:W0:Y:S01]  /*10e0*/  LDS.64 R26, [R27] ;  /* 0x000000001b1a7984 */ /* 0x000e220000000a00 */
[----:B------:R-:W-:Y:S01]  /*10f0*/  IADD3 R23, R66, R83, RZ ;  /* 0x0000005342177210 */ /* 0x000fe20007ffe0ff */
[--C-:B------:R-:W-:Y:S01]  /*1100*/  IMAD R87, R78, 0x28, R85.reuse ;  /* 0x000000284e577824 */ /* 0x100fe200078e0255 */
[----:B------:R-:W-:Y:S01]  /*1110*/  SHF.R.S32.HI R70, RZ, 0x2, R70 ;  /* 0x00000002ff467819 */ /* 0x000fe20000011446 */
[--C-:B------:R-:W-:Y:S01]  /*1120*/  IMAD R19, R80, 0x28, R85.reuse ;  /* 0x0000002850137824 */ /* 0x100fe200078e0255 */
[----:B------:R-:W-:Y:S01]  /*1130*/  SHF.R.S32.HI R18, RZ, 0x2, R18 ;  /* 0x00000002ff127819 */ /* 0x000fe20000011412 */
[----:B------:R-:W-:Y:S01]  /*1140*/  IMAD R91, R72, 0x28, R85 ;  /* 0x00000028485b7824 */ /* 0x000fe200078e0255 */
[----:B------:R-:W0:Y:S01]  /*1150*/  LDS.64 R22, [R23] ;  /* 0x0000000017167984 */ /* 0x000e220000000a00 */
[----:B------:R-:W-:Y:S01]  /*1160*/  IMAD.IADD R72, R66, 0x1, R87 ;  /* 0x0000000142487824 */ /* 0x000fe200078e0257 */
[----:B------:R-:W-:Y:S01]  /*1170*/  SHF.R.S32.HI R76, RZ, 0x2, R76 ;  /* 0x00000002ff4c7819 */ /* 0x000fe2000001144c */
[--C-:B------:R-:W-:Y:S01]  /*1180*/  IMAD R87, R70, 0x28, R85.reuse ;  /* 0x0000002846577824 */ /* 0x100fe200078e0255 */
[----:B------:R-:W-:Y:S01]  /*1190*/  SHF.R.S32.HI R74, RZ, 0x2, R74 ;  /* 0x00000002ff4a7819 */ /* 0x000fe2000001144a */
[--C-:B------:R-:W-:Y:S01]  /*11a0*/  IMAD R89, R18, 0x28, R85.reuse ;  /* 0x0000002812597824 */ /* 0x100fe200078e0255 */
[----:B------:R-:W-:Y:S01]  /*11b0*/  SHF.R.S32.HI R20, RZ, 0x2, R20 ;  /* 0x00000002ff147819 */ /* 0x000fe20000011414 */
[----:B-1----:R-:W-:Y:S01]  /*11c0*/  FADD.FTZ R24, RZ, R24 ;  /* 0x00000018ff187221 */ /* 0x002fe20000010000 */
[----:B------:R-:W-:Y:S01]  /*11d0*/  SHF.R.S32.HI R68, RZ, 0x2, R68 ;  /* 0x00000002ff447819 */ /* 0x000fe20000011444 */
[--C-:B------:R-:W-:Y:S01]  /*11e0*/  IMAD R76, R76, 0x28, R85.reuse ;  /* 0x000000284c4c7824 */ /* 0x100fe200078e0255 */
[----:B------:R-:W-:Y:S01]  /*11f0*/  IADD3 R70, R66, R19, RZ ;  /* 0x0000001342467210 */ /* 0x000fe20007ffe0ff */
[--C-:B------:R-:W-:Y:S01]  /*1200*/  IMAD R74, R74, 0x28, R85.reuse ;  /* 0x000000284a4a7824 */ /* 0x100fe200078e0255 */
[----:B------:R-:W1:Y:S01]  /*1210*/  LDS.64 R18, [R72] ;  /* 0x0000000048127984 */ /* 0x000e620000000a00 */
[----:B------:R-:W-:-:S02]  /*1220*/  IMAD R83, R20, 0x28, R85 ;  /* 0x0000002814537824 */ /* 0x000fc400078e0255 */
[----:B---3--:R-:W-:Y:S01]  /*1230*/  FADD.FTZ R28, R24, R28 ;  /* 0x0000001c181c7221 */ /* 0x008fe20000010000 */
[----:B------:R-:W-:Y:S02]  /*1240*/  IMAD R85, R68, 0x28, R85 ;  /* 0x0000002844557824 */ /* 0x000fe400078e0255 */
[----:B------:R-:W-:Y:S01]  /*1250*/  FADD.FTZ R68, RZ, R25 ;  /* 0x00000019ff447221 */ /* 0x000fe20000010000 */
[C---:B------:R-:W-:Y:S01]  /*1260*/  IMAD.IADD R78, R66.reuse, 0x1, R21 ;  /* 0x00000001424e7824 */ /* 0x040fe200078e0215 */
[----:B------:R-:W-:Y:S01]  /*1270*/  IADD3 R76, R66, R76, RZ ;  /* 0x0000004c424c7210 */ /* 0x000fe20007ffe0ff */
[----:B------:R3:W1:Y:S01]  /*1280*/  LDS.64 R20, [R70] ;  /* 0x0000000046147984 */ /* 0x0006620000000a00 */
[----:B------:R-:W-:Y:S01]  /*1290*/  FADD.FTZ R68, R68, R29 ;  /* 0x0000001d44447221 */ /* 0x000fe20000010000 */
[----:B----4-:R-:W-:Y:S01]  /*12a0*/  FADD.FTZ R32, R28, R32 ;  /* 0x000000201c207221 */ /* 0x010fe20000010000 */
[----:B------:R-:W-:Y:S01]  /*12b0*/  IMAD.IADD R74, R66, 0x1, R74 ;  /* 0x00000001424a7824 */ /* 0x000fe200078e024a */
[----:B------:R-:W4:Y:S01]  /*12c0*/  LDS.64 R24, [R78] ;  /* 0x000000004e187984 */ /* 0x000f220000000a00 */
[----:B------:R-:W-:Y:S01]  /*12d0*/  FADD.FTZ R68, R68, R33 ;  /* 0x0000002144447221 */ /* 0x000fe20000010000 */
[----:B------:R-:W-:Y:S01]  /*12e0*/  FADD.FTZ R36, R32, R36 ;  /* 0x0000002420247221 */ /* 0x000fe20000010000 */
[C---:B------:R-:W-:Y:S01]  /*12f0*/  IMAD.IADD R85, R66.reuse, 0x1, R85 ;  /* 0x0000000142557824 */ /* 0x040fe200078e0255 */
[----:B------:R-:W4:Y:S01]  /*1300*/  LDS.64 R28, [R76] ;  /* 0x000000004c1c7984 */ /* 0x000f220000000a00 */
[----:B---3--:R-:W-:Y:S01]  /*1310*/  IADD3 R70, R66, R93, RZ ;  /* 0x0000005d42467210 */ /* 0x008fe20007ffe0ff */
[----:B------:R-:W-:Y:S01]  /*1320*/  FADD.FTZ R68, R68, R37 ;  /* 0x0000002544447221 */ /* 0x000fe20000010000 */
[----:B------:R-:W-:Y:S01]  /*1330*/  FADD.FTZ R93, R36, R38 ;  /* 0x00000026245d7221 */ /* 0x000fe20000010000 */
[----:B------:R-:W3:Y:S01]  /*1340*/  LDS.64 R32, [R74] ;  /* 0x000000004a207984 */ /* 0x000ee20000000a00 */
[----:B------:R-:W-:-:S02]  /*1350*/  IMAD.IADD R38, R66, 0x1, R91 ;  /* 0x0000000142267824 */ /* 0x000fc400078e025b */
[----:B------:R-:W-:Y:S01]  /*1360*/  FADD.FTZ R68, R68, R39 ;  /* 0x0000002744447221 */ /* 0x000fe20000010000 */
[----:B--2---:R-:W-:Y:S01]  /*1370*/  FADD.FTZ R93, R93, R34 ;  /* 0x000000225d5d7221 */ /* 0x004fe20000010000 */
[----:B------:R-:W2:Y:S01]  /*1380*/  LDS.64 R36, [R70] ;  /* 0x0000000046247984 */ /* 0x000ea20000000a00 */
[----:B------:R-:W-:Y:S01]  /*1390*/  IADD3 R34, R66, R89, RZ ;  /* 0x0000005942227210 */ /* 0x000fe20007ffe0ff */
[----:B------:R-:W-:Y:S01]  /*13a0*/  FADD.FTZ R68, R68, R35 ;  /* 0x0000002344447221 */ /* 0x000fe20000010000 */
[----:B0-----:R-:W-:Y:S01]  /*13b0*/  FADD.FTZ R93, R93, R30 ;  /* 0x0000001e5d5d7221 */ /* 0x001fe20000010000 */
[----:B------:R-:W0:Y:S01]  /*13c0*/  LDS.64 R38, [R38] ;  /* 0x0000000026267984 */ /* 0x000e220000000a00 */
[----:B------:R-:W-:Y:S02]  /*13d0*/  IMAD.IADD R30, R66, 0x1, R87 ;  /* 0x00000001421e7824 */ /* 0x000fe400078e0257 */
[----:B------:R-:W-:Y:S01]  /*13e0*/  FADD.FTZ R68, R68, R31 ;  /* 0x0000001f44447221 */ /* 0x000fe20000010000 */
[----:B------:R-:W-:Y:S01]  /*13f0*/  FADD.FTZ R93, R93, R26 ;  /* 0x0000001a5d5d7221 */ /* 0x000fe20000010000 */
[----:B------:R-:W0:Y:S01]  /*1400*/  LDS.64 R34, [R34] ;  /* 0x0000000022227984 */ /* 0x000e220000000a00 */
[----:B------:R-:W-:Y:S01]  /*1410*/  IADD3 R26, R66, R83, RZ ;  /* 0x00000053421a7210 */ /* 0x000fe20007ffe0ff */
[----:B------:R-:W-:Y:S01]  /*1420*/  FADD.FTZ R68, R68, R27 ;  /* 0x0000001b44447221 */ /* 0x000fe20000010000 */
[----:B------:R-:W-:Y:S01]  /*1430*/  FADD.FTZ R93, R93, R22 ;  /* 0x000000165d5d7221 */ /* 0x000fe20000010000 */
[----:B------:R-:W0:Y:S02]  /*1440*/  LDS.64 R30, [R30] ;  /* 0x000000001e1e7984 */ /* 0x000e240000000a00 */
[----:B------:R-:W-:-:S02]  /*1450*/  FADD.FTZ R68, R68, R23 ;  /* 0x0000001744447221 */ /* 0x000fc40000010000 */
[----:B------:R-:W0:Y:S01]  /*1460*/  LDS.64 R26, [R26] ;  /* 0x000000001a1a7984 */ /* 0x000e220000000a00 */
[----:B-1----:R-:W-:Y:S01]  /*1470*/  FADD.FTZ R93, R93, R18 ;  /* 0x000000125d5d7221 */ /* 0x002fe20000010000 */
[----:B------:R-:W-:Y:S02]  /*1480*/  FADD.FTZ R68, R68, R19 ;  /* 0x0000001344447221 */ /* 0x000fe40000010000 */
[----:B------:R-:W1:Y:S01]  /*1490*/  LDS.64 R22, [R85] ;  /* 0x0000000055167984 */ /* 0x000e620000000a00 */
[----:B------:R-:W-:Y:S01]  /*14a0*/  FADD.FTZ R93, R93, R20 ;  /* 0x000000145d5d7221 */ /* 0x000fe20000010000 */
[----:B------:R-:W-:-:S03]  /*14b0*/  FADD.FTZ R68, R68, R21 ;  /* 0x0000001544447221 */ /* 0x000fc60000010000 */
[----:B----4-:R-:W-:Y:S01]  /*14c0*/  FADD.FTZ R93, R93, R24 ;  /* 0x000000185d5d7221 */ /* 0x010fe20000010000 */
[----:B------:R-:W-:-:S03]  /*14d0*/  FADD.FTZ R68, R68, R25 ;  /* 0x0000001944447221 */ /* 0x000fc60000010000 */
[----:B------:R-:W-:Y:S01]  /*14e0*/  FADD.FTZ R93, R93, R28 ;  /* 0x0000001c5d5d7221 */ /* 0x000fe20000010000 */
[----:B------:R-:W-:-:S03]  /*14f0*/  FADD.FTZ R68, R68, R29 ;  /* 0x0000001d44447221 */ /* 0x000fc60000010000 */
[----:B---3--:R-:W-:Y:S01]  /*1500*/  FADD.FTZ R93, R93, R32 ;  /* 0x000000205d5d7221 */ /* 0x008fe20000010000 */
[----:B------:R-:W-:-:S03]  /*1510*/  FADD.FTZ R68, R68, R33 ;  /* 0x0000002144447221 */ /* 0x000fc60000010000 */
[----:B--2---:R-:W-:Y:S01]  /*1520*/  FADD.FTZ R93, R93, R36 ;  /* 0x000000245d5d7221 */ /* 0x004fe20000010000 */
[----:B------:R-:W-:-:S03]  /*1530*/  FADD.FTZ R68, R68, R37 ;  /* 0x0000002544447221 */ /* 0x000fc60000010000 */
[----:B0-----:R-:W-:Y:S01]  /*1540*/  FADD.FTZ R93, R93, R38 ;  /* 0x000000265d5d7221 */ /* 0x001fe20000010000 */
[----:B------:R-:W-:-:S03]  /*1550*/  FADD.FTZ R68, R68, R39 ;  /* 0x0000002744447221 */ /* 0x000fc60000010000 */
[----:B------:R-:W-:Y:S01]  /*1560*/  FADD.FTZ R93, R93, R34 ;  /* 0x000000225d5d7221 */ /* 0x000fe20000010000 */
[----:B------:R-:W-:-:S03]  /*1570*/  FADD.FTZ R68, R68, R35 ;  /* 0x0000002344447221 */ /* 0x000fc60000010000 */
[----:B------:R-:W-:Y:S01]  /*1580*/  FADD.FTZ R93, R93, R30 ;  /* 0x0000001e5d5d7221 */ /* 0x000fe20000010000 */
[----:B------:R-:W-:-:S03]  /*1590*/  FADD.FTZ R68, R68, R31 ;  /* 0x0000001f44447221 */ /* 0x000fc60000010000 */
[----:B------:R-:W-:Y:S01]  /*15a0*/  FADD.FTZ R93, R93, R26 ;  /* 0x0000001a5d5d7221 */ /* 0x000fe20000010000 */
[----:B------:R-:W-:-:S03]  /*15b0*/  FADD.FTZ R68, R68, R27 ;  /* 0x0000001b44447221 */ /* 0x000fc60000010000 */
[----:B-1----:R-:W-:Y:S01]  /*15c0*/  FADD.FTZ R22, R93, R22 ;  /* 0x000000165d167221 */ /* 0x002fe20000010000 */
[----:B------:R-:W-:-:S07]  /*15d0*/  FADD.FTZ R23, R68, R23 ;  /* 0x0000001744177221 */ /* 0x000fce0000010000 */
.L_x_1563:
[----:B------:R-:W-:Y:S05]  /*15e0*/  BSYNC B0 ;  /* 0x0000000000007941 */ /* 0x000fea0003800000 */
.L_x_1562:
[----:B------:R-:W1:Y:S01]  /*15f0*/  SHFL.BFLY PT, R19, R22, 0x2, 0x1f ;  /* 0x0c401f0016137f89 */ /* 0x000e6200000e0000 */
[C---:B------:R-:W-:Y:S02]  /*1600*/  LOP3.LUT P2, RZ, R40.reuse, 0xfffffff3, RZ, 0xc0, !PT ;  /* 0xfffffff328ff7812 */ /* 0x040fe4000784c0ff */
[C---:B------:R-:W-:Y:S01]  /*1610*/  ISETP.NE.AND P3, PT, R40.reuse, RZ, PT ;  /* 0x000000ff2800720c */ /* 0x040fe20003f65270 */
[----:B------:R-:W2:Y:S01]  /*1620*/  SHFL.BFLY PT, R18, R23, 0x2, 0x1f ;  /* 0x0c401f0017127f89 */ /* 0x000ea200000e0000 */
[----:B------:R-:W-:-:S09]  /*1630*/  ISETP.GT.U32.AND P1, PT, R40, 0x3f, PT ;  /* 0x0000003f2800780c */ /* 0x000fd20003f24070 */
[----:B0-----:R-:W-:-:S05]  /*1640*/  @!P2 IMAD R20, R43, R44, UR8 ;  /* 0x000000082b14ae24 */ /* 0x001fca000f8e022c */
[----:B------:R-:W-:Y:S01]  /*1650*/  @!P2 LEA R20, R20, R41, 0x6 ;  /* 0x000000291414a211 */ /* 0x000fe200078e30ff */
[----:B-1----:R-:W-:-:S04]  /*1660*/  FADD.FTZ R24, R19, R22 ;  /* 0x0000001613187221 */ /* 0x002fc80000010000 */
[----:B------:R-:W-:Y:S02]  /*1670*/  @!P2 IMAD.SHL.U32 R21, R20, 0x2, RZ ;  /* 0x000000021415a824 */ /* 0x000fe400078e00ff */
[----:B--2---:R-:W-:Y:S01]  /*1680*/  FADD.FTZ R25, R18, R23 ;  /* 0x0000001712197221 */ /* 0x004fe20000010000 */
[----:B------:R-:W0:Y:S01]  /*1690*/  SHFL.BFLY PT, R27, R24, 0x1, 0x1f ;  /* 0x0c201f00181b7f89 */ /* 0x000e2200000e0000 */
[----:B------:R-:W1:Y:S01]  /*16a0*/  @!P2 LDC.64 R18, c[0x0][0x248] ;  /* 0x00009200ff12ab82 */ /* 0x000e620000000a00 */
[----:B------:R-:W-:Y:S02]  /*16b0*/  CS2R R22, SRZ ;  /* 0x0000000000167805 */ /* 0x000fe4000001ff00 */
[----:B------:R-:W2:Y:S01]  /*16c0*/  SHFL.BFLY PT, R26, R25, 0x1, 0x1f ;  /* 0x0c201f00191a7f89 */ /* 0x000ea200000e0000 */
[----:B0-----:R-:W-:Y:S01]  /*16d0*/  @!P2 FADD.FTZ R20, R24, R27 ;  /* 0x0000001b1814a221 */ /* 0x001fe20000010000 */
[----:B-1----:R-:W-:-:S04]  /*16e0*/  @!P2 IMAD.WIDE.U32 R18, R21, 0x4, R18 ;  /* 0x000000041512a825 */ /* 0x002fc800078e0012 */
[----:B--2---:R-:W-:-:S05]  /*16f0*/  @!P2 FADD.FTZ R21, R25, R26 ;  /* 0x0000001a1915a221 */ /* 0x004fca0000010000 */
[----:B------:R0:W-:Y:S01]  /*1700*/  @!P2 STG.E.64 desc[UR10][R18.64], R20 ;  /* 0x000000141200a986 */ /* 0x0001e2000c101b0a */
[----:B------:R-:W-:Y:S06]  /*1710*/  BAR.SYNC.DEFER_BLOCKING 0x0 ;  /* 0x0000000000007b1d */ /* 0x000fec0000010000 */
[----:B------:R-:W-:Y:S05]  /*1720*/  @P3 BRA `(.L_x_1564) ;  /* 0x0000000000283947 */ /* 0x000fea0003800000 */
[----:B------:R-:W-:Y:S06]  /*1730*/  MEMBAR.ALL.GPU ;  /* 0x0000000000007992 */ /* 0x000fec000000a000 */
[----:B------:R-:W-:-:S00]  /*1740*/  ERRBAR ;  /* 0x00000000000079ab */ /* 0x000fc00000000000 */
[----:B------:R-:W-:Y:S06]  /*1750*/  CGAERRBAR ;  /* 0x00000000000075ab */ /* 0x000fec0000000000 */
[----:B0-----:R0:W5:Y:S02]  /*1760*/  ATOM.E.ADD.STRONG.GPU PT, R18, desc[UR10][R4.64], R47 ;  /* 0x0000002f0412798a */ /* 0x00116400081ee1ca */
.L_x_1565:
[----:B------:R-:W2:Y:S04]  /*1770*/  LD.E.STRONG.GPU R19, desc[UR10][R4.64] ;  /* 0x0000000a04137980 */ /* 0x000ea8000c10f900 */
[----:B--2---:R-:W-:Y:S01]  /*1780*/  CCTL.IVALL ;  /* 0x00000000ff00798f */ /* 0x004fe20002000000 */
[----:B------:R-:W-:Y:S05]  /*1790*/  YIELD ;  /* 0x0000000000007946 */ /* 0x000fea0003800000 */
[----:B-----5:R-:W-:-:S04]  /*17a0*/  LOP3.LUT R19, R19, R18, RZ, 0x3c, !PT ;  /* 0x0000001213137212 */ /* 0x020fc800078e3cff */
[----:B------:R-:W-:-:S13]  /*17b0*/  ISETP.GT.AND P2, PT, R19, -0x1, PT ;  /* 0xffffffff1300780c */ /* 0x000fda0003f44270 */
[----:B------:R-:W-:Y:S05]  /*17c0*/  @P2 BRA `(.L_x_1565) ;  /* 0xfffffffc00e82947 */ /* 0x000fea000383ffff */
.L_x_1564:
[----:B------:R-:W-:Y:S05]  /*17d0*/  WARPSYNC.ALL ;  /* 0x0000000000007948 */ /* 0x000fea0003800000 */
[----:B------:R-:W-:Y:S06]  /*17e0*/  BAR.SYNC.DEFER_BLOCKING 0x0 ;  /* 0x0000000000007b1d */ /* 0x000fec0000010000 */
[----:B------:R-:W-:Y:S04]  /*17f0*/  BSSY B0, `(.L_x_1566) ;  /* 0x000000d000007945 */ /* 0x000fe80003800000 */
[----:B------:R-:W-:Y:S05]  /*1800*/  @P1 BRA `(.L_x_1567) ;  /* 0x00000000002c1947 */ /* 0x000fea0003800000 */
[----:B0-----:R-:W0:Y:S01]  /*1810*/  LDC.64 R18, c[0x0][0x248] ;  /* 0x00009200ff127b82 */ /* 0x001e220000000a00 */
[----:B------:R-:W-:Y:S01]  /*1820*/  IMAD R22, R43, R44, UR8 ;  /* 0x000000082b167e24 */ /* 0x000fe2000f8e022c */
[C---:B------:R-:W-:Y:S02]  /*1830*/  LOP3.LUT R21, R40.reuse, 0x7ffffff0, RZ, 0xc0, !PT ;  /* 0x7ffffff028157812 */ /* 0x040fe400078ec0ff */
[----:B------:R-:W-:Y:S02]  /*1840*/  LOP3.LUT R20, R40, 0xf, RZ, 0xc0, !PT ;  /* 0x0000000f28147812 */ /* 0x000fe400078ec0ff */
[----:B------:R-:W-:-:S05]  /*1850*/  LEA R21, R22, R21, 0x6 ;  /* 0x0000001516157211 */ /* 0x000fca00078e30ff */
[----:B------:R-:W-:-:S05]  /*1860*/  IMAD.IADD R20, R20, 0x1, R21 ;  /* 0x0000000114147824 */ /* 0x000fca00078e0215 */
[----:B------:R-:W-:-:S05]  /*1870*/  SHF.L.U32 R21, R20, 0x1, RZ ;  /* 0x0000000114157819 */ /* 0x000fca00000006ff */
[----:B0-----:R-:W-:-:S06]  /*1880*/  IMAD.WIDE.U32 R18, R21, 0x4, R18 ;  /* 0x0000000415127825 */ /* 0x001fcc00078e0012 */
[----:B------:R-:W2:Y:S02]  /*1890*/  LDG.E.64 R18, desc[UR10][R18.64] ;  /* 0x0000000a12127981 */ /* 0x000ea4000c1e1b00 */
[----:B--2---:R-:W-:Y:S01]  /*18a0*/  FADD.FTZ R23, RZ, R18 ;  /* 0x00000012ff177221 */ /* 0x004fe20000010000 */
[----:B------:R-:W-:-:S07]  /*18b0*/  FADD.FTZ R22, RZ, R19 ;  /* 0x00000013ff167221 */ /* 0x000fce0000010000 */
.L_x_1567:
[----:B------:R-:W-:Y:S05]  /*18c0*/  BSYNC B0 ;  /* 0x0000000000007941 */ /* 0x000fea0003800000 */
.L_x_1566:
[----:B0-----:R-:W0:Y:S01]  /*18d0*/  SHFL.BFLY PT, R18, R23, 0x8, 0x1f ;  /* 0x0d001f0017127f89 */ /* 0x001e2200000e0000 */
[----:B------:R-:W-:Y:S01]  /*18e0*/  LOP3.LUT P1, RZ, R40, 0xffffffcf, RZ, 0xc0, !PT ;  /* 0xffffffcf28ff7812 */ /* 0x000fe2000782c0ff */
[----:B------:R-:W-:Y:S01]  /*18f0*/  BSSY B0, `(.L_x_1568) ;  /* 0x000002c000007945 */ /* 0x000fe20003800000 */
[----:B------:R-:W-:Y:S01]  /*1900*/  PRMT R26, R12, 0x7632, R26 ;  /* 0x000076320c1a7816 */ /* 0x000fe2000000001a */
[----:B------:R-:W1:Y:S01]  /*1910*/  SHFL.BFLY PT, R19, R22, 0x8, 0x1f ;  /* 0x0d001f0016137f89 */ /* 0x000e6200000e0000 */
[----:B------:R-:W-:Y:S02]  /*1920*/  PRMT R27, R13, 0x7632, R27 ;  /* 0x000076320d1b7816 */ /* 0x000fe4000000001b */
[----:B-----5:R-:W-:Y:S02]  /*1930*/  PRMT R13, R14, 0x7632, R13 ;  /* 0x000076320e0d7816 */ /* 0x020fe4000000000d */
[----:B------:R-:W-:Y:S01]  /*1940*/  PRMT R12, R16, 0x7632, R12 ;  /* 0x00007632100c7816 */ /* 0x000fe2000000000c */
        /* <DEDUP_REMOVED lines=9> */
[----:B------:R-:W-:Y:S01]  /*19e0*/  PRMT R21, R7, 0x7632, R21 ;  /* 0x0000763207157816 */ /* 0x000fe20000000015 */
[----:B-1----:R-:W-:-:S03]  /*19f0*/  FADD.FTZ R25, R20, R25 ;  /* 0x0000001914197221 */ /* 0x002fc60000010000 */
[----:B------:R-:W0:Y:S01]  /*1a00*/  SHFL.BFLY PT, R23, R24, 0x1, 0x1f ;  /* 0x0c201f0018177f89 */ /* 0x000e2200000e0000 */
[----:B------:R-:W-:-:S03]  /*1a10*/  PRMT R20, R6, 0x7632, R20 ;  /* 0x0000763206147816 */ /* 0x000fc60000000014 */
[----:B------:R-:W1:Y:S01]  /*1a20*/  SHFL.BFLY PT, R22, R25, 0x1, 0x1f ;  /* 0x0c201f0019167f89 */ /* 0x000e6200000e0000 */
[--C-:B0-----:R-:W-:Y:S01]  /*1a30*/  @!P1 FADD.FTZ R18, R24, R23.reuse ;  /* 0x0000001718129221 */ /* 0x101fe20000010000 */
[----:B------:R-:W-:Y:S02]  /*1a40*/  PRMT R24, R10, 0x7632, R24 ;  /* 0x000076320a187816 */ /* 0x000fe40000000018 */
[----:B------:R-:W-:Y:S01]  /*1a50*/  PRMT R23, R9, 0x7632, R23 ;  /* 0x0000763209177816 */ /* 0x000fe20000000017 */
[----:B------:R-:W-:Y:S01]  /*1a60*/  @!P1 FMUL.FTZ R18, R18, 4.8828125727595761418e-05 ;  /* 0x384ccccd12129820 */ /* 0x000fe20000410000 */
[----:B-1----:R-:W-:Y:S01]  /*1a70*/  @!P1 FADD.FTZ R22, R25, R22 ;  /* 0x0000001619169221 */ /* 0x002fe20000010000 */
[----:B------:R-:W-:Y:S02]  /*1a80*/  PRMT R25, R11, 0x7632, R25 ;  /* 0x000076320b197816 */ /* 0x000fe40000000019 */
[----:B------:R-:W-:Y:S01]  /*1a90*/  @!P1 FMUL.FTZ R19, R18, R18 ;  /* 0x0000001212139220 */ /* 0x000fe20000410000 */
[----:B------:R-:W-:-:S02]  /*1aa0*/  PRMT R11, R15, 0x7632, R11 ;  /* 0x000076320f0b7816 */ /* 0x000fc4000000000b */
[----:B------:R-:W-:Y:S01]  /*1ab0*/  PRMT R10, R17, 0x7632, R10 ;  /* 0x00007632110a7816 */ /* 0x000fe2000000000a */
[----:B------:R-:W-:Y:S01]  /*1ac0*/  @!P1 FFMA.FTZ R19, R22, 4.8828125727595761418e-05, -R19 ;  /* 0x384ccccd16139823 */ /* 0x000fe20000010813 */
[----:B------:R-:W-:-:S04]  /*1ad0*/  PRMT R22, R8, 0x7632, R22 ;  /* 0x0000763208167816 */ /* 0x000fc80000000016 */
[----:B------:R-:W-:-:S05]  /*1ae0*/  @!P1 FMNMX.FTZ R19, RZ, R19, !PT ;  /* 0x00000013ff139209 */ /* 0x000fca0007810000 */
[----:B------:R0:W-:Y:S01]  /*1af0*/  @!P1 STS.64 [R49+UR4], R18 ;  /* 0x0000001231009988 */ /* 0x0001e20008000a04 */
[----:B------:R-:W-:Y:S06]  /*1b00*/  BAR.SYNC.DEFER_BLOCKING 0x0 ;  /* 0x0000000000007b1d */ /* 0x000fec0000010000 */
[----:B------:R-:W-:Y:S05]  /*1b10*/  @P0 BRA `(.L_x_1569) ;  /* 0x0000000000240947 */ /* 0x000fea0003800000 */
[----:B------:R-:W1:Y:S01]  /*1b20*/  LDS.64 R6, [R50] ;  /* 0x0000000032067984 */ /* 0x000e620000000a00 */
[----:B------:R-:W-:Y:S01]  /*1b30*/  IMAD.IADD R8, R81, 0x1, R40 ;  /* 0x0000000151087824 */ /* 0x000fe200078e0228 */
[----:B------:R-:W-:-:S04]  /*1b40*/  ULDC.64 UR6, c[0x0][0x240] ;  /* 0x0000900000067ab9 */ /* 0x000fc80000000a00 */
[----:B------:R-:W-:Y:S02]  /*1b50*/  SHF.R.S32.HI R9, RZ, 0x1f, R8 ;  /* 0x0000001fff097819 */ /* 0x000fe40000011408 */
[----:B0-----:R-:W-:-:S04]  /*1b60*/  LEA R18, P1, R57, R8, 0x5 ;  /* 0x0000000839127211 */ /* 0x001fc800078228ff */
[----:B------:R-:W-:Y:S02]  /*1b70*/  LEA.HI.X R9, R57, R9, R56, 0x5, P1 ;  /* 0x0000000939097211 */ /* 0x000fe400008f2c38 */
[----:B------:R-:W-:-:S04]  /*1b80*/  LEA R8, P1, R18, UR6, 0x3 ;  /* 0x0000000612087c11 */ /* 0x000fc8000f8218ff */
[----:B------:R-:W-:-:S05]  /*1b90*/  LEA.HI.X R9, R18, UR7, R9, 0x3, P1 ;  /* 0x0000000712097c11 */ /* 0x000fca00088f1c09 */
[----:B-1----:R1:W-:Y:S04]  /*1ba0*/  STG.E.64 desc[UR10][R8.64], R6 ;  /* 0x0000000608007986 */ /* 0x0023e8000c101b0a */
.L_x_1569:
[----:B------:R-:W-:Y:S05]  /*1bb0*/  BSYNC B0 ;  /* 0x0000000000007941 */ /* 0x000fea0003800000 */
.L_x_1568:
[----:B------:R-:W2:Y:S01]  /*1bc0*/  S2UR UR6, SR_CgaCtaId ;  /* 0x00000000000679c3 */ /* 0x000ea20000008800 */
[----:B-1----:R-:W-:Y:S01]  /*1bd0*/  IMAD R6, R54, 0x50, R55 ;  /* 0x0000005036067824 */ /* 0x002fe200078e0237 */
[----:B------:R-:W-:Y:S01]  /*1be0*/  UMOV UR5, 0x400 ;  /* 0x0000040000057882 */ /* 0x000fe20000000000 */
[----:B------:R-:W-:Y:S01]  /*1bf0*/  IMAD.MOV R81, RZ, RZ, -R81 ;  /* 0x000000ffff517224 */ /* 0x000fe200078e0a51 */
[----:B------:R-:W-:Y:S01]  /*1c00*/  UIADD3 UR5, UR5, 0xc80, URZ ;  /* 0x00000c8005057890 */ /* 0x000fe2000fffe03f */
[----:B------:R-:W-:Y:S01]  /*1c10*/  SHF.L.U32 R21, R21, 0x10, RZ ;  /* 0x0000001015157819 */ /* 0x000fe200000006ff */
[----:B------:R-:W-:Y:S01]  /*1c20*/  IMAD.U32 R9, R20, 0x10000, RZ ;  /* 0x0001000014097824 */ /* 0x000fe200078e00ff */
[----:B------:R-:W-:Y:S01]  /*1c30*/  SHF.L.U32 R6, R6, 0x2, RZ ;  /* 0x0000000206067819 */ /* 0x000fe200000006ff */
[----:B0-----:R-:W-:Y:S01]  /*1c40*/  IMAD.U32 R19, R22, 0x10000, RZ ;  /* 0x0001000016137824 */ /* 0x001fe200078e00ff */
[----:B------:R-:W-:Y:S01]  /*1c50*/  SHF.L.U32 R23, R23, 0x10, RZ ;  /* 0x0000001017177819 */ /* 0x000fe200000006ff */
[----:B------:R-:W-:Y:S01]  /*1c60*/  IMAD.U32 R25, R25, 0x10000, RZ ;  /* 0x0001000019197824 */ /* 0x000fe200078e00ff */
[----:B------:R-:W-:Y:S01]  /*1c70*/  SHF.L.U32 R29, R24, 0x10, RZ ;  /* 0x00000010181d7819 */ /* 0x000fe200000006ff */
[----:B------:R-:W-:Y:S01]  /*1c80*/  IMAD.WIDE.U32 R6, R6, -0x33333333, RZ ;  /* 0xcccccccd06067825 */ /* 0x000fe200078e00ff */
[----:B------:R-:W-:-:S02]  /*1c90*/  MOV R6, R81 ;  /* 0x0000005100067202 */ /* 0x000fc40000000f00 */
[----:B------:R-:W-:Y:S01]  /*1ca0*/  SHF.L.U32 R31, R26, 0x10, RZ ;  /* 0x000000101a1f7819 */ /* 0x000fe200000006ff */
[----:B------:R-:W-:Y:S01]  /*1cb0*/  IMAD.U32 R14, R14, 0x10000, RZ ;  /* 0x000100000e0e7824 */ /* 0x000fe200078e00ff */
[----:B------:R-:W-:Y:S02]  /*1cc0*/  LEA.HI R6, R7, R6, RZ, 0x1a ;  /* 0x0000000607067211 */ /* 0x000fe400078fd0ff */
[----:B------:R-:W-:Y:S02]  /*1cd0*/  SHF.L.U32 R27, R27, 0x10, RZ ;  /* 0x000000101b1b7819 */ /* 0x000fe400000006ff */
[----:B------:R-:W-:Y:S02]  /*1ce0*/  SHF.L.U32 R17, R17, 0x10, RZ ;  /* 0x0000001011117819 */ /* 0x000fe400000006ff */
[----:B------:R-:W-:Y:S01]  /*1cf0*/  LOP3.LUT R44, R44, 0x1, RZ, 0x3c, !PT ;  /* 0x000000012c2c7812 */ /* 0x000fe200078e3cff */
[----:B--2---:R-:W-:-:S03]  /*1d00*/  ULEA UR5, UR6, UR5, 0x18 ;  /* 0x0000000506057291 */ /* 0x004fc6000f8ec03f */
[----:B------:R-:W-:Y:S02]  /*1d10*/  ULDC.64 UR6, c[0x0][0x210] ;  /* 0x0000840000067ab9 */ /* 0x000fe40000000a00 */
[----:B------:R-:W-:Y:S02]  /*1d20*/  IADD3 R58, P1, R58, UR6, RZ ;  /* 0x000000063a3a7c10 */ /* 0x000fe4000ff3e0ff */
[----:B------:R-:W-:Y:S01]  /*1d30*/  LEA R6, R6, UR5, 0x3 ;  /* 0x0000000506067c11 */ /* 0x000fe2000f8e18ff */
[----:B------:R-:W-:Y:S01]  /*1d40*/  ULDC UR5, c[0x0][0x230] ;  /* 0x00008c0000057ab9 */ /* 0x000fe20000000800 */
[----:B------:R-:W-:Y:S02]  /*1d50*/  IADD3.X R59, R59, UR7, RZ, P1, !PT ;  /* 0x000000073b3b7c10 */ /* 0x000fe40008ffe4ff */
[----:B------:R-:W-:Y:S02]  /*1d60*/  IADD3 R60, P1, R60, UR6, RZ ;  /* 0x000000063c3c7c10 */ /* 0x000fe4000ff3e0ff */
[----:B------:R-:W0:Y:S02]  /*1d70*/  LDS.64 R6, [R6] ;  /* 0x0000000006067984 */ /* 0x000e240000000a00 */
[----:B------:R-:W-:-:S02]  /*1d80*/  IADD3.X R61, R61, UR7, RZ, P1, !PT ;  /* 0x000000073d3d7c10 */ /* 0x000fc40008ffe4ff */
[----:B------:R-:W-:-:S04]  /*1d90*/  IADD3 R62, P1, R62, UR6, RZ ;  /* 0x000000063e3e7c10 */ /* 0x000fc8000ff3e0ff */
[----:B------:R-:W-:Y:S02]  /*1da0*/  IADD3.X R63, R63, UR7, RZ, P1, !PT ;  /* 0x000000073f3f7c10 */ /* 0x000fe40008ffe4ff */
[----:B------:R-:W-:-:S04]  /*1db0*/  IADD3 R64, P1, R64, UR6, RZ ;  /* 0x0000000640407c10 */ /* 0x000fc8000ff3e0ff */
[----:B------:R-:W-:Y:S02]  /*1dc0*/  IADD3.X R65, R65, UR7, RZ, P1, !PT ;  /* 0x0000000741417c10 */ /* 0x000fe40008ffe4ff */
[----:B------:R-:W-:-:S04]  /*1dd0*/  IADD3 R45, P1, R45, 0x9, RZ ;  /* 0x000000092d2d7810 */ /* 0x000fc80007f3e0ff */
[----:B------:R-:W-:Y:S02]  /*1de0*/  IADD3.X R46, RZ, R46, RZ, P1, !PT ;  /* 0x0000002eff2e7210 */ /* 0x000fe40000ffe4ff */
[----:B------:R-:W-:-:S04]  /*1df0*/  ISETP.GE.U32.AND P1, PT, R45, R0, PT ;  /* 0x000000002d00720c */ /* 0x000fc80003f26070 */
[----:B------:R-:W-:Y:S01]  /*1e00*/  ISETP.GE.AND.EX P1, PT, R46, R2, PT, P1 ;  /* 0x000000022e00720c */ /* 0x000fe20003f26310 */
[----:B0-----:R-:W-:Y:S01]  /*1e10*/  FADD.FTZ R7, R7, UR5 ;  /* 0x0000000507077e21 */ /* 0x001fe20008010000 */
[--C-:B------:R-:W-:Y:S01]  /*1e20*/  FADD.FTZ R3, R3, -R6.reuse ;  /* 0x8000000603037221 */ /* 0x100fe20000010000 */
[--C-:B------:R-:W-:Y:S01]  /*1e30*/  FADD.FTZ R69, R69, -R6.reuse ;  /* 0x8000000645457221 */ /* 0x100fe20000010000 */
[--C-:B------:R-:W-:Y:S01]  /*1e40*/  FADD.FTZ R73, R73, -R6.reuse ;  /* 0x8000000649497221 */ /* 0x100fe20000010000 */
[----:B------:R0:W1:Y:S01]  /*1e50*/  MUFU.RSQ R8, R7 ;  /* 0x0000000700087308 */ /* 0x0000620000001400 */
[--C-:B------:R-:W-:Y:S01]  /*1e60*/  FADD.FTZ R77, R77, -R6.reuse ;  /* 0x800000064d4d7221 */ /* 0x100fe20000010000 */
[C---:B------:R-:W-:Y:S01]  /*1e70*/  FADD.FTZ R9, -R6.reuse, R9 ;  /* 0x0000000906097221 */ /* 0x040fe20000010100 */
[--C-:B------:R-:W-:Y:S01]  /*1e80*/  FADD.FTZ R67, R67, -R6.reuse ;  /* 0x8000000643437221 */ /* 0x100fe20000010000 */
[C---:B------:R-:W-:Y:S01]  /*1e90*/  FADD.FTZ R21, -R6.reuse, R21 ;  /* 0x0000001506157221 */ /* 0x040fe20000010100 */
[C---:B------:R-:W-:Y:S01]  /*1ea0*/  FADD.FTZ R19, -R6.reuse, R19 ;  /* 0x0000001306137221 */ /* 0x040fe20000010100 */
[--C-:B------:R-:W-:Y:S01]  /*1eb0*/  FADD.FTZ R71, R71, -R6.reuse ;  /* 0x8000000647477221 */ /* 0x100fe20000010000 */
[C---:B------:R-:W-:Y:S01]  /*1ec0*/  FADD.FTZ R23, -R6.reuse, R23 ;  /* 0x0000001706177221 */ /* 0x040fe20000010100 */
[C---:B------:R-:W-:Y:S01]  /*1ed0*/  FADD.FTZ R29, -R6.reuse, R29 ;  /* 0x0000001d061d7221 */ /* 0x040fe20000010100 */
[--C-:B------:R-:W-:Y:S01]  /*1ee0*/  FADD.FTZ R75, R75, -R6.reuse ;  /* 0x800000064b4b7221 */ /* 0x100fe20000010000 */
[C---:B------:R-:W-:Y:S01]  /*1ef0*/  FADD.FTZ R25, -R6.reuse, R25 ;  /* 0x0000001906197221 */ /* 0x040fe20000010100 */
[C---:B------:R-:W-:Y:S01]  /*1f00*/  FADD.FTZ R31, -R6.reuse, R31 ;  /* 0x0000001f061f7221 */ /* 0x040fe20000010100 */
[----:B------:R-:W-:Y:S01]  /*1f10*/  FADD.FTZ R79, R79, -R6 ;  /* 0x800000064f4f7221 */ /* 0x000fe20000010000 */
[----:B------:R-:W-:Y:S01]  /*1f20*/  FADD.FTZ R27, -R6, R27 ;  /* 0x0000001b061b7221 */ /* 0x000fe20000010100 */
[----:B0-----:R-:W-:Y:S01]  /*1f30*/  SHF.L.U32 R7, R16, 0x10, RZ ;  /* 0x0000001010077819 */ /* 0x001fe200000006ff */
[----:B-1----:R-:W-:Y:S01]  /*1f40*/  FMUL.FTZ R3, R3, R8 ;  /* 0x0000000803037220 */ /* 0x002fe20000410000 */
[C---:B------:R-:W-:Y:S01]  /*1f50*/  FMUL.FTZ R69, R8.reuse, R69 ;  /* 0x0000004508457220 */ /* 0x040fe20000410000 */
[C---:B------:R-:W-:Y:S01]  /*1f60*/  FMUL.FTZ R6, R8.reuse, R73 ;  /* 0x0000004908067220 */ /* 0x040fe20000410000 */
[----:B------:R-:W-:Y:S01]  /*1f70*/  FMUL.FTZ R24, R8, R77 ;  /* 0x0000004d08187220 */ /* 0x000fe20000410000 */
[--C-:B------:R-:W-:Y:S01]  /*1f80*/  FFMA.FTZ R3, R3, R14, R7.reuse ;  /* 0x0000000e03037223 */ /* 0x100fe20000010007 */
[C-C-:B------:R-:W-:Y:S01]  /*1f90*/  FFMA.FTZ R69, R14.reuse, R69, R7.reuse ;  /* 0x000000450e457223 */ /* 0x140fe20000010007 */
[C-C-:B------:R-:W-:Y:S01]  /*1fa0*/  FFMA.FTZ R16, R14.reuse, R6, R7.reuse ;  /* 0x000000060e107223 */ /* 0x140fe20000010007 */
[----:B------:R-:W-:Y:S01]  /*1fb0*/  FFMA.FTZ R24, R14, R24, R7 ;  /* 0x000000180e187223 */ /* 0x000fe20000010007 */
[----:B------:R-:W-:Y:S01]  /*1fc0*/  SHF.L.U32 R7, R12, 0x10, RZ ;  /* 0x000000100c077819 */ /* 0x000fe200000006ff */
[----:B------:R-:W-:Y:S01]  /*1fd0*/  FMUL.FTZ R9, R8, R9 ;  /* 0x0000000908097220 */ /* 0x000fe20000410000 */
[----:B------:R-:W-:-:S02]  /*1fe0*/  IMAD.U32 R6, R13, 0x10000, RZ ;  /* 0x000100000d067824 */ /* 0x000fc400078e00ff */
[C---:B------:R-:W-:Y:S01]  /*1ff0*/  FMUL.FTZ R19, R8.reuse, R19 ;  /* 0x0000001308137220 */ /* 0x040fe20000410000 */
[----:B------:R-:W-:Y:S02]  /*2000*/  IMAD.U32 R12, R11, 0x10000, RZ ;  /* 0x000100000b0c7824 */ /* 0x000fe400078e00ff */
[C---:B------:R-:W-:Y:S01]  /*2010*/  FMUL.FTZ R18, R8.reuse, R29 ;  /* 0x0000001d08127220 */ /* 0x040fe20000410000 */
[C---:B------:R-:W-:Y:S01]  /*2020*/  FMUL.FTZ R26, R8.reuse, R31 ;  /* 0x0000001f081a7220 */ /* 0x040fe20000410000 */
[----:B------:R-:W-:Y:S01]  /*2030*/  SHF.L.U32 R14, R15, 0x10, RZ ;  /* 0x000000100f0e7819 */ /* 0x000fe200000006ff */
[----:B------:R-:W-:Y:S01]  /*2040*/  FMUL.FTZ R67, R8, R67 ;  /* 0x0000004308437220 */ /* 0x000fe20000410000 */
[----:B------:R-:W-:Y:S01]  /*2050*/  SHF.L.U32 R11, R10, 0x10, RZ ;  /* 0x000000100a0b7819 */ /* 0x000fe200000006ff */
[C---:B------:R-:W-:Y:S01]  /*2060*/  FMUL.FTZ R21, R8.reuse, R21 ;  /* 0x0000001508157220 */ /* 0x040fe20000410000 */
[C---:B------:R-:W-:Y:S01]  /*2070*/  FMUL.FTZ R71, R8.reuse, R71 ;  /* 0x0000004708477220 */ /* 0x040fe20000410000 */
[C---:B------:R-:W-:Y:S01]  /*2080*/  FMUL.FTZ R23, R8.reuse, R23 ;  /* 0x0000001708177220 */ /* 0x040fe20000410000 */
[C---:B------:R-:W-:Y:S01]  /*2090*/  FMUL.FTZ R20, R8.reuse, R75 ;  /* 0x0000004b08147220 */ /* 0x040fe20000410000 */
[C---:B------:R-:W-:Y:S01]  /*20a0*/  FMUL.FTZ R22, R8.reuse, R25 ;  /* 0x0000001908167220 */ /* 0x040fe20000410000 */
[C---:B------:R-:W-:Y:S01]  /*20b0*/  FMUL.FTZ R28, R8.reuse, R79 ;  /* 0x0000004f081c7220 */ /* 0x040fe20000410000 */
[----:B------:R-:W-:Y:S01]  /*20c0*/  FMUL.FTZ R30, R8, R27 ;  /* 0x0000001b081e7220 */ /* 0x000fe20000410000 */
[--C-:B------:R-:W-:Y:S01]  /*20d0*/  FFMA.FTZ R8, R9, R6, R7.reuse ;  /* 0x0000000609087223 */ /* 0x100fe20000010007 */
[C-C-:B------:R-:W-:Y:S01]  /*20e0*/  FFMA.FTZ R10, R6.reuse, R19, R7.reuse ;  /* 0x00000013060a7223 */ /* 0x140fe20000010007 */
[C-C-:B------:R-:W-:Y:S01]  /*20f0*/  FFMA.FTZ R9, R6.reuse, R18, R7.reuse ;  /* 0x0000001206097223 */ /* 0x140fe20000010007 */
[----:B------:R-:W-:Y:S01]  /*2100*/  FFMA.FTZ R13, R6, R26, R7 ;  /* 0x0000001a060d7223 */ /* 0x000fe20000010007 */
[----:B------:R-:W-:Y:S01]  /*2110*/  FFMA.FTZ R67, R67, R14, R17 ;  /* 0x0000000e43437223 */ /* 0x000fe20000010011 */
[----:B------:R-:W-:Y:S01]  /*2120*/  FFMA.FTZ R6, R21, R12, R11 ;  /* 0x0000000c15067223 */ /* 0x000fe2000001000b */
[--C-:B------:R-:W-:Y:S01]  /*2130*/  FFMA.FTZ R71, R14, R71, R17.reuse ;  /* 0x000000470e477223 */ /* 0x100fe20000010011 */
[----:B------:R-:W-:Y:S01]  /*2140*/  F2FP.BF16.F32.PACK_AB R3, R8, R3 ;  /* 0x000000030803723e */ /* 0x000fe200000010ff */
[----:B------:R-:W-:Y:S01]  /*2150*/  FFMA.FTZ R20, R14, R20, R17 ;  /* 0x000000140e147223 */ /* 0x000fe20000010011 */
[--C-:B------:R-:W-:Y:S01]  /*2160*/  FFMA.FTZ R7, R12, R22, R11.reuse ;  /* 0x000000160c077223 */ /* 0x100fe2000001000b */
[----:B------:R-:W-:Y:S01]  /*2170*/  F2FP.BF16.F32.PACK_AB R67, R6, R67 ;  /* 0x000000430643723e */ /* 0x000fe200000010ff */
[----:B------:R-:W-:Y:S01]  /*2180*/  FFMA.FTZ R6, R12, R23, R11 ;  /* 0x000000170c067223 */ /* 0x000fe2000001000b */
[----:B------:R-:W-:Y:S01]  /*2190*/  FFMA.FTZ R28, R14, R28, R17 ;  /* 0x0000001c0e1c7223 */ /* 0x000fe20000010011 */
[----:B------:R-:W-:Y:S01]  /*21a0*/  FFMA.FTZ R11, R12, R30, R11 ;  /* 0x0000001e0c0b7223 */ /* 0x000fe2000001000b */
[----:B------:R-:W-:Y:S01]  /*21b0*/  PRMT R29, R3, 0x7632, R29 ;  /* 0x00007632031d7816 */ /* 0x000fe2000000001d */
[----:B------:R0:W-:Y:S01]  /*21c0*/  STG.E.U16 desc[UR10][R58.64], R3 ;  /* 0x000000033a007986 */ /* 0x0001e2000c10150a */
[----:B------:R-:W-:-:S02]  /*21d0*/  F2FP.BF16.F32.PACK_AB R71, R6, R71 ;  /* 0x000000470647723e */ /* 0x000fc400000010ff */
[----:B------:R-:W-:Y:S01]  /*21e0*/  PRMT R8, R67, 0x7632, R8 ;  /* 0x0000763243087816 */ /* 0x000fe20000000008 */
[----:B------:R-:W-:Y:S01]  /*21f0*/  STG.E.U16 desc[UR10][R58.64+0x2], R29 ;  /* 0x0000021d3a007986 */ /* 0x000fe2000c10150a */
[----:B------:R-:W-:Y:S02]  /*2200*/  F2FP.BF16.F32.PACK_AB R69, R10, R69 ;  /* 0x000000450a45723e */ /* 0x000fe400000010ff */
[----:B------:R-:W-:Y:S01]  /*2210*/  F2FP.BF16.F32.PACK_AB R16, R9, R16 ;  /* 0x000000100910723e */ /* 0x000fe200000010ff */
[----:B------:R-:W-:Y:S01]  /*2220*/  STG.E.U16 desc[UR10][R58.64+0x4], R67 ;  /* 0x000004433a007986 */ /* 0x000fe2000c10150a */
[----:B------:R-:W-:Y:S02]  /*2230*/  F2FP.BF16.F32.PACK_AB R20, R7, R20 ;  /* 0x000000140714723e */ /* 0x000fe400000010ff */
[----:B------:R-:W-:Y:S01]  /*2240*/  F2FP.BF16.F32.PACK_AB R24, R13, R24 ;  /* 0x000000180d18723e */ /* 0x000fe200000010ff */
[----:B------:R-:W-:Y:S01]  /*2250*/  STG.E.U16 desc[UR10][R58.64+0x6], R8 ;  /* 0x000006083a007986 */ /* 0x000fe2000c10150a */
[----:B0-----:R-:W-:-:S02]  /*2260*/  PRMT R3, R71, 0x7632, R3 ;  /* 0x0000763247037816 */ /* 0x001fc40000000003 */
[----:B------:R-:W-:Y:S01]  /*2270*/  F2FP.BF16.F32.PACK_AB R28, R11, R28 ;  /* 0x0000001c0b1c723e */ /* 0x000fe200000010ff */
[----:B------:R-:W-:Y:S01]  /*2280*/  STG.E.U16 desc[UR10][R60.64], R69 ;  /* 0x000000453c007986 */ /* 0x000fe2000c10150a */
[----:B------:R-:W-:Y:S02]  /*2290*/  PRMT R30, R69, 0x7632, R30 ;  /* 0x00007632451e7816 */ /* 0x000fe4000000001e */
[----:B------:R-:W-:Y:S01]  /*22a0*/  PRMT R31, R16, 0x7632, R31 ;  /* 0x00007632101f7816 */ /* 0x000fe2000000001f */
[----:B------:R0:W-:Y:S01]  /*22b0*/  STG.E.U16 desc[UR10][R60.64+0x6], R3 ;  /* 0x000006033c007986 */ /* 0x0001e2000c10150a */
[----:B------:R-:W-:Y:S02]  /*22c0*/  PRMT R6, R20, 0x7632, R6 ;  /* 0x0000763214067816 */ /* 0x000fe40000000006 */
[----:B------:R-:W-:Y:S01]  /*22d0*/  PRMT R32, R24, 0x7632, R32 ;  /* 0x0000763218207816 */ /* 0x000fe20000000020 */
[----:B------:R1:W-:Y:S04]  /*22e0*/  STG.E.U16 desc[UR10][R60.64+0x2], R30 ;  /* 0x0000021e3c007986 */ /* 0x0003e8000c10150a */
[----:B------:R1:W-:Y:S01]  /*22f0*/  STG.E.U16 desc[UR10][R60.64+0x4], R71 ;  /* 0x000004473c007986 */ /* 0x0003e2000c10150a */
[----:B0-----:R-:W-:-:S03]  /*2300*/  PRMT R3, R28, 0x7632, R3 ;  /* 0x000076321c037816 */ /* 0x001fc60000000003 */
        /* <DEDUP_REMOVED lines=9> */
[----:B------:R-:W-:Y:S05]  /*23a0*/  EXIT ;  /* 0x000000000000794d */ /* 0x000fea0003800000 */
.L_x_1571:
        /* <DEDUP_REMOVED lines=13> */
.L_x_3557:


//--------------------- .text._ZN13group_norm_v214gn_cuda_kernelI13__nv_bfloat16Li320ELi3ELi32ELi80ELi256ELb0ELi16ELi320ELi320ELi4ELb1ELi21ELb0ELb0ENS_16CompileConditionILi900EEEEEvPT_PKS4_S7_S7_flPfS8_Pj --------------------------
	.section	.text._ZN13group_norm_v214gn_cuda_kernelI13__nv_bfloat16Li320ELi3ELi32ELi80ELi256ELb0ELi16ELi320ELi320ELi4ELb1ELi21ELb0ELb0ENS_16CompileConditionILi900EEEEEvPT_PKS4_S7_S7_flPfS8_Pj,"ax",@progbits
	.align	128
        .global         _ZN13group_norm_v214gn_cuda_kernelI13__nv_bfloat16Li320ELi3ELi32ELi80ELi256ELb0ELi16ELi320ELi320ELi4ELb1ELi21ELb0ELb0ENS_16CompileConditionILi900EEEEEvPT_PKS4_S7_S7_flPfS8_Pj
        .type           _ZN13group_norm_v214gn_cuda_kernelI13__nv_bfloat16Li320ELi3ELi32ELi80ELi256ELb0ELi16ELi320ELi320ELi4ELb1ELi21ELb0ELb0ENS_16CompileConditionILi900EEEEEvPT_PKS4_S7_S7_flPfS8_Pj,@function
        .size           _ZN13group_norm_v214gn_cuda_kernelI13__nv_bfloat16Li320ELi3ELi32ELi80ELi256ELb0ELi16ELi320ELi320ELi4ELb1ELi21ELb0ELb0ENS_16CompileConditionILi900EEEEEvPT_PKS4_S7_S7_flPfS8_Pj,(.L_x_3558 - _ZN13group_norm_v214gn_cuda_kernelI13__nv_bfloat16Li320ELi3ELi32ELi80ELi256ELb0ELi16ELi320ELi320ELi4ELb1ELi21ELb0ELb0ENS_16CompileConditionILi900EEEEEvPT_PKS4_S7_S7_flPfS8_Pj)
        .other          _ZN13group_norm_v214gn_cuda_kernelI13__nv_bfloat16Li320ELi3ELi32ELi80ELi256ELb0ELi16ELi320ELi320ELi4ELb1ELi21ELb0ELb0ENS_16CompileConditionILi900EEEEEvPT_PKS4_S7_S7_flPfS8_Pj,@"STO_CUDA_ENTRY STV_DEFAULT"
_ZN13group_norm_v214gn_cuda_kernelI13__nv_bfloat16Li320ELi3ELi32ELi80ELi256ELb0ELi16ELi320ELi320ELi4ELb1ELi21ELb0ELb0ENS_16CompileConditionILi900EEEEEvPT_PKS4_S7_S7_flPfS8_Pj:
.text._ZN13group_norm_v214gn_cuda_kernelI13__nv_bfloat16Li320ELi3ELi32ELi80ELi256ELb0ELi16ELi320ELi320ELi4ELb1ELi21ELb0ELb0ENS_16CompileConditionILi900EEEEEvPT_PKS4_S7_S7_flPfS8_Pj:
[----:B------:R-:W-:Y:S01]  /*0000*/  LDC R1, c[0x0][0x28] ;  /* 0x00000a00ff017b82 */ /* 0x000fe20000000800 */
[----:B------:R-:W0:Y:S01]  /*0010*/  S2R R6, SR_CTAID.Y ;  /* 0x0000000000067919 */ /* 0x000e220000002600 */
[----:B------:R-:W-:Y:S02]  /*0020*/  ULDC.64 UR4, c[0x0][0x238] ;  /* 0x00008e0000047ab9 */ /* 0x000fe40000000a00 */
[----:B------:R-:W-:Y:S02]  /*0030*/  USHF.L.U32 UR10, UR4, 0x3, URZ ;  /* 0x00000003040a7899 */ /* 0x000fe4000800063f */
[----:B------:R-:W-:-:S06]  /*0040*/  USHF.L.U64.HI UR5, UR4, 0x3, UR5 ;  /* 0x0000000304057899 */ /* 0x000fcc0008010205 */
[----:B------:R-:W-:Y:S02]  /*0050*/  MOV R0, UR5 ;  /* 0x0000000500007c02 */ /* 0x000fe40008000f00 */
        /* <DEDUP_REMOVED lines=8> */
[----:B------:R-:W-:Y:S01]  /*00e0*/  ULDC.64 UR8, c[0x0][0x208] ;  /* 0x0000820000087ab9 */ /* 0x000fe20000000a00 */
[----:B------:R-:W2:Y:S01]  /*00f0*/  S2R R2, SR_CTAID.X ;  /* 0x0000000000027919 */ /* 0x000ea20000002500 */
[----:B0-----:R-:W-:Y:S01]  /*0100*/  IMAD.WIDE.U32 R8, R4, -0x33333333, RZ ;  /* 0xcccccccd04087825 */ /* 0x001fe200078e00ff */
[----:B-1----:R-:W-:-:S04]  /*0110*/  LEA R3, R3, R0, 0x18 ;  /* 0x0000000003037211 */ /* 0x002fc800078ec0ff */
[----:B------:R-:W-:-:S05]  /*0120*/  SHF.R.U32.HI R9, RZ, 0x6, R9 ;  /* 0x00000006ff097819 */ /* 0x000fca0000011609 */
[----:B------:R-:W-:-:S04]  /*0130*/  IMAD R0, R9, -0x50, R4 ;  /* 0xffffffb009007824 */ /* 0x000fc800078e0204 */
[----:B------:R-:W-:-:S05]  /*0140*/  IMAD R0, R0, 0x28, R3 ;  /* 0x0000002800007824 */ /* 0x000fca00078e0203 */
[----:B------:R-:W-:Y:S01]  /*0150*/  LEA R50, R9, R0, 0x3 ;  /* 0x0000000009327211 */ /* 0x000fe200078e18ff */
[----:B--2---:R-:W-:-:S07]  /*0160*/  IMAD.MOV.U32 R0, RZ, RZ, RZ ;  /* 0x000000ffff007224 */ /* 0x004fce00078e00ff */
.L_x_1580:
[----:B-1----:R-:W-:Y:S01]  /*0170*/  IMAD.WIDE.U32 R8, R4, -0x33333333, RZ ;  /* 0xcccccccd04087825 */ /* 0x002fe200078e00ff */
[----:B------:R-:W-:Y:S01]  /*0180*/  LOP3.LUT R14, R5, 0x7, RZ, 0xc0, !PT ;  /* 0x00000007050e7812 */ /* 0x000fe200078ec0ff */
[----:B------:R-:W-:Y:S01]  /*0190*/  ULDC.64 UR6, c[0x0][0x218] ;  /* 0x0000860000067ab9 */ /* 0x000fe20000000a00 */
[----:B------:R-:W-:Y:S01]  /*01a0*/  SHF.L.U32 R3, R2, 0x4, RZ ;  /* 0x0000000402037819 */ /* 0x000fe200000006ff */
[----:B------:R-:W0:Y:S01]  /*01b0*/  LDC.64 R28, c[0x0][0x228] ;  /* 0x00008a00ff1c7b82 */ /* 0x000e220000000a00 */
[----:B------:R-:W-:Y:S01]  /*01c0*/  SHF.R.U32.HI R10, RZ, 0x6, R9 ;  /* 0x00000006ff0a7819 */ /* 0x000fe20000011609 */
[----:B------:R-:W-:Y:S01]  /*01d0*/  IMAD R52, R14, 0x140, RZ ;  /* 0x000001400e347824 */ /* 0x000fe200078e02ff */
[----:B------:R-:W-:Y:S02]  /*01e0*/  LOP3.LUT R3, R3, 0xf0, RZ, 0xc0, !PT ;  /* 0x000000f003037812 */ /* 0x000fe400078ec0ff */
[----:B------:R-:W-:Y:S01]  /*01f0*/  SHF.R.U32.HI R9, RZ, 0x3, R0 ;  /* 0x00000003ff097819 */ /* 0x000fe20000011600 */
[----:B------:R-:W-:Y:S01]  /*0200*/  IMAD R7, R10, -0x50, R4 ;  /* 0xffffffb00a077824 */ /* 0x000fe200078e0204 */
[----:B------:R-:W-:-:S02]  /*0210*/  SHF.R.U64 R8, R5, 0x3, R0 ;  /* 0x0000000305087819 */ /* 0x000fc40000001200 */
[----:B------:R-:W-:Y:S01]  /*0220*/  IADD3 R3, R3, R10, RZ ;  /* 0x0000000a03037210 */ /* 0x000fe20007ffe0ff */
[----:B------:R-:W-:Y:S02]  /*0230*/  IMAD R16, R7, 0x4, R52 ;  /* 0x0000000407107824 */ /* 0x000fe400078e0234 */
[----:B------:R-:W-:Y:S02]  /*0240*/  IMAD R9, R9, 0xa0000, RZ ;  /* 0x000a000009097824 */ /* 0x000fe400078e02ff */
[----:B------:R-:W-:Y:S01]  /*0250*/  IMAD R48, R3, 0xa00, RZ ;  /* 0x00000a0003307824 */ /* 0x000fe200078e02ff */
[----:B------:R-:W-:-:S03]  /*0260*/  SHF.R.S32.HI R17, RZ, 0x1f, R16 ;  /* 0x0000001fff117819 */ /* 0x000fc60000011410 */
[----:B------:R-:W-:-:S04]  /*0270*/  IMAD.WIDE.U32 R18, R8, 0xa0000, R16 ;  /* 0x000a000008127825 */ /* 0x000fc800078e0010 */
[----:B------:R-:W-:Y:S01]  /*0280*/  IMAD.IADD R13, R19, 0x1, R9 ;  /* 0x00000001130d7824 */ /* 0x000fe200078e0209 */
[----:B------:R-:W-:-:S04]  /*0290*/  IADD3 R3, P0, R48, R18, RZ ;  /* 0x0000001230037210 */ /* 0x000fc80007f1e0ff */
[----:B------:R-:W-:Y:S02]  /*02a0*/  IADD3.X R10, RZ, R13, RZ, P0, !PT ;  /* 0x0000000dff0a7210 */ /* 0x000fe400007fe4ff */
[----:B------:R-:W-:-:S04]  /*02b0*/  LEA R26, P0, R3, UR6, 0x1 ;  /* 0x00000006031a7c11 */ /* 0x000fc8000f8008ff */
[----:B------:R-:W-:Y:S01]  /*02c0*/  LEA.HI.X R27, R3, UR7, R10, 0x1, P0 ;  /* 0x00000007031b7c11 */ /* 0x000fe200080f0c0a */
[----:B------:R-:W-:-:S05]  /*02d0*/  VIADD R10, R48, 0x2800 ;  /* 0x00002800300a7836 */ /* 0x000fca0000000000 */
[----:B------:R-:W2:Y:S01]  /*02e0*/  LDG.E.64.CONSTANT R26, desc[UR8][R26.64] ;  /* 0x000000081a1a7981 */ /* 0x000ea2000c1e9b00 */
[----:B------:R-:W-:Y:S01]  /*02f0*/  IADD3 R3, P0, R10, R18, RZ ;  /* 0x000000120a037210 */ /* 0x000fe20007f1e0ff */
[----:B------:R-:W-:-:S03]  /*0300*/  VIADD R11, R48, 0x5000 ;  /* 0x00005000300b7836 */ /* 0x000fc60000000000 */
[----:B------:R-:W-:Y:S02]  /*0310*/  IADD3.X R12, RZ, R13, RZ, P0, !PT ;  /* 0x0000000dff0c7210 */ /* 0x000fe400007fe4ff */
[----:B------:R-:W-:-:S04]  /*0320*/  LEA R24, P0, R3, UR6, 0x1 ;  /* 0x0000000603187c11 */ /* 0x000fc8000f8008ff */
[----:B------:R-:W-:Y:S02]  /*0330*/  LEA.HI.X R25, R3, UR7, R12, 0x1, P0 ;  /* 0x0000000703197c11 */ /* 0x000fe400080f0c0c */
[----:B------:R-:W-:-:S04]  /*0340*/  IADD3 R3, P0, R11, R18, RZ ;  /* 0x000000120b037210 */ /* 0x000fc80007f1e0ff */
[----:B------:R-:W3:Y:S01]  /*0350*/  LDG.E.64.CONSTANT R24, desc[UR8][R24.64] ;  /* 0x0000000818187981 */ /* 0x000ee2000c1e9b00 */
[----:B------:R-:W-:Y:S02]  /*0360*/  IADD3.X R12, RZ, R13, RZ, P0, !PT ;  /* 0x0000000dff0c7210 */ /* 0x000fe400007fe4ff */
[----:B------:R-:W-:-:S04]  /*0370*/  LEA R22, P0, R3, UR6, 0x1 ;  /* 0x0000000603167c11 */ /* 0x000fc8000f8008ff */
[----:B------:R-:W-:Y:S01]  /*0380*/  LEA.HI.X R23, R3, UR7, R12, 0x1, P0 ;  /* 0x0000000703177c11 */ /* 0x000fe200080f0c0c */
[----:B------:R-:W-:-:S05]  /*0390*/  VIADD R12, R48, 0x7800 ;  /* 0x00007800300c7836 */ /* 0x000fca0000000000 */
[----:B------:R-:W4:Y:S01]  /*03a0*/  LDG.E.64.CONSTANT R22, desc[UR8][R22.64] ;  /* 0x0000000816167981 */ /* 0x000f22000c1e9b00 */
[----:B------:R-:W-:-:S04]  /*03b0*/  IADD3 R18, P0, R12, R18, RZ ;  /* 0x000000120c127210 */ /* 0x000fc80007f1e0ff */
[----:B------:R-:W-:Y:S02]  /*03c0*/  IADD3.X R3, RZ, R13, RZ, P0, !PT ;  /* 0x0000000dff037210 */ /* 0x000fe400007fe4ff */
[----:B------:R-:W-:-:S04]  /*03d0*/  LEA R20, P0, R18, UR6, 0x1 ;  /* 0x0000000612147c11 */ /* 0x000fc8000f8008ff */
[----:B------:R-:W-:Y:S02]  /*03e0*/  LEA.HI.X R21, R18, UR7, R3, 0x1, P0 ;  /* 0x0000000712157c11 */ /* 0x000fe400080f0c03 */
[----:B------:R-:W1:Y:S04]  /*03f0*/  LDC.64 R18, c[0x0][0x220] ;  /* 0x00008800ff127b82 */ /* 0x000e680000000a00 */
[----:B------:R-:W4:Y:S01]  /*0400*/  LDG.E.64.CONSTANT R20, desc[UR8][R20.64] ;  /* 0x0000000814147981 */ /* 0x000f22000c1e9b00 */
[----:B-1----:R-:W-:-:S04]  /*0410*/  IMAD.WIDE R18, R16, 0x2, R18 ;  /* 0x0000000210127825 */ /* 0x002fc800078e0212 */
[----:B0-----:R-:W-:Y:S02]  /*0420*/  IMAD.WIDE R16, R16, 0x2, R28 ;  /* 0x0000000210107825 */ /* 0x001fe400078e021c */
[----:B------:R-:W5:Y:S04]  /*0430*/  LDG.E.64.CONSTANT R18, desc[UR8][R18.64] ;  /* 0x0000000812127981 */ /* 0x000f68000c1e9b00 */
[----:B------:R-:W5:Y:S01]  /*0440*/  LDG.E.64.CONSTANT R16, desc[UR8][R16.64] ;  /* 0x0000000810107981 */ /* 0x000f62000c1e9b00 */
[----:B------:R-:W-:Y:S01]  /*0450*/  ISETP.GT.U32.AND P0, PT, R4, 0xf, PT ;  /* 0x0000000f0400780c */ /* 0x000fe20003f04070 */
[----:B------:R-:W-:Y:S01]  /*0460*/  BSSY B0, `(.L_x_1572) ;  /* 0x00000f9000007945 */ /* 0x000fe20003800000 */
[----:B------:R-:W-:Y:S02]  /*0470*/  CS2R R46, SRZ ;  /* 0x00000000002e7805 */ /* 0x000fe4000001ff00 */
[C---:B--2---:R-:W-:Y:S01]  /*0480*/  PRMT R13, R26.reuse, 0x7632, R13 ;  /* 0x000076321a0d7816 */ /* 0x044fe2000000000d */
[----:B------:R-:W-:Y:S01]  /*0490*/  IMAD.U32 R3, R26, 0x10000, RZ ;  /* 0x000100001a037824 */ /* 0x000fe200078e00ff */
[----:B------:R-:W-:-:S02]  /*04a0*/  PRMT R15, R27, 0x7632, R15 ;  /* 0x000076321b0f7816 */ /* 0x000fc4000000000f */
[----:B------:R-:W-:Y:S01]  /*04b0*/  SHF.L.U32 R30, R13, 0x10, RZ ;  /* 0x000000100d1e7819 */ /* 0x000fe200000006ff */
[----:B------:R-:W-:Y:S01]  /*04c0*/  FFMA.FTZ R29, R3, R3, RZ ;  /* 0x00000003031d7223 */ /* 0x000fe200000100ff */
[----:B------:R-:W-:Y:S01]  /*04d0*/  FADD.FTZ R28, RZ, R3 ;  /* 0x00000003ff1c7221 */ /* 0x000fe20000010000 */
[----:B------:R-:W-:Y:S01]  /*04e0*/  IMAD.U32 R13, R27, 0x10000, RZ ;  /* 0x000100001b0d7824 */ /* 0x000fe200078e00ff */
[----:B------:R-:W-:Y:S01]  /*04f0*/  SHF.L.U32 R31, R15, 0x10, RZ ;  /* 0x000000100f1f7819 */ /* 0x000fe200000006ff */
[----:B------:R-:W-:Y:S01]  /*0500*/  FFMA.FTZ R32, R30, R30, R29 ;  /* 0x0000001e1e207223 */ /* 0x000fe2000001001d */
[----:B------:R-:W-:-:S03]  /*0510*/  FADD.FTZ R28, R28, R30 ;  /* 0x0000001e1c1c7221 */ /* 0x000fc60000010000 */
[----:B------:R-:W-:Y:S01]  /*0520*/  FFMA.FTZ R32, R13, R13, R32 ;  /* 0x0000000d0d207223 */ /* 0x000fe20000010020 */
[----:B------:R-:W-:Y:S01]  /*0530*/  FADD.FTZ R29, R28, R13 ;  /* 0x0000000d1c1d7221 */ /* 0x000fe20000010000 */
[C---:B---3--:R-:W-:Y:S01]  /*0540*/  PRMT R28, R24.reuse, 0x7632, R28 ;  /* 0x00007632181c7816 */ /* 0x048fe2000000001c */
[----:B------:R-:W-:Y:S02]  /*0550*/  IMAD.U32 R15, R24, 0x10000, RZ ;  /* 0x00010000180f7824 */ /* 0x000fe400078e00ff */
[----:B------:R-:W-:Y:S01]  /*0560*/  FFMA.FTZ R32, R31, R31, R32 ;  /* 0x0000001f1f207223 */ /* 0x000fe20000010020 */
[----:B------:R-:W-:Y:S01]  /*0570*/  FADD.FTZ R30, R29, R31 ;  /* 0x0000001f1d1e7221 */ /* 0x000fe20000010000 */
[----:B------:R-:W-:Y:S01]  /*0580*/  SHF.L.U32 R29, R28, 0x10, RZ ;  /* 0x000000101c1d7819 */ /* 0x000fe200000006ff */
[----:B------:R-:W-:Y:S02]  /*0590*/  IMAD.U32 R49, R25, 0x10000, RZ ;  /* 0x0001000019317824 */ /* 0x000fe400078e00ff */
[----:B------:R-:W-:Y:S01]  /*05a0*/  FFMA.FTZ R32, R15, R15, R32 ;  /* 0x0000000f0f207223 */ /* 0x000fe20000010020 */
[----:B------:R-:W-:Y:S01]  /*05b0*/  FADD.FTZ R30, R30, R15 ;  /* 0x0000000f1e1e7221 */ /* 0x000fe20000010000 */
[----:B------:R-:W-:-:S02]  /*05c0*/  PRMT R28, R25, 0x7632, R28 ;  /* 0x00007632191c7816 */ /* 0x000fc4000000001c */
[----:B------:R-:W-:Y:S01]  /*05d0*/  FFMA.FTZ R32, R29, R29, R32 ;  /* 0x0000001d1d207223 */ /* 0x000fe20000010020 */
[----:B------:R-:W-:Y:S01]  /*05e0*/  FADD.FTZ R30, R30, R29 ;  /* 0x0000001d1e1e7221 */ /* 0x000fe20000010000 */
[----:B------:R-:W-:Y:S01]  /*05f0*/  SHF.L.U32 R29, R28, 0x10, RZ ;  /* 0x000000101c1d7819 */ /* 0x000fe200000006ff */
[----:B----4-:R-:W-:Y:S02]  /*0600*/  IMAD.U32 R51, R22, 0x10000, RZ ;  /* 0x0001000016337824 */ /* 0x010fe400078e00ff */
[----:B------:R-:W-:Y:S01]  /*0610*/  FFMA.FTZ R32, R49, R49, R32 ;  /* 0x0000003131207223 */ /* 0x000fe20000010020 */
[----:B------:R-:W-:Y:S01]  /*0620*/  FADD.FTZ R30, R30, R49 ;  /* 0x000000311e1e7221 */ /* 0x000fe20000010000 */
[----:B------:R-:W-:Y:S01]  /*0630*/  PRMT R28, R22, 0x7632, R28 ;  /* 0x00007632161c7816 */ /* 0x000fe2000000001c */
[----:B------:R-:W-:Y:S02]  /*0640*/  IMAD.U32 R53, R23, 0x10000, RZ ;  /* 0x0001000017357824 */ /* 0x000fe400078e00ff */
[----:B------:R-:W-:Y:S01]  /*0650*/  FFMA.FTZ R32, R29, R29, R32 ;  /* 0x0000001d1d207223 */ /* 0x000fe20000010020 */
[----:B------:R-:W-:Y:S01]  /*0660*/  FADD.FTZ R30, R30, R29 ;  /* 0x0000001d1e1e7221 */ /* 0x000fe20000010000 */
[----:B------:R-:W-:-:S02]  /*0670*/  SHF.L.U32 R29, R28, 0x10, RZ ;  /* 0x000000101c1d7819 */ /* 0x000fc400000006ff */
[----:B------:R-:W-:Y:S01]  /*0680*/  FFMA.FTZ R32, R51, R51, R32 ;  /* 0x0000003333207223 */ /* 0x000fe20000010020 */
[----:B------:R-:W-:Y:S01]  /*0690*/  FADD.FTZ R30, R30, R51 ;  /* 0x000000331e1e7221 */ /* 0x000fe20000010000 */
[----:B------:R-:W-:Y:S02]  /*06a0*/  PRMT R28, R23, 0x7632, R28 ;  /* 0x00007632171c7816 */ /* 0x000fe4000000001c */
[----:B------:R-:W-:Y:S01]  /*06b0*/  FFMA.FTZ R32, R29, R29, R32 ;  /* 0x0000001d1d207223 */ /* 0x000fe20000010020 */
[----:B------:R-:W-:Y:S01]  /*06c0*/  FADD.FTZ R30, R30, R29 ;  /* 0x0000001d1e1e7221 */ /* 0x000fe20000010000 */
[----:B------:R-:W-:Y:S02]  /*06d0*/  SHF.L.U32 R29, R28, 0x10, RZ ;  /* 0x000000101c1d7819 */ /* 0x000fe400000006ff */
[----:B------:R-:W-:Y:S01]  /*06e0*/  FFMA.FTZ R32, R53, R53, R32 ;  /* 0x0000003535207223 */ /* 0x000fe20000010020 */
[----:B------:R-:W-:Y:S01]  /*06f0*/  FADD.FTZ R30, R30, R53 ;  /* 0x000000351e1e7221 */ /* 0x000fe20000010000 */
[C---:B------:R-:W-:Y:S01]  /*0700*/  PRMT R28, R20.reuse, 0x7632, R28 ;  /* 0x00007632141c7816 */ /* 0x040fe2000000001c */
[----:B------:R-:W-:-:S02]  /*0710*/  IMAD.U32 R55, R20, 0x10000, RZ ;  /* 0x0001000014377824 */ /* 0x000fc400078e00ff */
[----:B------:R-:W-:Y:S01]  /*0720*/  FFMA.FTZ R32, R29, R29, R32 ;  /* 0x0000001d1d207223 */ /* 0x000fe20000010020 */
[----:B------:R-:W-:Y:S01]  /*0730*/  FADD.FTZ R30, R30, R29 ;  /* 0x0000001d1e1e7221 */ /* 0x000fe20000010000 */
[----:B------:R-:W-:Y:S01]  /*0740*/  SHF.L.U32 R29, R28, 0x10, RZ ;  /* 0x000000101c1d7819 */ /* 0x000fe200000006ff */
[----:B------:R-:W-:Y:S02]  /*0750*/  IMAD.U32 R57, R21, 0x10000, RZ ;  /* 0x0001000015397824 */ /* 0x000fe400078e00ff */
        /* <DEDUP_REMOVED lines=13> */
[----:B------:R-:W1:Y:S01]  /*0830*/  S2R R33, SR_CgaCtaId ;  /* 0x0000000000217919 */ /* 0x000e620000008800 */
[----:B0-----:R-:W-:Y:S01]  /*0840*/  IMAD.SHL.U32 R28, R5, 0x4, RZ ;  /* 0x00000004051c7824 */ /* 0x001fe200078e00ff */
[----:B------:R-:W-:Y:S02]  /*0850*/  MOV R38, 0x400 ;  /* 0x0000040000267802 */ /* 0x000fe40000000f00 */
[----:B------:R-:W-:Y:S02]  /*0860*/  SHF.L.U32 R46, R4, 0x3, RZ ;  /* 0x00000003042e7819 */ /* 0x000fe400000006ff */
[----:B------:R-:W-:Y:S02]  /*0870*/  LOP3.LUT R29, R28, 0x1c, RZ, 0xc0, !PT ;  /* 0x0000001c1c1d7812 */ /* 0x000fe400078ec0ff */
[----:B------:R-:W-:Y:S02]  /*0880*/  LOP3.LUT R46, R46, 0x18, RZ, 0xc0, !PT ;  /* 0x000000182e2e7812 */ /* 0x000fe400078ec0ff */
[----:B------:R-:W-:-:S05]  /*0890*/  LEA.HI R29, R4, R29, RZ, 0x1e ;  /* 0x0000001d041d7211 */ /* 0x000fca00078ff0ff */
[----:B------:R-:W-:-:S04]  /*08a0*/  IMAD R52, R29, 0x50, -R52 ;  /* 0x000000501d347824 */ /* 0x000fc800078e0a34 */
[C---:B------:R-:W-:Y:S01]  /*08b0*/  VIADD R30, R52.reuse, 0x8 ;  /* 0x00000008341e7836 */ /* 0x040fe20000000000 */
[----:B------:R-:W-:Y:S01]  /*08c0*/  SHF.R.S32.HI R29, RZ, 0x1f, R52 ;  /* 0x0000001fff1d7819 */ /* 0x000fe20000011434 */
[C---:B------:R-:W-:Y:S01]  /*08d0*/  VIADD R44, R52.reuse, 0x18 ;  /* 0x00000018342c7836 */ /* 0x040fe20000000000 */
[C---:B------:R-:W-:Y:S01]  /*08e0*/  IADD3 R28, R52.reuse, 0x4, RZ ;  /* 0x00000004341c7810 */ /* 0x040fe20007ffe0ff */
[C---:B------:R-:W-:Y:S01]  /*08f0*/  VIADD R37, R52.reuse, 0x10 ;  /* 0x0000001034257836 */ /* 0x040fe20000000000 */
[----:B------:R-:W-:Y:S01]  /*0900*/  LEA.HI R29, R29, R52, RZ, 0x2 ;  /* 0x000000341d1d7211 */ /* 0x000fe200078f10ff */
[C---:B------:R-:W-:Y:S01]  /*0910*/  VIADD R40, R52.reuse, 0x24 ;  /* 0x0000002434287836 */ /* 0x040fe20000000000 */
[----:B------:R-:W-:Y:S01]  /*0920*/  SHF.R.S32.HI R31, RZ, 0x1f, R28 ;  /* 0x0000001fff1f7819 */ /* 0x000fe2000001141c */
[C---:B------:R-:W-:Y:S01]  /*0930*/  VIADD R59, R52.reuse, 0x40 ;  /* 0x00000040343b7836 */ /* 0x040fe20000000000 */
[----:B------:R-:W-:Y:S01]  /*0940*/  SHF.R.S32.HI R29, RZ, 0x2, R29 ;  /* 0x00000002ff1d7819 */ /* 0x000fe2000001141d */
[----:B------:R-:W-:Y:S01]  /*0950*/  VIADD R47, R52, 0x2c ;  /* 0x0000002c342f7836 */ /* 0x000fe20000000000 */
[----:B------:R-:W-:-:S02]  /*0960*/  LEA.HI R31, R31, R28, RZ, 0x2 ;  /* 0x0000001c1f1f7211 */ /* 0x000fc400078f10ff */
[----:B-1----:R-:W-:Y:S02]  /*0970*/  LEA R38, R33, R38, 0x18 ;  /* 0x0000002621267211 */ /* 0x002fe400078ec0ff */
[----:B------:R-:W-:Y:S02]  /*0980*/  SHF.R.S32.HI R33, RZ, 0x1f, R30 ;  /* 0x0000001fff217819 */ /* 0x000fe4000001141e */
[----:B------:R-:W-:Y:S01]  /*0990*/  SHF.R.S32.HI R31, RZ, 0x2, R31 ;  /* 0x00000002ff1f7819 */ /* 0x000fe2000001141f */
[--C-:B------:R-:W-:Y:S01]  /*09a0*/  IMAD R29, R29, 0x28, R38.reuse ;  /* 0x000000281d1d7824 */ /* 0x100fe200078e0226 */
[----:B------:R-:W-:Y:S01]  /*09b0*/  LEA.HI R33, R33, R30, RZ, 0x2 ;  /* 0x0000001e21217211 */ /* 0x000fe200078f10ff */
[C---:B------:R-:W-:Y:S01]  /*09c0*/  VIADD R30, R52.reuse, 0xc ;  /* 0x0000000c341e7836 */ /* 0x040fe20000000000 */
[----:B------:R-:W-:Y:S01]  /*09d0*/  IADD3 R39, R52, 0x14, RZ ;  /* 0x0000001434277810 */ /* 0x000fe20007ffe0ff */
[----:B------:R-:W-:Y:S01]  /*09e0*/  IMAD R31, R31, 0x28, R38 ;  /* 0x000000281f1f7824 */ /* 0x000fe200078e0226 */
[----:B------:R-:W-:-:S02]  /*09f0*/  IADD3 R29, R29, R46, RZ ;  /* 0x0000002e1d1d7210 */ /* 0x000fc40007ffe0ff */
[----:B------:R-:W-:Y:S01]  /*0a00*/  SHF.R.S32.HI R35, RZ, 0x1f, R30 ;  /* 0x0000001fff237819 */ /* 0x000fe2000001141e */
[----:B------:R-:W-:Y:S01]  /*0a10*/  IMAD.IADD R31, R46, 0x1, R31 ;  /* 0x000000012e1f7824 */ /* 0x000fe200078e021f */
[----:B------:R-:W-:Y:S02]  /*0a20*/  SHF.R.S32.HI R33, RZ, 0x2, R33 ;  /* 0x00000002ff217819 */ /* 0x000fe40000011421 */
[----:B------:R-:W0:Y:S01]  /*0a30*/  LDS.64 R28, [R29] ;  /* 0x000000001d1c7984 */ /* 0x000e220000000a00 */
[----:B------:R-:W-:Y:S02]  /*0a40*/  LEA.HI R35, R35, R30, RZ, 0x2 ;  /* 0x0000001e23237211 */ /* 0x000fe400078f10ff */
[----:B------:R-:W-:Y:S01]  /*0a50*/  IMAD R33, R33, 0x28, R38 ;  /* 0x0000002821217824 */ /* 0x000fe200078e0226 */
[----:B------:R-:W1:Y:S01]  /*0a60*/  LDS.64 R30, [R31] ;  /* 0x000000001f1e7984 */ /* 0x000e620000000a00 */
[----:B------:R-:W-:Y:S02]  /*0a70*/  SHF.R.S32.HI R35, RZ, 0x2, R35 ;  /* 0x00000002ff237819 */ /* 0x000fe40000011423 */
[----:B------:R-:W-:-:S02]  /*0a80*/  SHF.R.S32.HI R41, RZ, 0x1f, R44 ;  /* 0x0000001fff297819 */ /* 0x000fc4000001142c */
[----:B------:R-:W-:Y:S01]  /*0a90*/  IADD3 R42, R52, 0x1c, RZ ;  /* 0x0000001c342a7810 */ /* 0x000fe20007ffe0ff */
[----:B------:R-:W-:Y:S01]  /*0aa0*/  IMAD R35, R35, 0x28, R38 ;  /* 0x0000002823237824 */ /* 0x000fe200078e0226 */
[C---:B------:R-:W-:Y:S02]  /*0ab0*/  IADD3 R33, R46.reuse, R33, RZ ;  /* 0x000000212e217210 */ /* 0x040fe40007ffe0ff */
[----:B------:R-:W-:Y:S01]  /*0ac0*/  SHF.R.S32.HI R36, RZ, 0x1f, R39 ;  /* 0x0000001fff247819 */ /* 0x000fe20000011427 */
[----:B------:R-:W-:Y:S01]  /*0ad0*/  IMAD.IADD R35, R46, 0x1, R35 ;  /* 0x000000012e237824 */ /* 0x000fe200078e0223 */
[----:B------:R-:W-:Y:S02]  /*0ae0*/  LEA.HI R44, R41, R44, RZ, 0x2 ;  /* 0x0000002c292c7211 */ /* 0x000fe400078f10ff */
[----:B------:R-:W-:Y:S01]  /*0af0*/  IADD3 R45, R52, 0x20, RZ ;  /* 0x00000020342d7810 */ /* 0x000fe20007ffe0ff */
[----:B------:R-:W2:Y:S01]  /*0b00*/  LDS.64 R32, [R33] ;  /* 0x0000000021207984 */ /* 0x000ea20000000a00 */
[----:B------:R-:W-:-:S02]  /*0b10*/  SHF.R.S32.HI R41, RZ, 0x1f, R42 ;  /* 0x0000001fff297819 */ /* 0x000fc4000001142a */
[----:B------:R-:W-:Y:S02]  /*0b20*/  SHF.R.S32.HI R34, RZ, 0x1f, R37 ;  /* 0x0000001fff227819 */ /* 0x000fe40000011425 */
[----:B------:R-:W-:Y:S02]  /*0b30*/  LEA.HI R39, R36, R39, RZ, 0x2 ;  /* 0x0000002724277211 */ /* 0x000fe400078f10ff */
[----:B------:R-:W-:Y:S02]  /*0b40*/  SHF.R.S32.HI R36, RZ, 0x1f, R45 ;  /* 0x0000001fff247819 */ /* 0x000fe4000001142d */
[----:B------:R-:W-:Y:S02]  /*0b50*/  LEA.HI R42, R41, R42, RZ, 0x2 ;  /* 0x0000002a292a7211 */ /* 0x000fe400078f10ff */
[----:B------:R-:W-:Y:S02]  /*0b60*/  SHF.R.S32.HI R41, RZ, 0x1f, R40 ;  /* 0x0000001fff297819 */ /* 0x000fe40000011428 */
[----:B------:R-:W-:-:S02]  /*0b70*/  LEA.HI R37, R34, R37, RZ, 0x2 ;  /* 0x0000002522257211 */ /* 0x000fc400078f10ff */
[----:B------:R-:W-:Y:S01]  /*0b80*/  IADD3 R43, R52, 0x28, RZ ;  /* 0x00000028342b7810 */ /* 0x000fe20007ffe0ff */
[----:B------:R-:W3:Y:S01]  /*0b90*/  LDS.64 R34, [R35] ;  /* 0x0000000023227984 */ /* 0x000ee20000000a00 */
[----:B------:R-:W-:Y:S02]  /*0ba0*/  LEA.HI R45, R36, R45, RZ, 0x2 ;  /* 0x0000002d242d7211 */ /* 0x000fe400078f10ff */
[----:B------:R-:W-:Y:S02]  /*0bb0*/  LEA.HI R36, R41, R40, RZ, 0x2 ;  /* 0x0000002829247211 */ /* 0x000fe400078f10ff */
[----:B------:R-:W-:Y:S02]  /*0bc0*/  SHF.R.S32.HI R54, RZ, 0x1f, R43 ;  /* 0x0000001fff367819 */ /* 0x000fe4000001142b */
[----:B------:R-:W-:Y:S02]  /*0bd0*/  SHF.R.S32.HI R41, RZ, 0x2, R37 ;  /* 0x00000002ff297819 */ /* 0x000fe40000011425 */
[----:B------:R-:W-:-:S02]  /*0be0*/  LEA.HI R37, R54, R43, RZ, 0x2 ;  /* 0x0000002b36257211 */ /* 0x000fc400078f10ff */
[----:B------:R-:W-:Y:S01]  /*0bf0*/  SHF.R.S32.HI R39, RZ, 0x2, R39 ;  /* 0x00000002ff277819 */ /* 0x000fe20000011427 */
[----:B------:R-:W-:Y:S02]  /*0c00*/  IMAD R43, R41, 0x28, R38 ;  /* 0x00000028292b7824 */ /* 0x000fe400078e0226 */
[----:B0-----:R-:W-:Y:S01]  /*0c10*/  FADD.FTZ R41, RZ, R28 ;  /* 0x0000001cff297221 */ /* 0x001fe20000010000 */
[----:B------:R-:W-:Y:S01]  /*0c20*/  FADD.FTZ R28, RZ, R29 ;  /* 0x0000001dff1c7221 */ /* 0x000fe20000010000 */
[----:B------:R-:W-:Y:S01]  /*0c30*/  IADD3 R54, R52, 0x30, RZ ;  /* 0x0000003034367810 */ /* 0x000fe20007ffe0ff */
[----:B------:R-:W-:Y:S02]  /*0c40*/  IMAD.IADD R29, R46, 0x1, R43 ;  /* 0x000000012e1d7824 */ /* 0x000fe400078e022b */
[----:B-1----:R-:W-:Y:S01]  /*0c50*/  FADD.FTZ R41, R41, R30 ;  /* 0x0000001e29297221 */ /* 0x002fe20000010000 */
[----:B------:R-:W-:Y:S01]  /*0c60*/  FADD.FTZ R30, R28, R31 ;  /* 0x0000001f1c1e7221 */ /* 0x000fe20000010000 */
[----:B------:R-:W-:-:S02]  /*0c70*/  IADD3 R43, R52, 0x34, RZ ;  /* 0x00000034342b7810 */ /* 0x000fc40007ffe0ff */
[----:B------:R-:W-:Y:S01]  /*0c80*/  IADD3 R61, R52, 0x3c, RZ ;  /* 0x0000003c343d7810 */ /* 0x000fe20007ffe0ff */
[----:B------:R-:W0:Y:S01]  /*0c90*/  LDS.64 R28, [R29] ;  /* 0x000000001d1c7984 */ /* 0x000e220000000a00 */
[----:B------:R-:W-:Y:S01]  /*0ca0*/  SHF.R.S32.HI R44, RZ, 0x2, R44 ;  /* 0x00000002ff2c7819 */ /* 0x000fe2000001142c */
[----:B--2---:R-:W-:Y:S01]  /*0cb0*/  FADD.FTZ R31, R41, R32 ;  /* 0x00000020291f7221 */ /* 0x004fe20000010000 */
[----:B------:R-:W-:Y:S01]  /*0cc0*/  SHF.R.S32.HI R32, RZ, 0x1f, R43 ;  /* 0x0000001fff207819 */ /* 0x000fe2000001142b */
[----:B------:R-:W-:Y:S01]  /*0cd0*/  FADD.FTZ R30, R30, R33 ;  /* 0x000000211e1e7221 */ /* 0x000fe20000010000 */
[--C-:B------:R-:W-:Y:S01]  /*0ce0*/  IMAD R33, R39, 0x28, R38.reuse ;  /* 0x0000002827217824 */ /* 0x100fe200078e0226 */
[----:B------:R-:W-:Y:S01]  /*0cf0*/  SHF.R.S32.HI R40, RZ, 0x1f, R47 ;  /* 0x0000001fff287819 */ /* 0x000fe2000001142f */
[----:B------:R-:W-:Y:S01]  /*0d00*/  VIADD R41, R52, 0x38 ;  /* 0x0000003834297836 */ /* 0x000fe20000000000 */
[----:B------:R-:W-:Y:S01]  /*0d10*/  LEA.HI R32, R32, R43, RZ, 0x2 ;  /* 0x0000002b20207211 */ /* 0x000fe200078f10ff */
[----:B------:R-:W-:Y:S01]  /*0d20*/  IMAD R44, R44, 0x28, R38 ;  /* 0x000000282c2c7824 */ /* 0x000fe200078e0226 */
[----:B------:R-:W-:-:S02]  /*0d30*/  IADD3 R43, R52, 0x44, RZ ;  /* 0x00000044342b7810 */ /* 0x000fc40007ffe0ff */
[----:B------:R-:W-:Y:S02]  /*0d40*/  LEA.HI R40, R40, R47, RZ, 0x2 ;  /* 0x0000002f28287211 */ /* 0x000fe400078f10ff */
[----:B------:R-:W-:Y:S02]  /*0d50*/  SHF.R.S32.HI R47, RZ, 0x1f, R54 ;  /* 0x0000001fff2f7819 */ /* 0x000fe40000011436 */
[----:B------:R-:W-:Y:S01]  /*0d60*/  SHF.R.S32.HI R45, RZ, 0x2, R45 ;  /* 0x00000002ff2d7819 */ /* 0x000fe2000001142d */
[----:B---3--:R-:W-:Y:S01]  /*0d70*/  FADD.FTZ R31, R31, R34 ;  /* 0x000000221f1f7221 */ /* 0x008fe20000010000 */
[----:B------:R-:W-:Y:S01]  /*0d80*/  SHF.R.S32.HI R34, RZ, 0x1f, R59 ;  /* 0x0000001fff227819 */ /* 0x000fe2000001143b */
[----:B------:R-:W-:Y:S01]  /*0d90*/  FADD.FTZ R30, R30, R35 ;  /* 0x000000231e1e7221 */ /* 0x000fe20000010000 */
[----:B------:R-:W-:Y:S02]  /*0da0*/  IADD3 R35, R52, 0x4c, RZ ;  /* 0x0000004c34237810 */ /* 0x000fe40007ffe0ff */
[----:B------:R-:W-:-:S02]  /*0db0*/  LEA.HI R59, R34, R59, RZ, 0x2 ;  /* 0x0000003b223b7211 */ /* 0x000fc400078f10ff */
[----:B------:R-:W-:Y:S02]  /*0dc0*/  SHF.R.S32.HI R34, RZ, 0x1f, R43 ;  /* 0x0000001fff227819 */ /* 0x000fe4000001142b */
[----:B------:R-:W-:Y:S02]  /*0dd0*/  LEA.HI R47, R47, R54, RZ, 0x2 ;  /* 0x000000362f2f7211 */ /* 0x000fe400078f10ff */
[----:B------:R-:W-:Y:S01]  /*0de0*/  LEA.HI R43, R34, R43, RZ, 0x2 ;  /* 0x0000002b222b7211 */ /* 0x000fe200078f10ff */
[----:B------:R-:W-:Y:S01]  /*0df0*/  VIADD R34, R52, 0x48 ;  /* 0x0000004834227836 */ /* 0x000fe20000000000 */
[----:B------:R-:W-:Y:S01]  /*0e00*/  SHF.R.S32.HI R54, RZ, 0x1f, R41 ;  /* 0x0000001fff367819 */ /* 0x000fe20000011429 */
[----:B------:R-:W-:Y:S01]  /*0e10*/  IMAD.IADD R52, R46, 0x1, R33 ;  /* 0x000000012e347824 */ /* 0x000fe200078e0221 */
[----:B------:R-:W-:Y:S02]  /*0e20*/  SHF.R.S32.HI R33, RZ, 0x2, R42 ;  /* 0x00000002ff217819 */ /* 0x000fe4000001142a */
[----:B------:R-:W-:-:S02]  /*0e30*/  SHF.R.S32.HI R39, RZ, 0x1f, R34 ;  /* 0x0000001fff277819 */ /* 0x000fc40000011422 */
[----:B------:R-:W-:Y:S02]  /*0e40*/  SHF.R.S32.HI R36, RZ, 0x2, R36 ;  /* 0x00000002ff247819 */ /* 0x000fe40000011424 */
[----:B------:R-:W-:Y:S01]  /*0e50*/  LEA.HI R39, R39, R34, RZ, 0x2 ;  /* 0x0000002227277211 */ /* 0x000fe200078f10ff */
[----:B0-----:R-:W-:Y:S01]  /*0e60*/  FADD.FTZ R31, R31, R28 ;  /* 0x0000001c1f1f7221 */ /* 0x001fe20000010000 */
[----:B------:R-:W-:Y:S01]  /*0e70*/  FADD.FTZ R58, R30, R29 ;  /* 0x0000001d1e3a7221 */ /* 0x000fe20000010000 */
[----:B------:R-:W-:Y:S01]  /*0e80*/  SHF.R.S32.HI R30, RZ, 0x1f, R35 ;  /* 0x0000001fff1e7819 */ /* 0x000fe20000011423 */
[----:B------:R-:W0:Y:S01]  /*0e90*/  LDS.64 R28, [R52] ;  /* 0x00000000341c7984 */ /* 0x000e220000000a00 */
[----:B------:R-:W-:Y:S02]  /*0ea0*/  SHF.R.S32.HI R34, RZ, 0x2, R32 ;  /* 0x00000002ff227819 */ /* 0x000fe40000011420 */
[----:B------:R-:W-:Y:S02]  /*0eb0*/  IADD3 R32, R46, R44, RZ ;  /* 0x0000002c2e207210 */ /* 0x000fe40007ffe0ff */
[----:B------:R-:W-:Y:S01]  /*0ec0*/  LEA.HI R35, R30, R35, RZ, 0x2 ;  /* 0x000000231e237211 */ /* 0x000fe200078f10ff */
[----:B------:R-:W-:Y:S01]  /*0ed0*/  IMAD R34, R34, 0x28, R38 ;  /* 0x0000002822227824 */ /* 0x000fe200078e0226 */
[----:B------:R-:W-:Y:S01]  /*0ee0*/  SHF.R.S32.HI R30, RZ, 0x2, R40 ;  /* 0x00000002ff1e7819 */ /* 0x000fe20000011428 */
[----:B------:R-:W-:Y:S01]  /*0ef0*/  IMAD R40, R33, 0x28, R38 ;  /* 0x0000002821287824 */ /* 0x000fe200078e0226 */
[----:B------:R-:W-:Y:S01]  /*0f00*/  SHF.R.S32.HI R37, RZ, 0x2, R37 ;  /* 0x00000002ff257819 */ /* 0x000fe20000011425 */
[----:B------:R-:W1:Y:S01]  /*0f10*/  LDS.64 R32, [R32] ;  /* 0x0000000020207984 */ /* 0x000e620000000a00 */
[----:B------:R-:W-:Y:S01]  /*0f20*/  LEA.HI R41, R54, R41, RZ, 0x2 ;  /* 0x0000002936297211 */ /* 0x000fe200078f10ff */
[----:B------:R-:W-:Y:S01]  /*0f30*/  IMAD.IADD R44, R46, 0x1, R40 ;  /* 0x000000012e2c7824 */ /* 0x000fe200078e0228 */
[----:B------:R-:W-:Y:S01]  /*0f40*/  SHF.R.S32.HI R56, RZ, 0x1f, R61 ;  /* 0x0000001fff387819 */ /* 0x000fe2000001143d */
[--C-:B------:R-:W-:Y:S01]  /*0f50*/  IMAD R40, R45, 0x28, R38.reuse ;  /* 0x000000282d287824 */ /* 0x100fe200078e0226 */
[----:B------:R-:W-:Y:S01]  /*0f60*/  SHF.R.S32.HI R41, RZ, 0x2, R41 ;  /* 0x00000002ff297819 */ /* 0x000fe20000011429 */
[--C-:B------:R-:W-:Y:S01]  /*0f70*/  IMAD R45, R36, 0x28, R38.reuse ;  /* 0x00000028242d7824 */ /* 0x100fe200078e0226 */
[----:B------:R-:W-:Y:S01]  /*0f80*/  LEA.HI R61, R56, R61, RZ, 0x2 ;  /* 0x0000003d383d7211 */ /* 0x000fe200078f10ff */
[--C-:B------:R-:W-:Y:S01]  /*0f90*/  IMAD R42, R37, 0x28, R38.reuse ;  /* 0x00000028252a7824 */ /* 0x100fe200078e0226 */
[C---:B------:R-:W-:Y:S01]  /*0fa0*/  IADD3 R40, R46.reuse, R40, RZ ;  /* 0x000000282e287210 */ /* 0x040fe20007ffe0ff */
[----:B------:R-:W2:Y:S01]  /*0fb0*/  LDS.64 R36, [R44] ;  /* 0x000000002c247984 */ /* 0x000ea20000000a00 */
[--C-:B------:R-:W-:Y:S01]  /*0fc0*/  IMAD R56, R41, 0x28, R38.reuse ;  /* 0x0000002829387824 */ /* 0x100fe200078e0226 */
[----:B------:R-:W-:Y:S01]  /*0fd0*/  SHF.R.S32.HI R47, RZ, 0x2, R47 ;  /* 0x00000002ff2f7819 */ /* 0x000fe2000001142f */
[----:B------:R-:W-:Y:S01]  /*0fe0*/  IMAD.IADD R45, R46, 0x1, R45 ;  /* 0x000000012e2d7824 */ /* 0x000fe200078e022d */
        /* <DEDUP_REMOVED lines=8> */
[----:B------:R-:W-:Y:S01]  /*1070*/  SHF.R.S32.HI R35, RZ, 0x2, R35 ;  /* 0x00000002ff237819 */ /* 0x000fe20000011423 */
[--C-:B------:R-:W-:Y:S01]  /*1080*/  IMAD R59, R59, 0x28, R38.reuse ;  /* 0x000000283b3b7824 */ /* 0x100fe200078e0226 */
[C---:B------:R-:W-:Y:S01]  /*1090*/  IADD3 R56, R46.reuse, R56, RZ ;  /* 0x000000382e387210 */ /* 0x040fe20007ffe0ff */
[--C-:B------:R-:W-:Y:S01]  /*10a0*/  IMAD R39, R39, 0x28, R38.reuse ;  /* 0x0000002827277824 */ /* 0x100fe200078e0226 */
[C---:B------:R-:W-:Y:S01]  /*10b0*/  IADD3 R47, R46.reuse, R47, RZ ;  /* 0x0000002f2e2f7210 */ /* 0x040fe20007ffe0ff */
[--C-:B------:R-:W-:Y:S01]  /*10c0*/  IMAD R61, R61, 0x28, R38.reuse ;  /* 0x000000283d3d7824 */ /* 0x100fe200078e0226 */
[----:B------:R-:W-:Y:S01]  /*10d0*/  IADD3 R54, R46, R59, RZ ;  /* 0x0000003b2e367210 */ /* 0x000fe20007ffe0ff */
[----:B------:R-:W-:-:S02]  /*10e0*/  IMAD R43, R43, 0x28, R38 ;  /* 0x000000282b2b7824 */ /* 0x000fc400078e0226 */
[----:B0-----:R-:W-:Y:S01]  /*10f0*/  FADD.FTZ R31, R31, R28 ;  /* 0x0000001c1f1f7221 */ /* 0x001fe20000010000 */
[----:B------:R-:W-:Y:S01]  /*1100*/  IADD3 R28, R46, R42, RZ ;  /* 0x0000002a2e1c7210 */ /* 0x000fe20007ffe0ff */
[----:B------:R-:W-:Y:S02]  /*1110*/  IMAD R35, R35, 0x28, R38 ;  /* 0x0000002823237824 */ /* 0x000fe400078e0226 */
[----:B------:R-:W-:Y:S01]  /*1120*/  FADD.FTZ R58, R58, R29 ;  /* 0x0000001d3a3a7221 */ /* 0x000fe20000010000 */
[C---:B------:R-:W-:Y:S01]  /*1130*/  IMAD.IADD R30, R46.reuse, 0x1, R30 ;  /* 0x000000012e1e7824 */ /* 0x040fe200078e021e */
[C---:B------:R-:W-:Y:S01]  /*1140*/  IADD3 R52, R46.reuse, R39, RZ ;  /* 0x000000272e347210 */ /* 0x040fe20007ffe0ff */
[C---:B------:R-:W-:Y:S01]  /*1150*/  IMAD.IADD R34, R46.reuse, 0x1, R34 ;  /* 0x000000012e227824 */ /* 0x040fe200078e0222 */
[----:B------:R-:W0:Y:S01]  /*1160*/  LDS.64 R28, [R28] ;  /* 0x000000001c1c7984 */ /* 0x000e220000000a00 */
[C---:B------:R-:W-:Y:S02]  /*1170*/  IMAD.IADD R38, R46.reuse, 0x1, R61 ;  /* 0x000000012e267824 */ /* 0x040fe400078e023d */
[----:B------:R-:W-:-:S02]  /*1180*/  IMAD.IADD R42, R46, 0x1, R43 ;  /* 0x000000012e2a7824 */ /* 0x000fc400078e022b */
[----:B-1----:R-:W-:Y:S01]  /*1190*/  FADD.FTZ R58, R58, R33 ;  /* 0x000000213a3a7221 */ /* 0x002fe20000010000 */
[----:B------:R-:W-:Y:S02]  /*11a0*/  IMAD.IADD R46, R46, 0x1, R35 ;  /* 0x000000012e2e7824 */ /* 0x000fe400078e0223 */
[----:B------:R-:W-:Y:S02]  /*11b0*/  FADD.FTZ R35, R31, R32 ;  /* 0x000000201f237221 */ /* 0x000fe40000010000 */
[----:B------:R-:W1:Y:S04]  /*11c0*/  LDS.64 R30, [R30] ;  /* 0x000000001e1e7984 */ /* 0x000e680000000a00 */
[----:B------:R-:W1:Y:S01]  /*11d0*/  LDS.64 R32, [R47] ;  /* 0x000000002f207984 */ /* 0x000e620000000a00 */
[----:B--2---:R-:W-:Y:S01]  /*11e0*/  FADD.FTZ R39, R35, R36 ;  /* 0x0000002423277221 */ /* 0x004fe20000010000 */
[----:B------:R-:W-:-:S02]  /*11f0*/  FADD.FTZ R58, R58, R37 ;  /* 0x000000253a3a7221 */ /* 0x000fc40000010000 */
[----:B------:R-:W2:Y:S01]  /*1200*/  LDS.64 R34, [R34] ;  /* 0x0000000022227984 */ /* 0x000ea20000000a00 */
[----:B---3--:R-:W-:Y:S01]  /*1210*/  FADD.FTZ R43, R39, R40 ;  /* 0x00000028272b7221 */ /* 0x008fe20000010000 */
[----:B------:R-:W-:Y:S02]  /*1220*/  FADD.FTZ R58, R58, R41 ;  /* 0x000000293a3a7221 */ /* 0x000fe40000010000 */
[----:B------:R-:W3:Y:S01]  /*1230*/  LDS.64 R36, [R56] ;  /* 0x0000000038247984 */ /* 0x000ee20000000a00 */
[----:B----4-:R-:W-:Y:S01]  /*1240*/  FADD.FTZ R59, R43, R44 ;  /* 0x0000002c2b3b7221 */ /* 0x010fe20000010000 */
[----:B------:R-:W-:Y:S02]  /*1250*/  FADD.FTZ R58, R58, R45 ;  /* 0x0000002d3a3a7221 */ /* 0x000fe40000010000 */
[----:B------:R-:W4:Y:S04]  /*1260*/  LDS.64 R38, [R38] ;  /* 0x0000000026267984 */ /* 0x000f280000000a00 */
[----:B------:R-:W4:Y:S04]  /*1270*/  LDS.64 R40, [R54] ;  /* 0x0000000036287984 */ /* 0x000f280000000a00 */
[----:B------:R-:W4:Y:S04]  /*1280*/  LDS.64 R42, [R42] ;  /* 0x000000002a2a7984 */ /* 0x000f280000000a00 */
[----:B------:R-:W4:Y:S04]  /*1290*/  LDS.64 R44, [R52] ;  /* 0x00000000342c7984 */ /* 0x000f280000000a00 */
[----:B------:R-:W4:Y:S01]  /*12a0*/  LDS.64 R46, [R46] ;  /* 0x000000002e2e7984 */ /* 0x000f220000000a00 */
[----:B0-----:R-:W-:Y:S01]  /*12b0*/  FADD.FTZ R59, R59, R28 ;  /* 0x0000001c3b3b7221 */ /* 0x001fe20000010000 */
[----:B------:R-:W-:-:S03]  /*12c0*/  FADD.FTZ R58, R58, R29 ;  /* 0x0000001d3a3a7221 */ /* 0x000fc60000010000 */
[----:B-1----:R-:W-:Y:S01]  /*12d0*/  FADD.FTZ R59, R59, R30 ;  /* 0x0000001e3b3b7221 */ /* 0x002fe20000010000 */
[----:B------:R-:W-:-:S03]  /*12e0*/  FADD.FTZ R58, R58, R31 ;  /* 0x0000001f3a3a7221 */ /* 0x000fc60000010000 */
[----:B------:R-:W-:Y:S01]  /*12f0*/  FADD.FTZ R59, R59, R32 ;  /* 0x000000203b3b7221 */ /* 0x000fe20000010000 */
[----:B------:R-:W-:-:S03]  /*1300*/  FADD.FTZ R58, R58, R33 ;  /* 0x000000213a3a7221 */ /* 0x000fc60000010000 */
[----:B--2---:R-:W-:Y:S01]  /*1310*/  FADD.FTZ R59, R59, R34 ;  /* 0x000000223b3b7221 */ /* 0x004fe20000010000 */
[----:B------:R-:W-:-:S03]  /*1320*/  FADD.FTZ R58, R58, R35 ;  /* 0x000000233a3a7221 */ /* 0x000fc60000010000 */
[----:B---3--:R-:W-:Y:S01]  /*1330*/  FADD.FTZ R59, R59, R36 ;  /* 0x000000243b3b7221 */ /* 0x008fe20000010000 */
[----:B------:R-:W-:-:S03]  /*1340*/  FADD.FTZ R58, R58, R37 ;  /* 0x000000253a3a7221 */ /* 0x000fc60000010000 */
[----:B----4-:R-:W-:Y:S01]  /*1350*/  FADD.FTZ R59, R59, R38 ;  /* 0x000000263b3b7221 */ /* 0x010fe20000010000 */
        /* <DEDUP_REMOVED lines=9> */
.L_x_1573:
[----:B------:R-:W-:Y:S05]  /*13f0*/  BSYNC B0 ;  /* 0x0000000000007941 */ /* 0x000fea0003800000 */
.L_x_1572:
[----:B0-----:R-:W0:Y:S01]  /*1400*/  SHFL.BFLY PT, R29, R46, 0x2, 0x1f ;  /* 0x0c401f002e1d7f89 */ /* 0x001e2200000e0000 */
[----:B------:R-:W-:Y:S01]  /*1410*/  LOP3.LUT P0, RZ, R4, 0xfffffff3, RZ, 0xc0, !PT ;  /* 0xfffffff304ff7812 */ /* 0x000fe2000780c0ff */
[----:B------:R-:W-:Y:S02]  /*1420*/  BSSY B0, `(.L_x_1574) ;  /* 0x0000013000007945 */ /* 0x000fe40003800000 */
[----:B------:R-:W1:Y:S01]  /*1430*/  SHFL.BFLY PT, R28, R47, 0x2, 0x1f ;  /* 0x0c401f002f1c7f89 */ /* 0x000e6200000e0000 */
[----:B0-----:R-:W-:Y:S01]  /*1440*/  FADD.FTZ R30, R29, R46 ;  /* 0x0000002e1d1e7221 */ /* 0x001fe20000010000 */
[----:B-1----:R-:W-:-:S04]  /*1450*/  FADD.FTZ R31, R28, R47 ;  /* 0x0000002f1c1f7221 */ /* 0x002fc80000010000 */
[----:B------:R-:W0:Y:S04]  /*1460*/  SHFL.BFLY PT, R29, R30, 0x1, 0x1f ;  /* 0x0c201f001e1d7f89 */ /* 0x000e2800000e0000 */
[----:B------:R-:W1:Y:S01]  /*1470*/  SHFL.BFLY PT, R32, R31, 0x1, 0x1f ;  /* 0x0c201f001f207f89 */ /* 0x000e6200000e0000 */
[----:B0-----:R-:W-:Y:S01]  /*1480*/  FADD.FTZ R28, R30, R29 ;  /* 0x0000001d1e1c7221 */ /* 0x001fe20000010000 */
[----:B-1----:R-:W-:Y:S01]  /*1490*/  FADD.FTZ R29, R31, R32 ;  /* 0x000000201f1d7221 */ /* 0x002fe20000010000 */
        /* <DEDUP_REMOVED lines=11> */
.L_x_1575:
[----:B------:R-:W-:Y:S05]  /*1550*/  BSYNC B0 ;  /* 0x0000000000007941 */ /* 0x000fea0003800000 */
.L_x_1574:
[----:B------:R-:W-:Y:S01]  /*1560*/  ISETP.NE.AND P0, PT, R4, RZ, PT ;  /* 0x000000ff0400720c */ /* 0x000fe20003f05270 */
[----:B------:R-:W-:Y:S01]  /*1570*/  BAR.SYNC.DEFER_BLOCKING 0x0 ;  /* 0x0000000000007b1d */ /* 0x000fe20000010000 */
[----:B0-----:R-:W-:Y:S02]  /*1580*/  PRMT R31, R24, 0x7632, R31 ;  /* 0x00007632181f7816 */ /* 0x001fe4000000001f */
[----:B------:R-:W-:Y:S02]  /*1590*/  PRMT R32, R20, 0x7632, R32 ;  /* 0x0000763214207816 */ /* 0x000fe40000000020 */
[----:B------:R-:W-:Y:S02]  /*15a0*/  PRMT R35, R26, 0x7632, R35 ;  /* 0x000076321a237816 */ /* 0x000fe40000000023 */
[----:B------:R-:W-:Y:S02]  /*15b0*/  PRMT R30, R27, 0x7632, R30 ;  /* 0x000076321b1e7816 */ /* 0x000fe4000000001e */
[----:B------:R-:W-:-:S02]  /*15c0*/  PRMT R25, R25, 0x7632, R25 ;  /* 0x0000763219197816 */ /* 0x000fc40000000019 */
[----:B------:R-:W-:Y:S02]  /*15d0*/  PRMT R22, R22, 0x7632, R22 ;  /* 0x0000763216167816 */ /* 0x000fe40000000016 */
[----:B------:R-:W-:Y:S02]  /*15e0*/  PRMT R23, R23, 0x7632, R23 ;  /* 0x0000763217177816 */ /* 0x000fe40000000017 */
[----:B------:R-:W-:Y:S02]  /*15f0*/  ISETP.GT.U32.AND P1, PT, R4, 0x3f, PT ;  /* 0x0000003f0400780c */ /* 0x000fe40003f24070 */
[----:B------:R-:W-:Y:S02]  /*1600*/  PRMT R21, R21, 0x7632, R21 ;  /* 0x0000763215157816 */ /* 0x000fe40000000015 */
[----:B-----5:R-:W-:Y:S02]  /*1610*/  PRMT R20, R18, 0x7632, R20 ;  /* 0x0000763212147816 */ /* 0x020fe40000000014 */
[----:B------:R-:W-:-:S02]  /*1620*/  PRMT R24, R19, 0x7632, R24 ;  /* 0x0000763213187816 */ /* 0x000fc40000000018 */
        /* <DEDUP_REMOVED lines=12> */
.L_x_1577:
[----:B------:R-:W2:Y:S04]  /*16f0*/  LD.E.STRONG.GPU R28, desc[UR8][R26.64] ;  /* 0x000000081a1c7980 */ /* 0x000ea8000c10f900 */
[----:B--2---:R-:W-:Y:S01]  /*1700*/  CCTL.IVALL ;  /* 0x00000000ff00798f */ /* 0x004fe20002000000 */
[----:B------:R-:W-:Y:S05]  /*1710*/  YIELD ;  /* 0x0000000000007946 */ /* 0x000fea0003800000 */
[----:B-----5:R-:W-:-:S04]  /*1720*/  LOP3.LUT R28, R28, R29, RZ, 0x3c, !PT ;  /* 0x0000001d1c1c7212 */ /* 0x020fc800078e3cff */
[----:B------:R-:W-:-:S13]  /*1730*/  ISETP.GT.AND P0, PT, R28, -0x1, PT ;  /* 0xffffffff1c00780c */ /* 0x000fda0003f04270 */
[----:B------:R-:W-:Y:S05]  /*1740*/  @P0 BRA `(.L_x_1577) ;  /* 0xfffffffc00e80947 */ /* 0x000fea000383ffff */
.L_x_1576:
[----:B------:R-:W-:Y:S05]  /*1750*/  WARPSYNC.ALL ;  /* 0x0000000000007948 */ /* 0x000fea0003800000 */
[----:B------:R-:W1:Y:S08]  /*1760*/  @!P1 LDC R29, c[0x0][0x10] ;  /* 0x00000400ff1d9b82 */ /* 0x000e700000000800 */
[----:B------:R-:W-:Y:S01]  /*1770*/  BAR.SYNC.DEFER_BLOCKING 0x0 ;  /* 0x0000000000007b1d */ /* 0x000fe20000010000 */
[----:B------:R-:W-:-:S07]  /*1780*/  @!P1 LOP3.LUT R37, R4, 0xf, RZ, 0xc0, !PT ;  /* 0x0000000f04259812 */ /* 0x000fce00078ec0ff */
[----:B0-----:R-:W0:Y:S01]  /*1790*/  @!P1 LDC.64 R26, c[0x0][0x248] ;  /* 0x00009200ff1a9b82 */ /* 0x001e220000000a00 */
[C---:B------:R-:W-:Y:S01]  /*17a0*/  LOP3.LUT P0, RZ, R4.reuse, 0xffffffcf, RZ, 0xc0, !PT ;  /* 0xffffffcf04ff7812 */ /* 0x040fe2000780c0ff */
[----:B------:R-:W-:Y:S01]  /*17b0*/  ULDC.64 UR12, c[0x0][0x240] ;  /* 0x00009000000c7ab9 */ /* 0x000fe20000000a00 */
[----:B-1----:R-:W-:Y:S01]  /*17c0*/  @!P1 IMAD R28, R29, UR4, R6 ;  /* 0x000000041d1c9c24 */ /* 0x002fe2000f8e0206 */
[----:B------:R-:W-:-:S04]  /*17d0*/  @!P1 LOP3.LUT R29, R4, 0x7ffffff0, RZ, 0xc0, !PT ;  /* 0x7ffffff0041d9812 */ /* 0x000fc800078ec0ff */
[----:B------:R-:W-:-:S05]  /*17e0*/  @!P1 LEA R28, R28, R29, 0x6 ;  /* 0x0000001d1c1c9211 */ /* 0x000fca00078e30ff */
[----:B------:R-:W-:-:S05]  /*17f0*/  @!P1 IMAD.IADD R28, R28, 0x1, R37 ;  /* 0x000000011c1c9824 */ /* 0x000fca00078e0225 */
[----:B------:R-:W-:-:S05]  /*1800*/  @!P1 SHF.L.U32 R29, R28, 0x1, RZ ;  /* 0x000000011c1d9819 */ /* 0x000fca00000006ff */
[----:B0-----:R-:W-:-:S06]  /*1810*/  @!P1 IMAD.WIDE.U32 R26, R29, 0x4, R26 ;  /* 0x000000041d1a9825 */ /* 0x001fcc00078e001a */
[----:B------:R-:W2:Y:S01]  /*1820*/  @!P1 LDG.E.64 R26, desc[UR8][R26.64] ;  /* 0x000000081a1a9981 */ /* 0x000ea2000c1e1b00 */
[----:B------:R-:W-:Y:S01]  /*1830*/  CS2R R28, SRZ ;  /* 0x00000000001c7805 */ /* 0x000fe2000001ff00 */
[----:B------:R-:W-:Y:S01]  /*1840*/  BSSY B0, `(.L_x_1578) ;  /* 0x0000036000007945 */ /* 0x000fe20003800000 */
[----:B------:R-:W0:Y:S01]  /*1850*/  @!P0 S2R R43, SR_CgaCtaId ;  /* 0x00000000002b8919 */ /* 0x000e220000008800 */
[----:B--2---:R-:W-:Y:S01]  /*1860*/  @!P1 FADD.FTZ R29, RZ, R26 ;  /* 0x0000001aff1d9221 */ /* 0x004fe20000010000 */
[----:B------:R-:W-:Y:S01]  /*1870*/  @!P1 FADD.FTZ R28, RZ, R27 ;  /* 0x0000001bff1c9221 */ /* 0x000fe20000010000 */
[----:B------:R-:W-:-:S03]  /*1880*/  ISETP.EQ.U32.AND P1, PT, RZ, UR12, PT ;  /* 0x0000000cff007c0c */ /* 0x000fc6000bf22070 */
[----:B------:R-:W1:Y:S04]  /*1890*/  SHFL.BFLY PT, R36, R29, 0x8, 0x1f ;  /* 0x0d001f001d247f89 */ /* 0x000e6800000e0000 */
[----:B------:R-:W2:Y:S01]  /*18a0*/  SHFL.BFLY PT, R37, R28, 0x8, 0x1f ;  /* 0x0d001f001c257f89 */ /* 0x000ea200000e0000 */
[----:B-1----:R-:W-:Y:S01]  /*18b0*/  FADD.FTZ R36, R36, R29 ;  /* 0x0000001d24247221 */ /* 0x002fe20000010000 */
[----:B------:R-:W-:Y:S01]  /*18c0*/  @!P0 SHF.R.U32.HI R29, RZ, 0x1, R4 ;  /* 0x00000001ff1d8819 */ /* 0x000fe20000011604 */
[----:B--2---:R-:W-:-:S03]  /*18d0*/  FADD.FTZ R37, R37, R28 ;  /* 0x0000001c25257221 */ /* 0x004fc60000010000 */
[----:B------:R-:W1:Y:S01]  /*18e0*/  SHFL.BFLY PT, R39, R36, 0x4, 0x1f ;  /* 0x0c801f0024277f89 */ /* 0x000e6200000e0000 */
[----:B------:R-:W-:-:S03]  /*18f0*/  @!P0 LOP3.LUT R29, R29, 0x7ffffff8, RZ, 0xc0, !PT ;  /* 0x7ffffff81d1d8812 */ /* 0x000fc600078ec0ff */
[----:B------:R-:W2:Y:S01]  /*1900*/  SHFL.BFLY PT, R38, R37, 0x4, 0x1f ;  /* 0x0c801f0025267f89 */ /* 0x000ea200000e0000 */
[----:B-1----:R-:W-:Y:S01]  /*1910*/  FADD.FTZ R39, R36, R39 ;  /* 0x0000002724277221 */ /* 0x002fe20000010000 */
[----:B------:R-:W-:Y:S01]  /*1920*/  @!P0 MOV R36, 0x400 ;  /* 0x0000040000248802 */ /* 0x000fe20000000f00 */
[----:B--2---:R-:W-:-:S03]  /*1930*/  FADD.FTZ R38, R37, R38 ;  /* 0x0000002625267221 */ /* 0x004fc60000010000 */
[----:B------:R-:W1:Y:S01]  /*1940*/  SHFL.BFLY PT, R26, R39, 0x2, 0x1f ;  /* 0x0c401f00271a7f89 */ /* 0x000e6200000e0000 */
[----:B------:R-:W-:-:S03]  /*1950*/  @!P0 VIADD R36, R36, 0xc80 ;  /* 0x00000c8024248836 */ /* 0x000fc60000000000 */
[----:B------:R-:W2:Y:S02]  /*1960*/  SHFL.BFLY PT, R41, R38, 0x2, 0x1f ;  /* 0x0c401f0026297f89 */ /* 0x000ea400000e0000 */
[----:B0-----:R-:W-:-:S04]  /*1970*/  @!P0 LEA R36, R43, R36, 0x18 ;  /* 0x000000242b248211 */ /* 0x001fc800078ec0ff */
[----:B------:R-:W-:Y:S01]  /*1980*/  @!P0 IADD3 R29, R29, R36, RZ ;  /* 0x000000241d1d8210 */ /* 0x000fe20007ffe0ff */
[----:B-1----:R-:W-:Y:S01]  /*1990*/  FADD.FTZ R27, R39, R26 ;  /* 0x0000001a271b7221 */ /* 0x002fe20000010000 */
[----:B--2---:R-:W-:-:S04]  /*19a0*/  FADD.FTZ R41, R38, R41 ;  /* 0x0000002926297221 */ /* 0x004fc80000010000 */
[----:B------:R-:W0:Y:S04]  /*19b0*/  SHFL.BFLY PT, R26, R27, 0x1, 0x1f ;  /* 0x0c201f001b1a7f89 */ /* 0x000e2800000e0000 */
[----:B------:R-:W1:Y:S01]  /*19c0*/  SHFL.BFLY PT, R28, R41, 0x1, 0x1f ;  /* 0x0c201f00291c7f89 */ /* 0x000e6200000e0000 */
[----:B0-----:R-:W-:-:S04]  /*19d0*/  FADD.FTZ R26, R27, R26 ;  /* 0x0000001a1b1a7221 */ /* 0x001fc80000010000 */
[----:B------:R-:W-:Y:S01]  /*19e0*/  @!P0 FMUL.FTZ R26, R26, 4.8828125727595761418e-05 ;  /* 0x384ccccd1a1a8820 */ /* 0x000fe20000410000 */
[----:B-1----:R-:W-:-:S03]  /*19f0*/  FADD.FTZ R37, R41, R28 ;  /* 0x0000001c29257221 */ /* 0x002fc60000010000 */
[----:B------:R-:W-:-:S04]  /*1a00*/  @!P0 FMUL.FTZ R28, R26, R26 ;  /* 0x0000001a1a1c8220 */ /* 0x000fc80000410000 */
[----:B------:R-:W-:-:S05]  /*1a10*/  @!P0 FFMA.FTZ R27, R37, 4.8828125727595761418e-05, -R28 ;  /* 0x384ccccd251b8823 */ /* 0x000fca000001081c */
        /* <DEDUP_REMOVED lines=24> */
.L_x_1579:
[----:B------:R-:W-:Y:S05]  /*1ba0*/  BSYNC B0 ;  /* 0x0000000000007941 */ /* 0x000fea0003800000 */
.L_x_1578:
        /* <DEDUP_REMOVED lines=13> */
[--C-:B------:R-:W-:Y:S01]  /*1c80*/  SHF.R.S32.HI R27, RZ, 0x1f, R26.reuse ;  /* 0x0000001fff1b7819 */ /* 0x100fe2000001141a */
[----:B------:R-:W-:Y:S01]  /*1c90*/  IMAD.WIDE.U32 R28, R26, -0x33333333, RZ ;  /* 0xcccccccd1a1c7825 */ /* 0x000fe200078e00ff */
[----:B------:R-:W-:Y:S01]  /*1ca0*/  SHF.L.U32 R39, R22, 0x10, RZ ;  /* 0x0000001016277819 */ /* 0x000fe200000006ff */
[----:B------:R-:W-:Y:S01]  /*1cb0*/  ULOP3.LUT UR4, UR4, 0x1, URZ, 0x3c, !UPT ;  /* 0x0000000104047892 */ /* 0x000fe2000f8e3c3f */
[----:B------:R-:W-:Y:S01]  /*1cc0*/  MOV R28, R14 ;  /* 0x0000000e001c7202 */ /* 0x000fe20000000f00 */
[----:B------:R-:W-:Y:S01]  /*1cd0*/  IMAD.WIDE.U32 R26, R8, 0xa0000, R26 ;  /* 0x000a0000081a7825 */ /* 0x000fe200078e001a */
[----:B------:R-:W-:-:S02]  /*1ce0*/  SHF.L.U32 R41, R32, 0x10, RZ ;  /* 0x0000001020297819 */ /* 0x000fc400000006ff */
[----:B------:R-:W-:Y:S01]  /*1cf0*/  LEA.HI R28, R29, R28, RZ, 0x1a ;  /* 0x0000001c1d1c7211 */ /* 0x000fe200078fd0ff */
[----:B------:R-:W-:Y:S01]  /*1d00*/  IMAD.IADD R8, R9, 0x1, R27 ;  /* 0x0000000109087824 */ /* 0x000fe200078e021b */
[-C--:B------:R-:W-:Y:S01]  /*1d10*/  IADD3 R11, P1, R11, R26.reuse, RZ ;  /* 0x0000001a0b0b7210 */ /* 0x080fe20007f3e0ff */
[----:B-1----:R-:W-:Y:S01]  /*1d20*/  ULEA UR6, UR7, UR6, 0x18 ;  /* 0x0000000607067291 */ /* 0x002fe2000f8ec03f */
[-C--:B------:R-:W-:Y:S01]  /*1d30*/  IADD3 R27, P3, R48, R26.reuse, RZ ;  /* 0x0000001a301b7210 */ /* 0x080fe20007f7e0ff */
[----:B------:R-:W-:Y:S01]  /*1d40*/  IMAD.U32 R24, R24, 0x10000, RZ ;  /* 0x0001000018187824 */ /* 0x000fe200078e00ff */
[-C--:B------:R-:W-:Y:S01]  /*1d50*/  IADD3 R9, P0, R12, R26.reuse, RZ ;  /* 0x0000001a0c097210 */ /* 0x080fe20007f1e0ff */
[--C-:B------:R-:W-:Y:S01]  /*1d60*/  IMAD.X R38, RZ, RZ, R8.reuse, P1 ;  /* 0x000000ffff267224 */ /* 0x100fe200008e0608 */
[----:B------:R-:W-:Y:S01]  /*1d70*/  IADD3 R7, P2, R10, R26, RZ ;  /* 0x0000001a0a077210 */ /* 0x000fe20007f5e0ff */
[----:B------:R-:W-:Y:S01]  /*1d80*/  IMAD.X R12, RZ, RZ, R8, P3 ;  /* 0x000000ffff0c7224 */ /* 0x000fe200018e0608 */
[----:B------:R-:W-:Y:S01]  /*1d90*/  LEA R28, R28, UR6, 0x3 ;  /* 0x000000061c1c7c11 */ /* 0x000fe2000f8e18ff */
[----:B------:R-:W-:Y:S01]  /*1da0*/  ULDC.64 UR6, c[0x0][0x210] ;  /* 0x0000840000067ab9 */ /* 0x000fe20000000a00 */
[-C--:B------:R-:W-:Y:S01]  /*1db0*/  IADD3.X R40, RZ, R8.reuse, RZ, P0, !PT ;  /* 0x00000008ff287210 */ /* 0x080fe200007fe4ff */
[----:B------:R-:W-:Y:S01]  /*1dc0*/  IMAD.U32 R34, R34, 0x10000, RZ ;  /* 0x0001000022227824 */ /* 0x000fe200078e00ff */
[----:B------:R-:W-:-:S02]  /*1dd0*/  IADD3.X R14, RZ, R8, RZ, P2, !PT ;  /* 0x00000008ff0e7210 */ /* 0x000fc400017fe4ff */
[----:B------:R-:W0:Y:S01]  /*1de0*/  LDS.64 R28, [R28] ;  /* 0x000000001c1c7984 */ /* 0x000e220000000a00 */
[----:B------:R-:W-:Y:S02]  /*1df0*/  LEA R36, P0, R27, UR6, 0x1 ;  /* 0x000000061b247c11 */ /* 0x000fe4000f8008ff */
[----:B------:R-:W-:Y:S02]  /*1e00*/  LEA R26, P1, R7, UR6, 0x1 ;  /* 0x00000006071a7c11 */ /* 0x000fe4000f8208ff */
[----:B------:R-:W-:Y:S02]  /*1e10*/  LEA R10, P2, R11, UR6, 0x1 ;  /* 0x000000060b0a7c11 */ /* 0x000fe4000f8408ff */
[----:B------:R-:W-:Y:S01]  /*1e20*/  LEA R8, P3, R9, UR6, 0x1 ;  /* 0x0000000609087c11 */ /* 0x000fe2000f8608ff */
[----:B------:R-:W-:Y:S01]  /*1e30*/  ULDC UR6, c[0x0][0x230] ;  /* 0x00008c0000067ab9 */ /* 0x000fe20000000800 */
[----:B------:R-:W-:Y:S02]  /*1e40*/  LEA.HI.X R37, R27, UR7, R12, 0x1, P0 ;  /* 0x000000071b257c11 */ /* 0x000fe400080f0c0c */
[----:B------:R-:W-:Y:S01]  /*1e50*/  LEA.HI.X R27, R7, UR7, R14, 0x1, P1 ;  /* 0x00000007071b7c11 */ /* 0x000fe200088f0c0e */
[----:B------:R-:W-:Y:S01]  /*1e60*/  IMAD.U32 R7, R30, 0x10000, RZ ;  /* 0x000100001e077824 */ /* 0x000fe200078e00ff */
[----:B------:R-:W-:-:S02]  /*1e70*/  LEA.HI.X R11, R11, UR7, R38, 0x1, P2 ;  /* 0x000000070b0b7c11 */ /* 0x000fc400090f0c26 */
[----:B------:R-:W-:Y:S02]  /*1e80*/  LEA.HI.X R9, R9, UR7, R40, 0x1, P3 ;  /* 0x0000000709097c11 */ /* 0x000fe400098f0c28 */
[----:B------:R-:W-:Y:S02]  /*1e90*/  SHF.L.U32 R19, R19, 0x10, RZ ;  /* 0x0000001013137819 */ /* 0x000fe400000006ff */
[----:B------:R-:W-:Y:S02]  /*1ea0*/  SHF.L.U32 R33, R33, 0x10, RZ ;  /* 0x0000001021217819 */ /* 0x000fe400000006ff */
[----:B------:R-:W-:-:S04]  /*1eb0*/  IADD3 R5, P0, R5, 0x15, RZ ;  /* 0x0000001505057810 */ /* 0x000fc80007f1e0ff */
[----:B------:R-:W-:Y:S02]  /*1ec0*/  IADD3.X R0, RZ, R0, RZ, P0, !PT ;  /* 0x00000000ff007210 */ /* 0x000fe400007fe4ff */
[----:B------:R-:W-:-:S04]  /*1ed0*/  ISETP.GE.U32.AND P0, PT, R5, UR10, PT ;  /* 0x0000000a05007c0c */ /* 0x000fc8000bf06070 */
[----:B------:R-:W-:Y:S01]  /*1ee0*/  ISETP.GE.AND.EX P0, PT, R0, UR5, PT, P0 ;  /* 0x0000000500007c0c */ /* 0x000fe2000bf06300 */
[----:B0-----:R-:W-:Y:S01]  /*1ef0*/  FADD.FTZ R29, R29, UR6 ;  /* 0x000000061d1d7e21 */ /* 0x001fe20008010000 */
[--C-:B------:R-:W-:Y:S01]  /*1f00*/  FADD.FTZ R12, R3, -R28.reuse ;  /* 0x8000001c030c7221 */ /* 0x100fe20000010000 */
[--C-:B------:R-:W-:Y:S01]  /*1f10*/  FADD.FTZ R22, R13, -R28.reuse ;  /* 0x8000001c0d167221 */ /* 0x100fe20000010000 */
[--C-:B------:R-:W-:Y:S01]  /*1f20*/  FADD.FTZ R32, R15, -R28.reuse ;  /* 0x8000001c0f207221 */ /* 0x100fe20000010000 */
[----:B------:R-:W0:Y:S01]  /*1f30*/  MUFU.RSQ R3, R29 ;  /* 0x0000001d00037308 */ /* 0x000e220000001400 */
[--C-:B------:R-:W-:Y:S01]  /*1f40*/  FADD.FTZ R44, R51, -R28.reuse ;  /* 0x8000001c332c7221 */ /* 0x100fe20000010000 */
[--C-:B------:R-:W-:Y:S01]  /*1f50*/  FADD.FTZ R54, R55, -R28.reuse ;  /* 0x8000001c37367221 */ /* 0x100fe20000010000 */
[C---:B------:R-:W-:Y:S01]  /*1f60*/  FADD.FTZ R14, -R28.reuse, R35 ;  /* 0x000000231c0e7221 */ /* 0x040fe20000010100 */
        /* <DEDUP_REMOVED lines=10> */
[----:B------:R-:W-:Y:S01]  /*2010*/  SHF.L.U32 R28, R18, 0x10, RZ ;  /* 0x00000010121c7819 */ /* 0x000fe200000006ff */
[----:B------:R-:W-:-:S02]  /*2020*/  IMAD.U32 R23, R16, 0x10000, RZ ;  /* 0x0001000010177824 */ /* 0x000fc400078e00ff */
[----:B0-----:R-:W-:Y:S01]  /*2030*/  FMUL.FTZ R21, R12, R3 ;  /* 0x000000030c157220 */ /* 0x001fe20000410000 */
        /* <DEDUP_REMOVED lines=20> */
[--C-:B------:R-:W-:Y:S01]  /*2180*/  FFMA.FTZ R12, R12, R24, R33.reuse ;  /* 0x000000180c0c7223 */ /* 0x100fe20000010021 */
[----:B------:R-:W-:Y:S01]  /*2190*/  SHF.L.U32 R20, R17, 0x10, RZ ;  /* 0x0000001011147819 */ /* 0x000fe200000006ff */
[C-C-:B------:R-:W-:Y:S01]  /*21a0*/  FFMA.FTZ R7, R24.reuse, R7, R33.reuse ;  /* 0x0000000718077223 */ /* 0x140fe20000010021 */
[--C-:B------:R-:W-:Y:S01]  /*21b0*/  FFMA.FTZ R18, R24, R18, R33.reuse ;  /* 0x0000001218127223 */ /* 0x100fe20000010021 */
[--C-:B------:R-:W-:Y:S01]  /*21c0*/  FFMA.FTZ R16, R16, R23, R34.reuse ;  /* 0x0000001710107223 */ /* 0x100fe20000010022 */
[----:B------:R-:W-:Y:S01]  /*21d0*/  FFMA.FTZ R17, R23, R38, R34 ;  /* 0x0000002617117223 */ /* 0x000fe20000010022 */
[--C-:B------:R-:W-:Y:S01]  /*21e0*/  FFMA.FTZ R13, R13, R19, R20.reuse ;  /* 0x000000130d0d7223 */ /* 0x100fe20000010014 */
[----:B------:R-:W-:Y:S01]  /*21f0*/  FFMA.FTZ R14, R19, R14, R20 ;  /* 0x0000000e130e7223 */ /* 0x000fe20000010014 */
[----:B------:R-:W-:Y:S01]  /*2200*/  FFMA.FTZ R28, R23, R29, R34 ;  /* 0x0000001d171c7223 */ /* 0x000fe20000010022 */
[----:B------:R-:W-:Y:S01]  /*2210*/  FFMA.FTZ R31, R19, R31, R20 ;  /* 0x0000001f131f7223 */ /* 0x000fe20000010014 */
[----:B------:R-:W-:Y:S01]  /*2220*/  F2FP.BF16.F32.PACK_AB R25, R16, R25 ;  /* 0x000000191019723e */ /* 0x000fe200000010ff */
[----:B------:R-:W-:Y:S01]  /*2230*/  FFMA.FTZ R34, R23, R35, R34 ;  /* 0x0000002317227223 */ /* 0x000fe20000010022 */
[----:B------:R-:W-:Y:S01]  /*2240*/  F2FP.BF16.F32.PACK_AB R13, R12, R13 ;  /* 0x0000000d0c0d723e */ /* 0x000fe200000010ff */
[----:B------:R-:W-:Y:S01]  /*2250*/  FFMA.FTZ R12, R24, R15, R33 ;  /* 0x0000000f180c7223 */ /* 0x000fe20000010021 */
[----:B------:R-:W-:Y:S01]  /*2260*/  F2FP.BF16.F32.PACK_AB R22, R17, R22 ;  /* 0x000000161116723e */ /* 0x000fe200000010ff */
[----:B------:R-:W-:Y:S01]  /*2270*/  FFMA.FTZ R39, R19, R39, R20 ;  /* 0x0000002713277223 */ /* 0x000fe20000010014 */
[----:B------:R-:W-:Y:S01]  /*2280*/  F2FP.BF16.F32.PACK_AB R14, R7, R14 ;  /* 0x0000000e070e723e */ /* 0x000fe200000010ff */
[----:B------:R0:W-:Y:S01]  /*2290*/  STG.E.U16 desc[UR8][R36.64+0x4], R13 ;  /* 0x0000040d24007986 */ /* 0x0001e2000c101508 */
[----:B------:R-:W-:-:S02]  /*22a0*/  F2FP.BF16.F32.PACK_AB R3, R28, R3 ;  /* 0x000000031c03723e */ /* 0x000fc400000010ff */
[----:B------:R-:W-:Y:S01]  /*22b0*/  F2FP.BF16.F32.PACK_AB R31, R12, R31 ;  /* 0x0000001f0c1f723e */ /* 0x000fe200000010ff */
[----:B------:R-:W-:Y:S01]  /*22c0*/  STG.E.U16 desc[UR8][R36.64], R25 ;  /* 0x0000001924007986 */ /* 0x000fe2000c101508 */
[----:B------:R-:W-:Y:S02]  /*22d0*/  PRMT R15, R25, 0x7632, R15 ;  /* 0x00007632190f7816 */ /* 0x000fe4000000000f */
[----:B------:R-:W-:Y:S02]  /*22e0*/  PRMT R16, R13, 0x7632, R16 ;  /* 0x000076320d107816 */ /* 0x000fe40000000010 */
[----:B------:R-:W-:Y:S01]  /*22f0*/  PRMT R7, R22, 0x7632, R7 ;  /* 0x0000763216077816 */ /* 0x000fe20000000007 */
[----:B------:R-:W-:Y:S01]  /*2300*/  STG.E.U16 desc[UR8][R36.64+0x2], R15 ;  /* 0x0000020f24007986 */ /* 0x000fe2000c101508 */
[----:B------:R-:W-:Y:S02]  /*2310*/  PRMT R17, R14, 0x7632, R17 ;  /* 0x000076320e117816 */ /* 0x000fe40000000011 */
[----:B------:R-:W-:Y:S01]  /*2320*/  PRMT R12, R3, 0x7632, R12 ;  /* 0x00007632030c7816 */ /* 0x000fe2000000000c */
[----:B------:R-:W-:Y:S01]  /*2330*/  STG.E.U16 desc[UR8][R36.64+0x6], R16 ;  /* 0x0000061024007986 */ /* 0x000fe2000c101508 */
[----:B0-----:R-:W-:-:S02]  /*2340*/  PRMT R13, R31, 0x7632, R13 ;  /* 0x000076321f0d7816 */ /* 0x001fc4000000000d */
[----:B------:R-:W-:Y:S01]  /*2350*/  F2FP.BF16.F32.PACK_AB R21, R34, R21 ;  /* 0x000000152215723e */ /* 0x000fe200000010ff */
[----:B------:R-:W-:Y:S01]  /*2360*/  STG.E.U16 desc[UR8][R26.64], R22 ;  /* 0x000000161a007986 */ /* 0x000fe2000c101508 */
[----:B------:R-:W-:-:S03]  /*2370*/  F2FP.BF16.F32.PACK_AB R39, R18, R39 ;  /* 0x000000271227723e */ /* 0x000fc600000010ff */
[----:B------:R0:W-:Y:S04]  /*2380*/  STG.E.U16 desc[UR8][R26.64+0x2], R7 ;  /* 0x000002071a007986 */ /* 0x0001e8000c101508 */
[----:B------:R-:W-:Y:S04]  /*2390*/  STG.E.U16 desc[UR8][R26.64+0x4], R14 ;  /* 0x0000040e1a007986 */ /* 0x000fe8000c101508 */
[----:B------:R-:W-:Y:S04]  /*23a0*/  STG.E.U16 desc[UR8][R26.64+0x6], R17 ;  /* 0x000006111a007986 */ /* 0x000fe8000c101508 */
[----:B------:R-:W-:Y:S01]  /*23b0*/  STG.E.U16 desc[UR8][R10.64], R3 ;  /* 0x000000030a007986 */ /* 0x000fe2000c101508 */
[----:B0-----:R-:W-:-:S03]  /*23c0*/  PRMT R7, R21, 0x7632, R7 ;  /* 0x0000763215077816 */ /* 0x001fc60000000007 */
[----:B------:R-:W-:Y:S04]  /*23d0*/  STG.E.U16 desc[UR8][R10.64+0x2], R12 ;  /* 0x0000020c0a007986 */ /* 0x000fe8000c101508 */
[----:B------:R-:W-:Y:S04]  /*23e0*/  STG.E.U16 desc[UR8][R10.64+0x4], R31 ;  /* 0x0000041f0a007986 */ /* 0x000fe8000c101508 */
[----:B------:R0:W-:Y:S04]  /*23f0*/  STG.E.U16 desc[UR8][R10.64+0x6], R13 ;  /* 0x0000060d0a007986 */ /* 0x0001e8000c101508 */
[----:B------:R1:W-:Y:S04]  /*2400*/  STG.E.U16 desc[UR8][R8.64], R21 ;  /* 0x0000001508007986 */ /* 0x0003e8000c101508 */
[----:B------:R1:W-:Y:S01]  /*2410*/  STG.E.U16 desc[UR8][R8.64+0x2], R7 ;  /* 0x0000020708007986 */ /* 0x0003e2000c101508 */
[----:B0-----:R-:W-:-:S03]  /*2420*/  PRMT R11, R39, 0x7632, R11 ;  /* 0x00007632270b7816 */ /* 0x001fc6000000000b */
[----:B------:R1:W-:Y:S04]  /*2430*/  STG.E.U16 desc[UR8][R8.64+0x4], R39 ;  /* 0x0000042708007986 */ /* 0x0003e8000c101508 */
[----:B------:R1:W-:Y:S01]  /*2440*/  STG.E.U16 desc[UR8][R8.64+0x6], R11 ;  /* 0x0000060b08007986 */ /* 0x0003e2000c101508 */
[----:B------:R-:W-:Y:S05]  /*2450*/  @!P0 BRA `(.L_x_1580) ;  /* 0xffffffdc00448947 */ /* 0x000fea000383ffff */
[----:B------:R-:W-:Y:S05]  /*2460*/  EXIT ;  /* 0x000000000000794d */ /* 0x000fea0003800000 */
.L_x_1581:
        /* <DEDUP_REMOVED lines=9> */
.L_x_3558:


//--------------------- .text._ZN13group_norm_v214gn_cuda_kernelI13__nv_bfloat16Li320ELi1ELi32ELi80ELi256ELb0ELi32ELi320ELi320ELi4ELb1ELi18ELb0ELb0ENS_16CompileConditionILi900EEEEEvPT_PKS4_S7_S7_flPfS8_Pj --------------------------
	.section	.text._ZN13group_norm_v214gn_cuda_kernelI13__nv_bfloat16Li320ELi1ELi32ELi80ELi256ELb0ELi32ELi320ELi320ELi4ELb1ELi18ELb0ELb0ENS_16CompileConditionILi900EEEEEvPT_PKS4_S7_S7_flPfS8_Pj,"ax",@progbits
	.align	128
        .global         _ZN13group_norm_v214gn_cuda_kernelI13__nv_bfloat16Li320ELi1ELi32ELi80ELi256ELb0ELi32ELi320ELi320ELi4ELb1ELi18ELb0ELb0ENS_16CompileConditionILi900EEEEEvPT_PKS4_S7_S7_flPfS8_Pj
        .type           _ZN13group_norm_v214gn_cuda_kernelI13__nv_bfloat16Li320ELi1ELi32ELi80ELi256ELb0ELi32ELi320ELi320ELi4ELb1ELi18ELb0ELb0ENS_16CompileConditionILi900EEEEEvPT_PKS4_S7_S7_flPfS8_Pj,@function
        .size           _ZN13group_norm_v214gn_cuda_kernelI13__nv_bfloat16Li320ELi1ELi32ELi80ELi256ELb0ELi32ELi320ELi320ELi4ELb1ELi18ELb0ELb0ENS_16CompileConditionILi900EEEEEvPT_PKS4_S7_S7_flPfS8_Pj,(.L_x_3559 - _ZN13group_norm_v214gn_cuda_kernelI13__nv_bfloat16Li320ELi1ELi32ELi80ELi256ELb0ELi32ELi320ELi320ELi4ELb1ELi18ELb0ELb0ENS_16CompileConditionILi900EEEEEvPT_PKS4_S7_S7_flPfS8_Pj)
        .other          _ZN13group_norm_v214gn_cuda_kernelI13__nv_bfloat16Li320ELi1ELi32ELi80ELi256ELb0ELi32ELi320ELi320ELi4ELb1ELi18ELb0ELb0ENS_16CompileConditionILi900EEEEEvPT_PKS4_S7_S7_flPfS8_Pj,@"STO_CUDA_ENTRY STV_DEFAULT"
_ZN13group_norm_v214gn_cuda_kernelI13__nv_bfloat16Li320ELi1ELi32ELi80ELi256ELb0ELi32ELi320ELi320ELi4ELb1ELi18ELb0ELb0ENS_16CompileConditionILi900EEEEEvPT_PKS4_S7_S7_flPfS8_Pj:
.text._ZN13group_norm_v214gn_cuda_kernelI13__nv_bfloat16Li320ELi1ELi32ELi80ELi256ELb0ELi32ELi320ELi320ELi4ELb1ELi18ELb0ELb0ENS_16CompileConditionILi900EEEEEvPT_PKS4_S7_S7_flPfS8_Pj:
        /* <DEDUP_REMOVED lines=11> */
[----:B------:R-:W-:Y:S01]  /*00b0*/  UMOV UR4, URZ ;  /* 0x0000003f00047c82 */ /* 0x000fe20008000000 */
[----:B------:R-:W-:Y:S01]  /*00c0*/  ULDC.64 UR8, c[0x0][0x208] ;  /* 0x0000820000087ab9 */ /* 0x000fe20000000a00 */
[----:B------:R-:W1:Y:S01]  /*00d0*/  S2R R3, SR_CgaCtaId ;  /* 0x0000000000037919 */ /* 0x000e620000008800 */
[----:B------:R-:W2:Y:S01]  /*00e0*/  S2R R2, SR_CTAID.X ;  /* 0x0000000000027919 */ /* 0x000ea20000002500 */
[----:B0-----:R-:W-:Y:S01]  /*00f0*/  IMAD.WIDE.U32 R6, R4, -0x33333333, RZ ;  /* 0xcccccccd04067825 */ /* 0x001fe200078e00ff */
[----:B-1----:R-:W-:-:S04]  /*0100*/  LEA R3, R3, R0, 0x18 ;  /* 0x0000000003037211 */ /* 0x002fc800078ec0ff */
[----:B------:R-:W-:Y:S01]  /*0110*/  SHF.R.U32.HI R6, RZ, 0x6, R7 ;  /* 0x00000006ff067819 */ /* 0x000fe20000011607 */
[----:B------:R-:W-:-:S04]  /*0120*/  IMAD.MOV.U32 R7, RZ, RZ, RZ ;  /* 0x000000ffff077224 */ /* 0x000fc800078e00ff */
[----:B------:R-:W-:-:S04]  /*0130*/  IMAD R0, R6, -0x50, R4 ;  /* 0xffffffb006007824 */ /* 0x000fc800078e0204 */
[----:B------:R-:W-:Y:S02]  /*0140*/  IMAD R3, R0, 0x28, R3 ;  /* 0x0000002800037824 */ /* 0x000fe400078e0203 */
[----:B------:R-:W-:-:S03]  /*0150*/  IMAD.MOV.U32 R0, RZ, RZ, R5 ;  /* 0x000000ffff007224 */ /* 0x000fc600078e0005 */
[----:B--2---:R-:W-:-:S07]  /*0160*/  LEA R20, R6, R3, 0x3 ;  /* 0x0000000306147211 */ /* 0x004fce00078e18ff */
.L_x_1590:
        /* <DEDUP_REMOVED lines=8> */
[--C-:B------:R-:W-:Y:S01]  /*01f0*/  SHF.R.U32.HI R10, RZ, 0x3, R7.reuse ;  /* 0x00000003ff0a7819 */ /* 0x100fe20000011607 */
[----:B------:R-:W-:Y:S01]  /*0200*/  IMAD R9, R11, -0x50, R4 ;  /* 0xffffffb00b097824 */ /* 0x000fe200078e0204 */
[----:B------:R-:W-:Y:S01]  /*0210*/  SHF.R.U64 R8, R0, 0x3, R7 ;  /* 0x0000000300087819 */ /* 0x000fe20000001207 */
[----:B------:R-:W1:Y:S01]  /*0220*/  LDC.64 R52, c[0x0][0x228] ;  /* 0x00008a00ff347b82 */ /* 0x000e620000000a00 */
[----:B------:R-:W-:Y:S01]  /*0230*/  IADD3 R3, R3, R11, RZ ;  /* 0x0000000b03037210 */ /* 0x000fe20007ffe0ff */
[----:B------:R-:W-:-:S02]  /*0240*/  IMAD R24, R9, 0x4, R22 ;  /* 0x0000000409187824 */ /* 0x000fc400078e0216 */
        /* <DEDUP_REMOVED lines=23> */
[----:B------:R-:W-:Y:S01]  /*03c0*/  IADD3 R3, P0, R14, R26, RZ ;  /* 0x0000001a0e037210 */ /* 0x000fe20007f1e0ff */
[----:B------:R-:W-:-:S03]  /*03d0*/  VIADD R15, R11, 0xa000 ;  /* 0x0000a0000b0f7836 */ /* 0x000fc60000000000 */
[----:B------:R-:W-:Y:S02]  /*03e0*/  IADD3.X R16, RZ, R19, RZ, P0, !PT ;  /* 0x00000013ff107210 */ /* 0x000fe400007fe4ff */
[----:B------:R-:W-:-:S04]  /*03f0*/  LEA R40, P0, R3, UR6, 0x1 ;  /* 0x0000000603287c11 */ /* 0x000fc8000f8008ff */
[----:B------:R-:W-:Y:S02]  /*0400*/  LEA.HI.X R41, R3, UR7, R16, 0x1, P0 ;  /* 0x0000000703297c11 */ /* 0x000fe400080f0c10 */
[----:B------:R-:W-:-:S04]  /*0410*/  IADD3 R3, P0, R15, R26, RZ ;  /* 0x0000001a0f037210 */ /* 0x000fc80007f1e0ff */
[----:B------:R-:W4:Y:S01]  /*0420*/  LDG.E.64.CONSTANT R40, desc[UR8][R40.64] ;  /* 0x0000000828287981 */ /* 0x000f22000c1e9b00 */
        /* <DEDUP_REMOVED lines=20> */
[----:B------:R-:W-:-:S06]  /*0570*/  LEA.HI.X R49, R26, UR7, R3, 0x1, P0 ;  /* 0x000000071a317c11 */ /* 0x000fcc00080f0c03 */
[----:B------:R-:W4:Y:S01]  /*0580*/  LDG.E.64.CONSTANT R48, desc[UR8][R48.64] ;  /* 0x0000000830307981 */ /* 0x000f22000c1e9b00 */
[----:B0-----:R-:W-:-:S04]  /*0590*/  IMAD.WIDE R50, R24, 0x2, R50 ;  /* 0x0000000218327825 */ /* 0x001fc800078e0232 */
[----:B-1----:R-:W-:Y:S02]  /*05a0*/  IMAD.WIDE R52, R24, 0x2, R52 ;  /* 0x0000000218347825 */ /* 0x002fe400078e0234 */
        /* <DEDUP_REMOVED lines=11> */
[----:B------:R-:W-:Y:S02]  /*0660*/  IMAD.U32 R19, R35, 0x10000, RZ ;  /* 0x0001000023137824 */ /* 0x000fe400078e00ff */
[----:B------:R-:W-:Y:S01]  /*0670*/  FFMA.FTZ R26, R25, R25, R24 ;  /* 0x00000019191a7223 */ /* 0x000fe20000010018 */
[----:B------:R-:W-:Y:S01]  /*0680*/  FADD.FTZ R24, R23, R25 ;  /* 0x0000001917187221 */ /* 0x000fe20000010000 */
[----:B------:R-:W-:Y:S02]  /*0690*/  SHF.L.U32 R25, R21, 0x10, RZ ;  /* 0x0000001015197819 */ /* 0x000fe400000006ff */
[----:B------:R-:W-:Y:S01]  /*06a0*/  FFMA.FTZ R26, R19, R19, R26 ;  /* 0x00000013131a7223 */ /* 0x000fe2000001001a */
[----:B------:R-:W-:Y:S01]  /*06b0*/  FADD.FTZ R24, R24, R19 ;  /* 0x0000001318187221 */ /* 0x000fe20000010000 */
[C---:B---3--:R-:W-:Y:S01]  /*06c0*/  PRMT R23, R36.reuse, 0x7632, R23 ;  /* 0x0000763224177816 */ /* 0x048fe20000000017 */
        /* <DEDUP_REMOVED lines=10> */
[----:B------:R-:W-:Y:S01]  /*0770*/  SHF.L.U32 R27, R24, 0x10, RZ ;  /* 0x00000010181b7819 */ /* 0x000fe200000006ff */
[----:B----4-:R-:W-:-:S02]  /*0780*/  IMAD.U32 R25, R38, 0x10000, RZ ;  /* 0x0001000026197824 */ /* 0x010fc400078e00ff */
[----:B------:R-:W-:Y:S01]  /*0790*/  FFMA.FTZ R28, R23, R23, R28 ;  /* 0x00000017171c7223 */ /* 0x000fe2000001001c */
[----:B------:R-:W-:Y:S01]  /*07a0*/  FADD.FTZ R26, R26, R23 ;  /* 0x000000171a1a7221 */ /* 0x000fe20000010000 */
[----:B------:R-:W-:Y:S02]  /*07b0*/  PRMT R24, R38, 0x7632, R24 ;  /* 0x0000763226187816 */ /* 0x000fe40000000018 */
        /* <DEDUP_REMOVED lines=16> */
[----:B------:R-:W-:Y:S01]  /*08c0*/  SHF.L.U32 R33, R24, 0x10, RZ ;  /* 0x0000001018217819 */ /* 0x000fe200000006ff */
[----:B------:R-:W-:-:S02]  /*08d0*/  IMAD.U32 R31, R41, 0x10000, RZ ;  /* 0x00010000291f7824 */ /* 0x000fc400078e00ff */
        /* <DEDUP_REMOVED lines=9> */
[----:B------:R-:W-:Y:S01]  /*0970*/  PRMT R24, R42, 0x7632, R24 ;  /* 0x000076322a187816 */ /* 0x000fe20000000018 */
        /* <DEDUP_REMOVED lines=9> */
[----:B------:R-:W-:Y:S01]  /*0a10*/  SHF.L.U32 R33, R24, 0x10, RZ ;  /* 0x0000001018217819 */ /* 0x000fe200000006ff */
[----:B------:R-:W-:-:S02]  /*0a20*/  IMAD.U32 R79, R44, 0x10000, RZ ;  /* 0x000100002c4f7824 */ /* 0x000fc400078e00ff */
[----:B------:R-:W-:Y:S01]  /*0a30*/  FFMA.FTZ R28, R77, R77, R28 ;  /* 0x0000004d4d1c7223 */ /* 0x000fe2000001001c */
[----:B------:R-:W-:Y:S01]  /*0a40*/  FADD.FTZ R26, R26, R77 ;  /* 0x0000004d1a1a7221 */ /* 0x000fe20000010000 */
[----:B------:R-:W-:Y:S01]  /*0a50*/  PRMT R24, R44, 0x7632, R24 ;  /* 0x000076322c187816 */ /* 0x000fe20000000018 */
[----:B------:R-:W-:Y:S02]  /*0a60*/  IMAD.U32 R81, R45, 0x10000, RZ ;  /* 0x000100002d517824 */ /* 0x000fe400078e00ff */
[----:B------:R-:W-:Y:S01]  /*0a70*/  FFMA.FTZ R28, R33, R33, R28 ;  /* 0x00000021211c7223 */ /* 0x000fe2000001001c */
[----:B------:R-:W-:Y:S01]  /*0a80*/  FADD.FTZ R26, R26, R33 ;  /* 0x000000211a1a7221 */ /* 0x000fe20000010000 */
[----:B------:R-:W-:Y:S02]  /*0a90*/  SHF.L.U32 R33, R24, 0x10, RZ ;  /* 0x0000001018217819 */ /* 0x000fe400000006ff */
[----:B------:R-:W-:Y:S01]  /*0aa0*/  FFMA.FTZ R28, R79, R79, R28 ;  /* 0x0000004f4f1c7223 */ /* 0x000fe2000001001c */
[----:B------:R-:W-:Y:S01]  /*0ab0*/  FADD.FTZ R26, R26, R79 ;  /* 0x0000004f1a1a7221 */ /* 0x000fe20000010000 */
[----:B------:R-:W-:Y:S01]  /*0ac0*/  PRMT R24, R45, 0x7632, R24 ;  /* 0x000076322d187816 */ /* 0x000fe20000000018 */
        /* <DEDUP_REMOVED lines=40> */
[----:B------:R-:W-:-:S03]  /*0d50*/  MOV R91, 0x400 ;  /* 0x00000400005b7802 */ /* 0x000fc60000000f00 */
[----:B0-----:R-:W-:-:S04]  /*0d60*/  LOP3.LUT R33, R24, 0x1c, RZ, 0xc0, !PT ;  /* 0x0000001c18217812 */ /* 0x001fc800078ec0ff */
        /* <DEDUP_REMOVED lines=15> */
[C---:B------:R-:W-:Y:S01]  /*0e60*/  IADD3 R56, R22.reuse, 0x24, RZ ;  /* 0x0000002416387810 */ /* 0x040fe20007ffe0ff */
[----:B------:R-:W-:Y:S01]  /*0e70*/  VIADD R68, R22, 0x48 ;  /* 0x0000004816447836 */ /* 0x000fe20000000000 */
[----:B------:R-:W-:-:S02]  /*0e80*/  LEA.HI R60, R57, R60, RZ, 0x2 ;  /* 0x0000003c393c7211 */ /* 0x000fc400078f10ff */
[----:B------:R-:W-:Y:S02]  /*0e90*/  SHF.R.S32.HI R33, RZ, 0x1f, R32 ;  /* 0x0000001fff217819 */ /* 0x000fe40000011420 */
[----:B------:R-:W-:Y:S02]  /*0ea0*/  SHF.R.S32.HI R57, RZ, 0x1f, R56 ;  /* 0x0000001fff397819 */ /* 0x000fe40000011438 */
[----:B------:R-:W-:Y:S02]  /*0eb0*/  SHF.R.S32.HI R55, RZ, 0x1f, R24 ;  /* 0x0000001fff377819 */ /* 0x000fe40000011418 */
[----:B------:R-:W-:Y:S02]  /*0ec0*/  IADD3 R54, R22, 0x1c, RZ ;  /* 0x0000001c16367810 */ /* 0x000fe40007ffe0ff */
[----:B------:R-:W-:Y:S02]  /*0ed0*/  LEA.HI R32, R33, R32, RZ, 0x2 ;  /* 0x0000002021207211 */ /* 0x000fe400078f10ff */
[----:B------:R-:W-:-:S02]  /*0ee0*/  LEA.HI R56, R57, R56, RZ, 0x2 ;  /* 0x0000003839387211 */ /* 0x000fc400078f10ff */
[----:B------:R-:W-:Y:S02]  /*0ef0*/  LEA.HI R33, R55, R24, RZ, 0x2 ;  /* 0x0000001837217211 */ /* 0x000fe400078f10ff */
[----:B------:R-:W-:Y:S02]  /*0f00*/  SHF.R.S32.HI R57, RZ, 0x1f, R76 ;  /* 0x0000001fff397819 */ /* 0x000fe4000001144c */
[----:B------:R-:W-:Y:S02]  /*0f10*/  SHF.R.S32.HI R55, RZ, 0x1f, R62 ;  /* 0x0000001fff377819 */ /* 0x000fe4000001143e */
[----:B------:R-:W-:Y:S02]  /*0f20*/  SHF.R.S32.HI R61, RZ, 0x1f, R54 ;  /* 0x0000001fff3d7819 */ /* 0x000fe40000011436 */
[----:B------:R-:W-:Y:S02]  /*0f30*/  IADD3 R24, R22, 0x2c, RZ ;  /* 0x0000002c16187810 */ /* 0x000fe40007ffe0ff */
[----:B------:R-:W-:-:S02]  /*0f40*/  LEA.HI R76, R57, R76, RZ, 0x2 ;  /* 0x0000004c394c7211 */ /* 0x000fc400078f10ff */
[----:B------:R-:W-:Y:S02]  /*0f50*/  SHF.R.S32.HI R59, RZ, 0x1f, R70 ;  /* 0x0000001fff3b7819 */ /* 0x000fe40000011446 */
[----:B------:R-:W-:Y:S02]  /*0f60*/  LEA.HI R62, R55, R62, RZ, 0x2 ;  /* 0x0000003e373e7211 */ /* 0x000fe400078f10ff */
[----:B------:R-:W-:Y:S02]  /*0f70*/  SHF.R.S32.HI R57, RZ, 0x1f, R22 ;  /* 0x0000001fff397819 */ /* 0x000fe40000011416 */
[----:B------:R-:W-:Y:S02]  /*0f80*/  LEA.HI R54, R61, R54, RZ, 0x2 ;  /* 0x000000363d367211 */ /* 0x000fe400078f10ff */
[----:B------:R-:W-:Y:S02]  /*0f90*/  SHF.R.S32.HI R55, RZ, 0x1f, R80 ;  /* 0x0000001fff377819 */ /* 0x000fe40000011450 */
[----:B------:R-:W-:-:S02]  /*0fa0*/  SHF.R.S32.HI R61, RZ, 0x1f, R24 ;  /* 0x0000001fff3d7819 */ /* 0x000fc40000011418 */
[----:B------:R-:W-:Y:S02]  /*0fb0*/  LEA.HI R70, R59, R70, RZ, 0x2 ;  /* 0x000000463b467211 */ /* 0x000fe400078f10ff */
[----:B------:R-:W-:Y:S02]  /*0fc0*/  LEA.HI R57, R57, R22, RZ, 0x2 ;  /* 0x0000001639397211 */ /* 0x000fe400078f10ff */
[----:B------:R-:W-:Y:S02]  /*0fd0*/  SHF.R.S32.HI R59, RZ, 0x1f, R58 ;  /* 0x0000001fff3b7819 */ /* 0x000fe4000001143a */
[----:B------:R-:W-:Y:S02]  /*0fe0*/  LEA.HI R80, R55, R80, RZ, 0x2 ;  /* 0x0000005037507211 */ /* 0x000fe400078f10ff */
[----:B-1----:R-:W-:Y:S01]  /*0ff0*/  LEA R91, R26, R91, 0x18 ;  /* 0x0000005b1a5b7211 */ /* 0x002fe200078ec0ff */
[----:B------:R-:W-:Y:S01]  /*1000*/  VIADD R26, R22, 0x40 ;  /* 0x00000040161a7836 */ /* 0x000fe20000000000 */
[----:B------:R-:W-:-:S02]  /*1010*/  LEA.HI R55, R61, R24, RZ, 0x2 ;  /* 0x000000183d377211 */ /* 0x000fc400078f10ff */
[C---:B------:R-:W-:Y:S02]  /*1020*/  IADD3 R74, R22.reuse, 0x34, RZ ;  /* 0x00000034164a7810 */ /* 0x040fe40007ffe0ff */
[C---:B------:R-:W-:Y:S02]  /*1030*/  IADD3 R28, R22.reuse, 0x3c, RZ ;  /* 0x0000003c161c7810 */ /* 0x040fe40007ffe0ff */
[C---:B------:R-:W-:Y:S02]  /*1040*/  IADD3 R24, R22.reuse, 0x44, RZ ;  /* 0x0000004416187810 */ /* 0x040fe40007ffe0ff */
[----:B------:R-:W-:Y:S02]  /*1050*/  IADD3 R78, R22, 0x4c, RZ ;  /* 0x0000004c164e7810 */ /* 0x000fe40007ffe0ff */
[----:B------:R-:W-:Y:S02]  /*1060*/  SHF.L.U32 R22, R4, 0x3, RZ ;  /* 0x0000000304167819 */ /* 0x000fe400000006ff */
[----:B------:R-:W-:-:S02]  /*1070*/  SHF.R.S32.HI R66, RZ, 0x2, R57 ;  /* 0x00000002ff427819 */ /* 0x000fc40000011439 */
[----:B------:R-:W-:Y:S02]  /*1080*/  LEA.HI R58, R59, R58, RZ, 0x2 ;  /* 0x0000003a3b3a7211 */ /* 0x000fe400078f10ff */
[----:B------:R-:W-:Y:S01]  /*1090*/  SHF.R.S32.HI R59, RZ, 0x1f, R74 ;  /* 0x0000001fff3b7819 */ /* 0x000fe2000001144a */
[----:B------:R-:W-:Y:S01]  /*10a0*/  IMAD R57, R66, 0x28, R91 ;  /* 0x0000002842397824 */ /* 0x000fe200078e025b */
[----:B------:R-:W-:Y:S02]  /*10b0*/  SHF.R.S32.HI R72, RZ, 0x2, R32 ;  /* 0x00000002ff487819 */ /* 0x000fe40000011420 */
[----:B------:R-:W-:Y:S02]  /*10c0*/  SHF.R.S32.HI R61, RZ, 0x1f, R30 ;  /* 0x0000001fff3d7819 */ /* 0x000fe4000001141e */
[----:B------:R-:W-:Y:S02]  /*10d0*/  LOP3.LUT R22, R22, 0x18, RZ, 0xc0, !PT ;  /* 0x0000001816167812 */ /* 0x000fe400078ec0ff */
[----:B------:R-:W-:-:S02]  /*10e0*/  LEA.HI R74, R59, R74, RZ, 0x2 ;  /* 0x0000004a3b4a7211 */ /* 0x000fc400078f10ff */
[----:B------:R-:W-:Y:S01]  /*10f0*/  SHF.R.S32.HI R59, RZ, 0x1f, R26 ;  /* 0x0000001fff3b7819 */ /* 0x000fe2000001141a */
[----:B------:R-:W-:Y:S01]  /*1100*/  IMAD.IADD R57, R57, 0x1, R22 ;  /* 0x0000000139397824 */ /* 0x000fe200078e0216 */
[----:B------:R-:W-:Y:S01]  /*1110*/  SHF.R.S32.HI R66, RZ, 0x2, R33 ;  /* 0x00000002ff427819 */ /* 0x000fe20000011421 */
[----:B------:R-:W-:Y:S01]  /*1120*/  IMAD R33, R72, 0x28, R91 ;  /* 0x0000002848217824 */ /* 0x000fe200078e025b */
[----:B------:R-:W-:Y:S02]  /*1130*/  LEA.HI R30, R61, R30, RZ, 0x2 ;  /* 0x0000001e3d1e7211 */ /* 0x000fe400078f10ff */
[----:B------:R-:W-:Y:S02]  /*1140*/  SHF.R.S32.HI R61, RZ, 0x1f, R24 ;  /* 0x0000001fff3d7819 */ /* 0x000fe40000011418 */
[----:B------:R-:W-:Y:S02]  /*1150*/  SHF.R.S32.HI R32, RZ, 0x2, R54 ;  /* 0x00000002ff207819 */ /* 0x000fe40000011436 */
[----:B------:R-:W-:-:S02]  /*1160*/  LEA.HI R26, R59, R26, RZ, 0x2 ;  /* 0x0000001a3b1a7211 */ /* 0x000fc400078f10ff */
[----:B------:R-:W-:Y:S01]  /*1170*/  SHF.R.S32.HI R54, RZ, 0x2, R55 ;  /* 0x00000002ff367819 */ /* 0x000fe20000011437 */
[----:B------:R-:W-:Y:S01]  /*1180*/  IMAD R55, R66, 0x28, R91 ;  /* 0x0000002842377824 */ /* 0x000fe200078e025b */
[----:B------:R-:W-:Y:S01]  /*1190*/  SHF.R.S32.HI R59, RZ, 0x1f, R68 ;  /* 0x0000001fff3b7819 */ /* 0x000fe20000011444 */
[----:B------:R0:W1:Y:S01]  /*11a0*/  LDS.64 R66, [R57] ;  /* 0x0000000039427984 */ /* 0x0000620000000a00 */
[----:B------:R-:W-:Y:S02]  /*11b0*/  SHF.R.S32.HI R64, RZ, 0x2, R64 ;  /* 0x00000002ff407819 */ /* 0x000fe40000011440 */
[----:B------:R-:W-:Y:S02]  /*11c0*/  LEA.HI R24, R61, R24, RZ, 0x2 ;  /* 0x000000183d187211 */ /* 0x000fe400078f10ff */
[----:B------:R-:W-:Y:S02]  /*11d0*/  IADD3 R33, R22, R33, RZ ;  /* 0x0000002116217210 */ /* 0x000fe40007ffe0ff */
[----:B------:R-:W-:-:S02]  /*11e0*/  SHF.R.S32.HI R61, RZ, 0x1f, R78 ;  /* 0x0000001fff3d7819 */ /* 0x000fc4000001144e */
[----:B------:R-:W-:Y:S02]  /*11f0*/  SHF.R.S32.HI R62, RZ, 0x2, R62 ;  /* 0x00000002ff3e7819 */ /* 0x000fe4000001143e */
[----:B------:R-:W-:Y:S02]  /*1200*/  SHF.R.S32.HI R63, RZ, 0x1f, R28 ;  /* 0x0000001fff3f7819 */ /* 0x000fe4000001141c */
[----:B------:R-:W-:Y:S01]  /*1210*/  LEA.HI R68, R59, R68, RZ, 0x2 ;  /* 0x000000443b447211 */ /* 0x000fe200078f10ff */
[--C-:B------:R-:W-:Y:S01]  /*1220*/  IMAD R59, R64, 0x28, R91.reuse ;  /* 0x00000028403b7824 */ /* 0x100fe200078e025b */
[----:B------:R-:W-:Y:S01]  /*1230*/  IADD3 R55, R22, R55, RZ ;  /* 0x0000003716377210 */ /* 0x000fe20007ffe0ff */
[----:B------:R2:W3:Y:S01]  /*1240*/  LDS.64 R64, [R33] ;  /* 0x0000000021407984 */ /* 0x0004e20000000a00 */
[----:B------:R-:W-:Y:S01]  /*1250*/  LEA.HI R78, R61, R78, RZ, 0x2 ;  /* 0x0000004e3d4e7211 */ /* 0x000fe200078f10ff */
[----:B------:R-:W-:Y:S01]  /*1260*/  IMAD R61, R62, 0x28, R91 ;  /* 0x000000283e3d7824 */ /* 0x000fe200078e025b */
[----:B------:R-:W-:Y:S01]  /*1270*/  SHF.R.S32.HI R60, RZ, 0x2, R60 ;  /* 0x00000002ff3c7819 */ /* 0x000fe2000001143c */
[----:B------:R-:W-:Y:S01]  /*1280*/  IMAD.IADD R59, R22, 0x1, R59 ;  /* 0x00000001163b7824 */ /* 0x000fe200078e023b */
[----:B------:R-:W-:-:S02]  /*1290*/  LEA.HI R28, R63, R28, RZ, 0x2 ;  /* 0x0000001c3f1c7211 */ /* 0x000fc400078f10ff */
[----:B------:R4:W3:Y:S01]  /*12a0*/  LDS.64 R62, [R55] ;  /* 0x00000000373e7984 */ /* 0x0008e20000000a00 */
[--C-:B------:R-:W-:Y:S01]  /*12b0*/  IMAD R69, R60, 0x28, R91.reuse ;  /* 0x000000283c457824 */ /* 0x100fe200078e025b */
[----:B------:R-:W-:Y:S02]  /*12c0*/  SHF.R.S32.HI R70, RZ, 0x2, R70 ;  /* 0x00000002ff467819 */ /* 0x000fe40000011446 */
[----:B------:R-:W-:Y:S02]  /*12d0*/  IADD3 R72, R22, R61, RZ ;  /* 0x0000003d16487210 */ /* 0x000fe40007ffe0ff */
[----:B------:R-:W3:Y:S01]  /*12e0*/  LDS.64 R60, [R59] ;  /* 0x000000003b3c7984 */ /* 0x000ee20000000a00 */
[----:B------:R-:W-:Y:S01]  /*12f0*/  SHF.R.S32.HI R80, RZ, 0x2, R80 ;  /* 0x00000002ff507819 */ /* 0x000fe20000011450 */
[--C-:B0-----:R-:W-:Y:S01]  /*1300*/  IMAD R57, R70, 0x28, R91.reuse ;  /* 0x0000002846397824 */ /* 0x101fe200078e025b */
[----:B--2---:R-:W-:Y:S01]  /*1310*/  IADD3 R33, R22, R69, RZ ;  /* 0x0000004516217210 */ /* 0x004fe20007ffe0ff */
[----:B------:R-:W0:Y:S01]  /*1320*/  LDS.64 R72, [R72] ;  /* 0x0000000048487984 */ /* 0x000e220000000a00 */
[----:B------:R-:W-:Y:S01]  /*1330*/  SHF.R.S32.HI R56, RZ, 0x2, R56 ;  /* 0x00000002ff387819 */ /* 0x000fe20000011438 */
[--C-:B------:R-:W-:Y:S01]  /*1340*/  IMAD R69, R32, 0x28, R91.reuse ;  /* 0x0000002820457824 */ /* 0x100fe200078e025b */
[----:B------:R-:W-:Y:S01]  /*1350*/  SHF.R.S32.HI R58, RZ, 0x2, R58 ;  /* 0x00000002ff3a7819 */ /* 0x000fe2000001143a */
[----:B------:R-:W-:Y:S01]  /*1360*/  IMAD R93, R80, 0x28, R91 ;  /* 0x00000028505d7824 */ /* 0x000fe200078e025b */
[----:B------:R-:W2:Y:S01]  /*1370*/  LDS.64 R32, [R33] ;  /* 0x0000000021207984 */ /* 0x000ea20000000a00 */
[----:B------:R-:W-:Y:S01]  /*1380*/  IMAD.IADD R80, R22, 0x1, R57 ;  /* 0x0000000116507824 */ /* 0x000fe200078e0239 */
[----:B------:R-:W-:Y:S01]  /*1390*/  SHF.R.S32.HI R76, RZ, 0x2, R76 ;  /* 0x00000002ff4c7819 */ /* 0x000fe2000001144c */
[--C-:B------:R-:W-:Y:S01]  /*13a0*/  IMAD R71, R56, 0x28, R91.reuse ;  /* 0x0000002838477824 */ /* 0x100fe200078e025b */
[----:B------:R-:W-:Y:S01]  /*13b0*/  IADD3 R56, R22, R69, RZ ;  /* 0x0000004516387210 */ /* 0x000fe20007ffe0ff */
[--C-:B----4-:R-:W-:Y:S01]  /*13c0*/  IMAD R55, R58, 0x28, R91.reuse ;  /* 0x000000283a377824 */ /* 0x110fe200078e025b */
[----:B------:R-:W-:Y:S01]  /*13d0*/  IADD3 R70, R22, R93, RZ ;  /* 0x0000005d16467210 */ /* 0x000fe20007ffe0ff */
[----:B------:R4:W2:Y:S01]  /*13e0*/  LDS.64 R58, [R80] ;  /* 0x00000000503a7984 */ /* 0x0008a20000000a00 */
[----:B------:R-:W-:Y:S01]  /*13f0*/  IMAD R69, R54, 0x28, R91 ;  /* 0x0000002836457824 */ /* 0x000fe200078e025b */
[----:B------:R-:W-:Y:S01]  /*1400*/  SHF.R.S32.HI R74, RZ, 0x2, R74 ;  /* 0x00000002ff4a7819 */ /* 0x000fe2000001144a */
[----:B------:R-:W-:Y:S01]  /*1410*/  IMAD.IADD R54, R22, 0x1, R71 ;  /* 0x0000000116367824 */ /* 0x000fe200078e0247 */
[----:B------:R-:W2:Y:S01]  /*1420*/  LDS.64 R56, [R56] ;  /* 0x0000000038387984 */ /* 0x000ea20000000a00 */
[----:B------:R-:W-:Y:S01]  /*1430*/  SHF.R.S32.HI R30, RZ, 0x2, R30 ;  /* 0x00000002ff1e7819 */ /* 0x000fe2000001141e */
[--C-:B------:R-:W-:Y:S01]  /*1440*/  IMAD R76, R76, 0x28, R91.reuse ;  /* 0x000000284c4c7824 */ /* 0x100fe200078e025b */
[----:B------:R-:W-:Y:S01]  /*1450*/  SHF.R.S32.HI R28, RZ, 0x2, R28 ;  /* 0x00000002ff1c7819 */ /* 0x000fe2000001141c */
[----:B------:R-:W2:Y:S01]  /*1460*/  LDS.64 R70, [R70] ;  /* 0x0000000046467984 */ /* 0x000ea20000000a00 */
[----:B------:R-:W-:Y:S01]  /*1470*/  SHF.R.S32.HI R26, RZ, 0x2, R26 ;  /* 0x00000002ff1a7819 */ /* 0x000fe2000001141a */
[--C-:B------:R-:W-:Y:S01]  /*1480*/  IMAD R74, R74, 0x28, R91.reuse ;  /* 0x000000284a4a7824 */ /* 0x100fe200078e025b */
[----:B------:R-:W-:Y:S01]  /*1490*/  SHF.R.S32.HI R24, RZ, 0x2, R24 ;  /* 0x00000002ff187819 */ /* 0x000fe20000011418 */
[--C-:B------:R-:W-:Y:S01]  /*14a0*/  IMAD R30, R30, 0x28, R91.reuse ;  /* 0x000000281e1e7824 */ /* 0x100fe200078e025b */
[----:B------:R-:W-:Y:S01]  /*14b0*/  SHF.R.S32.HI R68, RZ, 0x2, R68 ;  /* 0x00000002ff447819 */ /* 0x000fe20000011444 */
[--C-:B------:R-:W-:Y:S01]  /*14c0*/  IMAD R28, R28, 0x28, R91.reuse ;  /* 0x000000281c1c7824 */ /* 0x100fe200078e025b */
[----:B------:R-:W-:Y:S01]  /*14d0*/  SHF.R.S32.HI R78, RZ, 0x2, R78 ;  /* 0x00000002ff4e7819 */ /* 0x000fe2000001144e */
[--C-:B------:R-:W-:Y:S01]  /*14e0*/  IMAD R26, R26, 0x28, R91.reuse ;  /* 0x000000281a1a7824 */ /* 0x100fe200078e025b */
[----:B----4-:R-:W-:Y:S01]  /*14f0*/  IADD3 R80, R22, R55, RZ ;  /* 0x0000003716507210 */ /* 0x010fe20007ffe0ff */
[--C-:B------:R-:W-:Y:S01]  /*1500*/  IMAD R24, R24, 0x28, R91.reuse ;  /* 0x0000002818187824 */ /* 0x100fe200078e025b */
[----:B------:R-:W4:Y:S01]  /*1510*/  LDS.64 R54, [R54] ;  /* 0x0000000036367984 */ /* 0x000f220000000a00 */
[----:B------:R-:W-:-:S02]  /*1520*/  IMAD R93, R68, 0x28, R91 ;  /* 0x00000028445d7824 */ /* 0x000fc400078e025b */
[----:B-1----:R-:W-:Y:S01]  /*1530*/  FADD.FTZ R66, RZ, R66 ;  /* 0x00000042ff427221 */ /* 0x002fe20000010000 */
[----:B------:R-:W-:Y:S01]  /*1540*/  IMAD R91, R78, 0x28, R91 ;  /* 0x000000284e5b7824 */ /* 0x000fe200078e025b */
[----:B------:R-:W-:Y:S01]  /*1550*/  IADD3 R82, R22, R69, RZ ;  /* 0x0000004516527210 */ /* 0x000fe20007ffe0ff */
[----:B------:R-:W-:Y:S01]  /*1560*/  FADD.FTZ R78, RZ, R67 ;  /* 0x00000043ff4e7221 */ /* 0x000fe20000010000 */
[----:B------:R-:W1:Y:S01]  /*1570*/  LDS.64 R68, [R80] ;  /* 0x0000000050447984 */ /* 0x000e620000000a00 */
[----:B---3--:R-:W-:Y:S01]  /*1580*/  FADD.FTZ R64, R66, R64 ;  /* 0x0000004042407221 */ /* 0x008fe20000010000 */
[----:B------:R-:W-:Y:S02]  /*1590*/  IMAD.IADD R76, R22, 0x1, R76 ;  /* 0x00000001164c7824 */ /* 0x000fe400078e024c */
[----:B------:R-:W-:Y:S01]  /*15a0*/  FADD.FTZ R78, R78, R65 ;  /* 0x000000414e4e7221 */ /* 0x000fe20000010000 */
[----:B------:R-:W3:Y:S01]  /*15b0*/  LDS.64 R66, [R82] ;  /* 0x0000000052427984 */ /* 0x000ee20000000a00 */
[----:B------:R-:W-:Y:S01]  /*15c0*/  FADD.FTZ R62, R64, R62 ;  /* 0x0000003e403e7221 */ /* 0x000fe20000010000 */
[----:B------:R-:W-:Y:S01]  /*15d0*/  IADD3 R74, R22, R74, RZ ;  /* 0x0000004a164a7210 */ /* 0x000fe20007ffe0ff */
[----:B------:R-:W-:Y:S01]  /*15e0*/  FADD.FTZ R78, R78, R63 ;  /* 0x0000003f4e4e7221 */ /* 0x000fe20000010000 */
[----:B------:R-:W3:Y:S01]  /*15f0*/  LDS.64 R64, [R76] ;  /* 0x000000004c407984 */ /* 0x000ee20000000a00 */
[----:B------:R-:W-:Y:S01]  /*1600*/  FADD.FTZ R60, R62, R60 ;  /* 0x0000003c3e3c7221 */ /* 0x000fe20000010000 */
[----:B------:R-:W-:Y:S01]  /*1610*/  IADD3 R30, R22, R30, RZ ;  /* 0x0000001e161e7210 */ /* 0x000fe20007ffe0ff */
[----:B------:R-:W-:Y:S01]  /*1620*/  FADD.FTZ R78, R78, R61 ;  /* 0x0000003d4e4e7221 */ /* 0x000fe20000010000 */
[----:B------:R-:W3:Y:S01]  /*1630*/  LDS.64 R62, [R74] ;  /* 0x000000004a3e7984 */ /* 0x000ee20000000a00 */
[----:B0-----:R-:W-:Y:S01]  /*1640*/  FADD.FTZ R72, R60, R72 ;  /* 0x000000483c487221 */ /* 0x001fe20000010000 */
[----:B------:R-:W-:-:S02]  /*1650*/  IMAD.IADD R28, R22, 0x1, R28 ;  /* 0x00000001161c7824 */ /* 0x000fc400078e021c */
[----:B------:R-:W-:Y:S01]  /*1660*/  FADD.FTZ R78, R78, R73 ;  /* 0x000000494e4e7221 */ /* 0x000fe20000010000 */
[----:B------:R-:W0:Y:S01]  /*1670*/  LDS.64 R60, [R30] ;  /* 0x000000001e3c7984 */ /* 0x000e220000000a00 */
[----:B--2---:R-:W-:Y:S01]  /*1680*/  FADD.FTZ R32, R72, R32 ;  /* 0x0000002048207221 */ /* 0x004fe20000010000 */
[----:B------:R-:W-:Y:S01]  /*1690*/  IADD3 R26, R22, R26, RZ ;  /* 0x0000001a161a7210 */ /* 0x000fe20007ffe0ff */
[----:B------:R-:W-:Y:S01]  /*16a0*/  FADD.FTZ R78, R78, R33 ;  /* 0x000000214e4e7221 */ /* 0x000fe20000010000 */
[----:B------:R-:W2:Y:S01]  /*16b0*/  LDS.64 R72, [R28] ;  /* 0x000000001c487984 */ /* 0x000ea20000000a00 */
[----:B------:R-:W-:Y:S01]  /*16c0*/  FADD.FTZ R58, R32, R58 ;  /* 0x0000003a203a7221 */ /* 0x000fe20000010000 */
[----:B------:R-:W-:Y:S01]  /*16d0*/  IADD3 R24, R22, R24, RZ ;  /* 0x0000001816187210 */ /* 0x000fe20007ffe0ff */
[----:B------:R-:W-:Y:S01]  /*16e0*/  FADD.FTZ R78, R78, R59 ;  /* 0x0000003b4e4e7221 */ /* 0x000fe20000010000 */
[----:B------:R-:W2:Y:S01]  /*16f0*/  LDS.64 R32, [R26] ;  /* 0x000000001a207984 */ /* 0x000ea20000000a00 */
[----:B------:R-:W-:Y:S01]  /*1700*/  FADD.FTZ R56, R58, R56 ;  /* 0x000000383a387221 */ /* 0x000fe20000010000 */
[----:B------:R-:W-:-:S02]  /*1710*/  IMAD.IADD R93, R22, 0x1, R93 ;  /* 0x00000001165d7824 */ /* 0x000fc400078e025d */
[----:B------:R-:W-:Y:S01]  /*1720*/  FADD.FTZ R78, R78, R57 ;  /* 0x000000394e4e7221 */ /* 0x000fe20000010000 */
[----:B------:R-:W2:Y:S01]  /*1730*/  LDS.64 R58, [R24] ;  /* 0x00000000183a7984 */ /* 0x000ea20000000a00 */
[----:B------:R-:W-:Y:S01]  /*1740*/  IADD3 R22, R22, R91, RZ ;  /* 0x0000005b16167210 */ /* 0x000fe20007ffe0ff */
[----:B------:R-:W-:Y:S01]  /*1750*/  FADD.FTZ R91, R56, R70 ;  /* 0x00000046385b7221 */ /* 0x000fe20000010000 */
[----:B------:R-:W-:Y:S01]  /*1760*/  FADD.FTZ R78, R78, R71 ;  /* 0x000000474e4e7221 */ /* 0x000fe20000010000 */
[----:B------:R-:W2:Y:S02]  /*1770*/  LDS.64 R56, [R93] ;  /* 0x000000005d387984 */ /* 0x000ea40000000a00 */
[----:B----4-:R-:W-:Y:S01]  /*1780*/  FADD.FTZ R91, R91, R54 ;  /* 0x000000365b5b7221 */ /* 0x010fe20000010000 */
[----:B------:R-:W-:Y:S01]  /*1790*/  FADD.FTZ R78, R78, R55 ;  /* 0x000000374e4e7221 */ /* 0x000fe20000010000 */
[----:B------:R-:W4:Y:S02]  /*17a0*/  LDS.64 R70, [R22] ;  /* 0x0000000016467984 */ /* 0x000f240000000a00 */
[----:B-1----:R-:W-:Y:S01]  /*17b0*/  FADD.FTZ R91, R91, R68 ;  /* 0x000000445b5b7221 */ /* 0x002fe20000010000 */
[----:B------:R-:W-:-:S03]  /*17c0*/  FADD.FTZ R78, R78, R69 ;  /* 0x000000454e4e7221 */ /* 0x000fc60000010000 */
[----:B---3--:R-:W-:Y:S01]  /*17d0*/  FADD.FTZ R91, R91, R66 ;  /* 0x000000425b5b7221 */ /* 0x008fe20000010000 */
[----:B------:R-:W-:-:S03]  /*17e0*/  FADD.FTZ R78, R78, R67 ;  /* 0x000000434e4e7221 */ /* 0x000fc60000010000 */
[----:B------:R-:W-:Y:S01]  /*17f0*/  FADD.FTZ R91, R91, R64 ;  /* 0x000000405b5b7221 */ /* 0x000fe20000010000 */
[----:B------:R-:W-:-:S03]  /*1800*/  FADD.FTZ R78, R78, R65 ;  /* 0x000000414e4e7221 */ /* 0x000fc60000010000 */
[----:B------:R-:W-:Y:S01]  /*1810*/  FADD.FTZ R91, R91, R62 ;  /* 0x0000003e5b5b7221 */ /* 0x000fe20000010000 */
[----:B------:R-:W-:-:S03]  /*1820*/  FADD.FTZ R78, R78, R63 ;  /* 0x0000003f4e4e7221 */ /* 0x000fc60000010000 */
[----:B0-----:R-:W-:Y:S01]  /*1830*/  FADD.FTZ R91, R91, R60 ;  /* 0x0000003c5b5b7221 */ /* 0x001fe20000010000 */
[----:B------:R-:W-:-:S03]  /*1840*/  FADD.FTZ R78, R78, R61 ;  /* 0x0000003d4e4e7221 */ /* 0x000fc60000010000 */
[----:B--2---:R-:W-:Y:S01]  /*1850*/  FADD.FTZ R91, R91, R72 ;  /* 0x000000485b5b7221 */ /* 0x004fe20000010000 */
[----:B------:R-:W-:-:S03]  /*1860*/  FADD.FTZ R78, R78, R73 ;  /* 0x000000494e4e7221 */ /* 0x000fc60000010000 */
[----:B------:R-:W-:Y:S01]  /*1870*/  FADD.FTZ R91, R91, R32 ;  /* 0x000000205b5b7221 */ /* 0x000fe20000010000 */
[----:B------:R-:W-:-:S03]  /*1880*/  FADD.FTZ R78, R78, R33 ;  /* 0x000000214e4e7221 */ /* 0x000fc60000010000 */
[----:B------:R-:W-:Y:S01]  /*1890*/  FADD.FTZ R91, R91, R58 ;  /* 0x0000003a5b5b7221 */ /* 0x000fe20000010000 */
[----:B------:R-:W-:-:S03]  /*18a0*/  FADD.FTZ R78, R78, R59 ;  /* 0x0000003b4e4e7221 */ /* 0x000fc60000010000 */
[----:B------:R-:W-:Y:S01]  /*18b0*/  FADD.FTZ R91, R91, R56 ;  /* 0x000000385b5b7221 */ /* 0x000fe20000010000 */
[----:B------:R-:W-:-:S03]  /*18c0*/  FADD.FTZ R78, R78, R57 ;  /* 0x000000394e4e7221 */ /* 0x000fc60000010000 */
[----:B----4-:R-:W-:Y:S01]  /*18d0*/  FADD.FTZ R70, R91, R70 ;  /* 0x000000465b467221 */ /* 0x010fe20000010000 */
[----:B------:R-:W-:-:S07]  /*18e0*/  FADD.FTZ R71, R78, R71 ;  /* 0x000000474e477221 */ /* 0x000fce0000010000 */
.L_x_1583:
[----:B------:R-:W-:Y:S05]  /*18f0*/  BSYNC B0 ;  /* 0x0000000000007941 */ /* 0x000fea0003800000 */
.L_x_1582:
        /* <DEDUP_REMOVED lines=15> */
[----:B------:R-:W-:Y:S01]  /*19f0*/  LOP3.LUT R57, R57, 0xfffffff8, R2, 0xe2, !PT ;  /* 0xfffffff839397812 */ /* 0x000fe200078ee202 */
[----:B0-----:R-:W-:-:S04]  /*1a00*/  IMAD R22, R24, UR4, R5 ;  /* 0x0000000418167c24 */ /* 0x001fc8000f8e0205 */
[----:B------:R-:W-:-:S05]  /*1a10*/  IMAD R22, R22, 0x20, R57 ;  /* 0x0000002016167824 */ /* 0x000fca00078e0239 */
[----:B------:R-:W-:-:S05]  /*1a20*/  SHF.L.U32 R57, R22, 0x1, RZ ;  /* 0x0000000116397819 */ /* 0x000fca00000006ff */
[----:B-1----:R-:W-:-:S05]  /*1a30*/  IMAD.WIDE.U32 R54, R57, 0x4, R54 ;  /* 0x0000000439367825 */ /* 0x002fca00078e0036 */
[----:B------:R0:W-:Y:S02]  /*1a40*/  STG.E.64 desc[UR8][R54.64], R32 ;  /* 0x0000002036007986 */ /* 0x0001e4000c101b08 */
.L_x_1585:
[----:B------:R-:W-:Y:S05]  /*1a50*/  BSYNC B0 ;  /* 0x0000000000007941 */ /* 0x000fea0003800000 */
.L_x_1584:
        /* <DEDUP_REMOVED lines=16> */
[----:B------:R-:W-:Y:S02]  /*1b60*/  ISETP.GT.U32.AND P1, PT, R4, 0x1f, PT ;  /* 0x0000001f0400780c */ /* 0x000fe40003f24070 */
[----:B------:R-:W-:Y:S02]  /*1b70*/  PRMT R48, R48, 0x7632, R48 ;  /* 0x0000763230307816 */ /* 0x000fe40000000030 */
[----:B------:R-:W-:-:S02]  /*1b80*/  PRMT R49, R49, 0x7632, R49 ;  /* 0x0000763231317816 */ /* 0x000fc40000000031 */
[----:B-----5:R-:W-:Y:S02]  /*1b90*/  PRMT R22, R50, 0x7632, R22 ;  /* 0x0000763232167816 */ /* 0x020fe40000000016 */
[----:B------:R-:W-:Y:S02]  /*1ba0*/  PRMT R24, R51, 0x7632, R24 ;  /* 0x0000763233187816 */ /* 0x000fe40000000018 */
[----:B------:R-:W-:Y:S02]  /*1bb0*/  PRMT R34, R52, 0x7632, R34 ;  /* 0x0000763234227816 */ /* 0x000fe40000000022 */
[----:B------:R-:W-:Y:S01]  /*1bc0*/  PRMT R30, R53, 0x7632, R30 ;  /* 0x00007632351e7816 */ /* 0x000fe2000000001e */
[----:B------:R-:W-:Y:S06]  /*1bd0*/  @P0 BRA `(.L_x_1586) ;  /* 0x00000000003c0947 */ /* 0x000fec0003800000 */
        /* <DEDUP_REMOVED lines=9> */
.L_x_1587:
[----:B------:R-:W2:Y:S04]  /*1c70*/  LD.E.STRONG.GPU R40, desc[UR8][R32.64] ;  /* 0x0000000820287980 */ /* 0x000ea8000c10f900 */
[----:B--2---:R-:W-:Y:S01]  /*1c80*/  CCTL.IVALL ;  /* 0x00000000ff00798f */ /* 0x004fe20002000000 */
[----:B------:R-:W-:Y:S05]  /*1c90*/  YIELD ;  /* 0x0000000000007946 */ /* 0x000fea0003800000 */
[----:B-----5:R-:W-:-:S04]  /*1ca0*/  LOP3.LUT R40, R40, R41, RZ, 0x3c, !PT ;  /* 0x0000002928287212 */ /* 0x020fc800078e3cff */
[----:B------:R-:W-:-:S13]  /*1cb0*/  ISETP.GT.AND P0, PT, R40, -0x1, PT ;  /* 0xffffffff2800780c */ /* 0x000fda0003f04270 */
[----:B------:R-:W-:Y:S05]  /*1cc0*/  @P0 BRA `(.L_x_1587) ;  /* 0xfffffffc00e80947 */ /* 0x000fea000383ffff */
.L_x_1586:
[----:B------:R-:W-:Y:S05]  /*1cd0*/  WARPSYNC.ALL ;  /* 0x0000000000007948 */ /* 0x000fea0003800000 */
[----:B------:R-:W1:Y:S01]  /*1ce0*/  @!P1 LDC R40, c[0x0][0x10] ;  /* 0x00000400ff289b82 */ /* 0x000e620000000800 */
[----:B------:R-:W-:-:S07]  /*1cf0*/  @!P1 LOP3.LUT R41, R4, 0x7ffffff8, RZ, 0xc0, !PT ;  /* 0x7ffffff804299812 */ /* 0x000fce00078ec0ff */
[----:B------:R-:W-:Y:S01]  /*1d00*/  BAR.SYNC.DEFER_BLOCKING 0x0 ;  /* 0x0000000000007b1d */ /* 0x000fe20000010000 */
[----:B------:R-:W-:-:S07]  /*1d10*/  @!P1 LOP3.LUT R55, R4, 0x7, RZ, 0xc0, !PT ;  /* 0x0000000704379812 */ /* 0x000fce00078ec0ff */
[----:B0-----:R-:W0:Y:S01]  /*1d20*/  @!P1 LDC.64 R32, c[0x0][0x248] ;  /* 0x00009200ff209b82 */ /* 0x001e220000000a00 */
[----:B------:R-:W-:Y:S01]  /*1d30*/  LOP3.LUT P0, RZ, R4, 0xffffffe7, RZ, 0xc0, !PT ;  /* 0xffffffe704ff7812 */ /* 0x000fe2000780c0ff */
[----:B------:R-:W-:Y:S01]  /*1d40*/  ULDC.64 UR12, c[0x0][0x240] ;  /* 0x00009000000c7ab9 */ /* 0x000fe20000000a00 */
[----:B-1----:R-:W-:-:S04]  /*1d50*/  @!P1 IMAD R40, R40, UR4, R5 ;  /* 0x0000000428289c24 */ /* 0x002fc8000f8e0205 */
[----:B------:R-:W-:-:S05]  /*1d60*/  @!P1 IMAD R40, R40, 0x20, R41 ;  /* 0x0000002028289824 */ /* 0x000fca00078e0229 */
[----:B------:R-:W-:-:S04]  /*1d70*/  @!P1 IADD3 R40, R40, R55, RZ ;  /* 0x0000003728289210 */ /* 0x000fc80007ffe0ff */
        /* <DEDUP_REMOVED lines=12> */
[----:B--2---:R-:W-:-:S04]  /*1e40*/  FADD.FTZ R55, R55, R40 ;  /* 0x0000002837377221 */ /* 0x004fc80000010000 */
[----:B------:R-:W1:Y:S01]  /*1e50*/  SHFL.BFLY PT, R57, R56, 0x2, 0x1f ;  /* 0x0c401f0038397f89 */ /* 0x000e6200000e0000 */
[----:B------:R-:W-:-:S03]  /*1e60*/  @!P0 MOV R40, 0x400 ;  /* 0x0000040000288802 */ /* 0x000fc60000000f00 */
[----:B------:R-:W2:Y:S02]  /*1e70*/  SHFL.BFLY PT, R58, R55, 0x2, 0x1f ;  /* 0x0c401f00373a7f89 */ /* 0x000ea400000e0000 */
[----:B------:R-:W-:-:S05]  /*1e80*/  @!P0 VIADD R40, R40, 0xc80 ;  /* 0x00000c8028288836 */ /* 0x000fca0000000000 */
[----:B0-----:R-:W-:Y:S02]  /*1e90*/  @!P0 LEA R41, R59, R40, 0x18 ;  /* 0x000000283b298211 */ /* 0x001fe400078ec0ff */
[----:B------:R-:W-:-:S04]  /*1ea0*/  @!P0 LOP3.LUT R40, R4, 0xfffffff8, RZ, 0xc0, !PT ;  /* 0xfffffff804288812 */ /* 0x000fc800078ec0ff */
        /* <DEDUP_REMOVED lines=19> */
[C---:B------:R-:W-:Y:S01]  /*1fe0*/  SHF.L.U32 R41, R0.reuse, 0x2, RZ ;  /* 0x0000000200297819 */ /* 0x040fe200000006ff */
[----:B------:R-:W-:Y:S01]  /*1ff0*/  UIADD3 UR6, UR6, 0xc80, URZ ;  /* 0x00000c8006067890 */ /* 0x000fe2000fffe03f */
[----:B------:R-:W-:Y:S02]  /*2000*/  SHF.L.U64.HI R55, R0, 0x2, R7 ;  /* 0x0000000200377819 */ /* 0x000fe40000010207 */
[C---:B------:R-:W-:Y:S02]  /*2010*/  LOP3.LUT R57, R41.reuse, 0x1c, RZ, 0xc0, !PT ;  /* 0x0000001c29397812 */ /* 0x040fe400078ec0ff */
[----:B------:R-:W-:Y:S02]  /*2020*/  LOP3.LUT R41, R41, 0xffffffe0, RZ, 0xc0, !PT ;  /* 0xffffffe029297812 */ /* 0x000fe400078ec0ff */
[----:B------:R-:W-:Y:S01]  /*2030*/  LOP3.LUT R55, R55, 0x1fffffff, RZ, 0xc0, !PT ;  /* 0x1fffffff37377812 */ /* 0x000fe200078ec0ff */
[----:B------:R-:W-:-:S05]  /*2040*/  IMAD.IADD R40, R57, 0x1, R4 ;  /* 0x0000000139287824 */ /* 0x000fca00078e0204 */
        /* <DEDUP_REMOVED lines=8> */
.L_x_1589:
[----:B------:R-:W-:Y:S05]  /*20d0*/  BSYNC B0 ;  /* 0x0000000000007941 */ /* 0x000fea0003800000 */
.L_x_1588:
[----:B------:R-:W1:Y:S01]  /*20e0*/  S2UR UR7, SR_CgaCtaId ;  /* 0x00000000000779c3 */ /* 0x000e620000008800 */
[----:B------:R-:W-:Y:S01]  /*20f0*/  IMAD R6, R6, 0x50, R9 ;  /* 0x0000005006067824 */ /* 0x000fe200078e0209 */
[----:B------:R-:W-:Y:S01]  /*2100*/  UMOV UR6, 0x400 ;  /* 0x0000040000067882 */ /* 0x000fe20000000000 */
[----:B------:R-:W-:Y:S01]  /*2110*/  ULDC.64 UR12, c[0x0][0x210] ;  /* 0x00008400000c7ab9 */ /* 0x000fe20000000a00 */
[----:B------:R-:W-:Y:S01]  /*2120*/  UIADD3 UR6, UR6, 0xc80, URZ ;  /* 0x00000c8006067890 */ /* 0x000fe2000fffe03f */
[----:B------:R-:W-:Y:S01]  /*2130*/  SHF.L.U32 R65, R37, 0x10, RZ ;  /* 0x0000001025417819 */ /* 0x000fe200000006ff */
[----:B------:R-:W-:Y:S01]  /*2140*/  IMAD.U32 R67, R38, 0x10000, RZ ;  /* 0x0001000026437824 */ /* 0x000fe200078e00ff */
[----:B0-----:R-:W-:Y:S01]  /*2150*/  SHF.L.U32 R32, R6, 0x2, RZ ;  /* 0x0000000206207819 */ /* 0x001fe200000006ff */
[----:B------:R-:W-:Y:S01]  /*2160*/  IMAD.U32 R47, R47, 0x10000, RZ ;  /* 0x000100002f2f7824 */ /* 0x000fe200078e00ff */
[----:B------:R-:W-:Y:S01]  /*2170*/  SHF.L.U32 R6, R0, 0x2, RZ ;  /* 0x0000000200067819 */ /* 0x000fe200000006ff */
[----:B------:R-:W-:Y:S01]  /*2180*/  IMAD.U32 R91, R44, 0x10000, RZ ;  /* 0x000100002c5b7824 */ /* 0x000fe200078e00ff */
[--C-:B------:R-:W-:Y:S01]  /*2190*/  SHF.R.S32.HI R33, RZ, 0x1f, R32.reuse ;  /* 0x0000001fff217819 */ /* 0x100fe20000011420 */
[----:B------:R-:W-:Y:S01]  /*21a0*/  IMAD.U32 R50, R50, 0x10000, RZ ;  /* 0x0001000032327824 */ /* 0x000fe200078e00ff */
[----:B------:R-:W-:Y:S01]  /*21b0*/  LOP3.LUT R6, R6, 0x1c, RZ, 0xc0, !PT ;  /* 0x0000001c06067812 */ /* 0x000fe200078ec0ff */
[----:B------:R-:W-:Y:S01]  /*21c0*/  IMAD.U32 R34, R34, 0x10000, RZ ;  /* 0x0001000022227824 */ /* 0x000fe200078e00ff */
[----:B------:R-:W-:Y:S01]  /*21d0*/  SHF.L.U32 R37, R46, 0x10, RZ ;  /* 0x000000102e257819 */ /* 0x000fe200000006ff */
[----:B------:R-:W-:Y:S01]  /*21e0*/  IMAD.WIDE.U32 R8, R8, 0xa0000, R32 ;  /* 0x000a000008087825 */ /* 0x000fe200078e0020 */
[----:B------:R-:W-:Y:S01]  /*21f0*/  SHF.L.U32 R63, R36, 0x10, RZ ;  /* 0x00000010243f7819 */ /* 0x000fe200000006ff */
[----:B------:R-:W-:Y:S01]  /*2200*/  ULOP3.LUT UR4, UR4, 0x1, URZ, 0x3c, !UPT ;  /* 0x0000000104047892 */ /* 0x000fe2000f8e3c3f */
[----:B------:R-:W-:Y:S01]  /*2210*/  SHF.L.U32 R49, R49, 0x10, RZ ;  /* 0x0000001031317819 */ /* 0x000fe200000006ff */
[----:B------:R-:W-:Y:S01]  /*2220*/  IMAD.MOV R6, RZ, RZ, -R6 ;  /* 0x000000ffff067224 */ /* 0x000fe200078e0a06 */
[----:B------:R-:W-:Y:S01]  /*2230*/  IADD3 R56, R10, R9, RZ ;  /* 0x000000090a387210 */ /* 0x000fe20007ffe0ff */
[----:B------:R-:W-:Y:S01]  /*2240*/  IMAD.WIDE.U32 R32, R32, -0x33333333, RZ ;  /* 0xcccccccd20207825 */ /* 0x000fe200078e00ff */
[----:B------:R-:W-:Y:S01]  /*2250*/  IADD3 R11, P0, R11, R8, RZ ;  /* 0x000000080b0b7210 */ /* 0x000fe20007f1e0ff */
[----:B-1----:R-:W-:Y:S01]  /*2260*/  ULEA UR6, UR7, UR6, 0x18 ;  /* 0x0000000607067291 */ /* 0x002fe2000f8ec03f */
[----:B------:R-:W-:Y:S01]  /*2270*/  MOV R32, R6 ;  /* 0x0000000600207202 */ /* 0x000fe20000000f00 */
[----:B------:R-:W-:Y:S01]  /*2280*/  IMAD.U32 R71, R26, 0x10000, RZ ;  /* 0x000100001a477824 */ /* 0x000fe200078e00ff */
[----:B------:R-:W-:Y:S01]  /*2290*/  IADD3 R13, P4, R13, R8, RZ ;  /* 0x000000080d0d7210 */ /* 0x000fe20007f9e0ff */
[----:B------:R-:W-:Y:S01]  /*22a0*/  IMAD.X R6, RZ, RZ, R56, P0 ;  /* 0x000000ffff067224 */ /* 0x000fe200000e0638 */
[----:B------:R-:W-:-:S02]  /*22b0*/  LEA.HI R32, R33, R32, RZ, 0x1a ;  /* 0x0000002021207211 */ /* 0x000fc400078fd0ff */
[C---:B------:R-:W-:Y:S02]  /*22c0*/  LEA R10, P0, R11.reuse, UR12, 0x1 ;  /* 0x0000000c0b0a7c11 */ /* 0x040fe4000f8008ff */
[----:B------:R-:W-:Y:S01]  /*22d0*/  LEA R32, R32, UR6, 0x3 ;  /* 0x0000000620207c11 */ /* 0x000fe2000f8e18ff */
[----:B------:R-:W-:Y:S01]  /*22e0*/  ULDC UR6, c[0x0][0x230] ;  /* 0x00008c0000067ab9 */ /* 0x000fe20000000800 */
[----:B------:R-:W-:Y:S02]  /*22f0*/  LEA.HI.X R11, R11, UR13, R6, 0x1, P0 ;  /* 0x0000000d0b0b7c11 */ /* 0x000fe400080f0c06 */
[-C--:B------:R-:W-:Y:S02]  /*2300*/  IADD3 R6, P5, R12, R8.reuse, RZ ;  /* 0x000000080c067210 */ /* 0x080fe40007fbe0ff */
[----:B------:R-:W0:Y:S01]  /*2310*/  LDS.64 R32, [R32] ;  /* 0x0000000020207984 */ /* 0x000e220000000a00 */
[-C--:B------:R-:W-:Y:S02]  /*2320*/  IADD3 R40, P3, R14, R8.reuse, RZ ;  /* 0x000000080e287210 */ /* 0x080fe40007f7e0ff */
[-C--:B------:R-:W-:Y:S01]  /*2330*/  IADD3 R61, P2, R18, R8.reuse, RZ ;  /* 0x00000008123d7210 */ /* 0x080fe20007f5e0ff */
[----:B------:R-:W-:Y:S01]  /*2340*/  IMAD.X R9, RZ, RZ, R56, P5 ;  /* 0x000000ffff097224 */ /* 0x000fe200028e0638 */
[----:B------:R-:W-:-:S02]  /*2350*/  IADD3 R57, P0, R16, R8, RZ ;  /* 0x0000000810397210 */ /* 0x000fc40007f1e0ff */
[-C--:B------:R-:W-:Y:S02]  /*2360*/  IADD3.X R18, RZ, R56.reuse, RZ, P4, !PT ;  /* 0x00000038ff127210 */ /* 0x080fe400027fe4ff */
[----:B------:R-:W-:Y:S02]  /*2370*/  LEA R14, P5, R13, UR12, 0x1 ;  /* 0x0000000c0d0e7c11 */ /* 0x000fe4000f8a08ff */
[----:B------:R-:W-:Y:S02]  /*2380*/  IADD3.X R41, RZ, R56, RZ, P3, !PT ;  /* 0x00000038ff297210 */ /* 0x000fe40001ffe4ff */
[----:B------:R-:W-:Y:S02]  /*2390*/  LEA R16, P4, R6, UR12, 0x1 ;  /* 0x0000000c06107c11 */ /* 0x000fe4000f8808ff */
[-C--:B------:R-:W-:Y:S02]  /*23a0*/  IADD3 R55, P3, R15, R8.reuse, RZ ;  /* 0x000000080f377210 */ /* 0x080fe40007f7e0ff */
[----:B------:R-:W-:-:S02]  /*23b0*/  IADD3 R60, P1, R17, R8, RZ ;  /* 0x00000008113c7210 */ /* 0x000fc40007f3e0ff */
[----:B------:R-:W-:Y:S01]  /*23c0*/  LEA.HI.X R15, R13, UR13, R18, 0x1, P5 ;  /* 0x0000000d0d0f7c11 */ /* 0x000fe2000a8f0c12 */
[----:B------:R-:W-:Y:S01]  /*23d0*/  IMAD.X R18, RZ, RZ, R56, P0 ;  /* 0x000000ffff127224 */ /* 0x000fe200000e0638 */
[----:B------:R-:W-:Y:S02]  /*23e0*/  LEA.HI.X R17, R6, UR13, R9, 0x1, P4 ;  /* 0x0000000d06117c11 */ /* 0x000fe4000a0f0c09 */
[----:B------:R-:W-:Y:S02]  /*23f0*/  IADD3.X R6, RZ, R56, RZ, P3, !PT ;  /* 0x00000038ff067210 */ /* 0x000fe40001ffe4ff */
[C---:B------:R-:W-:Y:S02]  /*2400*/  LEA R58, P0, R55.reuse, UR12, 0x1 ;  /* 0x0000000c373a7c11 */ /* 0x040fe4000f8008ff */
[----:B------:R-:W-:Y:S02]  /*2410*/  LEA R12, P6, R40, UR12, 0x1 ;  /* 0x0000000c280c7c11 */ /* 0x000fe4000f8c08ff */
[----:B------:R-:W-:-:S02]  /*2420*/  LEA.HI.X R59, R55, UR13, R6, 0x1, P0 ;  /* 0x0000000d373b7c11 */ /* 0x000fc400080f0c06 */
[----:B------:R-:W-:Y:S02]  /*2430*/  LEA.HI.X R13, R40, UR13, R41, 0x1, P6 ;  /* 0x0000000d280d7c11 */ /* 0x000fe4000b0f0c29 */
[-C--:B------:R-:W-:Y:S02]  /*2440*/  IADD3.X R62, RZ, R56.reuse, RZ, P2, !PT ;  /* 0x00000038ff3e7210 */ /* 0x080fe400017fe4ff */
[----:B------:R-:W-:Y:S02]  /*2450*/  LEA R40, P3, R61, UR12, 0x1 ;  /* 0x0000000c3d287c11 */ /* 0x000fe4000f8608ff */
[----:B------:R-:W-:Y:S02]  /*2460*/  IADD3.X R9, RZ, R56, RZ, P1, !PT ;  /* 0x00000038ff097210 */ /* 0x000fe40000ffe4ff */
[----:B------:R-:W-:Y:S01]  /*2470*/  LEA R56, P1, R57, UR12, 0x1 ;  /* 0x0000000c39387c11 */ /* 0x000fe2000f8208ff */
[----:B0-----:R-:W-:Y:S01]  /*2480*/  FADD.FTZ R33, R33, UR6 ;  /* 0x0000000621217e21 */ /* 0x001fe20008010000 */
[--C-:B------:R-:W-:Y:S01]  /*2490*/  FADD.FTZ R6, R3, -R32.reuse ;  /* 0x8000002003067221 */ /* 0x100fe20000010000 */
[----:B------:R-:W-:Y:S01]  /*24a0*/  SHF.L.U32 R55, R54, 0x10, RZ ;  /* 0x0000001036377819 */ /* 0x000fe200000006ff */
[--C-:B------:R-:W-:Y:S01]  /*24b0*/  FADD.FTZ R46, R79, -R32.reuse ;  /* 0x800000204f2e7221 */ /* 0x100fe20000010000 */
[----:B------:R0:W1:Y:S01]  /*24c0*/  MUFU.RSQ R3, R33 ;  /* 0x0000002100037308 */ /* 0x0000620000001400 */
[----:B------:R-:W-:Y:S01]  /*24d0*/  LEA R8, P2, R60, UR12, 0x1 ;  /* 0x0000000c3c087c11 */ /* 0x000fe2000f8408ff */
[----:B------:R-:W-:Y:S01]  /*24e0*/  FADD.FTZ R38, R83, -R32 ;  /* 0x8000002053267221 */ /* 0x000fe20000010000 */
[----:B------:R-:W-:Y:S01]  /*24f0*/  LEA.HI.X R41, R61, UR13, R62, 0x1, P3 ;  /* 0x0000000d3d297c11 */ /* 0x000fe200098f0c3e */
[----:B------:R-:W-:Y:S01]  /*2500*/  IMAD.U32 R61, R35, 0x10000, RZ ;  /* 0x00010000233d7824 */ /* 0x000fe200078e00ff */
[----:B------:R-:W-:Y:S01]  /*2510*/  LEA.HI.X R57, R57, UR13, R18, 0x1, P1 ;  /* 0x0000000d39397c11 */ /* 0x000fe200088f0c12 */
[----:B------:R-:W-:Y:S01]  /*2520*/  FADD.FTZ R18, -R32, R55 ;  /* 0x0000003720127221 */ /* 0x000fe20000010100 */
[----:B------:R-:W-:Y:S01]  /*2530*/  LEA.HI.X R9, R60, UR13, R9, 0x1, P2 ;  /* 0x0000000d3c097c11 */ /* 0x000fe200090f0c09 */
[----:B------:R-:W-:Y:S01]  /*2540*/  FADD.FTZ R60, -R32, R61 ;  /* 0x0000003d203c7221 */ /* 0x000fe20000010100 */
[----:B0-----:R-:W-:Y:S01]  /*2550*/  SHF.L.U32 R33, R52, 0x10, RZ ;  /* 0x0000001034217819 */ /* 0x001fe200000006ff */
[--C-:B------:R-:W-:Y:S01]  /*2560*/  FADD.FTZ R66, R23, -R32.reuse ;  /* 0x8000002017427221 */ /* 0x100fe20000010000 */
[----:B------:R-:W-:Y:S01]  /*2570*/  SHF.L.U32 R69, R28, 0x10, RZ ;  /* 0x000000101c457819 */ /* 0x000fe200000006ff */
[----:B------:R-:W-:Y:S01]  /*2580*/  FADD.FTZ R72, -R32, R67 ;  /* 0x0000004320487221 */ /* 0x000fe20000010100 */
[----:B------:R-:W-:Y:S01]  /*2590*/  SHF.L.U32 R39, R39, 0x10, RZ ;  /* 0x0000001027277819 */ /* 0x000fe200000006ff */
[--C-:B------:R-:W-:Y:S01]  /*25a0*/  FADD.FTZ R28, R19, -R32.reuse ;  /* 0x80000020131c7221 */ /* 0x100fe20000010000 */
[----:B------:R-:W-:Y:S01]  /*25b0*/  SHF.L.U32 R73, R42, 0x10, RZ ;  /* 0x000000102a497819 */ /* 0x000fe200000006ff */
[----:B------:R-:W-:Y:S01]  /*25c0*/  FADD.FTZ R90, -R32, R47 ;  /* 0x0000002f205a7221 */ /* 0x000fe20000010100 */
[C---:B-1----:R-:W-:Y:S01]  /*25d0*/  FMUL.FTZ R46, R3.reuse, R46 ;  /* 0x0000002e032e7220 */ /* 0x042fe20000410000 */
[C---:B------:R-:W-:Y:S01]  /*25e0*/  FMUL.FTZ R23, R3.reuse, R18 ;  /* 0x0000001203177220 */ /* 0x040fe20000410000 */
[----:B------:R-:W-:Y:S01]  /*25f0*/  FMUL.FTZ R18, R3, R60 ;  /* 0x0000003c03127220 */ /* 0x000fe20000410000 */
[----:B------:R-:W-:Y:S01]  /*2600*/  SHF.L.U32 R45, R45, 0x10, RZ ;  /* 0x000000102d2d7819 */ /* 0x000fe200000006ff */
[----:B------:R-:W-:Y:S01]  /*2610*/  FMUL.FTZ R60, R3, R38 ;  /* 0x00000026033c7220 */ /* 0x000fe20000410000 */
[----:B------:R-:W-:Y:S01]  /*2620*/  SHF.L.U32 R35, R48, 0x10, RZ ;  /* 0x0000001030237819 */ /* 0x000fe200000006ff */
[C---:B------:R-:W-:Y:S01]  /*2630*/  FADD.FTZ R42, -R32.reuse, R91 ;  /* 0x0000005b202a7221 */ /* 0x040fe20000010100 */
[----:B------:R-:W-:Y:S01]  /*2640*/  FADD.FTZ R84, -R32, R37 ;  /* 0x0000002520547221 */ /* 0x000fe20000010100 */
[----:B------:R-:W-:Y:S01]  /*2650*/  FFMA.FTZ R38, R50, R46, R33 ;  /* 0x0000002e32267223 */ /* 0x000fe20000010021 */
[----:B------:R-:W-:Y:S01]  /*2660*/  SHF.L.U32 R47, R22, 0x10, RZ ;  /* 0x00000010162f7819 */ /* 0x000fe200000006ff */
[--C-:B------:R-:W-:Y:S01]  /*2670*/  FADD.FTZ R62, R21, -R32.reuse ;  /* 0x80000020153e7221 */ /* 0x100fe20000010000 */
[C---:B------:R-:W-:Y:S01]  /*2680*/  FADD.FTZ R64, -R32.reuse, R63 ;  /* 0x0000003f20407221 */ /* 0x040fe20000010100 */
[----:B------:R-:W-:Y:S01]  /*2690*/  FADD.FTZ R49, -R32, R49 ;  /* 0x0000003120317221 */ /* 0x000fe20000010100 */
[----:B------:R-:W-:Y:S01]  /*26a0*/  FMUL.FTZ R52, R6, R3 ;  /* 0x0000000306347220 */ /* 0x000fe20000410000 */
[----:B------:R-:W-:Y:S01]  /*26b0*/  FMUL.FTZ R37, R3, R72 ;  /* 0x0000004803257220 */ /* 0x000fe20000410000 */
[----:B------:R-:W-:Y:S01]  /*26c0*/  SHF.L.U32 R46, R51, 0x10, RZ ;  /* 0x00000010332e7819 */ /* 0x000fe200000006ff */
[----:B------:R-:W-:Y:S01]  /*26d0*/  FMUL.FTZ R6, R3, R28 ;  /* 0x0000001c03067220 */ /* 0x000fe20000410000 */
[----:B------:R-:W-:Y:S01]  /*26e0*/  SHF.L.U32 R53, R53, 0x10, RZ ;  /* 0x0000001035357819 */ /* 0x000fe200000006ff */
[----:B------:R-:W-:Y:S01]  /*26f0*/  IMAD.U32 R51, R24, 0x10000, RZ ;  /* 0x0001000018337824 */ /* 0x000fe200078e00ff */
[----:B------:R-:W-:Y:S01]  /*2700*/  SHF.L.U32 R30, R30, 0x10, RZ ;  /* 0x000000101e1e7819 */ /* 0x000fe200000006ff */
[C---:B------:R-:W-:Y:S01]  /*2710*/  FADD.FTZ R76, -R32.reuse, R39 ;  /* 0x00000027204c7221 */ /* 0x040fe20000010100 */
[----:B------:R-:W-:Y:S01]  /*2720*/  SHF.L.U32 R43, R43, 0x10, RZ ;  /* 0x000000102b2b7819 */ /* 0x000fe200000006ff */
[C---:B------:R-:W-:Y:S01]  /*2730*/  FADD.FTZ R68, -R32.reuse, R65 ;  /* 0x0000004120447221 */ /* 0x040fe20000010100 */
[C---:B------:R-:W-:Y:S01]  /*2740*/  FADD.FTZ R80, -R32.reuse, R69 ;  /* 0x0000004520507221 */ /* 0x040fe20000010100 */
[C---:B------:R-:W-:Y:S01]  /*2750*/  FADD.FTZ R48, -R32.reuse, R73 ;  /* 0x0000004920307221 */ /* 0x040fe20000010100 */
[C---:B------:R-:W-:Y:S01]  /*2760*/  FADD.FTZ R36, -R32.reuse, R45 ;  /* 0x0000002d20247221 */ /* 0x040fe20000010100 */
[----:B------:R-:W-:Y:S01]  /*2770*/  FADD.FTZ R39, -R32, R35 ;  /* 0x0000002320277221 */ /* 0x000fe20000010100 */
[----:B------:R-:W-:Y:S01]  /*2780*/  FMUL.FTZ R61, R3, R42 ;  /* 0x0000002a033d7220 */ /* 0x000fe20000410000 */
[--C-:B------:R-:W-:Y:S01]  /*2790*/  FADD.FTZ R70, R25, -R32.reuse ;  /* 0x8000002019467221 */ /* 0x100fe20000010000 */
[----:B------:R-:W-:Y:S01]  /*27a0*/  FADD.FTZ R74, R27, -R32 ;  /* 0x800000201b4a7221 */ /* 0x000fe20000010000 */
[C---:B------:R-:W-:Y:S01]  /*27b0*/  FMUL.FTZ R45, R3.reuse, R62 ;  /* 0x0000003e032d7220 */ /* 0x040fe20000410000 */
[C---:B------:R-:W-:Y:S01]  /*27c0*/  FMUL.FTZ R28, R3.reuse, R64 ;  /* 0x00000040031c7220 */ /* 0x040fe20000410000 */
[----:B------:R-:W-:Y:S01]  /*27d0*/  FMUL.FTZ R42, R3, R49 ;  /* 0x00000031032a7220 */ /* 0x000fe20000410000 */
[--C-:B------:R-:W-:Y:S01]  /*27e0*/  FFMA.FTZ R55, R47, R37, R34.reuse ;  /* 0x000000252f377223 */ /* 0x100fe20000010022 */
[----:B------:R-:W-:Y:S01]  /*27f0*/  FFMA.FTZ R52, R52, R50, R33 ;  /* 0x0000003234347223 */ /* 0x000fe20000010021 */
[----:B------:R-:W-:Y:S01]  /*2800*/  FFMA.FTZ R49, R23, R47, R34 ;  /* 0x0000002f17317223 */ /* 0x000fe20000010022 */
[----:B------:R-:W-:Y:S01]  /*2810*/  FFMA.FTZ R6, R6, R46, R53 ;  /* 0x0000002e06067223 */ /* 0x000fe20000010035 */
[----:B------:R-:W-:Y:S01]  /*2820*/  FFMA.FTZ R37, R18, R51, R30 ;  /* 0x0000003312257223 */ /* 0x000fe2000001001e */
[----:B------:R-:W-:Y:S01]  /*2830*/  FADD.FTZ R44, -R32, R43 ;  /* 0x0000002b202c7221 */ /* 0x000fe20000010100 */
        /* <DEDUP_REMOVED lines=11> */
[--C-:B------:R-:W-:Y:S01]  /*28f0*/  FADD.FTZ R78, R29, -R32.reuse ;  /* 0x800000201d4e7221 */ /* 0x100fe20000010000 */
[--C-:B------:R-:W-:Y:S01]  /*2900*/  FADD.FTZ R82, R31, -R32.reuse ;  /* 0x800000201f527221 */ /* 0x100fe20000010000 */
[----:B------:R-:W-:Y:S01]  /*2910*/  FADD.FTZ R26, -R32, R71 ;  /* 0x00000047201a7221 */ /* 0x000fe20000010100 */
[--C-:B------:R-:W-:Y:S01]  /*2920*/  FADD.FTZ R88, R77, -R32.reuse ;  /* 0x800000204d587221 */ /* 0x100fe20000010000 */
[--C-:B------:R-:W-:Y:S01]  /*2930*/  FADD.FTZ R86, R81, -R32.reuse ;  /* 0x8000002051567221 */ /* 0x100fe20000010000 */
[--C-:B------:R-:W-:Y:S01]  /*2940*/  FADD.FTZ R85, R85, -R32.reuse ;  /* 0x8000002055557221 */ /* 0x100fe20000010000 */
[----:B------:R-:W-:Y:S01]  /*2950*/  FADD.FTZ R89, R89, -R32 ;  /* 0x8000002059597221 */ /* 0x000fe20000010000 */
[----:B------:R-:W-:Y:S01]  /*2960*/  F2FP.BF16.F32.PACK_AB R52, R49, R52 ;  /* 0x000000343134723e */ /* 0x000fe200000010ff */
[----:B------:R-:W-:Y:S01]  /*2970*/  FMUL.FTZ R29, R3, R44 ;  /* 0x0000002c031d7220 */ /* 0x000fe20000410000 */
[----:B------:R-:W-:Y:S01]  /*2980*/  F2FP.BF16.F32.PACK_AB R6, R37, R6 ;  /* 0x000000062506723e */ /* 0x000fe200000010ff */
[C-C-:B------:R-:W-:Y:S01]  /*2990*/  FFMA.FTZ R80, R47.reuse, R80, R34.reuse ;  /* 0x000000502f507223 */ /* 0x140fe20000010022 */
[C-C-:B------:R-:W-:Y:S01]  /*29a0*/  FFMA.FTZ R48, R47.reuse, R48, R34.reuse ;  /* 0x000000302f307223 */ /* 0x140fe20000010022 */
[C-C-:B------:R-:W-:Y:S01]  /*29b0*/  FFMA.FTZ R23, R47.reuse, R61, R34.reuse ;  /* 0x0000003d2f177223 */ /* 0x140fe20000010022 */
[C-C-:B------:R-:W-:Y:S01]  /*29c0*/  FFMA.FTZ R22, R47.reuse, R63, R34.reuse ;  /* 0x0000003f2f167223 */ /* 0x140fe20000010022 */
[----:B------:R-:W-:Y:S01]  /*29d0*/  FFMA.FTZ R24, R47, R65, R34 ;  /* 0x000000412f187223 */ /* 0x000fe20000010022 */
[----:B------:R-:W-:Y:S01]  /*29e0*/  FFMA.FTZ R21, R46, R21, R53 ;  /* 0x000000152e157223 */ /* 0x000fe20000010035 */
[C-C-:B------:R-:W-:Y:S01]  /*29f0*/  FFMA.FTZ R18, R51.reuse, R19, R30.reuse ;  /* 0x0000001333127223 */ /* 0x140fe2000001001e */
[----:B------:R-:W-:Y:S01]  /*2a00*/  FFMA.FTZ R44, R50, R70, R33 ;  /* 0x00000046322c7223 */ /* 0x000fe20000010021 */
[----:B------:R-:W-:Y:S01]  /*2a10*/  FFMA.FTZ R27, R46, R27, R53 ;  /* 0x0000001b2e1b7223 */ /* 0x000fe20000010035 */
[----:B------:R-:W-:Y:S01]  /*2a20*/  FFMA.FTZ R34, R51, R25, R30 ;  /* 0x0000001933227223 */ /* 0x000fe2000001001e */
        /* <DEDUP_REMOVED lines=9> */
[----:B------:R-:W-:Y:S01]  /*2ac0*/  FADD.FTZ R54, R75, -R32 ;  /* 0x800000204b367221 */ /* 0x000fe20000010000 */
[----:B------:R-:W-:Y:S01]  /*2ad0*/  PRMT R28, R6, 0x7632, R28 ;  /* 0x00007632061c7816 */ /* 0x000fe2000000001c */
[----:B------:R-:W-:Y:S01]  /*2ae0*/  FFMA.FTZ R43, R50, R78, R33 ;  /* 0x0000004e322b7223 */ /* 0x000fe20000010021 */
[----:B------:R-:W-:Y:S01]  /*2af0*/  F2FP.BF16.F32.PACK_AB R21, R18, R21 ;  /* 0x000000151215723e */ /* 0x000fe200000010ff */
[C-C-:B------:R-:W-:Y:S01]  /*2b00*/  FFMA.FTZ R31, R46.reuse, R31, R53.reuse ;  /* 0x0000001f2e1f7223 */ /* 0x140fe20000010035 */
[----:B------:R-:W-:Y:S01]  /*2b10*/  F2FP.BF16.F32.PACK_AB R44, R55, R44 ;  /* 0x0000002c372c723e */ /* 0x000fe200000010ff */
[--C-:B------:R-:W-:Y:S01]  /*2b20*/  FFMA.FTZ R35, R46, R35, R53.reuse ;  /* 0x000000232e237223 */ /* 0x100fe20000010035 */
[----:B------:R-:W-:Y:S01]  /*2b30*/  F2FP.BF16.F32.PACK_AB R27, R34, R27 ;  /* 0x0000001b221b723e */ /* 0x000fe200000010ff */
[C-C-:B------:R-:W-:Y:S01]  /*2b40*/  FFMA.FTZ R86, R46.reuse, R86, R53.reuse ;  /* 0x000000562e567223 */ /* 0x140fe20000010035 */
[C-C-:B------:R-:W-:Y:S01]  /*2b50*/  FFMA.FTZ R85, R46.reuse, R85, R53.reuse ;  /* 0x000000552e557223 */ /* 0x140fe20000010035 */
[----:B------:R-:W-:Y:S01]  /*2b60*/  FFMA.FTZ R89, R46, R89, R53 ;  /* 0x000000592e597223 */ /* 0x000fe20000010035 */
[----:B------:R-:W-:Y:S01]  /*2b70*/  FFMA.FTZ R26, R51, R26, R30 ;  /* 0x0000001a331a7223 */ /* 0x000fe2000001001e */
[----:B------:R-:W-:Y:S01]  /*2b80*/  FADD.FTZ R92, R87, -R32 ;  /* 0x80000020575c7221 */ /* 0x000fe20000010000 */
[----:B------:R-:W-:Y:S01]  /*2b90*/  FMUL.FTZ R54, R3, R54 ;  /* 0x0000003603367220 */ /* 0x000fe20000410000 */
[----:B------:R-:W-:Y:S01]  /*2ba0*/  FFMA.FTZ R46, R51, R29, R30 ;  /* 0x0000001d332e7223 */ /* 0x000fe2000001001e */
[----:B------:R-:W-:Y:S01]  /*2bb0*/  STG.E.U16 desc[UR8][R10.64], R52 ;  /* 0x000000340a007986 */ /* 0x000fe2000c101508 */
[----:B------:R-:W-:Y:S01]  /*2bc0*/  FMUL.FTZ R32, R3, R36 ;  /* 0x0000002403207220 */ /* 0x000fe20000410000 */
[----:B------:R-:W-:Y:S01]  /*2bd0*/  PRMT R18, R21, 0x7632, R18 ;  /* 0x0000763215127816 */ /* 0x000fe20000000012 */
[C---:B------:R-:W-:Y:S01]  /*2be0*/  FMUL.FTZ R36, R3.reuse, R90 ;  /* 0x0000005a03247220 */ /* 0x040fe20000410000 */
[----:B------:R-:W-:Y:S01]  /*2bf0*/  STG.E.U16 desc[UR8][R10.64+0x2], R25 ;  /* 0x000002190a007986 */ /* 0x000fe2000c101508 */
[--C-:B------:R-:W-:Y:S01]  /*2c00*/  FFMA.FTZ R39, R50, R54, R33.reuse ;  /* 0x0000003632277223 */ /* 0x100fe20000010021 */
[----:B------:R-:W-:Y:S01]  /*2c10*/  F2FP.BF16.F32.PACK_AB R43, R80, R43 ;  /* 0x0000002b502b723e */ /* 0x000fe200000010ff */
[----:B------:R-:W-:Y:S01]  /*2c20*/  FMUL.FTZ R92, R3, R92 ;  /* 0x0000005c035c7220 */ /* 0x000fe20000410000 */
[----:B------:R0:W-:Y:S01]  /*2c30*/  STG.E.U16 desc[UR8][R10.64+0x4], R6 ;  /* 0x000004060a007986 */ /* 0x0001e2000c101508 */
[----:B------:R-:W-:Y:S01]  /*2c40*/  F2FP.BF16.F32.PACK_AB R31, R26, R31 ;  /* 0x0000001f1a1f723e */ /* 0x000fe200000010ff */
[C-C-:B------:R-:W-:Y:S01]  /*2c50*/  FFMA.FTZ R19, R51.reuse, R32, R30.reuse ;  /* 0x0000002033137223 */ /* 0x140fe2000001001e */
[----:B------:R-:W-:Y:S01]  /*2c60*/  F2FP.BF16.F32.PACK_AB R35, R46, R35 ;  /* 0x000000232e23723e */ /* 0x000fe200000010ff */
[----:B------:R1:W-:Y:S01]  /*2c70*/  STG.E.U16 desc[UR8][R10.64+0x6], R28 ;  /* 0x0000061c0a007986 */ /* 0x0003e2000c101508 */
[--C-:B------:R-:W-:Y:S01]  /*2c80*/  FFMA.FTZ R3, R50, R60, R33.reuse ;  /* 0x0000003c32037223 */ /* 0x100fe20000010021 */
[----:B------:R-:W-:Y:S01]  /*2c90*/  FFMA.FTZ R36, R51, R36, R30 ;  /* 0x0000002433247223 */ /* 0x000fe2000001001e */
[----:B------:R-:W-:Y:S01]  /*2ca0*/  F2FP.BF16.F32.PACK_AB R39, R48, R39 ;  /* 0x000000273027723e */ /* 0x000fe200000010ff */
[----:B------:R-:W-:Y:S01]  /*2cb0*/  STG.E.U16 desc[UR8][R16.64], R45 ;  /* 0x0000002d10007986 */ /* 0x000fe2000c101508 */
[----:B------:R-:W-:Y:S01]  /*2cc0*/  F2FP.BF16.F32.PACK_AB R23, R23, R38 ;  /* 0x000000261717723e */ /* 0x000fe200000010ff */
[----:B------:R-:W-:Y:S01]  /*2cd0*/  FFMA.FTZ R33, R50, R92, R33 ;  /* 0x0000005c32217223 */ /* 0x000fe20000010021 */
[----:B------:R-:W-:Y:S01]  /*2ce0*/  F2FP.BF16.F32.PACK_AB R86, R19, R86 ;  /* 0x000000561356723e */ /* 0x000fe200000010ff */
[----:B------:R-:W-:Y:S01]  /*2cf0*/  STG.E.U16 desc[UR8][R16.64+0x4], R21 ;  /* 0x0000041510007986 */ /* 0x000fe2000c101508 */
[----:B0-----:R-:W-:Y:S01]  /*2d00*/  PRMT R6, R44, 0x7632, R6 ;  /* 0x000076322c067816 */ /* 0x001fe20000000006 */
[----:B------:R-:W-:Y:S01]  /*2d10*/  FFMA.FTZ R42, R51, R42, R30 ;  /* 0x0000002a332a7223 */ /* 0x000fe2000001001e */
[----:B------:R-:W-:Y:S01]  /*2d20*/  F2FP.BF16.F32.PACK_AB R3, R22, R3 ;  /* 0x000000031603723e */ /* 0x000fe200000010ff */
[----:B------:R-:W-:Y:S01]  /*2d30*/  STG.E.U16 desc[UR8][R16.64+0x6], R18 ;  /* 0x0000061210007986 */ /* 0x000fe2000c101508 */
[----:B-1----:R-:W-:-:S02]  /*2d40*/  PRMT R11, R45, 0x7632, R11 ;  /* 0x000076322d0b7816 */ /* 0x002fc4000000000b */
[----:B------:R-:W-:Y:S02]  /*2d50*/  PRMT R10, R27, 0x7632, R10 ;  /* 0x000076321b0a7816 */ /* 0x000fe4000000000a */
[----:B------:R-:W-:Y:S01]  /*2d60*/  F2FP.BF16.F32.PACK_AB R85, R36, R85 ;  /* 0x000000552455723e */ /* 0x000fe200000010ff */
[----:B------:R0:W-:Y:S01]  /*2d70*/  STG.E.U16 desc[UR8][R16.64+0x2], R11 ;  /* 0x0000020b10007986 */ /* 0x0001e2000c101508 */
[----:B------:R-:W-:Y:S02]  /*2d80*/  PRMT R29, R39, 0x7632, R29 ;  /* 0x00007632271d7816 */ /* 0x000fe4000000001d */
[----:B------:R-:W-:Y:S01]  /*2d90*/  PRMT R28, R23, 0x7632, R28 ;  /* 0x00007632171c7816 */ /* 0x000fe2000000001c */
[----:B------:R-:W-:Y:S01]  /*2da0*/  STG.E.U16 desc[UR8][R14.64], R44 ;  /* 0x0000002c0e007986 */ /* 0x000fe2000c101508 */
[----:B------:R-:W-:Y:S02]  /*2db0*/  F2FP.BF16.F32.PACK_AB R24, R24, R33 ;  /* 0x000000211818723e */ /* 0x000fe400000010ff */
[----:B------:R-:W-:Y:S01]  /*2dc0*/  F2FP.BF16.F32.PACK_AB R89, R42, R89 ;  /* 0x000000592a59723e */ /* 0x000fe200000010ff */
[----:B------:R1:W-:Y:S01]  /*2dd0*/  STG.E.U16 desc[UR8][R14.64+0x2], R6 ;  /* 0x000002060e007986 */ /* 0x0003e2000c101508 */
[----:B------:R-:W-:-:S03]  /*2de0*/  IADD3 R0, P0, R0, 0x12, RZ ;  /* 0x0000001200007810 */ /* 0x000fc60007f1e0ff */
[----:B------:R-:W-:Y:S01]  /*2df0*/  STG.E.U16 desc[UR8][R14.64+0x4], R27 ;  /* 0x0000041b0e007986 */ /* 0x000fe2000c101508 */
[----:B0-----:R-:W-:Y:S02]  /*2e00*/  PRMT R11, R43, 0x7632, R11 ;  /* 0x000076322b0b7816 */ /* 0x001fe4000000000b */
[----:B------:R-:W-:Y:S01]  /*2e10*/  IADD3.X R7, RZ, R7, RZ, P0, !PT ;  /* 0x00000007ff077210 */ /* 0x000fe200007fe4ff */
[----:B------:R0:W-:Y:S01]  /*2e20*/  STG.E.U16 desc[UR8][R14.64+0x6], R10 ;  /* 0x0000060a0e007986 */ /* 0x0001e2000c101508 */
[----:B------:R-:W-:Y:S02]  /*2e30*/  ISETP.GE.U32.AND P0, PT, R0, UR10, PT ;  /* 0x0000000a00007c0c */ /* 0x000fe4000bf06070 */
[----:B-1----:R-:W-:Y:S01]  /*2e40*/  PRMT R6, R35, 0x7632, R6 ;  /* 0x0000763223067816 */ /* 0x002fe20000000006 */
[----:B------:R-:W-:Y:S01]  /*2e50*/  STG.E.U16 desc[UR8][R12.64], R43 ;  /* 0x0000002b0c007986 */ /* 0x000fe2000c101508 */
[----:B------:R-:W-:-:S03]  /*2e60*/  ISETP.GE.AND.EX P0, PT, R7, UR5, PT, P0 ;  /* 0x0000000507007c0c */ /* 0x000fc6000bf06300 */
[----:B------:R1:W-:Y:S01]  /*2e70*/  STG.E.U16 desc[UR8][R12.64+0x2], R11 ;  /* 0x0000020b0c007986 */ /* 0x0003e2000c101508 */
[----:B0-----:R-:W-:-:S03]  /*2e80*/  PRMT R15, R31, 0x7632, R15 ;  /* 0x000076321f0f7816 */ /* 0x001fc6000000000f */
[----:B------:R-:W-:Y:S01]  /*2e90*/  STG.E.U16 desc[UR8][R12.64+0x4], R31 ;  /* 0x0000041f0c007986 */ /* 0x000fe2000c101508 */
[----:B------:R-:W-:-:S03]  /*2ea0*/  PRMT R10, R86, 0x7632, R10 ;  /* 0x00007632560a7816 */ /* 0x000fc6000000000a */
[----:B------:R-:W-:Y:S04]  /*2eb0*/  STG.E.U16 desc[UR8][R12.64+0x6], R15 ;  /* 0x0000060f0c007986 */ /* 0x000fe8000c101508 */
[----:B------:R0:W-:Y:S01]  /*2ec0*/  STG.E.U16 desc[UR8][R58.64+0x6], R6 ;  /* 0x000006063a007986 */ /* 0x0001e2000c101508 */
[----:B-1----:R-:W-:-:S03]  /*2ed0*/  PRMT R11, R85, 0x7632, R11 ;  /* 0x00007632550b7816 */ /* 0x002fc6000000000b */
[----:B------:R-:W-:Y:S04]  /*2ee0*/  STG.E.U16 desc[UR8][R58.64], R39 ;  /* 0x000000273a007986 */ /* 0x000fe8000c101508 */
[----:B------:R-:W-:Y:S01]  /*2ef0*/  STG.E.U16 desc[UR8][R58.64+0x2], R29 ;  /* 0x0000021d3a007986 */ /* 0x000fe2000c101508 */
[----:B0-----:R-:W-:-:S03]  /*2f00*/  PRMT R6, R3, 0x7632, R6 ;  /* 0x0000763203067816 */ /* 0x001fc60000000006 */
[----:B------:R-:W-:Y:S04]  /*2f10*/  STG.E.U16 desc[UR8][R58.64+0x4], R35 ;  /* 0x000004233a007986 */ /* 0x000fe8000c101508 */
[----:B------:R-:W-:Y:S04]  /*2f20*/  STG.E.U16 desc[UR8][R56.64], R23 ;  /* 0x0000001738007986 */ /* 0x000fe8000c101508 */
[----:B------:R-:W-:Y:S04]  /*2f30*/  STG.E.U16 desc[UR8][R56.64+0x2], R28 ;  /* 0x0000021c38007986 */ /* 0x000fe8000c101508 */
[----:B------:R-:W-:Y:S04]  /*2f40*/  STG.E.U16 desc[UR8][R56.64+0x4], R86 ;  /* 0x0000045638007986 */ /* 0x000fe8000c101508 */
[----:B------:R0:W-:Y:S04]  /*2f50*/  STG.E.U16 desc[UR8][R56.64+0x6], R10 ;  /* 0x0000060a38007986 */ /* 0x0001e8000c101508 */
[----:B------:R-:W-:Y:S04]  /*2f60*/  STG.E.U16 desc[UR8][R8.64], R3 ;  /* 0x0000000308007986 */ /* 0x000fe8000c101508 */
[----:B------:R-:W-:Y:S04]  /*2f70*/  STG.E.U16 desc[UR8][R8.64+0x2], R6 ;  /* 0x0000020608007986 */ /* 0x000fe8000c101508 */
[----:B------:R-:W-:Y:S01]  /*2f80*/  STG.E.U16 desc[UR8][R8.64+0x4], R85 ;  /* 0x0000045508007986 */ /* 0x000fe2000c101508 */
[----:B0-----:R-:W-:-:S03]  /*2f90*/  PRMT R10, R89, 0x7632, R10 ;  /* 0x00007632590a7816 */ /* 0x001fc6000000000a */
        /* <DEDUP_REMOVED lines=8> */
.L_x_1591:
        /* <DEDUP_REMOVED lines=14> */
.L_x_3559:


//--------------------- .text._ZN13group_norm_v214gn_cuda_kernelI13__nv_bfloat16Li320ELi3ELi32ELi80ELi256ELb0ELi32ELi320ELi320ELi4ELb1ELi43ELb0ELb0ENS_16CompileConditionILi900EEEEEvPT_PKS4_S7_S7_flPfS8_Pj --------------------------
	.section	.text._ZN13group_norm_v214gn_cuda_kernelI13__nv_bfloat16Li320ELi3ELi32ELi80ELi256ELb0ELi32ELi320ELi320ELi4ELb1ELi43ELb0ELb0ENS_16CompileConditionILi900EEEEEvPT_PKS4_S7_S7_flPfS8_Pj,"ax",@progbits
	.align	128
        .global         _ZN13group_norm_v214gn_cuda_kernelI13__nv_bfloat16Li320ELi3ELi32ELi80ELi256ELb0ELi32ELi320ELi320ELi4ELb1ELi43ELb0ELb0ENS_16CompileConditionILi900EEEEEvPT_PKS4_S7_S7_flPfS8_Pj
        .type           _ZN13group_norm_v214gn_cuda_kernelI13__nv_bfloat16Li320ELi3ELi32ELi80ELi256ELb0ELi32ELi320ELi320ELi4ELb1ELi43ELb0ELb0ENS_16CompileConditionILi900EEEEEvPT_PKS4_S7_S7_flPfS8_Pj,@function
        .size           _ZN13group_norm_v214gn_cuda_kernelI13__nv_bfloat16Li320ELi3ELi32ELi80ELi256ELb0ELi32ELi320ELi320ELi4ELb1ELi43ELb0ELb0ENS_16CompileConditionILi900EEEEEvPT_PKS4_S7_S7_flPfS8_Pj,(.L_x_3560 - _ZN13group_norm_v214gn_cuda_kernelI13__nv_bfloat16Li320ELi3ELi32ELi80ELi256ELb0ELi32ELi320ELi320ELi4ELb1ELi43ELb0ELb0ENS_16CompileConditionILi900EEEEEvPT_PKS4_S7_S7_flPfS8_Pj)
        .other          _ZN13group_norm_v214gn_cuda_kernelI13__nv_bfloat16Li320ELi3ELi32ELi80ELi256ELb0ELi32ELi320ELi320ELi4ELb1ELi43ELb0ELb0ENS_16CompileConditionILi900EEEEEvPT_PKS4_S7_S7_flPfS8_Pj,@"STO_CUDA_ENTRY STV_DEFAULT"
_ZN13group_norm_v214gn_cuda_kernelI13__nv_bfloat16Li320ELi3ELi32ELi80ELi256ELb0ELi32ELi320ELi320ELi4ELb1ELi43ELb0ELb0ENS_16CompileConditionILi900EEEEEvPT_PKS4_S7_S7_flPfS8_Pj:
.text._ZN13group_norm_v214gn_cuda_kernelI13__nv_bfloat16Li320ELi3ELi32ELi80ELi256ELb0ELi32ELi320ELi320ELi4ELb1ELi43ELb0ELb0ENS_16CompileConditionILi900EEEEEvPT_PKS4_S7_S7_flPfS8_Pj:
[----:B------:R-:W-:Y:S08]  /*0000*/  LDC R1, c[0x0][0x28] ;  /* 0x00000a00ff017b82 */ /* 0x000ff00000000800 */
[----:B------:R-:W0:Y:S01]  /*0010*/  S2UR UR7, SR_CTAID.Y ;  /* 0x00000000000779c3 */ /* 0x000e220000002600 */
[----:B------:R-:W-:Y:S02]  /*0020*/  ULDC.64 UR10, c[0x0][0x238] ;  /* 0x00008e00000a7ab9 */ /* 0x000fe40000000a00 */
[----:B------:R-:W-:-:S02]  /*0030*/  USHF.L.U32 UR17, UR10, 0x3, URZ ;  /* 0x000000030a117899 */ /* 0x000fc4000800063f */
[----:B------:R-:W-:Y:S02]  /*0040*/  USHF.L.U64.HI UR10, UR10, 0x3, UR11 ;  /* 0x000000030a0a7899 */ /* 0x000fe4000801020b */
[----:B0-----:R-:W-:-:S04]  /*0050*/  UISETP.GT.U32.AND UP0, UPT, UR17, UR7, UPT ;  /* 0x000000071100728c */ /* 0x001fc8000bf04070 */
[----:B------:R-:W-:-:S06]  /*0060*/  UISETP.GT.AND.EX UP0, UPT, UR10, URZ, UPT, UP0 ;  /* 0x0000003f0a00728c */ /* 0x000fcc000bf04300 */
[----:B------:R-:W-:-:S13]  /*0070*/  PLOP3.LUT P0, PT, PT, PT, UP0, 0x80, 0x0 ;  /* 0x000000000000781c */ /* 0x000fda0003f0f008 */
[----:B------:R-:W-:Y:S05]  /*0080*/  @!P0 EXIT ;  /* 0x000000000000894d */ /* 0x000fea0003800000 */
[----:B------:R-:W0:Y:S01]  /*0090*/  S2R R0, SR_TID.X ;  /* 0x0000000000007919 */ /* 0x000e220000002100 */
[----:B------:R-:W-:Y:S01]  /*00a0*/  MOV R3, 0x400 ;  /* 0x0000040000037802 */ /* 0x000fe20000000f00 */
[----:B------:R-:W-:Y:S01]  /*00b0*/  UMOV UR9, UR7 ;  /* 0x0000000700097c82 */ /* 0x000fe20008000000 */
[----:B------:R-:W-:Y:S01]  /*00c0*/  UMOV UR5, URZ ;  /* 0x0000003f00057c82 */ /* 0x000fe20008000000 */
[----:B------:R-:W1:Y:S01]  /*00d0*/  S2R R6, SR_CgaCtaId ;  /* 0x0000000000067919 */ /* 0x000e620000008800 */
[----:B------:R-:W-:Y:S01]  /*00e0*/  UMOV UR4, URZ ;  /* 0x0000003f00047c82 */ /* 0x000fe20008000000 */
        /* <DEDUP_REMOVED lines=8> */
.L_x_1600:
[----:B--2---:R-:W-:Y:S01]  /*0170*/  IMAD.WIDE.U32 R4, R0, -0x33333333, RZ ;  /* 0xcccccccd00047825 */ /* 0x004fe200078e00ff */
[----:B------:R-:W-:Y:S01]  /*0180*/  ULOP3.LUT UR13, UR9, 0x7, URZ, 0xc0, !UPT ;  /* 0x00000007090d7892 */ /* 0x000fe2000f8ec03f */
[----:B------:R-:W0:Y:S01]  /*0190*/  LDC.64 R20, c[0x0][0x220] ;  /* 0x00008800ff147b82 */ /* 0x000e220000000a00 */
[----:B------:R-:W-:Y:S02]  /*01a0*/  USHF.R.U64 UR16, UR9, 0x3, UR5 ;  /* 0x0000000309107899 */ /* 0x000fe40008001205 */
[----:B------:R-:W-:Y:S01]  /*01b0*/  SHF.R.U32.HI R55, RZ, 0x6, R5 ;  /* 0x00000006ff377819 */ /* 0x000fe20000011605 */
[----:B------:R-:W-:Y:S01]  /*01c0*/  UIMAD UR8, UR13, 0x140, URZ ;  /* 0x000001400d0878a4 */ /* 0x000fe2000f8e023f */
[----:B------:R-:W-:Y:S01]  /*01d0*/  IMAD.SHL.U32 R5, R2, 0x20, RZ ;  /* 0x0000002002057824 */ /* 0x000fe200078e00ff */
[----:B------:R-:W-:Y:S01]  /*01e0*/  USHF.R.U32.HI UR6, URZ, 0x3, UR5 ;  /* 0x000000033f067899 */ /* 0x000fe20008011605 */
[----:B------:R-:W-:Y:S01]  /*01f0*/  MOV R7, UR16 ;  /* 0x0000001000077c02 */ /* 0x000fe20008000f00 */
[----:B------:R-:W-:Y:S01]  /*0200*/  IMAD R3, R55, -0x50, R0 ;  /* 0xffffffb037037824 */ /* 0x000fe200078e0200 */
[----:B------:R-:W-:Y:S01]  /*0210*/  ULDC.64 UR18, c[0x0][0x218] ;  /* 0x0000860000127ab9 */ /* 0x000fe20000000a00 */
[----:B------:R-:W-:Y:S01]  /*0220*/  LOP3.LUT R6, R5, 0xe0, RZ, 0xc0, !PT ;  /* 0x000000e005067812 */ /* 0x000fe200078ec0ff */
[----:B------:R-:W-:Y:S01]  /*0230*/  UIMAD UR11, UR6, 0xa0000, URZ ;  /* 0x000a0000060b78a4 */ /* 0x000fe2000f8e023f */
[----:B------:R-:W1:Y:S01]  /*0240*/  LDC.64 R18, c[0x0][0x228] ;  /* 0x00008a00ff127b82 */ /* 0x000e620000000a00 */
[----:B------:R-:W-:-:S02]  /*0250*/  LEA R4, R3, UR8, 0x2 ;  /* 0x0000000803047c11 */ /* 0x000fc4000f8e10ff */
[----:B------:R-:W-:Y:S02]  /*0260*/  IMAD.IADD R55, R6, 0x1, R55 ;  /* 0x0000000106377824 */ /* 0x000fe400078e0237 */
[--C-:B------:R-:W-:Y:S02]  /*0270*/  SHF.R.S32.HI R5, RZ, 0x1f, R4.reuse ;  /* 0x0000001fff057819 */ /* 0x100fe40000011404 */
[----:B------:R-:W-:Y:S02]  /*0280*/  IMAD R55, R55, 0xa00, RZ ;  /* 0x00000a0037377824 */ /* 0x000fe400078e02ff */
[----:B------:R-:W-:-:S03]  /*0290*/  IMAD.WIDE.U32 R6, R7, 0xa0000, R4 ;  /* 0x000a000007067825 */ /* 0x000fc600078e0004 */
[----:B------:R-:W-:Y:S02]  /*02a0*/  IADD3 R54, R55, 0x2800, RZ ;  /* 0x0000280037367810 */ /* 0x000fe40007ffe0ff */
[----:B------:R-:W-:Y:S02]  /*02b0*/  IADD3 R7, R7, UR11, RZ ;  /* 0x0000000b07077c10 */ /* 0x000fe4000fffe0ff */
[----:B------:R-:W-:-:S05]  /*02c0*/  IADD3 R5, P0, R55, R6, RZ ;  /* 0x0000000637057210 */ /* 0x000fca0007f1e0ff */
[----:B------:R-:W-:Y:S01]  /*02d0*/  IMAD.X R8, RZ, RZ, R7, P0 ;  /* 0x000000ffff087224 */ /* 0x000fe200000e0607 */
[----:B------:R-:W-:-:S04]  /*02e0*/  LEA R36, P0, R5, UR18, 0x1 ;  /* 0x0000001205247c11 */ /* 0x000fc8000f8008ff */
[----:B------:R-:W-:Y:S02]  /*02f0*/  LEA.HI.X R37, R5, UR19, R8, 0x1, P0 ;  /* 0x0000001305257c11 */ /* 0x000fe400080f0c08 */
[----:B------:R-:W-:-:S04]  /*0300*/  IADD3 R5, P0, R54, R6, RZ ;  /* 0x0000000636057210 */ /* 0x000fc80007f1e0ff */
[----:B------:R-:W2:Y:S01]  /*0310*/  LDG.E.64.CONSTANT R36, desc[UR14][R36.64] ;  /* 0x0000000e24247981 */ /* 0x000ea2000c1e9b00 */
[----:B------:R-:W-:Y:S01]  /*0320*/  IMAD.X R8, RZ, RZ, R7, P0 ;  /* 0x000000ffff087224 */ /* 0x000fe200000e0607 */
[----:B------:R-:W-:Y:S02]  /*0330*/  LEA R34, P0, R5, UR18, 0x1 ;  /* 0x0000001205227c11 */ /* 0x000fe4000f8008ff */
[----:B------:R-:W-:Y:S02]  /*0340*/  IADD3 R53, R55, 0x5000, RZ ;  /* 0x0000500037357810 */ /* 0x000fe40007ffe0ff */
[----:B------:R-:W-:Y:S02]  /*0350*/  LEA.HI.X R35, R5, UR19, R8, 0x1, P0 ;  /* 0x0000001305237c11 */ /* 0x000fe400080f0c08 */
[----:B------:R-:W-:-:S04]  /*0360*/  IADD3 R5, P0, R53, R6, RZ ;  /* 0x0000000635057210 */ /* 0x000fc80007f1e0ff */
[----:B------:R-:W3:Y:S01]  /*0370*/  LDG.E.64.CONSTANT R34, desc[UR14][R34.64] ;  /* 0x0000000e22227981 */ /* 0x000ee2000c1e9b00 */
[----:B------:R-:W-:Y:S01]  /*0380*/  IMAD.X R8, RZ, RZ, R7, P0 ;  /* 0x000000ffff087224 */ /* 0x000fe200000e0607 */
[----:B------:R-:W-:Y:S02]  /*0390*/  LEA R32, P0, R5, UR18, 0x1 ;  /* 0x0000001205207c11 */ /* 0x000fe4000f8008ff */
[----:B------:R-:W-:Y:S02]  /*03a0*/  IADD3 R52, R55, 0x7800, RZ ;  /* 0x0000780037347810 */ /* 0x000fe40007ffe0ff */
[----:B------:R-:W-:Y:S02]  /*03b0*/  LEA.HI.X R33, R5, UR19, R8, 0x1, P0 ;  /* 0x0000001305217c11 */ /* 0x000fe400080f0c08 */
[----:B------:R-:W-:-:S04]  /*03c0*/  IADD3 R5, P0, R52, R6, RZ ;  /* 0x0000000634057210 */ /* 0x000fc80007f1e0ff */
[----:B------:R-:W4:Y:S01]  /*03d0*/  LDG.E.64.CONSTANT R32, desc[UR14][R32.64] ;  /* 0x0000000e20207981 */ /* 0x000f22000c1e9b00 */
        /* <DEDUP_REMOVED lines=34> */
[C---:B--2---:R-:W-:Y:S02]  /*0600*/  PRMT R4, R36.reuse, 0x7632, R4 ;  /* 0x0000763224047816 */ /* 0x044fe40000000004 */
[----:B------:R-:W-:-:S02]  /*0610*/  SHF.L.U32 R47, R36, 0x10, RZ ;  /* 0x00000010242f7819 */ /* 0x000fc400000006ff */
[C---:B------:R-:W-:Y:S01]  /*0620*/  SHF.L.U32 R46, R37.reuse, 0x10, RZ ;  /* 0x00000010252e7819 */ /* 0x040fe200000006ff */
[----:B------:R-:W-:Y:S01]  /*0630*/  IMAD.U32 R7, R4, 0x10000, RZ ;  /* 0x0001000004077824 */ /* 0x000fe200078e00ff */
[----:B------:R-:W-:Y:S01]  /*0640*/  PRMT R4, R37, 0x7632, R4 ;  /* 0x0000763225047816 */ /* 0x000fe20000000004 */
[----:B------:R-:W-:Y:S01]  /*0650*/  FFMA.FTZ R6, R47, R47, RZ ;  /* 0x0000002f2f067223 */ /* 0x000fe200000100ff */
[----:B------:R-:W-:-:S03]  /*0660*/  FADD.FTZ R5, RZ, R47 ;  /* 0x0000002fff057221 */ /* 0x000fc60000010000 */
[----:B------:R-:W-:Y:S01]  /*0670*/  FFMA.FTZ R9, R7, R7, R6 ;  /* 0x0000000707097223 */ /* 0x000fe20000010006 */
[----:B------:R-:W-:Y:S01]  /*0680*/  FADD.FTZ R5, R5, R7 ;  /* 0x0000000705057221 */ /* 0x000fe20000010000 */
[----:B------:R-:W-:Y:S01]  /*0690*/  IMAD.U32 R8, R4, 0x10000, RZ ;  /* 0x0001000004087824 */ /* 0x000fe200078e00ff */
[----:B---3--:R-:W-:Y:S01]  /*06a0*/  SHF.L.U32 R4, R34, 0x10, RZ ;  /* 0x0000001022047819 */ /* 0x008fe200000006ff */
[----:B------:R-:W-:Y:S01]  /*06b0*/  FFMA.FTZ R9, R46, R46, R9 ;  /* 0x0000002e2e097223 */ /* 0x000fe20000010009 */
[----:B------:R-:W-:Y:S01]  /*06c0*/  FADD.FTZ R6, R5, R46 ;  /* 0x0000002e05067221 */ /* 0x000fe20000010000 */
[----:B------:R-:W-:Y:S02]  /*06d0*/  PRMT R5, R34, 0x7632, R5 ;  /* 0x0000763222057816 */ /* 0x000fe40000000005 */
        /* <DEDUP_REMOVED lines=9> */
[----:B------:R-:W-:Y:S01]  /*0770*/  IMAD.U32 R9, R6, 0x10000, RZ ;  /* 0x0001000006097824 */ /* 0x000fe200078e00ff */
[----:B----4-:R-:W-:Y:S01]  /*0780*/  SHF.L.U32 R6, R32, 0x10, RZ ;  /* 0x0000001020067819 */ /* 0x010fe200000006ff */
[----:B------:R-:W-:Y:S01]  /*0790*/  FFMA.FTZ R10, R5, R5, R10 ;  /* 0x00000005050a7223 */ /* 0x000fe2000001000a */
[----:B------:R-:W-:Y:S01]  /*07a0*/  FADD.FTZ R8, R8, R5 ;  /* 0x0000000508087221 */ /* 0x000fe20000010000 */
[----:B------:R-:W-:-:S02]  /*07b0*/  PRMT R7, R32, 0x7632, R7 ;  /* 0x0000763220077816 */ /* 0x000fc40000000007 */
        /* <DEDUP_REMOVED lines=9> */
[----:B------:R-:W-:Y:S01]  /*0850*/  IMAD.U32 R11, R8, 0x10000, RZ ;  /* 0x00010000080b7824 */ /* 0x000fe200078e00ff */
[----:B------:R-:W-:Y:S01]  /*0860*/  SHF.L.U32 R8, R30, 0x10, RZ ;  /* 0x000000101e087819 */ /* 0x000fe200000006ff */
        /* <DEDUP_REMOVED lines=57> */
[C---:B------:R-:W-:Y:S02]  /*0c00*/  SHF.L.U32 R16, R22.reuse, 0x10, RZ ;  /* 0x0000001016107819 */ /* 0x040fe400000006ff */
[----:B------:R-:W-:Y:S01]  /*0c10*/  PRMT R17, R22, 0x7632, R17 ;  /* 0x0000763216117816 */ /* 0x000fe20000000011 */
[----:B------:R-:W-:Y:S01]  /*0c20*/  FFMA.FTZ R41, R39, R39, R40 ;  /* 0x0000002727297223 */ /* 0x000fe20000010028 */
[----:B------:R-:W-:Y:S01]  /*0c30*/  FADD.FTZ R39, R38, R39 ;  /* 0x0000002726277221 */ /* 0x000fe20000010000 */
[----:B------:R-:W-:Y:S02]  /*0c40*/  PRMT R38, R23, 0x7632, R38 ;  /* 0x0000763217267816 */ /* 0x000fe40000000026 */
[----:B------:R-:W-:Y:S02]  /*0c50*/  IMAD.U32 R40, R17, 0x10000, RZ ;  /* 0x0001000011287824 */ /* 0x000fe400078e00ff */
[----:B------:R-:W-:Y:S01]  /*0c60*/  FFMA.FTZ R41, R16, R16, R41 ;  /* 0x0000001010297223 */ /* 0x000fe20000010029 */
[----:B------:R-:W-:Y:S01]  /*0c70*/  FADD.FTZ R39, R39, R16 ;  /* 0x0000001027277221 */ /* 0x000fe20000010000 */
[----:B------:R-:W-:-:S02]  /*0c80*/  SHF.L.U32 R17, R23, 0x10, RZ ;  /* 0x0000001017117819 */ /* 0x000fc400000006ff */
[----:B------:R-:W-:Y:S01]  /*0c90*/  FFMA.FTZ R42, R40, R40, R41 ;  /* 0x00000028282a7223 */ /* 0x000fe20000010029 */
[----:B------:R-:W-:Y:S01]  /*0ca0*/  FADD.FTZ R40, R39, R40 ;  /* 0x0000002827287221 */ /* 0x000fe20000010000 */
[----:B------:R-:W-:Y:S02]  /*0cb0*/  SHF.L.U32 R44, R38, 0x10, RZ ;  /* 0x00000010262c7819 */ /* 0x000fe400000006ff */
[----:B------:R-:W-:Y:S01]  /*0cc0*/  FFMA.FTZ R39, R17, R17, R42 ;  /* 0x0000001111277223 */ /* 0x000fe2000001002a */
[----:B------:R-:W-:Y:S01]  /*0cd0*/  FADD.FTZ R38, R40, R17 ;  /* 0x0000001128267221 */ /* 0x000fe20000010000 */
[----:B------:R-:W-:Y:S02]  /*0ce0*/  IMAD.MOV.U32 R40, RZ, RZ, RZ ;  /* 0x000000ffff287224 */ /* 0x000fe400078e00ff */
[----:B------:R-:W-:Y:S01]  /*0cf0*/  FFMA.FTZ R39, R44, R44, R39 ;  /* 0x0000002c2c277223 */ /* 0x000fe20000010027 */
[----:B------:R-:W-:Y:S01]  /*0d00*/  FADD.FTZ R38, R38, R44 ;  /* 0x0000002c26267221 */ /* 0x000fe20000010000 */
[----:B------:R-:W-:-:S04]  /*0d10*/  HFMA2.MMA R44, -RZ, RZ, 0, 0 ;  /* 0x00000000ff2c7435 */ /* 0x000fc800000001ff */
[----:B------:R0:W-:Y:S01]  /*0d20*/  STS.64 [R56], R38 ;  /* 0x0000002638007388 */ /* 0x0001e20000000a00 */
[----:B------:R-:W-:Y:S06]  /*0d30*/  BAR.SYNC.DEFER_BLOCKING 0x0 ;  /* 0x0000000000007b1d */ /* 0x000fec0000010000 */
[----:B------:R-:W-:Y:S05]  /*0d40*/  @P0 BRA `(.L_x_1593) ;  /* 0x0000000800f40947 */ /* 0x000fea0003800000 */
[----:B------:R-:W1:Y:S01]  /*0d50*/  S2R R41, SR_CgaCtaId ;  /* 0x0000000000297919 */ /* 0x000e620000008800 */
[----:B------:R-:W-:Y:S01]  /*0d60*/  USHF.L.U32 UR6, UR9, 0x2, URZ ;  /* 0x0000000209067899 */ /* 0x000fe2000800063f */
[----:B0-----:R-:W-:Y:S02]  /*0d70*/  MOV R38, 0x50 ;  /* 0x0000005000267802 */ /* 0x001fe40000000f00 */
[----:B------:R-:W-:Y:S01]  /*0d80*/  MOV R44, 0x400 ;  /* 0x00000400002c7802 */ /* 0x000fe20000000f00 */
[----:B------:R-:W-:Y:S01]  /*0d90*/  ULOP3.LUT UR6, UR6, 0x1c, URZ, 0xc0, !UPT ;  /* 0x0000001c06067892 */ /* 0x000fe2000f8ec03f */
[----:B------:R-:W-:-:S04]  /*0da0*/  SHF.L.U32 R45, R0, 0x3, RZ ;  /* 0x00000003002d7819 */ /* 0x000fc800000006ff */
[----:B------:R-:W-:Y:S02]  /*0db0*/  LOP3.LUT R45, R45, 0x18, RZ, 0xc0, !PT ;  /* 0x000000182d2d7812 */ /* 0x000fe400078ec0ff */
[----:B------:R-:W-:-:S05]  /*0dc0*/  LEA.HI R57, R0, UR6, RZ, 0x1e ;  /* 0x0000000600397c11 */ /* 0x000fca000f8ff0ff */
[----:B------:R-:W-:-:S04]  /*0dd0*/  IMAD R57, R57, R38, -UR8 ;  /* 0x8000000839397e24 */ /* 0x000fc8000f8e0226 */
[----:B------:R-:W-:Y:S01]  /*0de0*/  VIADD R39, R57, 0x4 ;  /* 0x0000000439277836 */ /* 0x000fe20000000000 */
[----:B------:R-:W-:-:S04]  /*0df0*/  SHF.R.S32.HI R38, RZ, 0x1f, R57 ;  /* 0x0000001fff267819 */ /* 0x000fc80000011439 */
[----:B------:R-:W-:Y:S02]  /*0e00*/  SHF.R.S32.HI R40, RZ, 0x1f, R39 ;  /* 0x0000001fff287819 */ /* 0x000fe40000011427 */
[----:B------:R-:W-:Y:S02]  /*0e10*/  LEA.HI R38, R38, R57, RZ, 0x2 ;  /* 0x0000003926267211 */ /* 0x000fe400078f10ff */
[----:B------:R-:W-:Y:S02]  /*0e20*/  LEA.HI R40, R40, R39, RZ, 0x2 ;  /* 0x0000002728287211 */ /* 0x000fe400078f10ff */
[----:B-1----:R-:W-:Y:S02]  /*0e30*/  LEA R44, R41, R44, 0x18 ;  /* 0x0000002c292c7211 */ /* 0x002fe400078ec0ff */
[----:B------:R-:W-:Y:S02]  /*0e40*/  SHF.R.S32.HI R39, RZ, 0x2, R38 ;  /* 0x00000002ff277819 */ /* 0x000fe40000011426 */
[----:B------:R-:W-:-:S03]  /*0e50*/  SHF.R.S32.HI R41, RZ, 0x2, R40 ;  /* 0x00000002ff297819 */ /* 0x000fc60000011428 */
[--C-:B------:R-:W-:Y:S02]  /*0e60*/  IMAD R38, R39, 0x28, R44.reuse ;  /* 0x0000002827267824 */ /* 0x100fe400078e022c */
[----:B------:R-:W-:-:S03]  /*0e70*/  IMAD R42, R41, 0x28, R44 ;  /* 0x00000028292a7824 */ /* 0x000fc600078e022c */
[----:B------:R-:W-:Y:S01]  /*0e80*/  IADD3 R40, R38, R45, RZ ;  /* 0x0000002d26287210 */ /* 0x000fe20007ffe0ff */
[----:B------:R-:W-:Y:S01]  /*0e90*/  IMAD.IADD R42, R45, 0x1, R42 ;  /* 0x000000012d2a7824 */ /* 0x000fe200078e022a */
[----:B------:R-:W-:-:S04]  /*0ea0*/  IADD3 R38, R57, 0x8, RZ ;  /* 0x0000000839267810 */ /* 0x000fc80007ffe0ff */
[----:B------:R-:W0:Y:S01]  /*0eb0*/  LDS.64 R40, [R40] ;  /* 0x0000000028287984 */ /* 0x000e220000000a00 */
[----:B------:R-:W-:-:S03]  /*0ec0*/  SHF.R.S32.HI R39, RZ, 0x1f, R38 ;  /* 0x0000001fff277819 */ /* 0x000fc60000011426 */
[----:B------:R-:W1:Y:S01]  /*0ed0*/  LDS.64 R42, [R42] ;  /* 0x000000002a2a7984 */ /* 0x000e620000000a00 */
[----:B------:R-:W-:-:S04]  /*0ee0*/  LEA.HI R39, R39, R38, RZ, 0x2 ;  /* 0x0000002627277211 */ /* 0x000fc800078f10ff */
[----:B------:R-:W-:-:S05]  /*0ef0*/  SHF.R.S32.HI R39, RZ, 0x2, R39 ;  /* 0x00000002ff277819 */ /* 0x000fca0000011427 */
[----:B------:R-:W-:-:S05]  /*0f00*/  IMAD R38, R39, 0x28, R44 ;  /* 0x0000002827267824 */ /* 0x000fca00078e022c */
[----:B------:R-:W-:-:S06]  /*0f10*/  IADD3 R38, R45, R38, RZ ;  /* 0x000000262d267210 */ /* 0x000fcc0007ffe0ff */
[----:B------:R-:W2:Y:S01]  /*0f20*/  LDS.64 R38, [R38] ;  /* 0x0000000026267984 */ /* 0x000ea20000000a00 */
[----:B0-----:R-:W-:Y:S01]  /*0f30*/  FADD.FTZ R59, RZ, R40 ;  /* 0x00000028ff3b7221 */ /* 0x001fe20000010000 */
[----:B------:R-:W-:Y:S02]  /*0f40*/  VIADD R40, R57, 0xc ;  /* 0x0000000c39287836 */ /* 0x000fe40000000000 */
[----:B------:R-:W-:Y:S01]  /*0f50*/  FADD.FTZ R58, RZ, R41 ;  /* 0x00000029ff3a7221 */ /* 0x000fe20000010000 */
[----:B-1----:R-:W-:Y:S02]  /*0f60*/  FADD.FTZ R59, R59, R42 ;  /* 0x0000002a3b3b7221 */ /* 0x002fe40000010000 */
[----:B------:R-:W-:Y:S01]  /*0f70*/  SHF.R.S32.HI R61, RZ, 0x1f, R40 ;  /* 0x0000001fff3d7819 */ /* 0x000fe20000011428 */
[----:B------:R-:W-:-:S03]  /*0f80*/  FADD.FTZ R58, R58, R43 ;  /* 0x0000002b3a3a7221 */ /* 0x000fc60000010000 */
[----:B------:R-:W-:-:S04]  /*0f90*/  LEA.HI R61, R61, R40, RZ, 0x2 ;  /* 0x000000283d3d7211 */ /* 0x000fc800078f10ff */
[----:B------:R-:W-:-:S05]  /*0fa0*/  SHF.R.S32.HI R61, RZ, 0x2, R61 ;  /* 0x00000002ff3d7819 */ /* 0x000fca000001143d */
[----:B------:R-:W-:-:S05]  /*0fb0*/  IMAD R40, R61, 0x28, R44 ;  /* 0x000000283d287824 */ /* 0x000fca00078e022c */
[----:B------:R-:W-:Y:S01]  /*0fc0*/  IADD3 R42, R45, R40, RZ ;  /* 0x000000282d2a7210 */ /* 0x000fe20007ffe0ff */
[----:B--2---:R-:W-:Y:S01]  /*0fd0*/  FADD.FTZ R59, R59, R38 ;  /* 0x000000263b3b7221 */ /* 0x004fe20000010000 */
[C---:B------:R-:W-:Y:S01]  /*0fe0*/  IADD3 R38, R57.reuse, 0x10, RZ ;  /* 0x0000001039267810 */ /* 0x040fe20007ffe0ff */
[----:B------:R-:W-:Y:S01]  /*0ff0*/  FADD.FTZ R58, R58, R39 ;  /* 0x000000273a3a7221 */ /* 0x000fe20000010000 */
[----:B------:R-:W-:Y:S02]  /*1000*/  IADD3 R39, R57, 0x14, RZ ;  /* 0x0000001439277810 */ /* 0x000fe40007ffe0ff */
[----:B------:R-:W0:Y:S01]  /*1010*/  LDS.64 R42, [R42] ;  /* 0x000000002a2a7984 */ /* 0x000e220000000a00 */
[----:B------:R-:W-:-:S04]  /*1020*/  SHF.R.S32.HI R41, RZ, 0x1f, R38 ;  /* 0x0000001fff297819 */ /* 0x000fc80000011426 */
[----:B------:R-:W-:-:S04]  /*1030*/  LEA.HI R41, R41, R38, RZ, 0x2 ;  /* 0x0000002629297211 */ /* 0x000fc800078f10ff */
[----:B------:R-:W-:-:S05]  /*1040*/  SHF.R.S32.HI R41, RZ, 0x2, R41 ;  /* 0x00000002ff297819 */ /* 0x000fca0000011429 */
[----:B------:R-:W-:-:S04]  /*1050*/  IMAD R38, R41, 0x28, R44 ;  /* 0x0000002829267824 */ /* 0x000fc800078e022c */
[----:B------:R-:W-:-:S05]  /*1060*/  IMAD.IADD R38, R45, 0x1, R38 ;  /* 0x000000012d267824 */ /* 0x000fca00078e0226 */
[----:B------:R1:W2:Y:S02]  /*1070*/  LDS.64 R40, [R38] ;  /* 0x0000000026287984 */ /* 0x0002a40000000a00 */
[----:B-1----:R-:W-:Y:S02]  /*1080*/  VIADD R38, R57, 0x18 ;  /* 0x0000001839267836 */ /* 0x002fe40000000000 */
[----:B0-----:R-:W-:Y:S01]  /*1090*/  FADD.FTZ R59, R59, R42 ;  /* 0x0000002a3b3b7221 */ /* 0x001fe20000010000 */
[----:B------:R-:W-:Y:S01]  /*10a0*/  SHF.R.S32.HI R42, RZ, 0x1f, R39 ;  /* 0x0000001fff2a7819 */ /* 0x000fe20000011427 */
[----:B------:R-:W-:-:S03]  /*10b0*/  FADD.FTZ R58, R58, R43 ;  /* 0x0000002b3a3a7221 */ /* 0x000fc60000010000 */
[----:B------:R-:W-:-:S04]  /*10c0*/  LEA.HI R42, R42, R39, RZ, 0x2 ;  /* 0x000000272a2a7211 */ /* 0x000fc800078f10ff */
[----:B------:R-:W-:-:S05]  /*10d0*/  SHF.R.S32.HI R39, RZ, 0x2, R42 ;  /* 0x00000002ff277819 */ /* 0x000fca000001142a */
[----:B------:R-:W-:Y:S01]  /*10e0*/  IMAD R42, R39, 0x28, R44 ;  /* 0x00000028272a7824 */ /* 0x000fe200078e022c */
[----:B------:R-:W-:-:S04]  /*10f0*/  SHF.R.S32.HI R39, RZ, 0x1f, R38 ;  /* 0x0000001fff277819 */ /* 0x000fc80000011426 */
[----:B------:R-:W-:Y:S02]  /*1100*/  LEA.HI R39, R39, R38, RZ, 0x2 ;  /* 0x0000002627277211 */ /* 0x000fe400078f10ff */
[----:B------:R-:W-:Y:S02]  /*1110*/  IADD3 R42, R45, R42, RZ ;  /* 0x0000002a2d2a7210 */ /* 0x000fe40007ffe0ff */
[----:B------:R-:W-:Y:S01]  /*1120*/  SHF.R.S32.HI R39, RZ, 0x2, R39 ;  /* 0x00000002ff277819 */ /* 0x000fe20000011427 */
[----:B--2---:R-:W-:Y:S01]  /*1130*/  FADD.FTZ R59, R59, R40 ;  /* 0x000000283b3b7221 */ /* 0x004fe20000010000 */
[----:B------:R-:W-:Y:S01]  /*1140*/  IADD3 R40, R57, 0x1c, RZ ;  /* 0x0000001c39287810 */ /* 0x000fe20007ffe0ff */
[----:B------:R-:W-:Y:S01]  /*1150*/  FADD.FTZ R58, R58, R41 ;  /* 0x000000293a3a7221 */ /* 0x000fe20000010000 */
[----:B------:R-:W0:Y:S01]  /*1160*/  LDS.64 R42, [R42] ;  /* 0x000000002a2a7984 */ /* 0x000e220000000a00 */
[----:B------:R-:W-:Y:S01]  /*1170*/  IMAD R38, R39, 0x28, R44 ;  /* 0x0000002827267824 */ /* 0x000fe200078e022c */
[----:B------:R-:W-:-:S04]  /*1180*/  SHF.R.S32.HI R41, RZ, 0x1f, R40 ;  /* 0x0000001fff297819 */ /* 0x000fc80000011428 */
[----:B------:R-:W-:Y:S02]  /*1190*/  IADD3 R38, R45, R38, RZ ;  /* 0x000000262d267210 */ /* 0x000fe40007ffe0ff */
[----:B------:R-:W-:-:S04]  /*11a0*/  LEA.HI R41, R41, R40, RZ, 0x2 ;  /* 0x0000002829297211 */ /* 0x000fc800078f10ff */
[----:B------:R-:W1:Y:S01]  /*11b0*/  LDS.64 R38, [R38] ;  /* 0x0000000026267984 */ /* 0x000e620000000a00 */
[----:B------:R-:W-:-:S05]  /*11c0*/  SHF.R.S32.HI R41, RZ, 0x2, R41 ;  /* 0x00000002ff297819 */ /* 0x000fca0000011429 */
[----:B------:R-:W-:Y:S02]  /*11d0*/  IMAD R40, R41, 0x28, R44 ;  /* 0x0000002829287824 */ /* 0x000fe400078e022c */
[----:B0-----:R-:W-:Y:S02]  /*11e0*/  FADD.FTZ R59, R59, R42 ;  /* 0x0000002a3b3b7221 */ /* 0x001fe40000010000 */
[----:B------:R-:W-:Y:S02]  /*11f0*/  IMAD.IADD R42, R45, 0x1, R40 ;  /* 0x000000012d2a7824 */ /* 0x000fe400078e0228 */
[----:B------:R-:W-:-:S04]  /*1200*/  FADD.FTZ R58, R58, R43 ;  /* 0x0000002b3a3a7221 */ /* 0x000fc80000010000 */
[----:B------:R-:W0:Y:S01]  /*1210*/  LDS.64 R42, [R42] ;  /* 0x000000002a2a7984 */ /* 0x000e220000000a00 */
[----:B-1----:R-:W-:Y:S01]  /*1220*/  FADD.FTZ R59, R59, R38 ;  /* 0x000000263b3b7221 */ /* 0x002fe20000010000 */
[C---:B------:R-:W-:Y:S01]  /*1230*/  IADD3 R38, R57.reuse, 0x20, RZ ;  /* 0x0000002039267810 */ /* 0x040fe20007ffe0ff */
[----:B------:R-:W-:Y:S01]  /*1240*/  FADD.FTZ R58, R58, R39 ;  /* 0x000000273a3a7221 */ /* 0x000fe20000010000 */
[----:B------:R-:W-:Y:S02]  /*1250*/  VIADD R39, R57, 0x24 ;  /* 0x0000002439277836 */ /* 0x000fe40000000000 */
[----:B------:R-:W-:-:S04]  /*1260*/  SHF.R.S32.HI R41, RZ, 0x1f, R38 ;  /* 0x0000001fff297819 */ /* 0x000fc80000011426 */
[----:B------:R-:W-:-:S04]  /*1270*/  LEA.HI R41, R41, R38, RZ, 0x2 ;  /* 0x0000002629297211 */ /* 0x000fc800078f10ff */
[----:B------:R-:W-:-:S05]  /*1280*/  SHF.R.S32.HI R41, RZ, 0x2, R41 ;  /* 0x00000002ff297819 */ /* 0x000fca0000011429 */
[----:B------:R-:W-:-:S05]  /*1290*/  IMAD R38, R41, 0x28, R44 ;  /* 0x0000002829267824 */ /* 0x000fca00078e022c */
[----:B------:R-:W-:-:S05]  /*12a0*/  IADD3 R38, R45, R38, RZ ;  /* 0x000000262d267210 */ /* 0x000fca0007ffe0ff */
[----:B------:R1:W2:Y:S01]  /*12b0*/  LDS.64 R40, [R38] ;  /* 0x0000000026287984 */ /* 0x0002a20000000a00 */
[----:B0-----:R-:W-:Y:S01]  /*12c0*/  FADD.FTZ R59, R59, R42 ;  /* 0x0000002a3b3b7221 */ /* 0x001fe20000010000 */
[----:B------:R-:W-:Y:S01]  /*12d0*/  SHF.R.S32.HI R42, RZ, 0x1f, R39 ;  /* 0x0000001fff2a7819 */ /* 0x000fe20000011427 */
[----:B------:R-:W-:Y:S01]  /*12e0*/  FADD.FTZ R58, R58, R43 ;  /* 0x0000002b3a3a7221 */ /* 0x000fe20000010000 */
[----:B-1----:R-:W-:Y:S02]  /*12f0*/  IADD3 R38, R57, 0x28, RZ ;  /* 0x0000002839267810 */ /* 0x002fe40007ffe0ff */
[----:B------:R-:W-:-:S04]  /*1300*/  LEA.HI R42, R42, R39, RZ, 0x2 ;  /* 0x000000272a2a7211 */ /* 0x000fc800078f10ff */
[----:B------:R-:W-:-:S05]  /*1310*/  SHF.R.S32.HI R39, RZ, 0x2, R42 ;  /* 0x00000002ff277819 */ /* 0x000fca000001142a */
[----:B------:R-:W-:Y:S01]  /*1320*/  IMAD R42, R39, 0x28, R44 ;  /* 0x00000028272a7824 */ /* 0x000fe200078e022c */
[----:B------:R-:W-:-:S04]  /*1330*/  SHF.R.S32.HI R39, RZ, 0x1f, R38 ;  /* 0x0000001fff277819 */ /* 0x000fc80000011426 */
[----:B------:R-:W-:Y:S02]  /*1340*/  LEA.HI R39, R39, R38, RZ, 0x2 ;  /* 0x0000002627277211 */ /* 0x000fe400078f10ff */
[----:B------:R-:W-:Y:S02]  /*1350*/  IADD3 R42, R45, R42, RZ ;  /* 0x0000002a2d2a7210 */ /* 0x000fe40007ffe0ff */
[----:B------:R-:W-:-:S04]  /*1360*/  SHF.R.S32.HI R39, RZ, 0x2, R39 ;  /* 0x00000002ff277819 */ /* 0x000fc80000011427 */
[----:B------:R-:W0:Y:S01]  /*1370*/  LDS.64 R42, [R42] ;  /* 0x000000002a2a7984 */ /* 0x000e220000000a00 */
[----:B------:R-:W-:-:S04]  /*1380*/  IMAD R38, R39, 0x28, R44 ;  /* 0x0000002827267824 */ /* 0x000fc800078e022c */
[----:B------:R-:W-:Y:S02]  /*1390*/  IMAD.IADD R38, R45, 0x1, R38 ;  /* 0x000000012d267824 */ /* 0x000fe400078e0226 */
[----:B--2---:R-:W-:Y:S01]  /*13a0*/  FADD.FTZ R59, R59, R40 ;  /* 0x000000283b3b7221 */ /* 0x004fe20000010000 */
[----:B------:R-:W-:Y:S01]  /*13b0*/  IADD3 R40, R57, 0x2c, RZ ;  /* 0x0000002c39287810 */ /* 0x000fe20007ffe0ff */
[----:B------:R-:W-:-:S03]  /*13c0*/  FADD.FTZ R58, R58, R41 ;  /* 0x000000293a3a7221 */ /* 0x000fc60000010000 */
[----:B------:R-:W-:Y:S01]  /*13d0*/  SHF.R.S32.HI R41, RZ, 0x1f, R40 ;  /* 0x0000001fff297819 */ /* 0x000fe20000011428 */
[----:B------:R-:W1:Y:S03]  /*13e0*/  LDS.64 R38, [R38] ;  /* 0x0000000026267984 */ /* 0x000e660000000a00 */
[----:B------:R-:W-:-:S04]  /*13f0*/  LEA.HI R41, R41, R40, RZ, 0x2 ;  /* 0x0000002829297211 */ /* 0x000fc800078f10ff */
[----:B------:R-:W-:-:S05]  /*1400*/  SHF.R.S32.HI R41, RZ, 0x2, R41 ;  /* 0x00000002ff297819 */ /* 0x000fca0000011429 */
[----:B------:R-:W-:-:S05]  /*1410*/  IMAD R40, R41, 0x28, R44 ;  /* 0x0000002829287824 */ /* 0x000fca00078e022c */
[----:B------:R-:W-:-:S06]  /*1420*/  IADD3 R40, R45, R40, RZ ;  /* 0x000000282d287210 */ /* 0x000fcc0007ffe0ff */
[----:B------:R-:W2:Y:S01]  /*1430*/  LDS.64 R40, [R40] ;  /* 0x0000000028287984 */ /* 0x000ea20000000a00 */
[----:B0-----:R-:W-:Y:S01]  /*1440*/  FADD.FTZ R59, R59, R42 ;  /* 0x0000002a3b3b7221 */ /* 0x001fe20000010000 */
[----:B------:R-:W-:-:S03]  /*1450*/  FADD.FTZ R58, R58, R43 ;  /* 0x0000002b3a3a7221 */ /* 0x000fc60000010000 */
[----:B-1----:R-:W-:Y:S01]  /*1460*/  FADD.FTZ R59, R59, R38 ;  /* 0x000000263b3b7221 */ /* 0x002fe20000010000 */
[----:B------:R-:W-:Y:S02]  /*1470*/  VIADD R38, R57, 0x30 ;  /* 0x0000003039267836 */ /* 0x000fe40000000000 */
[----:B------:R-:W-:-:S03]  /*1480*/  FADD.FTZ R58, R58, R39 ;  /* 0x000000273a3a7221 */ /* 0x000fc60000010000 */
[----:B------:R-:W-:-:S04]  /*1490*/  SHF.R.S32.HI R43, RZ, 0x1f, R38 ;  /* 0x0000001fff2b7819 */ /* 0x000fc80000011426 */
[----:B------:R-:W-:-:S04]  /*14a0*/  LEA.HI R43, R43, R38, RZ, 0x2 ;  /* 0x000000262b2b7211 */ /* 0x000fc800078f10ff */
[----:B------:R-:W-:-:S05]  /*14b0*/  SHF.R.S32.HI R43, RZ, 0x2, R43 ;  /* 0x00000002ff2b7819 */ /* 0x000fca000001142b */
[----:B------:R-:W-:Y:S02]  /*14c0*/  IMAD R38, R43, 0x28, R44 ;  /* 0x000000282b267824 */ /* 0x000fe400078e022c */
[----:B--2---:R-:W-:Y:S01]  /*14d0*/  FADD.FTZ R59, R59, R40 ;  /* 0x000000283b3b7221 */ /* 0x004fe20000010000 */
[----:B------:R-:W-:Y:S01]  /*14e0*/  IADD3 R40, R57, 0x34, RZ ;  /* 0x0000003439287810 */ /* 0x000fe20007ffe0ff */
[----:B------:R-:W-:Y:S01]  /*14f0*/  FADD.FTZ R58, R58, R41 ;  /* 0x000000293a3a7221 */ /* 0x000fe20000010000 */
[----:B------:R-:W-:Y:S02]  /*1500*/  IADD3 R38, R45, R38, RZ ;  /* 0x000000262d267210 */ /* 0x000fe40007ffe0ff */
[----:B------:R-:W-:-:S04]  /*1510*/  SHF.R.S32.HI R41, RZ, 0x1f, R40 ;  /* 0x0000001fff297819 */ /* 0x000fc80000011428 */
[----:B------:R-:W-:Y:S01]  /*1520*/  LEA.HI R41, R41, R40, RZ, 0x2 ;  /* 0x0000002829297211 */ /* 0x000fe200078f10ff */
[----:B------:R-:W-:Y:S01]  /*1530*/  VIADD R40, R57, 0x38 ;  /* 0x0000003839287836 */ /* 0x000fe20000000000 */
[----:B------:R-:W0:Y:S02]  /*1540*/  LDS.64 R38, [R38] ;  /* 0x0000000026267984 */ /* 0x000e240000000a00 */
[----:B------:R-:W-:Y:S02]  /*1550*/  SHF.R.S32.HI R41, RZ, 0x2, R41 ;  /* 0x00000002ff297819 */ /* 0x000fe40000011429 */
[----:B------:R-:W-:-:S04]  /*1560*/  SHF.R.S32.HI R43, RZ, 0x1f, R40 ;  /* 0x0000001fff2b7819 */ /* 0x000fc80000011428 */
[----:B------:R-:W-:Y:S01]  /*1570*/  LEA.HI R43, R43, R40, RZ, 0x2 ;  /* 0x000000282b2b7211 */ /* 0x000fe200078f10ff */
[----:B------:R-:W-:-:S03]  /*1580*/  IMAD R40, R41, 0x28, R44 ;  /* 0x0000002829287824 */ /* 0x000fc600078e022c */
[----:B------:R-:W-:Y:S02]  /*1590*/  SHF.R.S32.HI R43, RZ, 0x2, R43 ;  /* 0x00000002ff2b7819 */ /* 0x000fe4000001142b */
[----:B------:R-:W-:-:S03]  /*15a0*/  IADD3 R60, R45, R40, RZ ;  /* 0x000000282d3c7210 */ /* 0x000fc60007ffe0ff */
[----:B------:R-:W-:Y:S02]  /*15b0*/  IMAD R42, R43, 0x28, R44 ;  /* 0x000000282b2a7824 */ /* 0x000fe400078e022c */
[----:B------:R-:W1:Y:S03]  /*15c0*/  LDS.64 R40, [R60] ;  /* 0x000000003c287984 */ /* 0x000e660000000a00 */
[----:B------:R-:W-:-:S06]  /*15d0*/  IADD3 R42, R45, R42, RZ ;  /* 0x0000002a2d2a7210 */ /* 0x000fcc0007ffe0ff */
[----:B------:R-:W2:Y:S01]  /*15e0*/  LDS.64 R42, [R42] ;  /* 0x000000002a2a7984 */ /* 0x000ea20000000a00 */
[----:B0-----:R-:W-:Y:S01]  /*15f0*/  FADD.FTZ R59, R59, R38 ;  /* 0x000000263b3b7221 */ /* 0x001fe20000010000 */
[----:B------:R-:W-:Y:S01]  /*1600*/  FADD.FTZ R58, R58, R39 ;  /* 0x000000273a3a7221 */ /* 0x000fe20000010000 */
[----:B------:R-:W-:-:S05]  /*1610*/  VIADD R38, R57, 0x3c ;  /* 0x0000003c39267836 */ /* 0x000fca0000000000 */
[----:B------:R-:W-:-:S04]  /*1620*/  SHF.R.S32.HI R39, RZ, 0x1f, R38 ;  /* 0x0000001fff277819 */ /* 0x000fc80000011426 */
[----:B------:R-:W-:-:S04]  /*1630*/  LEA.HI R39, R39, R38, RZ, 0x2 ;  /* 0x0000002627277211 */ /* 0x000fc800078f10ff */
[----:B------:R-:W-:Y:S01]  /*1640*/  SHF.R.S32.HI R39, RZ, 0x2, R39 ;  /* 0x00000002ff277819 */ /* 0x000fe20000011427 */
[----:B-1----:R-:W-:Y:S01]  /*1650*/  FADD.FTZ R59, R59, R40 ;  /* 0x000000283b3b7221 */ /* 0x002fe20000010000 */
[----:B------:R-:W-:Y:S01]  /*1660*/  FADD.FTZ R40, R58, R41 ;  /* 0x000000293a287221 */ /* 0x000fe20000010000 */
[----:B------:R-:W-:-:S03]  /*1670*/  VIADD R58, R57, 0x48 ;  /* 0x00000048393a7836 */ /* 0x000fc60000000000 */
[----:B--2---:R-:W-:Y:S01]  /*1680*/  FADD.FTZ R40, R40, R43 ;  /* 0x0000002b28287221 */ /* 0x004fe20000010000 */
[----:B------:R-:W-:Y:S01]  /*1690*/  IADD3 R43, R57, 0x40, RZ ;  /* 0x00000040392b7810 */ /* 0x000fe20007ffe0ff */
[----:B------:R-:W-:Y:S01]  /*16a0*/  FADD.FTZ R41, R59, R42 ;  /* 0x0000002a3b297221 */ /* 0x000fe20000010000 */
[----:B------:R-:W-:Y:S02]  /*16b0*/  IADD3 R42, R57, 0x44, RZ ;  /* 0x00000044392a7810 */ /* 0x000fe40007ffe0ff */
[----:B------:R-:W-:Y:S02]  /*16c0*/  SHF.R.S32.HI R38, RZ, 0x1f, R43 ;  /* 0x0000001fff267819 */ /* 0x000fe4000001142b */
[----:B------:R-:W-:Y:S02]  /*16d0*/  SHF.R.S32.HI R59, RZ, 0x1f, R42 ;  /* 0x0000001fff3b7819 */ /* 0x000fe4000001142a */
[----:B------:R-:W-:Y:S01]  /*16e0*/  LEA.HI R43, R38, R43, RZ, 0x2 ;  /* 0x0000002b262b7211 */ /* 0x000fe200078f10ff */
[----:B------:R-:W-:Y:S01]  /*16f0*/  IMAD R38, R39, 0x28, R44 ;  /* 0x0000002827267824 */ /* 0x000fe200078e022c */
[----:B------:R-:W-:-:S02]  /*1700*/  SHF.R.S32.HI R39, RZ, 0x1f, R58 ;  /* 0x0000001fff277819 */ /* 0x000fc4000001143a */
[----:B------:R-:W-:Y:S02]  /*1710*/  LEA.HI R42, R59, R42, RZ, 0x2 ;  /* 0x0000002a3b2a7211 */ /* 0x000fe400078f10ff */
[----:B------:R-:W-:Y:S02]  /*1720*/  IADD3 R38, R45, R38, RZ ;  /* 0x000000262d267210 */ /* 0x000fe40007ffe0ff */
[----:B------:R-:W-:Y:S02]  /*1730*/  IADD3 R59, R57, 0x4c, RZ ;  /* 0x0000004c393b7810 */ /* 0x000fe40007ffe0ff */
[----:B------:R-:W-:Y:S02]  /*1740*/  LEA.HI R57, R39, R58, RZ, 0x2 ;  /* 0x0000003a27397211 */ /* 0x000fe400078f10ff */
[----:B------:R-:W0:Y:S01]  /*1750*/  LDS.64 R38, [R38] ;  /* 0x0000000026267984 */ /* 0x000e220000000a00 */
[----:B------:R-:W-:Y:S02]  /*1760*/  SHF.R.S32.HI R58, RZ, 0x1f, R59 ;  /* 0x0000001fff3a7819 */ /* 0x000fe4000001143b */
[----:B------:R-:W-:-:S02]  /*1770*/  SHF.R.S32.HI R43, RZ, 0x2, R43 ;  /* 0x00000002ff2b7819 */ /* 0x000fc4000001142b */
[----:B------:R-:W-:Y:S02]  /*1780*/  LEA.HI R58, R58, R59, RZ, 0x2 ;  /* 0x0000003b3a3a7211 */ /* 0x000fe400078f10ff */
[----:B------:R-:W-:Y:S01]  /*1790*/  SHF.R.S32.HI R59, RZ, 0x2, R42 ;  /* 0x00000002ff3b7819 */ /* 0x000fe2000001142a */
[----:B------:R-:W-:Y:S01]  /*17a0*/  IMAD R60, R43, 0x28, R44 ;  /* 0x000000282b3c7824 */ /* 0x000fe200078e022c */
[----:B------:R-:W-:Y:S02]  /*17b0*/  SHF.R.S32.HI R57, RZ, 0x2, R57 ;  /* 0x00000002ff397819 */ /* 0x000fe40000011439 */
[----:B------:R-:W-:Y:S01]  /*17c0*/  SHF.R.S32.HI R61, RZ, 0x2, R58 ;  /* 0x00000002ff3d7819 */ /* 0x000fe2000001143a */
[--C-:B------:R-:W-:Y:S02]  /*17d0*/  IMAD R42, R59, 0x28, R44.reuse ;  /* 0x000000283b2a7824 */ /* 0x100fe400078e022c */
[----:B------:R-:W-:Y:S02]  /*17e0*/  IMAD R58, R57, 0x28, R44 ;  /* 0x00000028393a7824 */ /* 0x000fe400078e022c */
[C---:B------:R-:W-:Y:S01]  /*17f0*/  IMAD.IADD R60, R45.reuse, 0x1, R60 ;  /* 0x000000012d3c7824 */ /* 0x040fe200078e023c */
[----:B------:R-:W-:Y:S01]  /*1800*/  IADD3 R59, R45, R42, RZ ;  /* 0x0000002a2d3b7210 */ /* 0x000fe20007ffe0ff */
[----:B------:R-:W-:Y:S01]  /*1810*/  IMAD R44, R61, 0x28, R44 ;  /* 0x000000283d2c7824 */ /* 0x000fe200078e022c */
[----:B------:R-:W-:-:S03]  /*1820*/  IADD3 R42, R45, R58, RZ ;  /* 0x0000003a2d2a7210 */ /* 0x000fc60007ffe0ff */
[----:B------:R-:W-:-:S03]  /*1830*/  IMAD.IADD R45, R45, 0x1, R44 ;  /* 0x000000012d2d7824 */ /* 0x000fc600078e022c */
[----:B------:R-:W-:Y:S04]  /*1840*/  LDS.64 R42, [R42] ;  /* 0x000000002a2a7984 */ /* 0x000fe80000000a00 */
[----:B------:R-:W-:Y:S01]  /*1850*/  LDS.64 R44, [R45] ;  /* 0x000000002d2c7984 */ /* 0x000fe20000000a00 */
[----:B0-----:R-:W-:Y:S01]  /*1860*/  FADD.FTZ R57, R41, R38 ;  /* 0x0000002629397221 */ /* 0x001fe20000010000 */
[----:B------:R-:W-:Y:S02]  /*1870*/  FADD.FTZ R58, R40, R39 ;  /* 0x00000027283a7221 */ /* 0x000fe40000010000 */
[----:B------:R-:W0:Y:S04]  /*1880*/  LDS.64 R38, [R60] ;  /* 0x000000003c267984 */ /* 0x000e280000000a00 */
[----:B------:R-:W1:Y:S01]  /*1890*/  LDS.64 R40, [R59] ;  /* 0x000000003b287984 */ /* 0x000e620000000a00 */
[----:B0-----:R-:W-:Y:S01]  /*18a0*/  FADD.FTZ R57, R57, R38 ;  /* 0x0000002639397221 */ /* 0x001fe20000010000 */
[----:B------:R-:W-:-:S03]  /*18b0*/  FADD.FTZ R58, R58, R39 ;  /* 0x000000273a3a7221 */ /* 0x000fc60000010000 */
[----:B-1----:R-:W-:Y:S01]  /*18c0*/  FADD.FTZ R57, R57, R40 ;  /* 0x0000002839397221 */ /* 0x002fe20000010000 */
[----:B------:R-:W-:-:S03]  /*18d0*/  FADD.FTZ R58, R58, R41 ;  /* 0x000000293a3a7221 */ /* 0x000fc60000010000 */
[----:B------:R-:W-:Y:S01]  /*18e0*/  FADD.FTZ R57, R57, R42 ;  /* 0x0000002a39397221 */ /* 0x000fe20000010000 */
[----:B------:R-:W-:-:S03]  /*18f0*/  FADD.FTZ R58, R58, R43 ;  /* 0x0000002b3a3a7221 */ /* 0x000fc60000010000 */
[----:B------:R-:W-:Y:S01]  /*1900*/  FADD.FTZ R44, R57, R44 ;  /* 0x0000002c392c7221 */ /* 0x000fe20000010000 */
[----:B------:R-:W-:-:S07]  /*1910*/  FADD.FTZ R40, R58, R45 ;  /* 0x0000002d3a287221 */ /* 0x000fce0000010000 */
.L_x_1593:
[----:B------:R-:W-:Y:S05]  /*1920*/  BSYNC B0 ;  /* 0x0000000000007941 */ /* 0x000fea0003800000 */
.L_x_1592:
        /* <DEDUP_REMOVED lines=11> */
[----:B------:R-:W0:Y:S01]  /*19e0*/  LDC.64 R40, c[0x0][0x248] ;  /* 0x00009200ff287b82 */ /* 0x000e220000000a00 */
[----:B------:R-:W-:Y:S01]  /*19f0*/  SHF.R.U32.HI R42, RZ, 0x2, R0 ;  /* 0x00000002ff2a7819 */ /* 0x000fe20000011600 */
[----:B------:R-:W-:Y:S02]  /*1a00*/  ULDC UR6, c[0x0][0x10] ;  /* 0x0000040000067ab9 */ /* 0x000fe40000000800 */
[----:B------:R-:W-:Y:S01]  /*1a10*/  UIMAD UR6, UR6, UR4, UR7 ;  /* 0x00000004060672a4 */ /* 0x000fe2000f8e0207 */
[----:B------:R-:W-:-:S04]  /*1a20*/  SHF.L.U32 R43, R42, 0x3, RZ ;  /* 0x000000032a2b7819 */ /* 0x000fc800000006ff */
[----:B------:R-:W-:Y:S02]  /*1a30*/  LOP3.LUT R42, R43, 0xfffffff8, R2, 0xe2, !PT ;  /* 0xfffffff82b2a7812 */ /* 0x000fe400078ee202 */
[----:B------:R-:W-:-:S05]  /*1a40*/  MOV R43, UR6 ;  /* 0x00000006002b7c02 */ /* 0x000fca0008000f00 */
[----:B------:R-:W-:-:S05]  /*1a50*/  IMAD R42, R43, 0x20, R42 ;  /* 0x000000202b2a7824 */ /* 0x000fca00078e022a */
[----:B------:R-:W-:-:S05]  /*1a60*/  SHF.L.U32 R43, R42, 0x1, RZ ;  /* 0x000000012a2b7819 */ /* 0x000fca00000006ff */
[----:B0-----:R-:W-:-:S05]  /*1a70*/  IMAD.WIDE.U32 R40, R43, 0x4, R40 ;  /* 0x000000042b287825 */ /* 0x001fca00078e0028 */
[----:B------:R0:W-:Y:S02]  /*1a80*/  STG.E.64 desc[UR14][R40.64], R38 ;  /* 0x0000002628007986 */ /* 0x0001e4000c101b0e */
.L_x_1595:
[----:B------:R-:W-:Y:S05]  /*1a90*/  BSYNC B0 ;  /* 0x0000000000007941 */ /* 0x000fea0003800000 */
.L_x_1594:
[----:B------:R-:W-:Y:S01]  /*1aa0*/  ISETP.NE.AND P0, PT, R0, RZ, PT ;  /* 0x000000ff0000720c */ /* 0x000fe20003f05270 */
[----:B------:R-:W-:Y:S01]  /*1ab0*/  BAR.SYNC.DEFER_BLOCKING 0x0 ;  /* 0x0000000000007b1d */ /* 0x000fe20000010000 */
        /* <DEDUP_REMOVED lines=24> */
[----:B------:R-:W-:Y:S02]  /*1c40*/  MOV R57, UR7 ;  /* 0x0000000700397c02 */ /* 0x000fe40008000f00 */
[----:B------:R-:W-:-:S04]  /*1c50*/  ISETP.NE.AND P0, PT, R2, RZ, PT ;  /* 0x000000ff0200720c */ /* 0x000fc80003f05270 */
[----:B------:R-:W-:Y:S01]  /*1c60*/  SEL R45, R45, 0x1, !P0 ;  /* 0x000000012d2d7807 */ /* 0x000fe20004000000 */
[----:B0-----:R-:W-:Y:S01]  /*1c70*/  IMAD.WIDE.U32 R22, R57, 0x4, R22 ;  /* 0x0000000439167825 */ /* 0x001fe200078e0016 */
[----:B------:R-:W-:Y:S06]  /*1c80*/  MEMBAR.ALL.GPU ;  /* 0x0000000000007992 */ /* 0x000fec000000a000 */
[----:B------:R-:W-:-:S00]  /*1c90*/  ERRBAR ;  /* 0x00000000000079ab */ /* 0x000fc00000000000 */
[----:B------:R-:W-:Y:S06]  /*1ca0*/  CGAERRBAR ;  /* 0x00000000000075ab */ /* 0x000fec0000000000 */
[----:B------:R0:W5:Y:S02]  /*1cb0*/  ATOM.E.ADD.STRONG.GPU PT, R45, desc[UR14][R22.64], R45 ;  /* 0x0000002d162d798a */ /* 0x00016400081ee1ce */
.L_x_1597:
[----:B------:R-:W2:Y:S04]  /*1cc0*/  LD.E.STRONG.GPU R44, desc[UR14][R22.64] ;  /* 0x0000000e162c7980 */ /* 0x000ea8000c10f900 */
[----:B--2---:R-:W-:Y:S01]  /*1cd0*/  CCTL.IVALL ;  /* 0x00000000ff00798f */ /* 0x004fe20002000000 */
[----:B------:R-:W-:Y:S05]  /*1ce0*/  YIELD ;  /* 0x0000000000007946 */ /* 0x000fea0003800000 */
[----:B-----5:R-:W-:-:S04]  /*1cf0*/  LOP3.LUT R44, R44, R45, RZ, 0x3c, !PT ;  /* 0x0000002d2c2c7212 */ /* 0x020fc800078e3cff */
[----:B------:R-:W-:-:S13]  /*1d00*/  ISETP.GT.AND P0, PT, R44, -0x1, PT ;  /* 0xffffffff2c00780c */ /* 0x000fda0003f04270 */
[----:B------:R-:W-:Y:S05]  /*1d10*/  @P0 BRA `(.L_x_1597) ;  /* 0xfffffffc00e80947 */ /* 0x000fea000383ffff */
.L_x_1596:
[----:B------:R-:W-:Y:S05]  /*1d20*/  WARPSYNC.ALL ;  /* 0x0000000000007948 */ /* 0x000fea0003800000 */
[----:B------:R-:W1:Y:S01]  /*1d30*/  @!P1 LDC R44, c[0x0][0x10] ;  /* 0x00000400ff2c9b82 */ /* 0x000e620000000800 */
[----:B------:R-:W-:-:S07]  /*1d40*/  MOV R45, UR4 ;  /* 0x00000004002d7c02 */ /* 0x000fce0008000f00 */
[----:B------:R-:W-:Y:S08]  /*1d50*/  BAR.SYNC.DEFER_BLOCKING 0x0 ;  /* 0x0000000000007b1d */ /* 0x000ff00000010000 */
[----:B0-----:R-:W0:Y:S01]  /*1d60*/  @!P1 LDC.64 R22, c[0x0][0x248] ;  /* 0x00009200ff169b82 */ /* 0x001e220000000a00 */
[----:B------:R-:W-:Y:S01]  /*1d70*/  IMAD.MOV.U32 R57, RZ, RZ, RZ ;  /* 0x000000ffff397224 */ /* 0x000fe200078e00ff */
[----:B------:R-:W-:Y:S01]  /*1d80*/  LOP3.LUT P0, RZ, R0, 0xffffffe7, RZ, 0xc0, !PT ;  /* 0xffffffe700ff7812 */ /* 0x000fe2000780c0ff */
[----:B------:R-:W-:Y:S01]  /*1d90*/  ULDC.64 UR18, c[0x0][0x240] ;  /* 0x0000900000127ab9 */ /* 0x000fe20000000a00 */
[----:B-1----:R-:W-:Y:S01]  /*1da0*/  @!P1 IMAD R44, R44, R45, UR7 ;  /* 0x000000072c2c9e24 */ /* 0x002fe2000f8e022d */
[----:B------:R-:W-:-:S04]  /*1db0*/  @!P1 LOP3.LUT R45, R0, 0x7ffffff8, RZ, 0xc0, !PT ;  /* 0x7ffffff8002d9812 */ /* 0x000fc800078ec0ff */
[----:B------:R-:W-:Y:S02]  /*1dc0*/  @!P1 LEA R44, R44, R45, 0x5 ;  /* 0x0000002d2c2c9211 */ /* 0x000fe400078e28ff */
[----:B------:R-:W-:-:S05]  /*1dd0*/  @!P1 LOP3.LUT R45, R0, 0x7, RZ, 0xc0, !PT ;  /* 0x00000007002d9812 */ /* 0x000fca00078ec0ff */
[----:B------:R-:W-:-:S05]  /*1de0*/  @!P1 IMAD.IADD R44, R44, 0x1, R45 ;  /* 0x000000012c2c9824 */ /* 0x000fca00078e022d */
[----:B------:R-:W-:-:S05]  /*1df0*/  @!P1 SHF.L.U32 R45, R44, 0x1, RZ ;  /* 0x000000012c2d9819 */ /* 0x000fca00000006ff */
[----:B0-----:R-:W-:-:S06]  /*1e00*/  @!P1 IMAD.WIDE.U32 R22, R45, 0x4, R22 ;  /* 0x000000042d169825 */ /* 0x001fcc00078e0016 */
[----:B------:R-:W2:Y:S01]  /*1e10*/  @!P1 LDG.E.64 R22, desc[UR14][R22.64] ;  /* 0x0000000e16169981 */ /* 0x000ea2000c1e1b00 */
[----:B------:R-:W-:Y:S01]  /*1e20*/  MOV R44, RZ ;  /* 0x000000ff002c7202 */ /* 0x000fe20000000f00 */
[----:B------:R-:W-:Y:S01]  /*1e30*/  BSSY B0, `(.L_x_1598) ;  /* 0x0000031000007945 */ /* 0x000fe20003800000 */
[----:B--2---:R-:W-:Y:S01]  /*1e40*/  @!P1 FADD.FTZ R44, RZ, R22 ;  /* 0x00000016ff2c9221 */ /* 0x004fe20000010000 */
[----:B------:R-:W-:Y:S01]  /*1e50*/  @!P1 FADD.FTZ R57, RZ, R23 ;  /* 0x00000017ff399221 */ /* 0x000fe20000010000 */
[----:B------:R-:W-:Y:S01]  /*1e60*/  ISETP.EQ.U32.AND P1, PT, RZ, UR18, PT ;  /* 0x00000012ff007c0c */ /* 0x000fe2000bf22070 */
[----:B------:R-:W0:Y:S02]  /*1e70*/  @!P0 S2R R23, SR_CgaCtaId ;  /* 0x0000000000178919 */ /* 0x000e240000008800 */
[----:B------:R-:W1:Y:S04]  /*1e80*/  SHFL.BFLY PT, R45, R44, 0x4, 0x1f ;  /* 0x0c801f002c2d7f89 */ /* 0x000e6800000e0000 */
[----:B------:R-:W2:Y:S01]  /*1e90*/  SHFL.BFLY PT, R60, R57, 0x4, 0x1f ;  /* 0x0c801f00393c7f89 */ /* 0x000ea200000e0000 */
[----:B-1----:R-:W-:Y:S01]  /*1ea0*/  FADD.FTZ R58, R45, R44 ;  /* 0x0000002c2d3a7221 */ /* 0x002fe20000010000 */
[----:B--2---:R-:W-:-:S04]  /*1eb0*/  FADD.FTZ R60, R60, R57 ;  /* 0x000000393c3c7221 */ /* 0x004fc80000010000 */
[----:B------:R-:W1:Y:S01]  /*1ec0*/  SHFL.BFLY PT, R45, R58, 0x2, 0x1f ;  /* 0x0c401f003a2d7f89 */ /* 0x000e6200000e0000 */
[----:B------:R-:W-:-:S03]  /*1ed0*/  @!P0 MOV R57, 0x400 ;  /* 0x0000040000398802 */ /* 0x000fc60000000f00 */
[----:B------:R-:W2:Y:S01]  /*1ee0*/  SHFL.BFLY PT, R61, R60, 0x2, 0x1f ;  /* 0x0c401f003c3d7f89 */ /* 0x000ea200000e0000 */
[----:B-1----:R-:W-:Y:S01]  /*1ef0*/  FADD.FTZ R59, R58, R45 ;  /* 0x0000002d3a3b7221 */ /* 0x002fe20000010000 */
[----:B------:R-:W-:Y:S01]  /*1f00*/  @!P0 IADD3 R58, R57, 0xc80, RZ ;  /* 0x00000c80393a8810 */ /* 0x000fe20007ffe0ff */
[----:B--2---:R-:W-:-:S03]  /*1f10*/  FADD.FTZ R45, R60, R61 ;  /* 0x0000003d3c2d7221 */ /* 0x004fc60000010000 */
[----:B------:R-:W1:Y:S01]  /*1f20*/  SHFL.BFLY PT, R22, R59, 0x1, 0x1f ;  /* 0x0c201f003b167f89 */ /* 0x000e6200000e0000 */
[----:B0-----:R-:W-:-:S03]  /*1f30*/  @!P0 LEA R57, R23, R58, 0x18 ;  /* 0x0000003a17398211 */ /* 0x001fc600078ec0ff */
[----:B------:R-:W0:Y:S01]  /*1f40*/  SHFL.BFLY PT, R44, R45, 0x1, 0x1f ;  /* 0x0c201f002d2c7f89 */ /* 0x000e2200000e0000 */
[----:B-1----:R-:W-:-:S04]  /*1f50*/  FADD.FTZ R22, R59, R22 ;  /* 0x000000163b167221 */ /* 0x002fc80000010000 */
[----:B------:R-:W-:Y:S01]  /*1f60*/  @!P0 FMUL.FTZ R22, R22, 4.8828125727595761418e-05 ;  /* 0x384ccccd16168820 */ /* 0x000fe20000410000 */
[----:B0-----:R-:W-:-:S03]  /*1f70*/  FADD.FTZ R44, R45, R44 ;  /* 0x0000002c2d2c7221 */ /* 0x001fc60000010000 */
[----:B------:R-:W-:-:S04]  /*1f80*/  @!P0 FMUL.FTZ R23, R22, R22 ;  /* 0x0000001616178220 */ /* 0x000fc80000410000 */
        /* <DEDUP_REMOVED lines=11> */
[----:B------:R-:W-:Y:S02]  /*2040*/  UMOV UR6, 0x400 ;  /* 0x0000040000067882 */ /* 0x000fe40000000000 */
[----:B------:R-:W-:-:S04]  /*2050*/  UIADD3 UR6, UR6, 0xc80, URZ ;  /* 0x00000c8006067890 */ /* 0x000fc8000fffe03f */
[----:B0-----:R-:W-:Y:S02]  /*2060*/  ULEA UR6, UR8, UR6, 0x18 ;  /* 0x0000000608067291 */ /* 0x001fe4000f8ec03f */
[----:B------:R-:W-:-:S04]  /*2070*/  USHF.L.U64.HI UR8, UR9, 0x2, UR5 ;  /* 0x0000000209087899 */ /* 0x000fc80008010205 */
[----:B------:R-:W-:Y:S01]  /*2080*/  LEA R22, R0, UR6, 0x3 ;  /* 0x0000000600167c11 */ /* 0x000fe2000f8e18ff */
[----:B------:R-:W-:Y:S02]  /*2090*/  USHF.L.U32 UR6, UR9, 0x2, URZ ;  /* 0x0000000209067899 */ /* 0x000fe4000800063f */
[----:B------:R-:W-:Y:S02]  /*20a0*/  ULOP3.LUT UR8, UR8, 0x1fffffff, URZ, 0xc0, !UPT ;  /* 0x1fffffff08087892 */ /* 0x000fe4000f8ec03f */
[----:B------:R-:W-:Y:S01]  /*20b0*/  ULOP3.LUT UR12, UR6, 0x1c, URZ, 0xc0, !UPT ;  /* 0x0000001c060c7892 */ /* 0x000fe2000f8ec03f */
[----:B------:R-:W0:Y:S01]  /*20c0*/  LDS.64 R22, [R22] ;  /* 0x0000000016167984 */ /* 0x000e220000000a00 */
[----:B------:R-:W-:-:S04]  /*20d0*/  ULOP3.LUT UR6, UR6, 0xffffffe0, URZ, 0xc0, !UPT ;  /* 0xffffffe006067892 */ /* 0x000fc8000f8ec03f */
[----:B------:R-:W-:-:S05]  /*20e0*/  VIADD R44, R0, UR12 ;  /* 0x0000000c002c7c36 */ /* 0x000fca0008000000 */
[----:B------:R-:W-:-:S04]  /*20f0*/  IADD3 R45, P0, R44, UR6, RZ ;  /* 0x000000062c2d7c10 */ /* 0x000fc8000ff1e0ff */
[----:B------:R-:W-:Y:S02]  /*2100*/  LEA.HI.X.SX32 R58, R44, UR8, 0x1, P0 ;  /* 0x000000082c3a7c11 */ /* 0x000fe400080f0eff */
[----:B------:R-:W-:-:S04]  /*2110*/  LEA R44, P0, R45, UR18, 0x3 ;  /* 0x000000122d2c7c11 */ /* 0x000fc8000f8018ff */
[----:B------:R-:W-:-:S05]  /*2120*/  LEA.HI.X R45, R45, UR19, R58, 0x3, P0 ;  /* 0x000000132d2d7c11 */ /* 0x000fca00080f1c3a */
[----:B0-----:R0:W-:Y:S04]  /*2130*/  STG.E.64 desc[UR14][R44.64], R22 ;  /* 0x000000162c007986 */ /* 0x0011e8000c101b0e */
.L_x_1599:
[----:B------:R-:W-:Y:S05]  /*2140*/  BSYNC B0 ;  /* 0x0000000000007941 */ /* 0x000fea0003800000 */
.L_x_1598:
[----:B------:R-:W1:Y:S01]  /*2150*/  S2UR UR12, SR_CgaCtaId ;  /* 0x00000000000c79c3 */ /* 0x000e620000008800 */
[----:B0-----:R-:W-:Y:S01]  /*2160*/  MOV R22, UR13 ;  /* 0x0000000d00167c02 */ /* 0x001fe20008000f00 */
[----:B------:R-:W-:Y:S01]  /*2170*/  USHF.L.U32 UR6, UR9, 0x2, URZ ;  /* 0x0000000209067899 */ /* 0x000fe2000800063f */
[----:B------:R-:W-:Y:S01]  /*2180*/  IMAD.U32 R37, R37, 0x10000, RZ ;  /* 0x0001000025257824 */ /* 0x000fe200078e00ff */
[----:B------:R-:W-:Y:S01]  /*2190*/  UMOV UR8, 0x400 ;  /* 0x0000040000087882 */ /* 0x000fe20000000000 */
[----:B------:R-:W-:Y:S01]  /*21a0*/  SHF.L.U32 R34, R34, 0x10, RZ ;  /* 0x0000001022227819 */ /* 0x000fe200000006ff */
[----:B------:R-:W-:Y:S01]  /*21b0*/  IMAD R3, R22, 0x50, R3 ;  /* 0x0000005016037824 */ /* 0x000fe200078e0203 */
[----:B------:R-:W-:Y:S01]  /*21c0*/  ULOP3.LUT UR6, UR6, 0x1c, URZ, 0xc0, !UPT ;  /* 0x0000001c06067892 */ /* 0x000fe2000f8ec03f */
[----:B------:R-:W-:Y:S01]  /*21d0*/  SHF.L.U32 R20, R20, 0x10, RZ ;  /* 0x0000001014147819 */ /* 0x000fe200000006ff */
[----:B------:R-:W-:Y:S01]  /*21e0*/  UIADD3 UR8, UR8, 0xc80, URZ ;  /* 0x00000c8008087890 */ /* 0x000fe2000fffe03f */
[----:B------:R-:W-:Y:S01]  /*21f0*/  IMAD.U32 R18, R18, 0x10000, RZ ;  /* 0x0001000012127824 */ /* 0x000fe200078e00ff */
[----:B------:R-:W-:Y:S01]  /*2200*/  SHF.L.U32 R44, R3, 0x2, RZ ;  /* 0x00000002032c7819 */ /* 0x000fe200000006ff */
[----:B------:R-:W-:Y:S01]  /*2210*/  IMAD.U32 R25, R25, 0x10000, RZ ;  /* 0x0001000019197824 */ /* 0x000fe200078e00ff */
[----:B------:R-:W-:Y:S01]  /*2220*/  SHF.L.U32 R36, R36, 0x10, RZ ;  /* 0x0000001024247819 */ /* 0x000fe200000006ff */
[----:B------:R-:W-:Y:S01]  /*2230*/  IMAD R3, RZ, RZ, -UR6 ;  /* 0x80000006ff037e24 */ /* 0x000fe2000f8e02ff */
[----:B------:R-:W-:Y:S01]  /*2240*/  ULDC UR6, c[0x0][0x230] ;  /* 0x00008c0000067ab9 */ /* 0x000fe20000000800 */
[----:B------:R-:W-:Y:S01]  /*2250*/  IMAD.WIDE.U32 R22, R44, -0x33333333, RZ ;  /* 0xcccccccd2c167825 */ /* 0x000fe200078e00ff */
[--C-:B------:R-:W-:Y:S01]  /*2260*/  SHF.R.S32.HI R45, RZ, 0x1f, R44.reuse ;  /* 0x0000001fff2d7819 */ /* 0x100fe2000001142c */
[----:B------:R-:W-:Y:S01]  /*2270*/  ULOP3.LUT UR4, UR4, 0x1, URZ, 0x3c, !UPT ;  /* 0x0000000104047892 */ /* 0x000fe2000f8e3c3f */
[----:B------:R-:W-:Y:S01]  /*2280*/  MOV R22, R3 ;  /* 0x0000000300167202 */ /* 0x000fe20000000f00 */
[----:B------:R-:W-:Y:S01]  /*2290*/  IMAD.U32 R43, R43, 0x10000, RZ ;  /* 0x000100002b2b7824 */ /* 0x000fe200078e00ff */
[----:B------:R-:W-:Y:S01]  /*22a0*/  MOV R3, UR16 ;  /* 0x0000001000037c02 */ /* 0x000fe20008000f00 */
[----:B------:R-:W-:Y:S01]  /*22b0*/  IMAD.U32 R32, R32, 0x10000, RZ ;  /* 0x0001000020207824 */ /* 0x000fe200078e00ff */
[----:B------:R-:W-:Y:S01]  /*22c0*/  LEA.HI R22, R23, R22, RZ, 0x1a ;  /* 0x0000001617167211 */ /* 0x000fe200078fd0ff */
[----:B-1----:R-:W-:Y:S01]  /*22d0*/  ULEA UR8, UR12, UR8, 0x18 ;  /* 0x000000080c087291 */ /* 0x002fe2000f8ec03f */
[----:B------:R-:W-:Y:S01]  /*22e0*/  SHF.L.U32 R24, R24, 0x10, RZ ;  /* 0x0000001018187819 */ /* 0x000fe200000006ff */
[----:B------:R-:W-:Y:S01]  /*22f0*/  IMAD.WIDE.U32 R44, R3, 0xa0000, R44 ;  /* 0x000a0000032c7825 */ /* 0x000fe200078e002c */
[----:B------:R-:W-:Y:S01]  /*2300*/  ULDC.64 UR12, c[0x0][0x210] ;  /* 0x00008400000c7ab9 */ /* 0x000fe20000000a00 */
[----:B------:R-:W-:-:S02]  /*2310*/  SHF.L.U32 R40, R40, 0x10, RZ ;  /* 0x0000001028287819 */ /* 0x000fc400000006ff */
[----:B------:R-:W-:Y:S01]  /*2320*/  LEA R22, R22, UR8, 0x3 ;  /* 0x0000000816167c11 */ /* 0x000fe2000f8e18ff */
[----:B------:R-:W-:Y:S01]  /*2330*/  IMAD.U32 R31, R31, 0x10000, RZ ;  /* 0x000100001f1f7824 */ /* 0x000fe200078e00ff */
[-C--:B------:R-:W-:Y:S01]  /*2340*/  IADD3 R54, P6, R54, R44.reuse, RZ ;  /* 0x0000002c36367210 */ /* 0x080fe20007fde0ff */
[----:B------:R-:W-:Y:S01]  /*2350*/  IMAD.U32 R26, R26, 0x10000, RZ ;  /* 0x000100001a1a7824 */ /* 0x000fe200078e00ff */
[-C--:B------:R-:W-:Y:S02]  /*2360*/  IADD3 R3, P1, R48, R44.reuse, RZ ;  /* 0x0000002c30037210 */ /* 0x080fe40007f3e0ff */
[----:B------:R-:W0:Y:S01]  /*2370*/  LDS.64 R22, [R22] ;  /* 0x0000000016167984 */ /* 0x000e220000000a00 */
[-C--:B------:R-:W-:Y:S02]  /*2380*/  IADD3 R57, P0, R49, R44.reuse, RZ ;  /* 0x0000002c31397210 */ /* 0x080fe40007f1e0ff */
[-C--:B------:R-:W-:Y:S02]  /*2390*/  IADD3 R50, P2, R50, R44.reuse, RZ ;  /* 0x0000002c32327210 */ /* 0x080fe40007f5e0ff */
[----:B------:R-:W-:-:S02]  /*23a0*/  IADD3 R51, P3, R51, R44, RZ ;  /* 0x0000002c33337210 */ /* 0x000fc40007f7e0ff */
[-C--:B------:R-:W-:Y:S02]  /*23b0*/  IADD3 R52, P4, R52, R44.reuse, RZ ;  /* 0x0000002c34347210 */ /* 0x080fe40007f9e0ff */
[----:B------:R-:W-:Y:S02]  /*23c0*/  IADD3 R53, P5, R53, R44, RZ ;  /* 0x0000002c35357210 */ /* 0x000fe40007fbe0ff */
[----:B------:R-:W-:Y:S02]  /*23d0*/  SHF.L.U32 R42, R42, 0x10, RZ ;  /* 0x000000102a2a7819 */ /* 0x000fe400000006ff */
        /* <DEDUP_REMOVED lines=8> */
[----:B------:R-:W-:-:S02]  /*2460*/  SHF.L.U32 R38, R38, 0x10, RZ ;  /* 0x0000001026267819 */ /* 0x000fc400000006ff */
[----:B------:R-:W-:Y:S01]  /*2470*/  SHF.L.U32 R39, R39, 0x10, RZ ;  /* 0x0000001027277819 */ /* 0x000fe200000006ff */
[----:B0-----:R-:W-:Y:S01]  /*2480*/  FADD.FTZ R58, R23, UR6 ;  /* 0x00000006173a7e21 */ /* 0x001fe20008010000 */
[----:B------:R-:W-:Y:S02]  /*2490*/  VIADD R23, R45, UR11 ;  /* 0x0000000b2d177c36 */ /* 0x000fe40008000000 */
[--C-:B------:R-:W-:Y:S01]  /*24a0*/  FADD.FTZ R47, R47, -R22.reuse ;  /* 0x800000162f2f7221 */ /* 0x100fe20000010000 */
[--C-:B------:R-:W-:Y:S01]  /*24b0*/  FADD.FTZ R4, R4, -R22.reuse ;  /* 0x8000001604047221 */ /* 0x100fe20000010000 */
[--C-:B------:R-:W-:Y:S01]  /*24c0*/  FADD.FTZ R6, R6, -R22.reuse ;  /* 0x8000001606067221 */ /* 0x100fe20000010000 */
[--C-:B------:R-:W-:Y:S01]  /*24d0*/  FADD.FTZ R8, R8, -R22.reuse ;  /* 0x8000001608087221 */ /* 0x100fe20000010000 */
[----:B------:R-:W0:Y:S01]  /*24e0*/  MUFU.RSQ R58, R58 ;  /* 0x0000003a003a7308 */ /* 0x000e220000001400 */
[-C--:B------:R-:W-:Y:S01]  /*24f0*/  IADD3.X R45, RZ, R23.reuse, RZ, P6, !PT ;  /* 0x00000017ff2d7210 */ /* 0x080fe200037fe4ff */
[--C-:B------:R-:W-:Y:S01]  /*2500*/  FADD.FTZ R10, R10, -R22.reuse ;  /* 0x800000160a0a7221 */ /* 0x100fe20000010000 */
[----:B------:R-:W-:Y:S01]  /*2510*/  IADD3 R44, P6, R55, R44, RZ ;  /* 0x0000002c372c7210 */ /* 0x000fe20007fde0ff */
[--C-:B------:R-:W-:Y:S01]  /*2520*/  FADD.FTZ R12, R12, -R22.reuse ;  /* 0x800000160c0c7221 */ /* 0x100fe20000010000 */
[--C-:B------:R-:W-:Y:S01]  /*2530*/  FADD.FTZ R14, R14, -R22.reuse ;  /* 0x800000160e0e7221 */ /* 0x100fe20000010000 */
[----:B------:R-:W-:Y:S01]  /*2540*/  FADD.FTZ R16, R16, -R22 ;  /* 0x8000001610107221 */ /* 0x000fe20000010000 */
[----:B------:R-:W-:Y:S01]  /*2550*/  IADD3.X R49, RZ, R23, RZ, P6, !PT ;  /* 0x00000017ff317210 */ /* 0x000fe200037fe4ff */
[----:B------:R-:W-:Y:S01]  /*2560*/  FADD.FTZ R37, -R22, R37 ;  /* 0x0000002516257221 */ /* 0x000fe20000010100 */
[----:B------:R-:W-:Y:S01]  /*2570*/  LEA R48, P6, R44, UR12, 0x1 ;  /* 0x0000000c2c307c11 */ /* 0x000fe2000f8c08ff */
[C---:B------:R-:W-:Y:S01]  /*2580*/  FADD.FTZ R34, -R22.reuse, R34 ;  /* 0x0000002216227221 */ /* 0x040fe20000010100 */
[----:B------:R-:W-:Y:S01]  /*2590*/  FADD.FTZ R36, -R22, R36 ;  /* 0x0000002416247221 */ /* 0x000fe20000010100 */
[--C-:B------:R-:W-:Y:S01]  /*25a0*/  FADD.FTZ R46, R46, -R22.reuse ;  /* 0x800000162e2e7221 */ /* 0x100fe20000010000 */
[----:B------:R-:W-:Y:S01]  /*25b0*/  LEA.HI.X R49, R44, UR13, R49, 0x1, P6 ;  /* 0x0000000d2c317c11 */ /* 0x000fe2000b0f0c31 */
[----:B------:R-:W-:Y:S01]  /*25c0*/  FADD.FTZ R55, -R22, R25 ;  /* 0x0000001916377221 */ /* 0x000fe20000010100 */
[----:B------:R-:W-:Y:S01]  /*25d0*/  LEA R44, P6, R54, UR12, 0x1 ;  /* 0x0000000c362c7c11 */ /* 0x000fe2000f8c08ff */
[----:B------:R-:W-:Y:S01]  /*25e0*/  FADD.FTZ R5, R5, -R22 ;  /* 0x8000001605057221 */ /* 0x000fe20000010000 */
[----:B0-----:R-:W-:Y:S01]  /*25f0*/  FMUL.FTZ R47, R47, R58 ;  /* 0x0000003a2f2f7220 */ /* 0x001fe20000410000 */
        /* <DEDUP_REMOVED lines=10> */
[C-C-:B------:R-:W-:Y:S01]  /*26a0*/  FFMA.FTZ R8, R20.reuse, R8, R18.reuse ;  /* 0x0000000814087223 */ /* 0x140fe20000010012 */
[C-C-:B------:R-:W-:Y:S01]  /*26b0*/  FFMA.FTZ R10, R20.reuse, R10, R18.reuse ;  /* 0x0000000a140a7223 */ /* 0x140fe20000010012 */
[C-C-:B------:R-:W-:Y:S01]  /*26c0*/  FFMA.FTZ R12, R20.reuse, R12, R18.reuse ;  /* 0x0000000c140c7223 */ /* 0x140fe20000010012 */
[C-C-:B------:R-:W-:Y:S01]  /*26d0*/  FFMA.FTZ R14, R20.reuse, R14, R18.reuse ;  /* 0x0000000e140e7223 */ /* 0x140fe20000010012 */
[----:B------:R-:W-:Y:S01]  /*26e0*/  FFMA.FTZ R16, R20, R16, R18 ;  /* 0x0000001014107223 */ /* 0x000fe20000010012 */
[----:B------:R-:W-:Y:S01]  /*26f0*/  FMUL.FTZ R20, R58, R37 ;  /* 0x000000253a147220 */ /* 0x000fe20000410000 */
[----:B------:R-:W-:Y:S01]  /*2700*/  LEA.HI.X R45, R54, UR13, R45, 0x1, P6 ;  /* 0x0000000d362d7c11 */ /* 0x000fe2000b0f0c2d */
[----:B------:R-:W-:Y:S01]  /*2710*/  FMUL.FTZ R37, R58, R34 ;  /* 0x000000223a257220 */ /* 0x000fe20000410000 */
[----:B------:R-:W-:Y:S01]  /*2720*/  FADD.FTZ R54, -R22, R24 ;  /* 0x0000001816367221 */ /* 0x000fe20000010100 */
[----:B------:R-:W-:Y:S01]  /*2730*/  IMAD.X R18, RZ, RZ, R23, P5 ;  /* 0x000000ffff127224 */ /* 0x000fe200028e0617 */
[C---:B------:R-:W-:Y:S01]  /*2740*/  LEA R24, P5, R53.reuse, UR12, 0x1 ;  /* 0x0000000c35187c11 */ /* 0x040fe2000f8a08ff */
[----:B------:R-:W-:Y:S01]  /*2750*/  FMUL.FTZ R61, R58, R36 ;  /* 0x000000243a3d7220 */ /* 0x000fe20000410000 */
[----:B------:R-:W-:Y:S01]  /*2760*/  FFMA.FTZ R37, R40, R37, R42 ;  /* 0x0000002528257223 */ /* 0x000fe2000001002a */
[----:B------:R-:W-:Y:S01]  /*2770*/  FMUL.FTZ R46, R58, R46 ;  /* 0x0000002e3a2e7220 */ /* 0x000fe20000410000 */
[----:B------:R-:W-:Y:S01]  /*2780*/  LEA.HI.X R25, R53, UR13, R18, 0x1, P5 ;  /* 0x0000000d35197c11 */ /* 0x000fe2000a8f0c12 */
[----:B------:R-:W-:-:S02]  /*2790*/  IMAD.U32 R53, R21, 0x10000, RZ ;  /* 0x0001000015357824 */ /* 0x000fc400078e00ff */
[----:B------:R-:W-:Y:S01]  /*27a0*/  FFMA.FTZ R18, R61, R40, R42 ;  /* 0x000000283d127223 */ /* 0x000fe2000001002a */
[----:B------:R-:W-:Y:S01]  /*27b0*/  F2FP.BF16.F32.PACK_AB R4, R37, R4 ;  /* 0x000000042504723e */ /* 0x000fe200000010ff */
[----:B------:R-:W-:Y:S02]  /*27c0*/  IMAD.X R37, RZ, RZ, R23, P2 ;  /* 0x000000ffff257224 */ /* 0x000fe400010e0617 */
[----:B------:R-:W-:Y:S01]  /*27d0*/  FFMA.FTZ R46, R46, R53, R59 ;  /* 0x000000352e2e7223 */ /* 0x000fe2000001003b */
[----:B------:R-:W-:Y:S01]  /*27e0*/  FFMA.FTZ R21, R20, R41, R43 ;  /* 0x0000002914157223 */ /* 0x000fe2000001002b */
[----:B------:R-:W-:Y:S01]  /*27f0*/  LEA R36, P2, R50, UR12, 0x1 ;  /* 0x0000000c32247c11 */ /* 0x000fe2000f8408ff */
[C---:B------:R-:W-:Y:S01]  /*2800*/  FADD.FTZ R35, -R22.reuse, R35 ;  /* 0x0000002316237221 */ /* 0x040fe20000010100 */
[C---:B------:R-:W-:Y:S01]  /*2810*/  FADD.FTZ R32, -R22.reuse, R32 ;  /* 0x0000002016207221 */ /* 0x040fe20000010100 */
[----:B------:R-:W-:Y:S01]  /*2820*/  FADD.FTZ R7, R7, -R22 ;  /* 0x8000001607077221 */ /* 0x000fe20000010000 */
        /* <DEDUP_REMOVED lines=8> */
[--C-:B------:R-:W-:Y:S01]  /*28b0*/  FADD.FTZ R13, R13, -R22.reuse ;  /* 0x800000160d0d7221 */ /* 0x100fe20000010000 */
[C---:B------:R-:W-:Y:S01]  /*28c0*/  FADD.FTZ R27, -R22.reuse, R27 ;  /* 0x0000001b161b7221 */ /* 0x040fe20000010100 */
[----:B------:R-:W-:Y:S01]  /*28d0*/  FADD.FTZ R15, R15, -R22 ;  /* 0x800000160f0f7221 */ /* 0x000fe20000010000 */
[C---:B------:R-:W-:Y:S01]  /*28e0*/  FADD.FTZ R38, -R22.reuse, R38 ;  /* 0x0000002616267221 */ /* 0x040fe20000010100 */
[----:B------:R-:W-:Y:S01]  /*28f0*/  FADD.FTZ R17, R17, -R22 ;  /* 0x8000001611117221 */ /* 0x000fe20000010000 */
[----:B------:R-:W-:Y:S01]  /*2900*/  FADD.FTZ R39, -R22, R39 ;  /* 0x0000002716277221 */ /* 0x000fe20000010100 */
[----:B------:R-:W-:Y:S01]  /*2910*/  F2FP.BF16.F32.PACK_AB R47, R18, R47 ;  /* 0x0000002f122f723e */ /* 0x000fe200000010ff */
[C---:B------:R-:W-:Y:S01]  /*2920*/  FMUL.FTZ R60, R58.reuse, R33 ;  /* 0x000000213a3c7220 */ /* 0x040fe20000410000 */
[----:B------:R-:W-:Y:S01]  /*2930*/  IADD3.X R19, RZ, R23, RZ, P4, !PT ;  /* 0x00000017ff137210 */ /* 0x000fe200027fe4ff */
[----:B------:R-:W-:Y:S01]  /*2940*/  FMUL.FTZ R31, R58, R31 ;  /* 0x0000001f3a1f7220 */ /* 0x000fe20000410000 */
[----:B------:R-:W-:Y:S01]  /*2950*/  LEA R18, P4, R52, UR12, 0x1 ;  /* 0x0000000c34127c11 */ /* 0x000fe2000f8808ff */
[----:B------:R0:W-:Y:S01]  /*2960*/  STG.E.U16 desc[UR14][R48.64], R47 ;  /* 0x0000002f30007986 */ /* 0x0001e2000c10150e */
[----:B------:R-:W-:Y:S01]  /*2970*/  IADD3.X R22, RZ, R23, RZ, P3, !PT ;  /* 0x00000017ff167210 */ /* 0x000fe20001ffe4ff */
[----:B------:R-:W-:Y:S01]  /*2980*/  FFMA.FTZ R31, R41, R31, R43 ;  /* 0x0000001f291f7223 */ /* 0x000fe2000001002b */
[----:B------:R-:W-:Y:S01]  /*2990*/  LEA R20, P3, R51, UR12, 0x1 ;  /* 0x0000000c33147c11 */ /* 0x000fe2000f8608ff */
[----:B------:R-:W-:Y:S01]  /*29a0*/  FMUL.FTZ R29, R58, R29 ;  /* 0x0000001d3a1d7220 */ /* 0x000fe20000410000 */
[----:B------:R-:W-:Y:S01]  /*29b0*/  LEA.HI.X R37, R50, UR13, R37, 0x1, P2 ;  /* 0x0000000d32257c11 */ /* 0x000fe200090f0c25 */
[----:B------:R-:W-:Y:S01]  /*29c0*/  FMUL.FTZ R27, R58, R27 ;  /* 0x0000001b3a1b7220 */ /* 0x000fe20000410000 */
[----:B------:R-:W-:Y:S01]  /*29d0*/  F2FP.BF16.F32.PACK_AB R34, R21, R46 ;  /* 0x0000002e1522723e */ /* 0x000fe200000010ff */
[C-C-:B------:R-:W-:Y:S01]  /*29e0*/  FFMA.FTZ R29, R41.reuse, R29, R43.reuse ;  /* 0x0000001d291d7223 */ /* 0x140fe2000001002b */
[----:B------:R-:W-:Y:S01]  /*29f0*/  IADD3.X R50, RZ, R23, RZ, P0, !PT ;  /* 0x00000017ff327210 */ /* 0x000fe200007fe4ff */
[----:B------:R-:W-:Y:S01]  /*2a00*/  FFMA.FTZ R27, R41, R27, R43 ;  /* 0x0000001b291b7223 */ /* 0x000fe2000001002b */
[----:B------:R-:W-:Y:S01]  /*2a10*/  LEA R46, P0, R57, UR12, 0x1 ;  /* 0x0000000c392e7c11 */ /* 0x000fe2000f8008ff */
[----:B------:R-:W-:Y:S01]  /*2a20*/  STG.E.U16 desc[UR14][R48.64+0x4], R34 ;  /* 0x0000042230007986 */ /* 0x000fe2000c10150e */
[----:B------:R-:W-:Y:S01]  /*2a30*/  LEA.HI.X R19, R52, UR13, R19, 0x1, P4 ;  /* 0x0000000d34137c11 */ /* 0x000fe2000a0f0c13 */
[C---:B------:R-:W-:Y:S01]  /*2a40*/  FMUL.FTZ R55, R58.reuse, R55 ;  /* 0x000000373a377220 */ /* 0x040fe20000410000 */
[----:B------:R-:W-:Y:S01]  /*2a50*/  LEA.HI.X R21, R51, UR13, R22, 0x1, P3 ;  /* 0x0000000d33157c11 */ /* 0x000fe200098f0c16 */
[----:B------:R-:W-:Y:S01]  /*2a60*/  UIADD3 UR6, UP0, UR9, 0x2b, URZ ;  /* 0x0000002b09067890 */ /* 0x000fe2000ff1e03f */
[----:B------:R-:W-:Y:S01]  /*2a70*/  IADD3.X R52, RZ, R23, RZ, P1, !PT ;  /* 0x00000017ff347210 */ /* 0x000fe20000ffe4ff */
[----:B------:R-:W-:Y:S01]  /*2a80*/  FFMA.FTZ R55, R41, R55, R43 ;  /* 0x0000003729377223 */ /* 0x000fe2000001002b */
[----:B------:R-:W-:Y:S01]  /*2a90*/  PRMT R51, R47, 0x7632, R51 ;  /* 0x000076322f337816 */ /* 0x000fe20000000033 */
[----:B------:R-:W-:Y:S01]  /*2aa0*/  UIADD3.X UR5, URZ, UR5, URZ, UP0, !UPT ;  /* 0x000000053f057290 */ /* 0x000fe200087fe43f */
[----:B------:R-:W-:Y:S01]  /*2ab0*/  LEA R22, P1, R3, UR12, 0x1 ;  /* 0x0000000c03167c11 */ /* 0x000fe2000f8208ff */
[----:B------:R-:W-:Y:S01]  /*2ac0*/  UISETP.GE.U32.AND UP0, UPT, UR6, UR17, UPT ;  /* 0x000000110600728c */ /* 0x000fe2000bf06070 */
[----:B0-----:R-:W-:Y:S01]  /*2ad0*/  LEA.HI.X R47, R57, UR13, R50, 0x1, P0 ;  /* 0x0000000d392f7c11 */ /* 0x001fe200080f0c32 */
[C---:B------:R-:W-:Y:S01]  /*2ae0*/  FMUL.FTZ R50, R58.reuse, R5 ;  /* 0x000000053a327220 */ /* 0x040fe20000410000 */
[C---:B------:R-:W-:Y:S01]  /*2af0*/  FMUL.FTZ R5, R58.reuse, R30 ;  /* 0x0000001e3a057220 */ /* 0x040fe20000410000 */
[----:B------:R-:W-:Y:S01]  /*2b00*/  LEA.HI.X R23, R3, UR13, R52, 0x1, P1 ;  /* 0x0000000d03177c11 */ /* 0x000fe200088f0c34 */
[C---:B------:R-:W-:Y:S01]  /*2b10*/  FMUL.FTZ R30, R58.reuse, R9 ;  /* 0x000000093a1e7220 */ /* 0x040fe20000410000 */
[C---:B------:R-:W-:Y:S01]  /*2b20*/  FMUL.FTZ R52, R58.reuse, R35 ;  /* 0x000000233a347220 */ /* 0x040fe20000410000 */
[C---:B------:R-:W-:Y:S01]  /*2b30*/  FMUL.FTZ R9, R58.reuse, R26 ;  /* 0x0000001a3a097220 */ /* 0x040fe20000410000 */
[C---:B------:R-:W-:Y:S01]  /*2b40*/  FMUL.FTZ R26, R58.reuse, R13 ;  /* 0x0000000d3a1a7220 */ /* 0x040fe20000410000 */
[C---:B------:R-:W-:Y:S01]  /*2b50*/  FMUL.FTZ R13, R58.reuse, R38 ;  /* 0x000000263a0d7220 */ /* 0x040fe20000410000 */
[C---:B------:R-:W-:Y:S01]  /*2b60*/  FMUL.FTZ R3, R58.reuse, R32 ;  /* 0x000000203a037220 */ /* 0x040fe20000410000 */
[C---:B------:R-:W-:Y:S01]  /*2b70*/  FMUL.FTZ R38, R58.reuse, R17 ;  /* 0x000000113a267220 */ /* 0x040fe20000410000 */
[----:B------:R-:W-:Y:S01]  /*2b80*/  FFMA.FTZ R50, R53, R50, R59 ;  /* 0x0000003235327223 */ /* 0x000fe2000001003b */
[----:B------:R-:W-:Y:S01]  /*2b90*/  FFMA.FTZ R17, R41, R52, R43 ;  /* 0x0000003429117223 */ /* 0x000fe2000001002b */
[C---:B------:R-:W-:Y:S01]  /*2ba0*/  FMUL.FTZ R32, R58.reuse, R7 ;  /* 0x000000073a207220 */ /* 0x040fe20000410000 */
[C---:B------:R-:W-:Y:S01]  /*2bb0*/  FMUL.FTZ R7, R58.reuse, R28 ;  /* 0x0000001c3a077220 */ /* 0x040fe20000410000 */
[----:B------:R-:W-:Y:S01]  /*2bc0*/  FMUL.FTZ R28, R58, R11 ;  /* 0x0000000b3a1c7220 */ /* 0x000fe20000410000 */
[--C-:B------:R-:W-:Y:S01]  /*2bd0*/  FFMA.FTZ R3, R40, R3, R42.reuse ;  /* 0x0000000328037223 */ /* 0x100fe2000001002a */
[C---:B------:R-:W-:Y:S01]  /*2be0*/  FMUL.FTZ R11, R58.reuse, R54 ;  /* 0x000000363a0b7220 */ /* 0x040fe20000410000 */
[----:B------:R-:W-:Y:S01]  /*2bf0*/  FMUL.FTZ R54, R58, R15 ;  /* 0x0000000f3a367220 */ /* 0x000fe20000410000 */
[----:B------:R-:W-:Y:S01]  /*2c00*/  F2FP.BF16.F32.PACK_AB R50, R17, R50 ;  /* 0x000000321132723e */ /* 0x000fe200000010ff */
[----:B------:R-:W-:Y:S01]  /*2c10*/  FFMA.FTZ R32, R53, R32, R59 ;  /* 0x0000002035207223 */ /* 0x000fe2000001003b */
[----:B------:R-:W-:Y:S01]  /*2c20*/  FFMA.FTZ R15, R41, R60, R43 ;  /* 0x0000003c290f7223 */ /* 0x000fe2000001002b */
[----:B------:R-:W-:Y:S01]  /*2c30*/  FFMA.FTZ R30, R53, R30, R59 ;  /* 0x0000001e351e7223 */ /* 0x000fe2000001003b */
[----:B------:R-:W-:Y:S01]  /*2c40*/  PRMT R33, R34, 0x7632, R33 ;  /* 0x0000763222217816 */ /* 0x000fe20000000021 */
[C-C-:B------:R-:W-:Y:S01]  /*2c50*/  FFMA.FTZ R5, R40.reuse, R5, R42.reuse ;  /* 0x0000000528057223 */ /* 0x140fe2000001002a */
[----:B------:R-:W-:Y:S01]  /*2c60*/  F2FP.BF16.F32.PACK_AB R3, R3, R6 ;  /* 0x000000060303723e */ /* 0x000fe200000010ff */
[----:B------:R-:W-:Y:S01]  /*2c70*/  FFMA.FTZ R7, R40, R7, R42 ;  /* 0x0000000728077223 */ /* 0x000fe2000001002a */
[----:B------:R-:W-:Y:S01]  /*2c80*/  PRMT R17, R4, 0x7632, R17 ;  /* 0x0000763204117816 */ /* 0x000fe20000000011 */
[--C-:B------:R-:W-:Y:S01]  /*2c90*/  FFMA.FTZ R28, R53, R28, R59.reuse ;  /* 0x0000001c351c7223 */ /* 0x100fe2000001003b */
[----:B------:R-:W-:Y:S01]  /*2ca0*/  PRMT R6, R50, 0x7632, R6 ;  /* 0x0000763232067816 */ /* 0x000fe20000000006 */
[----:B------:R-:W-:Y:S01]  /*2cb0*/  STG.E.U16 desc[UR14][R48.64+0x2], R51 ;  /* 0x0000023330007986 */ /* 0x000fe2000c10150e */
[----:B------:R-:W-:Y:S01]  /*2cc0*/  F2FP.BF16.F32.PACK_AB R15, R15, R32 ;  /* 0x000000200f0f723e */ /* 0x000fe200000010ff */
[--C-:B------:R-:W-:Y:S01]  /*2cd0*/  FFMA.FTZ R26, R53, R26, R59.reuse ;  /* 0x0000001a351a7223 */ /* 0x100fe2000001003b */
[----:B------:R-:W-:Y:S01]  /*2ce0*/  F2FP.BF16.F32.PACK_AB R30, R31, R30 ;  /* 0x0000001e1f1e723e */ /* 0x000fe200000010ff */
[----:B------:R-:W-:Y:S01]  /*2cf0*/  STG.E.U16 desc[UR14][R48.64+0x6], R33 ;  /* 0x0000062130007986 */ /* 0x000fe2000c10150e */
[----:B------:R-:W-:Y:S01]  /*2d00*/  FMUL.FTZ R58, R58, R39 ;  /* 0x000000273a3a7220 */ /* 0x000fe20000410000 */
[----:B------:R-:W-:Y:S01]  /*2d10*/  PRMT R32, R3, 0x7632, R32 ;  /* 0x0000763203207816 */ /* 0x000fe20000000020 */
[C-C-:B------:R-:W-:Y:S01]  /*2d20*/  FFMA.FTZ R9, R40.reuse, R9, R42.reuse ;  /* 0x0000000928097223 */ /* 0x140fe2000001002a */
[----:B------:R0:W-:Y:S01]  /*2d30*/  STG.E.U16 desc[UR14][R44.64], R4 ;  /* 0x000000042c007986 */ /* 0x0001e2000c10150e */
[----:B------:R-:W-:Y:S01]  /*2d40*/  F2FP.BF16.F32.PACK_AB R5, R5, R8 ;  /* 0x000000080505723e */ /* 0x000fe200000010ff */
[C-C-:B------:R-:W-:Y:S01]  /*2d50*/  FFMA.FTZ R11, R40.reuse, R11, R42.reuse ;  /* 0x0000000b280b7223 */ /* 0x140fe2000001002a */
[----:B------:R-:W-:Y:S01]  /*2d60*/  F2FP.BF16.F32.PACK_AB R7, R7, R10 ;  /* 0x0000000a0707723e */ /* 0x000fe200000010ff */
[----:B------:R-:W-:Y:S01]  /*2d70*/  STG.E.U16 desc[UR14][R44.64+0x2], R17 ;  /* 0x000002112c007986 */ /* 0x000fe2000c10150e */
[----:B------:R-:W-:Y:S01]  /*2d80*/  F2FP.BF16.F32.PACK_AB R28, R29, R28 ;  /* 0x0000001c1d1c723e */ /* 0x000fe200000010ff */
[--C-:B------:R-:W-:Y:S01]  /*2d90*/  FFMA.FTZ R54, R53, R54, R59.reuse ;  /* 0x0000003635367223 */ /* 0x100fe2000001003b */
[----:B------:R-:W-:Y:S01]  /*2da0*/  F2FP.BF16.F32.PACK_AB R26, R27, R26 ;  /* 0x0000001a1b1a723e */ /* 0x000fe200000010ff */
[----:B------:R-:W-:Y:S01]  /*2db0*/  STG.E.U16 desc[UR14][R44.64+0x4], R50 ;  /* 0x000004322c007986 */ /* 0x000fe2000c10150e */
[----:B------:R-:W-:Y:S01]  /*2dc0*/  FFMA.FTZ R13, R40, R13, R42 ;  /* 0x0000000d280d7223 */ /* 0x000fe2000001002a */
[----:B------:R-:W-:Y:S01]  /*2dd0*/  FFMA.FTZ R38, R53, R38, R59 ;  /* 0x0000002635267223 */ /* 0x000fe2000001003b */
[----:B------:R-:W-:Y:S01]  /*2de0*/  FFMA.FTZ R41, R41, R58, R43 ;  /* 0x0000003a29297223 */ /* 0x000fe2000001002b */
[----:B------:R1:W-:Y:S01]  /*2df0*/  STG.E.U16 desc[UR14][R44.64+0x6], R6 ;  /* 0x000006062c007986 */ /* 0x0003e2000c10150e */
[----:B0-----:R-:W-:Y:S01]  /*2e00*/  PRMT R4, R15, 0x7632, R4 ;  /* 0x000076320f047816 */ /* 0x001fe20000000004 */
[----:B------:R-:W-:Y:S01]  /*2e10*/  UISETP.GE.AND.EX UP0, UPT, UR5, UR10, UPT, UP0 ;  /* 0x0000000a0500728c */ /* 0x000fe2000bf06300 */
[----:B------:R-:W-:Y:S01]  /*2e20*/  PRMT R10, R7, 0x7632, R10 ;  /* 0x00007632070a7816 */ /* 0x000fe2000000000a */
[----:B------:R0:W-:Y:S01]  /*2e30*/  STG.E.U16 desc[UR14][R24.64], R3 ;  /* 0x0000000318007986 */ /* 0x0001e2000c10150e */
[----:B------:R-:W-:Y:S01]  /*2e40*/  F2FP.BF16.F32.PACK_AB R9, R9, R12 ;  /* 0x0000000c0909723e */ /* 0x000fe200000010ff */
[----:B------:R-:W-:Y:S01]  /*2e50*/  UMOV UR9, UR6 ;  /* 0x0000000600097c82 */ /* 0x000fe20008000000 */
[----:B------:R-:W-:Y:S01]  /*2e60*/  F2FP.BF16.F32.PACK_AB R11, R11, R14 ;  /* 0x0000000e0b0b723e */ /* 0x000fe200000010ff */
[----:B------:R-:W-:Y:S01]  /*2e70*/  STG.E.U16 desc[UR14][R24.64+0x2], R32 ;  /* 0x0000022018007986 */ /* 0x000fe2000c10150e */
[----:B------:R-:W-:-:S02]  /*2e80*/  F2FP.BF16.F32.PACK_AB R54, R55, R54 ;  /* 0x000000363736723e */ /* 0x000fc400000010ff */
[----:B------:R-:W-:Y:S01]  /*2e90*/  F2FP.BF16.F32.PACK_AB R13, R13, R16 ;  /* 0x000000100d0d723e */ /* 0x000fe200000010ff */
[----:B------:R-:W-:Y:S01]  /*2ea0*/  STG.E.U16 desc[UR14][R24.64+0x4], R15 ;  /* 0x0000040f18007986 */ /* 0x000fe2000c10150e */
[----:B-1----:R-:W-:Y:S02]  /*2eb0*/  PRMT R6, R5, 0x7632, R6 ;  /* 0x0000763205067816 */ /* 0x002fe40000000006 */
[----:B------:R-:W-:Y:S01]  /*2ec0*/  F2FP.BF16.F32.PACK_AB R38, R41, R38 ;  /* 0x000000262926723e */ /* 0x000fe200000010ff */
[----:B------:R1:W-:Y:S01]  /*2ed0*/  STG.E.U16 desc[UR14][R24.64+0x6], R4 ;  /* 0x0000060418007986 */ /* 0x0003e2000c10150e */
[----:B0-----:R-:W-:Y:S02]  /*2ee0*/  PRMT R3, R30, 0x7632, R3 ;  /* 0x000076321e037816 */ /* 0x001fe40000000003 */
[----:B------:R-:W-:Y:S01]  /*2ef0*/  PLOP3.LUT P0, PT, PT, PT, UP0, 0x80, 0x0 ;  /* 0x000000000000781c */ /* 0x000fe20003f0f008 */
[----:B------:R0:W-:Y:S04]  /*2f00*/  STG.E.U16 desc[UR14][R18.64], R5 ;  /* 0x0000000512007986 */ /* 0x0001e8000c10150e */
[----:B------:R2:W-:Y:S01]  /*2f10*/  STG.E.U16 desc[UR14][R18.64+0x6], R3 ;  /* 0x0000060312007986 */ /* 0x0005e2000c10150e */
[----:B-1----:R-:W-:-:S03]  /*2f20*/  PRMT R4, R28, 0x7632, R4 ;  /* 0x000076321c047816 */ /* 0x002fc60000000004 */
[----:B------:R1:W-:Y:S01]  /*2f30*/  STG.E.U16 desc[UR14][R18.64+0x2], R6 ;  /* 0x0000020612007986 */ /* 0x0003e2000c10150e */
[----:B0-----:R-:W-:-:S03]  /*2f40*/  PRMT R5, R54, 0x7632, R5 ;  /* 0x0000763236057816 */ /* 0x001fc60000000005 */
[----:B------:R0:W-:Y:S01]  /*2f50*/  STG.E.U16 desc[UR14][R18.64+0x4], R30 ;  /* 0x0000041e12007986 */ /* 0x0001e2000c10150e */
[----:B--2---:R-:W-:-:S03]  /*2f60*/  PRMT R3, R26, 0x7632, R3 ;  /* 0x000076321a037816 */ /* 0x004fc60000000003 */
[----:B------:R-:W-:Y:S04]  /*2f70*/  STG.E.U16 desc[UR14][R20.64], R7 ;  /* 0x0000000714007986 */ /* 0x000fe8000c10150e */
[----:B------:R-:W-:Y:S01]  /*2f80*/  STG.E.U16 desc[UR14][R20.64+0x2], R10 ;  /* 0x0000020a14007986 */ /* 0x000fe2000c10150e */
[----:B-1----:R-:W-:-:S03]  /*2f90*/  PRMT R6, R38, 0x7632, R6 ;  /* 0x0000763226067816 */ /* 0x002fc60000000006 */
[----:B------:R-:W-:Y:S01]  /*2fa0*/  STG.E.U16 desc[UR14][R20.64+0x4], R28 ;  /* 0x0000041c14007986 */ /* 0x000fe2000c10150e */
[----:B0-----:R-:W-:-:S03]  /*2fb0*/  PRMT R18, R9, 0x7632, R18 ;  /* 0x0000763209127816 */ /* 0x001fc60000000012 */
        /* <DEDUP_REMOVED lines=17> */
.L_x_1601:
        /* <DEDUP_REMOVED lines=11> */
.L_x_3560:


//--------------------- .text._ZN13group_norm_v214gn_cuda_kernelI13__nv_bfloat16Li320ELi1ELi32ELi80ELi256ELb0ELi64ELi320ELi320ELi4ELb1ELi37ELb0ELb0ENS_16CompileConditionILi900EEEEEvPT_PKS4_S7_S7_flPfS8_Pj --------------------------
	.section	.text._ZN13group_norm_v214gn_cuda_kernelI13__nv_bfloat16Li320ELi1ELi32ELi80ELi256ELb0ELi64ELi320ELi320ELi4ELb1ELi37ELb0ELb0ENS_16CompileConditionILi900EEEEEvPT_PKS4_S7_S7_flPfS8_Pj,"ax",@progbits
	.align	128
        .global         _ZN13group_norm_v214gn_cuda_kernelI13__nv_bfloat16Li320ELi1ELi32ELi80ELi256ELb0ELi64ELi320ELi320ELi4ELb1ELi37ELb0ELb0ENS_16CompileConditionILi900EEEEEvPT_PKS4_S7_S7_flPfS8_Pj
        .type           _ZN13group_norm_v214gn_cuda_kernelI13__nv_bfloat16Li320ELi1ELi32ELi80ELi256ELb0ELi64ELi320ELi320ELi4ELb1ELi37ELb0ELb0ENS_16CompileConditionILi900EEEEEvPT_PKS4_S7_S7_flPfS8_Pj,@function
        .size           _ZN13group_norm_v214gn_cuda_kernelI13__nv_bfloat16Li320ELi1ELi32ELi80ELi256ELb0ELi64ELi320ELi320ELi4ELb1ELi37ELb0ELb0ENS_16CompileConditionILi900EEEEEvPT_PKS4_S7_S7_flPfS8_Pj,(.L_x_3561 - _ZN13group_norm_v214gn_cuda_kernelI13__nv_bfloat16Li320ELi1ELi32ELi80ELi256ELb0ELi64ELi320ELi320ELi4ELb1ELi37ELb0ELb0ENS_16CompileConditionILi900EEEEEvPT_PKS4_S7_S7_flPfS8_Pj)
        .other          _ZN13group_norm_v214gn_cuda_kernelI13__nv_bfloat16Li320ELi1ELi32ELi80ELi256ELb0ELi64ELi320ELi320ELi4ELb1ELi37ELb0ELb0ENS_16CompileConditionILi900EEEEEvPT_PKS4_S7_S7_flPfS8_Pj,@"STO_CUDA_ENTRY STV_DEFAULT"
_ZN13group_norm_v214gn_cuda_kernelI13__nv_bfloat16Li320ELi1ELi32ELi80ELi256ELb0ELi64ELi320ELi320ELi4ELb1ELi37ELb0ELb0ENS_16CompileConditionILi900EEEEEvPT_PKS4_S7_S7_flPfS8_Pj:
.text._ZN13group_norm_v214gn_cuda_kernelI13__nv_bfloat16Li320ELi1ELi32ELi80ELi256ELb0ELi64ELi320ELi320ELi4ELb1ELi37ELb0ELb0ENS_16CompileConditionILi900EEEEEvPT_PKS4_S7_S7_flPfS8_Pj:
        /* <DEDUP_REMOVED lines=12> */
[----:B------:R-:W-:Y:S01]  /*00c0*/  MOV R63, R64 ;  /* 0x00000040003f7202 */ /* 0x000fe20000000f00 */
[----:B------:R-:W1:Y:S01]  /*00d0*/  S2R R5, SR_CgaCtaId ;  /* 0x0000000000057919 */ /* 0x000e620000008800 */
[----:B------:R-:W-:Y:S01]  /*00e0*/  ULDC.64 UR8, c[0x0][0x208] ;  /* 0x0000820000087ab9 */ /* 0x000fe20000000a00 */
[----:B------:R-:W2:Y:S01]  /*00f0*/  S2R R100, SR_CTAID.X ;  /* 0x0000000000647919 */ /* 0x000ea20000002500 */
[----:B0-----:R-:W-:-:S05]  /*0100*/  IMAD.WIDE.U32 R2, R62, -0x33333333, RZ ;  /* 0xcccccccd3e027825 */ /* 0x001fca00078e00ff */
[----:B------:R-:W-:Y:S02]  /*0110*/  SHF.R.U32.HI R7, RZ, 0x6, R3 ;  /* 0x00000006ff077819 */ /* 0x000fe40000011603 */
[----:B-1----:R-:W-:-:S03]  /*0120*/  LEA R3, R5, R0, 0x18 ;  /* 0x0000000005037211 */ /* 0x002fc600078ec0ff */
[----:B------:R-:W-:-:S04]  /*0130*/  IMAD R0, R7, -0x50, R62 ;  /* 0xffffffb007007824 */ /* 0x000fc800078e023e */
[----:B------:R-:W-:-:S04]  /*0140*/  IMAD R0, R0, 0x28, R3 ;  /* 0x0000002800007824 */ /* 0x000fc800078e0203 */
[----:B------:R-:W-:Y:S01]  /*0150*/  IMAD R2, R7, 0x8, R0 ;  /* 0x0000000807027824 */ /* 0x000fe200078e0200 */
[----:B--2---:R-:W-:-:S11]  /*0160*/  HFMA2.MMA R0, -RZ, RZ, 0, 0 ;  /* 0x00000000ff007435 */ /* 0x004fd600000001ff */
.L_x_1610:
[----:B--2---:R-:W-:Y:S01]  /*0170*/  IMAD.WIDE.U32 R4, R62, -0x33333333, RZ ;  /* 0xcccccccd3e047825 */ /* 0x004fe200078e00ff */
[C---:B------:R-:W-:Y:S01]  /*0180*/  LOP3.LUT R104, R63.reuse, 0x7, RZ, 0xc0, !PT ;  /* 0x000000073f687812 */ /* 0x040fe200078ec0ff */
        /* <DEDUP_REMOVED lines=9> */
[----:B------:R-:W0:Y:S02]  /*0220*/  LDC.64 R40, c[0x0][0x220] ;  /* 0x00008800ff287b82 */ /* 0x000e240000000a00 */
[----:B------:R-:W-:-:S02]  /*0230*/  IADD3 R3, R3, R4, RZ ;  /* 0x0000000403037210 */ /* 0x000fc40007ffe0ff */
[----:B------:R-:W-:-:S03]  /*0240*/  LEA R36, R127, R104, 0x2 ;  /* 0x000000687f247211 */ /* 0x000fc600078e10ff */
[----:B------:R-:W-:Y:S01]  /*0250*/  IMAD R96, R3, 0xa00, RZ ;  /* 0x00000a0003607824 */ /* 0x000fe200078e02ff */
[----:B------:R-:W-:-:S04]  /*0260*/  SHF.R.S32.HI R37, RZ, 0x1f, R36 ;  /* 0x0000001fff257819 */ /* 0x000fc80000011424 */
[----:B------:R-:W-:Y:S01]  /*0270*/  IADD3 R98, R96, 0x2800, RZ ;  /* 0x0000280060627810 */ /* 0x000fe20007ffe0ff */
        /* <DEDUP_REMOVED lines=9> */
[C---:B------:R-:W-:Y:S02]  /*0310*/  LEA R10, P0, R3.reuse, UR6, 0x1 ;  /* 0x00000006030a7c11 */ /* 0x040fe4000f8008ff */
[----:B------:R-:W-:Y:S02]  /*0320*/  IADD3 R86, R96, 0x5000, RZ ;  /* 0x0000500060567810 */ /* 0x000fe40007ffe0ff */
[----:B------:R-:W-:Y:S02]  /*0330*/  LEA.HI.X R11, R3, UR7, R4, 0x1, P0 ;  /* 0x00000007030b7c11 */ /* 0x000fe400080f0c04 */
[----:B------:R-:W-:-:S04]  /*0340*/  IADD3 R3, P0, R86, R34, RZ ;  /* 0x0000002256037210 */ /* 0x000fc80007f1e0ff */
[----:B------:R-:W3:Y:S01]  /*0350*/  LDG.E.64.CONSTANT R10, desc[UR8][R10.64] ;  /* 0x000000080a0a7981 */ /* 0x000ee2000c1e9b00 */
[----:B------:R-:W-:Y:S01]  /*0360*/  IADD3.X R4, RZ, R37, RZ, P0, !PT ;  /* 0x00000025ff047210 */ /* 0x000fe200007fe4ff */
[----:B------:R-:W-:Y:S01]  /*0370*/  VIADD R88, R96, 0x7800 ;  /* 0x0000780060587836 */ /* 0x000fe20000000000 */
[----:B------:R-:W-:-:S04]  /*0380*/  LEA R8, P0, R3, UR6, 0x1 ;  /* 0x0000000603087c11 */ /* 0x000fc8000f8008ff */
[----:B------:R-:W-:Y:S02]  /*0390*/  LEA.HI.X R9, R3, UR7, R4, 0x1, P0 ;  /* 0x0000000703097c11 */ /* 0x000fe400080f0c04 */
[----:B------:R-:W-:-:S04]  /*03a0*/  IADD3 R3, P0, R88, R34, RZ ;  /* 0x0000002258037210 */ /* 0x000fc80007f1e0ff */
[----:B------:R-:W4:Y:S01]  /*03b0*/  LDG.E.64.CONSTANT R8, desc[UR8][R8.64] ;  /* 0x0000000808087981 */ /* 0x000f22000c1e9b00 */
[----:B------:R-:W-:Y:S02]  /*03c0*/  IADD3.X R4, RZ, R37, RZ, P0, !PT ;  /* 0x00000025ff047210 */ /* 0x000fe400007fe4ff */
[C---:B------:R-:W-:Y:S02]  /*03d0*/  LEA R6, P0, R3.reuse, UR6, 0x1 ;  /* 0x0000000603067c11 */ /* 0x040fe4000f8008ff */
[----:B------:R-:W-:Y:S02]  /*03e0*/  IADD3 R90, R96, 0xa000, RZ ;  /* 0x0000a000605a7810 */ /* 0x000fe40007ffe0ff */
[----:B------:R-:W-:Y:S02]  /*03f0*/  LEA.HI.X R7, R3, UR7, R4, 0x1, P0 ;  /* 0x0000000703077c11 */ /* 0x000fe400080f0c04 */
[----:B------:R-:W-:-:S04]  /*0400*/  IADD3 R3, P0, R90, R34, RZ ;  /* 0x000000225a037210 */ /* 0x000fc80007f1e0ff */
[----:B------:R-:W4:Y:S01]  /*0410*/  LDG.E.64.CONSTANT R6, desc[UR8][R6.64] ;  /* 0x0000000806067981 */ /* 0x000f22000c1e9b00 */
[----:B------:R-:W-:Y:S01]  /*0420*/  IMAD.X R14, RZ, RZ, R37, P0 ;  /* 0x000000ffff0e7224 */ /* 0x000fe200000e0625 */
[C---:B------:R-:W-:Y:S02]  /*0430*/  LEA R4, P0, R3.reuse, UR6, 0x1 ;  /* 0x0000000603047c11 */ /* 0x040fe4000f8008ff */
[----:B------:R-:W-:Y:S02]  /*0440*/  IADD3 R92, R96, 0xc800, RZ ;  /* 0x0000c800605c7810 */ /* 0x000fe40007ffe0ff */
[----:B------:R-:W-:Y:S02]  /*0450*/  LEA.HI.X R5, R3, UR7, R14, 0x1, P0 ;  /* 0x0000000703057c11 */ /* 0x000fe400080f0c0e */
[----:B------:R-:W-:-:S04]  /*0460*/  IADD3 R3, P0, R92, R34, RZ ;  /* 0x000000225c037210 */ /* 0x000fc80007f1e0ff */
[----:B------:R-:W4:Y:S01]  /*0470*/  LDG.E.64.CONSTANT R4, desc[UR8][R4.64] ;  /* 0x0000000804047981 */ /* 0x000f22000c1e9b00 */
        /* <DEDUP_REMOVED lines=61> */
[----:B------:R-:W-:-:S04]  /*0850*/  LEA R34, P0, R35, UR6, 0x1 ;  /* 0x0000000623227c11 */ /* 0x000fc8000f8008ff */
[----:B------:R-:W-:Y:S02]  /*0860*/  LEA.HI.X R35, R35, UR7, R38, 0x1, P0 ;  /* 0x0000000723237c11 */ /* 0x000fe400080f0c26 */
[----:B------:R-:W1:Y:S04]  /*0870*/  LDC.64 R38, c[0x0][0x228] ;  /* 0x00008a00ff267b82 */ /* 0x000e680000000a00 */
[----:B------:R-:W4:Y:S01]  /*0880*/  LDG.E.64.CONSTANT R34, desc[UR8][R34.64] ;  /* 0x0000000822227981 */ /* 0x000f22000c1e9b00 */
[----:B0-----:R-:W-:-:S04]  /*0890*/  IMAD.WIDE R40, R36, 0x2, R40 ;  /* 0x0000000224287825 */ /* 0x001fc800078e0228 */
[----:B-1----:R-:W-:Y:S02]  /*08a0*/  IMAD.WIDE R38, R36, 0x2, R38 ;  /* 0x0000000224267825 */ /* 0x002fe400078e0226 */
[----:B------:R0:W5:Y:S04]  /*08b0*/  LDG.E.64.CONSTANT R36, desc[UR8][R40.64] ;  /* 0x0000000828247981 */ /* 0x000168000c1e9b00 */
        /* <DEDUP_REMOVED lines=14> */
[----:B------:R-:W-:-:S02]  /*09a0*/  IMAD.U32 R67, R10, 0x10000, RZ ;  /* 0x000100000a437824 */ /* 0x000fc400078e00ff */
[----:B------:R-:W-:Y:S01]  /*09b0*/  FFMA.FTZ R46, R65, R65, R46 ;  /* 0x00000041412e7223 */ /* 0x000fe2000001002e */
[----:B------:R-:W-:Y:S01]  /*09c0*/  FADD.FTZ R44, R44, R65 ;  /* 0x000000412c2c7221 */ /* 0x000fe20000010000 */
[----:B------:R-:W-:Y:S02]  /*09d0*/  SHF.L.U32 R69, R11, 0x10, RZ ;  /* 0x000000100b457819 */ /* 0x000fe400000006ff */
[----:B------:R-:W-:Y:S01]  /*09e0*/  CS2R R42, SRZ ;  /* 0x00000000002a7805 */ /* 0x000fe2000001ff00 */
[----:B------:R-:W-:Y:S01]  /*09f0*/  FFMA.FTZ R46, R41, R41, R46 ;  /* 0x00000029292e7223 */ /* 0x000fe2000001002e */
[----:B------:R-:W-:Y:S01]  /*0a00*/  FADD.FTZ R44, R44, R41 ;  /* 0x000000292c2c7221 */ /* 0x000fe20000010000 */
[----:B------:R-:W-:Y:S02]  /*0a10*/  SHF.L.U32 R41, R40, 0x10, RZ ;  /* 0x0000001028297819 */ /* 0x000fe400000006ff */
[----:B------:R-:W-:Y:S01]  /*0a20*/  FFMA.FTZ R46, R67, R67, R46 ;  /* 0x00000043432e7223 */ /* 0x000fe2000001002e */
[----:B------:R-:W-:Y:S01]  /*0a30*/  FADD.FTZ R44, R44, R67 ;  /* 0x000000432c2c7221 */ /* 0x000fe20000010000 */
[----:B------:R-:W-:Y:S01]  /*0a40*/  PRMT R40, R11, 0x7632, R40 ;  /* 0x000076320b287816 */ /* 0x000fe20000000028 */
[----:B----4-:R-:W-:-:S02]  /*0a50*/  IMAD.U32 R73, R9, 0x10000, RZ ;  /* 0x0001000009497824 */ /* 0x010fc400078e00ff */
        /* <DEDUP_REMOVED lines=18> */
[----:B------:R-:W-:Y:S01]  /*0b80*/  SHF.L.U32 R75, R6, 0x10, RZ ;  /* 0x00000010064b7819 */ /* 0x000fe200000006ff */
[----:B------:R-:W-:Y:S01]  /*0b90*/  IMAD.U32 R79, R4, 0x10000, RZ ;  /* 0x00010000044f7824 */ /* 0x000fe200078e00ff */
[----:B------:R-:W-:Y:S01]  /*0ba0*/  PRMT R40, R6, 0x7632, R40 ;  /* 0x0000763206287816 */ /* 0x000fe20000000028 */
[----:B------:R-:W-:Y:S01]  /*0bb0*/  FFMA.FTZ R46, R41, R41, R46 ;  /* 0x00000029292e7223 */ /* 0x000fe2000001002e */
[----:B------:R-:W-:Y:S01]  /*0bc0*/  FADD.FTZ R44, R44, R41 ;  /* 0x000000292c2c7221 */ /* 0x000fe20000010000 */
[----:B------:R-:W-:-:S02]  /*0bd0*/  SHF.L.U32 R77, R7, 0x10, RZ ;  /* 0x00000010074d7819 */ /* 0x000fc400000006ff */
[----:B------:R-:W-:Y:S02]  /*0be0*/  IMAD.U32 R41, R40, 0x10000, RZ ;  /* 0x0001000028297824 */ /* 0x000fe400078e00ff */
        /* <DEDUP_REMOVED lines=15> */
[C---:B------:R-:W-:Y:S02]  /*0ce0*/  SHF.L.U32 R81, R5.reuse, 0x10, RZ ;  /* 0x0000001005517819 */ /* 0x040fe400000006ff */
        /* <DEDUP_REMOVED lines=20> */
[C---:B------:R-:W-:Y:S01]  /*0e30*/  SHF.L.U32 R87, R16.reuse, 0x10, RZ ;  /* 0x0000001010577819 */ /* 0x040fe200000006ff */
        /* <DEDUP_REMOVED lines=144> */
[----:B------:R-:W-:Y:S01]  /*1740*/  IMAD.SHL.U32 R40, R63, 0x4, RZ ;  /* 0x000000043f287824 */ /* 0x000fe200078e00ff */
[----:B------:R-:W-:-:S04]  /*1750*/  MOV R42, 0x400 ;  /* 0x00000400002a7802 */ /* 0x000fc80000000f00 */
[----:B------:R-:W-:-:S04]  /*1760*/  LOP3.LUT R41, R40, 0x1c, RZ, 0xc0, !PT ;  /* 0x0000001c28297812 */ /* 0x000fc800078ec0ff */
[----:B------:R-:W-:-:S05]  /*1770*/  LEA.HI R41, R62, R41, RZ, 0x1e ;  /* 0x000000293e297211 */ /* 0x000fca00078ff0ff */
[----:B------:R-:W-:-:S04]  /*1780*/  IMAD R41, R41, 0x50, -R104 ;  /* 0x0000005029297824 */ /* 0x000fc800078e0a68 */
[C---:B------:R-:W-:Y:S01]  /*1790*/  VIADD R46, R41.reuse, 0xc ;  /* 0x0000000c292e7836 */ /* 0x040fe20000000000 */
[C---:B------:R-:W-:Y:S01]  /*17a0*/  IADD3 R40, R41.reuse, 0x4, RZ ;  /* 0x0000000429287810 */ /* 0x040fe20007ffe0ff */
[C---:B------:R-:W-:Y:S01]  /*17b0*/  VIADD R48, R41.reuse, 0x18 ;  /* 0x0000001829307836 */ /* 0x040fe20000000000 */
[C---:B0-----:R-:W-:Y:S01]  /*17c0*/  IADD3 R44, R41.reuse, 0x8, RZ ;  /* 0x00000008292c7810 */ /* 0x041fe20007ffe0ff */
[----:B------:R-:W-:Y:S01]  /*17d0*/  VIADD R60, R41, 0x3c ;  /* 0x0000003c293c7836 */ /* 0x000fe20000000000 */
[----:B------:R-:W-:Y:S02]  /*17e0*/  SHF.R.S32.HI R43, RZ, 0x1f, R40 ;  /* 0x0000001fff2b7819 */ /* 0x000fe40000011428 */
[----:B------:R-:W-:Y:S02]  /*17f0*/  SHF.R.S32.HI R45, RZ, 0x1f, R44 ;  /* 0x0000001fff2d7819 */ /* 0x000fe4000001142c */
[----:B------:R-:W-:Y:S02]  /*1800*/  LEA.HI R43, R43, R40, RZ, 0x2 ;  /* 0x000000282b2b7211 */ /* 0x000fe400078f10ff */
[----:B------:R-:W-:-:S02]  /*1810*/  IADD3 R40, R41, 0x10, RZ ;  /* 0x0000001029287810 */ /* 0x000fc40007ffe0ff */
[----:B------:R-:W-:Y:S02]  /*1820*/  SHF.R.S32.HI R47, RZ, 0x1f, R46 ;  /* 0x0000001fff2f7819 */ /* 0x000fe4000001142e */
[----:B-1----:R-:W-:Y:S02]  /*1830*/  LEA R42, R49, R42, 0x18 ;  /* 0x0000002a312a7211 */ /* 0x002fe400078ec0ff */
[----:B------:R-:W-:Y:S02]  /*1840*/  SHF.R.S32.HI R49, RZ, 0x1f, R40 ;  /* 0x0000001fff317819 */ /* 0x000fe40000011428 */
[----:B------:R-:W-:Y:S02]  /*1850*/  LEA.HI R45, R45, R44, RZ, 0x2 ;  /* 0x0000002c2d2d7211 */ /* 0x000fe400078f10ff */
[----:B------:R-:W-:Y:S02]  /*1860*/  LEA.HI R47, R47, R46, RZ, 0x2 ;  /* 0x0000002e2f2f7211 */ /* 0x000fe400078f10ff */
[----:B------:R-:W-:-:S02]  /*1870*/  IADD3 R46, R41, 0x14, RZ ;  /* 0x00000014292e7810 */ /* 0x000fc40007ffe0ff */
[----:B------:R-:W-:Y:S02]  /*1880*/  IADD3 R50, R41, 0x1c, RZ ;  /* 0x0000001c29327810 */ /* 0x000fe40007ffe0ff */
[----:B------:R-:W-:Y:S02]  /*1890*/  LEA.HI R44, R49, R40, RZ, 0x2 ;  /* 0x00000028312c7211 */ /* 0x000fe400078f10ff */
[----:B------:R-:W-:Y:S02]  /*18a0*/  IADD3 R40, R41, 0x20, RZ ;  /* 0x0000002029287810 */ /* 0x000fe40007ffe0ff */
[----:B------:R-:W-:Y:S02]  /*18b0*/  SHF.R.S32.HI R51, RZ, 0x1f, R46 ;  /* 0x0000001fff337819 */ /* 0x000fe4000001142e */
[----:B------:R-:W-:Y:S02]  /*18c0*/  SHF.R.S32.HI R55, RZ, 0x1f, R50 ;  /* 0x0000001fff377819 */ /* 0x000fe40000011432 */
[----:B------:R-:W-:-:S02]  /*18d0*/  SHF.R.S32.HI R49, RZ, 0x1f, R40 ;  /* 0x0000001fff317819 */ /* 0x000fc40000011428 */
[----:B------:R-:W-:Y:S02]  /*18e0*/  LEA.HI R51, R51, R46, RZ, 0x2 ;  /* 0x0000002e33337211 */ /* 0x000fe400078f10ff */
[----:B------:R-:W-:Y:S01]  /*18f0*/  LEA.HI R55, R55, R50, RZ, 0x2 ;  /* 0x0000003237377211 */ /* 0x000fe200078f10ff */
[----:B------:R-:W-:Y:S01]  /*1900*/  VIADD R50, R41, 0x24 ;  /* 0x0000002429327836 */ /* 0x000fe20000000000 */
[----:B------:R-:W-:Y:S02]  /*1910*/  SHF.R.S32.HI R53, RZ, 0x1f, R48 ;  /* 0x0000001fff357819 */ /* 0x000fe40000011430 */
[----:B------:R-:W-:Y:S01]  /*1920*/  LEA.HI R46, R49, R40, RZ, 0x2 ;  /* 0x00000028312e7211 */ /* 0x000fe200078f10ff */
[C---:B------:R-:W-:Y:S01]  /*1930*/  VIADD R40, R41.reuse, 0x30 ;  /* 0x0000003029287836 */ /* 0x040fe20000000000 */
[C---:B------:R-:W-:Y:S02]  /*1940*/  IADD3 R52, R41.reuse, 0x28, RZ ;  /* 0x0000002829347810 */ /* 0x040fe40007ffe0ff */
[----:B------:R-:W-:-:S02]  /*1950*/  IADD3 R54, R41, 0x2c, RZ ;  /* 0x0000002c29367810 */ /* 0x000fc40007ffe0ff */
[----:B------:R-:W-:Y:S02]  /*1960*/  LEA.HI R48, R53, R48, RZ, 0x2 ;  /* 0x0000003035307211 */ /* 0x000fe400078f10ff */
[----:B------:R-:W-:Y:S02]  /*1970*/  SHF.R.S32.HI R53, RZ, 0x1f, R50 ;  /* 0x0000001fff357819 */ /* 0x000fe40000011432 */
[----:B------:R-:W-:Y:S02]  /*1980*/  SHF.R.S32.HI R57, RZ, 0x1f, R52 ;  /* 0x0000001fff397819 */ /* 0x000fe40000011434 */
[----:B------:R-:W-:Y:S02]  /*1990*/  SHF.R.S32.HI R59, RZ, 0x1f, R54 ;  /* 0x0000001fff3b7819 */ /* 0x000fe40000011436 */
[----:B------:R-:W-:Y:S02]  /*19a0*/  SHF.R.S32.HI R49, RZ, 0x1f, R40 ;  /* 0x0000001fff317819 */ /* 0x000fe40000011428 */
[----:B------:R-:W-:-:S02]  /*19b0*/  LEA.HI R50, R53, R50, RZ, 0x2 ;  /* 0x0000003235327211 */ /* 0x000fc400078f10ff */
[----:B------:R-:W-:Y:S02]  /*19c0*/  LEA.HI R52, R57, R52, RZ, 0x2 ;  /* 0x0000003439347211 */ /* 0x000fe400078f10ff */
[----:B------:R-:W-:Y:S02]  /*19d0*/  LEA.HI R59, R59, R54, RZ, 0x2 ;  /* 0x000000363b3b7211 */ /* 0x000fe400078f10ff */
[C---:B------:R-:W-:Y:S02]  /*19e0*/  IADD3 R53, R41.reuse, 0x34, RZ ;  /* 0x0000003429357810 */ /* 0x040fe40007ffe0ff */
[----:B------:R-:W-:Y:S02]  /*19f0*/  IADD3 R57, R41, 0x38, RZ ;  /* 0x0000003829397810 */ /* 0x000fe40007ffe0ff */
[----:B------:R-:W-:Y:S02]  /*1a00*/  LEA.HI R54, R49, R40, RZ, 0x2 ;  /* 0x0000002831367211 */ /* 0x000fe400078f10ff */
[----:B------:R-:W-:-:S02]  /*1a10*/  IADD3 R49, R41, 0x40, RZ ;  /* 0x0000004029317810 */ /* 0x000fc40007ffe0ff */
[----:B------:R-:W-:Y:S02]  /*1a20*/  SHF.R.S32.HI R40, RZ, 0x1f, R41 ;  /* 0x0000001fff287819 */ /* 0x000fe40000011429 */
[----:B------:R-:W-:Y:S02]  /*1a30*/  SHF.R.S32.HI R56, RZ, 0x1f, R53 ;  /* 0x0000001fff387819 */ /* 0x000fe40000011435 */
[----:B------:R-:W-:Y:S02]  /*1a40*/  SHF.R.S32.HI R58, RZ, 0x1f, R57 ;  /* 0x0000001fff3a7819 */ /* 0x000fe40000011439 */
[----:B------:R-:W-:Y:S02]  /*1a50*/  SHF.R.S32.HI R61, RZ, 0x1f, R60 ;  /* 0x0000001fff3d7819 */ /* 0x000fe4000001143c */
[----:B------:R-:W-:Y:S02]  /*1a60*/  SHF.R.S32.HI R106, RZ, 0x1f, R49 ;  /* 0x0000001fff6a7819 */ /* 0x000fe40000011431 */
[----:B------:R-:W-:-:S02]  /*1a70*/  LEA.HI R40, R40, R41, RZ, 0x2 ;  /* 0x0000002928287211 */ /* 0x000fc400078f10ff */
[----:B------:R-:W-:Y:S02]  /*1a80*/  LEA.HI R56, R56, R53, RZ, 0x2 ;  /* 0x0000003538387211 */ /* 0x000fe400078f10ff */
[----:B------:R-:W-:Y:S01]  /*1a90*/  LEA.HI R58, R58, R57, RZ, 0x2 ;  /* 0x000000393a3a7211 */ /* 0x000fe200078f10ff */
[----:B------:R-:W-:Y:S01]  /*1aa0*/  VIADD R57, R41, 0x48 ;  /* 0x0000004829397836 */ /* 0x000fe20000000000 */
[----:B------:R-:W-:Y:S02]  /*1ab0*/  LEA.HI R60, R61, R60, RZ, 0x2 ;  /* 0x0000003c3d3c7211 */ /* 0x000fe400078f10ff */
[C---:B------:R-:W-:Y:S02]  /*1ac0*/  IADD3 R53, R41.reuse, 0x44, RZ ;  /* 0x0000004429357810 */ /* 0x040fe40007ffe0ff */
[----:B------:R-:W-:Y:S02]  /*1ad0*/  IADD3 R61, R41, 0x4c, RZ ;  /* 0x0000004c293d7810 */ /* 0x000fe40007ffe0ff */
[----:B------:R-:W-:-:S02]  /*1ae0*/  LEA.HI R108, R106, R49, RZ, 0x2 ;  /* 0x000000316a6c7211 */ /* 0x000fc400078f10ff */
[----:B------:R-:W-:Y:S02]  /*1af0*/  SHF.L.U32 R106, R62, 0x3, RZ ;  /* 0x000000033e6a7819 */ /* 0x000fe400000006ff */
[----:B------:R-:W-:Y:S02]  /*1b00*/  SHF.R.S32.HI R41, RZ, 0x2, R40 ;  /* 0x00000002ff297819 */ /* 0x000fe40000011428 */
[----:B------:R-:W-:Y:S02]  /*1b10*/  SHF.R.S32.HI R43, RZ, 0x2, R43 ;  /* 0x00000002ff2b7819 */ /* 0x000fe4000001142b */
[----:B------:R-:W-:Y:S01]  /*1b20*/  LOP3.LUT R106, R106, 0x18, RZ, 0xc0, !PT ;  /* 0x000000186a6a7812 */ /* 0x000fe200078ec0ff */
[--C-:B------:R-:W-:Y:S01]  /*1b30*/  IMAD R41, R41, 0x28, R42.reuse ;  /* 0x0000002829297824 */ /* 0x100fe200078e022a */
[----:B------:R-:W-:Y:S01]  /*1b40*/  SHF.R.S32.HI R45, RZ, 0x2, R45 ;  /* 0x00000002ff2d7819 */ /* 0x000fe2000001142d */
[----:B------:R-:W-:Y:S01]  /*1b50*/  IMAD R43, R43, 0x28, R42 ;  /* 0x000000282b2b7824 */ /* 0x000fe200078e022a */
[----:B------:R-:W-:Y:S01]  /*1b60*/  SHF.R.S32.HI R110, RZ, 0x1f, R53 ;  /* 0x0000001fff6e7819 */ /* 0x000fe20000011435 */
[----:B------:R-:W-:Y:S01]  /*1b70*/  IMAD.IADD R41, R41, 0x1, R106 ;  /* 0x0000000129297824 */ /* 0x000fe200078e026a */
[----:B------:R-:W-:Y:S01]  /*1b80*/  SHF.R.S32.HI R112, RZ, 0x1f, R57 ;  /* 0x0000001fff707819 */ /* 0x000fe20000011439 */
[----:B------:R-:W-:Y:S01]  /*1b90*/  IMAD R45, R45, 0x28, R42 ;  /* 0x000000282d2d7824 */ /* 0x000fe200078e022a */
[----:B------:R-:W-:-:S02]  /*1ba0*/  SHF.R.S32.HI R49, RZ, 0x2, R47 ;  /* 0x00000002ff317819 */ /* 0x000fc4000001142f */
[----:B------:R-:W-:Y:S02]  /*1bb0*/  LEA.HI R110, R110, R53, RZ, 0x2 ;  /* 0x000000356e6e7211 */ /* 0x000fe400078f10ff */
[----:B------:R-:W-:Y:S01]  /*1bc0*/  SHF.R.S32.HI R131, RZ, 0x2, R46 ;  /* 0x00000002ff837819 */ /* 0x000fe2000001142e */
[----:B------:R-:W-:Y:S01]  /*1bd0*/  IMAD R49, R49, 0x28, R42 ;  /* 0x0000002831317824 */ /* 0x000fe200078e022a */
[C---:B------:R-:W-:Y:S01]  /*1be0*/  IADD3 R43, R106.reuse, R43, RZ ;  /* 0x0000002b6a2b7210 */ /* 0x040fe20007ffe0ff */
[----:B------:R0:W1:Y:S01]  /*1bf0*/  LDS.64 R46, [R41] ;  /* 0x00000000292e7984 */ /* 0x0000620000000a00 */
[----:B------:R-:W-:Y:S01]  /*1c00*/  SHF.R.S32.HI R53, RZ, 0x2, R44 ;  /* 0x00000002ff357819 */ /* 0x000fe2000001142c */
[----:B------:R-:W-:Y:S01]  /*1c10*/  IMAD.IADD R49, R106, 0x1, R49 ;  /* 0x000000016a317824 */ /* 0x000fe200078e0231 */
[----:B------:R-:W-:Y:S01]  /*1c20*/  LEA.HI R112, R112, R57, RZ, 0x2 ;  /* 0x0000003970707211 */ /* 0x000fe200078f10ff */
[--C-:B------:R-:W-:Y:S01]  /*1c30*/  IMAD R131, R131, 0x28, R42.reuse ;  /* 0x0000002883837824 */ /* 0x100fe200078e022a */
[----:B------:R-:W-:Y:S01]  /*1c40*/  SHF.R.S32.HI R57, RZ, 0x2, R51 ;  /* 0x00000002ff397819 */ /* 0x000fe20000011433 */
[----:B------:R-:W-:Y:S01]  /*1c50*/  IMAD R53, R53, 0x28, R42 ;  /* 0x0000002835357824 */ /* 0x000fe200078e022a */
[----:B------:R-:W-:-:S02]  /*1c60*/  SHF.R.S32.HI R133, RZ, 0x2, R50 ;  /* 0x00000002ff857819 */ /* 0x000fc40000011432 */
[----:B------:R-:W-:Y:S01]  /*1c70*/  IADD3 R45, R106, R45, RZ ;  /* 0x0000002d6a2d7210 */ /* 0x000fe20007ffe0ff */
[----:B------:R2:W3:Y:S01]  /*1c80*/  LDS.64 R50, [R43] ;  /* 0x000000002b327984 */ /* 0x0004e20000000a00 */
[----:B------:R-:W-:Y:S01]  /*1c90*/  SHF.R.S32.HI R114, RZ, 0x1f, R61 ;  /* 0x0000001fff727819 */ /* 0x000fe2000001143d */
[--C-:B------:R-:W-:Y:S01]  /*1ca0*/  IMAD R57, R57, 0x28, R42.reuse ;  /* 0x0000002839397824 */ /* 0x100fe200078e022a */
[----:B------:R-:W-:Y:S01]  /*1cb0*/  SHF.R.S32.HI R129, RZ, 0x2, R55 ;  /* 0x00000002ff817819 */ /* 0x000fe20000011437 */
[----:B------:R-:W-:Y:S01]  /*1cc0*/  IMAD R133, R133, 0x28, R42 ;  /* 0x0000002885857824 */ /* 0x000fe200078e022a */
[----:B------:R-:W-:Y:S02]  /*1cd0*/  SHF.R.S32.HI R139, RZ, 0x2, R54 ;  /* 0x00000002ff8b7819 */ /* 0x000fe40000011436 */
[----:B------:R-:W4:Y:S01]  /*1ce0*/  LDS.64 R54, [R45] ;  /* 0x000000002d367984 */ /* 0x000f220000000a00 */
[----:B------:R-:W-:Y:S01]  /*1cf0*/  LEA.HI R114, R114, R61, RZ, 0x2 ;  /* 0x0000003d72727211 */ /* 0x000fe200078f10ff */
[----:B------:R-:W-:Y:S01]  /*1d00*/  IMAD R129, R129, 0x28, R42 ;  /* 0x0000002881817824 */ /* 0x000fe200078e022a */
[----:B------:R-:W-:Y:S01]  /*1d10*/  SHF.R.S32.HI R145, RZ, 0x2, R60 ;  /* 0x00000002ff917819 */ /* 0x000fe2000001143c */
[C---:B------:R-:W-:Y:S01]  /*1d20*/  IMAD.IADD R40, R106.reuse, 0x1, R133 ;  /* 0x000000016a287824 */ /* 0x040fe200078e0285 */
[----:B------:R-:W-:Y:S01]  /*1d30*/  SHF.R.S32.HI R61, RZ, 0x2, R48 ;  /* 0x00000002ff3d7819 */ /* 0x000fe20000011430 */
[--C-:B------:R-:W-:Y:S01]  /*1d40*/  IMAD R139, R139, 0x28, R42.reuse ;  /* 0x000000288b8b7824 */ /* 0x100fe200078e022a */
[----:B------:R-:W-:Y:S01]  /*1d50*/  IADD3 R60, R106, R53, RZ ;  /* 0x000000356a3c7210 */ /* 0x000fe20007ffe0ff */
[--C-:B------:R-:W-:Y:S01]  /*1d60*/  IMAD R145, R145, 0x28, R42.reuse ;  /* 0x0000002891917824 */ /* 0x100fe200078e022a */
[----:B------:R-:W-:Y:S01]  /*1d70*/  SHF.R.S32.HI R137, RZ, 0x2, R59 ;  /* 0x00000002ff897819 */ /* 0x000fe2000001143b */
[----:B0-----:R-:W-:Y:S01]  /*1d80*/  IMAD R41, R61, 0x28, R42 ;  /* 0x000000283d297824 */ /* 0x001fe200078e022a */
[----:B------:R-:W-:-:S02]  /*1d90*/  SHF.R.S32.HI R143, RZ, 0x2, R58 ;  /* 0x00000002ff8f7819 */ /* 0x000fc4000001143a */
[----:B------:R-:W0:Y:S01]  /*1da0*/  LDS.64 R58, [R49] ;  /* 0x00000000313a7984 */ /* 0x000e220000000a00 */
[C---:B------:R-:W-:Y:S01]  /*1db0*/  IADD3 R57, R106.reuse, R57, RZ ;  /* 0x000000396a397210 */ /* 0x040fe20007ffe0ff */
[C---:B------:R-:W-:Y:S01]  /*1dc0*/  IMAD.IADD R41, R106.reuse, 0x1, R41 ;  /* 0x000000016a297824 */ /* 0x040fe200078e0229 */
[----:B------:R-:W-:Y:S01]  /*1dd0*/  SHF.R.S32.HI R141, RZ, 0x2, R56 ;  /* 0x00000002ff8d7819 */ /* 0x000fe20000011438 */
[----:B------:R-:W0:Y:S01]  /*1de0*/  LDS.64 R60, [R60] ;  /* 0x000000003c3c7984 */ /* 0x000e220000000a00 */
[C---:B------:R-:W-:Y:S01]  /*1df0*/  IADD3 R48, R106.reuse, R129, RZ ;  /* 0x000000816a307210 */ /* 0x040fe20007ffe0ff */
[----:B------:R-:W-:Y:S01]  /*1e00*/  IMAD R137, R137, 0x28, R42 ;  /* 0x0000002889897824 */ /* 0x000fe200078e022a */
[----:B------:R-:W-:Y:S01]  /*1e10*/  SHF.R.S32.HI R135, RZ, 0x2, R52 ;  /* 0x00000002ff877819 */ /* 0x000fe20000011434 */
[----:B------:R-:W0:Y:S01]  /*1e20*/  LDS.64 R56, [R57] ;  /* 0x0000000039387984 */ /* 0x000e220000000a00 */
[C---:B------:R-:W-:Y:S01]  /*1e30*/  IADD3 R44, R106.reuse, R131, RZ ;  /* 0x000000836a2c7210 */ /* 0x040fe20007ffe0ff */
[----:B-1----:R-:W-:Y:S01]  /*1e40*/  FADD.FTZ R129, RZ, R46 ;  /* 0x0000002eff817221 */ /* 0x002fe20000010000 */
[----:B------:R-:W-:Y:S01]  /*1e50*/  SHF.R.S32.HI R147, RZ, 0x2, R108 ;  /* 0x00000002ff937819 */ /* 0x000fe2000001146c */
[----:B------:R-:W1:Y:S01]  /*1e60*/  LDS.64 R52, [R41] ;  /* 0x0000000029347984 */ /* 0x000e620000000a00 */
[----:B------:R-:W-:Y:S01]  /*1e70*/  IMAD R135, R135, 0x28, R42 ;  /* 0x0000002887877824 */ /* 0x000fe200078e022a */
[----:B------:R-:W-:Y:S01]  /*1e80*/  SHF.R.S32.HI R149, RZ, 0x2, R110 ;  /* 0x00000002ff957819 */ /* 0x000fe2000001146e */
[----:B------:R-:W-:Y:S01]  /*1e90*/  IMAD R141, R141, 0x28, R42 ;  /* 0x000000288d8d7824 */ /* 0x000fe200078e022a */
[----:B------:R-:W1:Y:S01]  /*1ea0*/  LDS.64 R48, [R48] ;  /* 0x0000000030307984 */ /* 0x000e620000000a00 */
[----:B------:R-:W-:Y:S01]  /*1eb0*/  SHF.R.S32.HI R151, RZ, 0x2, R112 ;  /* 0x00000002ff977819 */ /* 0x000fe20000011470 */
[----:B------:R-:W-:Y:S01]  /*1ec0*/  IMAD R143, R143, 0x28, R42 ;  /* 0x000000288f8f7824 */ /* 0x000fe200078e022a */
[----:B------:R-:W-:Y:S01]  /*1ed0*/  SHF.R.S32.HI R153, RZ, 0x2, R114 ;  /* 0x00000002ff997819 */ /* 0x000fe20000011472 */
[----:B------:R-:W1:Y:S01]  /*1ee0*/  LDS.64 R44, [R44] ;  /* 0x000000002c2c7984 */ /* 0x000e620000000a00 */
[C---:B--2---:R-:W-:Y:S01]  /*1ef0*/  IADD3 R43, R106.reuse, R135, RZ ;  /* 0x000000876a2b7210 */ /* 0x044fe20007ffe0ff */
[--C-:B------:R-:W-:Y:S01]  /*1f00*/  IMAD R147, R147, 0x28, R42.reuse ;  /* 0x0000002893937824 */ /* 0x100fe200078e022a */
[----:B------:R-:W-:Y:S01]  /*1f10*/  IADD3 R46, R106, R137, RZ ;  /* 0x000000896a2e7210 */ /* 0x000fe20007ffe0ff */
[----:B------:R-:W2:Y:S01]  /*1f20*/  LDS.64 R40, [R40] ;  /* 0x0000000028287984 */ /* 0x000ea20000000a00 */
[----:B------:R-:W-:-:S02]  /*1f30*/  IMAD R149, R149, 0x28, R42 ;  /* 0x0000002895957824 */ /* 0x000fc400078e022a */
[----:B------:R-:W-:Y:S01]  /*1f40*/  FADD.FTZ R108, RZ, R47 ;  /* 0x0000002fff6c7221 */ /* 0x000fe20000010000 */
[----:B------:R-:W-:Y:S02]  /*1f50*/  IMAD R151, R151, 0x28, R42 ;  /* 0x0000002897977824 */ /* 0x000fe400078e022a */
[----:B---3--:R-:W-:Y:S01]  /*1f60*/  FADD.FTZ R129, R129, R50 ;  /* 0x0000003281817221 */ /* 0x008fe20000010000 */
[----:B------:R-:W-:Y:S01]  /*1f70*/  IMAD R153, R153, 0x28, R42 ;  /* 0x0000002899997824 */ /* 0x000fe200078e022a */
[----:B------:R-:W-:Y:S01]  /*1f80*/  LDS.64 R46, [R46] ;  /* 0x000000002e2e7984 */ /* 0x000fe20000000a00 */
[----:B------:R-:W-:Y:S02]  /*1f90*/  IMAD.IADD R50, R106, 0x1, R139 ;  /* 0x000000016a327824 */ /* 0x000fe400078e028b */
[----:B------:R-:W-:Y:S01]  /*1fa0*/  FADD.FTZ R108, R108, R51 ;  /* 0x000000336c6c7221 */ /* 0x000fe20000010000 */
[----:B----4-:R-:W-:Y:S01]  /*1fb0*/  FADD.FTZ R129, R129, R54 ;  /* 0x0000003681817221 */ /* 0x010fe20000010000 */
[----:B------:R-:W3:Y:S01]  /*1fc0*/  LDS.64 R42, [R43] ;  /* 0x000000002b2a7984 */ /* 0x000ee20000000a00 */
[----:B------:R-:W-:Y:S01]  /*1fd0*/  IADD3 R54, R106, R141, RZ ;  /* 0x0000008d6a367210 */ /* 0x000fe20007ffe0ff */
[----:B------:R-:W-:Y:S01]  /*1fe0*/  FADD.FTZ R108, R108, R55 ;  /* 0x000000376c6c7221 */ /* 0x000fe20000010000 */
[C---:B------:R-:W-:Y:S01]  /*1ff0*/  IADD3 R153, R106.reuse, R153, RZ ;  /* 0x000000996a997210 */ /* 0x040fe20007ffe0ff */
[----:B------:R-:W4:Y:S01]  /*2000*/  LDS.64 R50, [R50] ;  /* 0x0000000032327984 */ /* 0x000f220000000a00 */
[----:B0-----:R-:W-:Y:S01]  /*2010*/  FADD.FTZ R129, R129, R58 ;  /* 0x0000003a81817221 */ /* 0x001fe20000010000 */
[----:B------:R-:W-:-:S02]  /*2020*/  IADD3 R58, R106, R143, RZ ;  /* 0x0000008f6a3a7210 */ /* 0x000fc40007ffe0ff */
[----:B------:R-:W0:Y:S01]  /*2030*/  LDS.64 R54, [R54] ;  /* 0x0000000036367984 */ /* 0x000e220000000a00 */
[----:B------:R-:W-:Y:S01]  /*2040*/  FADD.FTZ R108, R108, R59 ;  /* 0x0000003b6c6c7221 */ /* 0x000fe20000010000 */
[----:B------:R-:W-:Y:S01]  /*2050*/  FADD.FTZ R129, R129, R60 ;  /* 0x0000003c81817221 */ /* 0x000fe20000010000 */
[----:B------:R-:W-:Y:S01]  /*2060*/  IMAD.IADD R60, R106, 0x1, R145 ;  /* 0x000000016a3c7824 */ /* 0x000fe200078e0291 */
[----:B------:R-:W0:Y:S01]  /*2070*/  LDS.64 R58, [R58] ;  /* 0x000000003a3a7984 */ /* 0x000e220000000a00 */
[----:B------:R-:W-:Y:S01]  /*2080*/  FADD.FTZ R108, R108, R61 ;  /* 0x0000003d6c6c7221 */ /* 0x000fe20000010000 */
[----:B------:R-:W-:Y:S01]  /*2090*/  FADD.FTZ R129, R129, R56 ;  /* 0x0000003881817221 */ /* 0x000fe20000010000 */
[----:B------:R-:W-:Y:S02]  /*20a0*/  IADD3 R56, R106, R147, RZ ;  /* 0x000000936a387210 */ /* 0x000fe40007ffe0ff */
[----:B------:R-:W0:Y:S01]  /*20b0*/  LDS.64 R60, [R60] ;  /* 0x000000003c3c7984 */ /* 0x000e220000000a00 */
[----:B------:R-:W-:Y:S01]  /*20c0*/  FADD.FTZ R108, R108, R57 ;  /* 0x000000396c6c7221 */ /* 0x000fe20000010000 */
[----:B-1----:R-:W-:Y:S01]  /*20d0*/  FADD.FTZ R129, R129, R52 ;  /* 0x0000003481817221 */ /* 0x002fe20000010000 */
[----:B------:R-:W-:Y:S01]  /*20e0*/  IADD3 R52, R106, R149, RZ ;  /* 0x000000956a347210 */ /* 0x000fe20007ffe0ff */
[----:B------:R-:W1:Y:S01]  /*20f0*/  LDS.64 R56, [R56] ;  /* 0x0000000038387984 */ /* 0x000e620000000a00 */
[----:B------:R-:W-:Y:S01]  /*2100*/  FADD.FTZ R108, R108, R53 ;  /* 0x000000356c6c7221 */ /* 0x000fe20000010000 */
[----:B------:R-:W-:Y:S01]  /*2110*/  FADD.FTZ R129, R129, R48 ;  /* 0x0000003081817221 */ /* 0x000fe20000010000 */
[----:B------:R-:W-:-:S02]  /*2120*/  IMAD.IADD R48, R106, 0x1, R151 ;  /* 0x000000016a307824 */ /* 0x000fc400078e0297 */
[----:B------:R-:W1:Y:S01]  /*2130*/  LDS.64 R52, [R52] ;  /* 0x0000000034347984 */ /* 0x000e620000000a00 */
[----:B------:R-:W-:Y:S01]  /*2140*/  FADD.FTZ R108, R108, R49 ;  /* 0x000000316c6c7221 */ /* 0x000fe20000010000 */
[----:B------:R-:W-:Y:S02]  /*2150*/  FADD.FTZ R129, R129, R44 ;  /* 0x0000002c81817221 */ /* 0x000fe40000010000 */
[----:B------:R-:W1:Y:S01]  /*2160*/  LDS.64 R48, [R48] ;  /* 0x0000000030307984 */ /* 0x000e620000000a00 */
[----:B------:R-:W-:Y:S01]  /*2170*/  FADD.FTZ R108, R108, R45 ;  /* 0x0000002d6c6c7221 */ /* 0x000fe20000010000 */
[----:B--2---:R-:W-:Y:S02]  /*2180*/  FADD.FTZ R129, R129, R40 ;  /* 0x0000002881817221 */ /* 0x004fe40000010000 */
[----:B------:R-:W2:Y:S01]  /*2190*/  LDS.64 R44, [R153] ;  /* 0x00000000992c7984 */ /* 0x000ea20000000a00 */
[----:B------:R-:W-:Y:S01]  /*21a0*/  FADD.FTZ R108, R108, R41 ;  /* 0x000000296c6c7221 */ /* 0x000fe20000010000 */
[----:B---3--:R-:W-:-:S03]  /*21b0*/  FADD.FTZ R129, R129, R42 ;  /* 0x0000002a81817221 */ /* 0x008fc60000010000 */
[----:B------:R-:W-:Y:S01]  /*21c0*/  FADD.FTZ R108, R108, R43 ;  /* 0x0000002b6c6c7221 */ /* 0x000fe20000010000 */
[----:B------:R-:W-:-:S03]  /*21d0*/  FADD.FTZ R129, R129, R46 ;  /* 0x0000002e81817221 */ /* 0x000fc60000010000 */
[----:B------:R-:W-:Y:S01]  /*21e0*/  FADD.FTZ R108, R108, R47 ;  /* 0x0000002f6c6c7221 */ /* 0x000fe20000010000 */
[----:B----4-:R-:W-:-:S03]  /*21f0*/  FADD.FTZ R129, R129, R50 ;  /* 0x0000003281817221 */ /* 0x010fc60000010000 */
[----:B------:R-:W-:Y:S01]  /*2200*/  FADD.FTZ R108, R108, R51 ;  /* 0x000000336c6c7221 */ /* 0x000fe20000010000 */
[----:B0-----:R-:W-:-:S03]  /*2210*/  FADD.FTZ R129, R129, R54 ;  /* 0x0000003681817221 */ /* 0x001fc60000010000 */
[----:B------:R-:W-:Y:S01]  /*2220*/  FADD.FTZ R108, R108, R55 ;  /* 0x000000376c6c7221 */ /* 0x000fe20000010000 */
[----:B------:R-:W-:-:S03]  /*2230*/  FADD.FTZ R129, R129, R58 ;  /* 0x0000003a81817221 */ /* 0x000fc60000010000 */
[----:B------:R-:W-:Y:S01]  /*2240*/  FADD.FTZ R108, R108, R59 ;  /* 0x0000003b6c6c7221 */ /* 0x000fe20000010000 */
[----:B------:R-:W-:-:S03]  /*2250*/  FADD.FTZ R129, R129, R60 ;  /* 0x0000003c81817221 */ /* 0x000fc60000010000 */
[----:B------:R-:W-:Y:S01]  /*2260*/  FADD.FTZ R108, R108, R61 ;  /* 0x0000003d6c6c7221 */ /* 0x000fe20000010000 */
[----:B-1----:R-:W-:-:S03]  /*2270*/  FADD.FTZ R129, R129, R56 ;  /* 0x0000003881817221 */ /* 0x002fc60000010000 */
[----:B------:R-:W-:Y:S01]  /*2280*/  FADD.FTZ R108, R108, R57 ;  /* 0x000000396c6c7221 */ /* 0x000fe20000010000 */
[----:B------:R-:W-:-:S03]  /*2290*/  FADD.FTZ R129, R129, R52 ;  /* 0x0000003481817221 */ /* 0x000fc60000010000 */
[----:B------:R-:W-:Y:S01]  /*22a0*/  FADD.FTZ R108, R108, R53 ;  /* 0x000000356c6c7221 */ /* 0x000fe20000010000 */
[----:B------:R-:W-:-:S03]  /*22b0*/  FADD.FTZ R129, R129, R48 ;  /* 0x0000003081817221 */ /* 0x000fc60000010000 */
[----:B------:R-:W-:Y:S01]  /*22c0*/  FADD.FTZ R108, R108, R49 ;  /* 0x000000316c6c7221 */ /* 0x000fe20000010000 */
[----:B--2---:R-:W-:-:S03]  /*22d0*/  FADD.FTZ R43, R129, R44 ;  /* 0x0000002c812b7221 */ /* 0x004fc60000010000 */
[----:B------:R-:W-:-:S07]  /*22e0*/  FADD.FTZ R42, R108, R45 ;  /* 0x0000002d6c2a7221 */ /* 0x000fce0000010000 */
.L_x_1603:
[----:B------:R-:W-:Y:S05]  /*22f0*/  BSYNC B0 ;  /* 0x0000000000007941 */ /* 0x000fea0003800000 */
.L_x_1602:
[----:B------:R-:W0:Y:S01]  /*2300*/  SHFL.BFLY PT, R40, R43, 0x2, 0x1f ;  /* 0x0c401f002b287f89 */ /* 0x000e2200000e0000 */
        /* <DEDUP_REMOVED lines=11> */
[----:B------:R-:W-:-:S04]  /*23c0*/  LOP3.LUT R45, R100, 0x3, RZ, 0xc0, !PT ;  /* 0x00000003642d7812 */ /* 0x000fc800078ec0ff */
[----:B------:R-:W-:-:S03]  /*23d0*/  LOP3.LUT R45, R45, 0x7ffffffc, R62, 0xf8, !PT ;  /* 0x7ffffffc2d2d7812 */ /* 0x000fc600078ef83e */
[----:B------:R-:W1:Y:S01]  /*23e0*/  LDC.64 R42, c[0x0][0x248] ;  /* 0x00009200ff2a7b82 */ /* 0x000e620000000a00 */
[----:B0-----:R-:W-:-:S05]  /*23f0*/  IMAD R44, R47, UR4, R64 ;  /* 0x000000042f2c7c24 */ /* 0x001fca000f8e0240 */
[----:B------:R-:W-:-:S05]  /*2400*/  LEA R44, R44, R45, 0x4 ;  /* 0x0000002d2c2c7211 */ /* 0x000fca00078e20ff */
[----:B------:R-:W-:-:S04]  /*2410*/  IMAD.SHL.U32 R45, R44, 0x2, RZ ;  /* 0x000000022c2d7824 */ /* 0x000fc800078e00ff */
[----:B-1----:R-:W-:-:S05]  /*2420*/  IMAD.WIDE.U32 R42, R45, 0x4, R42 ;  /* 0x000000042d2a7825 */ /* 0x002fca00078e002a */
[----:B------:R0:W-:Y:S02]  /*2430*/  STG.E.64 desc[UR8][R42.64], R40 ;  /* 0x000000282a007986 */ /* 0x0001e4000c101b08 */
.L_x_1605:
[----:B------:R-:W-:Y:S05]  /*2440*/  BSYNC B0 ;  /* 0x0000000000007941 */ /* 0x000fea0003800000 */
.L_x_1604:
        /* <DEDUP_REMOVED lines=34> */
[----:B0----5:R-:W-:Y:S02]  /*2670*/  PRMT R42, R36, 0x7632, R42 ;  /* 0x00007632242a7816 */ /* 0x021fe4000000002a */
[----:B------:R-:W-:Y:S02]  /*2680*/  PRMT R43, R37, 0x7632, R43 ;  /* 0x00007632252b7816 */ /* 0x000fe4000000002b */
[----:B------:R-:W-:-:S02]  /*2690*/  PRMT R44, R38, 0x7632, R44 ;  /* 0x00007632262c7816 */ /* 0x000fc4000000002c */
        /* <DEDUP_REMOVED lines=11> */
.L_x_1607:
[----:B------:R-:W2:Y:S04]  /*2750*/  LD.E.STRONG.GPU R6, desc[UR8][R4.64] ;  /* 0x0000000804067980 */ /* 0x000ea8000c10f900 */
[----:B--2---:R-:W-:Y:S01]  /*2760*/  CCTL.IVALL ;  /* 0x00000000ff00798f */ /* 0x004fe20002000000 */
[----:B------:R-:W-:Y:S05]  /*2770*/  YIELD ;  /* 0x0000000000007946 */ /* 0x000fea0003800000 */
[----:B-----5:R-:W-:-:S04]  /*2780*/  LOP3.LUT R6, R6, R7, RZ, 0x3c, !PT ;  /* 0x0000000706067212 */ /* 0x020fc800078e3cff */
[----:B------:R-:W-:-:S13]  /*2790*/  ISETP.GT.AND P2, PT, R6, -0x1, PT ;  /* 0xffffffff0600780c */ /* 0x000fda0003f44270 */
[----:B------:R-:W-:Y:S05]  /*27a0*/  @P2 BRA `(.L_x_1607) ;  /* 0xfffffffc00e82947 */ /* 0x000fea000383ffff */
.L_x_1606:
[----:B------:R-:W-:Y:S05]  /*27b0*/  WARPSYNC.ALL ;  /* 0x0000000000007948 */ /* 0x000fea0003800000 */
[----:B------:R-:W1:Y:S01]  /*27c0*/  @!P1 LDC R7, c[0x0][0x10] ;  /* 0x00000400ff079b82 */ /* 0x000e620000000800 */
[----:B------:R-:W-:-:S07]  /*27d0*/  @!P1 LOP3.LUT R9, R62, 0x7ffffffc, RZ, 0xc0, !PT ;  /* 0x7ffffffc3e099812 */ /* 0x000fce00078ec0ff */
[----:B------:R-:W-:Y:S08]  /*27e0*/  BAR.SYNC.DEFER_BLOCKING 0x0 ;  /* 0x0000000000007b1d */ /* 0x000ff00000010000 */
[----:B0-----:R-:W0:Y:S01]  /*27f0*/  @!P1 LDC.64 R4, c[0x0][0x248] ;  /* 0x00009200ff049b82 */ /* 0x001e220000000a00 */
        /* <DEDUP_REMOVED lines=13> */
[----:B------:R-:W-:Y:S02]  /*28d0*/  @!P0 MOV R5, 0x400 ;  /* 0x0000040000058802 */ /* 0x000fe40000000f00 */
[----:B------:R-:W-:Y:S01]  /*28e0*/  ISETP.EQ.U32.AND P1, PT, RZ, UR12, PT ;  /* 0x0000000cff007c0c */ /* 0x000fe2000bf22070 */
[----:B------:R-:W1:Y:S04]  /*28f0*/  SHFL.BFLY PT, R8, R7, 0x2, 0x1f ;  /* 0x0c401f0007087f89 */ /* 0x000e6800000e0000 */
[----:B------:R-:W2:Y:S01]  /*2900*/  SHFL.BFLY PT, R9, R6, 0x2, 0x1f ;  /* 0x0c401f0006097f89 */ /* 0x000ea200000e0000 */
[----:B-1----:R-:W-:Y:S01]  /*2910*/  FADD.FTZ R8, R8, R7 ;  /* 0x0000000708087221 */ /* 0x002fe20000010000 */
[----:B------:R-:W-:Y:S01]  /*2920*/  @!P0 IADD3 R7, R5, 0xc80, RZ ;  /* 0x00000c8005078810 */ /* 0x000fe20007ffe0ff */
[----:B--2---:R-:W-:-:S03]  /*2930*/  FADD.FTZ R9, R9, R6 ;  /* 0x0000000609097221 */ /* 0x004fc60000010000 */
[----:B------:R-:W1:Y:S01]  /*2940*/  SHFL.BFLY PT, R11, R8, 0x1, 0x1f ;  /* 0x0c201f00080b7f89 */ /* 0x000e6200000e0000 */
[----:B------:R-:W-:Y:S01]  /*2950*/  @!P0 IMAD.SHL.U32 R6, R62, 0x2, RZ ;  /* 0x000000023e068824 */ /* 0x000fe200078e00ff */
[----:B0-----:R-:W-:Y:S02]  /*2960*/  @!P0 LEA R7, R12, R7, 0x18 ;  /* 0x000000070c078211 */ /* 0x001fe400078ec0ff */
[----:B------:R-:W0:Y:S02]  /*2970*/  SHFL.BFLY PT, R10, R9, 0x1, 0x1f ;  /* 0x0c201f00090a7f89 */ /* 0x000e2400000e0000 */
[----:B------:R-:W-:-:S04]  /*2980*/  @!P0 LOP3.LUT R6, R6, 0xfffffff8, RZ, 0xc0, !PT ;  /* 0xfffffff806068812 */ /* 0x000fc800078ec0ff */
[----:B------:R-:W-:Y:S01]  /*2990*/  @!P0 IADD3 R6, R6, R7, RZ ;  /* 0x0000000706068210 */ /* 0x000fe20007ffe0ff */
[----:B-1----:R-:W-:-:S04]  /*29a0*/  FADD.FTZ R4, R8, R11 ;  /* 0x0000000b08047221 */ /* 0x002fc80000010000 */
[----:B------:R-:W-:Y:S01]  /*29b0*/  @!P0 FMUL.FTZ R4, R4, 4.8828125727595761418e-05 ;  /* 0x384ccccd04048820 */ /* 0x000fe20000410000 */
[----:B0-----:R-:W-:-:S03]  /*29c0*/  FADD.FTZ R10, R9, R10 ;  /* 0x0000000a090a7221 */ /* 0x001fc60000010000 */
        /* <DEDUP_REMOVED lines=26> */
.L_x_1609:
[----:B------:R-:W-:Y:S05]  /*2b70*/  BSYNC B0 ;  /* 0x0000000000007941 */ /* 0x000fea0003800000 */
.L_x_1608:
[----:B------:R-:W1:Y:S01]  /*2b80*/  S2UR UR7, SR_CgaCtaId ;  /* 0x00000000000779c3 */ /* 0x000e620000008800 */
[----:B0-----:R-:W-:Y:S01]  /*2b90*/  LEA R4, R127, R104, 0x2 ;  /* 0x000000687f047211 */ /* 0x001fe200078e10ff */
[----:B------:R-:W-:Y:S01]  /*2ba0*/  UMOV UR6, 0x400 ;  /* 0x0000040000067882 */ /* 0x000fe20000000000 */
[----:B------:R-:W-:Y:S01]  /*2bb0*/  SHF.L.U32 R6, R63, 0x2, RZ ;  /* 0x000000023f067819 */ /* 0x000fe200000006ff */
[----:B------:R-:W-:Y:S01]  /*2bc0*/  UIADD3 UR6, UR6, 0xc80, URZ ;  /* 0x00000c8006067890 */ /* 0x000fe2000fffe03f */
[--C-:B------:R-:W-:Y:S01]  /*2bd0*/  SHF.R.S32.HI R5, RZ, 0x1f, R4.reuse ;  /* 0x0000001fff057819 */ /* 0x100fe20000011404 */
[----:B------:R-:W-:Y:S01]  /*2be0*/  ULDC.64 UR12, c[0x0][0x210] ;  /* 0x00008400000c7ab9 */ /* 0x000fe20000000a00 */
        /* <DEDUP_REMOVED lines=10> */
[----:B------:R-:W-:-:S02]  /*2c90*/  IADD3 R98, P0, R98, R28, RZ ;  /* 0x0000001c62627210 */ /* 0x000fc40007f1e0ff */
[----:B------:R-:W-:Y:S01]  /*2ca0*/  MOV R29, R6 ;  /* 0x00000006001d7202 */ /* 0x000fe20000000f00 */
[----:B------:R-:W-:Y:S01]  /*2cb0*/  IMAD.U32 R137, R58, 0x10000, RZ ;  /* 0x000100003a897824 */ /* 0x000fe200078e00ff */
[----:B------:R-:W-:Y:S01]  /*2cc0*/  IADD3 R96, P1, R96, R28, RZ ;  /* 0x0000001c60607210 */ /* 0x000fe20007f3e0ff */
[----:B------:R-:W-:Y:S01]  /*2cd0*/  IMAD.X R9, RZ, RZ, R94, P0 ;  /* 0x000000ffff097224 */ /* 0x000fe200000e065e */
[----:B------:R-:W-:Y:S01]  /*2ce0*/  LEA.HI R29, R5, R29, RZ, 0x1a ;  /* 0x0000001d051d7211 */ /* 0x000fe200078fd0ff */
[----:B-1----:R-:W-:Y:S01]  /*2cf0*/  ULEA UR6, UR7, UR6, 0x18 ;  /* 0x0000000607067291 */ /* 0x002fe2000f8ec03f */
[----:B------:R-:W-:Y:S01]  /*2d00*/  IADD3.X R7, RZ, R94, RZ, P1, !PT ;  /* 0x0000005eff077210 */ /* 0x000fe20000ffe4ff */
[----:B------:R-:W-:Y:S01]  /*2d10*/  IMAD.U32 R143, R61, 0x10000, RZ ;  /* 0x000100003d8f7824 */ /* 0x000fe200078e00ff */
[----:B------:R-:W-:Y:S01]  /*2d20*/  LEA R6, P0, R96, UR12, 0x1 ;  /* 0x0000000c60067c11 */ /* 0x000fe2000f8008ff */
[----:B------:R-:W-:Y:S01]  /*2d30*/  IMAD.U32 R149, R110, 0x10000, RZ ;  /* 0x000100006e957824 */ /* 0x000fe200078e00ff */
[----:B------:R-:W-:Y:S01]  /*2d40*/  LEA R4, P1, R98, UR12, 0x1 ;  /* 0x0000000c62047c11 */ /* 0x000fe2000f8208ff */
[----:B------:R-:W-:Y:S01]  /*2d50*/  IMAD.U32 R161, R122, 0x10000, RZ ;  /* 0x000100007aa17824 */ /* 0x000fe200078e00ff */
[----:B------:R-:W-:Y:S01]  /*2d60*/  LEA R40, R29, UR6, 0x3 ;  /* 0x000000061d287c11 */ /* 0x000fe2000f8e18ff */
[----:B------:R-:W-:Y:S01]  /*2d70*/  ULDC UR6, c[0x0][0x230] ;  /* 0x00008c0000067ab9 */ /* 0x000fe20000000800 */
[----:B------:R-:W-:Y:S01]  /*2d80*/  LEA.HI.X R7, R96, UR13, R7, 0x1, P0 ;  /* 0x0000000d60077c11 */ /* 0x000fe200080f0c07 */
[----:B------:R-:W-:Y:S01]  /*2d90*/  IMAD.U32 R36, R36, 0x10000, RZ ;  /* 0x0001000024247824 */ /* 0x000fe200078e00ff */
[----:B------:R-:W-:-:S02]  /*2da0*/  LEA.HI.X R5, R98, UR13, R9, 0x1, P1 ;  /* 0x0000000d62057c11 */ /* 0x000fc400088f0c09 */
[----:B------:R-:W0:Y:S01]  /*2db0*/  LDS.64 R40, [R40] ;  /* 0x0000000028287984 */ /* 0x000e220000000a00 */
[-C--:B------:R-:W-:Y:S02]  /*2dc0*/  IADD3 R92, P0, R92, R28.reuse, RZ ;  /* 0x0000001c5c5c7210 */ /* 0x080fe40007f1e0ff */
[-C--:B------:R-:W-:Y:S02]  /*2dd0*/  IADD3 R90, P1, R90, R28.reuse, RZ ;  /* 0x0000001c5a5a7210 */ /* 0x080fe40007f3e0ff */
[-C--:B------:R-:W-:Y:S02]  /*2de0*/  IADD3 R86, P3, R86, R28.reuse, RZ ;  /* 0x0000001c56567210 */ /* 0x080fe40007f7e0ff */
[----:B------:R-:W-:Y:S01]  /*2df0*/  IADD3 R88, P2, R88, R28, RZ ;  /* 0x0000001c58587210 */ /* 0x000fe20007f5e0ff */
[----:B------:R-:W-:Y:S01]  /*2e00*/  IMAD.X R17, RZ, RZ, R94, P1 ;  /* 0x000000ffff117224 */ /* 0x000fe200008e065e */
[-C--:B------:R-:W-:Y:S02]  /*2e10*/  IADD3.X R19, RZ, R94.reuse, RZ, P0, !PT ;  /* 0x0000005eff137210 */ /* 0x080fe400007fe4ff */
[----:B------:R-:W-:-:S02]  /*2e20*/  IADD3.X R9, RZ, R94, RZ, P3, !PT ;  /* 0x0000005eff097210 */ /* 0x000fc40001ffe4ff */
[----:B------:R-:W-:Y:S02]  /*2e30*/  LEA R14, P0, R86, UR12, 0x1 ;  /* 0x0000000c560e7c11 */ /* 0x000fe4000f8008ff */
[----:B------:R-:W-:Y:S02]  /*2e40*/  IADD3.X R11, RZ, R94, RZ, P2, !PT ;  /* 0x0000005eff0b7210 */ /* 0x000fe400017fe4ff */
[----:B------:R-:W-:Y:S02]  /*2e50*/  LEA R12, P1, R88, UR12, 0x1 ;  /* 0x0000000c580c7c11 */ /* 0x000fe4000f8208ff */
[----:B------:R-:W-:Y:S02]  /*2e60*/  LEA R10, P2, R90, UR12, 0x1 ;  /* 0x0000000c5a0a7c11 */ /* 0x000fe4000f8408ff */
[----:B------:R-:W-:Y:S02]  /*2e70*/  LEA.HI.X R15, R86, UR13, R9, 0x1, P0 ;  /* 0x0000000d560f7c11 */ /* 0x000fe400080f0c09 */
[----:B------:R-:W-:-:S02]  /*2e80*/  LEA.HI.X R13, R88, UR13, R11, 0x1, P1 ;  /* 0x0000000d580d7c11 */ /* 0x000fc400088f0c0b */
[-C--:B------:R-:W-:Y:S02]  /*2e90*/  IADD3 R84, P0, R84, R28.reuse, RZ ;  /* 0x0000001c54547210 */ /* 0x080fe40007f1e0ff */
[----:B------:R-:W-:Y:S02]  /*2ea0*/  LEA.HI.X R11, R90, UR13, R17, 0x1, P2 ;  /* 0x0000000d5a0b7c11 */ /* 0x000fe400090f0c11 */
[----:B------:R-:W-:Y:S01]  /*2eb0*/  LEA R8, P3, R92, UR12, 0x1 ;  /* 0x0000000c5c087c11 */ /* 0x000fe2000f8608ff */
[----:B------:R-:W-:Y:S01]  /*2ec0*/  IMAD.X R23, RZ, RZ, R94, P0 ;  /* 0x000000ffff177224 */ /* 0x000fe200000e065e */
[----:B------:R-:W-:Y:S02]  /*2ed0*/  IADD3 R80, P2, R80, R28, RZ ;  /* 0x0000001c50507210 */ /* 0x000fe40007f5e0ff */
[----:B------:R-:W-:Y:S02]  /*2ee0*/  LEA.HI.X R9, R92, UR13, R19, 0x1, P3 ;  /* 0x0000000d5c097c11 */ /* 0x000fe400098f0c13 */
[----:B------:R-:W-:-:S02]  /*2ef0*/  IADD3.X R17, RZ, R94, RZ, P2, !PT ;  /* 0x0000005eff117210 */ /* 0x000fc400017fe4ff */
[----:B------:R-:W-:Y:S02]  /*2f00*/  LEA R20, P0, R80, UR12, 0x1 ;  /* 0x0000000c50147c11 */ /* 0x000fe4000f8008ff */
[-C--:B------:R-:W-:Y:S01]  /*2f10*/  IADD3 R82, P1, R82, R28.reuse, RZ ;  /* 0x0000001c52527210 */ /* 0x080fe20007f3e0ff */
[----:B0-----:R-:W-:Y:S01]  /*2f20*/  FADD.FTZ R41, R41, UR6 ;  /* 0x0000000629297e21 */ /* 0x001fe20008010000 */
[----:B------:R-:W-:Y:S01]  /*2f30*/  LEA R16, P2, R84, UR12, 0x1 ;  /* 0x0000000c54107c11 */ /* 0x000fe2000f8408ff */
[--C-:B------:R-:W-:Y:S01]  /*2f40*/  FADD.FTZ R124, R3, -R40.reuse ;  /* 0x80000028037c7221 */ /* 0x100fe20000010000 */
[-C--:B------:R-:W-:Y:S01]  /*2f50*/  IADD3 R72, P3, R72, R28.reuse, RZ ;  /* 0x0000001c48487210 */ /* 0x080fe20007f7e0ff */
[----:B------:R-:W0:Y:S01]  /*2f60*/  MUFU.RSQ R3, R41 ;  /* 0x0000002900037308 */ /* 0x000e220000001400 */
[-C--:B------:R-:W-:Y:S01]  /*2f70*/  IADD3 R70, P4, R70, R28.reuse, RZ ;  /* 0x0000001c46467210 */ /* 0x080fe20007f9e0ff */
[----:B------:R-:W-:Y:S01]  /*2f80*/  FADD.FTZ R92, R91, -R40 ;  /* 0x800000285b5c7221 */ /* 0x000fe20000010000 */
[----:B------:R-:W-:Y:S01]  /*2f90*/  IADD3 R68, P5, R68, R28, RZ ;  /* 0x0000001c44447210 */ /* 0x000fe20007fbe0ff */
[----:B------:R-:W-:Y:S01]  /*2fa0*/  IMAD.X R31, RZ, RZ, R94, P3 ;  /* 0x000000ffff1f7224 */ /* 0x000fe200018e065e */
[----:B------:R-:W-:Y:S01]  /*2fb0*/  LEA.HI.X R21, R80, UR13, R17, 0x1, P0 ;  /* 0x0000000d50157c11 */ /* 0x000fe200080f0c11 */
[--C-:B------:R-:W-:Y:S01]  /*2fc0*/  FADD.FTZ R96, R87, -R40.reuse ;  /* 0x8000002857607221 */ /* 0x100fe20000010000 */
[-C--:B------:R-:W-:Y:S01]  /*2fd0*/  IADD3.X R19, RZ, R94.reuse, RZ, P1, !PT ;  /* 0x0000005eff137210 */ /* 0x080fe20000ffe4ff */
[--C-:B------:R-:W-:Y:S01]  /*2fe0*/  FADD.FTZ R152, R77, -R40.reuse ;  /* 0x800000284d987221 */ /* 0x100fe20000010000 */
[----:B------:R-:W-:Y:S01]  /*2ff0*/  LEA.HI.X R17, R84, UR13, R23, 0x1, P2 ;  /* 0x0000000d54117c11 */ /* 0x000fe200090f0c17 */
[--C-:B------:R-:W-:Y:S01]  /*3000*/  FADD.FTZ R140, R71, -R40.reuse ;  /* 0x80000028478c7221 */ /* 0x100fe20000010000 */
[-C--:B------:R-:W-:Y:S01]  /*3010*/  IADD3.X R25, RZ, R94.reuse, RZ, P4, !PT ;  /* 0x0000005eff197210 */ /* 0x080fe200027fe4ff */
[--C-:B------:R-:W-:Y:S01]  /*3020*/  FADD.FTZ R148, R75, -R40.reuse ;  /* 0x800000284b947221 */ /* 0x100fe20000010000 */
[----:B------:R-:W-:Y:S01]  /*3030*/  LEA R18, P1, R82, UR12, 0x1 ;  /* 0x0000000c52127c11 */ /* 0x000fe2000f8208ff */
[--C-:B------:R-:W-:Y:S01]  /*3040*/  FADD.FTZ R156, R79, -R40.reuse ;  /* 0x800000284f9c7221 */ /* 0x100fe20000010000 */
[----:B------:R-:W-:Y:S01]  /*3050*/  IADD3.X R23, RZ, R94, RZ, P5, !PT ;  /* 0x0000005eff177210 */ /* 0x000fe20002ffe4ff */
[--C-:B------:R-:W-:Y:S01]  /*3060*/  FADD.FTZ R116, R115, -R40.reuse ;  /* 0x8000002873747221 */ /* 0x100fe20000010000 */
[----:B------:R-:W-:Y:S01]  /*3070*/  LEA R26, P4, R68, UR12, 0x1 ;  /* 0x0000000c441a7c11 */ /* 0x000fe2000f8808ff */
[--C-:B------:R-:W-:Y:S01]  /*3080*/  FADD.FTZ R162, R119, -R40.reuse ;  /* 0x8000002877a27221 */ /* 0x100fe20000010000 */
[-C--:B------:R-:W-:Y:S01]  /*3090*/  IADD3 R78, P2, R78, R28.reuse, RZ ;  /* 0x0000001c4e4e7210 */ /* 0x080fe20007f5e0ff */
[----:B------:R-:W-:Y:S01]  /*30a0*/  FADD.FTZ R123, R123, -R40 ;  /* 0x800000287b7b7221 */ /* 0x000fe20000010000 */
[----:B------:R-:W-:Y:S01]  /*30b0*/  IADD3 R74, P0, R74, R28, RZ ;  /* 0x0000001c4a4a7210 */ /* 0x000fe20007f1e0ff */
[----:B0-----:R-:W-:Y:S01]  /*30c0*/  FMUL.FTZ R96, R3, R96 ;  /* 0x0000006003607220 */ /* 0x001fe20000410000 */
[----:B------:R-:W-:Y:S01]  /*30d0*/  LEA R22, P6, R72, UR12, 0x1 ;  /* 0x0000000c48167c11 */ /* 0x000fe2000f8c08ff */
[----:B------:R-:W-:Y:S01]  /*30e0*/  IMAD.X R133, RZ, RZ, R94, P2 ;  /* 0x000000ffff857224 */ /* 0x000fe200010e065e */
[-C--:B------:R-:W-:Y:S01]  /*30f0*/  IADD3 R66, P3, R66, R28.reuse, RZ ;  /* 0x0000001c42427210 */ /* 0x080fe20007f7e0ff */
[----:B------:R-:W-:Y:S01]  /*3100*/  FADD.FTZ R134, -R40, R137 ;  /* 0x0000008928867221 */ /* 0x000fe20000010100 */
[----:B------:R-:W-:Y:S01]  /*3110*/  LEA.HI.X R19, R82, UR13, R19, 0x1, P1 ;  /* 0x0000000d52137c11 */ /* 0x000fe200088f0c13 */
[--C-:B------:R-:W-:Y:S01]  /*3120*/  FADD.FTZ R82, R111, -R40.reuse ;  /* 0x800000286f527221 */ /* 0x100fe20000010000 */
[----:B------:R-:W-:Y:S01]  /*3130*/  LEA.HI.X R27, R68, UR13, R23, 0x1, P4 ;  /* 0x0000000d441b7c11 */ /* 0x000fe2000a0f0c17 */
[----:B------:R-:W-:Y:S01]  /*3140*/  FADD.FTZ R136, R69, -R40 ;  /* 0x8000002845887221 */ /* 0x000fe20000010000 */
[----:B------:R-:W-:Y:S01]  /*3150*/  IADD3 R76, P1, R76, R28, RZ ;  /* 0x0000001c4c4c7210 */ /* 0x000fe20007f3e0ff */
[----:B------:R-:W-:Y:S01]  /*3160*/  FADD.FTZ R142, -R40, R141 ;  /* 0x0000008d288e7221 */ /* 0x000fe20000010100 */
[----:B------:R-:W-:Y:S01]  /*3170*/  LEA.HI.X R23, R72, UR13, R31, 0x1, P6 ;  /* 0x0000000d48177c11 */ /* 0x000fe2000b0f0c1f */
[----:B------:R-:W-:Y:S01]  /*3180*/  IMAD.X R31, RZ, RZ, R94, P3 ;  /* 0x000000ffff1f7224 */ /* 0x000fe200018e065e */
[-C--:B------:R-:W-:Y:S01]  /*3190*/  IADD3.X R29, RZ, R94.reuse, RZ, P0, !PT ;  /* 0x0000005eff1d7210 */ /* 0x080fe200007fe4ff */
[--C-:B------:R-:W-:Y:S01]  /*31a0*/  FADD.FTZ R144, R73, -R40.reuse ;  /* 0x8000002849907221 */ /* 0x100fe20000010000 */
[----:B------:R-:W-:Y:S01]  /*31b0*/  LEA R34, P0, R74, UR12, 0x1 ;  /* 0x0000000c4a227c11 */ /* 0x000fe2000f8008ff */
[----:B------:R-:W-:Y:S01]  /*31c0*/  FADD.FTZ R146, -R40, R143 ;  /* 0x0000008f28927221 */ /* 0x000fe20000010100 */
[----:B------:R-:W-:Y:S01]  /*31d0*/  LEA R28, P3, R78, UR12, 0x1 ;  /* 0x0000000c4e1c7c11 */ /* 0x000fe2000f8608ff */
[C---:B------:R-:W-:Y:S01]  /*31e0*/  FADD.FTZ R122, -R40.reuse, R149 ;  /* 0x00000095287a7221 */ /* 0x040fe20000010100 */
[----:B------:R-:W-:Y:S01]  /*31f0*/  IADD3.X R127, RZ, R94, RZ, P1, !PT ;  /* 0x0000005eff7f7210 */ /* 0x000fe20000ffe4ff */
[----:B------:R-:W-:Y:S01]  /*3200*/  FADD.FTZ R94, -R40, R155 ;  /* 0x0000009b285e7221 */ /* 0x000fe20000010100 */
[----:B------:R-:W-:Y:S01]  /*3210*/  LEA R32, P1, R66, UR12, 0x1 ;  /* 0x0000000c42207c11 */ /* 0x000fe2000f8208ff */
[--C-:B------:R-:W-:Y:S01]  /*3220*/  FADD.FTZ R102, R89, -R40.reuse ;  /* 0x8000002859667221 */ /* 0x100fe20000010000 */
[----:B------:R-:W-:Y:S01]  /*3230*/  LEA.HI.X R35, R74, UR13, R29, 0x1, P0 ;  /* 0x0000000d4a237c11 */ /* 0x000fe200080f0c1d */
[----:B------:R-:W-:Y:S01]  /*3240*/  FADD.FTZ R86, -R40, R161 ;  /* 0x000000a128567221 */ /* 0x000fe20000010100 */
[----:B------:R-:W-:Y:S01]  /*3250*/  LEA R30, P2, R76, UR12, 0x1 ;  /* 0x0000000c4c1e7c11 */ /* 0x000fe2000f8408ff */
[--C-:B------:R-:W-:Y:S01]  /*3260*/  FADD.FTZ R88, R93, -R40.reuse ;  /* 0x800000285d587221 */ /* 0x100fe20000010000 */
[----:B------:R-:W-:Y:S01]  /*3270*/  LEA.HI.X R29, R78, UR13, R133, 0x1, P3 ;  /* 0x0000000d4e1d7c11 */ /* 0x000fe200098f0c85 */
[----:B------:R-:W-:Y:S01]  /*3280*/  FADD.FTZ R74, -R40, R163 ;  /* 0x000000a3284a7221 */ /* 0x000fe20000010100 */
[----:B------:R-:W-:Y:S01]  /*3290*/  SHF.L.U32 R133, R56, 0x10, RZ ;  /* 0x0000001038857819 */ /* 0x000fe200000006ff */
[----:B------:R-:W-:Y:S01]  /*32a0*/  IMAD.U32 R56, R128, 0x10000, RZ ;  /* 0x0001000080387824 */ /* 0x000fe200078e00ff */
[----:B------:R-:W-:Y:S01]  /*32b0*/  SHF.L.U32 R58, R129, 0x10, RZ ;  /* 0x00000010813a7819 */ /* 0x000fe200000006ff */
[----:B------:R-:W-:Y:S01]  /*32c0*/  FADD.FTZ R128, R65, -R40 ;  /* 0x8000002841807221 */ /* 0x000fe20000010000 */
[----:B------:R-:W-:Y:S01]  /*32d0*/  LEA.HI.X R33, R66, UR13, R31, 0x1, P1 ;  /* 0x0000000d42217c11 */ /* 0x000fe200088f0c1f */
[----:B------:R-:W-:Y:S01]  /*32e0*/  IMAD.U32 R66, R131, 0x10000, RZ ;  /* 0x0001000083427824 */ /* 0x000fe200078e00ff */
[----:B------:R-:W-:Y:S01]  /*32f0*/  SHF.L.U32 R135, R57, 0x10, RZ ;  /* 0x0000001039877819 */ /* 0x000fe200000006ff */
[----:B------:R-:W-:Y:S01]  /*3300*/  IMAD.U32 R57, R51, 0x10000, RZ ;  /* 0x0001000033397824 */ /* 0x000fe200078e00ff */
[----:B------:R-:W-:Y:S01]  /*3310*/  SHF.L.U32 R61, R53, 0x10, RZ ;  /* 0x00000010353d7819 */ /* 0x000fe200000006ff */
[----:B------:R-:W-:Y:S01]  /*3320*/  IMAD.U32 R51, R48, 0x10000, RZ ;  /* 0x0001000030337824 */ /* 0x000fe200078e00ff */
[----:B------:R-:W-:Y:S01]  /*3330*/  LEA.HI.X R31, R76, UR13, R127, 0x1, P2 ;  /* 0x0000000d4c1f7c11 */ /* 0x000fe200090f0c7f */
[----:B------:R-:W-:Y:S01]  /*3340*/  IMAD.U32 R127, R54, 0x10000, RZ ;  /* 0x00010000367f7824 */ /* 0x000fe200078e00ff */
[----:B------:R-:W-:Y:S01]  /*3350*/  SHF.L.U32 R53, R49, 0x10, RZ ;  /* 0x0000001031357819 */ /* 0x000fe200000006ff */
[----:B------:R-:W-:Y:S01]  /*3360*/  FADD.FTZ R54, -R40, R56 ;  /* 0x0000003828367221 */ /* 0x000fe20000010100 */
[----:B------:R-:W-:Y:S01]  /*3370*/  SHF.L.U32 R139, R59, 0x10, RZ ;  /* 0x000000103b8b7819 */ /* 0x000fe200000006ff */
[----:B------:R-:W-:Y:S01]  /*3380*/  FADD.FTZ R56, R99, -R40 ;  /* 0x8000002863387221 */ /* 0x000fe20000010000 */
[----:B------:R-:W-:Y:S01]  /*3390*/  SHF.L.U32 R151, R112, 0x10, RZ ;  /* 0x0000001070977819 */ /* 0x000fe200000006ff */
[C---:B------:R-:W-:Y:S01]  /*33a0*/  FADD.FTZ R48, -R40.reuse, R60 ;  /* 0x0000003c28307221 */ /* 0x040fe20000010100 */
[----:B------:R-:W-:Y:S01]  /*33b0*/  SHF.L.U32 R129, R55, 0x10, RZ ;  /* 0x0000001037817819 */ /* 0x000fe200000006ff */
[----:B------:R-:W-:Y:S01]  /*33c0*/  FADD.FTZ R130, -R40, R135 ;  /* 0x0000008728827221 */ /* 0x000fe20000010100 */
[----:B------:R-:W-:Y:S01]  /*33d0*/  SHF.L.U32 R49, R47, 0x10, RZ ;  /* 0x000000102f317819 */ /* 0x000fe200000006ff */
[--C-:B------:R-:W-:Y:S01]  /*33e0*/  FADD.FTZ R76, R95, -R40.reuse ;  /* 0x800000285f4c7221 */ /* 0x100fe20000010000 */
[----:B------:R-:W-:Y:S01]  /*33f0*/  LEA R24, P5, R70, UR12, 0x1 ;  /* 0x0000000c46187c11 */ /* 0x000fe2000f8a08ff */
[--C-:B------:R-:W-:Y:S01]  /*3400*/  FADD.FTZ R60, R107, -R40.reuse ;  /* 0x800000286b3c7221 */ /* 0x100fe20000010000 */
[----:B------:R-:W-:Y:S01]  /*3410*/  SHF.L.U32 R145, R106, 0x10, RZ ;  /* 0x000000106a917819 */ /* 0x000fe200000006ff */
[----:B------:R-:W-:Y:S01]  /*3420*/  FMUL.FTZ R65, R3, R94 ;  /* 0x0000005e03417220 */ /* 0x000fe20000410000 */
[----:B------:R-:W-:Y:S01]  /*3430*/  SHF.L.U32 R147, R108, 0x10, RZ ;  /* 0x000000106c937819 */ /* 0x000fe200000006ff */
[--C-:B------:R-:W-:Y:S01]  /*3440*/  FADD.FTZ R108, R85, -R40.reuse ;  /* 0x80000028556c7221 */ /* 0x100fe20000010000 */
[----:B------:R-:W-:Y:S01]  /*3450*/  SHF.L.U32 R153, R114, 0x10, RZ ;  /* 0x0000001072997819 */ /* 0x000fe200000006ff */
[--C-:B------:R-:W-:Y:S01]  /*3460*/  FADD.FTZ R112, R83, -R40.reuse ;  /* 0x8000002853707221 */ /* 0x100fe20000010000 */
[----:B------:R-:W-:Y:S01]  /*3470*/  SHF.L.U32 R157, R118, 0x10, RZ ;  /* 0x00000010769d7819 */ /* 0x000fe200000006ff */
[----:B------:R-:W-:Y:S01]  /*3480*/  FADD.FTZ R104, -R40, R61 ;  /* 0x0000003d28687221 */ /* 0x000fe20000010100 */
[----:B------:R-:W-:Y:S01]  /*3490*/  SHF.L.U32 R159, R120, 0x10, RZ ;  /* 0x00000010789f7819 */ /* 0x000fe200000006ff */
[----:B------:R-:W-:Y:S01]  /*34a0*/  FADD.FTZ R77, -R40, R53 ;  /* 0x00000035284d7221 */ /* 0x000fe20000010100 */
[----:B------:R-:W-:Y:S01]  /*34b0*/  SHF.L.U32 R165, R126, 0x10, RZ ;  /* 0x000000107ea57819 */ /* 0x000fe200000006ff */
[----:B------:R-:W-:Y:S01]  /*34c0*/  FADD.FTZ R126, -R40, R133 ;  /* 0x00000085287e7221 */ /* 0x000fe20000010100 */
[----:B------:R-:W-:Y:S01]  /*34d0*/  SHF.L.U32 R131, R132, 0x10, RZ ;  /* 0x0000001084837819 */ /* 0x000fe200000006ff */
[----:B------:R-:W-:Y:S01]  /*34e0*/  FADD.FTZ R132, R67, -R40 ;  /* 0x8000002843847221 */ /* 0x000fe20000010000 */
[----:B------:R-:W-:Y:S01]  /*34f0*/  SHF.L.U32 R59, R52, 0x10, RZ ;  /* 0x00000010343b7819 */ /* 0x000fe200000006ff */
[----:B------:R-:W-:Y:S01]  /*3500*/  FADD.FTZ R52, -R40, R58 ;  /* 0x0000003a28347221 */ /* 0x000fe20000010100 */
[----:B------:R-:W-:Y:S01]  /*3510*/  SHF.L.U32 R55, R50, 0x10, RZ ;  /* 0x0000001032377819 */ /* 0x000fe200000006ff */
[----:B------:R-:W-:Y:S01]  /*3520*/  FADD.FTZ R50, R103, -R40 ;  /* 0x8000002867327221 */ /* 0x000fe20000010000 */
[----:B------:R-:W-:Y:S01]  /*3530*/  SHF.L.U32 R47, R46, 0x10, RZ ;  /* 0x000000102e2f7819 */ /* 0x000fe200000006ff */
[----:B------:R-:W-:Y:S01]  /*3540*/  FADD.FTZ R46, -R40, R66 ;  /* 0x00000042282e7221 */ /* 0x000fe20000010100 */
[----:B------:R-:W-:Y:S01]  /*3550*/  SHF.L.U32 R41, R38, 0x10, RZ ;  /* 0x0000001026297819 */ /* 0x000fe200000006ff */
[----:B------:R-:W-:Y:S01]  /*3560*/  FMUL.FTZ R94, R3, R92 ;  /* 0x0000005c035e7220 */ /* 0x000fe20000410000 */
[----:B------:R-:W-:Y:S01]  /*3570*/  LEA.HI.X R25, R70, UR13, R25, 0x1, P5 ;  /* 0x0000000d46197c11 */ /* 0x000fe2000a8f0c19 */
[--C-:B------:R-:W-:Y:S01]  /*3580*/  FADD.FTZ R120, R81, -R40.reuse ;  /* 0x8000002851787221 */ /* 0x100fe20000010000 */
[C---:B------:R-:W-:Y:S01]  /*3590*/  FADD.FTZ R110, -R40.reuse, R151 ;  /* 0x00000097286e7221 */ /* 0x040fe20000010100 */
[--C-:B------:R-:W-:Y:S01]  /*35a0*/  FADD.FTZ R66, R105, -R40.reuse ;  /* 0x8000002869427221 */ /* 0x100fe20000010000 */
[C---:B------:R-:W-:Y:S01]  /*35b0*/  FADD.FTZ R138, -R40.reuse, R139 ;  /* 0x0000008b288a7221 */ /* 0x040fe20000010100 */
[C---:B------:R-:W-:Y:S01]  /*35c0*/  FADD.FTZ R150, -R40.reuse, R145 ;  /* 0x0000009128967221 */ /* 0x040fe20000010100 */
[C---:B------:R-:W-:Y:S01]  /*35d0*/  FADD.FTZ R154, -R40.reuse, R147 ;  /* 0x00000093289a7221 */ /* 0x040fe20000010100 */
[C---:B------:R-:W-:Y:S01]  /*35e0*/  FADD.FTZ R106, -R40.reuse, R153 ;  /* 0x00000099286a7221 */ /* 0x040fe20000010100 */
[C---:B------:R-:W-:Y:S01]  /*35f0*/  FADD.FTZ R98, -R40.reuse, R157 ;  /* 0x0000009d28627221 */ /* 0x040fe20000010100 */
[C---:B------:R-:W-:Y:S01]  /*3600*/  FADD.FTZ R90, -R40.reuse, R159 ;  /* 0x0000009f285a7221 */ /* 0x040fe20000010100 */
[C---:B------:R-:W-:Y:S01]  /*3610*/  FADD.FTZ R70, -R40.reuse, R165 ;  /* 0x000000a528467221 */ /* 0x040fe20000010100 */
[--C-:B------:R-:W-:Y:S01]  /*3620*/  FADD.FTZ R72, R97, -R40.reuse ;  /* 0x8000002861487221 */ /* 0x100fe20000010000 */
[--C-:B------:R-:W-:Y:S01]  /*3630*/  FADD.FTZ R68, R101, -R40.reuse ;  /* 0x8000002865447221 */ /* 0x100fe20000010000 */
[C---:B------:R-:W-:Y:S01]  /*3640*/  FADD.FTZ R58, -R40.reuse, R131 ;  /* 0x00000083283a7221 */ /* 0x040fe20000010100 */
[C---:B------:R-:W-:Y:S01]  /*3650*/  FADD.FTZ R78, -R40.reuse, R129 ;  /* 0x00000081284e7221 */ /* 0x040fe20000010100 */
[--C-:B------:R-:W-:Y:S01]  /*3660*/  FADD.FTZ R84, R109, -R40.reuse ;  /* 0x800000286d547221 */ /* 0x100fe20000010000 */
[C---:B------:R-:W-:Y:S01]  /*3670*/  FADD.FTZ R80, -R40.reuse, R127 ;  /* 0x0000007f28507221 */ /* 0x040fe20000010100 */
        /* <DEDUP_REMOVED lines=8> */
[----:B------:R-:W-:Y:S01]  /*3700*/  FADD.FTZ R125, R125, -R40 ;  /* 0x800000287d7d7221 */ /* 0x000fe20000010000 */
        /* <DEDUP_REMOVED lines=21> */
[C-C-:B------:R-:W-:Y:S01]  /*3860*/  FFMA.FTZ R76, R36.reuse, R94, R41.reuse ;  /* 0x0000005e244c7223 */ /* 0x140fe20000010029 */
[C---:B------:R-:W-:Y:S01]  /*3870*/  FMUL.FTZ R69, R3.reuse, R120 ;  /* 0x0000007803457220 */ /* 0x040fe20000410000 */
[C---:B------:R-:W-:Y:S01]  /*3880*/  FMUL.FTZ R61, R3.reuse, R110 ;  /* 0x0000006e033d7220 */ /* 0x040fe20000410000 */
[C---:B------:R-:W-:Y:S01]  /*3890*/  FMUL.FTZ R79, R3.reuse, R66 ;  /* 0x00000042034f7220 */ /* 0x040fe20000410000 */
[C---:B------:R-:W-:Y:S01]  /*38a0*/  FMUL.FTZ R104, R3.reuse, R123 ;  /* 0x0000007b03687220 */ /* 0x040fe20000410000 */
[--C-:B------:R-:W-:Y:S01]  /*38b0*/  FFMA.FTZ R77, R36, R96, R41.reuse ;  /* 0x00000060244d7223 */ /* 0x100fe20000010029 */
[----:B------:R-:W-:Y:S01]  /*38c0*/  SHF.L.U32 R94, R42, 0x10, RZ ;  /* 0x000000102a5e7819 */ /* 0x000fe200000006ff */
[C---:B------:R-:W-:Y:S01]  /*38d0*/  FMUL.FTZ R67, R3.reuse, R134 ;  /* 0x0000008603437220 */ /* 0x040fe20000410000 */
[C---:B------:R-:W-:Y:S01]  /*38e0*/  FMUL.FTZ R73, R3.reuse, R142 ;  /* 0x0000008e03497220 */ /* 0x040fe20000410000 */
[C---:B------:R-:W-:Y:S01]  /*38f0*/  FMUL.FTZ R110, R3.reuse, R46 ;  /* 0x0000002e036e7220 */ /* 0x040fe20000410000 */
[C---:B------:R-:W-:Y:S01]  /*3900*/  FMUL.FTZ R120, R3.reuse, R78 ;  /* 0x0000004e03787220 */ /* 0x040fe20000410000 */
[----:B------:R-:W-:Y:S01]  /*3910*/  FMUL.FTZ R87, R3, R84 ;  /* 0x0000005403577220 */ /* 0x000fe20000410000 */
[--C-:B------:R-:W-:Y:S01]  /*3920*/  FFMA.FTZ R66, R36, R56, R41.reuse ;  /* 0x0000003824427223 */ /* 0x100fe20000010029 */
[----:B------:R-:W-:Y:S01]  /*3930*/  IMAD.U32 R93, R44, 0x10000, RZ ;  /* 0x000100002c5d7824 */ /* 0x000fe200078e00ff */
[----:B------:R-:W-:Y:S01]  /*3940*/  SHF.L.U32 R96, R37, 0x10, RZ ;  /* 0x0000001025607819 */ /* 0x000fe200000006ff */
[----:B------:R-:W-:Y:S01]  /*3950*/  FMUL.FTZ R49, R3, R136 ;  /* 0x0000008803317220 */ /* 0x000fe20000410000 */
        /* <DEDUP_REMOVED lines=33> */
[C-C-:B------:R-:W-:Y:S01]  /*3b70*/  FFMA.FTZ R60, R36.reuse, R50, R41.reuse ;  /* 0x00000032243c7223 */ /* 0x140fe20000010029 */
[----:B------:R-:W-:Y:S01]  /*3b80*/  FFMA.FTZ R56, R36, R52, R41 ;  /* 0x0000003424387223 */ /* 0x000fe20000010029 */
[----:B------:R-:W-:-:S02]  /*3b90*/  IMAD.U32 R99, R43, 0x10000, RZ ;  /* 0x000100002b637824 */ /* 0x000fc400078e00ff */
[--C-:B------:R-:W-:Y:S01]  /*3ba0*/  FFMA.FTZ R124, R124, R36, R41.reuse ;  /* 0x000000247c7c7223 */ /* 0x100fe20000010029 */
[C-C-:B------:R-:W-:Y:S01]  /*3bb0*/  FFMA.FTZ R86, R36.reuse, R132, R41.reuse ;  /* 0x0000008424567223 */ /* 0x140fe20000010029 */
        /* <DEDUP_REMOVED lines=8> */
[----:B------:R-:W-:Y:S01]  /*3c40*/  FFMA.FTZ R36, R36, R104, R41 ;  /* 0x0000006824247223 */ /* 0x000fe20000010029 */
[--C-:B------:R-:W-:Y:S01]  /*3c50*/  FFMA.FTZ R104, R94, R73, R93.reuse ;  /* 0x000000495e687223 */ /* 0x100fe2000001005d */
[----:B------:R-:W-:Y:S01]  /*3c60*/  FFMA.FTZ R95, R47, R94, R93 ;  /* 0x0000005e2f5f7223 */ /* 0x000fe2000001005d */
[----:B------:R-:W-:Y:S01]  /*3c70*/  FFMA.FTZ R38, R38, R96, R97 ;  /* 0x0000006026267223 */ /* 0x000fe20000010061 */
[----:B------:R-:W-:Y:S01]  /*3c80*/  FFMA.FTZ R73, R40, R99, R101 ;  /* 0x0000006328497223 */ /* 0x000fe20000010065 */
[----:B------:R-:W-:Y:S01]  /*3c90*/  FFMA.FTZ R44, R94, R75, R93 ;  /* 0x0000004b5e2c7223 */ /* 0x000fe2000001005d */
[----:B------:R-:W-:Y:S01]  /*3ca0*/  FFMA.FTZ R75, R96, R53, R97 ;  /* 0x00000035604b7223 */ /* 0x000fe20000010061 */
[----:B------:R-:W-:Y:S01]  /*3cb0*/  F2FP.BF16.F32.PACK_AB R124, R95, R124 ;  /* 0x0000007c5f7c723e */ /* 0x000fe200000010ff */
[----:B------:R-:W-:Y:S01]  /*3cc0*/  FFMA.FTZ R103, R94, R67, R93 ;  /* 0x000000435e677223 */ /* 0x000fe2000001005d */
[----:B------:R-:W-:Y:S01]  /*3cd0*/  F2FP.BF16.F32.PACK_AB R38, R73, R38 ;  /* 0x000000264926723e */ /* 0x000fe200000010ff */
[----:B------:R-:W-:Y:S01]  /*3ce0*/  FFMA.FTZ R40, R96, R49, R97 ;  /* 0x0000003160287223 */ /* 0x000fe20000010061 */
[C-C-:B------:R-:W-:Y:S01]  /*3cf0*/  FFMA.FTZ R53, R99.reuse, R51, R101.reuse ;  /* 0x0000003363357223 */ /* 0x140fe20000010065 */
[C-C-:B------:R-:W-:Y:S01]  /*3d00*/  FFMA.FTZ R108, R99.reuse, R65, R101.reuse ;  /* 0x00000041636c7223 */ /* 0x140fe20000010065 */
[C-C-:B------:R-:W-:Y:S01]  /*3d10*/  FFMA.FTZ R65, R99.reuse, R48, R101.reuse ;  /* 0x0000003063417223 */ /* 0x140fe20000010065 */
[C---:B------:R-:W-:Y:S01]  /*3d20*/  FFMA.FTZ R49, R99.reuse, R46, R101 ;  /* 0x0000002e63317223 */ /* 0x040fe20000010065 */
[----:B------:R-:W-:Y:S01]  /*3d30*/  PRMT R46, R124, 0x7632, R46 ;  /* 0x000076327c2e7816 */ /* 0x000fe2000000002e */
[----:B------:R-:W-:Y:S01]  /*3d40*/  FFMA.FTZ R47, R94, R92, R93 ;  /* 0x0000005c5e2f7223 */ /* 0x000fe2000001005d */
[----:B------:R-:W-:Y:S01]  /*3d50*/  PRMT R48, R38, 0x7632, R48 ;  /* 0x0000763226307816 */ /* 0x000fe20000000030 */
[----:B------:R-:W-:Y:S01]  /*3d60*/  FFMA.FTZ R92, R99, R55, R101 ;  /* 0x00000037635c7223 */ /* 0x000fe20000010065 */
[----:B------:R-:W-:Y:S01]  /*3d70*/  F2FP.BF16.F32.PACK_AB R86, R103, R86 ;  /* 0x000000566756723e */ /* 0x000fe200000010ff */
[----:B------:R-:W-:Y:S01]  /*3d80*/  STG.E.U16 desc[UR8][R6.64], R124 ;  /* 0x0000007c06007986 */ /* 0x000fe2000c101508 */
[----:B------:R-:W-:Y:S01]  /*3d90*/  F2FP.BF16.F32.PACK_AB R40, R53, R40 ;  /* 0x000000283528723e */ /* 0x000fe200000010ff */
[C-C-:B------:R-:W-:Y:S01]  /*3da0*/  FFMA.FTZ R67, R94.reuse, R122, R93.reuse ;  /* 0x0000007a5e437223 */ /* 0x140fe2000001005d */
[----:B------:R-:W-:Y:S01]  /*3db0*/  FFMA.FTZ R106, R94, R106, R93 ;  /* 0x0000006a5e6a7223 */ /* 0x000fe2000001005d */
[----:B------:R-:W-:Y:S01]  /*3dc0*/  STG.E.U16 desc[UR8][R6.64+0x2], R46 ;  /* 0x0000022e06007986 */ /* 0x000fe2000c101508 */
[----:B------:R-:W-:Y:S01]  /*3dd0*/  PRMT R53, R40, 0x7632, R53 ;  /* 0x0000763228357816 */ /* 0x000fe20000000035 */
[C-C-:B------:R-:W-:Y:S01]  /*3de0*/  FFMA.FTZ R98, R94.reuse, R98, R93.reuse ;  /* 0x000000625e627223 */ /* 0x140fe2000001005d */
[C-C-:B------:R-:W-:Y:S01]  /*3df0*/  FFMA.FTZ R89, R94.reuse, R89, R93.reuse ;  /* 0x000000595e597223 */ /* 0x140fe2000001005d */
[----:B------:R-:W-:Y:S01]  /*3e00*/  STG.E.U16 desc[UR8][R6.64+0x4], R38 ;  /* 0x0000042606007986 */ /* 0x000fe2000c101508 */
[C-C-:B------:R-:W-:Y:S01]  /*3e10*/  FFMA.FTZ R91, R94.reuse, R91, R93.reuse ;  /* 0x0000005b5e5b7223 */ /* 0x140fe2000001005d */
[C-C-:B------:R-:W-:Y:S01]  /*3e20*/  FFMA.FTZ R45, R94.reuse, R110, R93.reuse ;  /* 0x0000006e5e2d7223 */ /* 0x140fe2000001005d */
[C-C-:B------:R-:W-:Y:S01]  /*3e30*/  FFMA.FTZ R43, R94.reuse, R120, R93.reuse ;  /* 0x000000785e2b7223 */ /* 0x140fe2000001005d */
[----:B------:R0:W-:Y:S01]  /*3e40*/  STG.E.U16 desc[UR8][R6.64+0x6], R48 ;  /* 0x0000063006007986 */ /* 0x0001e2000c101508 */
[C-C-:B------:R-:W-:Y:S01]  /*3e50*/  FFMA.FTZ R41, R94.reuse, R128, R93.reuse ;  /* 0x000000805e297223 */ /* 0x140fe2000001005d */
[C-C-:B------:R-:W-:Y:S01]  /*3e60*/  FFMA.FTZ R37, R94.reuse, R158, R93.reuse ;  /* 0x0000009e5e257223 */ /* 0x140fe2000001005d */
[C-C-:B------:R-:W-:Y:S01]  /*3e70*/  FFMA.FTZ R42, R94.reuse, R130, R93.reuse ;  /* 0x000000825e2a7223 */ /* 0x140fe2000001005d */
[----:B------:R-:W-:Y:S01]  /*3e80*/  FFMA.FTZ R39, R94, R134, R93 ;  /* 0x000000865e277223 */ /* 0x000fe2000001005d */
[C-C-:B------:R-:W-:Y:S01]  /*3e90*/  FFMA.FTZ R57, R96.reuse, R57, R97.reuse ;  /* 0x0000003960397223 */ /* 0x140fe20000010061 */
[C-C-:B------:R-:W-:Y:S01]  /*3ea0*/  FFMA.FTZ R69, R96.reuse, R69, R97.reuse ;  /* 0x0000004560457223 */ /* 0x140fe20000010061 */
[C-C-:B------:R-:W-:Y:S01]  /*3eb0*/  FFMA.FTZ R71, R96.reuse, R71, R97.reuse ;  /* 0x0000004760477223 */ /* 0x140fe20000010061 */
[C-C-:B------:R-:W-:Y:S01]  /*3ec0*/  FFMA.FTZ R102, R96.reuse, R102, R97.reuse ;  /* 0x0000006660667223 */ /* 0x140fe20000010061 */
[C-C-:B------:R-:W-:Y:S01]  /*3ed0*/  FFMA.FTZ R88, R96.reuse, R88, R97.reuse ;  /* 0x0000005860587223 */ /* 0x140fe20000010061 */
[C-C-:B------:R-:W-:Y:S01]  /*3ee0*/  FFMA.FTZ R72, R96.reuse, R72, R97.reuse ;  /* 0x0000004860487223 */ /* 0x140fe20000010061 */
[----:B------:R-:W-:Y:S01]  /*3ef0*/  FFMA.FTZ R68, R96, R68, R97 ;  /* 0x0000004460447223 */ /* 0x000fe20000010061 */
[----:B0-----:R-:W-:Y:S01]  /*3f00*/  PRMT R7, R86, 0x7632, R7 ;  /* 0x0000763256077816 */ /* 0x001fe20000000007 */
[C-C-:B------:R-:W-:Y:S01]  /*3f10*/  FFMA.FTZ R79, R96.reuse, R79, R97.reuse ;  /* 0x0000004f604f7223 */ /* 0x140fe20000010061 */
[C-C-:B------:R-:W-:Y:S01]  /*3f20*/  FFMA.FTZ R87, R96.reuse, R87, R97.reuse ;  /* 0x0000005760577223 */ /* 0x140fe20000010061 */
[C-C-:B------:R-:W-:Y:S01]  /*3f30*/  FFMA.FTZ R118, R96.reuse, R118, R97.reuse ;  /* 0x0000007660767223 */ /* 0x140fe20000010061 */
[C-C-:B------:R-:W-:Y:S01]  /*3f40*/  FFMA.FTZ R164, R96.reuse, R164, R97.reuse ;  /* 0x000000a460a47223 */ /* 0x140fe20000010061 */
[C-C-:B------:R-:W-:Y:S01]  /*3f50*/  FFMA.FTZ R121, R96.reuse, R121, R97.reuse ;  /* 0x0000007960797223 */ /* 0x140fe20000010061 */
[----:B------:R-:W-:Y:S01]  /*3f60*/  FFMA.FTZ R125, R96, R125, R97 ;  /* 0x0000007d607d7223 */ /* 0x000fe20000010061 */
[C-C-:B------:R-:W-:Y:S01]  /*3f70*/  FFMA.FTZ R94, R99.reuse, R59, R101.reuse ;  /* 0x0000003b635e7223 */ /* 0x140fe20000010065 */
[----:B------:R-:W-:Y:S01]  /*3f80*/  F2FP.BF16.F32.PACK_AB R85, R104, R85 ;  /* 0x000000556855723e */ /* 0x000fe200000010ff */
[C-C-:B------:R-:W-:Y:S01]  /*3f90*/  FFMA.FTZ R96, R99.reuse, R61, R101.reuse ;  /* 0x0000003d63607223 */ /* 0x140fe20000010065 */
[----:B------:R-:W-:Y:S01]  /*3fa0*/  F2FP.BF16.F32.PACK_AB R75, R92, R75 ;  /* 0x0000004b5c4b723e */ /* 0x000fe200000010ff */
[----:B------:R-:W-:Y:S01]  /*3fb0*/  STG.E.U16 desc[UR8][R4.64], R86 ;  /* 0x0000005604007986 */ /* 0x000fe2000c101508 */
[----:B------:R-:W-:Y:S01]  /*3fc0*/  F2FP.BF16.F32.PACK_AB R44, R44, R83 ;  /* 0x000000532c2c723e */ /* 0x000fe200000010ff */
[--C-:B------:R-:W-:Y:S01]  /*3fd0*/  FFMA.FTZ R55, R99, R90, R101.reuse ;  /* 0x0000005a63377223 */ /* 0x100fe20000010065 */
[----:B------:R-:W-:Y:S01]  /*3fe0*/  PRMT R6, R75, 0x7632, R6 ;  /* 0x000076324b067816 */ /* 0x000fe20000000006 */
[----:B------:R0:W-:Y:S01]  /*3ff0*/  STG.E.U16 desc[UR8][R4.64+0x2], R7 ;  /* 0x0000020704007986 */ /* 0x0001e2000c101508 */
[----:B------:R-:W-:Y:S01]  /*4000*/  F2FP.BF16.F32.PACK_AB R57, R94, R57 ;  /* 0x000000395e39723e */ /* 0x000fe200000010ff */
[--C-:B------:R-:W-:Y:S01]  /*4010*/  FFMA.FTZ R59, R99, R74, R101.reuse ;  /* 0x0000004a633b7223 */ /* 0x100fe20000010065 */
[----:B------:R-:W-:Y:S01]  /*4020*/  F2FP.BF16.F32.PACK_AB R67, R67, R82 ;  /* 0x000000524343723e */ /* 0x000fe200000010ff */
[----:B------:R-:W-:Y:S01]  /*4030*/  STG.E.U16 desc[UR8][R4.64+0x4], R40 ;  /* 0x0000042804007986 */ /* 0x000fe2000c101508 */
[----:B------:R-:W-:Y:S01]  /*4040*/  F2FP.BF16.F32.PACK_AB R69, R96, R69 ;  /* 0x000000456045723e */ /* 0x000fe200000010ff */
[C-C-:B------:R-:W-:Y:S01]  /*4050*/  FFMA.FTZ R61, R99.reuse, R54, R101.reuse ;  /* 0x00000036633d7223 */ /* 0x140fe20000010065 */
[----:B------:R-:W-:Y:S01]  /*4060*/  F2FP.BF16.F32.PACK_AB R81, R106, R81 ;  /* 0x000000516a51723e */ /* 0x000fe200000010ff */
[----:B------:R1:W-:Y:S01]  /*4070*/  STG.E.U16 desc[UR8][R4.64+0x6], R53 ;  /* 0x0000063504007986 */ /* 0x0003e2000c101508 */
[----:B------:R-:W-:Y:S01]  /*4080*/  F2FP.BF16.F32.PACK_AB R71, R108, R71 ;  /* 0x000000476c47723e */ /* 0x000fe200000010ff */
[----:B------:R-:W-:Y:S01]  /*4090*/  FFMA.FTZ R58, R99, R58, R101 ;  /* 0x0000003a633a7223 */ /* 0x000fe20000010065 */
[----:B------:R-:W-:Y:S01]  /*40a0*/  F2FP.BF16.F32.PACK_AB R77, R98, R77 ;  /* 0x0000004d624d723e */ /* 0x000fe200000010ff */
[----:B------:R-:W-:Y:S01]  /*40b0*/  STG.E.U16 desc[UR8][R14.64], R85 ;  /* 0x000000550e007986 */ /* 0x000fe2000c101508 */
[----:B0-----:R-:W-:Y:S01]  /*40c0*/  PRMT R7, R57, 0x7632, R7 ;  /* 0x0000763239077816 */ /* 0x001fe20000000007 */
[--C-:B------:R-:W-:Y:S01]  /*40d0*/  FFMA.FTZ R80, R99, R80, R101.reuse ;  /* 0x0000005063507223 */ /* 0x100fe20000010065 */
[----:B------:R-:W-:Y:S01]  /*40e0*/  F2FP.BF16.F32.PACK_AB R102, R55, R102 ;  /* 0x000000663766723e */ /* 0x000fe200000010ff */
[----:B------:R-:W-:Y:S01]  /*40f0*/  STG.E.U16 desc[UR8][R14.64+0x4], R75 ;  /* 0x0000044b0e007986 */ /* 0x000fe2000c101508 */
[----:B------:R-:W-:Y:S01]  /*4100*/  F2FP.BF16.F32.PACK_AB R88, R59, R88 ;  /* 0x000000583b58723e */ /* 0x000fe200000010ff */
[----:B------:R-:W-:Y:S01]  /*4110*/  FFMA.FTZ R51, R99, R114, R101 ;  /* 0x0000007263337223 */ /* 0x000fe20000010065 */
[----:B------:R-:W-:Y:S01]  /*4120*/  F2FP.BF16.F32.PACK_AB R76, R89, R76 ;  /* 0x0000004c594c723e */ /* 0x000fe200000010ff */
[----:B------:R0:W-:Y:S01]  /*4130*/  STG.E.U16 desc[UR8][R14.64+0x6], R6 ;  /* 0x000006060e007986 */ /* 0x0001e2000c101508 */
[----:B-1----:R-:W-:Y:S01]  /*4140*/  PRMT R5, R85, 0x7632, R5 ;  /* 0x0000763255057816 */ /* 0x002fe20000000005 */
[C-C-:B------:R-:W-:Y:S01]  /*4150*/  FFMA.FTZ R78, R99.reuse, R78, R101.reuse ;  /* 0x0000004e634e7223 */ /* 0x140fe20000010065 */
[----:B------:R-:W-:Y:S01]  /*4160*/  PRMT R4, R44, 0x7632, R4 ;  /* 0x000076322c047816 */ /* 0x000fe20000000004 */
[----:B------:R-:W-:Y:S01]  /*4170*/  FFMA.FTZ R84, R99, R84, R101 ;  /* 0x0000005463547223 */ /* 0x000fe20000010065 */
[----:B------:R-:W-:Y:S01]  /*4180*/  F2FP.BF16.F32.PACK_AB R70, R91, R70 ;  /* 0x000000465b46723e */ /* 0x000fe200000010ff */
[----:B------:R1:W-:Y:S01]  /*4190*/  STG.E.U16 desc[UR8][R14.64+0x2], R5 ;  /* 0x000002050e007986 */ /* 0x0003e2000c101508 */
[----:B------:R-:W-:-:S02]  /*41a0*/  F2FP.BF16.F32.PACK_AB R72, R61, R72 ;  /* 0x000000483d48723e */ /* 0x000fc400000010ff */
[----:B------:R-:W-:Y:S01]  /*41b0*/  F2FP.BF16.F32.PACK_AB R68, R65, R68 ;  /* 0x000000444144723e */ /* 0x000fe200000010ff */
[----:B------:R2:W-:Y:S01]  /*41c0*/  STG.E.U16 desc[UR8][R12.64+0x2], R4 ;  /* 0x000002040c007986 */ /* 0x0005e2000c101508 */
[----:B------:R-:W-:Y:S02]  /*41d0*/  F2FP.BF16.F32.PACK_AB R47, R47, R66 ;  /* 0x000000422f2f723e */ /* 0x000fe400000010ff */
[----:B0-----:R-:W-:Y:S01]  /*41e0*/  PRMT R6, R69, 0x7632, R6 ;  /* 0x0000763245067816 */ /* 0x001fe20000000006 */
[----:B------:R-:W-:Y:S01]  /*41f0*/  STG.E.U16 desc[UR8][R12.64], R44 ;  /* 0x0000002c0c007986 */ /* 0x000fe2000c101508 */
[----:B------:R-:W-:Y:S02]  /*4200*/  F2FP.BF16.F32.PACK_AB R45, R45, R60 ;  /* 0x0000003c2d2d723e */ /* 0x000fe400000010ff */
[----:B------:R-:W-:Y:S01]  /*4210*/  F2FP.BF16.F32.PACK_AB R58, R58, R79 ;  /* 0x0000004f3a3a723e */ /* 0x000fe200000010ff */
[----:B------:R-:W-:Y:S01]  /*4220*/  STG.E.U16 desc[UR8][R12.64+0x4], R57 ;  /* 0x000004390c007986 */ /* 0x000fe2000c101508 */
[----:B-1----:R-:W-:-:S02]  /*4230*/  PRMT R5, R67, 0x7632, R5 ;  /* 0x0000763243057816 */ /* 0x002fc40000000005 */
[----:B------:R-:W-:Y:S01]  /*4240*/  F2FP.BF16.F32.PACK_AB R80, R80, R87 ;  /* 0x000000575050723e */ /* 0x000fe200000010ff */
[----:B------:R0:W-:Y:S01]  /*4250*/  STG.E.U16 desc[UR8][R12.64+0x6], R7 ;  /* 0x000006070c007986 */ /* 0x0001e2000c101508 */
[----:B--2---:R-:W-:Y:S02]  /*4260*/  PRMT R4, R81, 0x7632, R4 ;  /* 0x0000763251047816 */ /* 0x004fe40000000004 */
[----:B------:R-:W-:Y:S01]  /*4270*/  F2FP.BF16.F32.PACK_AB R43, R43, R56 ;  /* 0x000000382b2b723e */ /* 0x000fe200000010ff */
[----:B------:R-:W-:Y:S01]  /*4280*/  STG.E.U16 desc[UR8][R10.64], R67 ;  /* 0x000000430a007986 */ /* 0x000fe2000c101508 */
[----:B------:R-:W-:Y:S02]  /*4290*/  F2FP.BF16.F32.PACK_AB R41, R41, R52 ;  /* 0x000000342929723e */ /* 0x000fe400000010ff */
[----:B------:R-:W-:Y:S01]  /*42a0*/  F2FP.BF16.F32.PACK_AB R51, R51, R118 ;  /* 0x000000763333723e */ /* 0x000fe200000010ff */
[----:B------:R1:W-:Y:S01]  /*42b0*/  STG.E.U16 desc[UR8][R10.64+0x2], R5 ;  /* 0x000002050a007986 */ /* 0x0003e2000c101508 */
[----:B------:R-:W-:-:S02]  /*42c0*/  F2FP.BF16.F32.PACK_AB R49, R49, R164 ;  /* 0x000000a43131723e */ /* 0x000fc400000010ff */
[----:B------:R-:W-:Y:S01]  /*42d0*/  F2FP.BF16.F32.PACK_AB R37, R37, R50 ;  /* 0x000000322525723e */ /* 0x000fe200000010ff */
[----:B------:R-:W-:Y:S01]  /*42e0*/  STG.E.U16 desc[UR8][R10.64+0x4], R69 ;  /* 0x000004450a007986 */ /* 0x000fe2000c101508 */
[----:B0-----:R-:W-:Y:S02]  /*42f0*/  PRMT R7, R71, 0x7632, R7 ;  /* 0x0000763247077816 */ /* 0x001fe40000000007 */
[----:B------:R-:W-:Y:S01]  /*4300*/  PRMT R13, R47, 0x7632, R13 ;  /* 0x000076322f0d7816 */ /* 0x000fe2000000000d */
[----:B------:R0:W-:Y:S01]  /*4310*/  STG.E.U16 desc[UR8][R10.64+0x6], R6 ;  /* 0x000006060a007986 */ /* 0x0001e2000c101508 */
[----:B------:R-:W-:Y:S02]  /*4320*/  PRMT R12, R45, 0x7632, R12 ;  /* 0x000076322d0c7816 */ /* 0x000fe4000000000c */
[----:B------:R-:W-:Y:S01]  /*4330*/  F2FP.BF16.F32.PACK_AB R3, R42, R3 ;  /* 0x000000032a03723e */ /* 0x000fe200000010ff */
[----:B------:R2:W-:Y:S01]  /*4340*/  STG.E.U16 desc[UR8][R8.64+0x2], R4 ;  /* 0x0000020408007986 */ /* 0x0005e2000c101508 */
[----:B-1----:R-:W-:-:S02]  /*4350*/  PRMT R5, R102, 0x7632, R5 ;  /* 0x0000763266057816 */ /* 0x002fc40000000005 */
[----:B------:R-:W-:Y:S01]  /*4360*/  F2FP.BF16.F32.PACK_AB R78, R78, R121 ;  /* 0x000000794e4e723e */ /* 0x000fe200000010ff */
[----:B------:R-:W-:Y:S01]  /*4370*/  STG.E.U16 desc[UR8][R8.64], R81 ;  /* 0x0000005108007986 */ /* 0x000fe2000c101508 */
[----:B------:R-:W-:Y:S02]  /*4380*/  F2FP.BF16.F32.PACK_AB R36, R39, R36 ;  /* 0x000000242724723e */ /* 0x000fe400000010ff */
[----:B------:R-:W-:Y:S01]  /*4390*/  F2FP.BF16.F32.PACK_AB R84, R84, R125 ;  /* 0x0000007d5454723e */ /* 0x000fe200000010ff */
[----:B------:R-:W-:Y:S01]  /*43a0*/  STG.E.U16 desc[UR8][R8.64+0x4], R71 ;  /* 0x0000044708007986 */ /* 0x000fe2000c101508 */
[----:B0-----:R-:W-:Y:S02]  /*43b0*/  PRMT R10, R77, 0x7632, R10 ;  /* 0x000076324d0a7816 */ /* 0x001fe4000000000a */
[----:B------:R-:W-:Y:S01]  /*43c0*/  PRMT R11, R43, 0x7632, R11 ;  /* 0x000076322b0b7816 */ /* 0x000fe2000000000b */
[----:B------:R0:W-:Y:S01]  /*43d0*/  STG.E.U16 desc[UR8][R8.64+0x6], R7 ;  /* 0x0000060708007986 */ /* 0x0001e2000c101508 */
[----:B--2---:R-:W-:-:S02]  /*43e0*/  PRMT R4, R88, 0x7632, R4 ;  /* 0x0000763258047816 */ /* 0x004fc40000000004 */
[----:B------:R-:W-:Y:S01]  /*43f0*/  PRMT R15, R3, 0x7632, R15 ;  /* 0x00007632030f7816 */ /* 0x000fe2000000000f */
[----:B------:R-:W-:Y:S01]  /*4400*/  STG.E.U16 desc[UR8][R20.64], R77 ;  /* 0x0000004d14007986 */ /* 0x000fe2000c101508 */
[----:B------:R-:W-:Y:S02]  /*4410*/  PRMT R14, R36, 0x7632, R14 ;  /* 0x00007632240e7816 */ /* 0x000fe4000000000e */
[----:B------:R-:W-:Y:S01]  /*4420*/  IADD3 R63, P0, R63, 0x25, RZ ;  /* 0x000000253f3f7810 */ /* 0x000fe20007f1e0ff */
[----:B------:R-:W-:Y:S03]  /*4430*/  STG.E.U16 desc[UR8][R20.64+0x2], R10 ;  /* 0x0000020a14007986 */ /* 0x000fe6000c101508 */
[----:B------:R-:W-:Y:S01]  /*4440*/  IADD3.X R0, RZ, R0, RZ, P0, !PT ;  /* 0x00000000ff007210 */ /* 0x000fe200007fe4ff */
[----:B------:R-:W-:Y:S01]  /*4450*/  STG.E.U16 desc[UR8][R20.64+0x4], R102 ;  /* 0x0000046614007986 */ /* 0x000fe2000c101508 */
[----:B0-----:R-:W-:-:S02]  /*4460*/  PRMT R9, R76, 0x7632, R9 ;  /* 0x000076324c097816 */ /* 0x001fc40000000009 */
[----:B------:R-:W-:Y:S01]  /*4470*/  PRMT R8, R70, 0x7632, R8 ;  /* 0x0000763246087816 */ /* 0x000fe20000000008 */
[----:B------:R0:W-:Y:S01]  /*4480*/  STG.E.U16 desc[UR8][R20.64+0x6], R5 ;  /* 0x0000060514007986 */ /* 0x0001e2000c101508 */
[----:B------:R-:W-:-:S03]  /*4490*/  ISETP.GE.U32.AND P0, PT, R63, UR10, PT ;  /* 0x0000000a3f007c0c */ /* 0x000fc6000bf06070 */
[----:B------:R1:W-:Y:S01]  /*44a0*/  STG.E.U16 desc[UR8][R18.64+0x6], R4 ;  /* 0x0000060412007986 */ /* 0x0003e2000c101508 */
[----:B------:R-:W-:-:S03]  /*44b0*/  ISETP.GE.AND.EX P0, PT, R0, UR5, PT, P0 ;  /* 0x0000000500007c0c */ /* 0x000fc6000bf06300 */
[----:B------:R-:W-:Y:S01]  /*44c0*/  STG.E.U16 desc[UR8][R18.64], R76 ;  /* 0x0000004c12007986 */ /* 0x000fe2000c101508 */
[----:B0-----:R-:W-:-:S03]  /*44d0*/  PRMT R5, R72, 0x7632, R5 ;  /* 0x0000763248057816 */ /* 0x001fc60000000005 */
[----:B------:R-:W-:Y:S01]  /*44e0*/  STG.E.U16 desc[UR8][R18.64+0x2], R9 ;  /* 0x0000020912007986 */ /* 0x000fe2000c101508 */
[----:B-1----:R-:W-:-:S03]  /*44f0*/  PRMT R4, R68, 0x7632, R4 ;  /* 0x0000763244047816 */ /* 0x002fc60000000004 */
[----:B------:R-:W-:Y:S04]  /*4500*/  STG.E.U16 desc[UR8][R18.64+0x4], R88 ;  /* 0x0000045812007986 */ /* 0x000fe8000c101508 */
[----:B------:R-:W-:Y:S04]  /*4510*/  STG.E.U16 desc[UR8][R16.64], R70 ;  /* 0x0000004610007986 */ /* 0x000fe8000c101508 */
[----:B------:R-:W-:Y:S04]  /*4520*/  STG.E.U16 desc[UR8][R16.64+0x2], R8 ;  /* 0x0000020810007986 */ /* 0x000fe8000c101508 */
[----:B------:R-:W-:Y:S04]  /*4530*/  STG.E.U16 desc[UR8][R16.64+0x4], R72 ;  /* 0x0000044810007986 */ /* 0x000fe8000c101508 */
[----:B------:R0:W-:Y:S04]  /*4540*/  STG.E.U16 desc[UR8][R16.64+0x6], R5 ;  /* 0x0000060510007986 */ /* 0x0001e8000c101508 */
[----:B------:R1:W-:Y:S04]  /*4550*/  STG.E.U16 desc[UR8][R26.64+0x6], R4 ;  /* 0x000006041a007986 */ /* 0x0003e8000c101508 */
[----:B------:R-:W-:Y:S01]  /*4560*/  STG.E.U16 desc[UR8][R26.64], R47 ;  /* 0x0000002f1a007986 */ /* 0x000fe2000c101508 */
[----:B0-----:R-:W-:-:S03]  /*4570*/  PRMT R5, R58, 0x7632, R5 ;  /* 0x000076323a057816 */ /* 0x001fc60000000005 */
[----:B------:R-:W-:Y:S01]  /*4580*/  STG.E.U16 desc[UR8][R26.64+0x2], R13 ;  /* 0x0000020d1a007986 */ /* 0x000fe2000c101508 */
[----:B------:R-:W-:Y:S02]  /*4590*/  PRMT R17, R41, 0x7632, R17 ;  /* 0x0000763229117816 */ /* 0x000fe40000000011 */
[----:B-1----:R-:W-:Y:S01]  /*45a0*/  PRMT R4, R80, 0x7632, R4 ;  /* 0x0000763250047816 */ /* 0x002fe20000000004 */
[----:B------:R-:W-:Y:S01]  /*45b0*/  STG.E.U16 desc[UR8][R26.64+0x4], R68 ;  /* 0x000004441a007986 */ /* 0x000fe2000c101508 */
[----:B------:R-:W-:-:S03]  /*45c0*/  PRMT R16, R37, 0x7632, R16 ;  /* 0x0000763225107816 */ /* 0x000fc60000000010 */
        /* <DEDUP_REMOVED lines=30> */
.L_x_1611:
        /* <DEDUP_REMOVED lines=13> */
.L_x_3561:


//--------------------- .text._ZN13group_norm_v214gn_cuda_kernelI13__nv_bfloat16Li320ELi1ELi32ELi80ELi256ELb0ELi128ELi320ELi320ELi4ELb1ELi74ELb0ELb0ENS_16CompileConditionILi900EEEEEvPT_PKS4_S7_S7_flPfS8_Pj --------------------------
	.section	.text._ZN13group_norm_v214gn_cuda_kernelI13__nv_bfloat16Li320ELi1ELi32ELi80ELi256ELb0ELi128ELi320ELi320ELi4ELb1ELi74ELb0ELb0ENS_16CompileConditionILi900EEEEEvPT_PKS4_S7_S7_flPfS8_Pj,"ax",@progbits
	.align	128
        .global         _ZN13group_norm_v214gn_cuda_kernelI13__nv_bfloat16Li320ELi1ELi32ELi80ELi256ELb0ELi128ELi320ELi320ELi4ELb1ELi74ELb0ELb0ENS_16CompileConditionILi900EEEEEvPT_PKS4_S7_S7_flPfS8_Pj
        .type           _ZN13group_norm_v214gn_cuda_kernelI13__nv_bfloat16Li320ELi1ELi32ELi80ELi256ELb0ELi128ELi320ELi320ELi4ELb1ELi74ELb0ELb0ENS_16CompileConditionILi900EEEEEvPT_PKS4_S7_S7_flPfS8_Pj,@function
        .size           _ZN13group_norm_v214gn_cuda_kernelI13__nv_bfloat16Li320ELi1ELi32ELi80ELi256ELb0ELi128ELi320ELi320ELi4ELb1ELi74ELb0ELb0ENS_16CompileConditionILi900EEEEEvPT_PKS4_S7_S7_flPfS8_Pj,(.L_x_3562 - _ZN13group_norm_v214gn_cuda_kernelI13__nv_bfloat16Li320ELi1ELi32ELi80ELi256ELb0ELi128ELi320ELi320ELi4ELb1ELi74ELb0ELb0ENS_16CompileConditionILi900EEEEEvPT_PKS4_S7_S7_flPfS8_Pj)
        .other          _ZN13group_norm_v214gn_cuda_kernelI13__nv_bfloat16Li320ELi1ELi32ELi80ELi256ELb0ELi128ELi320ELi320ELi4ELb1ELi74ELb0ELb0ENS_16CompileConditionILi900EEEEEvPT_PKS4_S7_S7_flPfS8_Pj,@"STO_CUDA_ENTRY STV_DEFAULT"
_ZN13group_norm_v214gn_cuda_kernelI13__nv_bfloat16Li320ELi1ELi32ELi80ELi256ELb0ELi128ELi320ELi320ELi4ELb1ELi74ELb0ELb0ENS_16CompileConditionILi900EEEEEvPT_PKS4_S7_S7_flPfS8_Pj:
.text._ZN13group_norm_v214gn_cuda_kernelI13__nv_bfloat16Li320ELi1ELi32ELi80ELi256ELb0ELi128ELi320ELi320ELi4ELb1ELi74ELb0ELb0ENS_16CompileConditionILi900EEEEEvPT_PKS4_S7_S7_flPfS8_Pj:
[----:B------:R-:W0:Y:S08]  /*0000*/  LDC R1, c[0x0][0x28] ;  /* 0x00000a00ff017b82 */ /* 0x000e300000000800 */
[----:B------:R-:W1:Y:S01]  /*0010*/  S2UR UR4, SR_CTAID.Y ;  /* 0x00000000000479c3 */ /* 0x000e620000002600 */
[----:B------:R-:W-:Y:S01]  /*0020*/  ULDC.64 UR10, c[0x0][0x238] ;  /* 0x00008e00000a7ab9 */ /* 0x000fe20000000a00 */
[----:B0-----:R-:W-:Y:S01]  /*0030*/  IADD3 R1, R1, -0x110, RZ ;  /* 0xfffffef001017810 */ /* 0x001fe20007ffe0ff */
[----:B------:R-:W-:-:S02]  /*0040*/  USHF.L.U32 UR20, UR10, 0x3, URZ ;  /* 0x000000030a147899 */ /* 0x000fc4000800063f */
[----:B------:R-:W-:Y:S02]  /*0050*/  USHF.L.U64.HI UR11, UR10, 0x3, UR11 ;  /* 0x000000030a0b7899 */ /* 0x000fe4000801020b */
[----:B-1----:R-:W-:-:S04]  /*0060*/  UISETP.GT.U32.AND UP0, UPT, UR20, UR4, UPT ;  /* 0x000000041400728c */ /* 0x002fc8000bf04070 */
[----:B------:R-:W-:-:S06]  /*0070*/  UISETP.GT.AND.EX UP0, UPT, UR11, URZ, UPT, UP0 ;  /* 0x0000003f0b00728c */ /* 0x000fcc000bf04300 */
[----:B------:R-:W-:-:S13]  /*0080*/  PLOP3.LUT P0, PT, PT, PT, UP0, 0x80, 0x0 ;  /* 0x000000000000781c */ /* 0x000fda0003f0f008 */
[----:B------:R-:W-:Y:S05]  /*0090*/  @!P0 EXIT ;  /* 0x000000000000894d */ /* 0x000fea0003800000 */
[----:B------:R-:W0:Y:S01]  /*00a0*/  S2R R6, SR_TID.X ;  /* 0x0000000000067919 */ /* 0x000e220000002100 */
[----:B------:R-:W-:Y:S01]  /*00b0*/  MOV R0, 0x400 ;  /* 0x0000040000007802 */ /* 0x000fe20000000f00 */
[----:B------:R-:W-:Y:S01]  /*00c0*/  ULDC.64 UR8, c[0x0][0x240] ;  /* 0x0000900000087ab9 */ /* 0x000fe20000000a00 */
[----:B------:R-:W-:Y:S01]  /*00d0*/  LOP3.LUT R119, R119, 0xfffffdff, RZ, 0xc0, !PT ;  /* 0xfffffdff77777812 */ /* 0x000fe200078ec0ff */
[----:B------:R-:W1:Y:S01]  /*00e0*/  S2R R5, SR_CgaCtaId ;  /* 0x0000000000057919 */ /* 0x000e620000008800 */
[----:B------:R-:W-:Y:S01]  /*00f0*/  ISETP.EQ.U32.AND P1, PT, RZ, UR8, PT ;  /* 0x00000008ff007c0c */ /* 0x000fe2000bf22070 */
[----:B------:R-:W-:Y:S01]  /*0100*/  UMOV UR10, UR4 ;  /* 0x00000004000a7c82 */ /* 0x000fe20008000000 */
[----:B------:R-:W-:Y:S01]  /*0110*/  ULDC.64 UR6, c[0x0][0x250] ;  /* 0x0000940000067ab9 */ /* 0x000fe20000000a00 */
[----:B------:R-:W2:Y:S01]  /*0120*/  S2R R4, SR_CTAID.X ;  /* 0x0000000000047919 */ /* 0x000ea20000002500 */
[----:B------:R-:W-:Y:S01]  /*0130*/  ULEA UR6, UP0, UR10, UR6, 0x2 ;  /* 0x000000060a067291 */ /* 0x000fe2000f80103f */
[----:B------:R-:W-:Y:S01]  /*0140*/  UMOV UR5, URZ ;  /* 0x0000003f00057c82 */ /* 0x000fe20008000000 */
[----:B------:R-:W-:-:S02]  /*0150*/  UMOV UR4, URZ ;  /* 0x0000003f00047c82 */ /* 0x000fc40008000000 */
[----:B------:R-:W-:Y:S01]  /*0160*/  ULEA.HI.X UR7, UR10, UR7, UR5, 0x2, UP0 ;  /* 0x000000070a077291 */ /* 0x000fe200080f1405 */
[----:B------:R-:W-:Y:S01]  /*0170*/  ULDC.64 UR16, c[0x0][0x208] ;  /* 0x0000820000107ab9 */ /* 0x000fe20000000a00 */
[C---:B0-----:R-:W-:Y:S01]  /*0180*/  IMAD.WIDE.U32 R2, R6.reuse, -0x33333333, RZ ;  /* 0xcccccccd06027825 */ /* 0x041fe200078e00ff */
[----:B------:R-:W-:Y:S02]  /*0190*/  ISETP.GT.U32.AND P0, PT, R6, 0x3, PT ;  /* 0x000000030600780c */ /* 0x000fe40003f04070 */
[----:B-1----:R-:W-:Y:S02]  /*01a0*/  LEA R5, R5, R0, 0x18 ;  /* 0x0000000005057211 */ /* 0x002fe400078ec0ff */
[----:B------:R-:W-:Y:S02]  /*01b0*/  SHF.R.U32.HI R7, RZ, 0x6, R3 ;  /* 0x00000006ff077819 */ /* 0x000fe40000011603 */
[--C-:B------:R-:W-:Y:S02]  /*01c0*/  SHF.R.U32.HI R3, RZ, 0x2, R6.reuse ;  /* 0x00000002ff037819 */ /* 0x100fe40000011606 */
[----:B--2---:R-:W-:Y:S01]  /*01d0*/  LOP3.LUT R0, R4, 0x1, RZ, 0xc0, !PT ;  /* 0x0000000104007812 */ /* 0x004fe200078ec0ff */
[----:B------:R-:W-:-:S02]  /*01e0*/  IMAD R2, R7, -0x50, R6 ;  /* 0xffffffb007027824 */ /* 0x000fc400078e0206 */
[----:B------:R-:W-:Y:S01]  /*01f0*/  IMAD.SHL.U32 R3, R3, 0x2, RZ ;  /* 0x0000000203037824 */ /* 0x000fe200078e00ff */
[----:B------:R-:W-:Y:S01]  /*0200*/  ISETP.EQ.U32.OR P0, PT, R0, 0x1, P0 ;  /* 0x000000010000780c */ /* 0x000fe20000702470 */
[----:B------:R-:W-:-:S03]  /*0210*/  IMAD R2, R2, 0x28, R5 ;  /* 0x0000002802027824 */ /* 0x000fc600078e0205 */
[----:B------:R-:W-:Y:S02]  /*0220*/  LOP3.LUT R0, R3, 0xfffffffe, R0, 0xe2, !PT ;  /* 0xfffffffe03007812 */ /* 0x000fe400078ee200 */
[----:B------:R-:W-:-:S03]  /*0230*/  ISETP.EQ.OR.EX P0, PT, RZ, UR9, P0, P1 ;  /* 0x00000009ff007c0c */ /* 0x000fc60008702710 */
[----:B------:R0:W-:Y:S02]  /*0240*/  STL [R1+0xa8], R0 ;  /* 0x0000a80001007387 */ /* 0x0001e40000100800 */
[----:B0-----:R-:W-:-:S08]  /*0250*/  LEA R0, R7, R2, 0x3 ;  /* 0x0000000207007211 */ /* 0x001fd000078e18ff */
[----:B------:R-:W-:Y:S01]  /*0260*/  @P0 LOP3.LUT R119, R119, 0x200, RZ, 0xfc, !PT ;  /* 0x0000020077770812 */ /* 0x000fe200078efcff */
[----:B------:R0:W-:Y:S06]  /*0270*/  STL [R1+0xac], R0 ;  /* 0x0000ac0001007387 */ /* 0x0001ec0000100800 */
.L_x_1618:
[----:B------:R-:W1:Y:S01]  /*0280*/  S2R R137, SR_TID.X ;  /* 0x0000000000897919 */ /* 0x000e620000002100 */
[----:B------:R-:W2:Y:S01]  /*0290*/  S2UR UR22, SR_CTAID.X ;  /* 0x00000000001679c3 */ /* 0x000ea20000002500 */
[----:B------:R-:W-:Y:S02]  /*02a0*/  ULOP3.LUT UR9, UR10, 0x7, URZ, 0xc0, !UPT ;  /* 0x000000070a097892 */ /* 0x000fe4000f8ec03f */
[----:B------:R-:W-:Y:S02]  /*02b0*/  USHF.R.U64 UR19, UR10, 0x3, UR5 ;  /* 0x000000030a137899 */ /* 0x000fe40008001205 */
[----:B------:R-:W-:Y:S02]  /*02c0*/  UIMAD UR12, UR9, 0x140, URZ ;  /* 0x00000140090c78a4 */ /* 0x000fe4000f8e023f */
[----:B------:R-:W-:Y:S01]  /*02d0*/  USHF.R.U32.HI UR9, URZ, 0x3, UR5 ;  /* 0x000000033f097899 */ /* 0x000fe20008011605 */
[----:B------:R-:W3:Y:S01]  /*02e0*/  LDC.64 R140, c[0x0][0x220] ;  /* 0x00008800ff8c7b82 */ /* 0x000ee20000000a00 */
[----:B------:R-:W-:Y:S01]  /*02f0*/  IMAD.U32 R7, RZ, RZ, UR19 ;  /* 0x00000013ff077e24 */ /* 0x000fe2000f8e00ff */
[----:B------:R-:W-:Y:S01]  /*0300*/  ULDC.64 UR14, c[0x0][0x218] ;  /* 0x00008600000e7ab9 */ /* 0x000fe20000000a00 */
[----:B------:R-:W-:-:S05]  /*0310*/  UIMAD UR9, UR9, 0xa0000, URZ ;  /* 0x000a0000090978a4 */ /* 0x000fca000f8e023f */
[----:B------:R-:W4:Y:S01]  /*0320*/  LDC.64 R138, c[0x0][0x228] ;  /* 0x00008a00ff8a7b82 */ /* 0x000f220000000a00 */
[----:B--2---:R-:W-:-:S04]  /*0330*/  USHF.L.U32 UR8, UR22, 0x7, URZ ;  /* 0x0000000716087899 */ /* 0x004fc8000800063f */
[----:B------:R-:W-:Y:S01]  /*0340*/  ULOP3.LUT UR8, UR8, 0x80, URZ, 0xc0, !UPT ;  /* 0x0000008008087892 */ /* 0x000fe2000f8ec03f */
[----:B-1----:R-:W-:-:S05]  /*0350*/  IMAD.WIDE.U32 R2, R137, -0x33333333, RZ ;  /* 0xcccccccd89027825 */ /* 0x002fca00078e00ff */
[----:B------:R-:W-:-:S05]  /*0360*/  SHF.R.U32.HI R2, RZ, 0x6, R3 ;  /* 0x00000006ff027819 */ /* 0x000fca0000011603 */
[C---:B------:R-:W-:Y:S01]  /*0370*/  IMAD R142, R2.reuse, -0x50, R137 ;  /* 0xffffffb0028e7824 */ /* 0x040fe200078e0289 */
[----:B------:R-:W-:-:S04]  /*0380*/  IADD3 R2, R2, UR8, RZ ;  /* 0x0000000802027c10 */ /* 0x000fc8000fffe0ff */
[----:B------:R-:W-:Y:S01]  /*0390*/  LEA R112, R142, UR12, 0x2 ;  /* 0x0000000c8e707c11 */ /* 0x000fe2000f8e10ff */
[----:B------:R-:W-:-:S03]  /*03a0*/  IMAD R2, R2, 0xa00, RZ ;  /* 0x00000a0002027824 */ /* 0x000fc600078e02ff */
[----:B------:R-:W-:-:S03]  /*03b0*/  SHF.R.S32.HI R113, RZ, 0x1f, R112 ;  /* 0x0000001fff717819 */ /* 0x000fc60000011470 */
[----:B------:R-:W-:-:S04]  /*03c0*/  IMAD.WIDE.U32 R6, R7, 0xa0000, R112 ;  /* 0x000a000007067825 */ /* 0x000fc800078e0070 */
[----:B------:R-:W-:Y:S01]  /*03d0*/  VIADD R9, R7, UR9 ;  /* 0x0000000907097c36 */ /* 0x000fe20008000000 */
[----:B0-----:R-:W-:-:S04]  /*03e0*/  IADD3 R0, P0, R2, R6, RZ ;  /* 0x0000000602007210 */ /* 0x001fc80007f1e0ff */
[----:B------:R-:W-:Y:S02]  /*03f0*/  IADD3.X R3, RZ, R9, RZ, P0, !PT ;  /* 0x00000009ff037210 */ /* 0x000fe400007fe4ff */
[----:B------:R-:W-:-:S04]  /*0400*/  LEA R110, P0, R0, UR14, 0x1 ;  /* 0x0000000e006e7c11 */ /* 0x000fc8000f8008ff */
[----:B------:R-:W-:Y:S01]  /*0410*/  LEA.HI.X R111, R0, UR15, R3, 0x1, P0 ;  /* 0x0000000f006f7c11 */ /* 0x000fe200080f0c03 */
[----:B------:R-:W-:-:S05]  /*0420*/  VIADD R4, R2, 0x2800 ;  /* 0x0000280002047836 */ /* 0x000fca0000000000 */
[----:B------:R-:W2:Y:S01]  /*0430*/  LDG.E.64.CONSTANT R110, desc[UR16][R110.64] ;  /* 0x000000106e6e7981 */ /* 0x000ea2000c1e9b00 */
[----:B------:R-:W-:-:S03]  /*0440*/  IADD3 R0, P0, R4, R6, RZ ;  /* 0x0000000604007210 */ /* 0x000fc60007f1e0ff */
[----:B------:R0:W-:Y:S01]  /*0450*/  STL [R1+0x48], R4 ;  /* 0x0000480401007387 */ /* 0x0001e20000100800 */
[----:B------:R-:W-:Y:S02]  /*0460*/  IADD3.X R3, RZ, R9, RZ, P0, !PT ;  /* 0x00000009ff037210 */ /* 0x000fe400007fe4ff */
[----:B------:R-:W-:-:S04]  /*0470*/  LEA R48, P0, R0, UR14, 0x1 ;  /* 0x0000000e00307c11 */ /* 0x000fc8000f8008ff */
[----:B------:R-:W-:Y:S01]  /*0480*/  LEA.HI.X R49, R0, UR15, R3, 0x1, P0 ;  /* 0x0000000f00317c11 */ /* 0x000fe200080f0c03 */
[----:B0-----:R-:W-:-:S05]  /*0490*/  VIADD R4, R2, 0x5000 ;  /* 0x0000500002047836 */ /* 0x001fca0000000000 */
[----:B-----5:R-:W5:Y:S01]  /*04a0*/  LDG.E.64.CONSTANT R48, desc[UR16][R48.64] ;  /* 0x0000001030307981 */ /* 0x020f62000c1e9b00 */
[----:B------:R-:W-:-:S03]  /*04b0*/  IADD3 R0, P0, R4, R6, RZ ;  /* 0x0000000604007210 */ /* 0x000fc60007f1e0ff */
[----:B------:R0:W-:Y:S01]  /*04c0*/  STL [R1+0x40], R4 ;  /* 0x0000400401007387 */ /* 0x0001e20000100800 */
[----:B------:R-:W-:Y:S02]  /*04d0*/  IADD3.X R3, RZ, R9, RZ, P0, !PT ;  /* 0x00000009ff037210 */ /* 0x000fe400007fe4ff */
[----:B------:R-:W-:-:S04]  /*04e0*/  LEA R50, P0, R0, UR14, 0x1 ;  /* 0x0000000e00327c11 */ /* 0x000fc8000f8008ff */
[----:B------:R-:W-:-:S06]  /*04f0*/  LEA.HI.X R51, R0, UR15, R3, 0x1, P0 ;  /* 0x0000000f00337c11 */ /* 0x000fcc00080f0c03 */
[----:B------:R-:W3:Y:S01]  /*0500*/  LDG.E.64.CONSTANT R50, desc[UR16][R50.64] ;  /* 0x0000001032327981 */ /* 0x000ee2000c1e9b00 */
[----:B0-----:R-:W-:-:S05]  /*0510*/  VIADD R4, R2, 0x7800 ;  /* 0x0000780002047836 */ /* 0x001fca0000000000 */
[----:B------:R-:W-:Y:S01]  /*0520*/  IADD3 R0, P0, R4, R6, RZ ;  /* 0x0000000604007210 */ /* 0x000fe20007f1e0ff */
[----:B------:R0:W-:Y:S03]  /*0530*/  STL [R1+0x3c], R4 ;  /* 0x00003c0401007387 */ /* 0x0001e60000100800 */
[----:B------:R-:W-:Y:S02]  /*0540*/  IADD3.X R3, RZ, R9, RZ, P0, !PT ;  /* 0x00000009ff037210 */ /* 0x000fe400007fe4ff */
[----:B------:R-:W-:-:S04]  /*0550*/  LEA R52, P0, R0, UR14, 0x1 ;  /* 0x0000000e00347c11 */ /* 0x000fc8000f8008ff */
[----:B------:R-:W-:Y:S01]  /*0560*/  LEA.HI.X R53, R0, UR15, R3, 0x1, P0 ;  /* 0x0000000f00357c11 */ /* 0x000fe200080f0c03 */
[----:B0-----:R-:W-:-:S05]  /*0570*/  VIADD R4, R2, 0xa000 ;  /* 0x0000a00002047836 */ /* 0x001fca0000000000 */
[----:B------:R-:W4:Y:S01]  /*0580*/  LDG.E.64.CONSTANT R52, desc[UR16][R52.64] ;  /* 0x0000001034347981 */ /* 0x000f22000c1e9b00 */
[----:B------:R-:W-:-:S03]  /*0590*/  IADD3 R0, P0, R4, R6, RZ ;  /* 0x0000000604007210 */ /* 0x000fc60007f1e0ff */
[----:B------:R0:W-:Y:S01]  /*05a0*/  STL [R1+0x38], R4 ;  /* 0x0000380401007387 */ /* 0x0001e20000100800 */
[----:B------:R-:W-:Y:S02]  /*05b0*/  IADD3.X R3, RZ, R9, RZ, P0, !PT ;  /* 0x00000009ff037210 */ /* 0x000fe400007fe4ff */
[----:B------:R-:W-:-:S04]  /*05c0*/  LEA R54, P0, R0, UR14, 0x1 ;  /* 0x0000000e00367c11 */ /* 0x000fc8000f8008ff */
[----:B------:R-:W-:-:S06]  /*05d0*/  LEA.HI.X R55, R0, UR15, R3, 0x1, P0 ;  /* 0x0000000f00377c11 */ /* 0x000fcc00080f0c03 */
[----:B------:R-:W4:Y:S01]  /*05e0*/  LDG.E.64.CONSTANT R54, desc[UR16][R54.64] ;  /* 0x0000001036367981 */ /* 0x000f22000c1e9b00 */
        /* <DEDUP_REMOVED lines=12> */
[----:B------:R-:W-:Y:S02]  /*06b0*/  LEA.HI.X R59, R0, UR15, R3, 0x1, P0 ;  /* 0x0000000f003b7c11 */ /* 0x000fe400080f0c03 */
[----:B0-----:R-:W-:-:S04]  /*06c0*/  IADD3 R4, R2, 0x11800, RZ ;  /* 0x0001180002047810 */ /* 0x001fc80007ffe0ff */
[----:B------:R-:W4:Y:S01]  /*06d0*/  LDG.E.64.CONSTANT R58, desc[UR16][R58.64] ;  /* 0x000000103a3a7981 */ /* 0x000f22000c1e9b00 */
[----:B------:R-:W-:-:S03]  /*06e0*/  IADD3 R0, P0, R4, R6, RZ ;  /* 0x0000000604007210 */ /* 0x000fc60007f1e0ff */
[----:B------:R0:W-:Y:S02]  /*06f0*/  STL [R1+0x2c], R4 ;  /* 0x00002c0401007387 */ /* 0x0001e40000100800 */
[----:B------:R-:W-:Y:S01]  /*0700*/  IMAD.X R3, RZ, RZ, R9, P0 ;  /* 0x000000ffff037224 */ /* 0x000fe200000e0609 */
[----:B------:R-:W-:-:S04]  /*0710*/  LEA R60, P0, R0, UR14, 0x1 ;  /* 0x0000000e003c7c11 */ /* 0x000fc8000f8008ff */
[----:B------:R-:W-:Y:S02]  /*0720*/  LEA.HI.X R61, R0, UR15, R3, 0x1, P0 ;  /* 0x0000000f003d7c11 */ /* 0x000fe400080f0c03 */
[----:B0-----:R-:W-:-:S04]  /*0730*/  IADD3 R4, R2, 0x14000, RZ ;  /* 0x0001400002047810 */ /* 0x001fc80007ffe0ff */
[----:B------:R-:W4:Y:S01]  /*0740*/  LDG.E.64.CONSTANT R60, desc[UR16][R60.64] ;  /* 0x000000103c3c7981 */ /* 0x000f22000c1e9b00 */
[----:B------:R-:W-:-:S03]  /*0750*/  IADD3 R0, P0, R4, R6, RZ ;  /* 0x0000000604007210 */ /* 0x000fc60007f1e0ff */
[----:B------:R0:W-:Y:S01]  /*0760*/  STL [R1+0x28], R4 ;  /* 0x0000280401007387 */ /* 0x0001e20000100800 */
        /* <DEDUP_REMOVED lines=12> */
[----:B------:R-:W-:Y:S02]  /*0830*/  IADD3 R0, P0, R4, R6, RZ ;  /* 0x0000000604007210 */ /* 0x000fe40007f1e0ff */
[C---:B------:R-:W-:Y:S01]  /*0840*/  IADD3 R162, R2.reuse, 0x1b800, RZ ;  /* 0x0001b80002a27810 */ /* 0x040fe20007ffe0ff */
[C---:B------:R-:W-:Y:S01]  /*0850*/  VIADD R159, R2.reuse, 0x1e000 ;  /* 0x0001e000029f7836 */ /* 0x040fe20000000000 */
[----:B------:R-:W-:Y:S01]  /*0860*/  IADD3 R158, R2, 0x20800, RZ ;  /* 0x00020800029e7810 */ /* 0x000fe20007ffe0ff */
[----:B------:R-:W-:Y:S01]  /*0870*/  IMAD.X R3, RZ, RZ, R9, P0 ;  /* 0x000000ffff037224 */ /* 0x000fe200000e0609 */
[----:B------:R-:W-:Y:S01]  /*0880*/  LEA R66, P0, R0, UR14, 0x1 ;  /* 0x0000000e00427c11 */ /* 0x000fe2000f8008ff */
[----:B------:R-:W-:Y:S01]  /*0890*/  VIADD R157, R2, 0x23000 ;  /* 0x00023000029d7836 */ /* 0x000fe20000000000 */
[----:B------:R0:W-:Y:S02]  /*08a0*/  STL [R1+0x20], R4 ;  /* 0x0000200401007387 */ /* 0x0001e40000100800 */
[----:B------:R-:W-:-:S02]  /*08b0*/  LEA.HI.X R67, R0, UR15, R3, 0x1, P0 ;  /* 0x0000000f00437c11 */ /* 0x000fc400080f0c03 */
[----:B------:R-:W-:-:S04]  /*08c0*/  IADD3 R0, P0, R162, R6, RZ ;  /* 0x00000006a2007210 */ /* 0x000fc80007f1e0ff */
[----:B------:R-:W4:Y:S01]  /*08d0*/  LDG.E.64.CONSTANT R66, desc[UR16][R66.64] ;  /* 0x0000001042427981 */ /* 0x000f22000c1e9b00 */
[----:B------:R-:W-:Y:S02]  /*08e0*/  IADD3.X R3, RZ, R9, RZ, P0, !PT ;  /* 0x00000009ff037210 */ /* 0x000fe400007fe4ff */
[----:B------:R-:W-:-:S04]  /*08f0*/  LEA R68, P0, R0, UR14, 0x1 ;  /* 0x0000000e00447c11 */ /* 0x000fc8000f8008ff */
[----:B------:R-:W-:Y:S02]  /*0900*/  LEA.HI.X R69, R0, UR15, R3, 0x1, P0 ;  /* 0x0000000f00457c11 */ /* 0x000fe400080f0c03 */
        /* <DEDUP_REMOVED lines=8> */
[C---:B------:R-:W-:Y:S02]  /*0990*/  LEA R72, P0, R0.reuse, UR14, 0x1 ;  /* 0x0000000e00487c11 */ /* 0x040fe4000f8008ff */
[----:B0-----:R-:W-:Y:S02]  /*09a0*/  IADD3 R4, P1, R157, R6, RZ ;  /* 0x000000069d047210 */ /* 0x001fe40007f3e0ff */
[----:B------:R-:W-:Y:S02]  /*09b0*/  LEA.HI.X R73, R0, UR15, R3, 0x1, P0 ;  /* 0x0000000f00497c11 */ /* 0x000fe400080f0c03 */
[----:B------:R-:W-:Y:S01]  /*09c0*/  LEA R74, P0, R4, UR14, 0x1 ;  /* 0x0000000e044a7c11 */ /* 0x000fe2000f8008ff */
[----:B------:R-:W-:Y:S01]  /*09d0*/  IMAD.X R5, RZ, RZ, R9, P1 ;  /* 0x000000ffff057224 */ /* 0x000fe200008e0609 */
[----:B------:R-:W-:-:S02]  /*09e0*/  IADD3 R156, R2, 0x25800, RZ ;  /* 0x00025800029c7810 */ /* 0x000fc40007ffe0ff */
[----:B------:R-:W4:Y:S02]  /*09f0*/  LDG.E.64.CONSTANT R72, desc[UR16][R72.64] ;  /* 0x0000001048487981 */ /* 0x000f24000c1e9b00 */
[----:B------:R-:W-:Y:S02]  /*0a00*/  LEA.HI.X R75, R4, UR15, R5, 0x1, P0 ;  /* 0x0000000f044b7c11 */ /* 0x000fe400080f0c05 */
[----:B------:R-:W-:-:S04]  /*0a10*/  IADD3 R7, P2, R156, R6, RZ ;  /* 0x000000069c077210 */ /* 0x000fc80007f5e0ff */
[----:B------:R-:W4:Y:S01]  /*0a20*/  LDG.E.64.CONSTANT R74, desc[UR16][R74.64] ;  /* 0x000000104a4a7981 */ /* 0x000f22000c1e9b00 */
[----:B------:R-:W-:Y:S02]  /*0a30*/  IADD3.X R8, RZ, R9, RZ, P2, !PT ;  /* 0x00000009ff087210 */ /* 0x000fe400017fe4ff */
[----:B------:R-:W-:-:S04]  /*0a40*/  LEA R76, P0, R7, UR14, 0x1 ;  /* 0x0000000e074c7c11 */ /* 0x000fc8000f8008ff */
[----:B------:R-:W-:Y:S02]  /*0a50*/  LEA.HI.X R77, R7, UR15, R8, 0x1, P0 ;  /* 0x0000000f074d7c11 */ /* 0x000fe400080f0c08 */
[----:B------:R-:W-:-:S04]  /*0a60*/  IADD3 R155, R2, 0x28000, RZ ;  /* 0x00028000029b7810 */ /* 0x000fc80007ffe0ff */
[----:B------:R-:W4:Y:S01]  /*0a70*/  LDG.E.64.CONSTANT R76, desc[UR16][R76.64] ;  /* 0x000000104c4c7981 */ /* 0x000f22000c1e9b00 */
[----:B------:R-:W-:-:S04]  /*0a80*/  IADD3 R8, P0, R155, R6, RZ ;  /* 0x000000069b087210 */ /* 0x000fc80007f1e0ff */
[----:B------:R-:W-:Y:S02]  /*0a90*/  IADD3.X R11, RZ, R9, RZ, P0, !PT ;  /* 0x00000009ff0b7210 */ /* 0x000fe400007fe4ff */
[----:B------:R-:W-:Y:S01]  /*0aa0*/  LEA R78, P0, R8, UR14, 0x1 ;  /* 0x0000000e084e7c11 */ /* 0x000fe2000f8008ff */
[----:B------:R-:W-:-:S03]  /*0ab0*/  VIADD R154, R2, 0x2a800 ;  /* 0x0002a800029a7836 */ /* 0x000fc60000000000 */
[----:B------:R-:W-:Y:S02]  /*0ac0*/  LEA.HI.X R79, R8, UR15, R11, 0x1, P0 ;  /* 0x0000000f084f7c11 */ /* 0x000fe400080f0c0b */
[----:B------:R-:W-:-:S04]  /*0ad0*/  IADD3 R11, P0, R154, R6, RZ ;  /* 0x000000069a0b7210 */ /* 0x000fc80007f1e0ff */
[----:B------:R-:W4:Y:S01]  /*0ae0*/  LDG.E.64.CONSTANT R78, desc[UR16][R78.64] ;  /* 0x000000104e4e7981 */ /* 0x000f22000c1e9b00 */
[----:B------:R-:W-:Y:S02]  /*0af0*/  IADD3.X R12, RZ, R9, RZ, P0, !PT ;  /* 0x00000009ff0c7210 */ /* 0x000fe400007fe4ff */
[----:B------:R-:W-:Y:S01]  /*0b00*/  LEA R80, P0, R11, UR14, 0x1 ;  /* 0x0000000e0b507c11 */ /* 0x000fe2000f8008ff */
[----:B------:R-:W-:-:S03]  /*0b10*/  VIADD R153, R2, 0x2d000 ;  /* 0x0002d00002997836 */ /* 0x000fc60000000000 */
[----:B------:R-:W-:Y:S02]  /*0b20*/  LEA.HI.X R81, R11, UR15, R12, 0x1, P0 ;  /* 0x0000000f0b517c11 */ /* 0x000fe400080f0c0c */
[----:B------:R-:W-:-:S04]  /*0b30*/  IADD3 R10, P1, R153, R6, RZ ;  /* 0x00000006990a7210 */ /* 0x000fc80007f3e0ff */
[----:B------:R-:W4:Y:S01]  /*0b40*/  LDG.E.64.CONSTANT R80, desc[UR16][R80.64] ;  /* 0x0000001050507981 */ /* 0x000f22000c1e9b00 */
[C---:B--2---:R-:W-:Y:S02]  /*0b50*/  PRMT R3, R110.reuse, 0x7632, R3 ;  /* 0x000076326e037816 */ /* 0x044fe40000000003 */
[----:B------:R-:W-:-:S03]  /*0b60*/  SHF.L.U32 R0, R110, 0x10, RZ ;  /* 0x000000106e007819 */ /* 0x000fc600000006ff */
[----:B------:R-:W-:Y:S02]  /*0b70*/  IMAD.U32 R5, R3, 0x10000, RZ ;  /* 0x0001000003057824 */ /* 0x000fe400078e00ff */
[----:B------:R-:W-:Y:S01]  /*0b80*/  FADD.FTZ R3, RZ, R0 ;  /* 0x00000000ff037221 */ /* 0x000fe20000010000 */
[----:B------:R-:W-:Y:S01]  /*0b90*/  FFMA.FTZ R4, R0, R0, RZ ;  /* 0x0000000000047223 */ /* 0x000fe200000100ff */
[----:B------:R-:W-:Y:S02]  /*0ba0*/  SHF.L.U32 R136, R111, 0x10, RZ ;  /* 0x000000106f887819 */ /* 0x000fe400000006ff */
[----:B------:R-:W-:Y:S01]  /*0bb0*/  FADD.FTZ R7, R3, R5 ;  /* 0x0000000503077221 */ /* 0x000fe20000010000 */
[----:B------:R-:W-:Y:S01]  /*0bc0*/  PRMT R3, R111, 0x7632, R3 ;  /* 0x000076326f037816 */ /* 0x000fe20000000003 */
[----:B------:R-:W-:Y:S02]  /*0bd0*/  FFMA.FTZ R5, R5, R5, R4 ;  /* 0x0000000505057223 */ /* 0x000fe40000010004 */
[----:B------:R-:W-:Y:S01]  /*0be0*/  FADD.FTZ R7, R7, R136 ;  /* 0x0000008807077221 */ /* 0x000fe20000010000 */
[----:B------:R-:W-:Y:S01]  /*0bf0*/  SHF.L.U32 R4, R3, 0x10, RZ ;  /* 0x0000001003047819 */ /* 0x000fe200000006ff */
[----:B------:R-:W-:Y:S01]  /*0c00*/  FFMA.FTZ R5, R136, R136, R5 ;  /* 0x0000008888057223 */ /* 0x000fe20000010005 */
[----:B-----5:R-:W-:-:S02]  /*0c10*/  SHF.L.U32 R135, R48, 0x10, RZ ;  /* 0x0000001030877819 */ /* 0x020fc400000006ff */
[----:B------:R-:W-:Y:S01]  /*0c20*/  PRMT R3, R48, 0x7632, R3 ;  /* 0x0000763230037816 */ /* 0x000fe20000000003 */
[----:B------:R-:W-:Y:S01]  /*0c30*/  FADD.FTZ R8, R7, R4 ;  /* 0x0000000407087221 */ /* 0x000fe20000010000 */
[----:B------:R-:W-:-:S03]  /*0c40*/  FFMA.FTZ R4, R4, R4, R5 ;  /* 0x0000000404047223 */ /* 0x000fc60000010005 */
[----:B------:R-:W-:Y:S02]  /*0c50*/  IMAD.U32 R3, R3, 0x10000, RZ ;  /* 0x0001000003037824 */ /* 0x000fe400078e00ff */
[----:B------:R-:W-:Y:S01]  /*0c60*/  FADD.FTZ R8, R8, R135 ;  /* 0x0000008708087221 */ /* 0x000fe20000010000 */
[----:B------:R-:W-:Y:S01]  /*0c70*/  FFMA.FTZ R4, R135, R135, R4 ;  /* 0x0000008787047223 */ /* 0x000fe20000010004 */
[----:B------:R-:W-:Y:S02]  /*0c80*/  IADD3.X R11, RZ, R9, RZ, P1, !PT ;  /* 0x00000009ff0b7210 */ /* 0x000fe40000ffe4ff */
[--C-:B------:R-:W-:Y:S01]  /*0c90*/  FADD.FTZ R5, R8, R3.reuse ;  /* 0x0000000308057221 */ /* 0x100fe20000010000 */
[----:B------:R-:W-:Y:S01]  /*0ca0*/  FFMA.FTZ R7, R3, R3, R4 ;  /* 0x0000000303077223 */ /* 0x000fe20000010004 */
[C---:B------:R-:W-:Y:S02]  /*0cb0*/  SHF.L.U32 R134, R49.reuse, 0x10, RZ ;  /* 0x0000001031867819 */ /* 0x040fe400000006ff */
[----:B------:R-:W-:-:S02]  /*0cc0*/  PRMT R3, R49, 0x7632, R3 ;  /* 0x0000763231037816 */ /* 0x000fc40000000003 */
[----:B------:R-:W-:Y:S01]  /*0cd0*/  LEA R82, P0, R10, UR14, 0x1 ;  /* 0x0000000e0a527c11 */ /* 0x000fe2000f8008ff */
[----:B------:R-:W-:Y:S01]  /*0ce0*/  FADD.FTZ R5, R5, R134 ;  /* 0x0000008605057221 */ /* 0x000fe20000010000 */
[----:B------:R-:W-:Y:S01]  /*0cf0*/  FFMA.FTZ R7, R134, R134, R7 ;  /* 0x0000008686077223 */ /* 0x000fe20000010007 */
[----:B------:R-:W-:Y:S01]  /*0d00*/  IMAD.U32 R4, R3, 0x10000, RZ ;  /* 0x0001000003047824 */ /* 0x000fe200078e00ff */
[----:B------:R-:W-:Y:S02]  /*0d10*/  LEA.HI.X R83, R10, UR15, R11, 0x1, P0 ;  /* 0x0000000f0a537c11 */ /* 0x000fe400080f0c0b */
[----:B------:R-:W-:Y:S01]  /*0d20*/  IADD3 R152, R2, 0x2f800, RZ ;  /* 0x0002f80002987810 */ /* 0x000fe20007ffe0ff */
[----:B------:R-:W-:Y:S01]  /*0d30*/  FADD.FTZ R8, R5, R4 ;  /* 0x0000000405087221 */ /* 0x000fe20000010000 */
[C---:B---3--:R-:W-:Y:S02]  /*0d40*/  SHF.L.U32 R133, R50.reuse, 0x10, RZ ;  /* 0x0000001032857819 */ /* 0x048fe400000006ff */
[----:B------:R-:W-:Y:S01]  /*0d50*/  PRMT R3, R50, 0x7632, R3 ;  /* 0x0000763232037816 */ /* 0x000fe20000000003 */
[----:B------:R-:W-:Y:S01]  /*0d60*/  FFMA.FTZ R4, R4, R4, R7 ;  /* 0x0000000404047223 */ /* 0x000fe20000010007 */
[----:B------:R-:W2:Y:S01]  /*0d70*/  LDG.E.64.CONSTANT R82, desc[UR16][R82.64] ;  /* 0x0000001052527981 */ /* 0x000ea2000c1e9b00 */
[----:B------:R-:W-:Y:S01]  /*0d80*/  IADD3 R10, P0, R152, R6, RZ ;  /* 0x00000006980a7210 */ /* 0x000fe20007f1e0ff */
[----:B------:R-:W-:Y:S01]  /*0d90*/  FADD.FTZ R8, R8, R133 ;  /* 0x0000008508087221 */ /* 0x000fe20000010000 */
[----:B------:R-:W-:-:S02]  /*0da0*/  IMAD.U32 R5, R3, 0x10000, RZ ;  /* 0x0001000003057824 */ /* 0x000fc400078e00ff */
[----:B------:R-:W-:Y:S01]  /*0db0*/  FFMA.FTZ R4, R133, R133, R4 ;  /* 0x0000008585047223 */ /* 0x000fe20000010004 */
[----:B------:R-:W-:Y:S02]  /*0dc0*/  IADD3.X R11, RZ, R9, RZ, P0, !PT ;  /* 0x00000009ff0b7210 */ /* 0x000fe400007fe4ff */
[C---:B------:R-:W-:Y:S01]  /*0dd0*/  SHF.L.U32 R132, R51.reuse, 0x10, RZ ;  /* 0x0000001033847819 */ /* 0x040fe200000006ff */
[----:B------:R-:W-:Y:S01]  /*0de0*/  FADD.FTZ R7, R8, R5 ;  /* 0x0000000508077221 */ /* 0x000fe20000010000 */
[----:B------:R-:W-:Y:S02]  /*0df0*/  PRMT R3, R51, 0x7632, R3 ;  /* 0x0000763233037816 */ /* 0x000fe40000000003 */
[C---:B------:R-:W-:Y:S01]  /*0e00*/  LEA R84, P0, R10.reuse, UR14, 0x1 ;  /* 0x0000000e0a547c11 */ /* 0x040fe2000f8008ff */
[----:B------:R-:W-:Y:S01]  /*0e10*/  FFMA.FTZ R5, R5, R5, R4 ;  /* 0x0000000505057223 */ /* 0x000fe20000010004 */
[----:B------:R-:W-:Y:S01]  /*0e20*/  FADD.FTZ R7, R7, R132 ;  /* 0x0000008407077221 */ /* 0x000fe20000010000 */
[----:B------:R-:W-:Y:S01]  /*0e30*/  IMAD.U32 R4, R3, 0x10000, RZ ;  /* 0x0001000003047824 */ /* 0x000fe200078e00ff */
[----:B------:R-:W-:Y:S01]  /*0e40*/  LEA.HI.X R85, R10, UR15, R11, 0x1, P0 ;  /* 0x0000000f0a557c11 */ /* 0x000fe200080f0c0b */
[----:B------:R-:W-:Y:S01]  /*0e50*/  FFMA.FTZ R5, R132, R132, R5 ;  /* 0x0000008484057223 */ /* 0x000fe20000010005 */
[----:B------:R-:W-:Y:S01]  /*0e60*/  IADD3 R151, R2, 0x32000, RZ ;  /* 0x0003200002977810 */ /* 0x000fe20007ffe0ff */
[----:B------:R-:W-:-:S02]  /*0e70*/  FADD.FTZ R8, R7, R4 ;  /* 0x0000000407087221 */ /* 0x000fc40000010000 */
[----:B------:R-:W-:Y:S01]  /*0e80*/  FFMA.FTZ R4, R4, R4, R5 ;  /* 0x0000000404047223 */ /* 0x000fe20000010005 */
[----:B------:R-:W3:Y:S01]  /*0e90*/  LDG.E.64.CONSTANT R84, desc[UR16][R84.64] ;  /* 0x0000001054547981 */ /* 0x000ee2000c1e9b00 */
[----:B------:R-:W-:-:S04]  /*0ea0*/  IADD3 R5, P0, R151, R6, RZ ;  /* 0x0000000697057210 */ /* 0x000fc80007f1e0ff */
[----:B------:R-:W-:Y:S02]  /*0eb0*/  IADD3.X R12, RZ, R9, RZ, P0, !PT ;  /* 0x00000009ff0c7210 */ /* 0x000fe400007fe4ff */
[C---:B------:R-:W-:Y:S01]  /*0ec0*/  LEA R86, P0, R5.reuse, UR14, 0x1 ;  /* 0x0000000e05567c11 */ /* 0x040fe2000f8008ff */
[C---:B----4-:R-:W-:Y:S01]  /*0ed0*/  IMAD.U32 R131, R52.reuse, 0x10000, RZ ;  /* 0x0001000034837824 */ /* 0x050fe200078e00ff */
[----:B------:R-:W-:Y:S02]  /*0ee0*/  PRMT R3, R52, 0x7632, R3 ;  /* 0x0000763234037816 */ /* 0x000fe40000000003 */
[----:B------:R-:W-:Y:S02]  /*0ef0*/  LEA.HI.X R87, R5, UR15, R12, 0x1, P0 ;  /* 0x0000000f05577c11 */ /* 0x000fe400080f0c0c */
[----:B------:R-:W-:Y:S01]  /*0f00*/  IADD3 R150, R2, 0x34800, RZ ;  /* 0x0003480002967810 */ /* 0x000fe20007ffe0ff */
[----:B------:R-:W-:Y:S01]  /*0f10*/  FADD.FTZ R8, R8, R131 ;  /* 0x0000008308087221 */ /* 0x000fe20000010000 */
[----:B------:R-:W-:Y:S01]  /*0f20*/  SHF.L.U32 R3, R3, 0x10, RZ ;  /* 0x0000001003037819 */ /* 0x000fe200000006ff */
[----:B------:R-:W-:Y:S01]  /*0f30*/  FFMA.FTZ R4, R131, R131, R4 ;  /* 0x0000008383047223 */ /* 0x000fe20000010004 */
[----:B------:R-:W-:Y:S01]  /*0f40*/  IADD3 R10, P1, R150, R6, RZ ;  /* 0x00000006960a7210 */ /* 0x000fe20007f3e0ff */
[----:B------:R-:W4:Y:S01]  /*0f50*/  LDG.E.64.CONSTANT R86, desc[UR16][R86.64] ;  /* 0x0000001056567981 */ /* 0x000f22000c1e9b00 */
[----:B------:R-:W-:Y:S01]  /*0f60*/  SHF.L.U32 R130, R53, 0x10, RZ ;  /* 0x0000001035827819 */ /* 0x000fe200000006ff */
[----:B------:R-:W-:Y:S01]  /*0f70*/  FADD.FTZ R5, R8, R3 ;  /* 0x0000000308057221 */ /* 0x000fe20000010000 */
[----:B------:R-:W-:Y:S01]  /*0f80*/  FFMA.FTZ R7, R3, R3, R4 ;  /* 0x0000000303077223 */ /* 0x000fe20000010004 */
[----:B------:R-:W-:Y:S01]  /*0f90*/  IMAD.X R11, RZ, RZ, R9, P1 ;  /* 0x000000ffff0b7224 */ /* 0x000fe200008e0609 */
[----:B------:R-:W-:-:S02]  /*0fa0*/  PRMT R3, R53, 0x7632, R3 ;  /* 0x0000763235037816 */ /* 0x000fc40000000003 */
[----:B------:R-:W-:Y:S01]  /*0fb0*/  LEA R88, P0, R10, UR14, 0x1 ;  /* 0x0000000e0a587c11 */ /* 0x000fe2000f8008ff */
[----:B------:R-:W-:Y:S01]  /*0fc0*/  FADD.FTZ R5, R5, R130 ;  /* 0x0000008205057221 */ /* 0x000fe20000010000 */
[----:B------:R-:W-:Y:S01]  /*0fd0*/  SHF.L.U32 R4, R3, 0x10, RZ ;  /* 0x0000001003047819 */ /* 0x000fe200000006ff */
[----:B------:R-:W-:Y:S01]  /*0fe0*/  FFMA.FTZ R7, R130, R130, R7 ;  /* 0x0000008282077223 */ /* 0x000fe20000010007 */
[----:B------:R-:W-:Y:S01]  /*0ff0*/  LEA.HI.X R89, R10, UR15, R11, 0x1, P0 ;  /* 0x0000000f0a597c11 */ /* 0x000fe200080f0c0b */
[----:B------:R-:W-:Y:S01]  /*1000*/  VIADD R149, R2, 0x37000 ;  /* 0x0003700002957836 */ /* 0x000fe20000000000 */
[C---:B------:R-:W-:Y:S01]  /*1010*/  SHF.L.U32 R129, R54.reuse, 0x10, RZ ;  /* 0x0000001036817819 */ /* 0x040fe200000006ff */
[----:B------:R-:W-:Y:S01]  /*1020*/  FADD.FTZ R8, R5, R4 ;  /* 0x0000000405087221 */ /* 0x000fe20000010000 */
[----:B------:R-:W-:Y:S01]  /*1030*/  PRMT R3, R54, 0x7632, R3 ;  /* 0x0000763236037816 */ /* 0x000fe20000000003 */
[----:B------:R-:W-:Y:S01]  /*1040*/  FFMA.FTZ R4, R4, R4, R7 ;  /* 0x0000000404047223 */ /* 0x000fe20000010007 */
[----:B------:R-:W5:Y:S01]  /*1050*/  LDG.E.64.CONSTANT R88, desc[UR16][R88.64] ;  /* 0x0000001058587981 */ /* 0x000f62000c1e9b00 */
[----:B------:R-:W-:Y:S01]  /*1060*/  IADD3 R10, P0, R149, R6, RZ ;  /* 0x00000006950a7210 */ /* 0x000fe20007f1e0ff */
[----:B------:R-:W-:Y:S01]  /*1070*/  FADD.FTZ R8, R8, R129 ;  /* 0x0000008108087221 */ /* 0x000fe20000010000 */
[----:B------:R-:W-:Y:S01]  /*1080*/  SHF.L.U32 R5, R3, 0x10, RZ ;  /* 0x0000001003057819 */ /* 0x000fe200000006ff */
[----:B------:R-:W-:Y:S01]  /*1090*/  FFMA.FTZ R4, R129, R129, R4 ;  /* 0x0000008181047223 */ /* 0x000fe20000010004 */
[C---:B------:R-:W-:Y:S01]  /*10a0*/  PRMT R3, R55.reuse, 0x7632, R3 ;  /* 0x0000763237037816 */ /* 0x040fe20000000003 */
[----:B------:R-:W-:Y:S01]  /*10b0*/  IMAD.U32 R128, R55, 0x10000, RZ ;  /* 0x0001000037807824 */ /* 0x000fe200078e00ff */
[----:B------:R-:W-:Y:S01]  /*10c0*/  IADD3.X R11, RZ, R9, RZ, P0, !PT ;  /* 0x00000009ff0b7210 */ /* 0x000fe200007fe4ff */
[----:B------:R-:W-:Y:S01]  /*10d0*/  FADD.FTZ R7, R8, R5 ;  /* 0x0000000508077221 */ /* 0x000fe20000010000 */
[C---:B------:R-:W-:Y:S01]  /*10e0*/  LEA R90, P0, R10.reuse, UR14, 0x1 ;  /* 0x0000000e0a5a7c11 */ /* 0x040fe2000f8008ff */
[----:B------:R-:W-:Y:S01]  /*10f0*/  FFMA.FTZ R5, R5, R5, R4 ;  /* 0x0000000505057223 */ /* 0x000fe20000010004 */
[----:B------:R-:W-:Y:S01]  /*1100*/  SHF.L.U32 R4, R3, 0x10, RZ ;  /* 0x0000001003047819 */ /* 0x000fe200000006ff */
[----:B------:R-:W-:Y:S01]  /*1110*/  FADD.FTZ R7, R7, R128 ;  /* 0x0000008007077221 */ /* 0x000fe20000010000 */
[----:B------:R-:W-:Y:S01]  /*1120*/  LEA.HI.X R91, R10, UR15, R11, 0x1, P0 ;  /* 0x0000000f0a5b7c11 */ /* 0x000fe200080f0c0b */
[----:B------:R-:W-:Y:S01]  /*1130*/  FFMA.FTZ R5, R128, R128, R5 ;  /* 0x0000008080057223 */ /* 0x000fe20000010005 */
[----:B------:R-:W-:-:S02]  /*1140*/  VIADD R148, R2, 0x39800 ;  /* 0x0003980002947836 */ /* 0x000fc40000000000 */
[----:B------:R-:W-:Y:S01]  /*1150*/  FADD.FTZ R8, R7, R4 ;  /* 0x0000000407087221 */ /* 0x000fe20000010000 */
[----:B------:R-:W-:Y:S01]  /*1160*/  FFMA.FTZ R4, R4, R4, R5 ;  /* 0x0000000404047223 */ /* 0x000fe20000010005 */
[----:B------:R-:W5:Y:S01]  /*1170*/  LDG.E.64.CONSTANT R90, desc[UR16][R90.64] ;  /* 0x000000105a5a7981 */ /* 0x000f62000c1e9b00 */
[----:B------:R-:W-:-:S05]  /*1180*/  IADD3 R5, P0, R148, R6, RZ ;  /* 0x0000000694057210 */ /* 0x000fca0007f1e0ff */
[----:B------:R-:W-:Y:S01]  /*1190*/  IMAD.X R10, RZ, RZ, R9, P0 ;  /* 0x000000ffff0a7224 */ /* 0x000fe200000e0609 */
[C---:B------:R-:W-:Y:S02]  /*11a0*/  LEA R92, P0, R5.reuse, UR14, 0x1 ;  /* 0x0000000e055c7c11 */ /* 0x040fe4000f8008ff */
[----:B------:R-:W-:Y:S02]  /*11b0*/  IADD3 R147, R2, 0x3c000, RZ ;  /* 0x0003c00002937810 */ /* 0x000fe40007ffe0ff */
[----:B------:R-:W-:Y:S02]  /*11c0*/  LEA.HI.X R93, R5, UR15, R10, 0x1, P0 ;  /* 0x0000000f055d7c11 */ /* 0x000fe400080f0c0a */
[C---:B------:R-:W-:Y:S02]  /*11d0*/  SHF.L.U32 R127, R56.reuse, 0x10, RZ ;  /* 0x00000010387f7819 */ /* 0x040fe400000006ff */
[----:B------:R-:W-:Y:S02]  /*11e0*/  PRMT R3, R56, 0x7632, R3 ;  /* 0x0000763238037816 */ /* 0x000fe40000000003 */
[----:B------:R-:W-:Y:S01]  /*11f0*/  IADD3 R10, P0, R147, R6, RZ ;  /* 0x00000006930a7210 */ /* 0x000fe20007f1e0ff */
[----:B------:R-:W5:Y:S01]  /*1200*/  LDG.E.64.CONSTANT R92, desc[UR16][R92.64] ;  /* 0x000000105c5c7981 */ /* 0x000f62000c1e9b00 */
[----:B------:R-:W-:Y:S01]  /*1210*/  SHF.L.U32 R3, R3, 0x10, RZ ;  /* 0x0000001003037819 */ /* 0x000fe200000006ff */
[----:B------:R-:W-:Y:S01]  /*1220*/  FADD.FTZ R8, R8, R127 ;  /* 0x0000007f08087221 */ /* 0x000fe20000010000 */
[----:B------:R-:W-:Y:S01]  /*1230*/  FFMA.FTZ R4, R127, R127, R4 ;  /* 0x0000007f7f047223 */ /* 0x000fe20000010004 */
[----:B------:R-:W-:Y:S01]  /*1240*/  IMAD.X R11, RZ, RZ, R9, P0 ;  /* 0x000000ffff0b7224 */ /* 0x000fe200000e0609 */
[----:B------:R-:W-:Y:S01]  /*1250*/  LEA R94, P0, R10, UR14, 0x1 ;  /* 0x0000000e0a5e7c11 */ /* 0x000fe2000f8008ff */
[----:B------:R-:W-:Y:S01]  /*1260*/  FADD.FTZ R5, R8, R3 ;  /* 0x0000000308057221 */ /* 0x000fe20000010000 */
[----:B------:R-:W-:Y:S01]  /*1270*/  FFMA.FTZ R7, R3, R3, R4 ;  /* 0x0000000303077223 */ /* 0x000fe20000010004 */
[----:B------:R-:W-:-:S02]  /*1280*/  SHF.L.U32 R126, R57, 0x10, RZ ;  /* 0x00000010397e7819 */ /* 0x000fc400000006ff */
[----:B------:R-:W-:Y:S02]  /*1290*/  PRMT R3, R57, 0x7632, R3 ;  /* 0x0000763239037816 */ /* 0x000fe40000000003 */
[----:B------:R-:W-:Y:S02]  /*12a0*/  LEA.HI.X R95, R10, UR15, R11, 0x1, P0 ;  /* 0x0000000f0a5f7c11 */ /* 0x000fe400080f0c0b */
[----:B------:R-:W-:Y:S01]  /*12b0*/  IADD3 R146, R2, 0x3e800, RZ ;  /* 0x0003e80002927810 */ /* 0x000fe20007ffe0ff */
[----:B------:R-:W-:Y:S01]  /*12c0*/  FADD.FTZ R5, R5, R126 ;  /* 0x0000007e05057221 */ /* 0x000fe20000010000 */
[----:B------:R-:W-:Y:S01]  /*12d0*/  SHF.L.U32 R4, R3, 0x10, RZ ;  /* 0x0000001003047819 */ /* 0x000fe200000006ff */
[----:B------:R-:W-:Y:S01]  /*12e0*/  FFMA.FTZ R7, R126, R126, R7 ;  /* 0x0000007e7e077223 */ /* 0x000fe20000010007 */
[----:B------:R-:W5:Y:S01]  /*12f0*/  LDG.E.64.CONSTANT R94, desc[UR16][R94.64] ;  /* 0x000000105e5e7981 */ /* 0x000f62000c1e9b00 */
[----:B------:R-:W-:Y:S02]  /*1300*/  IADD3 R11, P0, R146, R6, RZ ;  /* 0x00000006920b7210 */ /* 0x000fe40007f1e0ff */
[----:B------:R-:W-:Y:S01]  /*1310*/  FADD.FTZ R8, R5, R4 ;  /* 0x0000000405087221 */ /* 0x000fe20000010000 */
[----:B------:R-:W-:Y:S01]  /*1320*/  SHF.L.U32 R125, R58, 0x10, RZ ;  /* 0x000000103a7d7819 */ /* 0x000fe200000006ff */
[----:B------:R-:W-:Y:S01]  /*1330*/  FFMA.FTZ R4, R4, R4, R7 ;  /* 0x0000000404047223 */ /* 0x000fe20000010007 */
[----:B------:R-:W-:-:S02]  /*1340*/  PRMT R3, R58, 0x7632, R3 ;  /* 0x000076323a037816 */ /* 0x000fc40000000003 */
[----:B------:R-:W-:Y:S02]  /*1350*/  IADD3.X R12, RZ, R9, RZ, P0, !PT ;  /* 0x00000009ff0c7210 */ /* 0x000fe400007fe4ff */
[----:B------:R-:W-:Y:S01]  /*1360*/  LEA R96, P0, R11, UR14, 0x1 ;  /* 0x0000000e0b607c11 */ /* 0x000fe2000f8008ff */
[----:B------:R-:W-:Y:S02]  /*1370*/  IMAD.U32 R3, R3, 0x10000, RZ ;  /* 0x0001000003037824 */ /* 0x000fe400078e00ff */
[----:B------:R-:W-:Y:S01]  /*1380*/  FADD.FTZ R8, R8, R125 ;  /* 0x0000007d08087221 */ /* 0x000fe20000010000 */
[----:B------:R-:W-:Y:S01]  /*1390*/  FFMA.FTZ R4, R125, R125, R4 ;  /* 0x0000007d7d047223 */ /* 0x000fe20000010004 */
[----:B------:R-:W-:Y:S01]  /*13a0*/  LEA.HI.X R97, R11, UR15, R12, 0x1, P0 ;  /* 0x0000000f0b617c11 */ /* 0x000fe200080f0c0c */
[----:B------:R-:W-:Y:S02]  /*13b0*/  VIADD R145, R2, 0x41000 ;  /* 0x0004100002917836 */ /* 0x000fe40000000000 */
[----:B------:R-:W-:Y:S01]  /*13c0*/  FADD.FTZ R5, R8, R3 ;  /* 0x0000000308057221 */ /* 0x000fe20000010000 */
[----:B------:R-:W-:Y:S01]  /*13d0*/  FFMA.FTZ R7, R3, R3, R4 ;  /* 0x0000000303077223 */ /* 0x000fe20000010004 */
[----:B------:R-:W-:-:S02]  /*13e0*/  SHF.L.U32 R124, R59, 0x10, RZ ;  /* 0x000000103b7c7819 */ /* 0x000fc400000006ff */
[----:B------:R-:W-:Y:S01]  /*13f0*/  PRMT R3, R59, 0x7632, R3 ;  /* 0x000076323b037816 */ /* 0x000fe20000000003 */
[----:B------:R-:W5:Y:S01]  /*1400*/  LDG.E.64.CONSTANT R96, desc[UR16][R96.64] ;  /* 0x0000001060607981 */ /* 0x000f62000c1e9b00 */
[----:B------:R-:W-:Y:S01]  /*1410*/  IADD3 R10, P1, R145, R6, RZ ;  /* 0x00000006910a7210 */ /* 0x000fe20007f3e0ff */
[----:B------:R-:W-:Y:S01]  /*1420*/  FADD.FTZ R5, R5, R124 ;  /* 0x0000007c05057221 */ /* 0x000fe20000010000 */
[----:B------:R-:W-:Y:S01]  /*1430*/  FFMA.FTZ R7, R124, R124, R7 ;  /* 0x0000007c7c077223 */ /* 0x000fe20000010007 */
[----:B------:R-:W-:Y:S01]  /*1440*/  IMAD.U32 R4, R3, 0x10000, RZ ;  /* 0x0001000003047824 */ /* 0x000fe200078e00ff */
[C---:B------:R-:W-:Y:S02]  /*1450*/  SHF.L.U32 R123, R60.reuse, 0x10, RZ ;  /* 0x000000103c7b7819 */ /* 0x040fe400000006ff */
[----:B------:R-:W-:Y:S01]  /*1460*/  PRMT R3, R60, 0x7632, R3 ;  /* 0x000076323c037816 */ /* 0x000fe20000000003 */
[----:B------:R-:W-:Y:S01]  /*1470*/  FADD.FTZ R8, R5, R4 ;  /* 0x0000000405087221 */ /* 0x000fe20000010000 */
[----:B------:R-:W-:Y:S01]  /*1480*/  IADD3.X R11, RZ, R9, RZ, P1, !PT ;  /* 0x00000009ff0b7210 */ /* 0x000fe20000ffe4ff */
[----:B------:R-:W-:Y:S01]  /*1490*/  FFMA.FTZ R4, R4, R4, R7 ;  /* 0x0000000404047223 */ /* 0x000fe20000010007 */
[----:B------:R-:W-:Y:S01]  /*14a0*/  LEA R98, P0, R10, UR14, 0x1 ;  /* 0x0000000e0a627c11 */ /* 0x000fe2000f8008ff */
[----:B------:R-:W-:Y:S01]  /*14b0*/  FADD.FTZ R8, R8, R123 ;  /* 0x0000007b08087221 */ /* 0x000fe20000010000 */
[----:B------:R-:W-:Y:S01]  /*14c0*/  SHF.L.U32 R5, R3, 0x10, RZ ;  /* 0x0000001003057819 */ /* 0x000fe200000006ff */
[----:B------:R-:W-:Y:S01]  /*14d0*/  FFMA.FTZ R4, R123, R123, R4 ;  /* 0x0000007b7b047223 */ /* 0x000fe20000010004 */
[----:B------:R-:W-:Y:S01]  /*14e0*/  LEA.HI.X R99, R10, UR15, R11, 0x1, P0 ;  /* 0x0000000f0a637c11 */ /* 0x000fe200080f0c0b */
[----:B------:R-:W-:Y:S01]  /*14f0*/  VIADD R161, R2, 0x43800 ;  /* 0x0004380002a17836 */ /* 0x000fe20000000000 */
[C---:B------:R-:W-:Y:S01]  /*1500*/  PRMT R3, R61.reuse, 0x7632, R3 ;  /* 0x000076323d037816 */ /* 0x040fe20000000003 */
[----:B------:R-:W-:-:S02]  /*1510*/  IMAD.U32 R122, R61, 0x10000, RZ ;  /* 0x000100003d7a7824 */ /* 0x000fc400078e00ff */
[----:B------:R-:W-:Y:S01]  /*1520*/  FADD.FTZ R7, R8, R5 ;  /* 0x0000000508077221 */ /* 0x000fe20000010000 */
[----:B------:R-:W-:Y:S01]  /*1530*/  FFMA.FTZ R5, R5, R5, R4 ;  /* 0x0000000505057223 */ /* 0x000fe20000010004 */
[----:B------:R-:W-:Y:S01]  /*1540*/  IADD3 R10, P0, R161, R6, RZ ;  /* 0x00000006a10a7210 */ /* 0x000fe20007f1e0ff */
[----:B------:R-:W5:Y:S01]  /*1550*/  LDG.E.64.CONSTANT R98, desc[UR16][R98.64] ;  /* 0x0000001062627981 */ /* 0x000f62000c1e9b00 */
[----:B------:R-:W-:Y:S01]  /*1560*/  SHF.L.U32 R4, R3, 0x10, RZ ;  /* 0x0000001003047819 */ /* 0x000fe200000006ff */
[----:B------:R-:W-:Y:S01]  /*1570*/  FADD.FTZ R7, R7, R122 ;  /* 0x0000007a07077221 */ /* 0x000fe20000010000 */
[----:B------:R-:W-:Y:S01]  /*1580*/  FFMA.FTZ R5, R122, R122, R5 ;  /* 0x0000007a7a057223 */ /* 0x000fe20000010005 */
[C---:B------:R-:W-:Y:S01]  /*1590*/  SHF.L.U32 R121, R62.reuse, 0x10, RZ ;  /* 0x000000103e797819 */ /* 0x040fe200000006ff */
[----:B------:R-:W-:Y:S01]  /*15a0*/  IMAD.X R13, RZ, RZ, R9, P0 ;  /* 0x000000ffff0d7224 */ /* 0x000fe200000e0609 */
[----:B------:R-:W-:Y:S01]  /*15b0*/  PRMT R3, R62, 0x7632, R3 ;  /* 0x000076323e037816 */ /* 0x000fe20000000003 */
[----:B------:R-:W-:Y:S01]  /*15c0*/  FADD.FTZ R8, R7, R4 ;  /* 0x0000000407087221 */ /* 0x000fe20000010000 */
[----:B------:R-:W-:Y:S01]  /*15d0*/  LEA R100, P0, R10, UR14, 0x1 ;  /* 0x0000000e0a647c11 */ /* 0x000fe2000f8008ff */
[----:B------:R-:W-:Y:S01]  /*15e0*/  FFMA.FTZ R4, R4, R4, R5 ;  /* 0x0000000404047223 */ /* 0x000fe20000010005 */
[----:B------:R-:W-:Y:S01]  /*15f0*/  SHF.L.U32 R3, R3, 0x10, RZ ;  /* 0x0000001003037819 */ /* 0x000fe200000006ff */
[----:B------:R-:W-:Y:S01]  /*1600*/  FADD.FTZ R8, R8, R121 ;  /* 0x0000007908087221 */ /* 0x000fe20000010000 */
[----:B------:R-:W-:Y:S01]  /*1610*/  LEA.HI.X R101, R10, UR15, R13, 0x1, P0 ;  /* 0x0000000f0a657c11 */ /* 0x000fe200080f0c0d */
[----:B------:R-:W-:Y:S01]  /*1620*/  FFMA.FTZ R4, R121, R121, R4 ;  /* 0x0000007979047223 */ /* 0x000fe20000010004 */
[----:B------:R-:W-:Y:S01]  /*1630*/  IADD3 R160, R2, 0x46000, RZ ;  /* 0x0004600002a07810 */ /* 0x000fe20007ffe0ff */
[--C-:B------:R-:W-:Y:S01]  /*1640*/  FADD.FTZ R5, R8, R3.reuse ;  /* 0x0000000308057221 */ /* 0x100fe20000010000 */
[----:B------:R-:W-:Y:S01]  /*1650*/  SHF.L.U32 R120, R63, 0x10, RZ ;  /* 0x000000103f787819 */ /* 0x000fe200000006ff */
[----:B------:R-:W-:Y:S01]  /*1660*/  FFMA.FTZ R7, R3, R3, R4 ;  /* 0x0000000303077223 */ /* 0x000fe20000010004 */
[----:B------:R-:W-:Y:S01]  /*1670*/  IADD3 R8, P1, R160, R6, RZ ;  /* 0x00000006a0087210 */ /* 0x000fe20007f3e0ff */
[----:B------:R-:W5:Y:S01]  /*1680*/  LDG.E.64.CONSTANT R100, desc[UR16][R100.64] ;  /* 0x0000001064647981 */ /* 0x000f62000c1e9b00 */
[----:B------:R-:W-:-:S02]  /*1690*/  PRMT R3, R63, 0x7632, R3 ;  /* 0x000076323f037816 */ /* 0x000fc40000000003 */
[----:B------:R-:W-:Y:S01]  /*16a0*/  IADD3.X R11, RZ, R9, RZ, P1, !PT ;  /* 0x00000009ff0b7210 */ /* 0x000fe20000ffe4ff */
[----:B------:R-:W-:Y:S01]  /*16b0*/  FADD.FTZ R5, R5, R120 ;  /* 0x0000007805057221 */ /* 0x000fe20000010000 */
[----:B------:R-:W-:Y:S01]  /*16c0*/  LEA R102, P1, R8, UR14, 0x1 ;  /* 0x0000000e08667c11 */ /* 0x000fe2000f8208ff */
[----:B------:R-:W-:Y:S02]  /*16d0*/  IMAD.U32 R4, R3, 0x10000, RZ ;  /* 0x0001000003047824 */ /* 0x000fe400078e00ff */
[----:B------:R-:W-:Y:S01]  /*16e0*/  FFMA.FTZ R7, R120, R120, R7 ;  /* 0x0000007878077223 */ /* 0x000fe20000010007 */
[----:B------:R-:W-:Y:S01]  /*16f0*/  LEA.HI.X R103, R8, UR15, R11, 0x1, P1 ;  /* 0x0000000f08677c11 */ /* 0x000fe200088f0c0b */
[----:B------:R-:W-:Y:S02]  /*1700*/  FADD.FTZ R8, R5, R4 ;  /* 0x0000000405087221 */ /* 0x000fe40000010000 */
[----:B------:R-:W-:Y:S01]  /*1710*/  FFMA.FTZ R10, R4, R4, R7 ;  /* 0x00000004040a7223 */ /* 0x000fe20000010007 */
[----:B------:R-:W-:-:S02]  /*1720*/  SHF.L.U32 R3, R64, 0x10, RZ ;  /* 0x0000001040037819 */ /* 0x000fc400000006ff */
[----:B------:R-:W-:Y:S01]  /*1730*/  PRMT R4, R64, 0x7632, R4 ;  /* 0x0000763240047816 */ /* 0x000fe20000000004 */
[----:B------:R-:W5:Y:S01]  /*1740*/  LDG.E.64.CONSTANT R102, desc[UR16][R102.64] ;  /* 0x0000001066667981 */ /* 0x000f62000c1e9b00 */
[----:B------:R-:W-:Y:S01]  /*1750*/  IADD3 R14, R2, 0x48800, RZ ;  /* 0x00048800020e7810 */ /* 0x000fe20007ffe0ff */
[----:B------:R-:W-:Y:S01]  /*1760*/  FADD.FTZ R8, R8, R3 ;  /* 0x0000000308087221 */ /* 0x000fe20000010000 */
[----:B------:R-:W-:Y:S01]  /*1770*/  FFMA.FTZ R10, R3, R3, R10 ;  /* 0x00000003030a7223 */ /* 0x000fe2000001000a */
[----:B------:R-:W-:Y:S01]  /*1780*/  IMAD.U32 R5, R4, 0x10000, RZ ;  /* 0x0001000004057824 */ /* 0x000fe200078e00ff */
[----:B------:R-:W-:Y:S02]  /*1790*/  IADD3 R12, P0, R14, R6, RZ ;  /* 0x000000060e0c7210 */ /* 0x000fe40007f1e0ff */
[----:B------:R-:W-:Y:S01]  /*17a0*/  SHF.L.U32 R4, R65, 0x10, RZ ;  /* 0x0000001041047819 */ /* 0x000fe200000006ff */
[--C-:B------:R-:W-:Y:S01]  /*17b0*/  FADD.FTZ R7, R8, R5.reuse ;  /* 0x0000000508077221 */ /* 0x100fe20000010000 */
[----:B------:R-:W-:Y:S01]  /*17c0*/  FFMA.FTZ R11, R5, R5, R10 ;  /* 0x00000005050b7223 */ /* 0x000fe2000001000a */
[----:B------:R-:W-:Y:S01]  /*17d0*/  PRMT R5, R65, 0x7632, R5 ;  /* 0x0000763241057816 */ /* 0x000fe20000000005 */
[----:B------:R-:W-:Y:S01]  /*17e0*/  IMAD.X R13, RZ, RZ, R9, P0 ;  /* 0x000000ffff0d7224 */ /* 0x000fe200000e0609 */
[----:B------:R-:W-:-:S02]  /*17f0*/  LEA R104, P0, R12, UR14, 0x1 ;  /* 0x0000000e0c687c11 */ /* 0x000fc4000f8008ff */
[C---:B------:R-:W-:Y:S02]  /*1800*/  IADD3 R144, R2.reuse, 0x4b000, RZ ;  /* 0x0004b00002907810 */ /* 0x040fe40007ffe0ff */
[----:B------:R-:W-:Y:S01]  /*1810*/  IADD3 R143, R2, 0x4d800, RZ ;  /* 0x0004d800028f7810 */ /* 0x000fe20007ffe0ff */
[----:B------:R-:W-:Y:S01]  /*1820*/  FADD.FTZ R7, R7, R4 ;  /* 0x0000000407077221 */ /* 0x000fe20000010000 */
[----:B------:R-:W-:Y:S01]  /*1830*/  SHF.L.U32 R8, R5, 0x10, RZ ;  /* 0x0000001005087819 */ /* 0x000fe200000006ff */
[----:B------:R0:W-:Y:S01]  /*1840*/  STL [R1+0x44], R14 ;  /* 0x0000440e01007387 */ /* 0x0001e20000100800 */
[----:B------:R-:W-:Y:S01]  /*1850*/  FFMA.FTZ R11, R4, R4, R11 ;  /* 0x00000004040b7223 */ /* 0x000fe2000001000b */
[----:B------:R-:W-:Y:S02]  /*1860*/  LEA.HI.X R105, R12, UR15, R13, 0x1, P0 ;  /* 0x0000000f0c697c11 */ /* 0x000fe400080f0c0d */
[----:B------:R-:W-:Y:S01]  /*1870*/  IADD3 R10, P2, R143, R6, RZ ;  /* 0x000000068f0a7210 */ /* 0x000fe20007f5e0ff */
[----:B------:R-:W-:Y:S01]  /*1880*/  FADD.FTZ R12, R7, R8 ;  /* 0x00000008070c7221 */ /* 0x000fe20000010000 */
[----:B------:R-:W-:Y:S01]  /*1890*/  SHF.L.U32 R5, R66, 0x10, RZ ;  /* 0x0000001042057819 */ /* 0x000fe200000006ff */
[----:B------:R-:W-:Y:S01]  /*18a0*/  FFMA.FTZ R8, R8, R8, R11 ;  /* 0x0000000808087223 */ /* 0x000fe2000001000b */
[----:B------:R-:W5:Y:S01]  /*18b0*/  LDG.E.64.CONSTANT R104, desc[UR16][R104.64] ;  /* 0x0000001068687981 */ /* 0x000f62000c1e9b00 */
[----:B0-----:R-:W-:-:S02]  /*18c0*/  IADD3 R14, P1, R144, R6, RZ ;  /* 0x00000006900e7210 */ /* 0x001fc40007f3e0ff */
[----:B------:R-:W-:Y:S01]  /*18d0*/  PRMT R6, R66, 0x7632, R6 ;  /* 0x0000763242067816 */ /* 0x000fe20000000006 */
[----:B------:R-:W-:Y:S01]  /*18e0*/  FADD.FTZ R12, R12, R5 ;  /* 0x000000050c0c7221 */ /* 0x000fe20000010000 */
[----:B------:R-:W-:Y:S01]  /*18f0*/  FFMA.FTZ R8, R5, R5, R8 ;  /* 0x0000000505087223 */ /* 0x000fe20000010008 */
[----:B------:R-:W5:Y:S01]  /*1900*/  LDL R116, [R1+0xac] ;  /* 0x0000ac0001747983 */ /* 0x000f620000100800 */
[----:B------:R-:W-:Y:S01]  /*1910*/  SHF.L.U32 R11, R6, 0x10, RZ ;  /* 0x00000010060b7819 */ /* 0x000fe200000006ff */
[----:B------:R-:W-:Y:S01]  /*1920*/  IMAD.X R15, RZ, RZ, R9, P1 ;  /* 0x000000ffff0f7224 */ /* 0x000fe200008e0609 */
[C---:B------:R-:W-:Y:S01]  /*1930*/  PRMT R7, R67.reuse, 0x7632, R7 ;  /* 0x0000763243077816 */ /* 0x040fe20000000007 */
[----:B------:R-:W-:Y:S01]  /*1940*/  IMAD.U32 R6, R67, 0x10000, RZ ;  /* 0x0001000043067824 */ /* 0x000fe200078e00ff */
[----:B------:R-:W-:Y:S01]  /*1950*/  LEA R106, P0, R14, UR14, 0x1 ;  /* 0x0000000e0e6a7c11 */ /* 0x000fe2000f8008ff */
[----:B------:R-:W-:Y:S01]  /*1960*/  FADD.FTZ R13, R12, R11 ;  /* 0x0000000b0c0d7221 */ /* 0x000fe20000010000 */
[----:B------:R-:W-:Y:S01]  /*1970*/  FFMA.FTZ R11, R11, R11, R8 ;  /* 0x0000000b0b0b7223 */ /* 0x000fe20000010008 */
[----:B------:R-:W-:-:S02]  /*1980*/  SHF.L.U32 R12, R7, 0x10, RZ ;  /* 0x00000010070c7819 */ /* 0x000fc400000006ff */
[----:B------:R-:W-:Y:S01]  /*1990*/  FADD.FTZ R13, R13, R6 ;  /* 0x000000060d0d7221 */ /* 0x000fe20000010000 */
[----:B------:R-:W-:Y:S01]  /*19a0*/  LEA.HI.X R107, R14, UR15, R15, 0x1, P0 ;  /* 0x0000000f0e6b7c11 */ /* 0x000fe200080f0c0f */
[----:B------:R-:W-:Y:S01]  /*19b0*/  FFMA.FTZ R11, R6, R6, R11 ;  /* 0x00000006060b7223 */ /* 0x000fe2000001000b */
[C---:B------:R-:W-:Y:S01]  /*19c0*/  SHF.L.U32 R7, R68.reuse, 0x10, RZ ;  /* 0x0000001044077819 */ /* 0x040fe200000006ff */
[----:B------:R-:W-:Y:S01]  /*19d0*/  FADD.FTZ R14, R13, R12 ;  /* 0x0000000c0d0e7221 */ /* 0x000fe20000010000 */
[----:B------:R-:W-:Y:S01]  /*19e0*/  PRMT R8, R68, 0x7632, R8 ;  /* 0x0000763244087816 */ /* 0x000fe20000000008 */
[----:B------:R-:W-:Y:S01]  /*19f0*/  FFMA.FTZ R12, R12, R12, R11 ;  /* 0x0000000c0c0c7223 */ /* 0x000fe2000001000b */
[----:B------:R-:W5:Y:S01]  /*1a00*/  LDG.E.64.CONSTANT R106, desc[UR16][R106.64] ;  /* 0x000000106a6a7981 */ /* 0x000f62000c1e9b00 */
[----:B------:R-:W-:Y:S02]  /*1a10*/  FADD.FTZ R14, R14, R7 ;  /* 0x000000070e0e7221 */ /* 0x000fe40000010000 */
[----:B------:R-:W-:-:S02]  /*1a20*/  IMAD.U32 R13, R8, 0x10000, RZ ;  /* 0x00010000080d7824 */ /* 0x000fc400078e00ff */
[----:B------:R-:W-:Y:S01]  /*1a30*/  FFMA.FTZ R12, R7, R7, R12 ;  /* 0x00000007070c7223 */ /* 0x000fe2000001000c */
[C---:B------:R-:W-:Y:S02]  /*1a40*/  SHF.L.U32 R8, R69.reuse, 0x10, RZ ;  /* 0x0000001045087819 */ /* 0x040fe400000006ff */
[----:B------:R-:W-:Y:S01]  /*1a50*/  PRMT R11, R69, 0x7632, R11 ;  /* 0x00007632450b7816 */ /* 0x000fe2000000000b */
[----:B------:R-:W-:Y:S01]  /*1a60*/  FADD.FTZ R15, R14, R13 ;  /* 0x0000000d0e0f7221 */ /* 0x000fe20000010000 */
[----:B------:R-:W-:Y:S01]  /*1a70*/  FFMA.FTZ R13, R13, R13, R12 ;  /* 0x0000000d0d0d7223 */ /* 0x000fe2000001000c */
[----:B------:R-:W-:Y:S02]  /*1a80*/  IADD3.X R17, RZ, R9, RZ, P2, !PT ;  /* 0x00000009ff117210 */ /* 0x000fe400017fe4ff */
[----:B------:R-:W-:Y:S02]  /*1a90*/  IMAD.U32 R12, R11, 0x10000, RZ ;  /* 0x000100000b0c7824 */ /* 0x000fe400078e00ff */
[----:B------:R-:W-:Y:S01]  /*1aa0*/  FADD.FTZ R15, R15, R8 ;  /* 0x000000080f0f7221 */ /* 0x000fe20000010000 */
[----:B------:R-:W-:Y:S01]  /*1ab0*/  FFMA.FTZ R13, R8, R8, R13 ;  /* 0x00000008080d7223 */ /* 0x000fe2000001000d */
[----:B------:R-:W-:-:S02]  /*1ac0*/  LEA R108, P0, R10, UR14, 0x1 ;  /* 0x0000000e0a6c7c11 */ /* 0x000fc4000f8008ff */
[C---:B------:R-:W-:Y:S01]  /*1ad0*/  SHF.L.U32 R9, R70.reuse, 0x10, RZ ;  /* 0x0000001046097819 */ /* 0x040fe200000006ff */
[----:B------:R-:W-:Y:S01]  /*1ae0*/  FADD.FTZ R14, R15, R12 ;  /* 0x0000000c0f0e7221 */ /* 0x000fe20000010000 */
[----:B------:R-:W-:Y:S01]  /*1af0*/  PRMT R11, R70, 0x7632, R11 ;  /* 0x00007632460b7816 */ /* 0x000fe2000000000b */
[----:B------:R-:W-:Y:S01]  /*1b00*/  FFMA.FTZ R12, R12, R12, R13 ;  /* 0x0000000c0c0c7223 */ /* 0x000fe2000001000d */
[----:B------:R-:W-:Y:S01]  /*1b10*/  LEA.HI.X R109, R10, UR15, R17, 0x1, P0 ;  /* 0x0000000f0a6d7c11 */ /* 0x000fe200080f0c11 */
[----:B------:R-:W-:Y:S01]  /*1b20*/  FADD.FTZ R14, R14, R9 ;  /* 0x000000090e0e7221 */ /* 0x000fe20000010000 */
[----:B------:R-:W-:Y:S01]  /*1b30*/  SHF.L.U32 R13, R11, 0x10, RZ ;  /* 0x000000100b0d7819 */ /* 0x000fe200000006ff */
[----:B------:R-:W-:Y:S01]  /*1b40*/  FFMA.FTZ R12, R9, R9, R12 ;  /* 0x00000009090c7223 */ /* 0x000fe2000001000c */
[C---:B------:R-:W-:Y:S01]  /*1b50*/  PRMT R11, R71.reuse, 0x7632, R11 ;  /* 0x00007632470b7816 */ /* 0x040fe2000000000b */
[----:B------:R-:W-:Y:S01]  /*1b60*/  IMAD.U32 R10, R71, 0x10000, RZ ;  /* 0x00010000470a7824 */ /* 0x000fe200078e00ff */
[----:B------:R-:W5:Y:S01]  /*1b70*/  LDG.E.64.CONSTANT R108, desc[UR16][R108.64] ;  /* 0x000000106c6c7981 */ /* 0x000f62000c1e9b00 */
[----:B------:R-:W-:Y:S01]  /*1b80*/  FADD.FTZ R15, R14, R13 ;  /* 0x0000000d0e0f7221 */ /* 0x000fe20000010000 */
[----:B------:R-:W-:Y:S01]  /*1b90*/  FFMA.FTZ R13, R13, R13, R12 ;  /* 0x0000000d0d0d7223 */ /* 0x000fe2000001000c */
[----:B------:R-:W-:-:S02]  /*1ba0*/  SHF.L.U32 R14, R11, 0x10, RZ ;  /* 0x000000100b0e7819 */ /* 0x000fc400000006ff */
[----:B------:R-:W-:Y:S01]  /*1bb0*/  FADD.FTZ R15, R15, R10 ;  /* 0x0000000a0f0f7221 */ /* 0x000fe20000010000 */
[----:B------:R-:W-:Y:S01]  /*1bc0*/  FFMA.FTZ R13, R10, R10, R13 ;  /* 0x0000000a0a0d7223 */ /* 0x000fe2000001000d */
[C---:B------:R-:W-:Y:S02]  /*1bd0*/  SHF.L.U32 R11, R72.reuse, 0x10, RZ ;  /* 0x00000010480b7819 */ /* 0x040fe400000006ff */
[----:B------:R-:W-:Y:S01]  /*1be0*/  PRMT R12, R72, 0x7632, R12 ;  /* 0x00007632480c7816 */ /* 0x000fe2000000000c */
[----:B------:R-:W-:Y:S01]  /*1bf0*/  FADD.FTZ R16, R15, R14 ;  /* 0x0000000e0f107221 */ /* 0x000fe20000010000 */
[----:B------:R-:W-:-:S03]  /*1c00*/  FFMA.FTZ R14, R14, R14, R13 ;  /* 0x0000000e0e0e7223 */ /* 0x000fc6000001000d */
[----:B------:R-:W-:Y:S02]  /*1c10*/  IMAD.U32 R15, R12, 0x10000, RZ ;  /* 0x000100000c0f7824 */ /* 0x000fe400078e00ff */
[----:B------:R-:W-:Y:S01]  /*1c20*/  FADD.FTZ R16, R16, R11 ;  /* 0x0000000b10107221 */ /* 0x000fe20000010000 */
[----:B------:R-:W-:Y:S01]  /*1c30*/  FFMA.FTZ R14, R11, R11, R14 ;  /* 0x0000000b0b0e7223 */ /* 0x000fe2000001000e */
[C---:B------:R-:W-:Y:S02]  /*1c40*/  SHF.L.U32 R12, R73.reuse, 0x10, RZ ;  /* 0x00000010490c7819 */ /* 0x040fe400000006ff */
[----:B------:R-:W-:Y:S01]  /*1c50*/  PRMT R13, R73, 0x7632, R13 ;  /* 0x00007632490d7816 */ /* 0x000fe2000000000d */
[----:B------:R-:W-:Y:S01]  /*1c60*/  FADD.FTZ R17, R16, R15 ;  /* 0x0000000f10117221 */ /* 0x000fe20000010000 */
[----:B------:R-:W-:Y:S02]  /*1c70*/  FFMA.FTZ R15, R15, R15, R14 ;  /* 0x0000000f0f0f7223 */ /* 0x000fe4000001000e */
[----:B------:R-:W-:Y:S01]  /*1c80*/  SHF.L.U32 R16, R13, 0x10, RZ ;  /* 0x000000100d107819 */ /* 0x000fe200000006ff */
[----:B------:R-:W-:Y:S01]  /*1c90*/  FADD.FTZ R17, R17, R12 ;  /* 0x0000000c11117221 */ /* 0x000fe20000010000 */
[----:B------:R-:W-:Y:S01]  /*1ca0*/  FFMA.FTZ R15, R12, R12, R15 ;  /* 0x0000000c0c0f7223 */ /* 0x000fe2000001000f */
[C---:B------:R-:W-:Y:S01]  /*1cb0*/  PRMT R14, R74.reuse, 0x7632, R14 ;  /* 0x000076324a0e7816 */ /* 0x040fe2000000000e */
[----:B------:R-:W-:-:S02]  /*1cc0*/  IMAD.U32 R13, R74, 0x10000, RZ ;  /* 0x000100004a0d7824 */ /* 0x000fc400078e00ff */
[----:B------:R-:W-:Y:S01]  /*1cd0*/  FADD.FTZ R18, R17, R16 ;  /* 0x0000001011127221 */ /* 0x000fe20000010000 */
[----:B------:R-:W-:Y:S01]  /*1ce0*/  FFMA.FTZ R16, R16, R16, R15 ;  /* 0x0000001010107223 */ /* 0x000fe2000001000f */
[----:B------:R-:W-:Y:S02]  /*1cf0*/  SHF.L.U32 R17, R14, 0x10, RZ ;  /* 0x000000100e117819 */ /* 0x000fe400000006ff */
        /* <DEDUP_REMOVED lines=51> */
[C---:B--2---:R-:W-:Y:S02]  /*2030*/  SHF.L.U32 R21, R82.reuse, 0x10, RZ ;  /* 0x0000001052157819 */ /* 0x044fe400000006ff */
        /* <DEDUP_REMOVED lines=13> */
[C---:B---3--:R-:W-:Y:S02]  /*2110*/  SHF.L.U32 R23, R84.reuse, 0x10, RZ ;  /* 0x0000001054177819 */ /* 0x048fe400000006ff */
        /* <DEDUP_REMOVED lines=13> */
[C---:B----4-:R-:W-:Y:S01]  /*21f0*/  PRMT R26, R86.reuse, 0x7632, R26 ;  /* 0x00007632561a7816 */ /* 0x050fe2000000001a */
        /* <DEDUP_REMOVED lines=13> */
[C---:B-----5:R-:W-:Y:S02]  /*22d0*/  SHF.L.U32 R27, R88.reuse, 0x10, RZ ;  /* 0x00000010581b7819 */ /* 0x060fe400000006ff */
        /* <DEDUP_REMOVED lines=82> */
[--C-:B------:R-:W-:Y:S01]  /*2800*/  FFMA.FTZ R40, R38, R38, R41.reuse ;  /* 0x0000002626287223 */ /* 0x100fe20000010029 */
        /* <DEDUP_REMOVED lines=48> */
[----:B------:R-:W-:-:S03]  /*2b10*/  FFMA.FTZ R114, R45, R45, R114 ;  /* 0x0000002d2d727223 */ /* 0x000fc60000010072 */
[----:B------:R-:W-:Y:S01]  /*2b20*/  FADD.FTZ R113, R46, R47 ;  /* 0x0000002f2e717221 */ /* 0x000fe20000010000 */
[--C-:B------:R-:W-:Y:S01]  /*2b30*/  FFMA.FTZ R47, R47, R47, R114.reuse ;  /* 0x0000002f2f2f7223 */ /* 0x100fe20000010072 */
[C---:B------:R-:W-:Y:S01]  /*2b40*/  PRMT R114, R107.reuse, 0x7632, R114 ;  /* 0x000076326b727816 */ /* 0x040fe20000000072 */
[----:B------:R-:W-:-:S03]  /*2b50*/  IMAD.U32 R46, R107, 0x10000, RZ ;  /* 0x000100006b2e7824 */ /* 0x000fc600078e00ff */
[----:B------:R-:W-:Y:S01]  /*2b60*/  SHF.L.U32 R114, R114, 0x10, RZ ;  /* 0x0000001072727819 */ /* 0x000fe200000006ff */
[----:B------:R-:W-:Y:S01]  /*2b70*/  FADD.FTZ R113, R113, R46 ;  /* 0x0000002e71717221 */ /* 0x000fe20000010000 */
[----:B------:R-:W-:Y:S01]  /*2b80*/  FFMA.FTZ R47, R46, R46, R47 ;  /* 0x0000002e2e2f7223 */ /* 0x000fe2000001002f */
[----:B------:R-:W-:Y:S02]  /*2b90*/  PRMT R115, R108, 0x7632, R115 ;  /* 0x000076326c737816 */ /* 0x000fe40000000073 */
[----:B------:R-:W-:Y:S01]  /*2ba0*/  FADD.FTZ R113, R113, R114 ;  /* 0x0000007271717221 */ /* 0x000fe20000010000 */
[----:B------:R-:W-:Y:S01]  /*2bb0*/  FFMA.FTZ R114, R114, R114, R47 ;  /* 0x0000007272727223 */ /* 0x000fe2000001002f */
[----:B------:R-:W-:Y:S01]  /*2bc0*/  SHF.L.U32 R47, R108, 0x10, RZ ;  /* 0x000000106c2f7819 */ /* 0x000fe200000006ff */
[----:B------:R-:W-:-:S04]  /*2bd0*/  IMAD.U32 R115, R115, 0x10000, RZ ;  /* 0x0001000073737824 */ /* 0x000fc800078e00ff */
[----:B------:R-:W-:Y:S01]  /*2be0*/  FADD.FTZ R113, R113, R47 ;  /* 0x0000002f71717221 */ /* 0x000fe20000010000 */
[----:B------:R-:W-:Y:S01]  /*2bf0*/  FFMA.FTZ R114, R47, R47, R114 ;  /* 0x0000002f2f727223 */ /* 0x000fe20000010072 */
[----:B------:R-:W-:Y:S02]  /*2c00*/  SHF.L.U32 R118, R109, 0x10, RZ ;  /* 0x000000106d767819 */ /* 0x000fe400000006ff */
[----:B------:R-:W-:Y:S01]  /*2c10*/  FADD.FTZ R113, R113, R115 ;  /* 0x0000007371717221 */ /* 0x000fe20000010000 */
[--C-:B------:R-:W-:Y:S01]  /*2c20*/  FFMA.FTZ R115, R115, R115, R114.reuse ;  /* 0x0000007373737223 */ /* 0x100fe20000010072 */
[----:B------:R-:W-:Y:S02]  /*2c30*/  PRMT R114, R109, 0x7632, R114 ;  /* 0x000076326d727816 */ /* 0x000fe40000000072 */
[----:B------:R-:W-:Y:S01]  /*2c40*/  ISETP.GT.U32.AND P0, PT, R137, 0xf, PT ;  /* 0x0000000f8900780c */ /* 0x000fe20003f04070 */
[----:B------:R-:W-:Y:S01]  /*2c50*/  FFMA.FTZ R115, R118, R118, R115 ;  /* 0x0000007676737223 */ /* 0x000fe20000010073 */
[----:B------:R-:W-:Y:S01]  /*2c60*/  SHF.L.U32 R114, R114, 0x10, RZ ;  /* 0x0000001072727819 */ /* 0x000fe200000006ff */
[----:B------:R-:W-:Y:S01]  /*2c70*/  FADD.FTZ R113, R113, R118 ;  /* 0x0000007671717221 */ /* 0x000fe20000010000 */
[----:B------:R-:W-:-:S03]  /*2c80*/  USHF.L.U32 UR15, UR10, 0x2, URZ ;  /* 0x000000020a0f7899 */ /* 0x000fc6000800063f */
[----:B------:R-:W-:Y:S01]  /*2c90*/  FFMA.FTZ R115, R114, R114, R115 ;  /* 0x0000007272737223 */ /* 0x000fe20000010073 */
[----:B------:R-:W-:Y:S01]  /*2ca0*/  FADD.FTZ R114, R113, R114 ;  /* 0x0000007271727221 */ /* 0x000fe20000010000 */
[----:B------:R-:W-:Y:S01]  /*2cb0*/  ULOP3.LUT UR21, UR15, 0x1c, URZ, 0xc0, !UPT ;  /* 0x0000001c0f157892 */ /* 0x000fe2000f8ec03f */
[----:B------:R-:W-:Y:S03]  /*2cc0*/  BSSY B0, `(.L_x_1612) ;  /* 0x00000c2000007945 */ /* 0x000fe60003800000 */
[----:B------:R0:W-:Y:S01]  /*2cd0*/  STS.64 [R116], R114 ;  /* 0x0000007274007388 */ /* 0x0001e20000000a00 */
[----:B------:R-:W-:-:S04]  /*2ce0*/  IMAD.WIDE R140, R112, 0x2, R140 ;  /* 0x00000002708c7825 */ /* 0x000fc800078e028c */
[----:B------:R-:W-:Y:S01]  /*2cf0*/  IMAD.WIDE R138, R112, 0x2, R138 ;  /* 0x00000002708a7825 */ /* 0x000fe200078e028a */
[----:B------:R-:W-:Y:S01]  /*2d00*/  CS2R R112, SRZ ;  /* 0x0000000000707805 */ /* 0x000fe2000001ff00 */
[----:B------:R-:W-:Y:S06]  /*2d10*/  BAR.SYNC.DEFER_BLOCKING 0x0 ;  /* 0x0000000000007b1d */ /* 0x000fec0000010000 */
[----:B------:R-:W-:Y:S05]  /*2d20*/  @P0 BRA `(.L_x_1613) ;  /* 0x0000000800ec0947 */ /* 0x000fea0003800000 */
[----:B0-----:R-:W0:Y:S01]  /*2d30*/  S2R R114, SR_CgaCtaId ;  /* 0x0000000000727919 */ /* 0x001e220000008800 */
[C---:B------:R-:W-:Y:S01]  /*2d40*/  LEA.HI R116, R137.reuse, UR21, RZ, 0x1e ;  /* 0x0000001589747c11 */ /* 0x040fe2000f8ff0ff */
[----:B------:R-:W-:Y:S01]  /*2d50*/  IMAD.MOV.U32 R112, RZ, RZ, 0x50 ;  /* 0x00000050ff707424 */ /* 0x000fe200078e00ff */
[----:B------:R-:W-:Y:S02]  /*2d60*/  MOV R117, 0x400 ;  /* 0x0000040000757802 */ /* 0x000fe40000000f00 */
[----:B------:R-:W-:Y:S01]  /*2d70*/  SHF.L.U32 R137, R137, 0x3, RZ ;  /* 0x0000000389897819 */ /* 0x000fe200000006ff */
[----:B------:R-:W-:-:S03]  /*2d80*/  IMAD R116, R116, R112, -UR12 ;  /* 0x8000000c74747e24 */ /* 0x000fc6000f8e0270 */
[----:B------:R-:W-:Y:S01]  /*2d90*/  LOP3.LUT R137, R137, 0x18, RZ, 0xc0, !PT ;  /* 0x0000001889897812 */ /* 0x000fe200078ec0ff */
[C---:B------:R-:W-:Y:S01]  /*2da0*/  VIADD R163, R116.reuse, 0x44 ;  /* 0x0000004474a37836 */ /* 0x040fe20000000000 */
[C---:B------:R-:W-:Y:S02]  /*2db0*/  IADD3 R113, R116.reuse, 0x4, RZ ;  /* 0x0000000474717810 */ /* 0x040fe40007ffe0ff */
[----:B------:R-:W-:Y:S02]  /*2dc0*/  SHF.R.S32.HI R112, RZ, 0x1f, R116 ;  /* 0x0000001fff707819 */ /* 0x000fe40000011474 */
[----:B------:R-:W-:Y:S02]  /*2dd0*/  IADD3 R164, R116, 0x40, RZ ;  /* 0x0000004074a47810 */ /* 0x000fe40007ffe0ff */
[----:B------:R-:W-:-:S04]  /*2de0*/  LEA.HI R112, R112, R116, RZ, 0x2 ;  /* 0x0000007470707211 */ /* 0x000fc800078f10ff */
[----:B------:R-:W-:Y:S02]  /*2df0*/  SHF.R.S32.HI R112, RZ, 0x2, R112 ;  /* 0x00000002ff707819 */ /* 0x000fe40000011470 */
[----:B0-----:R-:W-:Y:S02]  /*2e00*/  LEA R117, R114, R117, 0x18 ;  /* 0x0000007572757211 */ /* 0x001fe400078ec0ff */
[----:B------:R-:W-:-:S03]  /*2e10*/  SHF.R.S32.HI R114, RZ, 0x1f, R113 ;  /* 0x0000001fff727819 */ /* 0x000fc60000011471 */
[----:B------:R-:W-:Y:S01]  /*2e20*/  IMAD R112, R112, 0x28, R117 ;  /* 0x0000002870707824 */ /* 0x000fe200078e0275 */
[----:B------:R-:W-:-:S03]  /*2e30*/  LEA.HI R114, R114, R113, RZ, 0x2 ;  /* 0x0000007172727211 */ /* 0x000fc600078f10ff */
[----:B------:R-:W-:Y:S01]  /*2e40*/  IMAD.IADD R112, R112, 0x1, R137 ;  /* 0x0000000170707824 */ /* 0x000fe200078e0289 */
[----:B------:R-:W-:-:S05]  /*2e50*/  SHF.R.S32.HI R114, RZ, 0x2, R114 ;  /* 0x00000002ff727819 */ /* 0x000fca0000011472 */
[----:B------:R-:W-:Y:S01]  /*2e60*/  IMAD R114, R114, 0x28, R117 ;  /* 0x0000002872727824 */ /* 0x000fe200078e0275 */
[----:B------:R-:W0:Y:S04]  /*2e70*/  LDS.64 R112, [R112] ;  /* 0x0000000070707984 */ /* 0x000e280000000a00 */
        /* <DEDUP_REMOVED lines=10> */
[----:B------:R-:W-:-:S04]  /*2f20*/  IMAD R113, R113, 0x28, R117 ;  /* 0x0000002871717824 */ /* 0x000fc800078e0275 */
[----:B------:R-:W-:-:S06]  /*2f30*/  IMAD.IADD R113, R137, 0x1, R113 ;  /* 0x0000000189717824 */ /* 0x000fcc00078e0271 */
[----:B------:R-:W0:Y:S02]  /*2f40*/  LDS.64 R112, [R113] ;  /* 0x0000000071707984 */ /* 0x000e240000000a00 */
[----:B0-----:R-:W-:Y:S01]  /*2f50*/  FADD.FTZ R114, R114, R112 ;  /* 0x0000007072727221 */ /* 0x001fe20000010000 */
[----:B------:R-:W-:Y:S01]  /*2f60*/  IADD3 R112, R116, 0xc, RZ ;  /* 0x0000000c74707810 */ /* 0x000fe20007ffe0ff */
[----:B------:R-:W-:-:S03]  /*2f70*/  FADD.FTZ R115, R115, R113 ;  /* 0x0000007173737221 */ /* 0x000fc60000010000 */
[----:B------:R-:W-:-:S04]  /*2f80*/  SHF.R.S32.HI R113, RZ, 0x1f, R112 ;  /* 0x0000001fff717819 */ /* 0x000fc80000011470 */
[----:B------:R-:W-:-:S04]  /*2f90*/  LEA.HI R113, R113, R112, RZ, 0x2 ;  /* 0x0000007071717211 */ /* 0x000fc800078f10ff */
[----:B------:R-:W-:-:S05]  /*2fa0*/  SHF.R.S32.HI R113, RZ, 0x2, R113 ;  /* 0x00000002ff717819 */ /* 0x000fca0000011471 */
[----:B------:R-:W-:-:S05]  /*2fb0*/  IMAD R113, R113, 0x28, R117 ;  /* 0x0000002871717824 */ /* 0x000fca00078e0275 */
[----:B------:R-:W-:-:S06]  /*2fc0*/  IADD3 R113, R137, R113, RZ ;  /* 0x0000007189717210 */ /* 0x000fcc0007ffe0ff */
[----:B------:R-:W0:Y:S02]  /*2fd0*/  LDS.64 R112, [R113] ;  /* 0x0000000071707984 */ /* 0x000e240000000a00 */
[----:B0-----:R-:W-:Y:S01]  /*2fe0*/  FADD.FTZ R114, R114, R112 ;  /* 0x0000007072727221 */ /* 0x001fe20000010000 */
[----:B------:R-:W-:Y:S02]  /*2ff0*/  VIADD R112, R116, 0x10 ;  /* 0x0000001074707836 */ /* 0x000fe40000000000 */
        /* <DEDUP_REMOVED lines=101> */
[----:B------:R-:W-:Y:S02]  /*3650*/  LEA.HI R112, R113, R112, RZ, 0x2 ;  /* 0x0000007071707211 */ /* 0x000fe400078f10ff */
[----:B------:R-:W-:Y:S02]  /*3660*/  SHF.R.S32.HI R113, RZ, 0x1f, R164 ;  /* 0x0000001fff717819 */ /* 0x000fe400000114a4 */
[----:B------:R-:W-:Y:S02]  /*3670*/  SHF.R.S32.HI R112, RZ, 0x2, R112 ;  /* 0x00000002ff707819 */ /* 0x000fe40000011470 */
[----:B------:R-:W-:Y:S02]  /*3680*/  LEA.HI R164, R113, R164, RZ, 0x2 ;  /* 0x000000a471a47211 */ /* 0x000fe400078f10ff */
[----:B------:R-:W-:Y:S01]  /*3690*/  SHF.R.S32.HI R113, RZ, 0x1f, R163 ;  /* 0x0000001fff717819 */ /* 0x000fe200000114a3 */
[----:B------:R-:W-:Y:S01]  /*36a0*/  IMAD R112, R112, 0x28, R117 ;  /* 0x0000002870707824 */ /* 0x000fe200078e0275 */
[----:B------:R-:W-:-:S02]  /*36b0*/  SHF.R.S32.HI R164, RZ, 0x2, R164 ;  /* 0x00000002ffa47819 */ /* 0x000fc400000114a4 */
[----:B------:R-:W-:Y:S01]  /*36c0*/  LEA.HI R163, R113, R163, RZ, 0x2 ;  /* 0x000000a371a37211 */ /* 0x000fe200078f10ff */
[----:B------:R-:W-:Y:S01]  /*36d0*/  IMAD.IADD R112, R137, 0x1, R112 ;  /* 0x0000000189707824 */ /* 0x000fe200078e0270 */
[----:B------:R-:W-:Y:S01]  /*36e0*/  IADD3 R113, R116, 0x48, RZ ;  /* 0x0000004874717810 */ /* 0x000fe20007ffe0ff */
[----:B------:R-:W-:Y:S01]  /*36f0*/  IMAD R164, R164, 0x28, R117 ;  /* 0x00000028a4a47824 */ /* 0x000fe200078e0275 */
[----:B------:R-:W-:Y:S02]  /*3700*/  IADD3 R116, R116, 0x4c, RZ ;  /* 0x0000004c74747810 */ /* 0x000fe40007ffe0ff */
[----:B------:R-:W-:Y:S02]  /*3710*/  SHF.R.S32.HI R165, RZ, 0x1f, R113 ;  /* 0x0000001fffa57819 */ /* 0x000fe40000011471 */
[----:B------:R-:W-:Y:S02]  /*3720*/  SHF.R.S32.HI R163, RZ, 0x2, R163 ;  /* 0x00000002ffa37819 */ /* 0x000fe400000114a3 */
[----:B------:R-:W-:-:S02]  /*3730*/  LEA.HI R113, R165, R113, RZ, 0x2 ;  /* 0x00000071a5717211 */ /* 0x000fc400078f10ff */
[----:B------:R-:W-:Y:S01]  /*3740*/  SHF.R.S32.HI R165, RZ, 0x1f, R116 ;  /* 0x0000001fffa57819 */ /* 0x000fe20000011474 */
[----:B------:R-:W-:Y:S01]  /*3750*/  IMAD R163, R163, 0x28, R117 ;  /* 0x00000028a3a37824 */ /* 0x000fe200078e0275 */
[----:B------:R-:W-:Y:S02]  /*3760*/  SHF.R.S32.HI R113, RZ, 0x2, R113 ;  /* 0x00000002ff717819 */ /* 0x000fe40000011471 */
[----:B------:R-:W-:Y:S02]  /*3770*/  LEA.HI R116, R165, R116, RZ, 0x2 ;  /* 0x00000074a5747211 */ /* 0x000fe400078f10ff */
[----:B------:R-:W-:Y:S01]  /*3780*/  IADD3 R164, R137, R164, RZ ;  /* 0x000000a489a47210 */ /* 0x000fe20007ffe0ff */
[----:B------:R-:W-:Y:S01]  /*3790*/  IMAD R113, R113, 0x28, R117 ;  /* 0x0000002871717824 */ /* 0x000fe200078e0275 */
[----:B------:R-:W-:Y:S02]  /*37a0*/  SHF.R.S32.HI R116, RZ, 0x2, R116 ;  /* 0x00000002ff747819 */ /* 0x000fe40000011474 */
[----:B------:R-:W-:-:S03]  /*37b0*/  IADD3 R163, R137, R163, RZ ;  /* 0x000000a389a37210 */ /* 0x000fc60007ffe0ff */
[----:B------:R-:W-:Y:S02]  /*37c0*/  IMAD R116, R116, 0x28, R117 ;  /* 0x0000002874747824 */ /* 0x000fe400078e0275 */
[C---:B------:R-:W-:Y:S02]  /*37d0*/  IMAD.IADD R117, R137.reuse, 0x1, R113 ;  /* 0x0000000189757824 */ /* 0x040fe400078e0271 */
[----:B------:R-:W0:Y:S01]  /*37e0*/  LDS.64 R112, [R112] ;  /* 0x0000000070707984 */ /* 0x000e220000000a00 */
[----:B------:R-:W-:Y:S01]  /*37f0*/  IADD3 R116, R137, R116, RZ ;  /* 0x0000007489747210 */ /* 0x000fe20007ffe0ff */
[----:B0-----:R-:W-:Y:S01]  /*3800*/  FADD.FTZ R112, R114, R112 ;  /* 0x0000007072707221 */ /* 0x001fe20000010000 */
[----:B------:R-:W-:Y:S02]  /*3810*/  FADD.FTZ R137, R115, R113 ;  /* 0x0000007173897221 */ /* 0x000fe40000010000 */
[----:B------:R-:W0:Y:S02]  /*3820*/  LDS.64 R114, [R164] ;  /* 0x00000000a4727984 */ /* 0x000e240000000a00 */
[----:B0-----:R-:W-:Y:S01]  /*3830*/  FADD.FTZ R114, R112, R114 ;  /* 0x0000007270727221 */ /* 0x001fe20000010000 */
[----:B------:R-:W-:Y:S01]  /*3840*/  FADD.FTZ R137, R137, R115 ;  /* 0x0000007389897221 */ /* 0x000fe20000010000 */
[----:B------:R-:W0:Y:S02]  /*3850*/  LDS.64 R112, [R163] ;  /* 0x00000000a3707984 */ /* 0x000e240000000a00 */
[----:B0-----:R-:W-:Y:S01]  /*3860*/  FADD.FTZ R112, R114, R112 ;  /* 0x0000007072707221 */ /* 0x001fe20000010000 */
[----:B------:R-:W-:Y:S01]  /*3870*/  FADD.FTZ R113, R137, R113 ;  /* 0x0000007189717221 */ /* 0x000fe20000010000 */
[----:B------:R-:W0:Y:S04]  /*3880*/  LDS.64 R114, [R117] ;  /* 0x0000000075727984 */ /* 0x000e280000000a00 */
[----:B------:R-:W1:Y:S01]  /*3890*/  LDS.64 R116, [R116] ;  /* 0x0000000074747984 */ /* 0x000e620000000a00 */
[----:B0-----:R-:W-:Y:S01]  /*38a0*/  FADD.FTZ R112, R112, R114 ;  /* 0x0000007270707221 */ /* 0x001fe20000010000 */
[----:B------:R-:W-:-:S03]  /*38b0*/  FADD.FTZ R113, R113, R115 ;  /* 0x0000007371717221 */ /* 0x000fc60000010000 */
[----:B-1----:R-:W-:Y:S01]  /*38c0*/  FADD.FTZ R112, R112, R116 ;  /* 0x0000007470707221 */ /* 0x002fe20000010000 */
[----:B------:R-:W-:-:S07]  /*38d0*/  FADD.FTZ R113, R113, R117 ;  /* 0x0000007571717221 */ /* 0x000fce0000010000 */
.L_x_1613:
[----:B------:R-:W-:Y:S05]  /*38e0*/  BSYNC B0 ;  /* 0x0000000000007941 */ /* 0x000fea0003800000 */
.L_x_1612:
[----:B------:R-:W1:Y:S01]  /*38f0*/  S2R R165, SR_TID.X ;  /* 0x0000000000a57919 */ /* 0x000e620000002100 */
[----:B------:R-:W2:Y:S01]  /*3900*/  S2R R164, SR_CTAID.Y ;  /* 0x0000000000a47919 */ /* 0x000ea20000002600 */
[----:B0-----:R-:W0:Y:S04]  /*3910*/  SHFL.BFLY PT, R115, R112, 0x2, 0x1f ;  /* 0x0c401f0070737f89 */ /* 0x001e2800000e0000 */
[----:B------:R-:W3:Y:S01]  /*3920*/  SHFL.BFLY PT, R114, R113, 0x2, 0x1f ;  /* 0x0c401f0071727f89 */ /* 0x000ee200000e0000 */
[----:B-1----:R-:W-:Y:S01]  /*3930*/  LOP3.LUT P0, RZ, R165, 0xfffffff3, RZ, 0xc0, !PT ;  /* 0xfffffff3a5ff7812 */ /* 0x002fe2000780c0ff */
[----:B0-----:R-:W-:Y:S01]  /*3940*/  FADD.FTZ R112, R115, R112 ;  /* 0x0000007073707221 */ /* 0x001fe20000010000 */
[----:B------:R-:W-:Y:S01]  /*3950*/  ISETP.GT.U32.AND P1, PT, R165, 0x7, PT ;  /* 0x00000007a500780c */ /* 0x000fe20003f24070 */
[----:B---3--:R-:W-:-:S03]  /*3960*/  FADD.FTZ R113, R114, R113 ;  /* 0x0000007172717221 */ /* 0x008fc60000010000 */
[----:B------:R-:W0:Y:S04]  /*3970*/  SHFL.BFLY PT, R137, R112, 0x1, 0x1f ;  /* 0x0c201f0070897f89 */ /* 0x000e2800000e0000 */
[----:B------:R-:W1:Y:S03]  /*3980*/  SHFL.BFLY PT, R117, R113, 0x1, 0x1f ;  /* 0x0c201f0071757f89 */ /* 0x000e6600000e0000 */
[----:B------:R-:W2:Y:S08]  /*3990*/  @!P0 LDC R163, c[0x0][0x10] ;  /* 0x00000400ffa38b82 */ /* 0x000eb00000000800 */
[----:B------:R-:W3:Y:S08]  /*39a0*/  @!P0 LDC.64 R114, c[0x0][0x248] ;  /* 0x00009200ff728b82 */ /* 0x000ef00000000a00 */
[----:B------:R-:W4:Y:S01]  /*39b0*/  @!P1 LDC R116, c[0x0][0x10] ;  /* 0x00000400ff749b82 */ /* 0x000f220000000800 */
[----:B--2---:R-:W-:-:S02]  /*39c0*/  @!P0 IMAD R163, R163, UR4, R164 ;  /* 0x00000004a3a38c24 */ /* 0x004fc4000f8e02a4 */
[----:B------:R-:W2:Y:S01]  /*39d0*/  LDL R164, [R1+0xa8] ;  /* 0x0000a80001a47983 */ /* 0x000ea20000100800 */
[----:B0-----:R-:W-:Y:S01]  /*39e0*/  FADD.FTZ R112, R112, R137 ;  /* 0x0000008970707221 */ /* 0x001fe20000010000 */
[----:B-1----:R-:W-:Y:S01]  /*39f0*/  FADD.FTZ R113, R113, R117 ;  /* 0x0000007571717221 */ /* 0x002fe20000010000 */
[----:B--2---:R-:W-:Y:S02]  /*3a00*/  @!P0 LEA R163, R163, R164, 0x3 ;  /* 0x000000a4a3a38211 */ /* 0x004fe400078e18ff */
[----:B------:R-:W4:Y:S03]  /*3a10*/  S2R R164, SR_CTAID.Y ;  /* 0x0000000000a47919 */ /* 0x000f260000002600 */
[----:B------:R-:W-:-:S04]  /*3a20*/  @!P0 IMAD.SHL.U32 R163, R163, 0x2, RZ ;  /* 0x00000002a3a38824 */ /* 0x000fc800078e00ff */
[----:B---3--:R-:W-:-:S05]  /*3a30*/  @!P0 IMAD.WIDE.U32 R114, R163, 0x4, R114 ;  /* 0x00000004a3728825 */ /* 0x008fca00078e0072 */
[----:B------:R0:W-:Y:S01]  /*3a40*/  @!P0 STG.E.64 desc[UR16][R114.64], R112 ;  /* 0x0000007072008986 */ /* 0x0001e2000c101b10 */
[----:B------:R-:W-:Y:S01]  /*3a50*/  BAR.SYNC.DEFER_BLOCKING 0x0 ;  /* 0x0000000000007b1d */ /* 0x000fe20000010000 */
[C---:B------:R-:W-:Y:S02]  /*3a60*/  ISETP.NE.AND P0, PT, R165.reuse, RZ, PT ;  /* 0x000000ffa500720c */ /* 0x040fe40003f05270 */
[----:B0-----:R-:W-:Y:S01]  /*3a70*/  @!P1 LOP3.LUT R113, R165, 0x7ffffffe, RZ, 0xc0, !PT ;  /* 0x7ffffffea5719812 */ /* 0x001fe200078ec0ff */
[----:B----4-:R-:W-:-:S04]  /*3a80*/  @!P1 IMAD R112, R116, UR4, R164 ;  /* 0x0000000474709c24 */ /* 0x010fc8000f8e02a4 */
[----:B------:R-:W0:Y:S01]  /*3a90*/  @!P1 LDC.64 R116, c[0x0][0x248] ;  /* 0x00009200ff749b82 */ /* 0x000e220000000a00 */
[----:B------:R-:W-:Y:S02]  /*3aa0*/  @!P1 LEA R112, R112, R113, 0x3 ;  /* 0x0000007170709211 */ /* 0x000fe400078e18ff */
[----:B------:R-:W-:-:S04]  /*3ab0*/  @!P1 LOP3.LUT R113, R165, 0x1, RZ, 0xc0, !PT ;  /* 0x00000001a5719812 */ /* 0x000fc800078ec0ff */
[----:B------:R-:W-:-:S05]  /*3ac0*/  @!P1 IADD3 R112, R112, R113, RZ ;  /* 0x0000007170709210 */ /* 0x000fca0007ffe0ff */
[----:B------:R-:W-:-:S04]  /*3ad0*/  @!P1 IMAD.SHL.U32 R112, R112, 0x2, RZ ;  /* 0x0000000270709824 */ /* 0x000fc800078e00ff */
[----:B0-----:R-:W-:Y:S01]  /*3ae0*/  @!P1 IMAD.WIDE.U32 R116, R112, 0x4, R116 ;  /* 0x0000000470749825 */ /* 0x001fe200078e0074 */
[----:B------:R-:W-:Y:S06]  /*3af0*/  @P0 BRA `(.L_x_1614) ;  /* 0x0000000000440947 */ /* 0x000fec0003800000 */
        /* <DEDUP_REMOVED lines=9> */
.L_x_1615:
        /* <DEDUP_REMOVED lines=8> */
.L_x_1614:
[----:B------:R-:W-:Y:S05]  /*3c10*/  WARPSYNC.ALL ;  /* 0x0000000000007948 */ /* 0x000fea0003800000 */
[----:B------:R-:W-:Y:S01]  /*3c20*/  BAR.SYNC.DEFER_BLOCKING 0x0 ;  /* 0x0000000000007b1d */ /* 0x000fe20000010000 */
[----:B------:R-:W-:-:S05]  /*3c30*/  LOP3.LUT P2, RZ, R119, 0x200, RZ, 0xc0, !PT ;  /* 0x0000020077ff7812 */ /* 0x000fca000784c0ff */
[----:B------:R0:W2:Y:S04]  /*3c40*/  LDG.E.64.CONSTANT R112, desc[UR16][R140.64] ;  /* 0x000000108c707981 */ /* 0x0000a8000c1e9b00 */
[----:B------:R1:W3:Y:S04]  /*3c50*/  LDG.E.64.CONSTANT R114, desc[UR16][R138.64] ;  /* 0x000000108a727981 */ /* 0x0002e8000c1e9b00 */
[----:B------:R-:W4:Y:S01]  /*3c60*/  @!P1 LDG.E.64 R116, desc[UR16][R116.64] ;  /* 0x0000001074749981 */ /* 0x000f22000c1e1b00 */
[----:B0-----:R-:W0:Y:S01]  /*3c70*/  S2R R141, SR_TID.X ;  /* 0x00000000008d7919 */ /* 0x001e220000002100 */
[----:B-1----:R-:W-:Y:S01]  /*3c80*/  IMAD.MOV.U32 R138, RZ, RZ, RZ ;  /* 0x000000ffff8a7224 */ /* 0x002fe200078e00ff */
[----:B------:R-:W-:Y:S01]  /*3c90*/  HFMA2.MMA R137, -RZ, RZ, 0, 0 ;  /* 0x00000000ff897435 */ /* 0x000fe200000001ff */
[----:B0-----:R-:W-:-:S02]  /*3ca0*/  LOP3.LUT P0, RZ, R141, 0xfffffff9, RZ, 0xc0, !PT ;  /* 0xfffffff98dff7812 */ /* 0x001fc4000780c0ff */
[----:B------:R-:W-:Y:S02]  /*3cb0*/  PRMT R111, R111, 0x7632, R111 ;  /* 0x000076326f6f7816 */ /* 0x000fe4000000006f */
[----:B------:R-:W-:Y:S02]  /*3cc0*/  PRMT R163, R50, 0x7632, R163 ;  /* 0x0000763232a37816 */ /* 0x000fe400000000a3 */
[----:B------:R-:W-:Y:S02]  /*3cd0*/  PRMT R50, R52, 0x7632, R50 ;  /* 0x0000763234327816 */ /* 0x000fe40000000032 */
[----:B------:R-:W-:Y:S02]  /*3ce0*/  PRMT R165, R48, 0x7632, R165 ;  /* 0x0000763230a57816 */ /* 0x000fe400000000a5 */
[----:B------:R-:W-:Y:S01]  /*3cf0*/  PRMT R48, R57, 0x7632, R48 ;  /* 0x0000763239307816 */ /* 0x000fe20000000030 */
[----:B------:R-:W-:Y:S04]  /*3d00*/  STL.S16 [R1], R111 ;  /* 0x0000006f01007387 */ /* 0x000fe80000100600 */
[----:B------:R-:W-:Y:S01]  /*3d10*/  STL.S16 [R1+0x14], R50 ;  /* 0x0000143201007387 */ /* 0x000fe20000100600 */
[----:B------:R-:W-:Y:S01]  /*3d20*/  BSSY B0, `(.L_x_1616) ;  /* 0x0000066000007945 */ /* 0x000fe20003800000 */
        /* <DEDUP_REMOVED lines=56> */
[----:B----4-:R-:W-:Y:S01]  /*40b0*/  @!P1 FADD.FTZ R138, RZ, R116 ;  /* 0x00000074ff8a9221 */ /* 0x010fe20000010000 */
[----:B------:R-:W-:Y:S02]  /*40c0*/  @!P1 FADD.FTZ R137, RZ, R117 ;  /* 0x00000075ff899221 */ /* 0x000fe40000010000 */
[----:B------:R-:W0:Y:S02]  /*40d0*/  @!P0 S2R R117, SR_CgaCtaId ;  /* 0x0000000000758919 */ /* 0x000e240000008800 */
[----:B------:R-:W1:Y:S04]  /*40e0*/  SHFL.BFLY PT, R116, R138, 0x1, 0x1f ;  /* 0x0c201f008a747f89 */ /* 0x000e6800000e0000 */
[----:B------:R-:W4:Y:S01]  /*40f0*/  SHFL.BFLY PT, R139, R137, 0x1, 0x1f ;  /* 0x0c201f00898b7f89 */ /* 0x000f2200000e0000 */
[----:B-1----:R-:W-:Y:S01]  /*4100*/  FADD.FTZ R116, R116, R138 ;  /* 0x0000008a74747221 */ /* 0x002fe20000010000 */
[----:B------:R-:W-:-:S04]  /*4110*/  @!P0 MOV R138, 0x400 ;  /* 0x00000400008a8802 */ /* 0x000fc80000000f00 */
[----:B------:R-:W-:Y:S01]  /*4120*/  @!P0 IADD3 R138, R138, 0xc80, RZ ;  /* 0x00000c808a8a8810 */ /* 0x000fe20007ffe0ff */
[----:B------:R-:W-:Y:S01]  /*4130*/  @!P0 FMUL.FTZ R116, R116, 4.8828125727595761418e-05 ;  /* 0x384ccccd74748820 */ /* 0x000fe20000410000 */
[----:B----4-:R-:W-:Y:S02]  /*4140*/  FADD.FTZ R139, R139, R137 ;  /* 0x000000898b8b7221 */ /* 0x010fe40000010000 */
[----:B0-----:R-:W-:Y:S01]  /*4150*/  @!P0 LEA R117, R117, R138, 0x18 ;  /* 0x0000008a75758211 */ /* 0x001fe200078ec0ff */
[----:B------:R-:W-:Y:S02]  /*4160*/  @!P0 IMAD.SHL.U32 R138, R141, 0x4, RZ ;  /* 0x000000048d8a8824 */ /* 0x000fe400078e00ff */
[----:B------:R-:W-:-:S04]  /*4170*/  @!P0 FMUL.FTZ R137, R116, R116 ;  /* 0x0000007474898220 */ /* 0x000fc80000410000 */
[----:B------:R-:W-:Y:S01]  /*4180*/  @!P0 FFMA.FTZ R137, R139, 4.8828125727595761418e-05, -R137 ;  /* 0x384ccccd8b898823 */ /* 0x000fe20000010889 */
[----:B------:R-:W-:-:S04]  /*4190*/  @!P0 LOP3.LUT R138, R138, 0xfffffff8, RZ, 0xc0, !PT ;  /* 0xfffffff88a8a8812 */ /* 0x000fc800078ec0ff */
[----:B------:R-:W-:Y:S02]  /*41a0*/  @!P0 IADD3 R138, R138, R117, RZ ;  /* 0x000000758a8a8210 */ /* 0x000fe40007ffe0ff */
[----:B------:R-:W-:Y:S02]  /*41b0*/  @!P0 FMNMX.FTZ R117, RZ, R137, !PT ;  /* 0x00000089ff758209 */ /* 0x000fe40007810000 */
[----:B------:R-:W-:Y:S02]  /*41c0*/  PRMT R137, R49, 0x7632, R137 ;  /* 0x0000763231897816 */ /* 0x000fe40000000089 */
[----:B------:R-:W-:-:S05]  /*41d0*/  PRMT R49, R53, 0x7632, R49 ;  /* 0x0000763235317816 */ /* 0x000fca0000000031 */
[----:B------:R-:W-:Y:S04]  /*41e0*/  STL.S16 [R1+0x18], R49 ;  /* 0x0000183101007387 */ /* 0x000fe80000100600 */
[----:B------:R-:W-:Y:S04]  /*41f0*/  STL.S16 [R1+0x1c], R48 ;  /* 0x00001c3001007387 */ /* 0x000fe80000100600 */
[----:B------:R0:W-:Y:S01]  /*4200*/  @!P0 STS.64 [R138], R116 ;  /* 0x000000748a008388 */ /* 0x0001e20000000a00 */
[----:B--2---:R-:W-:Y:S02]  /*4210*/  PRMT R110, R112, 0x7632, R110 ;  /* 0x00007632706e7816 */ /* 0x004fe4000000006e */
[----:B------:R-:W-:-:S02]  /*4220*/  PRMT R53, R113, 0x7632, R53 ;  /* 0x0000763271357816 */ /* 0x000fc40000000035 */
[----:B---3--:R-:W-:Y:S02]  /*4230*/  PRMT R52, R114, 0x7632, R52 ;  /* 0x0000763272347816 */ /* 0x008fe40000000034 */
[----:B------:R-:W-:Y:S02]  /*4240*/  PRMT R57, R115, 0x7632, R57 ;  /* 0x0000763273397816 */ /* 0x000fe40000000039 */
[----:B0-----:R-:W-:Y:S01]  /*4250*/  PRMT R138, R51, 0x7632, R138 ;  /* 0x00007632338a7816 */ /* 0x001fe2000000008a */
[----:B------:R-:W-:Y:S06]  /*4260*/  BAR.SYNC.DEFER_BLOCKING 0x0 ;  /* 0x0000000000007b1d */ /* 0x000fec0000010000 */
[----:B------:R-:W-:Y:S05]  /*4270*/  @P2 BRA `(.L_x_1617) ;  /* 0x0000000000402947 */ /* 0x000fea0003800000 */
[----:B------:R-:W0:Y:S01]  /*4280*/  S2UR UR14, SR_CgaCtaId ;  /* 0x00000000000e79c3 */ /* 0x000e220000008800 */
[----:B------:R-:W-:Y:S01]  /*4290*/  USHF.L.U64.HI UR8, UR10, 0x2, UR5 ;  /* 0x000000020a087899 */ /* 0x000fe20008010205 */
[----:B------:R-:W-:Y:S01]  /*42a0*/  IADD3 R50, R141, UR21, RZ ;  /* 0x000000158d327c10 */ /* 0x000fe2000fffe0ff */
[----:B------:R-:W-:Y:S01]  /*42b0*/  ULOP3.LUT UR18, UR15, 0xffffffe0, URZ, 0xc0, !UPT ;  /* 0xffffffe00f127892 */ /* 0x000fe2000f8ec03f */
[----:B------:R-:W-:Y:S01]  /*42c0*/  UMOV UR13, 0x400 ;  /* 0x00000400000d7882 */ /* 0x000fe20000000000 */
[----:B------:R-:W-:Y:S02]  /*42d0*/  ULOP3.LUT UR8, UR8, 0x1fffffff, URZ, 0xc0, !UPT ;  /* 0x1fffffff08087892 */ /* 0x000fe4000f8ec03f */
[----:B------:R-:W-:Y:S02]  /*42e0*/  UIADD3 UR13, UR13, 0xc80, URZ ;  /* 0x00000c800d0d7890 */ /* 0x000fe4000fffe03f */
[----:B------:R-:W-:Y:S01]  /*42f0*/  IADD3 R49, P0, R50, UR18, RZ ;  /* 0x0000001232317c10 */ /* 0x000fe2000ff1e0ff */
[----:B------:R-:W-:-:S03]  /*4300*/  ULDC.64 UR24, c[0x0][0x240] ;  /* 0x0000900000187ab9 */ /* 0x000fc60000000a00 */
[----:B------:R-:W-:Y:S02]  /*4310*/  LEA.HI.X.SX32 R50, R50, UR8, 0x1, P0 ;  /* 0x0000000832327c11 */ /* 0x000fe400080f0eff */
[----:B------:R-:W-:-:S04]  /*4320*/  LEA R48, P0, R49, UR24, 0x3 ;  /* 0x0000001831307c11 */ /* 0x000fc8000f8018ff */
[----:B------:R-:W-:Y:S01]  /*4330*/  LEA.HI.X R49, R49, UR25, R50, 0x3, P0 ;  /* 0x0000001931317c11 */ /* 0x000fe200080f1c32 */
[----:B0-----:R-:W-:-:S06]  /*4340*/  ULEA UR13, UR14, UR13, 0x18 ;  /* 0x0000000d0e0d7291 */ /* 0x001fcc000f8ec03f */
[----:B------:R-:W-:-:S06]  /*4350*/  LEA R50, R141, UR13, 0x3 ;  /* 0x0000000d8d327c11 */ /* 0x000fcc000f8e18ff */
[----:B------:R-:W0:Y:S04]  /*4360*/  LDS.64 R50, [R50] ;  /* 0x0000000032327984 */ /* 0x000e280000000a00 */
[----:B0-----:R0:W-:Y:S02]  /*4370*/  STG.E.64 desc[UR16][R48.64], R50 ;  /* 0x0000003230007986 */ /* 0x0011e4000c101b10 */
.L_x_1617:
[----:B------:R-:W-:Y:S05]  /*4380*/  BSYNC B0 ;  /* 0x0000000000007941 */ /* 0x000fea0003800000 */
.L_x_1616:
[----:B0-----:R-:W-:Y:S01]  /*4390*/  LEA R48, R142, UR12, 0x2 ;  /* 0x0000000c8e307c11 */ /* 0x001fe2000f8e10ff */
[----:B------:R-:W-:Y:S01]  /*43a0*/  IMAD.U32 R50, RZ, RZ, UR19 ;  /* 0x00000013ff327e24 */ /* 0x000fe2000f8e00ff */
[----:B------:R-:W-:Y:S01]  /*43b0*/  IADD3 R111, RZ, -UR21, RZ ;  /* 0x80000015ff6f7c10 */ /* 0x000fe2000fffe0ff */
[----:B------:R-:W-:Y:S01]  /*43c0*/  ULDC.64 UR12, c[0x0][0x210] ;  /* 0x00008400000c7ab9 */ /* 0x000fe20000000a00 */
[--C-:B------:R-:W-:Y:S02]  /*43d0*/  SHF.R.S32.HI R49, RZ, 0x1f, R48.reuse ;  /* 0x0000001fff317819 */ /* 0x100fe40000011430 */
[----:B------:R-:W-:Y:S01]  /*43e0*/  LOP3.LUT R119, R119, 0xfffffeff, RZ, 0xc0, !PT ;  /* 0xfffffeff77777812 */ /* 0x000fe200078ec0ff */
[----:B------:R-:W-:-:S04]  /*43f0*/  IMAD.WIDE.U32 R50, R50, 0xa0000, R48 ;  /* 0x000a000032327825 */ /* 0x000fc800078e0030 */
[----:B------:R-:W-:Y:S01]  /*4400*/  IMAD.WIDE.U32 R48, R48, -0x33333333, RZ ;  /* 0xcccccccd30307825 */ /* 0x000fe200078e00ff */
[-C--:B------:R-:W-:Y:S02]  /*4410*/  IADD3 R116, P0, R2, R50.reuse, RZ ;  /* 0x0000003202747210 */ /* 0x080fe40007f1e0ff */
[----:B------:R-:W-:Y:S01]  /*4420*/  IADD3 R2, R51, UR9, RZ ;  /* 0x0000000933027c10 */ /* 0x000fe2000fffe0ff */
[----:B------:R-:W-:Y:S01]  /*4430*/  IMAD.MOV.U32 R51, RZ, RZ, R111 ;  /* 0x000000ffff337224 */ /* 0x000fe200078e006f */
[----:B------:R-:W-:Y:S02]  /*4440*/  IADD3 R111, P2, R143, R50, RZ ;  /* 0x000000328f6f7210 */ /* 0x000fe40007f5e0ff */
[----:B------:R-:W-:Y:S02]  /*4450*/  IADD3.X R117, RZ, R2, RZ, P0, !PT ;  /* 0x00000002ff757210 */ /* 0x000fe400007fe4ff */
[----:B------:R-:W-:Y:S01]  /*4460*/  LEA R48, P0, R116, UR12, 0x1 ;  /* 0x0000000c74307c11 */ /* 0x000fe2000f8008ff */
[----:B------:R0:W-:Y:S01]  /*4470*/  STL [R1+0xb8], R111 ;  /* 0x0000b86f01007387 */ /* 0x0001e20000100800 */
[----:B------:R-:W-:-:S02]  /*4480*/  LEA.HI R51, R49, R51, RZ, 0x1a ;  /* 0x0000003331337211 */ /* 0x000fc400078fd0ff */
[----:B------:R-:W-:Y:S02]  /*4490*/  LEA.HI.X R49, R116, UR13, R117, 0x1, P0 ;  /* 0x0000000d74317c11 */ /* 0x000fe400080f0c75 */
[-C--:B------:R-:W-:Y:S01]  /*44a0*/  IADD3 R117, P3, R144, R50.reuse, RZ ;  /* 0x0000003290757210 */ /* 0x080fe20007f7e0ff */
[----:B------:R-:W-:Y:S01]  /*44b0*/  IMAD.MOV.U32 R144, RZ, RZ, R137 ;  /* 0x000000ffff907224 */ /* 0x000fe200078e0089 */
[----:B------:R-:W-:Y:S02]  /*44c0*/  IADD3 R116, P1, R145, R50, RZ ;  /* 0x0000003291747210 */ /* 0x000fe40007f3e0ff */
[----:B------:R-:W-:Y:S02]  /*44d0*/  @P2 LOP3.LUT R119, R119, 0x100, RZ, 0xfc, !PT ;  /* 0x0000010077772812 */ /* 0x000fe400078efcff */
[----:B------:R-:W-:Y:S01]  /*44e0*/  MOV R145, R138 ;  /* 0x0000008a00917202 */ /* 0x000fe20000000f00 */
[----:B------:R-:W-:Y:S01]  /*44f0*/  STL [R1+0xc0], R116 ;  /* 0x0000c07401007387 */ /* 0x000fe20000100800 */
[----:B------:R-:W-:-:S02]  /*4500*/  LOP3.LUT R119, R119, 0xffffff7f, RZ, 0xc0, !PT ;  /* 0xffffff7f77777812 */ /* 0x000fc400078ec0ff */
[-C--:B------:R-:W-:Y:S01]  /*4510*/  IADD3 R137, P2, R146, R50.reuse, RZ ;  /* 0x0000003292897210 */ /* 0x080fe20007f5e0ff */
[----:B------:R1:W-:Y:S01]  /*4520*/  STL [R1+0xbc], R117 ;  /* 0x0000bc7501007387 */ /* 0x0003e20000100800 */
[-C--:B------:R-:W-:Y:S02]  /*4530*/  IADD3 R138, P0, R147, R50.reuse, RZ ;  /* 0x00000032938a7210 */ /* 0x080fe40007f1e0ff */
[----:B------:R-:W-:Y:S01]  /*4540*/  @P3 LOP3.LUT R119, R119, 0x80, RZ, 0xfc, !PT ;  /* 0x0000008077773812 */ /* 0x000fe200078efcff */
[----:B------:R-:W-:Y:S01]  /*4550*/  STL [R1+0xc4], R137 ;  /* 0x0000c48901007387 */ /* 0x000fe20000100800 */
[----:B------:R-:W-:Y:S02]  /*4560*/  IADD3 R139, P3, R148, R50, RZ ;  /* 0x00000032948b7210 */ /* 0x000fe40007f7e0ff */
[----:B0-----:R-:W-:Y:S01]  /*4570*/  IADD3.X R111, RZ, R2, RZ, P1, !PT ;  /* 0x00000002ff6f7210 */ /* 0x001fe20000ffe4ff */
[----:B------:R-:W-:Y:S01]  /*4580*/  STL [R1+0xc8], R138 ;  /* 0x0000c88a01007387 */ /* 0x000fe20000100800 */
[-C--:B------:R-:W-:Y:S01]  /*4590*/  IADD3 R140, P1, R149, R50.reuse, RZ ;  /* 0x00000032958c7210 */ /* 0x080fe20007f3e0ff */
[----:B-1----:R-:W-:Y:S01]  /*45a0*/  IMAD.X R117, RZ, RZ, R2, P0 ;  /* 0x000000ffff757224 */ /* 0x002fe200000e0602 */
[----:B------:R-:W-:Y:S01]  /*45b0*/  IADD3 R142, P0, R151, R50, RZ ;  /* 0x00000032978e7210 */ /* 0x000fe20007f1e0ff */
[----:B------:R-:W-:Y:S04]  /*45c0*/  STL [R1+0xcc], R139 ;  /* 0x0000cc8b01007387 */ /* 0x000fe80000100800 */
[----:B------:R0:W-:Y:S02]  /*45d0*/  STL [R1+0xa4], R111 ;  /* 0x0000a46f01007387 */ /* 0x0001e40000100800 */
[----:B0-----:R-:W-:-:S02]  /*45e0*/  IADD3.X R111, RZ, R2, RZ, P2, !PT ;  /* 0x00000002ff6f7210 */ /* 0x001fc400017fe4ff */
[----:B------:R-:W-:-:S03]  /*45f0*/  IADD3 R141, P2, R150, R50, RZ ;  /* 0x00000032968d7210 */ /* 0x000fc60007f5e0ff */
[----:B------:R0:W-:Y:S02]  /*4600*/  STL [R1+0xd0], R111 ;  /* 0x0000d06f01007387 */ /* 0x0001e40000100800 */
[----:B------:R-:W-:Y:S02]  /*4610*/  IMAD.X R116, RZ, RZ, R2, P2 ;  /* 0x000000ffff747224 */ /* 0x000fe400010e0602 */
[----:B------:R-:W-:Y:S04]  /*4620*/  STL [R1+0xd4], R140 ;  /* 0x0000d48c01007387 */ /* 0x000fe80000100800 */
[----:B------:R-:W-:Y:S01]  /*4630*/  STL [R1+0xd8], R117 ;  /* 0x0000d87501007387 */ /* 0x000fe20000100800 */
[----:B0-----:R-:W-:-:S03]  /*4640*/  IADD3.X R111, RZ, R2, RZ, P3, !PT ;  /* 0x00000002ff6f7210 */ /* 0x001fc60001ffe4ff */
[----:B------:R-:W-:Y:S01]  /*4650*/  STL [R1+0xdc], R141 ;  /* 0x0000dc8d01007387 */ /* 0x000fe20000100800 */
[----:B------:R-:W-:-:S03]  /*4660*/  IADD3 R143, P3, R152, R50, RZ ;  /* 0x00000032988f7210 */ /* 0x000fc60007f7e0ff */
[----:B------:R-:W-:Y:S04]  /*4670*/  STL [R1+0xe0], R142 ;  /* 0x0000e08e01007387 */ /* 0x000fe80000100800 */
[----:B------:R0:W-:Y:S04]  /*4680*/  STL [R1+0xa0], R111 ;  /* 0x0000a06f01007387 */ /* 0x0001e80000100800 */
[----:B------:R1:W-:Y:S01]  /*4690*/  STL [R1+0xe4], R143 ;  /* 0x0000e48f01007387 */ /* 0x0003e20000100800 */
[----:B0-----:R-:W-:Y:S01]  /*46a0*/  IADD3.X R111, RZ, R2, RZ, P1, !PT ;  /* 0x00000002ff6f7210 */ /* 0x001fe20000ffe4ff */
[----:B------:R-:W-:Y:S01]  /*46b0*/  IMAD.X R137, RZ, RZ, R2, P0 ;  /* 0x000000ffff897224 */ /* 0x000fe200000e0602 */
[----:B-1----:R-:W-:-:S03]  /*46c0*/  MOV R143, R145 ;  /* 0x00000091008f7202 */ /* 0x002fc60000000f00 */
[----:B------:R-:W-:Y:S04]  /*46d0*/  STL [R1+0x9c], R111 ;  /* 0x00009c6f01007387 */ /* 0x000fe80000100800 */
[----:B------:R0:W-:Y:S01]  /*46e0*/  STL [R1+0xe8], R116 ;  /* 0x0000e87401007387 */ /* 0x0001e20000100800 */
[----:B------:R-:W-:Y:S02]  /*46f0*/  IADD3 R145, P2, R154, R50, RZ ;  /* 0x000000329a917210 */ /* 0x000fe40007f5e0ff */
[----:B0-----:R-:W-:Y:S02]  /*4700*/  MOV R116, R144 ;  /* 0x0000009000747202 */ /* 0x001fe40000000f00 */
[----:B------:R-:W-:-:S05]  /*4710*/  IADD3 R144, P1, R153, R50, RZ ;  /* 0x0000003299907210 */ /* 0x000fca0007f3e0ff */
[----:B------:R0:W-:Y:S01]  /*4720*/  STL [R1+0xec], R144 ;  /* 0x0000ec9001007387 */ /* 0x0001e20000100800 */
[----:B------:R-:W-:-:S03]  /*4730*/  IADD3.X R138, RZ, R2, RZ, P3, !PT ;  /* 0x00000002ff8a7210 */ /* 0x000fc60001ffe4ff */
[----:B0-----:R-:W2:Y:S04]  /*4740*/  LDL.LU R144, [R1+0x28] ;  /* 0x0000280001907983 */ /* 0x001ea80000300800 */
[----:B------:R0:W-:Y:S01]  /*4750*/  STL [R1+0xf0], R137 ;  /* 0x0000f08901007387 */ /* 0x0001e20000100800 */
[----:B------:R-:W-:Y:S02]  /*4760*/  IADD3 R146, P0, R155, R50, RZ ;  /* 0x000000329b927210 */ /* 0x000fe40007f1e0ff */
[----:B------:R-:W-:Y:S01]  /*4770*/  IADD3.X R139, RZ, R2, RZ, P1, !PT ;  /* 0x00000002ff8b7210 */ /* 0x000fe20000ffe4ff */
[----:B0-----:R-:W3:Y:S04]  /*4780*/  LDL.LU R137, [R1+0x24] ;  /* 0x0000240001897983 */ /* 0x001ee80000300800 */
[----:B------:R-:W4:Y:S01]  /*4790*/  LDL.LU R154, [R1+0x20] ;  /* 0x00002000019a7983 */ /* 0x000f220000300800 */
[-C--:B------:R-:W-:Y:S01]  /*47a0*/  IADD3 R147, P3, R156, R50.reuse, RZ ;  /* 0x000000329c937210 */ /* 0x080fe20007f7e0ff */
[----:B------:R-:W-:Y:S01]  /*47b0*/  IMAD.X R111, RZ, RZ, R2, P2 ;  /* 0x000000ffff6f7224 */ /* 0x000fe200010e0602 */
[-C--:B------:R-:W-:Y:S01]  /*47c0*/  IADD3 R148, P1, R157, R50.reuse, RZ ;  /* 0x000000329d947210 */ /* 0x080fe20007f3e0ff */
[----:B------:R-:W-:Y:S01]  /*47d0*/  STL [R1+0xf4], R145 ;  /* 0x0000f49101007387 */ /* 0x000fe20000100800 */
[----:B------:R-:W-:-:S02]  /*47e0*/  IADD3 R149, P2, R158, R50, RZ ;  /* 0x000000329e957210 */ /* 0x000fc40007f5e0ff */
[----:B------:R-:W-:Y:S01]  /*47f0*/  IADD3.X R140, RZ, R2, RZ, P0, !PT ;  /* 0x00000002ff8c7210 */ /* 0x000fe200007fe4ff */
[----:B------:R0:W-:Y:S01]  /*4800*/  STL [R1+0xf8], R138 ;  /* 0x0000f88a01007387 */ /* 0x0001e20000100800 */
[----:B------:R-:W-:Y:S01]  /*4810*/  IMAD.X R141, RZ, RZ, R2, P1 ;  /* 0x000000ffff8d7224 */ /* 0x000fe200008e0602 */
[----:B------:R-:W-:Y:S02]  /*4820*/  IADD3 R151, P1, R160, R50, RZ ;  /* 0x00000032a0977210 */ /* 0x000fe40007f3e0ff */
[----:B------:R-:W-:Y:S01]  /*4830*/  STL [R1+0xfc], R146 ;  /* 0x0000fc9201007387 */ /* 0x000fe20000100800 */
[----:B------:R-:W-:Y:S02]  /*4840*/  IADD3.X R142, RZ, R2, RZ, P2, !PT ;  /* 0x00000002ff8e7210 */ /* 0x000fe400017fe4ff */
[----:B------:R-:W-:Y:S01]  /*4850*/  IADD3 R152, P2, R161, R50, RZ ;  /* 0x00000032a1987210 */ /* 0x000fe20007f5e0ff */
[----:B------:R-:W-:Y:S01]  /*4860*/  STL [R1+0x100], R139 ;  /* 0x0001008b01007387 */ /* 0x000fe20000100800 */
[----:B------:R-:W-:-:S02]  /*4870*/  LOP3.LUT R119, R119, 0xffffffdf, RZ, 0xc0, !PT ;  /* 0xffffffdf77777812 */ /* 0x000fc400078ec0ff */
[----:B------:R-:W-:Y:S01]  /*4880*/  IADD3 R150, P0, R159, R50, RZ ;  /* 0x000000329f967210 */ /* 0x000fe20007f1e0ff */
[----:B------:R-:W-:Y:S01]  /*4890*/  STL [R1+0x104], R147 ;  /* 0x0001049301007387 */ /* 0x000fe20000100800 */
[----:B------:R-:W1:Y:S01]  /*48a0*/  S2UR UR9, SR_CgaCtaId ;  /* 0x00000000000979c3 */ /* 0x000e620000008800 */
[----:B------:R-:W-:Y:S01]  /*48b0*/  UMOV UR8, 0x400 ;  /* 0x0000040000087882 */ /* 0x000fe20000000000 */
[----:B------:R-:W-:Y:S01]  /*48c0*/  @P1 LOP3.LUT R119, R119, 0x20, RZ, 0xfc, !PT ;  /* 0x0000002077771812 */ /* 0x000fe200078efcff */
[----:B------:R0:W-:Y:S02]  /*48d0*/  STL [R1+0x108], R111 ;  /* 0x0001086f01007387 */ /* 0x0001e40000100800 */
[-C--:B0-----:R-:W-:Y:S02]  /*48e0*/  IADD3.X R138, RZ, R2.reuse, RZ, P0, !PT ;  /* 0x00000002ff8a7210 */ /* 0x081fe400007fe4ff */
[----:B------:R-:W-:Y:S01]  /*48f0*/  IADD3.X R117, RZ, R2, RZ, P3, !PT ;  /* 0x00000002ff757210 */ /* 0x000fe20001ffe4ff */
[----:B------:R-:W2:Y:S01]  /*4900*/  LDL.LU R111, [R1+0x2c] ;  /* 0x00002c00016f7983 */ /* 0x000ea20000300800 */
[----:B------:R-:W-:-:S02]  /*4910*/  IADD3 R153, P1, R162, R50, RZ ;  /* 0x00000032a2997210 */ /* 0x000fc40007f3e0ff */
[----:B------:R-:W-:Y:S01]  /*4920*/  LOP3.LUT R119, R119, 0xffffffef, RZ, 0xc0, !PT ;  /* 0xffffffef77777812 */ /* 0x000fe200078ec0ff */
[----:B------:R0:W-:Y:S03]  /*4930*/  STL [R1+0x98], R138 ;  /* 0x0000988a01007387 */ /* 0x0001e60000100800 */
[----:B------:R-:W-:Y:S01]  /*4940*/  @P2 LOP3.LUT R119, R119, 0x10, RZ, 0xfc, !PT ;  /* 0x0000001077772812 */ /* 0x000fe200078efcff */
[----:B------:R-:W2:Y:S04]  /*4950*/  LDL.LU R158, [R1+0x30] ;  /* 0x00003000019e7983 */ /* 0x000ea80000300800 */
[----:B------:R-:W2:Y:S01]  /*4960*/  LDL.LU R147, [R1+0x34] ;  /* 0x0000340001937983 */ /* 0x000ea20000300800 */
[----:B------:R-:W-:-:S03]  /*4970*/  LOP3.LUT R119, R119, 0xfffffff7, RZ, 0xc0, !PT ;  /* 0xfffffff777777812 */ /* 0x000fc600078ec0ff */
[----:B------:R-:W2:Y:S04]  /*4980*/  LDL.LU R146, [R1+0x38] ;  /* 0x0000380001927983 */ /* 0x000ea80000300800 */
[----:B------:R-:W2:Y:S04]  /*4990*/  LDL.LU R145, [R1+0x3c] ;  /* 0x00003c0001917983 */ /* 0x000ea80000300800 */
[----:B------:R-:W2:Y:S04]  /*49a0*/  LDL.LU R139, [R1+0x40] ;  /* 0x00004000018b7983 */ /* 0x000ea80000300800 */
[----:B0-----:R-:W2:Y:S01]  /*49b0*/  LDL.LU R138, [R1+0x44] ;  /* 0x00004400018a7983 */ /* 0x001ea20000300800 */
[----:B------:R-:W-:-:S04]  /*49c0*/  @P1 LOP3.LUT R119, R119, 0x8, RZ, 0xfc, !PT ;  /* 0x0000000877771812 */ /* 0x000fc800078efcff */
[----:B------:R-:W-:Y:S02]  /*49d0*/  LOP3.LUT R119, R119, 0xfffffffb, RZ, 0xc0, !PT ;  /* 0xfffffffb77777812 */ /* 0x000fe400078ec0ff */
[-C--:B----4-:R-:W-:Y:S02]  /*49e0*/  IADD3 R154, P0, R154, R50.reuse, RZ ;  /* 0x000000329a9a7210 */ /* 0x090fe40007f1e0ff */
[----:B---3--:R-:W-:-:S11]  /*49f0*/  IADD3 R155, P2, R137, R50, RZ ;  /* 0x00000032899b7210 */ /* 0x008fd60007f5e0ff */
[----:B------:R-:W-:Y:S02]  /*4a00*/  @P0 LOP3.LUT R119, R119, 0x4, RZ, 0xfc, !PT ;  /* 0x0000000477770812 */ /* 0x000fe400078efcff */
[-C--:B--2---:R-:W-:Y:S02]  /*4a10*/  IADD3 R157, P0, R111, R50.reuse, RZ ;  /* 0x000000326f9d7210 */ /* 0x084fe40007f1e0ff */
[----:B------:R-:W2:Y:S01]  /*4a20*/  LDL.LU R111, [R1+0x48] ;  /* 0x00004800016f7983 */ /* 0x000ea20000300800 */
[----:B------:R-:W-:Y:S02]  /*4a30*/  LOP3.LUT R119, R119, 0xfffffffd, RZ, 0xc0, !PT ;  /* 0xfffffffd77777812 */ /* 0x000fe400078ec0ff */
[----:B------:R-:W-:Y:S02]  /*4a40*/  IADD3 R156, P1, R144, R50, RZ ;  /* 0x00000032909c7210 */ /* 0x000fe40007f3e0ff */
[----:B------:R-:W-:-:S04]  /*4a50*/  @P2 LOP3.LUT R119, R119, 0x2, RZ, 0xfc, !PT ;  /* 0x0000000277772812 */ /* 0x000fc800078efcff */
[----:B------:R-:W-:-:S04]  /*4a60*/  LOP3.LUT R119, R119, 0xfffffbff, RZ, 0xc0, !PT ;  /* 0xfffffbff77777812 */ /* 0x000fc800078ec0ff */
[----:B------:R-:W-:-:S04]  /*4a70*/  LOP3.LUT R119, R119, 0xfffffffe, RZ, 0xc0, !PT ;  /* 0xfffffffe77777812 */ /* 0x000fc800078ec0ff */
[----:B------:R-:W-:-:S04]  /*4a80*/  @P1 LOP3.LUT R119, R119, 0x1, RZ, 0xfc, !PT ;  /* 0x0000000177771812 */ /* 0x000fc800078efcff */
[----:B------:R-:W-:-:S04]  /*4a90*/  @P0 LOP3.LUT R119, R119, 0x400, RZ, 0xfc, !PT ;  /* 0x0000040077770812 */ /* 0x000fc800078efcff */
[C---:B------:R-:W-:Y:S02]  /*4aa0*/  LOP3.LUT P0, RZ, R119.reuse, 0x1, RZ, 0xc0, !PT ;  /* 0x0000000177ff7812 */ /* 0x040fe4000780c0ff */
[----:B------:R-:W-:-:S11]  /*4ab0*/  LOP3.LUT R119, R119, 0xfffff7ff, RZ, 0xc0, !PT ;  /* 0xfffff7ff77777812 */ /* 0x000fd600078ec0ff */
[----:B------:R-:W-:-:S04]  /*4ac0*/  @P0 LOP3.LUT R119, R119, 0x800, RZ, 0xfc, !PT ;  /* 0x0000080077770812 */ /* 0x000fc800078efcff */
[C---:B------:R-:W-:Y:S02]  /*4ad0*/  LOP3.LUT P0, RZ, R119.reuse, 0x2, RZ, 0xc0, !PT ;  /* 0x0000000277ff7812 */ /* 0x040fe4000780c0ff */
[----:B------:R-:W-:-:S11]  /*4ae0*/  LOP3.LUT R119, R119, 0xffffefff, RZ, 0xc0, !PT ;  /* 0xffffefff77777812 */ /* 0x000fd600078ec0ff */
[----:B------:R-:W-:-:S04]  /*4af0*/  @P0 LOP3.LUT R119, R119, 0x1000, RZ, 0xfc, !PT ;  /* 0x0000100077770812 */ /* 0x000fc800078efcff */
[C---:B------:R-:W-:Y:S01]  /*4b00*/  LOP3.LUT P0, RZ, R119.reuse, 0x4, RZ, 0xc0, !PT ;  /* 0x0000000477ff7812 */ /* 0x040fe2000780c0ff */
[----:B------:R-:W-:Y:S01]  /*4b10*/  IMAD.MOV.U32 R137, RZ, RZ, R116 ;  /* 0x000000ffff897224 */ /* 0x000fe200078e0074 */
[----:B------:R-:W-:Y:S02]  /*4b20*/  MOV R116, R163 ;  /* 0x000000a300747202 */ /* 0x000fe40000000f00 */
[----:B------:R-:W-:Y:S02]  /*4b30*/  LOP3.LUT R119, R119, 0xffffdfff, RZ, 0xc0, !PT ;  /* 0xffffdfff77777812 */ /* 0x000fe400078ec0ff */
[----:B------:R-:W-:-:S07]  /*4b40*/  IADD3 R163, P6, R138, R50, RZ ;  /* 0x000000328aa37210 */ /* 0x000fce0007fde0ff */
[----:B------:R-:W-:-:S04]  /*4b50*/  @P0 LOP3.LUT R119, R119, 0x2000, RZ, 0xfc, !PT ;  /* 0x0000200077770812 */ /* 0x000fc800078efcff */
[C---:B------:R-:W-:Y:S02]  /*4b60*/  LOP3.LUT P0, RZ, R119.reuse, 0x8, RZ, 0xc0, !PT ;  /* 0x0000000877ff7812 */ /* 0x040fe4000780c0ff */
[----:B------:R-:W-:Y:S02]  /*4b70*/  LOP3.LUT R119, R119, 0xffffffbf, RZ, 0xc0, !PT ;  /* 0xffffffbf77777812 */ /* 0x000fe400078ec0ff */
[----:B------:R-:W-:Y:S02]  /*4b80*/  MOV R144, R165 ;  /* 0x000000a500907202 */ /* 0x000fe40000000f00 */
[----:B------:R-:W-:Y:S01]  /*4b90*/  @P6 LOP3.LUT R119, R119, 0x40, RZ, 0xfc, !PT ;  /* 0x0000004077776812 */ /* 0x000fe200078efcff */
[----:B------:R-:W-:Y:S01]  /*4ba0*/  UIADD3 UR8, UR8, 0xc80, URZ ;  /* 0x00000c8008087890 */ /* 0x000fe2000fffe03f */
[-C--:B--2---:R-:W-:Y:S02]  /*4bb0*/  IADD3 R165, P6, R111, R50.reuse, RZ ;  /* 0x000000326fa57210 */ /* 0x084fe40007fde0ff */
[----:B------:R-:W2:Y:S01]  /*4bc0*/  LDL.LU R111, [R1] ;  /* 0x00000000016f7983 */ /* 0x000ea20000300800 */
[----:B-1----:R-:W-:Y:S01]  /*4bd0*/  ULEA UR8, UR9, UR8, 0x18 ;  /* 0x0000000809087291 */ /* 0x002fe2000f8ec03f */
[----:B------:R-:W-:-:S02]  /*4be0*/  IADD3 R158, P1, R158, R50, RZ ;  /* 0x000000329e9e7210 */ /* 0x000fc40007f3e0ff */
[-C--:B------:R-:W-:Y:S02]  /*4bf0*/  IADD3 R159, P2, R147, R50.reuse, RZ ;  /* 0x00000032939f7210 */ /* 0x080fe40007f5e0ff */
[-C--:B------:R-:W-:Y:S02]  /*4c00*/  IADD3 R160, P3, R146, R50.reuse, RZ ;  /* 0x0000003292a07210 */ /* 0x080fe40007f7e0ff */
[-C--:B------:R-:W-:Y:S02]  /*4c10*/  IADD3 R161, P4, R145, R50.reuse, RZ ;  /* 0x0000003291a17210 */ /* 0x080fe40007f9e0ff */
[----:B------:R-:W-:Y:S02]  /*4c20*/  IADD3 R162, P5, R139, R50, RZ ;  /* 0x000000328ba27210 */ /* 0x000fe40007fbe0ff */
[----:B------:R-:W-:Y:S01]  /*4c30*/  LEA R50, R51, UR8, 0x3 ;  /* 0x0000000833327c11 */ /* 0x000fe2000f8e18ff */
[----:B------:R-:W-:-:S05]  /*4c40*/  ULDC UR8, c[0x0][0x230] ;  /* 0x00008c0000087ab9 */ /* 0x000fca0000000800 */
[----:B------:R-:W0:Y:S01]  /*4c50*/  LDS.64 R50, [R50] ;  /* 0x0000000032327984 */ /* 0x000e220000000a00 */
[----:B------:R-:W-:Y:S01]  /*4c60*/  SHF.L.U32 R164, R164, 0x10, RZ ;  /* 0x00000010a4a47819 */ /* 0x000fe200000006ff */
[----:B------:R-:W-:Y:S01]  /*4c70*/  IMAD.U32 R112, R112, 0x10000, RZ ;  /* 0x0001000070707824 */ /* 0x000fe200078e00ff */
[----:B------:R-:W-:Y:S01]  /*4c80*/  SHF.L.U32 R114, R114, 0x10, RZ ;  /* 0x0000001072727819 */ /* 0x000fe200000006ff */
[----:B------:R-:W-:Y:S01]  /*4c90*/  IMAD.U32 R52, R52, 0x10000, RZ ;  /* 0x0001000034347824 */ /* 0x000fe200078e00ff */
[----:B------:R-:W-:Y:S01]  /*4ca0*/  SHF.L.U32 R110, R110, 0x10, RZ ;  /* 0x000000106e6e7819 */ /* 0x000fe200000006ff */
[----:B0-----:R-:W-:-:S06]  /*4cb0*/  FADD.FTZ R51, R51, UR8 ;  /* 0x0000000833337e21 */ /* 0x001fcc0008010000 */
[----:B------:R-:W0:Y:S01]  /*4cc0*/  MUFU.RSQ R51, R51 ;  /* 0x0000003300337308 */ /* 0x000e220000001400 */
[----:B------:R-:W-:Y:S01]  /*4cd0*/  FADD.FTZ R0, R0, -R50 ;  /* 0x8000003200007221 */ /* 0x000fe20000010000 */
[----:B------:R-:W-:-:S03]  /*4ce0*/  FADD.FTZ R164, -R50, R164 ;  /* 0x000000a432a47221 */ /* 0x000fc60000010100 */
[----:B0-----:R-:W-:Y:S01]  /*4cf0*/  FMUL.FTZ R0, R0, R51 ;  /* 0x0000003300007220 */ /* 0x001fe20000410000 */
[----:B------:R-:W-:-:S03]  /*4d00*/  FMUL.FTZ R164, R51, R164 ;  /* 0x000000a433a47220 */ /* 0x000fc60000410000 */
[----:B------:R-:W-:Y:S01]  /*4d10*/  FFMA.FTZ R0, R0, R112, R114 ;  /* 0x0000007000007223 */ /* 0x000fe20000010072 */
[----:B------:R-:W-:-:S05]  /*4d20*/  FFMA.FTZ R164, R164, R110, R52 ;  /* 0x0000006ea4a47223 */ /* 0x000fca0000010034 */
[----:B------:R-:W-:Y:S01]  /*4d30*/  F2FP.BF16.F32.PACK_AB R0, R164, R0 ;  /* 0x00000000a400723e */ /* 0x000fe200000010ff */
[----:B------:R-:W-:Y:S01]  /*4d40*/  FADD.FTZ R136, R136, -R50 ;  /* 0x8000003288887221 */ /* 0x000fe20000010000 */
[----:B------:R-:W-:Y:S01]  /*4d50*/  SHF.L.U32 R113, R113, 0x10, RZ ;  /* 0x0000001071717819 */ /* 0x000fe200000006ff */
[----:B------:R-:W-:Y:S01]  /*4d60*/  IMAD.U32 R115, R115, 0x10000, RZ ;  /* 0x0001000073737824 */ /* 0x000fe200078e00ff */
[----:B------:R-:W-:Y:S01]  /*4d70*/  SHF.L.U32 R53, R53, 0x10, RZ ;  /* 0x0000001035357819 */ /* 0x000fe200000006ff */
[----:B------:R-:W-:Y:S01]  /*4d80*/  FMUL.FTZ R136, R51, R136 ;  /* 0x0000008833887220 */ /* 0x000fe20000410000 */
[----:B------:R-:W-:-:S03]  /*4d90*/  SHF.L.U32 R57, R57, 0x10, RZ ;  /* 0x0000001039397819 */ /* 0x000fc600000006ff */
[----:B------:R-:W-:Y:S01]  /*4da0*/  FFMA.FTZ R136, R136, R113, R115 ;  /* 0x0000007188887223 */ /* 0x000fe20000010073 */
[----:B------:R-:W-:Y:S01]  /*4db0*/  MOV R146, R144 ;  /* 0x0000009000927202 */ /* 0x000fe20000000f00 */
[----:B------:R-:W-:-:S04]  /*4dc0*/  FADD.FTZ R135, R135, -R50 ;  /* 0x8000003287877221 */ /* 0x000fc80000010000 */
[----:B------:R-:W-:Y:S01]  /*4dd0*/  FMUL.FTZ R135, R51, R135 ;  /* 0x0000008733877220 */ /* 0x000fe20000410000 */
[----:B------:R-:W-:-:S03]  /*4de0*/  IMAD.MOV.U32 R139, RZ, RZ, R137 ;  /* 0x000000ffff8b7224 */ /* 0x000fc600078e0089 */
[----:B------:R-:W-:Y:S01]  /*4df0*/  FFMA.FTZ R135, R112, R135, R114 ;  /* 0x0000008770877223 */ /* 0x000fe20000010072 */
[----:B------:R-:W-:Y:S01]  /*4e00*/  FADD.FTZ R134, R134, -R50 ;  /* 0x8000003286867221 */ /* 0x000fe20000010000 */
[----:B------:R-:W-:Y:S01]  /*4e10*/  IMAD.MOV.U32 R147, RZ, RZ, R143 ;  /* 0x000000ffff937224 */ /* 0x000fe200078e008f */
[----:B------:R-:W-:Y:S02]  /*4e20*/  MOV R138, R116 ;  /* 0x00000074008a7202 */ /* 0x000fe40000000f00 */
[----:B------:R-:W-:-:S04]  /*4e30*/  FMUL.FTZ R134, R51, R134 ;  /* 0x0000008633867220 */ /* 0x000fc80000410000 */
[----:B------:R-:W-:Y:S01]  /*4e40*/  FFMA.FTZ R134, R113, R134, R115 ;  /* 0x0000008671867223 */ /* 0x000fe20000010073 */
[----:B------:R-:W-:-:S04]  /*4e50*/  FADD.FTZ R133, R133, -R50 ;  /* 0x8000003285857221 */ /* 0x000fc80000010000 */
[----:B------:R-:W-:-:S04]  /*4e60*/  FMUL.FTZ R133, R51, R133 ;  /* 0x0000008533857220 */ /* 0x000fc80000410000 */
[----:B------:R-:W-:Y:S01]  /*4e70*/  FFMA.FTZ R133, R112, R133, R114 ;  /* 0x0000008570857223 */ /* 0x000fe20000010072 */
[----:B------:R-:W-:-:S04]  /*4e80*/  FADD.FTZ R132, R132, -R50 ;  /* 0x8000003284847221 */ /* 0x000fc80000010000 */
[----:B------:R-:W-:-:S04]  /*4e90*/  FMUL.FTZ R132, R51, R132 ;  /* 0x0000008433847220 */ /* 0x000fc80000410000 */
[----:B------:R-:W-:Y:S01]  /*4ea0*/  FFMA.FTZ R132, R113, R132, R115 ;  /* 0x0000008471847223 */ /* 0x000fe20000010073 */
[----:B--2---:R-:W-:-:S05]  /*4eb0*/  SHF.L.U32 R164, R111, 0x10, RZ ;  /* 0x000000106fa47819 */ /* 0x004fca00000006ff */
[----:B------:R-:W-:-:S04]  /*4ec0*/  FADD.FTZ R164, -R50, R164 ;  /* 0x000000a432a47221 */ /* 0x000fc80000010100 */
[----:B------:R-:W-:-:S04]  /*4ed0*/  FMUL.FTZ R164, R51, R164 ;  /* 0x000000a433a47220 */ /* 0x000fc80000410000 */
[----:B------:R-:W-:-:S05]  /*4ee0*/  FFMA.FTZ R164, R164, R53, R57 ;  /* 0x00000035a4a47223 */ /* 0x000fca0000010039 */
[----:B------:R-:W-:Y:S02]  /*4ef0*/  F2FP.BF16.F32.PACK_AB R136, R164, R136 ;  /* 0x00000088a488723e */ /* 0x000fe400000010ff */
[----:B------:R-:W-:-:S05]  /*4f00*/  SHF.L.U32 R164, R146, 0x10, RZ ;  /* 0x0000001092a47819 */ /* 0x000fca00000006ff */
[----:B------:R-:W-:-:S04]  /*4f10*/  FADD.FTZ R164, -R50, R164 ;  /* 0x000000a432a47221 */ /* 0x000fc80000010100 */
[----:B------:R-:W-:-:S04]  /*4f20*/  FMUL.FTZ R164, R51, R164 ;  /* 0x000000a433a47220 */ /* 0x000fc80000410000 */
[----:B------:R-:W-:-:S05]  /*4f30*/  FFMA.FTZ R164, R110, R164, R52 ;  /* 0x000000a46ea47223 */ /* 0x000fca0000010034 */
[----:B------:R-:W-:Y:S01]  /*4f40*/  F2FP.BF16.F32.PACK_AB R135, R164, R135 ;  /* 0x00000087a487723e */ /* 0x000fe200000010ff */
[----:B------:R-:W-:-:S04]  /*4f50*/  IMAD.U32 R164, R139, 0x10000, RZ ;  /* 0x000100008ba47824 */ /* 0x000fc800078e00ff */
[----:B------:R-:W-:-:S04]  /*4f60*/  FADD.FTZ R164, -R50, R164 ;  /* 0x000000a432a47221 */ /* 0x000fc80000010100 */
[----:B------:R-:W-:Y:S01]  /*4f70*/  FMUL.FTZ R164, R51, R164 ;  /* 0x000000a433a47220 */ /* 0x000fe20000410000 */
[----:B------:R-:W-:Y:S01]  /*4f80*/  IMAD.MOV.U32 R111, RZ, RZ, R147 ;  /* 0x000000ffff6f7224 */ /* 0x000fe200078e0093 */
[----:B------:R-:W-:Y:S02]  /*4f90*/  MOV R147, R138 ;  /* 0x0000008a00937202 */ /* 0x000fe40000000f00 */
[----:B------:R-:W-:-:S05]  /*4fa0*/  FFMA.FTZ R164, R53, R164, R57 ;  /* 0x000000a435a47223 */ /* 0x000fca0000010039 */
[----:B------:R-:W-:Y:S02]  /*4fb0*/  F2FP.BF16.F32.PACK_AB R134, R164, R134 ;  /* 0x00000086a486723e */ /* 0x000fe400000010ff */
[----:B------:R-:W-:-:S05]  /*4fc0*/  SHF.L.U32 R164, R147, 0x10, RZ ;  /* 0x0000001093a47819 */ /* 0x000fca00000006ff */
        /* <DEDUP_REMOVED lines=8> */
[----:B------:R-:W-:Y:S02]  /*5050*/  F2FP.BF16.F32.PACK_AB R132, R164, R132 ;  /* 0x00000084a484723e */ /* 0x000fe400000010ff */
[----:B------:R-:W2:Y:S01]  /*5060*/  LDL.LU R164, [R1+0x14] ;  /* 0x0000140001a47983 */ /* 0x000ea20000300800 */
[----:B------:R-:W-:Y:S02]  /*5070*/  IADD3.X R143, RZ, R2, RZ, P0, !PT ;  /* 0x00000002ff8f7210 */ /* 0x000fe400007fe4ff */
[----:B------:R-:W-:Y:S01]  /*5080*/  LOP3.LUT P0, RZ, R119, 0x2000, RZ, 0xc0, !PT ;  /* 0x0000200077ff7812 */ /* 0x000fe2000780c0ff */
[----:B------:R-:W-:-:S03]  /*5090*/  FADD.FTZ R131, R131, -R50 ;  /* 0x8000003283837221 */ /* 0x000fc60000010000 */
[----:B------:R-:W-:Y:S02]  /*50a0*/  IADD3.X R116, RZ, R2, RZ, P0, !PT ;  /* 0x00000002ff747210 */ /* 0x000fe400007fe4ff */
[----:B------:R-:W-:Y:S01]  /*50b0*/  LOP3.LUT P0, RZ, R119, 0x1000, RZ, 0xc0, !PT ;  /* 0x0000100077ff7812 */ /* 0x000fe2000780c0ff */
[----:B------:R-:W-:-:S04]  /*50c0*/  FMUL.FTZ R131, R51, R131 ;  /* 0x0000008333837220 */ /* 0x000fc80000410000 */
[----:B------:R-:W-:Y:S01]  /*50d0*/  IMAD.X R144, RZ, RZ, R2, P0 ;  /* 0x000000ffff907224 */ /* 0x000fe200000e0602 */
[----:B------:R-:W-:Y:S01]  /*50e0*/  LOP3.LUT P0, RZ, R119, 0x800, RZ, 0xc0, !PT ;  /* 0x0000080077ff7812 */ /* 0x000fe2000780c0ff */
[----:B------:R-:W-:Y:S01]  /*50f0*/  FFMA.FTZ R131, R112, R131, R114 ;  /* 0x0000008370837223 */ /* 0x000fe20000010072 */
[--C-:B------:R-:W-:Y:S01]  /*5100*/  IMAD.X R138, RZ, RZ, R2.reuse, P1 ;  /* 0x000000ffff8a7224 */ /* 0x100fe200008e0602 */
[-C--:B------:R-:W-:Y:S01]  /*5110*/  IADD3.X R146, RZ, R2.reuse, RZ, P2, !PT ;  /* 0x00000002ff927210 */ /* 0x080fe200017fe4ff */
[----:B------:R-:W-:Y:S01]  /*5120*/  IMAD.X R147, RZ, RZ, R2, P4 ;  /* 0x000000ffff937224 */ /* 0x000fe200020e0602 */
[-C--:B------:R-:W-:Y:S01]  /*5130*/  IADD3.X R137, RZ, R2.reuse, RZ, P0, !PT ;  /* 0x00000002ff897210 */ /* 0x080fe200007fe4ff */
[----:B------:R0:W-:Y:S01]  /*5140*/  STL [R1+0xb0], R119 ;  /* 0x0000b07701007387 */ /* 0x0001e20000100800 */
[-C--:B------:R-:W-:Y:S02]  /*5150*/  IADD3.X R139, RZ, R2.reuse, RZ, P3, !PT ;  /* 0x00000002ff8b7210 */ /* 0x080fe40001ffe4ff */
[----:B------:R-:W-:-:S02]  /*5160*/  IADD3.X R111, RZ, R2, RZ, P5, !PT ;  /* 0x00000002ff6f7210 */ /* 0x000fc40002ffe4ff */
[C---:B------:R-:W-:Y:S02]  /*5170*/  LOP3.LUT P0, RZ, R119.reuse, 0x400, RZ, 0xc0, !PT ;  /* 0x0000040077ff7812 */ /* 0x040fe4000780c0ff */
[C---:B------:R-:W-:Y:S02]  /*5180*/  LOP3.LUT P1, RZ, R119.reuse, 0x10, RZ, 0xc0, !PT ;  /* 0x0000001077ff7812 */ /* 0x040fe4000782c0ff */
[C---:B------:R-:W-:Y:S02]  /*5190*/  LOP3.LUT P2, RZ, R119.reuse, 0x80, RZ, 0xc0, !PT ;  /* 0x0000008077ff7812 */ /* 0x040fe4000784c0ff */
[C---:B------:R-:W-:Y:S02]  /*51a0*/  LOP3.LUT P3, RZ, R119.reuse, 0x100, RZ, 0xc0, !PT ;  /* 0x0000010077ff7812 */ /* 0x040fe4000786c0ff */
[C---:B------:R-:W-:Y:S02]  /*51b0*/  LOP3.LUT P4, RZ, R119.reuse, 0x40, RZ, 0xc0, !PT ;  /* 0x0000004077ff7812 */ /* 0x040fe4000788c0ff */
[----:B------:R-:W-:-:S02]  /*51c0*/  LOP3.LUT P5, RZ, R119, 0x20, RZ, 0xc0, !PT ;  /* 0x0000002077ff7812 */ /* 0x000fc400078ac0ff */
[----:B0-----:R-:W3:Y:S01]  /*51d0*/  LDL.LU R119, [R1+0x1c] ;  /* 0x00001c0001777983 */ /* 0x001ee20000300800 */
[----:B--2---:R-:W-:-:S04]  /*51e0*/  IMAD.U32 R164, R164, 0x10000, RZ ;  /* 0x00010000a4a47824 */ /* 0x004fc800078e00ff */
[----:B------:R-:W-:-:S04]  /*51f0*/  FADD.FTZ R164, -R50, R164 ;  /* 0x000000a432a47221 */ /* 0x000fc80000010100 */
[----:B------:R-:W-:-:S04]  /*5200*/  FMUL.FTZ R164, R51, R164 ;  /* 0x000000a433a47220 */ /* 0x000fc80000410000 */
[----:B------:R-:W-:-:S05]  /*5210*/  FFMA.FTZ R164, R110, R164, R52 ;  /* 0x000000a46ea47223 */ /* 0x000fca0000010034 */
[----:B------:R-:W-:Y:S02]  /*5220*/  F2FP.BF16.F32.PACK_AB R131, R164, R131 ;  /* 0x00000083a483723e */ /* 0x000fe400000010ff */
[----:B------:R-:W2:Y:S01]  /*5230*/  LDL.LU R164, [R1+0x18] ;  /* 0x0000180001a47983 */ /* 0x000ea20000300800 */
[----:B------:R-:W-:Y:S01]  /*5240*/  SHF.L.U32 R54, R54, 0x10, RZ ;  /* 0x0000001036367819 */ /* 0x000fe200000006ff */
[----:B------:R-:W-:Y:S02]  /*5250*/  IMAD.U32 R55, R55, 0x10000, RZ ;  /* 0x0001000037377824 */ /* 0x000fe400078e00ff */
[--C-:B------:R-:W-:Y:S01]  /*5260*/  FADD.FTZ R128, R128, -R50.reuse ;  /* 0x8000003280807221 */ /* 0x100fe20000010000 */
[----:B------:R-:W-:Y:S01]  /*5270*/  FADD.FTZ R129, R129, -R50 ;  /* 0x8000003281817221 */ /* 0x000fe20000010000 */
[C---:B------:R-:W-:Y:S01]  /*5280*/  FADD.FTZ R55, -R50.reuse, R55 ;  /* 0x0000003732377221 */ /* 0x040fe20000010100 */
[----:B------:R-:W-:Y:S01]  /*5290*/  FADD.FTZ R54, -R50, R54 ;  /* 0x0000003632367221 */ /* 0x000fe20000010100 */
        /* <DEDUP_REMOVED lines=8> */
[--C-:B------:R-:W-:Y:S01]  /*5320*/  FADD.FTZ R125, R125, -R50.reuse ;  /* 0x800000327d7d7221 */ /* 0x100fe20000010000 */
[--C-:B------:R-:W-:Y:S01]  /*5330*/  FADD.FTZ R123, R123, -R50.reuse ;  /* 0x800000327b7b7221 */ /* 0x100fe20000010000 */
[--C-:B------:R-:W-:Y:S01]  /*5340*/  FADD.FTZ R121, R121, -R50.reuse ;  /* 0x8000003279797221 */ /* 0x100fe20000010000 */
[----:B------:R-:W-:Y:S01]  /*5350*/  F2FP.BF16.F32.PACK_AB R55, R55, R128 ;  /* 0x000000803737723e */ /* 0x000fe200000010ff */
[----:B------:R-:W-:Y:S01]  /*5360*/  FADD.FTZ R3, R3, -R50 ;  /* 0x8000003203037221 */ /* 0x000fe20000010000 */
[----:B------:R-:W-:-:S02]  /*5370*/  F2FP.BF16.F32.PACK_AB R54, R54, R129 ;  /* 0x000000813636723e */ /* 0x000fc400000010ff */
[C---:B------:R-:W-:Y:S01]  /*5380*/  PRMT R128, R0.reuse, 0x7610, R128 ;  /* 0x0000761000807816 */ /* 0x040fe20000000080 */
[C---:B------:R-:W-:Y:S01]  /*5390*/  FMUL.FTZ R125, R51.reuse, R125 ;  /* 0x0000007d337d7220 */ /* 0x040fe20000410000 */
[----:B------:R-:W-:Y:S02]  /*53a0*/  PRMT R0, R0, 0x7632, R0 ;  /* 0x0000763200007816 */ /* 0x000fe40000000000 */
[----:B------:R-:W-:Y:S01]  /*53b0*/  PRMT R129, R136, 0x7632, R129 ;  /* 0x0000763288817816 */ /* 0x000fe20000000081 */
[C---:B------:R-:W-:Y:S01]  /*53c0*/  FMUL.FTZ R123, R51.reuse, R123 ;  /* 0x0000007b337b7220 */ /* 0x040fe20000410000 */
[----:B------:R-:W-:Y:S01]  /*53d0*/  FMUL.FTZ R121, R51, R121 ;  /* 0x0000007933797220 */ /* 0x000fe20000410000 */
[--C-:B------:R-:W-:Y:S01]  /*53e0*/  FADD.FTZ R5, R5, -R50.reuse ;  /* 0x8000003205057221 */ /* 0x100fe20000010000 */
[----:B------:R-:W-:Y:S01]  /*53f0*/  FMUL.FTZ R3, R51, R3 ;  /* 0x0000000333037220 */ /* 0x000fe20000410000 */
[----:B------:R-:W-:Y:S01]  /*5400*/  STG.E.U16 desc[UR16][R48.64], R128 ;  /* 0x0000008030007986 */ /* 0x000fe2000c101510 */
[----:B------:R-:W-:Y:S01]  /*5410*/  FADD.FTZ R7, R7, -R50 ;  /* 0x8000003207077221 */ /* 0x000fe20000010000 */
[----:B------:R-:W-:Y:S01]  /*5420*/  FFMA.FTZ R125, R112, R125, R114 ;  /* 0x0000007d707d7223 */ /* 0x000fe20000010072 */
[----:B------:R-:W-:Y:S01]  /*5430*/  FADD.FTZ R9, R9, -R50 ;  /* 0x8000003209097221 */ /* 0x000fe20000010000 */
[----:B------:R-:W-:Y:S01]  /*5440*/  STG.E.U16 desc[UR16][R48.64+0x2], R0 ;  /* 0x0000020030007986 */ /* 0x000fe2000c101510 */
[----:B------:R-:W-:-:S03]  /*5450*/  FMUL.FTZ R5, R51, R5 ;  /* 0x0000000533057220 */ /* 0x000fc60000410000 */
[----:B------:R-:W-:Y:S01]  /*5460*/  STG.E.U16 desc[UR16][R48.64+0x4], R136 ;  /* 0x0000048830007986 */ /* 0x000fe2000c101510 */
[----:B------:R-:W-:-:S03]  /*5470*/  FFMA.FTZ R3, R112, R3, R114 ;  /* 0x0000000370037223 */ /* 0x000fc60000010072 */
[----:B------:R0:W-:Y:S01]  /*5480*/  STG.E.U16 desc[UR16][R48.64+0x6], R129 ;  /* 0x0000068130007986 */ /* 0x0001e2000c101510 */
[----:B------:R-:W-:Y:S01]  /*5490*/  FMUL.FTZ R7, R51, R7 ;  /* 0x0000000733077220 */ /* 0x000fe20000410000 */
[--C-:B------:R-:W-:Y:S01]  /*54a0*/  FADD.FTZ R11, R11, -R50.reuse ;  /* 0x800000320b0b7221 */ /* 0x100fe20000010000 */
[----:B------:R-:W-:Y:S01]  /*54b0*/  FMUL.FTZ R9, R51, R9 ;  /* 0x0000000933097220 */ /* 0x000fe20000410000 */
[----:B------:R-:W-:Y:S01]  /*54c0*/  STL [R1+0x94], R125 ;  /* 0x0000947d01007387 */ /* 0x000fe20000100800 */
[--C-:B------:R-:W-:Y:S01]  /*54d0*/  FADD.FTZ R13, R13, -R50.reuse ;  /* 0x800000320d0d7221 */ /* 0x100fe20000010000 */
[----:B------:R-:W-:Y:S01]  /*54e0*/  FADD.FTZ R15, R15, -R50 ;  /* 0x800000320f0f7221 */ /* 0x000fe20000010000 */
[C-C-:B0-----:R-:W-:Y:S01]  /*54f0*/  FFMA.FTZ R48, R112.reuse, R123, R114.reuse ;  /* 0x0000007b70307223 */ /* 0x141fe20000010072 */
[----:B------:R-:W-:Y:S01]  /*5500*/  FFMA.FTZ R49, R112, R121, R114 ;  /* 0x0000007970317223 */ /* 0x000fe20000010072 */
[----:B------:R-:W-:-:S03]  /*5510*/  FMUL.FTZ R11, R51, R11 ;  /* 0x0000000b330b7220 */ /* 0x000fc60000410000 */
[----:B------:R0:W-:Y:S01]  /*5520*/  STL [R1+0x90], R48 ;  /* 0x0000903001007387 */ /* 0x0001e20000100800 */
[----:B------:R-:W-:-:S03]  /*5530*/  FMUL.FTZ R13, R51, R13 ;  /* 0x0000000d330d7220 */ /* 0x000fc60000410000 */
[----:B------:R-:W-:Y:S01]  /*5540*/  STL [R1+0x8c], R49 ;  /* 0x00008c3101007387 */ /* 0x000fe20000100800 */
[----:B------:R-:W-:-:S03]  /*5550*/  FADD.FTZ R17, R17, -R50 ;  /* 0x8000003211117221 */ /* 0x000fc60000010000 */
[----:B------:R1:W-:Y:S01]  /*5560*/  STL [R1+0x88], R3 ;  /* 0x0000880301007387 */ /* 0x0003e20000100800 */
[C-C-:B0-----:R-:W-:Y:S01]  /*5570*/  FFMA.FTZ R48, R112.reuse, R5, R114.reuse ;  /* 0x0000000570307223 */ /* 0x141fe20000010072 */
[C---:B------:R-:W-:Y:S01]  /*5580*/  FFMA.FTZ R5, R112.reuse, R7, R114 ;  /* 0x0000000770057223 */ /* 0x040fe20000010072 */
[----:B------:R-:W-:Y:S01]  /*5590*/  FMUL.FTZ R15, R51, R15 ;  /* 0x0000000f330f7220 */ /* 0x000fe20000410000 */
[--C-:B------:R-:W-:Y:S01]  /*55a0*/  FADD.FTZ R19, R19, -R50.reuse ;  /* 0x8000003213137221 */ /* 0x100fe20000010000 */
[----:B------:R-:W-:Y:S01]  /*55b0*/  FADD.FTZ R21, R21, -R50 ;  /* 0x8000003215157221 */ /* 0x000fe20000010000 */
[----:B------:R-:W-:Y:S01]  /*55c0*/  STL [R1+0x84], R48 ;  /* 0x0000843001007387 */ /* 0x000fe20000100800 */
[C-C-:B-1----:R-:W-:Y:S01]  /*55d0*/  FFMA.FTZ R3, R112.reuse, R9, R114.reuse ;  /* 0x0000000970037223 */ /* 0x142fe20000010072 */
[----:B------:R-:W-:Y:S02]  /*55e0*/  FFMA.FTZ R7, R112, R11, R114 ;  /* 0x0000000b70077223 */ /* 0x000fe40000010072 */
[----:B------:R0:W-:Y:S01]  /*55f0*/  STL [R1+0x80], R5 ;  /* 0x0000800501007387 */ /* 0x0001e20000100800 */
[C---:B------:R-:W-:Y:S01]  /*5600*/  FMUL.FTZ R17, R51.reuse, R17 ;  /* 0x0000001133117220 */ /* 0x040fe20000410000 */
[----:B------:R-:W-:-:S02]  /*5610*/  FMUL.FTZ R19, R51, R19 ;  /* 0x0000001333137220 */ /* 0x000fc40000410000 */
[----:B------:R1:W-:Y:S01]  /*5620*/  STL [R1+0x7c], R3 ;  /* 0x00007c0301007387 */ /* 0x0003e20000100800 */
[----:B------:R-:W-:Y:S01]  /*5630*/  FADD.FTZ R23, R23, -R50 ;  /* 0x8000003217177221 */ /* 0x000fe20000010000 */
[----:B------:R-:W-:Y:S01]  /*5640*/  FMUL.FTZ R21, R51, R21 ;  /* 0x0000001533157220 */ /* 0x000fe20000410000 */
[C---:B0-----:R-:W-:Y:S01]  /*5650*/  FFMA.FTZ R5, R112.reuse, R13, R114 ;  /* 0x0000000d70057223 */ /* 0x041fe20000010072 */
[----:B------:R-:W-:Y:S01]  /*5660*/  FADD.FTZ R25, R25, -R50 ;  /* 0x8000003219197221 */ /* 0x000fe20000010000 */
[----:B-1----:R-:W-:Y:S01]  /*5670*/  FFMA.FTZ R3, R112, R15, R114 ;  /* 0x0000000f70037223 */ /* 0x002fe20000010072 */
[----:B------:R0:W-:Y:S01]  /*5680*/  STL [R1+0x78], R7 ;  /* 0x0000780701007387 */ /* 0x0001e20000100800 */
[----:B------:R-:W-:Y:S01]  /*5690*/  FADD.FTZ R27, R27, -R50 ;  /* 0x800000321b1b7221 */ /* 0x000fe20000010000 */
[C---:B------:R-:W-:Y:S02]  /*56a0*/  FMUL.FTZ R23, R51.reuse, R23 ;  /* 0x0000001733177220 */ /* 0x040fe40000410000 */
[----:B------:R1:W-:Y:S01]  /*56b0*/  STL [R1+0x74], R5 ;  /* 0x0000740501007387 */ /* 0x0003e20000100800 */
[----:B------:R-:W-:-:S03]  /*56c0*/  FMUL.FTZ R25, R51, R25 ;  /* 0x0000001933197220 */ /* 0x000fc60000410000 */
[----:B------:R4:W-:Y:S01]  /*56d0*/  STL [R1+0x70], R3 ;  /* 0x0000700301007387 */ /* 0x0009e20000100800 */
[C---:B0-----:R-:W-:Y:S01]  /*56e0*/  FFMA.FTZ R7, R112.reuse, R17, R114 ;  /* 0x0000001170077223 */ /* 0x041fe20000010072 */
[----:B------:R-:W-:Y:S01]  /*56f0*/  FADD.FTZ R29, R29, -R50 ;  /* 0x800000321d1d7221 */ /* 0x000fe20000010000 */
[C-C-:B-1----:R-:W-:Y:S01]  /*5700*/  FFMA.FTZ R5, R112.reuse, R19, R114.reuse ;  /* 0x0000001370057223 */ /* 0x142fe20000010072 */
[----:B------:R-:W-:Y:S01]  /*5710*/  FMUL.FTZ R27, R51, R27 ;  /* 0x0000001b331b7220 */ /* 0x000fe20000410000 */
[----:B----4-:R-:W-:Y:S01]  /*5720*/  FFMA.FTZ R3, R112, R21, R114 ;  /* 0x0000001570037223 */ /* 0x010fe20000010072 */
[--C-:B------:R-:W-:Y:S01]  /*5730*/  FADD.FTZ R31, R31, -R50.reuse ;  /* 0x800000321f1f7221 */ /* 0x100fe20000010000 */
        /* <DEDUP_REMOVED lines=13> */
[--C-:B------:R-:W-:Y:S01]  /*5810*/  FADD.FTZ R130, R130, -R50.reuse ;  /* 0x8000003282827221 */ /* 0x100fe20000010000 */
[----:B------:R-:W-:Y:S02]  /*5820*/  FADD.FTZ R39, R39, -R50 ;  /* 0x8000003227277221 */ /* 0x000fe40000010000 */
[----:B------:R1:W-:Y:S01]  /*5830*/  STL [R1+0x5c], R5 ;  /* 0x00005c0501007387 */ /* 0x0003e20000100800 */
[C---:B------:R-:W-:Y:S01]  /*5840*/  FMUL.FTZ R35, R51.reuse, R35 ;  /* 0x0000002333237220 */ /* 0x040fe20000410000 */
[----:B------:R-:W-:-:S02]  /*5850*/  FMUL.FTZ R37, R51, R37 ;  /* 0x0000002533257220 */ /* 0x000fc40000410000 */
[----:B------:R4:W-:Y:S01]  /*5860*/  STL [R1+0x58], R3 ;  /* 0x0000580301007387 */ /* 0x0009e20000100800 */
[C-C-:B0-----:R-:W-:Y:S01]  /*5870*/  FFMA.FTZ R7, R112.reuse, R29, R114.reuse ;  /* 0x0000001d70077223 */ /* 0x141fe20000010072 */
[----:B------:R-:W-:Y:S01]  /*5880*/  FMUL.FTZ R130, R51, R130 ;  /* 0x0000008233827220 */ /* 0x000fe20000410000 */
[C---:B-1----:R-:W-:Y:S01]  /*5890*/  FFMA.FTZ R5, R112.reuse, R31, R114 ;  /* 0x0000001f70057223 */ /* 0x042fe20000010072 */
[----:B------:R-:W-:Y:S01]  /*58a0*/  FADD.FTZ R41, R41, -R50 ;  /* 0x8000003229297221 */ /* 0x000fe20000010000 */
[----:B------:R-:W-:Y:S01]  /*58b0*/  FMUL.FTZ R39, R51, R39 ;  /* 0x0000002733277220 */ /* 0x000fe20000410000 */
[----:B----4-:R-:W-:Y:S01]  /*58c0*/  FFMA.FTZ R3, R112, R33, R114 ;  /* 0x0000002170037223 */ /* 0x010fe20000010072 */
[----:B------:R-:W-:Y:S02]  /*58d0*/  IMAD.U32 R58, R58, 0x10000, RZ ;  /* 0x000100003a3a7824 */ /* 0x000fe400078e00ff */
[--C-:B------:R-:W-:Y:S01]  /*58e0*/  FADD.FTZ R43, R43, -R50.reuse ;  /* 0x800000322b2b7221 */ /* 0x100fe20000010000 */
[----:B------:R0:W-:Y:S01]  /*58f0*/  STL [R1+0x54], R7 ;  /* 0x0000540701007387 */ /* 0x0001e20000100800 */
[--C-:B------:R-:W-:Y:S01]  /*5900*/  FADD.FTZ R45, R45, -R50.reuse ;  /* 0x800000322d2d7221 */ /* 0x100fe20000010000 */
[----:B------:R-:W-:Y:S01]  /*5910*/  FADD.FTZ R47, R47, -R50 ;  /* 0x800000322f2f7221 */ /* 0x000fe20000010000 */
[----:B------:R-:W-:Y:S01]  /*5920*/  SHF.L.U32 R60, R60, 0x10, RZ ;  /* 0x000000103c3c7819 */ /* 0x000fe200000006ff */
[----:B------:R1:W-:Y:S01]  /*5930*/  STL [R1+0x50], R5 ;  /* 0x0000500501007387 */ /* 0x0003e20000100800 */
[----:B------:R-:W-:Y:S01]  /*5940*/  FFMA.FTZ R130, R113, R130, R115 ;  /* 0x0000008271827223 */ /* 0x000fe20000010073 */
[C---:B------:R-:W-:Y:S01]  /*5950*/  FMUL.FTZ R41, R51.reuse, R41 ;  /* 0x0000002933297220 */ /* 0x040fe20000410000 */
[----:B------:R-:W-:Y:S01]  /*5960*/  SHF.L.U32 R62, R62, 0x10, RZ ;  /* 0x000000103e3e7819 */ /* 0x000fe200000006ff */
[----:B------:R4:W-:Y:S01]  /*5970*/  STL [R1+0x4c], R3 ;  /* 0x00004c0301007387 */ /* 0x0009e20000100800 */
[----:B0-----:R-:W-:Y:S01]  /*5980*/  FFMA.FTZ R7, R112, R35, R114 ;  /* 0x0000002370077223 */ /* 0x001fe20000010072 */
[----:B------:R-:W-:Y:S01]  /*5990*/  FADD.FTZ R58, -R50, R58 ;  /* 0x0000003a323a7221 */ /* 0x000fe20000010100 */
[C---:B------:R-:W-:Y:S01]  /*59a0*/  FMUL.FTZ R43, R51.reuse, R43 ;  /* 0x0000002b332b7220 */ /* 0x040fe20000410000 */
[----:B-1----:R-:W-:Y:S01]  /*59b0*/  FFMA.FTZ R5, R112, R37, R114 ;  /* 0x0000002570057223 */ /* 0x002fe20000010072 */
[----:B------:R-:W-:Y:S01]  /*59c0*/  FMUL.FTZ R45, R51, R45 ;  /* 0x0000002d332d7220 */ /* 0x000fe20000410000 */
[----:B------:R-:W-:-:S02]  /*59d0*/  IMAD.U32 R64, R64, 0x10000, RZ ;  /* 0x0001000040407824 */ /* 0x000fc400078e00ff */
[----:B----4-:R-:W-:Y:S01]  /*59e0*/  FFMA.FTZ R3, R112, R39, R114 ;  /* 0x0000002770037223 */ /* 0x010fe20000010072 */
[C---:B------:R-:W-:Y:S01]  /*59f0*/  FMUL.FTZ R47, R51.reuse, R47 ;  /* 0x0000002f332f7220 */ /* 0x040fe20000410000 */
[----:B------:R0:W-:Y:S01]  /*5a00*/  STL [R1+0x48], R7 ;  /* 0x0000480701007387 */ /* 0x0001e20000100800 */
[----:B------:R-:W-:Y:S01]  /*5a10*/  FADD.FTZ R60, -R50, R60 ;  /* 0x0000003c323c7221 */ /* 0x000fe20000010100 */
[----:B------:R-:W-:Y:S01]  /*5a20*/  FMUL.FTZ R58, R51, R58 ;  /* 0x0000003a333a7220 */ /* 0x000fe20000410000 */
[----:B------:R-:W-:Y:S01]  /*5a30*/  SHF.L.U32 R66, R66, 0x10, RZ ;  /* 0x0000001042427819 */ /* 0x000fe200000006ff */
[----:B------:R1:W-:Y:S01]  /*5a40*/  STL [R1+0x44], R5 ;  /* 0x0000440501007387 */ /* 0x0003e20000100800 */
[----:B------:R-:W-:Y:S01]  /*5a50*/  FADD.FTZ R62, -R50, R62 ;  /* 0x0000003e323e7221 */ /* 0x000fe20000010100 */
[----:B------:R-:W-:Y:S01]  /*5a60*/  SHF.L.U32 R68, R68, 0x10, RZ ;  /* 0x0000001044447819 */ /* 0x000fe200000006ff */
[----:B------:R-:W-:Y:S01]  /*5a70*/  FADD.FTZ R64, -R50, R64 ;  /* 0x0000004032407221 */ /* 0x000fe20000010100 */
[----:B------:R4:W-:Y:S01]  /*5a80*/  STL [R1+0x40], R3 ;  /* 0x0000400301007387 */ /* 0x0009e20000100800 */
[----:B0-----:R-:W-:Y:S01]  /*5a90*/  FFMA.FTZ R7, R112, R41, R114 ;  /* 0x0000002970077223 */ /* 0x001fe20000010072 */
[----:B------:R-:W-:-:S02]  /*5aa0*/  IMAD.U32 R70, R70, 0x10000, RZ ;  /* 0x0001000046467824 */ /* 0x000fc400078e00ff */
[----:B-1----:R-:W-:Y:S01]  /*5ab0*/  FFMA.FTZ R5, R112, R43, R114 ;  /* 0x0000002b70057223 */ /* 0x002fe20000010072 */
[C---:B------:R-:W-:Y:S01]  /*5ac0*/  FMUL.FTZ R60, R51.reuse, R60 ;  /* 0x0000003c333c7220 */ /* 0x040fe20000410000 */
[----:B------:R-:W-:Y:S01]  /*5ad0*/  FFMA.FTZ R27, R110, R58, R52 ;  /* 0x0000003a6e1b7223 */ /* 0x000fe20000010034 */
[----:B----4-:R-:W-:Y:S01]  /*5ae0*/  FFMA.FTZ R3, R112, R45, R114 ;  /* 0x0000002d70037223 */ /* 0x010fe20000010072 */
[----:B------:R-:W-:Y:S01]  /*5af0*/  STL [R1+0x3c], R7 ;  /* 0x00003c0701007387 */ /* 0x000fe20000100800 */
[C---:B------:R-:W-:Y:S01]  /*5b00*/  FMUL.FTZ R62, R51.reuse, R62 ;  /* 0x0000003e333e7220 */ /* 0x040fe20000410000 */
[----:B------:R-:W-:Y:S01]  /*5b10*/  FADD.FTZ R66, -R50, R66 ;  /* 0x0000004232427221 */ /* 0x000fe20000010100 */
[----:B------:R-:W-:Y:S01]  /*5b20*/  FMUL.FTZ R64, R51, R64 ;  /* 0x0000004033407220 */ /* 0x000fe20000410000 */
[----:B------:R-:W-:Y:S01]  /*5b30*/  STL [R1+0x38], R5 ;  /* 0x0000380501007387 */ /* 0x000fe20000100800 */
[----:B------:R-:W-:Y:S01]  /*5b40*/  SHF.L.U32 R72, R72, 0x10, RZ ;  /* 0x0000001048487819 */ /* 0x000fe200000006ff */
[----:B------:R-:W-:Y:S01]  /*5b50*/  FADD.FTZ R68, -R50, R68 ;  /* 0x0000004432447221 */ /* 0x000fe20000010100 */
[----:B------:R-:W-:Y:S01]  /*5b60*/  SHF.L.U32 R74, R74, 0x10, RZ ;  /* 0x000000104a4a7819 */ /* 0x000fe200000006ff */
[----:B------:R-:W-:Y:S01]  /*5b70*/  STL [R1+0x34], R3 ;  /* 0x0000340301007387 */ /* 0x000fe20000100800 */
[----:B------:R-:W-:Y:S01]  /*5b80*/  FADD.FTZ R70, -R50, R70 ;  /* 0x0000004632467221 */ /* 0x000fe20000010100 */
[C-C-:B------:R-:W-:Y:S01]  /*5b90*/  FFMA.FTZ R31, R110.reuse, R60, R52.reuse ;  /* 0x0000003c6e1f7223 */ /* 0x140fe20000010034 */
[----:B------:R-:W-:Y:S01]  /*5ba0*/  FFMA.FTZ R29, R110, R62, R52 ;  /* 0x0000003e6e1d7223 */ /* 0x000fe20000010034 */
[----:B------:R-:W-:-:S02]  /*5bb0*/  IMAD.U32 R76, R76, 0x10000, RZ ;  /* 0x000100004c4c7824 */ /* 0x000fc400078e00ff */
[C---:B------:R-:W-:Y:S01]  /*5bc0*/  FMUL.FTZ R66, R51.reuse, R66 ;  /* 0x0000004233427220 */ /* 0x040fe20000410000 */
[C---:B------:R-:W-:Y:S01]  /*5bd0*/  FMUL.FTZ R68, R51.reuse, R68 ;  /* 0x0000004433447220 */ /* 0x040fe20000410000 */
[C---:B------:R-:W-:Y:S01]  /*5be0*/  FADD.FTZ R72, -R50.reuse, R72 ;  /* 0x0000004832487221 */ /* 0x040fe20000010100 */
[C---:B------:R-:W-:Y:S01]  /*5bf0*/  FMUL.FTZ R70, R51.reuse, R70 ;  /* 0x0000004633467220 */ /* 0x040fe20000410000 */
[C---:B------:R-:W-:Y:S01]  /*5c00*/  FADD.FTZ R74, -R50.reuse, R74 ;  /* 0x0000004a324a7221 */ /* 0x040fe20000010100 */
[----:B------:R-:W-:Y:S01]  /*5c10*/  FADD.FTZ R76, -R50, R76 ;  /* 0x0000004c324c7221 */ /* 0x000fe20000010100 */
[C---:B------:R-:W-:Y:S01]  /*5c20*/  FMUL.FTZ R72, R51.reuse, R72 ;  /* 0x0000004833487220 */ /* 0x040fe20000410000 */
[----:B------:R-:W-:Y:S01]  /*5c30*/  SHF.L.U32 R84, R84, 0x10, RZ ;  /* 0x0000001054547819 */ /* 0x000fe200000006ff */
[C---:B------:R-:W-:Y:S01]  /*5c40*/  FMUL.FTZ R74, R51.reuse, R74 ;  /* 0x0000004a334a7220 */ /* 0x040fe20000410000 */
[----:B------:R-:W-:-:S03]  /*5c50*/  FMUL.FTZ R76, R51, R76 ;  /* 0x0000004c334c7220 */ /* 0x000fc60000410000 */
[----:B------:R-:W-:-:S04]  /*5c60*/  FADD.FTZ R84, -R50, R84 ;  /* 0x0000005432547221 */ /* 0x000fc80000010100 */
[----:B------:R-:W-:Y:S01]  /*5c70*/  FMUL.FTZ R25, R51, R84 ;  /* 0x0000005433197220 */ /* 0x000fe20000410000 */
[----:B--2---:R-:W-:-:S05]  /*5c80*/  SHF.L.U32 R164, R164, 0x10, RZ ;  /* 0x00000010a4a47819 */ /* 0x004fca00000006ff */
[----:B------:R-:W-:-:S04]  /*5c90*/  FADD.FTZ R164, -R50, R164 ;  /* 0x000000a432a47221 */ /* 0x000fc80000010100 */
[----:B------:R-:W-:-:S04]  /*5ca0*/  FMUL.FTZ R164, R51, R164 ;  /* 0x000000a433a47220 */ /* 0x000fc80000410000 */
[----:B------:R-:W-:-:S05]  /*5cb0*/  FFMA.FTZ R164, R53, R164, R57 ;  /* 0x000000a435a47223 */ /* 0x000fca0000010039 */
[----:B------:R-:W-:Y:S02]  /*5cc0*/  F2FP.BF16.F32.PACK_AB R130, R164, R130 ;  /* 0x00000082a482723e */ /* 0x000fe400000010ff */
[----:B---3--:R-:W-:Y:S01]  /*5cd0*/  MOV R164, R119 ;  /* 0x0000007700a47202 */ /* 0x008fe20000000f00 */
[----:B------:R-:W-:-:S05]  /*5ce0*/  FFMA.FTZ R119, R112, R47, R114 ;  /* 0x0000002f70777223 */ /* 0x000fca0000010072 */
[----:B------:R-:W-:Y:S04]  /*5cf0*/  STL [R1+0xb4], R119 ;  /* 0x0000b47701007387 */ /* 0x000fe80000100800 */
[----:B------:R0:W-:Y:S04]  /*5d00*/  STL [R1+0x2c], R27 ;  /* 0x00002c1b01007387 */ /* 0x0001e80000100800 */
[----:B------:R1:W-:Y:S01]  /*5d10*/  STL [R1+0x28], R31 ;  /* 0x0000281f01007387 */ /* 0x0003e20000100800 */
[----:B0-----:R-:W-:-:S03]  /*5d20*/  FFMA.FTZ R27, R110, R64, R52 ;  /* 0x000000406e1b7223 */ /* 0x001fc60000010034 */
[----:B------:R0:W-:Y:S01]  /*5d30*/  STL [R1+0x24], R29 ;  /* 0x0000241d01007387 */ /* 0x0001e20000100800 */
[----:B-1----:R-:W-:-:S03]  /*5d40*/  FFMA.FTZ R31, R110, R66, R52 ;  /* 0x000000426e1f7223 */ /* 0x002fc60000010034 */
[----:B------:R1:W-:Y:S01]  /*5d50*/  STL [R1+0x20], R27 ;  /* 0x0000201b01007387 */ /* 0x0003e20000100800 */
[----:B0-----:R-:W-:-:S03]  /*5d60*/  FFMA.FTZ R29, R110, R68, R52 ;  /* 0x000000446e1d7223 */ /* 0x001fc60000010034 */
[----:B------:R0:W-:Y:S01]  /*5d70*/  STL [R1+0x18], R31 ;  /* 0x0000181f01007387 */ /* 0x0001e20000100800 */
[----:B-1----:R-:W-:-:S03]  /*5d80*/  FFMA.FTZ R27, R110, R70, R52 ;  /* 0x000000466e1b7223 */ /* 0x002fc60000010034 */
[----:B------:R1:W-:Y:S04]  /*5d90*/  STL [R1+0x14], R29 ;  /* 0x0000141d01007387 */ /* 0x0003e80000100800 */
[----:B------:R2:W-:Y:S01]  /*5da0*/  STL [R1+0x10], R27 ;  /* 0x0000101b01007387 */ /* 0x0005e20000100800 */
[C-C-:B0-----:R-:W-:Y:S01]  /*5db0*/  FFMA.FTZ R31, R110.reuse, R72, R52.reuse ;  /* 0x000000486e1f7223 */ /* 0x141fe20000010034 */
[----:B-1----:R-:W-:-:S04]  /*5dc0*/  FFMA.FTZ R29, R110, R74, R52 ;  /* 0x0000004a6e1d7223 */ /* 0x002fc80000010034 */
[----:B------:R-:W-:Y:S01]  /*5dd0*/  STL [R1+0xc], R31 ;  /* 0x00000c1f01007387 */ /* 0x000fe20000100800 */
[----:B--2---:R-:W-:-:S03]  /*5de0*/  FFMA.FTZ R27, R110, R76, R52 ;  /* 0x0000004c6e1b7223 */ /* 0x004fc60000010034 */
[----:B------:R-:W-:Y:S04]  /*5df0*/  STL [R1+0x8], R29 ;  /* 0x0000081d01007387 */ /* 0x000fe80000100800 */
[----:B------:R0:W-:Y:S04]  /*5e00*/  STL [R1+0x4], R27 ;  /* 0x0000041b01007387 */ /* 0x0001e80000100800 */
[----:B------:R-:W2:Y:S01]  /*5e10*/  LDL.LU R84, [R1+0x98] ;  /* 0x0000980001547983 */ /* 0x000ea20000300800 */
[----:B------:R-:W-:Y:S01]  /*5e20*/  SHF.L.U32 R56, R56, 0x10, RZ ;  /* 0x0000001038387819 */ /* 0x000fe200000006ff */
[--C-:B------:R-:W-:Y:S01]  /*5e30*/  FADD.FTZ R14, R14, -R50.reuse ;  /* 0x800000320e0e7221 */ /* 0x100fe20000010000 */
[--C-:B------:R-:W-:Y:S01]  /*5e40*/  FADD.FTZ R40, R40, -R50.reuse ;  /* 0x8000003228287221 */ /* 0x100fe20000010000 */
[--C-:B------:R-:W-:Y:S01]  /*5e50*/  FADD.FTZ R22, R22, -R50.reuse ;  /* 0x8000003216167221 */ /* 0x100fe20000010000 */
[----:B------:R-:W-:Y:S01]  /*5e60*/  FADD.FTZ R127, R127, -R50 ;  /* 0x800000327f7f7221 */ /* 0x000fe20000010000 */
[C---:B------:R-:W-:Y:S01]  /*5e70*/  FMUL.FTZ R37, R51.reuse, R14 ;  /* 0x0000000e33257220 */ /* 0x040fe20000410000 */
[----:B------:R-:W-:Y:S01]  /*5e80*/  FADD.FTZ R56, -R50, R56 ;  /* 0x0000003832387221 */ /* 0x000fe20000010100 */
[----:B------:R-:W-:Y:S01]  /*5e90*/  MOV R128, R164 ;  /* 0x000000a400807202 */ /* 0x000fe20000000f00 */
[C---:B------:R-:W-:Y:S01]  /*5ea0*/  FMUL.FTZ R40, R51.reuse, R40 ;  /* 0x0000002833287220 */ /* 0x040fe20000410000 */
[----:B------:R-:W-:Y:S01]  /*5eb0*/  SHF.L.U32 R102, R102, 0x10, RZ ;  /* 0x0000001066667819 */ /* 0x000fe200000006ff */
[----:B------:R-:W-:Y:S01]  /*5ec0*/  FMUL.FTZ R47, R51, R22 ;  /* 0x00000016332f7220 */ /* 0x000fe20000410000 */
[--C-:B------:R-:W-:Y:S01]  /*5ed0*/  FFMA.FTZ R22, R113, R37, R115.reuse ;  /* 0x0000002571167223 */ /* 0x100fe20000010073 */
[C---:B------:R-:W-:Y:S01]  /*5ee0*/  FMUL.FTZ R0, R51.reuse, R127 ;  /* 0x0000007f33007220 */ /* 0x040fe20000410000 */
[----:B------:R-:W-:Y:S01]  /*5ef0*/  FMUL.FTZ R41, R51, R56 ;  /* 0x0000003833297220 */ /* 0x000fe20000410000 */
[----:B------:R-:W-:Y:S01]  /*5f00*/  FFMA.FTZ R37, R113, R40, R115 ;  /* 0x0000002871257223 */ /* 0x000fe20000010073 */
[----:B------:R-:W-:-:S02]  /*5f10*/  IMAD.U32 R40, R128, 0x10000, RZ ;  /* 0x0001000080287824 */ /* 0x000fc400078e00ff */
[----:B------:R-:W-:Y:S01]  /*5f20*/  FADD.FTZ R102, -R50, R102 ;  /* 0x0000006632667221 */ /* 0x000fe20000010100 */
[----:B------:R-:W-:Y:S01]  /*5f30*/  IMAD.U32 R99, R99, 0x10000, RZ ;  /* 0x0001000063637824 */ /* 0x000fe200078e00ff */
[----:B------:R-:W-:Y:S01]  /*5f40*/  SHF.L.U32 R101, R101, 0x10, RZ ;  /* 0x0000001065657819 */ /* 0x000fe200000006ff */
[----:B------:R-:W-:Y:S01]  /*5f50*/  FFMA.FTZ R0, R112, R0, R114 ;  /* 0x0000000070007223 */ /* 0x000fe20000010072 */
[----:B------:R-:W-:Y:S01]  /*5f60*/  FFMA.FTZ R41, R110, R41, R52 ;  /* 0x000000296e297223 */ /* 0x000fe20000010034 */
[--C-:B------:R-:W-:Y:S01]  /*5f70*/  FADD.FTZ R12, R12, -R50.reuse ;  /* 0x800000320c0c7221 */ /* 0x100fe20000010000 */
[----:B------:R-:W-:Y:S01]  /*5f80*/  SHF.L.U32 R103, R103, 0x10, RZ ;  /* 0x0000001067677819 */ /* 0x000fe200000006ff */
[----:B------:R-:W-:Y:S01]  /*5f90*/  FADD.FTZ R36, R36, -R50 ;  /* 0x8000003224247221 */ /* 0x000fe20000010000 */
[----:B------:R-:W-:Y:S01]  /*5fa0*/  FADD.FTZ R128, -R50, R40 ;  /* 0x0000002832807221 */ /* 0x000fe20000010100 */
[--C-:B------:R-:W-:Y:S01]  /*5fb0*/  FADD.FTZ R38, R38, -R50.reuse ;  /* 0x8000003226267221 */ /* 0x100fe20000010000 */
[----:B------:R-:W-:Y:S01]  /*5fc0*/  FADD.FTZ R40, -R50, R99 ;  /* 0x0000006332287221 */ /* 0x000fe20000010100 */
[C---:B------:R-:W-:Y:S01]  /*5fd0*/  FMUL.FTZ R7, R51.reuse, R102 ;  /* 0x0000006633077220 */ /* 0x040fe20000410000 */
[--C-:B------:R-:W-:Y:S01]  /*5fe0*/  FADD.FTZ R20, R20, -R50.reuse ;  /* 0x8000003214147221 */ /* 0x100fe20000010000 */
[----:B------:R-:W-:Y:S01]  /*5ff0*/  FADD.FTZ R42, R42, -R50 ;  /* 0x800000322a2a7221 */ /* 0x000fe20000010000 */
[C---:B------:R-:W-:Y:S01]  /*6000*/  FMUL.FTZ R35, R51.reuse, R12 ;  /* 0x0000000c33237220 */ /* 0x040fe20000410000 */
[C---:B------:R-:W-:Y:S01]  /*6010*/  FADD.FTZ R102, -R50.reuse, R101 ;  /* 0x0000006532667221 */ /* 0x040fe20000010100 */
[----:B------:R-:W-:Y:S01]  /*6020*/  FMUL.FTZ R36, R51, R36 ;  /* 0x0000002433247220 */ /* 0x000fe20000410000 */
[----:B------:R-:W-:Y:S01]  /*6030*/  FADD.FTZ R101, -R50, R103 ;  /* 0x0000006732657221 */ /* 0x000fe20000010100 */
[----:B------:R-:W-:Y:S01]  /*6040*/  F2FP.BF16.F32.PACK_AB R0, R41, R0 ;  /* 0x000000002900723e */ /* 0x000fe200000010ff */
[C---:B------:R-:W-:Y:S01]  /*6050*/  FMUL.FTZ R38, R51.reuse, R38 ;  /* 0x0000002633267220 */ /* 0x040fe20000410000 */
[----:B------:R-:W-:Y:S01]  /*6060*/  IADD3.X R145, RZ, R2, RZ, P0, !PT ;  /* 0x00000002ff917210 */ /* 0x000fe200007fe4ff */
[----:B------:R-:W-:Y:S01]  /*6070*/  FMUL.FTZ R103, R51, R40 ;  /* 0x0000002833677220 */ /* 0x000fe20000410000 */
[----:B------:R-:W-:-:S02]  /*6080*/  IMAD.X R41, RZ, RZ, R2, P6 ;  /* 0x000000ffff297224 */ /* 0x000fc400030e0602 */
[--C-:B------:R-:W-:Y:S01]  /*6090*/  FADD.FTZ R16, R16, -R50.reuse ;  /* 0x8000003210107221 */ /* 0x100fe20000010000 */
[--C-:B------:R-:W-:Y:S01]  /*60a0*/  FADD.FTZ R18, R18, -R50.reuse ;  /* 0x8000003212127221 */ /* 0x100fe20000010000 */
[C---:B------:R-:W-:Y:S01]  /*60b0*/  FMUL.FTZ R45, R51.reuse, R20 ;  /* 0x00000014332d7220 */ /* 0x040fe20000410000 */
[----:B------:R-:W-:Y:S01]  /*60c0*/  FMUL.FTZ R42, R51, R42 ;  /* 0x0000002a332a7220 */ /* 0x000fe20000410000 */
[----:B------:R-:W-:Y:S01]  /*60d0*/  LEA R40, P0, R165, UR12, 0x1 ;  /* 0x0000000ca5287c11 */ /* 0x000fe2000f8008ff */
[--C-:B------:R-:W-:Y:S01]  /*60e0*/  FADD.FTZ R44, R44, -R50.reuse ;  /* 0x800000322c2c7221 */ /* 0x100fe20000010000 */
[C-C-:B------:R-:W-:Y:S01]  /*60f0*/  FFMA.FTZ R20, R113.reuse, R35, R115.reuse ;  /* 0x0000002371147223 */ /* 0x140fe20000010073 */
[C-C-:B------:R-:W-:Y:S01]  /*6100*/  FFMA.FTZ R35, R113.reuse, R36, R115.reuse ;  /* 0x0000002471237223 */ /* 0x140fe20000010073 */
[--C-:B------:R-:W-:Y:S01]  /*6110*/  FADD.FTZ R24, R24, -R50.reuse ;  /* 0x8000003218187221 */ /* 0x100fe20000010000 */
[--C-:B------:R-:W-:Y:S01]  /*6120*/  FADD.FTZ R26, R26, -R50.reuse ;  /* 0x800000321a1a7221 */ /* 0x100fe20000010000 */
[--C-:B------:R-:W-:Y:S01]  /*6130*/  FFMA.FTZ R36, R113, R38, R115.reuse ;  /* 0x0000002671247223 */ /* 0x100fe20000010073 */
[--C-:B------:R-:W-:Y:S01]  /*6140*/  FADD.FTZ R4, R4, -R50.reuse ;  /* 0x8000003204047221 */ /* 0x100fe20000010000 */
[--C-:B------:R-:W-:Y:S01]  /*6150*/  FADD.FTZ R8, R8, -R50.reuse ;  /* 0x8000003208087221 */ /* 0x100fe20000010000 */
[C---:B------:R-:W-:Y:S01]  /*6160*/  FMUL.FTZ R39, R51.reuse, R16 ;  /* 0x0000001033277220 */ /* 0x040fe20000410000 */
[----:B------:R-:W-:Y:S01]  /*6170*/  FMUL.FTZ R43, R51, R18 ;  /* 0x00000012332b7220 */ /* 0x000fe20000410000 */
[----:B------:R-:W-:Y:S01]  /*6180*/  FFMA.FTZ R38, R113, R42, R115 ;  /* 0x0000002a71267223 */ /* 0x000fe20000010073 */
[----:B------:R-:W-:Y:S01]  /*6190*/  LEA.HI.X R41, R165, UR13, R41, 0x1, P0 ;  /* 0x0000000da5297c11 */ /* 0x000fe200080f0c29 */
[--C-:B------:R-:W-:Y:S01]  /*61a0*/  FADD.FTZ R28, R28, -R50.reuse ;  /* 0x800000321c1c7221 */ /* 0x100fe20000010000 */
[C---:B------:R-:W-:Y:S01]  /*61b0*/  FMUL.FTZ R44, R51.reuse, R44 ;  /* 0x0000002c332c7220 */ /* 0x040fe20000410000 */
[----:B------:R-:W-:Y:S01]  /*61c0*/  LEA R42, P0, R162, UR12, 0x1 ;  /* 0x0000000ca22a7c11 */ /* 0x000fe2000f8008ff */
[--C-:B------:R-:W-:Y:S01]  /*61d0*/  FADD.FTZ R46, R46, -R50.reuse ;  /* 0x800000322e2e7221 */ /* 0x100fe20000010000 */
[C---:B------:R-:W-:Y:S01]  /*61e0*/  FMUL.FTZ R48, R51.reuse, R24 ;  /* 0x0000001833307220 */ /* 0x040fe20000410000 */
[C---:B------:R-:W-:Y:S01]  /*61f0*/  FMUL.FTZ R49, R51.reuse, R26 ;  /* 0x0000001a33317220 */ /* 0x040fe20000410000 */
[C---:B0-----:R-:W-:Y:S01]  /*6200*/  FMUL.FTZ R27, R51.reuse, R4 ;  /* 0x00000004331b7220 */ /* 0x041fe20000410000 */
[----:B------:R-:W-:Y:S01]  /*6210*/  FMUL.FTZ R31, R51, R8 ;  /* 0x00000008331f7220 */ /* 0x000fe20000410000 */
[C-C-:B------:R-:W-:Y:S01]  /*6220*/  FFMA.FTZ R24, R113.reuse, R39, R115.reuse ;  /* 0x0000002771187223 */ /* 0x140fe20000010073 */
[--C-:B------:R-:W-:Y:S01]  /*6230*/  FFMA.FTZ R26, R113, R43, R115.reuse ;  /* 0x0000002b711a7223 */ /* 0x100fe20000010073 */
[----:B------:R-:W-:Y:S01]  /*6240*/  FMUL.FTZ R56, R51, R28 ;  /* 0x0000001c33387220 */ /* 0x000fe20000410000 */
[----:B------:R-:W-:Y:S01]  /*6250*/  FFMA.FTZ R39, R113, R44, R115 ;  /* 0x0000002c71277223 */ /* 0x000fe20000010073 */
[----:B------:R-:W-:Y:S01]  /*6260*/  LEA.HI.X R43, R162, UR13, R111, 0x1, P0 ;  /* 0x0000000da22b7c11 */ /* 0x000fe200080f0c6f */
[--C-:B------:R-:W-:Y:S01]  /*6270*/  FADD.FTZ R6, R6, -R50.reuse ;  /* 0x8000003206067221 */ /* 0x100fe20000010000 */
[----:B------:R-:W-:Y:S01]  /*6280*/  FMUL.FTZ R46, R51, R46 ;  /* 0x0000002e332e7220 */ /* 0x000fe20000410000 */
[----:B------:R-:W-:Y:S01]  /*6290*/  LEA R44, P0, R161, UR12, 0x1 ;  /* 0x0000000ca12c7c11 */ /* 0x000fe2000f8008ff */
[C-C-:B------:R-:W-:Y:S01]  /*62a0*/  FFMA.FTZ R12, R113.reuse, R27, R115.reuse ;  /* 0x0000001b710c7223 */ /* 0x140fe20000010073 */
[C-C-:B------:R-:W-:Y:S01]  /*62b0*/  FFMA.FTZ R16, R113.reuse, R31, R115.reuse ;  /* 0x0000001f71107223 */ /* 0x140fe20000010073 */
[----:B------:R-:W-:Y:S01]  /*62c0*/  SHF.L.U32 R78, R78, 0x10, RZ ;  /* 0x000000104e4e7819 */ /* 0x000fe200000006ff */
[C-C-:B------:R-:W-:Y:S01]  /*62d0*/  FFMA.FTZ R27, R113.reuse, R45, R115.reuse ;  /* 0x0000002d711b7223 */ /* 0x140fe20000010073 */
[----:B------:R-:W-:Y:S01]  /*62e0*/  SHF.L.U32 R80, R80, 0x10, RZ ;  /* 0x0000001050507819 */ /* 0x000fe200000006ff */
[--C-:B------:R-:W-:Y:S01]  /*62f0*/  FFMA.FTZ R31, R113, R56, R115.reuse ;  /* 0x00000038711f7223 */ /* 0x100fe20000010073 */
[----:B------:R-:W-:Y:S01]  /*6300*/  SHF.L.U32 R86, R86, 0x10, RZ ;  /* 0x0000001056567819 */ /* 0x000fe200000006ff */
[----:B------:R-:W-:Y:S01]  /*6310*/  IMAD.U32 R82, R82, 0x10000, RZ ;  /* 0x0001000052527824 */ /* 0x000fe200078e00ff */
        /* <DEDUP_REMOVED lines=9> */
[----:B------:R-:W-:Y:S01]  /*63b0*/  FMUL.FTZ R29, R51, R6 ;  /* 0x00000006331d7220 */ /* 0x000fe20000410000 */
[----:B------:R-:W-:Y:S01]  /*63c0*/  SHF.L.U32 R108, R108, 0x10, RZ ;  /* 0x000000106c6c7819 */ /* 0x000fe200000006ff */
[----:B------:R-:W-:Y:S01]  /*63d0*/  FFMA.FTZ R56, R113, R46, R115 ;  /* 0x0000002e71387223 */ /* 0x000fe20000010073 */
[----:B------:R-:W-:Y:S01]  /*63e0*/  LEA.HI.X R45, R161, UR13, R147, 0x1, P0 ;  /* 0x0000000da12d7c11 */ /* 0x000fe200080f0c93 */
[----:B------:R-:W-:Y:S01]  /*63f0*/  FADD.FTZ R10, R10, -R50 ;  /* 0x800000320a0a7221 */ /* 0x000fe20000010000 */
[----:B------:R-:W-:Y:S01]  /*6400*/  LEA R46, P0, R160, UR12, 0x1 ;  /* 0x0000000ca02e7c11 */ /* 0x000fe2000f8008ff */
        /* <DEDUP_REMOVED lines=13> */
[--C-:B------:R-:W-:Y:S01]  /*64e0*/  FADD.FTZ R126, R126, -R50.reuse ;  /* 0x800000327e7e7221 */ /* 0x100fe20000010000 */
[--C-:B------:R-:W-:Y:S01]  /*64f0*/  FADD.FTZ R124, R124, -R50.reuse ;  /* 0x800000327c7c7221 */ /* 0x100fe20000010000 */
[--C-:B------:R-:W-:Y:S01]  /*6500*/  FADD.FTZ R122, R122, -R50.reuse ;  /* 0x800000327a7a7221 */ /* 0x100fe20000010000 */
[--C-:B------:R-:W-:Y:S01]  /*6510*/  FADD.FTZ R120, R120, -R50.reuse ;  /* 0x8000003278787221 */ /* 0x100fe20000010000 */
[--C-:B------:R-:W-:Y:S01]  /*6520*/  FADD.FTZ R30, R30, -R50.reuse ;  /* 0x800000321e1e7221 */ /* 0x100fe20000010000 */
[--C-:B------:R-:W-:Y:S01]  /*6530*/  FADD.FTZ R32, R32, -R50.reuse ;  /* 0x8000003220207221 */ /* 0x100fe20000010000 */
[----:B------:R-:W-:Y:S01]  /*6540*/  FADD.FTZ R34, R34, -R50 ;  /* 0x8000003222227221 */ /* 0x000fe20000010000 */
[C-C-:B------:R-:W-:Y:S01]  /*6550*/  FFMA.FTZ R14, R113.reuse, R29, R115.reuse ;  /* 0x0000001d710e7223 */ /* 0x140fe20000010073 */
[C-C-:B------:R-:W-:Y:S01]  /*6560*/  FFMA.FTZ R28, R113.reuse, R47, R115.reuse ;  /* 0x0000002f711c7223 */ /* 0x140fe20000010073 */
[----:B------:R-:W-:Y:S01]  /*6570*/  FADD.FTZ R108, -R50, R108 ;  /* 0x0000006c326c7221 */ /* 0x000fe20000010100 */
[----:B------:R-:W-:Y:S01]  /*6580*/  FADD.FTZ R118, R118, -R50 ;  /* 0x8000003276767221 */ /* 0x000fe20000010000 */
[----:B------:R-:W-:Y:S01]  /*6590*/  FFMA.FTZ R29, R113, R48, R115 ;  /* 0x00000030711d7223 */ /* 0x000fe20000010073 */
        /* <DEDUP_REMOVED lines=23> */
[----:B------:R-:W-:Y:S01]  /*6710*/  FFMA.FTZ R25, R110, R25, R52 ;  /* 0x000000196e197223 */ /* 0x000fe20000010034 */
[----:B------:R-:W-:Y:S01]  /*6720*/  LEA.HI.X R47, R160, UR13, R139, 0x1, P0 ;  /* 0x0000000da02f7c11 */ /* 0x000fe200080f0c8b */
[----:B------:R-:W-:Y:S01]  /*6730*/  FMUL.FTZ R33, R51, R10 ;  /* 0x0000000a33217220 */ /* 0x000fe20000410000 */
[----:B------:R-:W-:Y:S01]  /*6740*/  LEA R48, P0, R159, UR12, 0x1 ;  /* 0x0000000c9f307c11 */ /* 0x000fe2000f8008ff */
        /* <DEDUP_REMOVED lines=46> */
[----:B------:R-:W-:Y:S01]  /*6a30*/  LEA.HI.X R49, R159, UR13, R146, 0x1, P0 ;  /* 0x0000000d9f317c11 */ /* 0x000fe200080f0c92 */
[C-C-:B------:R-:W-:Y:S01]  /*6a40*/  FFMA.FTZ R18, R113.reuse, R33, R115.reuse ;  /* 0x0000002171127223 */ /* 0x140fe20000010073 */
[----:B------:R-:W-:Y:S01]  /*6a50*/  LEA R50, P0, R158, UR12, 0x1 ;  /* 0x0000000c9e327c11 */ /* 0x000fe2000f8008ff */
        /* <DEDUP_REMOVED lines=22> */
[----:B------:R-:W-:Y:S01]  /*6bc0*/  FFMA.FTZ R113, R113, R118, R115 ;  /* 0x0000007671717223 */ /* 0x000fe20000010073 */
        /* <DEDUP_REMOVED lines=26> */
[----:B------:R-:W-:Y:S01]  /*6d70*/  LEA.HI.X R51, R158, UR13, R138, 0x1, P0 ;  /* 0x0000000d9e337c11 */ /* 0x000fe200080f0c8a */
[----:B------:R-:W3:Y:S01]  /*6d80*/  LDL.LU R111, [R1+0x108] ;  /* 0x00010800016f7983 */ /* 0x000ee20000300800 */
[----:B------:R-:W-:-:S03]  /*6d90*/  LEA R58, P0, R157, UR12, 0x1 ;  /* 0x0000000c9d3a7c11 */ /* 0x000fc6000f8008ff */
[----:B------:R-:W4:Y:S01]  /*6da0*/  LDL.LU R147, [R1+0x104] ;  /* 0x0001040001937983 */ /* 0x000f220000300800 */
[----:B------:R-:W-:Y:S02]  /*6db0*/  LEA.HI.X R59, R157, UR13, R145, 0x1, P0 ;  /* 0x0000000d9d3b7c11 */ /* 0x000fe400080f0c91 */
[C---:B------:R-:W-:Y:S01]  /*6dc0*/  LEA R60, P0, R156.reuse, UR12, 0x1 ;  /* 0x0000000c9c3c7c11 */ /* 0x040fe2000f8008ff */
[----:B------:R-:W3:Y:S03]  /*6dd0*/  LDL.LU R139, [R1+0x100] ;  /* 0x00010000018b7983 */ /* 0x000ee60000300800 */
[----:B------:R-:W-:Y:S01]  /*6de0*/  LEA.HI.X R61, R156, UR13, R137, 0x1, P0 ;  /* 0x0000000d9c3d7c11 */ /* 0x000fe200080f0c89 */
[----:B------:R-:W3:Y:S01]  /*6df0*/  LDL.LU R146, [R1+0xfc] ;  /* 0x0000fc0001927983 */ /* 0x000ee20000300800 */
[----:B------:R-:W-:-:S03]  /*6e00*/  LEA R62, P0, R155, UR12, 0x1 ;  /* 0x0000000c9b3e7c11 */ /* 0x000fc6000f8008ff */
[----:B------:R-:W3:Y:S01]  /*6e10*/  LDL.LU R138, [R1+0xf8] ;  /* 0x0000f800018a7983 */ /* 0x000ee20000300800 */
[----:B------:R-:W-:Y:S02]  /*6e20*/  LEA.HI.X R63, R155, UR13, R144, 0x1, P0 ;  /* 0x0000000d9b3f7c11 */ /* 0x000fe400080f0c90 */
[C---:B------:R-:W-:Y:S01]  /*6e30*/  LEA R64, P0, R154.reuse, UR12, 0x1 ;  /* 0x0000000c9a407c11 */ /* 0x040fe2000f8008ff */
[----:B------:R-:W3:Y:S03]  /*6e40*/  LDL.LU R145, [R1+0xf4] ;  /* 0x0000f40001917983 */ /* 0x000ee60000300800 */
[----:B------:R-:W-:Y:S01]  /*6e50*/  LEA.HI.X R65, R154, UR13, R116, 0x1, P0 ;  /* 0x0000000d9a417c11 */ /* 0x000fe200080f0c74 */
[----:B------:R-:W3:Y:S01]  /*6e60*/  LDL.LU R90, [R1+0x9c] ;  /* 0x00009c00015a7983 */ /* 0x000ee20000300800 */
[----:B------:R-:W-:-:S03]  /*6e70*/  LEA R66, P0, R153, UR12, 0x1 ;  /* 0x0000000c99427c11 */ /* 0x000fc6000f8008ff */
[----:B------:R-:W3:Y:S01]  /*6e80*/  LDL.LU R137, [R1+0xf0] ;  /* 0x0000f00001897983 */ /* 0x000ee20000300800 */
[----:B------:R-:W-:-:S03]  /*6e90*/  LEA.HI.X R67, R153, UR13, R143, 0x1, P0 ;  /* 0x0000000d99437c11 */ /* 0x000fc600080f0c8f */
[----:B------:R-:W3:Y:S01]  /*6ea0*/  LDL.LU R92, [R1+0xa0] ;  /* 0x0000a000015c7983 */ /* 0x000ee20000300800 */
[----:B------:R-:W-:-:S03]  /*6eb0*/  LEA R68, P0, R150, UR12, 0x1 ;  /* 0x0000000c96447c11 */ /* 0x000fc6000f8008ff */
[----:B------:R-:W3:Y:S04]  /*6ec0*/  LDL.LU R144, [R1+0xec] ;  /* 0x0000ec0001907983 */ /* 0x000ee80000300800 */
[----:B------:R-:W3:Y:S04]  /*6ed0*/  LDL.LU R116, [R1+0xe8] ;  /* 0x0000e80001747983 */ /* 0x000ee80000300800 */
[----:B------:R-:W3:Y:S01]  /*6ee0*/  LDL.LU R165, [R1+0xa4] ;  /* 0x0000a40001a57983 */ /* 0x000ee20000300800 */
[----:B--2---:R-:W-:Y:S02]  /*6ef0*/  LEA.HI.X R69, R150, UR13, R84, 0x1, P0 ;  /* 0x0000000d96457c11 */ /* 0x004fe400080f0c54 */
[C---:B------:R-:W-:Y:S01]  /*6f00*/  LEA R70, P0, R149.reuse, UR12, 0x1 ;  /* 0x0000000c95467c11 */ /* 0x040fe2000f8008ff */
[----:B------:R-:W2:Y:S03]  /*6f10*/  LDL.LU R143, [R1+0xe4] ;  /* 0x0000e400018f7983 */ /* 0x000ea60000300800 */
[----:B------:R-:W-:-:S02]  /*6f20*/  LEA.HI.X R71, R149, UR13, R142, 0x1, P0 ;  /* 0x0000000d95477c11 */ /* 0x000fc400080f0c8e */
[----:B------:R-:W2:Y:S01]  /*6f30*/  LDL.LU R142, [R1+0xe0] ;  /* 0x0000e000018e7983 */ /* 0x000ea20000300800 */
[----:B------:R-:W-:-:S04]  /*6f40*/  LEA R72, P0, R148, UR12, 0x1 ;  /* 0x0000000c94487c11 */ /* 0x000fc8000f8008ff */
[----:B------:R-:W-:Y:S02]  /*6f50*/  LEA.HI.X R73, R148, UR13, R141, 0x1, P0 ;  /* 0x0000000d94497c11 */ /* 0x000fe400080f0c8d */
[----:B------:R-:W2:Y:S01]  /*6f60*/  LDL.LU R141, [R1+0xdc] ;  /* 0x0000dc00018d7983 */ /* 0x000ea20000300800 */
[----:B----4-:R-:W-:-:S04]  /*6f70*/  LEA R74, P0, R147, UR12, 0x1 ;  /* 0x0000000c934a7c11 */ /* 0x010fc8000f8008ff */
[----:B------:R-:W-:Y:S02]  /*6f80*/  LEA.HI.X R75, R147, UR13, R117, 0x1, P0 ;  /* 0x0000000d934b7c11 */ /* 0x000fe400080f0c75 */
[----:B------:R-:W4:Y:S01]  /*6f90*/  LDL.LU R117, [R1+0xd8] ;  /* 0x0000d80001757983 */ /* 0x000f220000300800 */
[----:B---3--:R-:W-:-:S04]  /*6fa0*/  LEA R76, P0, R146, UR12, 0x1 ;  /* 0x0000000c924c7c11 */ /* 0x008fc8000f8008ff */
[----:B------:R-:W-:Y:S02]  /*6fb0*/  LEA.HI.X R77, R146, UR13, R140, 0x1, P0 ;  /* 0x0000000d924d7c11 */ /* 0x000fe400080f0c8c */
[----:B------:R-:W3:Y:S01]  /*6fc0*/  LDL.LU R140, [R1+0xd4] ;  /* 0x0000d400018c7983 */ /* 0x000ee20000300800 */
[----:B------:R-:W-:-:S04]  /*6fd0*/  LEA R78, P0, R145, UR12, 0x1 ;  /* 0x0000000c914e7c11 */ /* 0x000fc8000f8008ff */
[----:B------:R-:W-:Y:S02]  /*6fe0*/  LEA.HI.X R79, R145, UR13, R111, 0x1, P0 ;  /* 0x0000000d914f7c11 */ /* 0x000fe400080f0c6f */
[----:B------:R-:W4:Y:S01]  /*6ff0*/  LDL.LU R111, [R1+0xd0] ;  /* 0x0000d000016f7983 */ /* 0x000f220000300800 */
[----:B------:R-:W-:-:S04]  /*7000*/  LEA R80, P0, R144, UR12, 0x1 ;  /* 0x0000000c90507c11 */ /* 0x000fc8000f8008ff */
[----:B------:R-:W-:Y:S02]  /*7010*/  LEA.HI.X R81, R144, UR13, R139, 0x1, P0 ;  /* 0x0000000d90517c11 */ /* 0x000fe400080f0c8b */
[----:B------:R-:W4:Y:S01]  /*7020*/  LDL.LU R139, [R1+0xcc] ;  /* 0x0000cc00018b7983 */ /* 0x000f220000300800 */
[----:B--2---:R-:W-:-:S04]  /*7030*/  LEA R82, P0, R143, UR12, 0x1 ;  /* 0x0000000c8f527c11 */ /* 0x004fc8000f8008ff */
[----:B------:R-:W-:Y:S02]  /*7040*/  LEA.HI.X R83, R143, UR13, R138, 0x1, P0 ;  /* 0x0000000d8f537c11 */ /* 0x000fe400080f0c8a */
[----:B------:R-:W2:Y:S01]  /*7050*/  LDL.LU R138, [R1+0xc8] ;  /* 0x0000c800018a7983 */ /* 0x000ea20000300800 */
[----:B------:R-:W-:-:S04]  /*7060*/  LEA R84, P0, R142, UR12, 0x1 ;  /* 0x0000000c8e547c11 */ /* 0x000fc8000f8008ff */
[----:B------:R-:W-:Y:S02]  /*7070*/  LEA.HI.X R85, R142, UR13, R137, 0x1, P0 ;  /* 0x0000000d8e557c11 */ /* 0x000fe400080f0c89 */
[----:B------:R-:W2:Y:S01]  /*7080*/  LDL.LU R137, [R1+0xc4] ;  /* 0x0000c40001897983 */ /* 0x000ea20000300800 */
[----:B------:R-:W-:-:S04]  /*7090*/  LEA R86, P0, R141, UR12, 0x1 ;  /* 0x0000000c8d567c11 */ /* 0x000fc8000f8008ff */
[----:B------:R-:W-:Y:S02]  /*70a0*/  LEA.HI.X R87, R141, UR13, R116, 0x1, P0 ;  /* 0x0000000d8d577c11 */ /* 0x000fe400080f0c74 */
[----:B------:R-:W2:Y:S01]  /*70b0*/  LDL.LU R116, [R1+0xc0] ;  /* 0x0000c00001747983 */ /* 0x000ea20000300800 */
[----:B---3--:R-:W-:-:S04]  /*70c0*/  LEA R88, P0, R140, UR12, 0x1 ;  /* 0x0000000c8c587c11 */ /* 0x008fc8000f8008ff */
[----:B------:R-:W-:Y:S02]  /*70d0*/  LEA.HI.X R89, R140, UR13, R90, 0x1, P0 ;  /* 0x0000000d8c597c11 */ /* 0x000fe400080f0c5a */
[----:B----4-:R-:W-:-:S04]  /*70e0*/  LEA R90, P0, R139, UR12, 0x1 ;  /* 0x0000000c8b5a7c11 */ /* 0x010fc8000f8008ff */
[----:B------:R-:W-:Y:S02]  /*70f0*/  LEA.HI.X R91, R139, UR13, R92, 0x1, P0 ;  /* 0x0000000d8b5b7c11 */ /* 0x000fe400080f0c5c */
[----:B--2---:R-:W-:-:S04]  /*7100*/  LEA R92, P0, R138, UR12, 0x1 ;  /* 0x0000000c8a5c7c11 */ /* 0x004fc8000f8008ff */
[----:B------:R-:W-:Y:S02]  /*7110*/  LEA.HI.X R93, R138, UR13, R117, 0x1, P0 ;  /* 0x0000000d8a5d7c11 */ /* 0x000fe400080f0c75 */
[----:B------:R-:W2:Y:S01]  /*7120*/  LDL.LU R117, [R1+0xbc] ;  /* 0x0000bc0001757983 */ /* 0x000ea20000300800 */
[----:B------:R-:W-:-:S04]  /*7130*/  LEA R94, P0, R137, UR12, 0x1 ;  /* 0x0000000c895e7c11 */ /* 0x000fc8000f8008ff */
[----:B------:R-:W-:Y:S02]  /*7140*/  LEA.HI.X R95, R137, UR13, R111, 0x1, P0 ;  /* 0x0000000d895f7c11 */ /* 0x000fe400080f0c6f */
[----:B------:R-:W3:Y:S01]  /*7150*/  LDL.LU R111, [R1+0xb8] ;  /* 0x0000b800016f7983 */ /* 0x000ee20000300800 */
[----:B------:R-:W-:-:S03]  /*7160*/  LEA R96, P0, R116, UR12, 0x1 ;  /* 0x0000000c74607c11 */ /* 0x000fc6000f8008ff */
[----:B------:R-:W4:Y:S01]  /*7170*/  LDL.LU R160, [R1+0x2c] ;  /* 0x00002c0001a07983 */ /* 0x000f220000300800 */
[----:B------:R-:W-:-:S03]  /*7180*/  LEA.HI.X R97, R116, UR13, R165, 0x1, P0 ;  /* 0x0000000d74617c11 */ /* 0x000fc600080f0ca5 */
[----:B------:R-:W4:Y:S01]  /*7190*/  LDL.LU R165, [R1+0x94] ;  /* 0x0000940001a57983 */ /* 0x000f220000300800 */
        /* <DEDUP_REMOVED lines=27> */
[-C--:B------:R-:W-:Y:S01]  /*7350*/  IADD3.X R57, RZ, R2.reuse, RZ, P1, !PT ;  /* 0x00000002ff397210 */ /* 0x080fe20000ffe4ff */
[----:B------:R-:W3:Y:S01]  /*7360*/  LDL.LU R158, [R1+0x28] ;  /* 0x00002800019e7983 */ /* 0x000ee20000300800 */
[----:B------:R-:W-:-:S02]  /*7370*/  IADD3.X R53, RZ, R2, RZ, P5, !PT ;  /* 0x00000002ff357210 */ /* 0x000fc40002ffe4ff */
[C---:B------:R-:W-:Y:S01]  /*7380*/  LEA R98, P0, R152.reuse, UR12, 0x1 ;  /* 0x0000000c98627c11 */ /* 0x040fe2000f8008ff */
[----:B------:R-:W3:Y:S01]  /*7390*/  LDL.LU R161, [R1+0x90] ;  /* 0x0000900001a17983 */ /* 0x000ee20000300800 */
[C---:B------:R-:W-:Y:S02]  /*73a0*/  LEA R100, P1, R151.reuse, UR12, 0x1 ;  /* 0x0000000c97647c11 */ /* 0x040fe4000f8208ff */
[----:B------:R-:W-:Y:S01]  /*73b0*/  LEA.HI.X R99, R152, UR13, R57, 0x1, P0 ;  /* 0x0000000d98637c11 */ /* 0x000fe200080f0c39 */
[----:B------:R-:W-:Y:S01]  /*73c0*/  STG.E.U16 desc[UR16][R40.64], R135 ;  /* 0x0000008728007986 */ /* 0x000fe2000c101510 */
[----:B------:R-:W-:Y:S01]  /*73d0*/  LEA.HI.X R101, R151, UR13, R53, 0x1, P1 ;  /* 0x0000000d97657c11 */ /* 0x000fe200088f0c35 */
[----:B------:R-:W-:Y:S01]  /*73e0*/  IMAD.X R53, RZ, RZ, R2, P4 ;  /* 0x000000ffff357224 */ /* 0x000fe200020e0602 */
[----:B------:R-:W-:Y:S01]  /*73f0*/  PRMT R57, R135, 0x7632, R57 ;  /* 0x0000763287397816 */ /* 0x000fe20000000039 */
[----:B------:R-:W-:Y:S01]  /*7400*/  STG.E.U16 desc[UR16][R40.64+0x4], R134 ;  /* 0x0000048628007986 */ /* 0x000fe2000c101510 */
[----:B------:R-:W-:-:S03]  /*7410*/  LEA R102, P0, R163, UR12, 0x1 ;  /* 0x0000000ca3667c11 */ /* 0x000fc6000f8008ff */
[----:B------:R0:W-:Y:S01]  /*7420*/  STG.E.U16 desc[UR16][R40.64+0x2], R57 ;  /* 0x0000023928007986 */ /* 0x0001e2000c101510 */
[----:B------:R-:W-:Y:S02]  /*7430*/  LEA.HI.X R103, R163, UR13, R53, 0x1, P0 ;  /* 0x0000000da3677c11 */ /* 0x000fe400080f0c35 */
[-C--:B------:R-:W-:Y:S01]  /*7440*/  IADD3.X R53, RZ, R2.reuse, RZ, P3, !PT ;  /* 0x00000002ff357210 */ /* 0x080fe20001ffe4ff */
[----:B------:R-:W3:Y:S01]  /*7450*/  LDL.LU R159, [R1+0x24] ;  /* 0x00002400019f7983 */ /* 0x000ee20000300800 */
[----:B------:R-:W-:-:S03]  /*7460*/  IADD3.X R2, RZ, R2, RZ, P2, !PT ;  /* 0x00000002ff027210 */ /* 0x000fc600017fe4ff */
[----:B------:R-:W3:Y:S01]  /*7470*/  LDL.LU R162, [R1+0x8c] ;  /* 0x00008c0001a27983 */ /* 0x000ee20000300800 */
[----:B0-----:R-:W-:-:S05]  /*7480*/  PRMT R57, R134, 0x7632, R57 ;  /* 0x0000763286397816 */ /* 0x001fca0000000039 */
[----:B------:R0:W-:Y:S04]  /*7490*/  STG.E.U16 desc[UR16][R40.64+0x6], R57 ;  /* 0x0000063928007986 */ /* 0x0001e8000c101510 */
[----:B------:R-:W-:Y:S01]  /*74a0*/  STG.E.U16 desc[UR16][R42.64], R133 ;  /* 0x000000852a007986 */ /* 0x000fe2000c101510 */
[----:B0-----:R-:W-:-:S03]  /*74b0*/  PRMT R40, R132, 0x7632, R40 ;  /* 0x0000763284287816 */ /* 0x001fc60000000028 */
[----:B------:R-:W-:Y:S04]  /*74c0*/  STG.E.U16 desc[UR16][R42.64+0x4], R132 ;  /* 0x000004842a007986 */ /* 0x000fe8000c101510 */
[----:B------:R-:W-:Y:S01]  /*74d0*/  STG.E.U16 desc[UR16][R42.64+0x6], R40 ;  /* 0x000006282a007986 */ /* 0x000fe2000c101510 */
[----:B--2---:R-:W-:-:S04]  /*74e0*/  LEA R104, P0, R117, UR12, 0x1 ;  /* 0x0000000c75687c11 */ /* 0x004fc8000f8008ff */
[--C-:B------:R-:W-:Y:S02]  /*74f0*/  LEA.HI.X R105, R117, UR13, R2.reuse, 0x1, P0 ;  /* 0x0000000d75697c11 */ /* 0x100fe400080f0c02 */
[----:B------:R-:W-:-:S05]  /*7500*/  PRMT R2, R133, 0x7632, R2 ;  /* 0x0000763285027816 */ /* 0x000fca0000000002 */
[----:B------:R4:W-:Y:S02]  /*7510*/  STG.E.U16 desc[UR16][R42.64+0x2], R2 ;  /* 0x000002022a007986 */ /* 0x0009e4000c101510 */
[----:B----4-:R-:W-:Y:S02]  /*7520*/  F2FP.BF16.F32.PACK_AB R42, R160, R165 ;  /* 0x000000a5a02a723e */ /* 0x010fe400000010ff */
[----:B------:R-:W2:Y:S04]  /*7530*/  LDL.LU R160, [R1+0x20] ;  /* 0x0000200001a07983 */ /* 0x000ea80000300800 */
[----:B------:R-:W2:Y:S01]  /*7540*/  LDL.LU R165, [R1+0x88] ;  /* 0x0000880001a57983 */ /* 0x000ea20000300800 */
[----:B------:R-:W-:Y:S02]  /*7550*/  PRMT R2, R131, 0x7632, R2 ;  /* 0x0000763283027816 */ /* 0x000fe40000000002 */
[----:B------:R-:W-:-:S03]  /*7560*/  PRMT R40, R130, 0x7632, R40 ;  /* 0x0000763282287816 */ /* 0x000fc60000000028 */
[----:B------:R0:W-:Y:S04]  /*7570*/  STG.E.U16 desc[UR16][R44.64+0x2], R2 ;  /* 0x000002022c007986 */ /* 0x0001e8000c101510 */
[----:B------:R1:W-:Y:S01]  /*7580*/  STG.E.U16 desc[UR16][R44.64+0x6], R40 ;  /* 0x000006282c007986 */ /* 0x0003e2000c101510 */
[----:B------:R-:W-:Y:S02]  /*7590*/  F2FP.BF16.F32.PACK_AB R4, R128, R4 ;  /* 0x000000048004723e */ /* 0x000fe400000010ff */
[----:B------:R-:W-:Y:S01]  /*75a0*/  PRMT R41, R0, 0x7632, R41 ;  /* 0x0000763200297816 */ /* 0x000fe20000000029 */
[----:B------:R-:W-:Y:S01]  /*75b0*/  STG.E.U16 desc[UR16][R44.64], R131 ;  /* 0x000000832c007986 */ /* 0x000fe2000c101510 */
[----:B0-----:R-:W-:Y:S02]  /*75c0*/  PRMT R2, R54, 0x7632, R2 ;  /* 0x0000763236027816 */ /* 0x001fe40000000002 */
[----:B-1----:R-:W-:Y:S01]  /*75d0*/  PRMT R40, R55, 0x7632, R40 ;  /* 0x0000763237287816 */ /* 0x002fe20000000028 */
[----:B------:R-:W-:Y:S04]  /*75e0*/  STG.E.U16 desc[UR16][R44.64+0x4], R130 ;  /* 0x000004822c007986 */ /* 0x000fe8000c101510 */
[----:B------:R-:W-:Y:S04]  /*75f0*/  STG.E.U16 desc[UR16][R46.64], R54 ;  /* 0x000000362e007986 */ /* 0x000fe8000c101510 */
[----:B------:R0:W-:Y:S04]  /*7600*/  STG.E.U16 desc[UR16][R46.64+0x2], R2 ;  /* 0x000002022e007986 */ /* 0x0001e8000c101510 */
[----:B------:R-:W-:Y:S04]  /*7610*/  STG.E.U16 desc[UR16][R46.64+0x4], R55 ;  /* 0x000004372e007986 */ /* 0x000fe8000c101510 */
[----:B------:R-:W-:Y:S01]  /*7620*/  STG.E.U16 desc[UR16][R46.64+0x6], R40 ;  /* 0x000006282e007986 */ /* 0x000fe2000c101510 */
[----:B------:R-:W-:-:S03]  /*7630*/  PRMT R43, R4, 0x7632, R43 ;  /* 0x00007632042b7816 */ /* 0x000fc6000000002b */
[----:B------:R3:W-:Y:S01]  /*7640*/  STG.E.U16 desc[UR16][R48.64], R0 ;  /* 0x0000000030007986 */ /* 0x0007e2000c101510 */
[----:B------:R-:W-:Y:S02]  /*7650*/  F2FP.BF16.F32.PACK_AB R6, R116, R6 ;  /* 0x000000067406723e */ /* 0x000fe400000010ff */
[----:B0-----:R-:W-:Y:S01]  /*7660*/  PRMT R2, R42, 0x7632, R2 ;  /* 0x000076322a027816 */ /* 0x001fe20000000002 */
[----:B------:R0:W-:Y:S04]  /*7670*/  STG.E.U16 desc[UR16][R48.64+0x2], R41 ;  /* 0x0000022930007986 */ /* 0x0001e8000c101510 */
[----:B------:R1:W-:Y:S01]  /*7680*/  STG.E.U16 desc[UR16][R48.64+0x4], R4 ;  /* 0x0000040430007986 */ /* 0x0003e2000c101510 */
[----:B---3--:R-:W-:-:S03]  /*7690*/  F2FP.BF16.F32.PACK_AB R0, R158, R161 ;  /* 0x000000a19e00723e */ /* 0x008fc600000010ff */
[----:B------:R-:W3:Y:S01]  /*76a0*/  LDL.LU R158, [R1+0x18] ;  /* 0x00001800019e7983 */ /* 0x000ee20000300800 */
[----:B0-----:R-:W-:-:S03]  /*76b0*/  PRMT R41, R0, 0x7632, R41 ;  /* 0x0000763200297816 */ /* 0x001fc60000000029 */
[----:B------:R-:W3:Y:S01]  /*76c0*/  LDL.LU R161, [R1+0x84] ;  /* 0x0000840001a17983 */ /* 0x000ee20000300800 */
[----:B-1----:R-:W-:Y:S02]  /*76d0*/  PRMT R4, R0, 0x7610, R4 ;  /* 0x0000761000047816 */ /* 0x002fe40000000004 */
[----:B------:R-:W-:Y:S01]  /*76e0*/  F2FP.BF16.F32.PACK_AB R0, R159, R162 ;  /* 0x000000a29f00723e */ /* 0x000fe200000010ff */
[----:B------:R-:W-:Y:S01]  /*76f0*/  STG.E.U16 desc[UR16][R48.64+0x6], R43 ;  /* 0x0000062b30007986 */ /* 0x000fe2000c101510 */
[----:B------:R-:W-:-:S03]  /*7700*/  PRMT R40, R6, 0x7632, R40 ;  /* 0x0000763206287816 */ /* 0x000fc60000000028 */
[----:B------:R-:W4:Y:S04]  /*7710*/  LDL.LU R159, [R1+0x14] ;  /* 0x00001400019f7983 */ /* 0x000f280000300800 */
[----:B------:R-:W4:Y:S04]  /*7720*/  LDL.LU R162, [R1+0x80] ;  /* 0x0000800001a27983 */ /* 0x000f280000300800 */
[----:B------:R0:W-:Y:S04]  /*7730*/  STG.E.U16 desc[UR16][R50.64+0x2], R2 ;  /* 0x0000020232007986 */ /* 0x0001e8000c101510 */
[----:B------:R1:W-:Y:S01]  /*7740*/  STG.E.U16 desc[UR16][R50.64+0x4], R6 ;  /* 0x0000040632007986 */ /* 0x0003e2000c101510 */
[----:B0-----:R-:W-:-:S02]  /*7750*/  PRMT R2, R0, 0x7610, R2 ;  /* 0x0000761000027816 */ /* 0x001fc40000000002 */
[----:B-1----:R-:W-:Y:S02]  /*7760*/  PRMT R6, R0, 0x7632, R6 ;  /* 0x0000763200067816 */ /* 0x002fe40000000006 */
[----:B--2---:R-:W-:Y:S02]  /*7770*/  F2FP.BF16.F32.PACK_AB R0, R160, R165 ;  /* 0x000000a5a000723e */ /* 0x004fe400000010ff */
[----:B------:R-:W2:Y:S04]  /*7780*/  LDL.LU R160, [R1+0x10] ;  /* 0x0000100001a07983 */ /* 0x000ea80000300800 */
[----:B------:R-:W2:Y:S01]  /*7790*/  LDL.LU R165, [R1+0x7c] ;  /* 0x00007c0001a57983 */ /* 0x000ea20000300800 */
[----:B------:R-:W-:Y:S02]  /*77a0*/  F2FP.BF16.F32.PACK_AB R8, R127, R8 ;  /* 0x000000087f08723e */ /* 0x000fe400000010ff */
[----:B------:R-:W-:Y:S01]  /*77b0*/  F2FP.BF16.F32.PACK_AB R10, R126, R10 ;  /* 0x0000000a7e0a723e */ /* 0x000fe200000010ff */
[----:B------:R0:W-:Y:S01]  /*77c0*/  STG.E.U16 desc[UR16][R50.64], R42 ;  /* 0x0000002a32007986 */ /* 0x0001e2000c101510 */
[----:B------:R-:W-:-:S03]  /*77d0*/  F2FP.BF16.F32.PACK_AB R12, R125, R12 ;  /* 0x0000000c7d0c723e */ /* 0x000fc600000010ff */
[----:B------:R1:W-:Y:S04]  /*77e0*/  STG.E.U16 desc[UR16][R50.64+0x6], R40 ;  /* 0x0000062832007986 */ /* 0x0003e8000c101510 */
[----:B------:R1:W-:Y:S01]  /*77f0*/  STG.E.U16 desc[UR16][R58.64], R4 ;  /* 0x000000043a007986 */ /* 0x0003e2000c101510 */
[----:B0-----:R-:W-:-:S03]  /*7800*/  PRMT R42, R8, 0x7632, R42 ;  /* 0x00007632082a7816 */ /* 0x001fc6000000002a */
[----:B------:R0:W-:Y:S01]  /*7810*/  STG.E.U16 desc[UR16][R58.64+0x4], R8 ;  /* 0x000004083a007986 */ /* 0x0001e2000c101510 */
[----:B-1----:R-:W-:-:S03]  /*7820*/  PRMT R40, R0, 0x7632, R40 ;  /* 0x0000763200287816 */ /* 0x002fc60000000028 */
[----:B------:R-:W-:Y:S01]  /*7830*/  STG.E.U16 desc[UR16][R58.64+0x2], R41 ;  /* 0x000002293a007986 */ /* 0x000fe2000c101510 */
[----:B------:R-:W-:-:S03]  /*7840*/  PRMT R4, R10, 0x7632, R4 ;  /* 0x000076320a047816 */ /* 0x000fc60000000004 */
        /* <DEDUP_REMOVED lines=8> */
[----:B---3--:R-:W-:-:S03]  /*78d0*/  F2FP.BF16.F32.PACK_AB R0, R158, R161 ;  /* 0x000000a19e00723e */ /* 0x008fc600000010ff */
[----:B------:R-:W3:Y:S01]  /*78e0*/  LDL.LU R158, [R1+0xc] ;  /* 0x00000c00019e7983 */ /* 0x000ee20000300800 */
[----:B-1----:R-:W-:-:S03]  /*78f0*/  PRMT R6, R0, 0x7610, R6 ;  /* 0x0000761000067816 */ /* 0x002fc60000000006 */
[----:B------:R-:W3:Y:S01]  /*7900*/  LDL.LU R161, [R1+0x78] ;  /* 0x0000780001a17983 */ /* 0x000ee20000300800 */
[----:B------:R-:W-:Y:S02]  /*7910*/  PRMT R4, R0, 0x7632, R4 ;  /* 0x0000763200047816 */ /* 0x000fe40000000004 */
[----:B----4-:R-:W-:Y:S02]  /*7920*/  F2FP.BF16.F32.PACK_AB R0, R159, R162 ;  /* 0x000000a29f00723e */ /* 0x010fe400000010ff */
[----:B------:R-:W4:Y:S02]  /*7930*/  LDL.LU R159, [R1+0x8] ;  /* 0x00000800019f7983 */ /* 0x000f240000300800 */
[C---:B0-----:R-:W-:Y:S02]  /*7940*/  PRMT R10, R0.reuse, 0x7610, R10 ;  /* 0x00007610000a7816 */ /* 0x041fe4000000000a */
[----:B------:R-:W4:Y:S01]  /*7950*/  LDL.LU R162, [R1+0x74] ;  /* 0x0000740001a27983 */ /* 0x000f220000300800 */
[----:B------:R-:W-:-:S02]  /*7960*/  PRMT R2, R0, 0x7632, R2 ;  /* 0x0000763200027816 */ /* 0x000fc40000000002 */
[----:B--2---:R-:W-:Y:S02]  /*7970*/  F2FP.BF16.F32.PACK_AB R0, R160, R165 ;  /* 0x000000a5a000723e */ /* 0x004fe400000010ff */
[----:B------:R-:W2:Y:S04]  /*7980*/  LDL.LU R160, [R1+0x4] ;  /* 0x0000040001a07983 */ /* 0x000ea80000300800 */
[----:B------:R-:W2:Y:S01]  /*7990*/  LDL.LU R165, [R1+0x70] ;  /* 0x0000700001a57983 */ /* 0x000ea20000300800 */
[----:B------:R-:W-:-:S03]  /*79a0*/  F2FP.BF16.F32.PACK_AB R14, R124, R14 ;  /* 0x0000000e7c0e723e */ /* 0x000fc600000010ff */
[----:B------:R0:W-:Y:S01]  /*79b0*/  STG.E.U16 desc[UR16][R62.64], R8 ;  /* 0x000000083e007986 */ /* 0x0001e2000c101510 */
[----:B------:R-:W-:-:S03]  /*79c0*/  F2FP.BF16.F32.PACK_AB R16, R123, R16 ;  /* 0x000000107b10723e */ /* 0x000fc600000010ff */
[----:B------:R-:W-:Y:S01]  /*79d0*/  STG.E.U16 desc[UR16][R62.64+0x2], R40 ;  /* 0x000002283e007986 */ /* 0x000fe2000c101510 */
[----:B------:R-:W-:-:S03]  /*79e0*/  F2FP.BF16.F32.PACK_AB R18, R122, R18 ;  /* 0x000000127a12723e */ /* 0x000fc600000010ff */
[----:B------:R-:W-:Y:S01]  /*79f0*/  STG.E.U16 desc[UR16][R62.64+0x4], R12 ;  /* 0x0000040c3e007986 */ /* 0x000fe2000c101510 */
[----:B0-----:R-:W-:-:S03]  /*7a00*/  PRMT R8, R14, 0x7632, R8 ;  /* 0x000076320e087816 */ /* 0x001fc60000000008 */
[----:B------:R0:W-:Y:S04]  /*7a10*/  STG.E.U16 desc[UR16][R64.64], R6 ;  /* 0x0000000640007986 */ /* 0x0001e8000c101510 */
[----:B------:R1:W-:Y:S04]  /*7a20*/  STG.E.U16 desc[UR16][R64.64+0x2], R4 ;  /* 0x0000020440007986 */ /* 0x0003e8000c101510 */
[----:B------:R1:W-:Y:S01]  /*7a30*/  STG.E.U16 desc[UR16][R64.64+0x6], R8 ;  /* 0x0000060840007986 */ /* 0x0003e2000c101510 */
[----:B0-----:R-:W-:-:S03]  /*7a40*/  PRMT R6, R16, 0x7632, R6 ;  /* 0x0000763210067816 */ /* 0x001fc60000000006 */
[----:B------:R-:W-:Y:S01]  /*7a50*/  STG.E.U16 desc[UR16][R64.64+0x4], R14 ;  /* 0x0000040e40007986 */ /* 0x000fe2000c101510 */
[----:B-1----:R-:W-:-:S03]  /*7a60*/  PRMT R4, R0, 0x7610, R4 ;  /* 0x0000761000047816 */ /* 0x002fc60000000004 */
[----:B------:R0:W-:Y:S01]  /*7a70*/  STG.E.U16 desc[UR16][R66.64], R10 ;  /* 0x0000000a42007986 */ /* 0x0001e2000c101510 */
[----:B------:R-:W-:-:S03]  /*7a80*/  PRMT R8, R0, 0x7632, R8 ;  /* 0x0000763200087816 */ /* 0x000fc60000000008 */
[----:B------:R1:W-:Y:S04]  /*7a90*/  STG.E.U16 desc[UR16][R66.64+0x2], R2 ;  /* 0x0000020242007986 */ /* 0x0003e8000c101510 */
[----:B------:R1:W-:Y:S01]  /*7aa0*/  STG.E.U16 desc[UR16][R66.64+0x6], R6 ;  /* 0x0000060642007986 */ /* 0x0003e2000c101510 */
[----:B0-----:R-:W-:-:S03]  /*7ab0*/  PRMT R10, R18, 0x7632, R10 ;  /* 0x00007632120a7816 */ /* 0x001fc6000000000a */
[----:B------:R-:W-:Y:S01]  /*7ac0*/  STG.E.U16 desc[UR16][R66.64+0x4], R16 ;  /* 0x0000041042007986 */ /* 0x000fe2000c101510 */
[----:B---3--:R-:W-:-:S03]  /*7ad0*/  F2FP.BF16.F32.PACK_AB R0, R158, R161 ;  /* 0x000000a19e00723e */ /* 0x008fc600000010ff */
[----:B------:R-:W3:Y:S01]  /*7ae0*/  LDL.LU R161, [R1+0x6c] ;  /* 0x00006c0001a17983 */ /* 0x000ee20000300800 */
[C---:B-1----:R-:W-:Y:S02]  /*7af0*/  PRMT R2, R0.reuse, 0x7610, R2 ;  /* 0x0000761000027816 */ /* 0x042fe40000000002 */
[----:B------:R-:W-:Y:S01]  /*7b00*/  PRMT R6, R0, 0x7632, R6 ;  /* 0x0000763200067816 */ /* 0x000fe20000000006 */
[----:B------:R0:W-:Y:S01]  /*7b10*/  STG.E.U16 desc[UR16][R68.64+0x2], R8 ;  /* 0x0000020844007986 */ /* 0x0001e2000c101510 */
[----:B----4-:R-:W-:-:S03]  /*7b20*/  F2FP.BF16.F32.PACK_AB R0, R159, R162 ;  /* 0x000000a29f00723e */ /* 0x010fc600000010ff */
[----:B------:R1:W-:Y:S04]  /*7b30*/  STG.E.U16 desc[UR16][R68.64+0x6], R10 ;  /* 0x0000060a44007986 */ /* 0x0003e8000c101510 */
[----:B------:R-:W4:Y:S01]  /*7b40*/  LDL.LU R162, [R1+0x68] ;  /* 0x0000680001a27983 */ /* 0x000f220000300800 */
[C---:B0-----:R-:W-:Y:S02]  /*7b50*/  PRMT R8, R0.reuse, 0x7610, R8 ;  /* 0x0000761000087816 */ /* 0x041fe40000000008 */
[----:B-1----:R-:W-:Y:S02]  /*7b60*/  PRMT R10, R0, 0x7632, R10 ;  /* 0x00007632000a7816 */ /* 0x002fe4000000000a */
[----:B--2---:R-:W-:Y:S02]  /*7b70*/  F2FP.BF16.F32.PACK_AB R0, R160, R165 ;  /* 0x000000a5a000723e */ /* 0x004fe400000010ff */
[----:B------:R-:W2:Y:S01]  /*7b80*/  LDL.LU R165, [R1+0x64] ;  /* 0x0000640001a57983 */ /* 0x000ea20000300800 */
[----:B------:R-:W-:-:S03]  /*7b90*/  F2FP.BF16.F32.PACK_AB R20, R121, R20 ;  /* 0x000000147914723e */ /* 0x000fc600000010ff */
[----:B------:R0:W-:Y:S04]  /*7ba0*/  STG.E.U16 desc[UR16][R68.64], R4 ;  /* 0x0000000444007986 */ /* 0x0001e8000c101510 */
[----:B------:R-:W-:Y:S01]  /*7bb0*/  STG.E.U16 desc[UR16][R68.64+0x4], R18 ;  /* 0x0000041244007986 */ /* 0x000fe2000c101510 */
[----:B0-----:R-:W-:-:S03]  /*7bc0*/  PRMT R4, R20, 0x7632, R4 ;  /* 0x0000763214047816 */ /* 0x001fc60000000004 */
[----:B------:R0:W-:Y:S04]  /*7bd0*/  STG.E.U16 desc[UR16][R70.64+0x2], R6 ;  /* 0x0000020646007986 */ /* 0x0001e8000c101510 */
[----:B------:R1:W-:Y:S01]  /*7be0*/  STG.E.U16 desc[UR16][R70.64+0x6], R4 ;  /* 0x0000060446007986 */ /* 0x0003e2000c101510 */
[C---:B0-----:R-:W-:Y:S02]  /*7bf0*/  PRMT R6, R0.reuse, 0x7610, R6 ;  /* 0x0000761000067816 */ /* 0x041fe40000000006 */
[----:B-1----:R-:W-:Y:S02]  /*7c00*/  PRMT R4, R0, 0x7632, R4 ;  /* 0x0000763200047816 */ /* 0x002fe40000000004 */
[----:B---3--:R-:W-:Y:S02]  /*7c10*/  F2FP.BF16.F32.PACK_AB R0, R119, R161 ;  /* 0x000000a17700723e */ /* 0x008fe400000010ff */
[----:B------:R-:W3:Y:S04]  /*7c20*/  LDL.LU R119, [R1+0xb4] ;  /* 0x0000b40001777983 */ /* 0x000ee80000300800 */
[----:B------:R-:W3:Y:S01]  /*7c30*/  LDL.LU R161, [R1+0x60] ;  /* 0x0000600001a17983 */ /* 0x000ee20000300800 */
[----:B----4-:R-:W-:-:S03]  /*7c40*/  F2FP.BF16.F32.PACK_AB R164, R164, R162 ;  /* 0x000000a2a4a4723e */ /* 0x010fc600000010ff */
[----:B------:R-:W4:Y:S01]  /*7c50*/  LDL.LU R162, [R1+0x5c] ;  /* 0x00005c0001a27983 */ /* 0x000f220000300800 */
[----:B--2---:R-:W-:-:S03]  /*7c60*/  F2FP.BF16.F32.PACK_AB R136, R136, R165 ;  /* 0x000000a58888723e */ /* 0x004fc600000010ff */
[----:B------:R-:W2:Y:S01]  /*7c70*/  LDL.LU R165, [R1+0x58] ;  /* 0x0000580001a57983 */ /* 0x000ea20000300800 */
[----:B---3--:R-:W-:-:S03]  /*7c80*/  F2FP.BF16.F32.PACK_AB R25, R25, R161 ;  /* 0x000000a11919723e */ /* 0x008fc600000010ff */
        /* <DEDUP_REMOVED lines=11> */
[----:B------:R-:W-:Y:S02]  /*7d40*/  F2FP.BF16.F32.PACK_AB R52, R52, R119 ;  /* 0x000000773434723e */ /* 0x000fe400000010ff */
[----:B---3--:R-:W-:Y:S02]  /*7d50*/  F2FP.BF16.F32.PACK_AB R13, R13, R161 ;  /* 0x000000a10d0d723e */ /* 0x008fe400000010ff */
[----:B------:R-:W3:Y:S01]  /*7d60*/  LDL.LU R161, [R1+0x3c] ;  /* 0x00003c0001a17983 */ /* 0x000ee20000300800 */
[----:B----4-:R-:W-:-:S03]  /*7d70*/  F2FP.BF16.F32.PACK_AB R11, R11, R162 ;  /* 0x000000a20b0b723e */ /* 0x010fc600000010ff */
[----:B------:R-:W4:Y:S01]  /*7d80*/  LDL.LU R162, [R1+0x38] ;  /* 0x0000380001a27983 */ /* 0x000f220000300800 */
[----:B--2---:R-:W-:-:S03]  /*7d90*/  F2FP.BF16.F32.PACK_AB R9, R9, R165 ;  /* 0x000000a50909723e */ /* 0x004fc600000010ff */
[----:B------:R-:W2:Y:S04]  /*7da0*/  LDL.LU R165, [R1+0x34] ;  /* 0x0000340001a57983 */ /* 0x000ea80000300800 */
[----:B------:R1:W5:Y:S01]  /*7db0*/  LDL.LU R119, [R1+0xb0] ;  /* 0x0000b00001777983 */ /* 0x0003620000300800 */
[----:B------:R-:W-:Y:S02]  /*7dc0*/  F2FP.BF16.F32.PACK_AB R22, R120, R22 ;  /* 0x000000167816723e */ /* 0x000fe400000010ff */
[----:B------:R-:W-:Y:S01]  /*7dd0*/  F2FP.BF16.F32.PACK_AB R24, R118, R24 ;  /* 0x000000187618723e */ /* 0x000fe200000010ff */
[----:B------:R0:W-:Y:S04]  /*7de0*/  STG.E.U16 desc[UR16][R70.64], R2 ;  /* 0x0000000246007986 */ /* 0x0001e8000c101510 */
[----:B------:R-:W-:Y:S01]  /*7df0*/  STG.E.U16 desc[UR16][R70.64+0x4], R20 ;  /* 0x0000041446007986 */ /* 0x000fe2000c101510 */
[----:B------:R-:W-:-:S03]  /*7e00*/  F2FP.BF16.F32.PACK_AB R26, R115, R26 ;  /* 0x0000001a731a723e */ /* 0x000fc600000010ff */
[----:B------:R1:W-:Y:S01]  /*7e10*/  STG.E.U16 desc[UR16][R72.64], R8 ;  /* 0x0000000848007986 */ /* 0x0003e2000c101510 */
[----:B0-----:R-:W-:-:S03]  /*7e20*/  PRMT R2, R22, 0x7632, R2 ;  /* 0x0000763216027816 */ /* 0x001fc60000000002 */
[----:B------:R-:W-:Y:S01]  /*7e30*/  STG.E.U16 desc[UR16][R72.64+0x2], R10 ;  /* 0x0000020a48007986 */ /* 0x000fe2000c101510 */
[----:B------:R-:W-:Y:S02]  /*7e40*/  F2FP.BF16.F32.PACK_AB R27, R114, R27 ;  /* 0x0000001b721b723e */ /* 0x000fe400000010ff */
[----:B-1----:R-:W-:Y:S01]  /*7e50*/  PRMT R8, R24, 0x7632, R8 ;  /* 0x0000763218087816 */ /* 0x002fe20000000008 */
[----:B------:R-:W-:Y:S04]  /*7e60*/  STG.E.U16 desc[UR16][R72.64+0x4], R22 ;  /* 0x0000041648007986 */ /* 0x000fe8000c101510 */
[----:B------:R0:W-:Y:S01]  /*7e70*/  STG.E.U16 desc[UR16][R72.64+0x6], R2 ;  /* 0x0000060248007986 */ /* 0x0001e2000c101510 */
[----:B------:R-:W-:-:S03]  /*7e80*/  F2FP.BF16.F32.PACK_AB R28, R112, R28 ;  /* 0x0000001c701c723e */ /* 0x000fc600000010ff */
[----:B------:R1:W-:Y:S04]  /*7e90*/  STG.E.U16 desc[UR16][R74.64], R6 ;  /* 0x000000064a007986 */ /* 0x0003e8000c101510 */
[----:B------:R1:W-:Y:S04]  /*7ea0*/  STG.E.U16 desc[UR16][R74.64+0x2], R4 ;  /* 0x000002044a007986 */ /* 0x0003e8000c101510 */
[----:B------:R-:W-:Y:S01]  /*7eb0*/  STG.E.U16 desc[UR16][R74.64+0x4], R24 ;  /* 0x000004184a007986 */ /* 0x000fe2000c101510 */
[----:B0-----:R-:W-:-:S03]  /*7ec0*/  PRMT R2, R0, 0x7632, R2 ;  /* 0x0000763200027816 */ /* 0x001fc60000000002 */
[----:B------:R-:W-:Y:S01]  /*7ed0*/  STG.E.U16 desc[UR16][R74.64+0x6], R8 ;  /* 0x000006084a007986 */ /* 0x000fe2000c101510 */
[----:B-1----:R-:W-:-:S03]  /*7ee0*/  PRMT R6, R26, 0x7632, R6 ;  /* 0x000076321a067816 */ /* 0x002fc60000000006 */
[----:B------:R0:W-:Y:S01]  /*7ef0*/  STG.E.U16 desc[UR16][R76.64], R0 ;  /* 0x000000004c007986 */ /* 0x0001e2000c101510 */
[----:B------:R-:W-:Y:S02]  /*7f00*/  F2FP.BF16.F32.PACK_AB R29, R110, R29 ;  /* 0x0000001d6e1d723e */ /* 0x000fe400000010ff */
[----:B------:R-:W-:Y:S01]  /*7f10*/  PRMT R4, R164, 0x7632, R4 ;  /* 0x00007632a4047816 */ /* 0x000fe20000000004 */
[----:B------:R1:W-:Y:S01]  /*7f20*/  STG.E.U16 desc[UR16][R76.64+0x2], R2 ;  /* 0x000002024c007986 */ /* 0x0003e2000c101510 */
[----:B------:R-:W-:-:S03]  /*7f30*/  PRMT R40, R136, 0x7632, R40 ;  /* 0x0000763288287816 */ /* 0x000fc60000000028 */
[----:B------:R-:W-:Y:S01]  /*7f40*/  STG.E.U16 desc[UR16][R76.64+0x4], R26 ;  /* 0x0000041a4c007986 */ /* 0x000fe2000c101510 */
[----:B0-----:R-:W-:-:S03]  /*7f50*/  PRMT R0, R27, 0x7632, R0 ;  /* 0x000076321b007816 */ /* 0x001fc60000000000 */
[----:B------:R-:W-:Y:S01]  /*7f60*/  STG.E.U16 desc[UR16][R76.64+0x6], R6 ;  /* 0x000006064c007986 */ /* 0x000fe2000c101510 */
[----:B------:R-:W-:Y:S02]  /*7f70*/  F2FP.BF16.F32.PACK_AB R30, R109, R30 ;  /* 0x0000001e6d1e723e */ /* 0x000fe400000010ff */
[----:B-1----:R-:W-:Y:S01]  /*7f80*/  PRMT R2, R28, 0x7632, R2 ;  /* 0x000076321c027816 */ /* 0x002fe20000000002 */
[----:B------:R0:W-:Y:S01]  /*7f90*/  STG.E.U16 desc[UR16][R78.64+0x6], R0 ;  /* 0x000006004e007986 */ /* 0x0001e2000c101510 */
[----:B------:R-:W-:Y:S02]  /*7fa0*/  F2FP.BF16.F32.PACK_AB R31, R108, R31 ;  /* 0x0000001f6c1f723e */ /* 0x000fe400000010ff */
[----:B------:R-:W-:Y:S01]  /*7fb0*/  PRMT R41, R25, 0x7632, R41 ;  /* 0x0000763219297816 */ /* 0x000fe20000000029 */
[----:B------:R-:W-:Y:S01]  /*7fc0*/  STG.E.U16 desc[UR16][R78.64], R164 ;  /* 0x000000a44e007986 */ /* 0x000fe2000c101510 */
[----:B------:R-:W-:-:S03]  /*7fd0*/  PRMT R42, R23, 0x7632, R42 ;  /* 0x00007632172a7816 */ /* 0x000fc6000000002a */
[----:B------:R-:W-:Y:S01]  /*7fe0*/  STG.E.U16 desc[UR16][R78.64+0x2], R4 ;  /* 0x000002044e007986 */ /* 0x000fe2000c101510 */
[----:B0-----:R-:W-:-:S03]  /*7ff0*/  PRMT R0, R29, 0x7632, R0 ;  /* 0x000076321d007816 */ /* 0x001fc60000000000 */
[----:B------:R-:W-:Y:S01]  /*8000*/  STG.E.U16 desc[UR16][R78.64+0x4], R27 ;  /* 0x0000041b4e007986 */ /* 0x000fe2000c101510 */
[----:B------:R-:W-:-:S03]  /*8010*/  F2FP.BF16.F32.PACK_AB R32, R137, R32 ;  /* 0x000000208920723e */ /* 0x000fc600000010ff */
[----:B------:R-:W-:Y:S04]  /*8020*/  STG.E.U16 desc[UR16][R80.64], R136 ;  /* 0x0000008850007986 */ /* 0x000fe8000c101510 */
[----:B------:R-:W-:Y:S04]  /*8030*/  STG.E.U16 desc[UR16][R80.64+0x2], R40 ;  /* 0x0000022850007986 */ /* 0x000fe8000c101510 */
[----:B------:R-:W-:Y:S04]  /*8040*/  STG.E.U16 desc[UR16][R80.64+0x4], R28 ;  /* 0x0000041c50007986 */ /* 0x000fe8000c101510 */
[----:B------:R0:W-:Y:S01]  /*8050*/  STG.E.U16 desc[UR16][R80.64+0x6], R2 ;  /* 0x0000060250007986 */ /* 0x0001e2000c101510 */
[----:B------:R-:W-:-:S03]  /*8060*/  F2FP.BF16.F32.PACK_AB R33, R138, R33 ;  /* 0x000000218a21723e */ /* 0x000fc600000010ff */
[----:B------:R1:W-:Y:S01]  /*8070*/  STG.E.U16 desc[UR16][R82.64+0x6], R0 ;  /* 0x0000060052007986 */ /* 0x0003e2000c101510 */
[----:B------:R-:W-:-:S03]  /*8080*/  PRMT R43, R21, 0x7632, R43 ;  /* 0x00007632152b7816 */ /* 0x000fc6000000002b */
[----:B------:R-:W-:Y:S01]  /*8090*/  STG.E.U16 desc[UR16][R82.64], R25 ;  /* 0x0000001952007986 */ /* 0x000fe2000c101510 */
[----:B0-----:R-:W-:-:S03]  /*80a0*/  PRMT R2, R30, 0x7632, R2 ;  /* 0x000076321e027816 */ /* 0x001fc60000000002 */
[----:B------:R-:W-:Y:S01]  /*80b0*/  STG.E.U16 desc[UR16][R82.64+0x2], R41 ;  /* 0x0000022952007986 */ /* 0x000fe2000c101510 */
[----:B-1----:R-:W-:-:S03]  /*80c0*/  PRMT R0, R31, 0x7632, R0 ;  /* 0x000076321f007816 */ /* 0x002fc60000000000 */
[----:B------:R-:W-:Y:S01]  /*80d0*/  STG.E.U16 desc[UR16][R82.64+0x4], R29 ;  /* 0x0000041d52007986 */ /* 0x000fe2000c101510 */
[----:B------:R-:W-:-:S03]  /*80e0*/  PRMT R44, R19, 0x7632, R44 ;  /* 0x00007632132c7816 */ /* 0x000fc6000000002c */
[----:B------:R-:W-:Y:S01]  /*80f0*/  STG.E.U16 desc[UR16][R84.64], R23 ;  /* 0x0000001754007986 */ /* 0x000fe2000c101510 */
[----:B------:R-:W-:-:S03]  /*8100*/  F2FP.BF16.F32.PACK_AB R34, R139, R34 ;  /* 0x000000228b22723e */ /* 0x000fc600000010ff */
        /* <DEDUP_REMOVED lines=27> */
[----:B---3--:R-:W-:-:S03]  /*82c0*/  F2FP.BF16.F32.PACK_AB R7, R7, R161 ;  /* 0x000000a10707723e */ /* 0x008fc600000010ff */
[----:B------:R-:W-:Y:S01]  /*82d0*/  STG.E.U16 desc[UR16][R92.64+0x2], R46 ;  /* 0x0000022e5c007986 */ /* 0x000fe2000c101510 */
[----:B------:R-:W-:-:S03]  /*82e0*/  F2FP.BF16.F32.PACK_AB R38, R143, R38 ;  /* 0x000000268f26723e */ /* 0x000fc600000010ff */
        /* <DEDUP_REMOVED lines=12> */
[----:B----4-:R-:W-:-:S03]  /*83b0*/  F2FP.BF16.F32.PACK_AB R5, R5, R162 ;  /* 0x000000a20505723e */ /* 0x010fc600000010ff */
[----:B------:R-:W-:Y:S01]  /*83c0*/  STG.E.U16 desc[UR16][R96.64+0x2], R48 ;  /* 0x0000023060007986 */ /* 0x000fe2000c101510 */
[----:B------:R-:W-:-:S03]  /*83d0*/  LEA R106, P1, R111, UR12, 0x1 ;  /* 0x0000000c6f6a7c11 */ /* 0x000fc6000f8208ff */
[----:B------:R-:W-:Y:S01]  /*83e0*/  STG.E.U16 desc[UR16][R96.64+0x4], R36 ;  /* 0x0000042460007986 */ /* 0x000fe2000c101510 */
[----:B------:R-:W-:-:S03]  /*83f0*/  F2FP.BF16.F32.PACK_AB R56, R145, R56 ;  /* 0x000000389138723e */ /* 0x000fc600000010ff */
[----:B------:R0:W-:Y:S01]  /*8400*/  STG.E.U16 desc[UR16][R96.64+0x6], R2 ;  /* 0x0000060260007986 */ /* 0x0001e2000c101510 */
[----:B------:R-:W-:-:S03]  /*8410*/  UIADD3 UR10, UP0, UR10, 0x4a, URZ ;  /* 0x0000004a0a0a7890 */ /* 0x000fc6000ff1e03f */
[----:B------:R1:W-:Y:S01]  /*8420*/  STG.E.U16 desc[UR16][R98.64+0x6], R0 ;  /* 0x0000060062007986 */ /* 0x0003e2000c101510 */
[----:B------:R-:W-:Y:S01]  /*8430*/  F2FP.BF16.F32.PACK_AB R113, R129, R113 ;  /* 0x000000718171723e */ /* 0x000fe200000010ff */
[----:B------:R-:W-:Y:S01]  /*8440*/  UIADD3.X UR5, URZ, UR5, URZ, UP0, !UPT ;  /* 0x000000053f057290 */ /* 0x000fe200087fe43f */
[----:B------:R-:W-:Y:S01]  /*8450*/  PRMT R51, R5, 0x7632, R51 ;  /* 0x0000763205337816 */ /* 0x000fe20000000033 */
[----:B------:R-:W-:Y:S01]  /*8460*/  STG.E.U16 desc[UR16][R98.64], R9 ;  /* 0x0000000962007986 */ /* 0x000fe2000c101510 */
[----:B0-----:R-:W-:-:S03]  /*8470*/  PRMT R2, R38, 0x7632, R2 ;  /* 0x0000763226027816 */ /* 0x001fc60000000002 */
[----:B------:R-:W-:Y:S01]  /*8480*/  STG.E.U16 desc[UR16][R98.64+0x2], R49 ;  /* 0x0000023162007986 */ /* 0x000fe2000c101510 */
[----:B-1----:R-:W-:-:S03]  /*8490*/  PRMT R0, R39, 0x7632, R0 ;  /* 0x0000763227007816 */ /* 0x002fc60000000000 */
[----:B------:R-:W-:Y:S01]  /*84a0*/  STG.E.U16 desc[UR16][R98.64+0x4], R37 ;  /* 0x0000042562007986 */ /* 0x000fe2000c101510 */
[--C-:B------:R-:W-:Y:S01]  /*84b0*/  LEA.HI.X R107, R111, UR13, R53.reuse, 0x1, P1 ;  /* 0x0000000d6f6b7c11 */ /* 0x100fe200088f0c35 */
[----:B------:R-:W-:Y:S01]  /*84c0*/  UISETP.GE.U32.AND UP0, UPT, UR10, UR20, UPT ;  /* 0x000000140a00728c */ /* 0x000fe2000bf06070 */
[----:B------:R-:W-:Y:S01]  /*84d0*/  PRMT R4, R56, 0x7632, R4 ;  /* 0x0000763238047816 */ /* 0x000fe20000000004 */
[----:B------:R-:W-:Y:S01]  /*84e0*/  STG.E.U16 desc[UR16][R100.64], R7 ;  /* 0x0000000764007986 */ /* 0x000fe2000c101510 */
[----:B------:R-:W-:-:S03]  /*84f0*/  PRMT R53, R52, 0x7632, R53 ;  /* 0x0000763234357816 */ /* 0x000fc60000000035 */
[----:B------:R-:W-:Y:S04]  /*8500*/  STG.E.U16 desc[UR16][R100.64+0x2], R50 ;  /* 0x0000023264007986 */ /* 0x000fe8000c101510 */
[----:B------:R-:W-:Y:S04]  /*8510*/  STG.E.U16 desc[UR16][R100.64+0x4], R38 ;  /* 0x0000042664007986 */ /* 0x000fe8000c101510 */
[----:B------:R-:W-:Y:S04]  /*8520*/  STG.E.U16 desc[UR16][R100.64+0x6], R2 ;  /* 0x0000060264007986 */ /* 0x000fe8000c101510 */
[----:B------:R0:W-:Y:S01]  /*8530*/  STG.E.U16 desc[UR16][R102.64+0x6], R0 ;  /* 0x0000060066007986 */ /* 0x0001e2000c101510 */
[----:B------:R-:W-:-:S03]  /*8540*/  UISETP.GE.AND.EX UP0, UPT, UR5, UR11, UPT, UP0 ;  /* 0x0000000b0500728c */ /* 0x000fc6000bf06300 */
[----:B------:R1:W-:Y:S04]  /*8550*/  STG.E.U16 desc[UR16][R102.64], R5 ;  /* 0x0000000566007986 */ /* 0x0003e8000c101510 */
[----:B------:R1:W-:Y:S01]  /*8560*/  STG.E.U16 desc[UR16][R102.64+0x2], R51 ;  /* 0x0000023366007986 */ /* 0x0003e2000c101510 */
[----:B0-----:R-:W-:-:S03]  /*8570*/  PRMT R0, R113, 0x7632, R0 ;  /* 0x0000763271007816 */ /* 0x001fc60000000000 */
[----:B------:R1:W-:Y:S04]  /*8580*/  STG.E.U16 desc[UR16][R102.64+0x4], R39 ;  /* 0x0000042766007986 */ /* 0x0003e8000c101510 */
[----:B------:R1:W-:Y:S04]  /*8590*/  STG.E.U16 desc[UR16][R104.64+0x4], R56 ;  /* 0x0000043868007986 */ /* 0x0003e8000c101510 */
[----:B------:R1:W-:Y:S01]  /*85a0*/  STG.E.U16 desc[UR16][R104.64+0x6], R4 ;  /* 0x0000060468007986 */ /* 0x0003e2000c101510 */
[----:B--2---:R-:W-:-:S04]  /*85b0*/  F2FP.BF16.F32.PACK_AB R3, R3, R165 ;  /* 0x000000a50303723e */ /* 0x004fc800000010ff */
[----:B------:R-:W-:Y:S01]  /*85c0*/  PRMT R2, R3, 0x7632, R2 ;  /* 0x0000763203027816 */ /* 0x000fe20000000002 */
[----:B------:R1:W-:Y:S04]  /*85d0*/  STG.E.U16 desc[UR16][R104.64], R3 ;  /* 0x0000000368007986 */ /* 0x0003e8000c101510 */
[----:B------:R1:W-:Y:S04]  /*85e0*/  STG.E.U16 desc[UR16][R104.64+0x2], R2 ;  /* 0x0000020268007986 */ /* 0x0003e8000c101510 */
[----:B------:R1:W-:Y:S04]  /*85f0*/  STG.E.U16 desc[UR16][R106.64], R52 ;  /* 0x000000346a007986 */ /* 0x0003e8000c101510 */
[----:B------:R1:W-:Y:S04]  /*8600*/  STG.E.U16 desc[UR16][R106.64+0x2], R53 ;  /* 0x000002356a007986 */ /* 0x0003e8000c101510 */
[----:B------:R1:W-:Y:S04]  /*8610*/  STG.E.U16 desc[UR16][R106.64+0x4], R113 ;  /* 0x000004716a007986 */ /* 0x0003e8000c101510 */
[----:B------:R1:W-:Y:S01]  /*8620*/  STG.E.U16 desc[UR16][R106.64+0x6], R0 ;  /* 0x000006006a007986 */ /* 0x0003e2000c101510 */
[----:B------:R-:W-:Y:S01]  /*8630*/  PLOP3.LUT P0, PT, PT, PT, UP0, 0x80, 0x0 ;  /* 0x000000000000781c */ /* 0x000fe20003f0f008 */
[----:B------:R-:W-:-:S12]  /*8640*/  ULOP3.LUT UR4, UR4, 0x1, URZ, 0x3c, !UPT ;  /* 0x0000000104047892 */ /* 0x000fd8000f8e3c3f */
[----:B-1----:R-:W-:Y:S05]  /*8650*/  @!P0 BRA `(.L_x_1618) ;  /* 0xffffff7c00088947 */ /* 0x002fea000383ffff */
[----:B------:R-:W-:Y:S05]  /*8660*/  EXIT ;  /* 0x000000000000794d */ /* 0x000fea0003800000 */
.L_x_1619:
        /* <DEDUP_REMOVED lines=9> */
.L_x_3562:


//--------------------- .text._ZN13group_norm_v214gn_cuda_kernelI13__nv_bfloat16Li320ELi1ELi32ELi80ELi256ELb0ELi128ELi320ELi320ELi4ELb0ELi74ELb0ELb1ENS_16CompileConditionILi900EEEEEvPT_PKS4_S7_S7_flPfS8_Pj --------------------------
	.section	.text._ZN13group_norm_v214gn_cuda_kernelI13__nv_bfloat16Li320ELi1ELi32ELi80ELi256ELb0ELi128ELi320ELi320ELi4ELb0ELi74ELb0ELb1ENS_16CompileConditionILi900EEEEEvPT_PKS4_S7_S7_flPfS8_Pj,"ax",@progbits
	.align	128
        .global         _ZN13group_norm_v214gn_cuda_kernelI13__nv_bfloat16Li320ELi1ELi32ELi80ELi256ELb0ELi128ELi320ELi320ELi4ELb0ELi74ELb0ELb1ENS_16CompileConditionILi900EEEEEvPT_PKS4_S7_S7_flPfS8_Pj
        .type           _ZN13group_norm_v214gn_cuda_kernelI13__nv_bfloat16Li320ELi1ELi32ELi80ELi256ELb0ELi128ELi320ELi320ELi4ELb0ELi74ELb0ELb1ENS_16CompileConditionILi900EEEEEvPT_PKS4_S7_S7_flPfS8_Pj,@function
        .size           _ZN13group_norm_v214gn_cuda_kernelI13__nv_bfloat16Li320ELi1ELi32ELi80ELi256ELb0ELi128ELi320ELi320ELi4ELb0ELi74ELb0ELb1ENS_16CompileConditionILi900EEEEEvPT_PKS4_S7_S7_flPfS8_Pj,(.L_x_3563 - _ZN13group_norm_v214gn_cuda_kernelI13__nv_bfloat16Li320ELi1ELi32ELi80ELi256ELb0ELi128ELi320ELi320ELi4ELb0ELi74ELb0ELb1ENS_16CompileConditionILi900EEEEEvPT_PKS4_S7_S7_flPfS8_Pj)
        .other          _ZN13group_norm_v214gn_cuda_kernelI13__nv_bfloat16Li320ELi1ELi32ELi80ELi256ELb0ELi128ELi320ELi320ELi4ELb0ELi74ELb0ELb1ENS_16CompileConditionILi900EEEEEvPT_PKS4_S7_S7_flPfS8_Pj,@"STO_CUDA_ENTRY STV_DEFAULT"
_ZN13group_norm_v214gn_cuda_kernelI13__nv_bfloat16Li320ELi1ELi32ELi80ELi256ELb0ELi128ELi320ELi320ELi4ELb0ELi74ELb0ELb1ENS_16CompileConditionILi900EEEEEvPT_PKS4_S7_S7_flPfS8_Pj:
.text._ZN13group_norm_v214gn_cuda_kernelI13__nv_bfloat16Li320ELi1ELi32ELi80ELi256ELb0ELi128ELi320ELi320ELi4ELb0ELi74ELb0ELb1ENS_16CompileConditionILi900EEEEEvPT_PKS4_S7_S7_flPfS8_Pj:
[----:B------:R-:W0:Y:S01]  /*0000*/  LDC R1, c[0x0][0x28] ;  /* 0x00000a00ff017b82 */ /* 0x000e220000000800 */
[----:B------:R-:W1:Y:S01]  /*0010*/  S2R R158, SR_TID.X ;  /* 0x00000000009e7919 */ /* 0x000e620000002100 */
[----:B------:R-:W-:Y:S01]  /*0020*/  ULDC.64 UR4, c[0x0][0x218] ;  /* 0x0000860000047ab9 */ /* 0x000fe20000000a00 */
[----:B------:R-:W-:-:S05]  /*0030*/  ULDC.64 UR6, c[0x0][0x208] ;  /* 0x0000820000067ab9 */ /* 0x000fca0000000a00 */
[----:B------:R-:W2:Y:S01]  /*0040*/  LDC.64 R74, c[0x0][0x220] ;  /* 0x00008800ff4a7b82 */ /* 0x000ea20000000a00 */
[----:B------:R-:W3:Y:S01]  /*0050*/  S2R R162, SR_CTAID.Y ;  /* 0x0000000000a27919 */ /* 0x000ee20000002600 */
[----:B0-----:R-:W-:Y:S01]  /*0060*/  IADD3 R1, R1, -0x108, RZ ;  /* 0xfffffef801017810 */ /* 0x001fe20007ffe0ff */
[----:B------:R-:W0:Y:S05]  /*0070*/  S2R R163, SR_CTAID.X ;  /* 0x0000000000a37919 */ /* 0x000e2a0000002500 */
[----:B------:R-:W4:Y:S01]  /*0080*/  LDC.64 R72, c[0x0][0x228] ;  /* 0x00008a00ff487b82 */ /* 0x000f220000000a00 */
[----:B-1----:R-:W-:Y:S01]  /*0090*/  IMAD.WIDE.U32 R2, R158, -0x33333333, RZ ;  /* 0xcccccccd9e027825 */ /* 0x002fe200078e00ff */
[----:B---3--:R-:W-:-:S04]  /*00a0*/  LOP3.LUT R159, R162, 0x7, RZ, 0xc0, !PT ;  /* 0x00000007a29f7812 */ /* 0x008fc800078ec0ff */
[----:B------:R-:W-:Y:S02]  /*00b0*/  SHF.R.U32.HI R155, RZ, 0x6, R3 ;  /* 0x00000006ff9b7819 */ /* 0x000fe40000011603 */
[----:B0-----:R-:W-:Y:S01]  /*00c0*/  SHF.L.U32 R0, R163, 0x7, RZ ;  /* 0x00000007a3007819 */ /* 0x001fe200000006ff */
[----:B------:R-:W-:Y:S01]  /*00d0*/  IMAD R160, R159, 0x140, RZ ;  /* 0x000001409fa07824 */ /* 0x000fe200078e02ff */
[----:B------:R-:W-:Y:S01]  /*00e0*/  SHF.R.U32.HI R161, RZ, 0x3, R162 ;  /* 0x00000003ffa17819 */ /* 0x000fe200000116a2 */
[----:B------:R-:W-:Y:S01]  /*00f0*/  IMAD R151, R155, -0x50, R158 ;  /* 0xffffffb09b977824 */ /* 0x000fe200078e029e */
[----:B------:R-:W-:-:S03]  /*0100*/  LOP3.LUT R0, R0, 0x80, RZ, 0xc0, !PT ;  /* 0x0000008000007812 */ /* 0x000fc600078ec0ff */
[----:B------:R-:W-:Y:S01]  /*0110*/  IMAD.WIDE.U32 R76, R161, 0xa0000, RZ ;  /* 0x000a0000a14c7825 */ /* 0x000fe200078e00ff */
[----:B------:R-:W-:Y:S02]  /*0120*/  IADD3 R69, R0, R155, RZ ;  /* 0x0000009b00457210 */ /* 0x000fe40007ffe0ff */
[----:B------:R-:W-:-:S03]  /*0130*/  LEA R17, R151, R160, 0x2 ;  /* 0x000000a097117211 */ /* 0x000fc600078e10ff */
[----:B------:R-:W-:Y:S01]  /*0140*/  IMAD R68, R69, 0xa00, RZ ;  /* 0x00000a0045447824 */ /* 0x000fe200078e02ff */
[----:B------:R-:W-:-:S04]  /*0150*/  LOP3.LUT R37, R76, R17, RZ, 0xfc, !PT ;  /* 0x000000114c257212 */ /* 0x000fc800078efcff */
[C---:B------:R-:W-:Y:S02]  /*0160*/  IADD3 R2, P0, R68.reuse, R37, RZ ;  /* 0x0000002544027210 */ /* 0x040fe40007f1e0ff */
[----:B------:R-:W-:-:S03]  /*0170*/  IADD3 R0, R68, 0x2800, RZ ;  /* 0x0000280044007810 */ /* 0x000fc60007ffe0ff */
[----:B------:R-:W-:Y:S01]  /*0180*/  IMAD.X R3, RZ, RZ, R77, P0 ;  /* 0x000000ffff037224 */ /* 0x000fe200000e064d */
[----:B------:R-:W-:Y:S02]  /*0190*/  LEA R66, P0, R2, UR4, 0x1 ;  /* 0x0000000402427c11 */ /* 0x000fe4000f8008ff */
[----:B------:R-:W-:Y:S02]  /*01a0*/  IADD3 R0, P1, R0, R37, RZ ;  /* 0x0000002500007210 */ /* 0x000fe40007f3e0ff */
[----:B------:R-:W-:Y:S02]  /*01b0*/  LEA.HI.X R67, R2, UR5, R3, 0x1, P0 ;  /* 0x0000000502437c11 */ /* 0x000fe400080f0c03 */
[----:B------:R-:W-:Y:S02]  /*01c0*/  IADD3.X R3, RZ, R77, RZ, P1, !PT ;  /* 0x0000004dff037210 */ /* 0x000fe40000ffe4ff */
[C---:B------:R-:W-:Y:S02]  /*01d0*/  LEA R62, P0, R0.reuse, UR4, 0x1 ;  /* 0x00000004003e7c11 */ /* 0x040fe4000f8008ff */
[----:B------:R-:W3:Y:S02]  /*01e0*/  LDG.E.64.CONSTANT R66, desc[UR6][R66.64] ;  /* 0x0000000642427981 */ /* 0x000ee4000c1e9b00 */
[----:B------:R-:W-:-:S02]  /*01f0*/  LEA.HI.X R63, R0, UR5, R3, 0x1, P0 ;  /* 0x00000005003f7c11 */ /* 0x000fc400080f0c03 */
[----:B------:R-:W-:-:S04]  /*0200*/  IADD3 R0, R68, 0x5000, RZ ;  /* 0x0000500044007810 */ /* 0x000fc80007ffe0ff */
[----:B------:R-:W-:Y:S01]  /*0210*/  IADD3 R0, P0, R0, R37, RZ ;  /* 0x0000002500007210 */ /* 0x000fe20007f1e0ff */
[----:B------:R-:W2:Y:S03]  /*0220*/  LDG.E.64.CONSTANT R62, desc[UR6][R62.64] ;  /* 0x000000063e3e7981 */ /* 0x000ea6000c1e9b00 */
[----:B------:R-:W-:Y:S02]  /*0230*/  IADD3.X R3, RZ, R77, RZ, P0, !PT ;  /* 0x0000004dff037210 */ /* 0x000fe400007fe4ff */
[----:B------:R-:W-:-:S04]  /*0240*/  LEA R58, P0, R0, UR4, 0x1 ;  /* 0x00000004003a7c11 */ /* 0x000fc8000f8008ff */
[----:B------:R-:W-:Y:S02]  /*0250*/  LEA.HI.X R59, R0, UR5, R3, 0x1, P0 ;  /* 0x00000005003b7c11 */ /* 0x000fe400080f0c03 */
[----:B------:R-:W-:-:S04]  /*0260*/  IADD3 R0, R68, 0x7800, RZ ;  /* 0x0000780044007810 */ /* 0x000fc80007ffe0ff */
[----:B------:R-:W-:Y:S01]  /*0270*/  IADD3 R0, P0, R0, R37, RZ ;  /* 0x0000002500007210 */ /* 0x000fe20007f1e0ff */
[----:B------:R-:W4:Y:S03]  /*0280*/  LDG.E.64.CONSTANT R58, desc[UR6][R58.64] ;  /* 0x000000063a3a7981 */ /* 0x000f26000c1e9b00 */
[----:B------:R-:W-:Y:S02]  /*0290*/  IADD3.X R3, RZ, R77, RZ, P0, !PT ;  /* 0x0000004dff037210 */ /* 0x000fe400007fe4ff */
[----:B------:R-:W-:-:S04]  /*02a0*/  LEA R54, P0, R0, UR4, 0x1 ;  /* 0x0000000400367c11 */ /* 0x000fc8000f8008ff */
[----:B------:R-:W-:Y:S01]  /*02b0*/  LEA.HI.X R55, R0, UR5, R3, 0x1, P0 ;  /* 0x0000000500377c11 */ /* 0x000fe200080f0c03 */
[----:B------:R-:W-:-:S05]  /*02c0*/  VIADD R0, R68, 0xa000 ;  /* 0x0000a00044007836 */ /* 0x000fca0000000000 */
[----:B------:R-:W-:Y:S01]  /*02d0*/  IADD3 R0, P0, R0, R37, RZ ;  /* 0x0000002500007210 */ /* 0x000fe20007f1e0ff */
[----:B------:R-:W4:Y:S03]  /*02e0*/  LDG.E.64.CONSTANT R54, desc[UR6][R54.64] ;  /* 0x0000000636367981 */ /* 0x000f26000c1e9b00 */
[----:B------:R-:W-:Y:S02]  /*02f0*/  IADD3.X R3, RZ, R77, RZ, P0, !PT ;  /* 0x0000004dff037210 */ /* 0x000fe400007fe4ff */
[----:B------:R-:W-:-:S04]  /*0300*/  LEA R32, P0, R0, UR4, 0x1 ;  /* 0x0000000400207c11 */ /* 0x000fc8000f8008ff */
[----:B------:R-:W-:Y:S02]  /*0310*/  LEA.HI.X R33, R0, UR5, R3, 0x1, P0 ;  /* 0x0000000500217c11 */ /* 0x000fe400080f0c03 */
[----:B------:R-:W-:-:S04]  /*0320*/  IADD3 R0, R68, 0xc800, RZ ;  /* 0x0000c80044007810 */ /* 0x000fc80007ffe0ff */
[----:B------:R-:W4:Y:S01]  /*0330*/  LDG.E.64.CONSTANT R32, desc[UR6][R32.64] ;  /* 0x0000000620207981 */ /* 0x000f22000c1e9b00 */
[----:B------:R-:W-:-:S04]  /*0340*/  IADD3 R0, P0, R0, R37, RZ ;  /* 0x0000002500007210 */ /* 0x000fc80007f1e0ff */
        /* <DEDUP_REMOVED lines=41> */
[----:B------:R-:W-:Y:S01]  /*05e0*/  IADD3 R2, P0, R0, R37, RZ ;  /* 0x0000002500027210 */ /* 0x000fe20007f1e0ff */
[----:B------:R-:W-:-:S03]  /*05f0*/  VIADD R0, R68, 0x20800 ;  /* 0x0002080044007836 */ /* 0x000fc60000000000 */
[----:B------:R-:W-:Y:S02]  /*0600*/  IADD3.X R3, RZ, R77, RZ, P0, !PT ;  /* 0x0000004dff037210 */ /* 0x000fe400007fe4ff */
[----:B------:R-:W-:-:S04]  /*0610*/  LEA R42, P0, R2, UR4, 0x1 ;  /* 0x00000004022a7c11 */ /* 0x000fc8000f8008ff */
[----:B------:R-:W-:Y:S02]  /*0620*/  LEA.HI.X R43, R2, UR5, R3, 0x1, P0 ;  /* 0x00000005022b7c11 */ /* 0x000fe400080f0c03 */
[----:B------:R-:W-:Y:S02]  /*0630*/  IADD3 R3, P0, R0, R37, RZ ;  /* 0x0000002500037210 */ /* 0x000fe40007f1e0ff */
[C---:B------:R-:W-:Y:S02]  /*0640*/  IADD3 R2, R68.reuse, 0x23000, RZ ;  /* 0x0002300044027810 */ /* 0x040fe40007ffe0ff */
[----:B------:R-:W4:Y:S01]  /*0650*/  LDG.E.64.CONSTANT R42, desc[UR6][R42.64] ;  /* 0x000000062a2a7981 */ /* 0x000f22000c1e9b00 */
[----:B------:R-:W-:Y:S02]  /*0660*/  IADD3.X R6, RZ, R77, RZ, P0, !PT ;  /* 0x0000004dff067210 */ /* 0x000fe400007fe4ff */
[----:B------:R-:W-:Y:S02]  /*0670*/  LEA R38, P0, R3, UR4, 0x1 ;  /* 0x0000000403267c11 */ /* 0x000fe4000f8008ff */
[----:B------:R-:W-:-:S02]  /*0680*/  IADD3 R0, R68, 0x25800, RZ ;  /* 0x0002580044007810 */ /* 0x000fc40007ffe0ff */
        /* <DEDUP_REMOVED lines=11> */
[C---:B------:R-:W-:Y:S01]  /*0740*/  VIADD R0, R68.reuse, 0x28000 ;  /* 0x0002800044007836 */ /* 0x040fe20000000000 */
[----:B------:R-:W-:-:S04]  /*0750*/  IADD3 R10, R68, 0x2f800, RZ ;  /* 0x0002f800440a7810 */ /* 0x000fc80007ffe0ff */
[----:B------:R-:W4:Y:S01]  /*0760*/  LDG.E.64.CONSTANT R30, desc[UR6][R30.64] ;  /* 0x000000061e1e7981 */ /* 0x000f22000c1e9b00 */
[-C--:B------:R-:W-:Y:S02]  /*0770*/  IADD3 R0, P0, R0, R37.reuse, RZ ;  /* 0x0000002500007210 */ /* 0x080fe40007f1e0ff */
[C---:B------:R-:W-:Y:S02]  /*0780*/  IADD3 R6, R68.reuse, 0x2d000, RZ ;  /* 0x0002d00044067810 */ /* 0x040fe40007ffe0ff */
[----:B------:R-:W-:Y:S02]  /*0790*/  IADD3 R2, R68, 0x2a800, RZ ;  /* 0x0002a80044027810 */ /* 0x000fe40007ffe0ff */
[----:B------:R-:W-:Y:S02]  /*07a0*/  IADD3 R10, P3, R10, R37, RZ ;  /* 0x000000250a0a7210 */ /* 0x000fe40007f7e0ff */
[----:B------:R-:W-:Y:S02]  /*07b0*/  IADD3.X R15, RZ, R77, RZ, P0, !PT ;  /* 0x0000004dff0f7210 */ /* 0x000fe400007fe4ff */
[----:B------:R-:W-:-:S02]  /*07c0*/  LEA R26, P0, R0, UR4, 0x1 ;  /* 0x00000004001a7c11 */ /* 0x000fc4000f8008ff */
[-C--:B------:R-:W-:Y:S02]  /*07d0*/  IADD3 R6, P2, R6, R37.reuse, RZ ;  /* 0x0000002506067210 */ /* 0x080fe40007f5e0ff */
[----:B------:R-:W-:Y:S02]  /*07e0*/  IADD3 R2, P1, R2, R37, RZ ;  /* 0x0000002502027210 */ /* 0x000fe40007f3e0ff */
[-C--:B------:R-:W-:Y:S02]  /*07f0*/  IADD3.X R3, RZ, R77.reuse, RZ, P3, !PT ;  /* 0x0000004dff037210 */ /* 0x080fe40001ffe4ff */
[----:B------:R-:W-:Y:S02]  /*0800*/  LEA R14, P3, R10, UR4, 0x1 ;  /* 0x000000040a0e7c11 */ /* 0x000fe4000f8608ff */
[----:B------:R-:W-:Y:S01]  /*0810*/  LEA.HI.X R27, R0, UR5, R15, 0x1, P0 ;  /* 0x00000005001b7c11 */ /* 0x000fe200080f0c0f */
[----:B------:R-:W-:Y:S01]  /*0820*/  IMAD.X R7, RZ, RZ, R77, P2 ;  /* 0x000000ffff077224 */ /* 0x000fe200010e064d */
[----:B------:R-:W-:-:S02]  /*0830*/  IADD3.X R11, RZ, R77, RZ, P1, !PT ;  /* 0x0000004dff0b7210 */ /* 0x000fc40000ffe4ff */
[----:B------:R-:W-:Y:S02]  /*0840*/  LEA R22, P1, R2, UR4, 0x1 ;  /* 0x0000000402167c11 */ /* 0x000fe4000f8208ff */
[----:B------:R-:W-:Y:S01]  /*0850*/  LEA R18, P2, R6, UR4, 0x1 ;  /* 0x0000000406127c11 */ /* 0x000fe2000f8408ff */
[----:B------:R-:W4:Y:S01]  /*0860*/  LDG.E.64.CONSTANT R26, desc[UR6][R26.64] ;  /* 0x000000061a1a7981 */ /* 0x000f22000c1e9b00 */
[----:B------:R-:W-:Y:S02]  /*0870*/  LEA.HI.X R15, R10, UR5, R3, 0x1, P3 ;  /* 0x000000050a0f7c11 */ /* 0x000fe400098f0c03 */
[C---:B------:R-:W-:Y:S02]  /*0880*/  IADD3 R0, R68.reuse, 0x32000, RZ ;  /* 0x0003200044007810 */ /* 0x040fe40007ffe0ff */
[----:B------:R-:W-:Y:S02]  /*0890*/  IADD3 R10, R68, 0x39800, RZ ;  /* 0x00039800440a7810 */ /* 0x000fe40007ffe0ff */
[----:B------:R-:W-:Y:S01]  /*08a0*/  LEA.HI.X R23, R2, UR5, R11, 0x1, P1 ;  /* 0x0000000502177c11 */ /* 0x000fe200088f0c0b */
[----:B------:R-:W4:Y:S01]  /*08b0*/  LDG.E.64.CONSTANT R14, desc[UR6][R14.64] ;  /* 0x000000060e0e7981 */ /* 0x000f22000c1e9b00 */
[----:B------:R-:W-:-:S02]  /*08c0*/  LEA.HI.X R19, R6, UR5, R7, 0x1, P2 ;  /* 0x0000000506137c11 */ /* 0x000fc400090f0c07 */
[----:B------:R-:W-:Y:S02]  /*08d0*/  IADD3 R6, R68, 0x37000, RZ ;  /* 0x0003700044067810 */ /* 0x000fe40007ffe0ff */
[-C--:B------:R-:W-:Y:S01]  /*08e0*/  IADD3 R11, P0, R0, R37.reuse, RZ ;  /* 0x00000025000b7210 */ /* 0x080fe20007f1e0ff */
[----:B------:R-:W4:Y:S01]  /*08f0*/  LDG.E.64.CONSTANT R22, desc[UR6][R22.64] ;  /* 0x0000000616167981 */ /* 0x000f22000c1e9b00 */
[-C--:B------:R-:W-:Y:S02]  /*0900*/  IADD3 R0, P3, R10, R37.reuse, RZ ;  /* 0x000000250a007210 */ /* 0x080fe40007f7e0ff */
[----:B------:R-:W-:Y:S01]  /*0910*/  IADD3 R2, R68, 0x34800, RZ ;  /* 0x0003480044027810 */ /* 0x000fe20007ffe0ff */
[----:B------:R-:W4:Y:S01]  /*0920*/  LDG.E.64.CONSTANT R18, desc[UR6][R18.64] ;  /* 0x0000000612127981 */ /* 0x000f22000c1e9b00 */
[----:B------:R-:W-:Y:S02]  /*0930*/  IADD3 R3, P2, R6, R37, RZ ;  /* 0x0000002506037210 */ /* 0x000fe40007f5e0ff */
[----:B------:R-:W-:-:S02]  /*0940*/  IADD3.X R41, RZ, R77, RZ, P3, !PT ;  /* 0x0000004dff297210 */ /* 0x000fc40001ffe4ff */
[----:B------:R-:W-:Y:S02]  /*0950*/  IADD3 R7, P1, R2, R37, RZ ;  /* 0x0000002502077210 */ /* 0x000fe40007f3e0ff */
[----:B------:R-:W-:Y:S01]  /*0960*/  LEA R70, P3, R0, UR4, 0x1 ;  /* 0x0000000400467c11 */ /* 0x000fe2000f8608ff */
[----:B------:R-:W-:Y:S01]  /*0970*/  IMAD.X R40, RZ, RZ, R77, P0 ;  /* 0x000000ffff287224 */ /* 0x000fe200000e064d */
[-C--:B------:R-:W-:Y:S02]  /*0980*/  IADD3.X R16, RZ, R77.reuse, RZ, P2, !PT ;  /* 0x0000004dff107210 */ /* 0x080fe400017fe4ff */
[----:B------:R-:W-:Y:S02]  /*0990*/  LEA R2, P2, R3, UR4, 0x1 ;  /* 0x0000000403027c11 */ /* 0x000fe4000f8408ff */
[----:B------:R-:W-:Y:S02]  /*09a0*/  LEA R10, P0, R11, UR4, 0x1 ;  /* 0x000000040b0a7c11 */ /* 0x000fe4000f8008ff */
[----:B------:R-:W-:-:S02]  /*09b0*/  IADD3.X R36, RZ, R77, RZ, P1, !PT ;  /* 0x0000004dff247210 */ /* 0x000fc40000ffe4ff */
[----:B------:R-:W-:Y:S02]  /*09c0*/  LEA.HI.X R71, R0, UR5, R41, 0x1, P3 ;  /* 0x0000000500477c11 */ /* 0x000fe400098f0c29 */
[----:B------:R-:W-:Y:S02]  /*09d0*/  LEA R6, P1, R7, UR4, 0x1 ;  /* 0x0000000407067c11 */ /* 0x000fe4000f8208ff */
[C---:B------:R-:W-:Y:S02]  /*09e0*/  IADD3 R0, R68.reuse, 0x3c000, RZ ;  /* 0x0003c00044007810 */ /* 0x040fe40007ffe0ff */
[----:B------:R-:W-:Y:S01]  /*09f0*/  LEA.HI.X R3, R3, UR5, R16, 0x1, P2 ;  /* 0x0000000503037c11 */ /* 0x000fe200090f0c10 */
[----:B------:R-:W4:Y:S01]  /*0a00*/  LDG.E.64.CONSTANT R70, desc[UR6][R70.64] ;  /* 0x0000000646467981 */ /* 0x000f22000c1e9b00 */
[----:B------:R-:W-:Y:S02]  /*0a10*/  LEA.HI.X R11, R11, UR5, R40, 0x1, P0 ;  /* 0x000000050b0b7c11 */ /* 0x000fe400080f0c28 */
[----:B------:R-:W-:-:S02]  /*0a20*/  IADD3 R16, R68, 0x3e800, RZ ;  /* 0x0003e80044107810 */ /* 0x000fc40007ffe0ff */
[----:B------:R-:W-:Y:S01]  /*0a30*/  LEA.HI.X R7, R7, UR5, R36, 0x1, P1 ;  /* 0x0000000507077c11 */ /* 0x000fe200088f0c24 */
[----:B------:R-:W-:Y:S01]  /*0a40*/  VIADD R36, R68, 0x41000 ;  /* 0x0004100044247836 */ /* 0x000fe20000000000 */
[-C--:B------:R-:W-:Y:S01]  /*0a50*/  IADD3 R0, P0, R0, R37.reuse, RZ ;  /* 0x0000002500007210 */ /* 0x080fe20007f1e0ff */
[----:B------:R-:W4:Y:S01]  /*0a60*/  LDG.E.64.CONSTANT R10, desc[UR6][R10.64] ;  /* 0x000000060a0a7981 */ /* 0x000f22000c1e9b00 */
[----:B------:R-:W-:Y:S02]  /*0a70*/  IADD3 R40, R68, 0x43800, RZ ;  /* 0x0004380044287810 */ /* 0x000fe40007ffe0ff */
[----:B------:R-:W-:Y:S01]  /*0a80*/  IADD3 R16, P1, R16, R37, RZ ;  /* 0x0000002510107210 */ /* 0x000fe20007f3e0ff */
[----:B------:R-:W4:Y:S01]  /*0a90*/  LDG.E.64.CONSTANT R6, desc[UR6][R6.64] ;  /* 0x0000000606067981 */ /* 0x000f22000c1e9b00 */
[----:B------:R-:W-:Y:S02]  /*0aa0*/  IADD3.X R51, RZ, R77, RZ, P0, !PT ;  /* 0x0000004dff337210 */ /* 0x000fe400007fe4ff */
[----:B------:R-:W-:Y:S01]  /*0ab0*/  IADD3 R40, P3, R40, R37, RZ ;  /* 0x0000002528287210 */ /* 0x000fe20007f7e0ff */
[----:B------:R-:W4:Y:S01]  /*0ac0*/  LDG.E.64.CONSTANT R2, desc[UR6][R2.64] ;  /* 0x0000000602027981 */ /* 0x000f22000c1e9b00 */
[----:B------:R-:W-:-:S02]  /*0ad0*/  LEA R78, P0, R0, UR4, 0x1 ;  /* 0x00000004004e7c11 */ /* 0x000fc4000f8008ff */
[----:B------:R-:W-:Y:S02]  /*0ae0*/  IADD3 R36, P2, R36, R37, RZ ;  /* 0x0000002524247210 */ /* 0x000fe40007f5e0ff */
[-C--:B------:R-:W-:Y:S02]  /*0af0*/  IADD3.X R49, RZ, R77.reuse, RZ, P1, !PT ;  /* 0x0000004dff317210 */ /* 0x080fe40000ffe4ff */
[----:B------:R-:W-:Y:S02]  /*0b00*/  LEA R80, P1, R16, UR4, 0x1 ;  /* 0x0000000410507c11 */ /* 0x000fe4000f8208ff */
[-C--:B------:R-:W-:Y:S02]  /*0b10*/  IADD3.X R41, RZ, R77.reuse, RZ, P3, !PT ;  /* 0x0000004dff297210 */ /* 0x080fe40001ffe4ff */
[----:B------:R-:W-:Y:S01]  /*0b20*/  LEA.HI.X R79, R0, UR5, R51, 0x1, P0 ;  /* 0x00000005004f7c11 */ /* 0x000fe200080f0c33 */
[----:B------:R-:W-:Y:S01]  /*0b30*/  VIADD R0, R68, 0x46000 ;  /* 0x0004600044007836 */ /* 0x000fe20000000000 */
        /* <DEDUP_REMOVED lines=10> */
[-C--:B------:R-:W-:Y:S02]  /*0be0*/  IADD3 R40, P0, R0, R37.reuse, RZ ;  /* 0x0000002500287210 */ /* 0x080fe40007f1e0ff */
[----:B------:R-:W-:Y:S01]  /*0bf0*/  IADD3 R157, R68, 0x48800, RZ ;  /* 0x00048800449d7810 */ /* 0x000fe20007ffe0ff */
[----:B------:R-:W4:Y:S01]  /*0c00*/  LDG.E.64.CONSTANT R84, desc[UR6][R84.64] ;  /* 0x0000000654547981 */ /* 0x000f22000c1e9b00 */
[-C--:B------:R-:W-:Y:S02]  /*0c10*/  IADD3 R0, P2, R156, R37.reuse, RZ ;  /* 0x000000259c007210 */ /* 0x080fe40007f5e0ff */
[-C--:B------:R-:W-:Y:S01]  /*0c20*/  IADD3 R16, P3, R16, R37.reuse, RZ ;  /* 0x0000002510107210 */ /* 0x080fe20007f7e0ff */
[----:B------:R-:W4:Y:S01]  /*0c30*/  LDG.E.64.CONSTANT R82, desc[UR6][R82.64] ;  /* 0x0000000652527981 */ /* 0x000f22000c1e9b00 */
[----:B------:R-:W-:Y:S01]  /*0c40*/  IADD3 R36, P1, R157, R37, RZ ;  /* 0x000000259d247210 */ /* 0x000fe20007f3e0ff */
[----:B------:R-:W-:Y:S01]  /*0c50*/  IMAD.X R41, RZ, RZ, R77, P2 ;  /* 0x000000ffff297224 */ /* 0x000fe200010e064d */
[----:B------:R-:W-:-:S02]  /*0c60*/  IADD3.X R37, RZ, R77, RZ, P3, !PT ;  /* 0x0000004dff257210 */ /* 0x000fc40001ffe4ff */
[----:B------:R-:W-:Y:S02]  /*0c70*/  LEA R90, P2, R0, UR4, 0x1 ;  /* 0x00000004005a7c11 */ /* 0x000fe4000f8408ff */
[----:B------:R-:W-:Y:S02]  /*0c80*/  LEA R92, P3, R16, UR4, 0x1 ;  /* 0x00000004105c7c11 */ /* 0x000fe4000f8608ff */
[----:B------:R-:W-:Y:S02]  /*0c90*/  LEA.HI.X R91, R0, UR5, R41, 0x1, P2 ;  /* 0x00000005005b7c11 */ /* 0x000fe400090f0c29 */
[----:B------:R-:W-:Y:S02]  /*0ca0*/  LEA.HI.X R93, R16, UR5, R37, 0x1, P3 ;  /* 0x00000005105d7c11 */ /* 0x000fe400098f0c25 */
[C---:B---3--:R-:W-:Y:S02]  /*0cb0*/  PRMT R16, R66.reuse, 0x7632, R16 ;  /* 0x0000763242107816 */ /* 0x048fe40000000010 */
[----:B------:R-:W-:Y:S01]  /*0cc0*/  SHF.L.U32 R0, R66, 0x10, RZ ;  /* 0x0000001042007819 */ /* 0x000fe200000006ff */
[----:B------:R-:W3:Y:S01]  /*0cd0*/  LDG.E.64.CONSTANT R90, desc[UR6][R90.64] ;  /* 0x000000065a5a7981 */ /* 0x000ee2000c1e9b00 */
[----:B------:R-:W-:-:S02]  /*0ce0*/  IADD3.X R49, RZ, R77, RZ, P0, !PT ;  /* 0x0000004dff317210 */ /* 0x000fc400007fe4ff */
[----:B------:R-:W-:Y:S01]  /*0cf0*/  IADD3.X R45, RZ, R77, RZ, P1, !PT ;  /* 0x0000004dff2d7210 */ /* 0x000fe20000ffe4ff */
[----:B------:R-:W-:Y:S01]  /*0d00*/  FFMA.FTZ R41, R0, R0, RZ ;  /* 0x0000000000297223 */ /* 0x000fe200000100ff */
[----:B------:R-:W-:Y:S01]  /*0d10*/  LEA R86, P0, R40, UR4, 0x1 ;  /* 0x0000000428567c11 */ /* 0x000fe2000f8008ff */
[----:B------:R-:W-:Y:S01]  /*0d20*/  FADD.FTZ R37, RZ, R0 ;  /* 0x00000000ff257221 */ /* 0x000fe20000010000 */
[----:B------:R-:W-:Y:S01]  /*0d30*/  LEA R88, P1, R36, UR4, 0x1 ;  /* 0x0000000424587c11 */ /* 0x000fe2000f8208ff */
[----:B------:R-:W3:Y:S01]  /*0d40*/  LDG.E.64.CONSTANT R92, desc[UR6][R92.64] ;  /* 0x000000065c5c7981 */ /* 0x000ee2000c1e9b00 */
[----:B------:R-:W-:Y:S02]  /*0d50*/  SHF.L.U32 R66, R16, 0x10, RZ ;  /* 0x0000001010427819 */ /* 0x000fe400000006ff */
[----:B------:R-:W-:Y:S02]  /*0d60*/  PRMT R64, R67, 0x7632, R64 ;  /* 0x0000763243407816 */ /* 0x000fe40000000040 */
[----:B------:R-:W-:Y:S01]  /*0d70*/  LEA.HI.X R87, R40, UR5, R49, 0x1, P0 ;  /* 0x0000000528577c11 */ /* 0x000fe200080f0c31 */
[----:B------:R-:W-:Y:S01]  /*0d80*/  FFMA.FTZ R40, R66, R66, R41 ;  /* 0x0000004242287223 */ /* 0x000fe20000010029 */
[----:B------:R-:W-:Y:S01]  /*0d90*/  LEA.HI.X R89, R36, UR5, R45, 0x1, P1 ;  /* 0x0000000524597c11 */ /* 0x000fe200088f0c2d */
[----:B------:R-:W-:Y:S01]  /*0da0*/  FADD.FTZ R36, R37, R66 ;  /* 0x0000004225247221 */ /* 0x000fe20000010000 */
[----:B------:R-:W-:Y:S01]  /*0db0*/  SHF.L.U32 R67, R67, 0x10, RZ ;  /* 0x0000001043437819 */ /* 0x000fe200000006ff */
[----:B------:R-:W-:Y:S01]  /*0dc0*/  IMAD.U32 R64, R64, 0x10000, RZ ;  /* 0x0001000040407824 */ /* 0x000fe200078e00ff */
[----:B--2---:R-:W-:Y:S01]  /*0dd0*/  PRMT R16, R62, 0x7632, R16 ;  /* 0x000076323e107816 */ /* 0x004fe20000000010 */
[----:B------:R-:W2:Y:S02]  /*0de0*/  LDG.E.64.CONSTANT R86, desc[UR6][R86.64] ;  /* 0x0000000656567981 */ /* 0x000ea4000c1e9b00 */
[----:B------:R-:W-:Y:S01]  /*0df0*/  FFMA.FTZ R41, R67, R67, R40 ;  /* 0x0000004343297223 */ /* 0x000fe20000010028 */
[----:B------:R-:W-:Y:S01]  /*0e00*/  FADD.FTZ R37, R36, R67 ;  /* 0x0000004324257221 */ /* 0x000fe20000010000 */
[----:B------:R-:W-:Y:S01]  /*0e10*/  SHF.L.U32 R65, R62, 0x10, RZ ;  /* 0x000000103e417819 */ /* 0x000fe200000006ff */
[----:B------:R-:W3:Y:S01]  /*0e20*/  LDG.E.64.CONSTANT R88, desc[UR6][R88.64] ;  /* 0x0000000658587981 */ /* 0x000ee2000c1e9b00 */
[----:B------:R-:W-:Y:S01]  /*0e30*/  FFMA.FTZ R40, R64, R64, R41 ;  /* 0x0000004040287223 */ /* 0x000fe20000010029 */
[----:B------:R-:W-:Y:S01]  /*0e40*/  FADD.FTZ R36, R37, R64 ;  /* 0x0000004025247221 */ /* 0x000fe20000010000 */
[----:B------:R-:W-:-:S02]  /*0e50*/  SHF.L.U32 R62, R16, 0x10, RZ ;  /* 0x00000010103e7819 */ /* 0x000fc400000006ff */
[----:B------:R-:W-:Y:S01]  /*0e60*/  FFMA.FTZ R41, R65, R65, R40 ;  /* 0x0000004141297223 */ /* 0x000fe20000010028 */
[----:B------:R-:W-:Y:S01]  /*0e70*/  FADD.FTZ R37, R36, R65 ;  /* 0x0000004124257221 */ /* 0x000fe20000010000 */
[C---:B------:R-:W-:Y:S02]  /*0e80*/  PRMT R60, R63.reuse, 0x7632, R60 ;  /* 0x000076323f3c7816 */ /* 0x040fe4000000003c */
[----:B------:R-:W-:Y:S01]  /*0e90*/  SHF.L.U32 R63, R63, 0x10, RZ ;  /* 0x000000103f3f7819 */ /* 0x000fe200000006ff */
[----:B------:R-:W-:Y:S01]  /*0ea0*/  FFMA.FTZ R40, R62, R62, R41 ;  /* 0x0000003e3e287223 */ /* 0x000fe20000010029 */
[----:B------:R-:W-:Y:S01]  /*0eb0*/  FADD.FTZ R36, R37, R62 ;  /* 0x0000003e25247221 */ /* 0x000fe20000010000 */
[----:B------:R-:W-:Y:S02]  /*0ec0*/  SHF.L.U32 R60, R60, 0x10, RZ ;  /* 0x000000103c3c7819 */ /* 0x000fe400000006ff */
[----:B------:R-:W-:Y:S01]  /*0ed0*/  FFMA.FTZ R41, R63, R63, R40 ;  /* 0x0000003f3f297223 */ /* 0x000fe20000010028 */
[----:B------:R-:W-:Y:S01]  /*0ee0*/  FADD.FTZ R37, R36, R63 ;  /* 0x0000003f24257221 */ /* 0x000fe20000010000 */
[----:B----4-:R-:W-:-:S02]  /*0ef0*/  PRMT R16, R58, 0x7632, R16 ;  /* 0x000076323a107816 */ /* 0x010fc40000000010 */
[----:B------:R-:W-:Y:S01]  /*0f00*/  SHF.L.U32 R61, R58, 0x10, RZ ;  /* 0x000000103a3d7819 */ /* 0x000fe200000006ff */
[----:B------:R-:W-:Y:S01]  /*0f10*/  FFMA.FTZ R40, R60, R60, R41 ;  /* 0x0000003c3c287223 */ /* 0x000fe20000010029 */
[----:B------:R-:W-:Y:S01]  /*0f20*/  FADD.FTZ R36, R37, R60 ;  /* 0x0000003c25247221 */ /* 0x000fe20000010000 */
[----:B------:R-:W-:Y:S02]  /*0f30*/  IMAD.U32 R58, R16, 0x10000, RZ ;  /* 0x00010000103a7824 */ /* 0x000fe400078e00ff */
[----:B------:R-:W-:Y:S01]  /*0f40*/  FFMA.FTZ R41, R61, R61, R40 ;  /* 0x0000003d3d297223 */ /* 0x000fe20000010028 */
[----:B------:R-:W-:Y:S01]  /*0f50*/  FADD.FTZ R37, R36, R61 ;  /* 0x0000003d24257221 */ /* 0x000fe20000010000 */
[C---:B------:R-:W-:Y:S02]  /*0f60*/  PRMT R56, R59.reuse, 0x7632, R56 ;  /* 0x000076323b387816 */ /* 0x040fe40000000038 */
[----:B------:R-:W-:Y:S01]  /*0f70*/  SHF.L.U32 R59, R59, 0x10, RZ ;  /* 0x000000103b3b7819 */ /* 0x000fe200000006ff */
        /* <DEDUP_REMOVED lines=12> */
[----:B------:R-:W-:-:S02]  /*1040*/  PRMT R53, R55, 0x7632, R53 ;  /* 0x0000763237357816 */ /* 0x000fc40000000035 */
[----:B------:R-:W-:Y:S01]  /*1050*/  SHF.L.U32 R55, R55, 0x10, RZ ;  /* 0x0000001037377819 */ /* 0x000fe200000006ff */
[----:B------:R-:W-:Y:S01]  /*1060*/  FADD.FTZ R16, R37, R54 ;  /* 0x0000003625107221 */ /* 0x000fe20000010000 */
[C---:B------:R-:W-:Y:S02]  /*1070*/  PRMT R149, R32.reuse, 0x7632, R149 ;  /* 0x0000763220957816 */ /* 0x040fe40000000095 */
[----:B------:R-:W-:Y:S01]  /*1080*/  SHF.L.U32 R150, R32, 0x10, RZ ;  /* 0x0000001020967819 */ /* 0x000fe200000006ff */
[----:B------:R-:W-:Y:S01]  /*1090*/  FFMA.FTZ R32, R54, R54, R41 ;  /* 0x0000003636207223 */ /* 0x000fe20000010029 */
[----:B------:R-:W-:Y:S02]  /*10a0*/  IMAD.U32 R53, R53, 0x10000, RZ ;  /* 0x0001000035357824 */ /* 0x000fe400078e00ff */
[----:B------:R-:W-:Y:S01]  /*10b0*/  FADD.FTZ R16, R16, R55 ;  /* 0x0000003710107221 */ /* 0x000fe20000010000 */
[----:B------:R-:W-:Y:S01]  /*10c0*/  FFMA.FTZ R32, R55, R55, R32 ;  /* 0x0000003737207223 */ /* 0x000fe20000010020 */
[----:B------:R-:W-:-:S02]  /*10d0*/  PRMT R147, R33, 0x7632, R147 ;  /* 0x0000763221937816 */ /* 0x000fc40000000093 */
[----:B------:R-:W-:Y:S01]  /*10e0*/  SHF.L.U32 R148, R33, 0x10, RZ ;  /* 0x0000001021947819 */ /* 0x000fe200000006ff */
[----:B------:R-:W-:Y:S01]  /*10f0*/  FFMA.FTZ R37, R53, R53, R32 ;  /* 0x0000003535257223 */ /* 0x000fe20000010020 */
[----:B------:R-:W-:Y:S01]  /*1100*/  FADD.FTZ R33, R16, R53 ;  /* 0x0000003510217221 */ /* 0x000fe20000010000 */
[----:B------:R-:W-:Y:S02]  /*1110*/  SHF.L.U32 R149, R149, 0x10, RZ ;  /* 0x0000001095957819 */ /* 0x000fe400000006ff */
[----:B------:R-:W-:Y:S01]  /*1120*/  FFMA.FTZ R32, R150, R150, R37 ;  /* 0x0000009696207223 */ /* 0x000fe20000010025 */
[----:B------:R-:W-:-:S03]  /*1130*/  FADD.FTZ R16, R33, R150 ;  /* 0x0000009621107221 */ /* 0x000fc60000010000 */
[----:B------:R-:W-:Y:S01]  /*1140*/  FFMA.FTZ R37, R149, R149, R32 ;  /* 0x0000009595257223 */ /* 0x000fe20000010020 */
[----:B------:R-:W-:Y:S01]  /*1150*/  FADD.FTZ R33, R16, R149 ;  /* 0x0000009510217221 */ /* 0x000fe20000010000 */
[C---:B------:R-:W-:Y:S02]  /*1160*/  PRMT R145, R28.reuse, 0x7632, R145 ;  /* 0x000076321c917816 */ /* 0x040fe40000000091 */
[----:B------:R-:W-:Y:S01]  /*1170*/  SHF.L.U32 R146, R28, 0x10, RZ ;  /* 0x000000101c927819 */ /* 0x000fe200000006ff */
[----:B------:R-:W-:Y:S01]  /*1180*/  FFMA.FTZ R28, R148, R148, R37 ;  /* 0x00000094941c7223 */ /* 0x000fe20000010025 */
[----:B------:R-:W-:Y:S01]  /*1190*/  SHF.L.U32 R147, R147, 0x10, RZ ;  /* 0x0000001093937819 */ /* 0x000fe200000006ff */
[----:B------:R-:W-:Y:S01]  /*11a0*/  FADD.FTZ R16, R33, R148 ;  /* 0x0000009421107221 */ /* 0x000fe20000010000 */
[C---:B------:R-:W-:Y:S02]  /*11b0*/  PRMT R143, R29.reuse, 0x7632, R143 ;  /* 0x000076321d8f7816 */ /* 0x040fe4000000008f */
[----:B------:R-:W-:Y:S01]  /*11c0*/  SHF.L.U32 R144, R29, 0x10, RZ ;  /* 0x000000101d907819 */ /* 0x000fe200000006ff */
[----:B------:R-:W-:Y:S01]  /*11d0*/  FFMA.FTZ R33, R147, R147, R28 ;  /* 0x0000009393217223 */ /* 0x000fe2000001001c */
[----:B------:R-:W-:Y:S01]  /*11e0*/  FADD.FTZ R29, R16, R147 ;  /* 0x00000093101d7221 */ /* 0x000fe20000010000 */
[----:B------:R-:W-:-:S02]  /*11f0*/  IMAD.U32 R145, R145, 0x10000, RZ ;  /* 0x0001000091917824 */ /* 0x000fc400078e00ff */
        /* <DEDUP_REMOVED lines=13> */
[----:B------:R-:W-:-:S02]  /*12d0*/  SHF.L.U32 R141, R141, 0x10, RZ ;  /* 0x000000108d8d7819 */ /* 0x000fc400000006ff */
[----:B------:R-:W-:Y:S01]  /*12e0*/  FFMA.FTZ R24, R142, R142, R29 ;  /* 0x0000008e8e187223 */ /* 0x000fe2000001001d */
[----:B------:R-:W-:-:S03]  /*12f0*/  FADD.FTZ R16, R25, R142 ;  /* 0x0000008e19107221 */ /* 0x000fc60000010000 */
[----:B------:R-:W-:Y:S01]  /*1300*/  FFMA.FTZ R29, R141, R141, R24 ;  /* 0x0000008d8d1d7223 */ /* 0x000fe20000010018 */
[----:B------:R-:W-:Y:S01]  /*1310*/  FADD.FTZ R25, R16, R141 ;  /* 0x0000008d10197221 */ /* 0x000fe20000010000 */
[C---:B------:R-:W-:Y:S01]  /*1320*/  PRMT R137, R20.reuse, 0x7632, R137 ;  /* 0x0000763214897816 */ /* 0x040fe20000000089 */
[----:B------:R-:W-:Y:S01]  /*1330*/  IMAD.U32 R139, R139, 0x10000, RZ ;  /* 0x000100008b8b7824 */ /* 0x000fe200078e00ff */
[----:B------:R-:W-:Y:S01]  /*1340*/  SHF.L.U32 R138, R20, 0x10, RZ ;  /* 0x00000010148a7819 */ /* 0x000fe200000006ff */
        /* <DEDUP_REMOVED lines=53> */
[----:B------:R-:W-:Y:S02]  /*16a0*/  SHF.L.U32 R50, R50, 0x10, RZ ;  /* 0x0000001032327819 */ /* 0x000fe400000006ff */
        /* <DEDUP_REMOVED lines=15> */
[----:B------:R-:W-:Y:S01]  /*17a0*/  FADD.FTZ R5, R4, R47 ;  /* 0x0000002f04057221 */ /* 0x000fe20000010000 */
[----:B------:R-:W-:-:S02]  /*17b0*/  PRMT R44, R42, 0x7632, R44 ;  /* 0x000076322a2c7816 */ /* 0x000fc4000000002c */
[----:B------:R-:W-:Y:S01]  /*17c0*/  SHF.L.U32 R45, R42, 0x10, RZ ;  /* 0x000000102a2d7819 */ /* 0x000fe200000006ff */
        /* <DEDUP_REMOVED lines=23> */
[----:B------:R-:W-:Y:S01]  /*1940*/  IMAD.WIDE R74, R17, 0x2, R74 ;  /* 0x00000002114a7825 */ /* 0x000fe200078e024a */
[----:B------:R-:W-:-:S03]  /*1950*/  SHF.L.U32 R38, R38, 0x10, RZ ;  /* 0x0000001026267819 */ /* 0x000fc600000006ff */
[----:B------:R-:W-:Y:S01]  /*1960*/  FFMA.FTZ R9, R39, R39, R8 ;  /* 0x0000002727097223 */ /* 0x000fe20000010008 */
[----:B------:R-:W-:Y:S01]  /*1970*/  FADD.FTZ R5, R4, R39 ;  /* 0x0000002704057221 */ /* 0x000fe20000010000 */
[----:B------:R-:W-:Y:S01]  /*1980*/  IMAD.WIDE R72, R17, 0x2, R72 ;  /* 0x0000000211487825 */ /* 0x000fe200078e0248 */
[----:B------:R-:W-:-:S03]  /*1990*/  PRMT R36, R34, 0x7632, R36 ;  /* 0x0000763222247816 */ /* 0x000fc60000000024 */
[----:B------:R-:W-:Y:S01]  /*19a0*/  FFMA.FTZ R8, R38, R38, R9 ;  /* 0x0000002626087223 */ /* 0x000fe20000010009 */
[----:B------:R-:W-:Y:S01]  /*19b0*/  SHF.L.U32 R37, R34, 0x10, RZ ;  /* 0x0000001022257819 */ /* 0x000fe200000006ff */
[----:B------:R-:W-:Y:S01]  /*19c0*/  FADD.FTZ R4, R5, R38 ;  /* 0x0000002605047221 */ /* 0x000fe20000010000 */
[----:B------:R-:W5:Y:S01]  /*19d0*/  LDG.E.64.CONSTANT R74, desc[UR6][R74.64] ;  /* 0x000000064a4a7981 */ /* 0x000f62000c1e9b00 */
[----:B------:R-:W-:-:S03]  /*19e0*/  SHF.L.U32 R36, R36, 0x10, RZ ;  /* 0x0000001024247819 */ /* 0x000fc600000006ff */
[----:B------:R-:W5:Y:S01]  /*19f0*/  LDG.E.64.CONSTANT R72, desc[UR6][R72.64] ;  /* 0x0000000648487981 */ /* 0x000f62000c1e9b00 */
        /* <DEDUP_REMOVED lines=48> */
[----:B------:R-:W-:Y:S02]  /*1d00*/  IMAD.U32 R22, R22, 0x10000, RZ ;  /* 0x0001000016167824 */ /* 0x000fe400078e00ff */
        /* <DEDUP_REMOVED lines=42> */
[--C-:B------:R-:W-:Y:S01]  /*1fb0*/  FFMA.FTZ R95, R11, R11, R8.reuse ;  /* 0x0000000b0b5f7223 */ /* 0x100fe20000010008 */
[----:B------:R-:W-:Y:S01]  /*1fc0*/  FADD.FTZ R5, R4, R11 ;  /* 0x0000000b04057221 */ /* 0x000fe20000010000 */
[----:B------:R-:W-:-:S02]  /*1fd0*/  PRMT R8, R6, 0x7632, R8 ;  /* 0x0000763206087816 */ /* 0x000fc40000000008 */
[----:B------:R-:W-:Y:S01]  /*1fe0*/  SHF.L.U32 R9, R6, 0x10, RZ ;  /* 0x0000001006097819 */ /* 0x000fe200000006ff */
[----:B------:R-:W-:Y:S01]  /*1ff0*/  FFMA.FTZ R6, R10, R10, R95 ;  /* 0x0000000a0a067223 */ /* 0x000fe2000001005f */
[----:B------:R-:W-:Y:S01]  /*2000*/  FADD.FTZ R4, R5, R10 ;  /* 0x0000000a05047221 */ /* 0x000fe20000010000 */
[----:B------:R-:W-:Y:S02]  /*2010*/  IMAD.U32 R8, R8, 0x10000, RZ ;  /* 0x0001000008087824 */ /* 0x000fe400078e00ff */
[--C-:B------:R-:W-:Y:S01]  /*2020*/  FFMA.FTZ R95, R9, R9, R6.reuse ;  /* 0x00000009095f7223 */ /* 0x100fe20000010006 */
        /* <DEDUP_REMOVED lines=47> */
[----:B------:R-:W-:-:S02]  /*2320*/  IMAD.U32 R98, R98, 0x10000, RZ ;  /* 0x0001000062627824 */ /* 0x000fc400078e00ff */
[--C-:B------:R-:W-:Y:S01]  /*2330*/  FFMA.FTZ R103, R99, R99, R100.reuse ;  /* 0x0000006363677223 */ /* 0x100fe20000010064 */
        /* <DEDUP_REMOVED lines=43> */
[C---:B--2---:R-:W-:Y:S02]  /*25f0*/  PRMT R112, R86.reuse, 0x7632, R112 ;  /* 0x0000763256707816 */ /* 0x044fe40000000070 */
        /* <DEDUP_REMOVED lines=13> */
[C---:B---3--:R-:W-:Y:S02]  /*26d0*/  PRMT R116, R88.reuse, 0x7632, R116 ;  /* 0x0000763258747816 */ /* 0x048fe40000000074 */
[----:B------:R-:W-:Y:S01]  /*26e0*/  SHF.L.U32 R117, R88, 0x10, RZ ;  /* 0x0000001058757819 */ /* 0x000fe200000006ff */
[----:B------:R-:W-:Y:S01]  /*26f0*/  FFMA.FTZ R80, R114, R114, R81 ;  /* 0x0000007272507223 */ /* 0x000fe20000010051 */
[----:B------:R-:W-:Y:S01]  /*2700*/  FADD.FTZ R78, R79, R114 ;  /* 0x000000724f4e7221 */ /* 0x000fe20000010000 */
[----:B------:R-:W-:-:S02]  /*2710*/  SHF.L.U32 R116, R116, 0x10, RZ ;  /* 0x0000001074747819 */ /* 0x000fc400000006ff */
[----:B------:R-:W-:Y:S01]  /*2720*/  FFMA.FTZ R81, R117, R117, R80 ;  /* 0x0000007575517223 */ /* 0x000fe20000010050 */
[----:B------:R-:W-:Y:S01]  /*2730*/  FADD.FTZ R79, R78, R117 ;  /* 0x000000754e4f7221 */ /* 0x000fe20000010000 */
[----:B------:R-:W0:Y:S01]  /*2740*/  S2R R152, SR_CgaCtaId ;  /* 0x0000000000987919 */ /* 0x000e220000008800 */
[C---:B------:R-:W-:Y:S01]  /*2750*/  PRMT R118, R89.reuse, 0x7632, R118 ;  /* 0x0000763259767816 */ /* 0x040fe20000000076 */
[----:B------:R-:W-:Y:S01]  /*2760*/  FFMA.FTZ R80, R116, R116, R81 ;  /* 0x0000007474507223 */ /* 0x000fe20000010051 */
[----:B------:R-:W-:Y:S01]  /*2770*/  SHF.L.U32 R119, R89, 0x10, RZ ;  /* 0x0000001059777819 */ /* 0x000fe200000006ff */
[----:B------:R-:W-:Y:S01]  /*2780*/  FADD.FTZ R78, R79, R116 ;  /* 0x000000744f4e7221 */ /* 0x000fe20000010000 */
[----:B------:R-:W-:-:S03]  /*2790*/  SHF.L.U32 R118, R118, 0x10, RZ ;  /* 0x0000001076767819 */ /* 0x000fc600000006ff */
        /* <DEDUP_REMOVED lines=20> */
[----:B------:R-:W-:-:S02]  /*28e0*/  MOV R153, 0x400 ;  /* 0x0000040000997802 */ /* 0x000fc40000000f00 */
[----:B------:R-:W-:Y:S01]  /*28f0*/  SHF.L.U32 R92, R78, 0x10, RZ ;  /* 0x000000104e5c7819 */ /* 0x000fe200000006ff */
[----:B------:R-:W-:Y:S01]  /*2900*/  FFMA.FTZ R81, R124, R124, R81 ;  /* 0x0000007c7c517223 */ /* 0x000fe20000010051 */
[----:B------:R-:W-:Y:S01]  /*2910*/  FADD.FTZ R79, R79, R124 ;  /* 0x0000007c4f4f7221 */ /* 0x000fe20000010000 */
[----:B0-----:R-:W-:Y:S02]  /*2920*/  LEA R154, R152, R153, 0x18 ;  /* 0x00000099989a7211 */ /* 0x001fe400078ec0ff */
[C---:B------:R-:W-:Y:S01]  /*2930*/  PRMT R125, R93.reuse, 0x7632, R125 ;  /* 0x000076325d7d7816 */ /* 0x040fe2000000007d */
[----:B------:R-:W-:Y:S01]  /*2940*/  FFMA.FTZ R80, R92, R92, R81 ;  /* 0x0000005c5c507223 */ /* 0x000fe20000010051 */
[----:B------:R-:W-:Y:S01]  /*2950*/  SHF.L.U32 R93, R93, 0x10, RZ ;  /* 0x000000105d5d7819 */ /* 0x000fe200000006ff */
[----:B------:R-:W-:Y:S01]  /*2960*/  FADD.FTZ R78, R79, R92 ;  /* 0x0000005c4f4e7221 */ /* 0x000fe20000010000 */
[----:B------:R-:W-:Y:S01]  /*2970*/  ISETP.GT.U32.AND P0, PT, R158, 0xf, PT ;  /* 0x0000000f9e00780c */ /* 0x000fe20003f04070 */
[----:B------:R-:W-:-:S02]  /*2980*/  IMAD R82, R151, 0x28, R154 ;  /* 0x0000002897527824 */ /* 0x000fc400078e029a */
[----:B------:R-:W-:Y:S02]  /*2990*/  IMAD.U32 R125, R125, 0x10000, RZ ;  /* 0x000100007d7d7824 */ /* 0x000fe400078e00ff */
[----:B------:R-:W-:Y:S01]  /*29a0*/  FFMA.FTZ R80, R93, R93, R80 ;  /* 0x0000005d5d507223 */ /* 0x000fe20000010050 */
[----:B------:R-:W-:Y:S01]  /*29b0*/  FADD.FTZ R78, R78, R93 ;  /* 0x0000005d4e4e7221 */ /* 0x000fe20000010000 */
[----:B------:R-:W-:Y:S02]  /*29c0*/  LEA R82, R155, R82, 0x3 ;  /* 0x000000529b527211 */ /* 0x000fe400078e18ff */
[----:B------:R-:W-:Y:S01]  /*29d0*/  FFMA.FTZ R79, R125, R125, R80 ;  /* 0x0000007d7d4f7223 */ /* 0x000fe20000010050 */
[----:B------:R-:W-:Y:S01]  /*29e0*/  FADD.FTZ R78, R78, R125 ;  /* 0x0000007d4e4e7221 */ /* 0x000fe20000010000 */
[----:B------:R-:W-:Y:S01]  /*29f0*/  SHF.L.U32 R155, R162, 0x2, RZ ;  /* 0x00000002a29b7819 */ /* 0x000fe200000006ff */
[----:B------:R-:W-:Y:S03]  /*2a00*/  BSSY B0, `(.L_x_1620) ;  /* 0x00000bd000007945 */ /* 0x000fe60003800000 */
[----:B------:R0:W-:Y:S01]  /*2a10*/  STS.64 [R82], R78 ;  /* 0x0000004e52007388 */ /* 0x0001e20000000a00 */
[----:B------:R-:W-:-:S02]  /*2a20*/  CS2R R90, SRZ ;  /* 0x00000000005a7805 */ /* 0x000fc4000001ff00 */
[----:B------:R-:W-:Y:S01]  /*2a30*/  LOP3.LUT R155, R155, 0x1c, RZ, 0xc0, !PT ;  /* 0x0000001c9b9b7812 */ /* 0x000fe200078ec0ff */
[----:B------:R-:W-:Y:S06]  /*2a40*/  BAR.SYNC.DEFER_BLOCKING 0x0 ;  /* 0x0000000000007b1d */ /* 0x000fec0000010000 */
[----:B------:R-:W-:Y:S05]  /*2a50*/  @P0 BRA `(.L_x_1621) ;  /* 0x0000000800dc0947 */ /* 0x000fea0003800000 */
[C---:B0-----:R-:W-:Y:S02]  /*2a60*/  LEA.HI R79, R158.reuse, R155, RZ, 0x1e ;  /* 0x0000009b9e4f7211 */ /* 0x041fe400078ff0ff */
[----:B------:R-:W-:-:S03]  /*2a70*/  SHF.L.U32 R91, R158, 0x3, RZ ;  /* 0x000000039e5b7819 */ /* 0x000fc600000006ff */
[----:B------:R-:W-:Y:S01]  /*2a80*/  IMAD R90, R79, 0x50, -R160 ;  /* 0x000000504f5a7824 */ /* 0x000fe200078e0aa0 */
[----:B------:R-:W-:-:S03]  /*2a90*/  LOP3.LUT R91, R91, 0x18, RZ, 0xc0, !PT ;  /* 0x000000185b5b7812 */ /* 0x000fc600078ec0ff */
[C---:B------:R-:W-:Y:S01]  /*2aa0*/  VIADD R83, R90.reuse, 0x10 ;  /* 0x000000105a537836 */ /* 0x040fe20000000000 */
[C---:B------:R-:W-:Y:S02]  /*2ab0*/  IADD3 R78, R90.reuse, 0x4, RZ ;  /* 0x000000045a4e7810 */ /* 0x040fe40007ffe0ff */
[----:B------:R-:W-:Y:S02]  /*2ac0*/  IADD3 R80, R90, 0x8, RZ ;  /* 0x000000085a507810 */ /* 0x000fe40007ffe0ff */
[----:B------:R-:W-:Y:S02]  /*2ad0*/  SHF.R.S32.HI R79, RZ, 0x1f, R78 ;  /* 0x0000001fff4f7819 */ /* 0x000fe4000001144e */
[----:B------:R-:W-:Y:S02]  /*2ae0*/  SHF.R.S32.HI R81, RZ, 0x1f, R80 ;  /* 0x0000001fff517819 */ /* 0x000fe40000011450 */
[----:B------:R-:W-:Y:S02]  /*2af0*/  LEA.HI R78, R79, R78, RZ, 0x2 ;  /* 0x0000004e4f4e7211 */ /* 0x000fe400078f10ff */
[----:B------:R-:W-:-:S02]  /*2b00*/  SHF.R.S32.HI R79, RZ, 0x1f, R90 ;  /* 0x0000001fff4f7819 */ /* 0x000fc4000001145a */
[----:B------:R-:W-:Y:S02]  /*2b10*/  LEA.HI R82, R81, R80, RZ, 0x2 ;  /* 0x0000005051527211 */ /* 0x000fe400078f10ff */
[----:B------:R-:W-:Y:S02]  /*2b20*/  IADD3 R80, R90, 0xc, RZ ;  /* 0x0000000c5a507810 */ /* 0x000fe40007ffe0ff */
[----:B------:R-:W-:Y:S02]  /*2b30*/  LEA.HI R79, R79, R90, RZ, 0x2 ;  /* 0x0000005a4f4f7211 */ /* 0x000fe400078f10ff */
[----:B------:R-:W-:Y:S02]  /*2b40*/  SHF.R.S32.HI R81, RZ, 0x1f, R80 ;  /* 0x0000001fff517819 */ /* 0x000fe40000011450 */
[----:B------:R-:W-:Y:S02]  /*2b50*/  SHF.R.S32.HI R79, RZ, 0x2, R79 ;  /* 0x00000002ff4f7819 */ /* 0x000fe4000001144f */
[----:B------:R-:W-:-:S02]  /*2b60*/  LEA.HI R80, R81, R80, RZ, 0x2 ;  /* 0x0000005051507211 */ /* 0x000fc400078f10ff */
[----:B------:R-:W-:Y:S01]  /*2b70*/  SHF.R.S32.HI R81, RZ, 0x2, R78 ;  /* 0x00000002ff517819 */ /* 0x000fe2000001144e */
[----:B------:R-:W-:Y:S01]  /*2b80*/  IMAD R78, R79, 0x28, R154 ;  /* 0x000000284f4e7824 */ /* 0x000fe200078e029a */
[----:B------:R-:W-:Y:S02]  /*2b90*/  SHF.R.S32.HI R79, RZ, 0x2, R82 ;  /* 0x00000002ff4f7819 */ /* 0x000fe40000011452 */
[----:B------:R-:W-:Y:S01]  /*2ba0*/  SHF.R.S32.HI R84, RZ, 0x1f, R83 ;  /* 0x0000001fff547819 */ /* 0x000fe20000011453 */
[--C-:B------:R-:W-:Y:S01]  /*2bb0*/  IMAD R82, R81, 0x28, R154.reuse ;  /* 0x0000002851527824 */ /* 0x100fe200078e029a */
[----:B------:R-:W-:Y:S02]  /*2bc0*/  IADD3 R78, R78, R91, RZ ;  /* 0x0000005b4e4e7210 */ /* 0x000fe40007ffe0ff */
[----:B------:R-:W-:Y:S01]  /*2bd0*/  LEA.HI R83, R84, R83, RZ, 0x2 ;  /* 0x0000005354537211 */ /* 0x000fe200078f10ff */
[----:B------:R-:W-:Y:S01]  /*2be0*/  IMAD R84, R79, 0x28, R154 ;  /* 0x000000284f547824 */ /* 0x000fe200078e029a */
[----:B------:R-:W-:-:S02]  /*2bf0*/  SHF.R.S32.HI R85, RZ, 0x2, R80 ;  /* 0x00000002ff557819 */ /* 0x000fc40000011450 */
[C---:B------:R-:W-:Y:S01]  /*2c00*/  IADD3 R81, R91.reuse, R82, RZ ;  /* 0x000000525b517210 */ /* 0x040fe20007ffe0ff */
[----:B------:R-:W0:Y:S01]  /*2c10*/  LDS.64 R78, [R78] ;  /* 0x000000004e4e7984 */ /* 0x000e220000000a00 */
[----:B------:R-:W-:Y:S01]  /*2c20*/  IADD3 R82, R91, R84, RZ ;  /* 0x000000545b527210 */ /* 0x000fe20007ffe0ff */
[--C-:B------:R-:W-:Y:S01]  /*2c30*/  IMAD R84, R85, 0x28, R154.reuse ;  /* 0x0000002855547824 */ /* 0x100fe200078e029a */
[----:B------:R-:W-:Y:S02]  /*2c40*/  SHF.R.S32.HI R87, RZ, 0x2, R83 ;  /* 0x00000002ff577819 */ /* 0x000fe40000011453 */
[----:B------:R-:W1:Y:S01]  /*2c50*/  LDS.64 R80, [R81] ;  /* 0x0000000051507984 */ /* 0x000e620000000a00 */
[----:B------:R-:W-:Y:S02]  /*2c60*/  IADD3 R164, R90, 0x34, RZ ;  /* 0x000000345aa47810 */ /* 0x000fe40007ffe0ff */
[----:B------:R-:W-:Y:S01]  /*2c70*/  IMAD R86, R87, 0x28, R154 ;  /* 0x0000002857567824 */ /* 0x000fe200078e029a */
[C---:B------:R-:W-:Y:S01]  /*2c80*/  IADD3 R84, R91.reuse, R84, RZ ;  /* 0x000000545b547210 */ /* 0x040fe20007ffe0ff */
[----:B------:R-:W2:Y:S03]  /*2c90*/  LDS.64 R82, [R82] ;  /* 0x0000000052527984 */ /* 0x000ea60000000a00 */
[----:B------:R-:W-:-:S02]  /*2ca0*/  IADD3 R86, R91, R86, RZ ;  /* 0x000000565b567210 */ /* 0x000fc40007ffe0ff */
[----:B------:R-:W3:Y:S04]  /*2cb0*/  LDS.64 R84, [R84] ;  /* 0x0000000054547984 */ /* 0x000ee80000000a00 */
[----:B------:R-:W4:Y:S01]  /*2cc0*/  LDS.64 R86, [R86] ;  /* 0x0000000056567984 */ /* 0x000f220000000a00 */
[----:B0-----:R-:W-:Y:S01]  /*2cd0*/  FADD.FTZ R89, RZ, R78 ;  /* 0x0000004eff597221 */ /* 0x001fe20000010000 */
[----:B------:R-:W-:Y:S01]  /*2ce0*/  FADD.FTZ R78, RZ, R79 ;  /* 0x0000004fff4e7221 */ /* 0x000fe20000010000 */
[----:B------:R-:W-:Y:S02]  /*2cf0*/  IADD3 R79, R90, 0x14, RZ ;  /* 0x000000145a4f7810 */ /* 0x000fe40007ffe0ff */
[----:B-1----:R-:W-:Y:S01]  /*2d00*/  FADD.FTZ R89, R89, R80 ;  /* 0x0000005059597221 */ /* 0x002fe20000010000 */
[----:B------:R-:W-:Y:S01]  /*2d10*/  FADD.FTZ R78, R78, R81 ;  /* 0x000000514e4e7221 */ /* 0x000fe20000010000 */
[----:B------:R-:W-:-:S03]  /*2d20*/  SHF.R.S32.HI R80, RZ, 0x1f, R79 ;  /* 0x0000001fff507819 */ /* 0x000fc6000001144f */
[----:B--2---:R-:W-:Y:S01]  /*2d30*/  FADD.FTZ R78, R78, R83 ;  /* 0x000000534e4e7221 */ /* 0x004fe20000010000 */
[----:B------:R-:W-:Y:S01]  /*2d40*/  LEA.HI R80, R80, R79, RZ, 0x2 ;  /* 0x0000004f50507211 */ /* 0x000fe200078f10ff */
[----:B------:R-:W-:Y:S02]  /*2d50*/  FADD.FTZ R89, R89, R82 ;  /* 0x0000005259597221 */ /* 0x000fe40000010000 */
[----:B---3--:R-:W-:Y:S01]  /*2d60*/  FADD.FTZ R78, R78, R85 ;  /* 0x000000554e4e7221 */ /* 0x008fe20000010000 */
[----:B------:R-:W-:Y:S01]  /*2d70*/  SHF.R.S32.HI R79, RZ, 0x2, R80 ;  /* 0x00000002ff4f7819 */ /* 0x000fe20000011450 */
[----:B------:R-:W-:Y:S01]  /*2d80*/  FADD.FTZ R89, R89, R84 ;  /* 0x0000005459597221 */ /* 0x000fe20000010000 */
[----:B------:R-:W-:Y:S01]  /*2d90*/  IADD3 R85, R90, 0x28, RZ ;  /* 0x000000285a557810 */ /* 0x000fe20007ffe0ff */
[----:B----4-:R-:W-:Y:S02]  /*2da0*/  FADD.FTZ R160, R78, R87 ;  /* 0x000000574ea07221 */ /* 0x010fe40000010000 */
[----:B------:R-:W-:-:S02]  /*2db0*/  IMAD R78, R79, 0x28, R154 ;  /* 0x000000284f4e7824 */ /* 0x000fc400078e029a */
[----:B------:R-:W-:Y:S01]  /*2dc0*/  FADD.FTZ R165, R89, R86 ;  /* 0x0000005659a57221 */ /* 0x000fe20000010000 */
[----:B------:R-:W-:Y:S02]  /*2dd0*/  VIADD R79, R90, 0x18 ;  /* 0x000000185a4f7836 */ /* 0x000fe40000000000 */
[----:B------:R-:W-:-:S03]  /*2de0*/  IADD3 R78, R91, R78, RZ ;  /* 0x0000004e5b4e7210 */ /* 0x000fc60007ffe0ff */
[----:B------:R-:W-:-:S04]  /*2df0*/  SHF.R.S32.HI R80, RZ, 0x1f, R79 ;  /* 0x0000001fff507819 */ /* 0x000fc8000001144f */
[----:B------:R-:W-:Y:S02]  /*2e00*/  LEA.HI R82, R80, R79, RZ, 0x2 ;  /* 0x0000004f50527211 */ /* 0x000fe400078f10ff */
[----:B------:R-:W0:Y:S01]  /*2e10*/  LDS.64 R78, [R78] ;  /* 0x000000004e4e7984 */ /* 0x000e220000000a00 */
[----:B------:R-:W-:-:S04]  /*2e20*/  IADD3 R80, R90, 0x1c, RZ ;  /* 0x0000001c5a507810 */ /* 0x000fc80007ffe0ff */
[----:B------:R-:W-:-:S04]  /*2e30*/  SHF.R.S32.HI R81, RZ, 0x1f, R80 ;  /* 0x0000001fff517819 */ /* 0x000fc80000011450 */
[----:B------:R-:W-:Y:S02]  /*2e40*/  LEA.HI R84, R81, R80, RZ, 0x2 ;  /* 0x0000005051547211 */ /* 0x000fe400078f10ff */
[----:B------:R-:W-:-:S04]  /*2e50*/  IADD3 R81, R90, 0x20, RZ ;  /* 0x000000205a517810 */ /* 0x000fc80007ffe0ff */
[----:B------:R-:W-:-:S04]  /*2e60*/  SHF.R.S32.HI R80, RZ, 0x1f, R81 ;  /* 0x0000001fff507819 */ /* 0x000fc80000011451 */
[----:B------:R-:W-:Y:S02]  /*2e70*/  LEA.HI R81, R80, R81, RZ, 0x2 ;  /* 0x0000005150517211 */ /* 0x000fe400078f10ff */
[----:B------:R-:W-:-:S04]  /*2e80*/  IADD3 R80, R90, 0x24, RZ ;  /* 0x000000245a507810 */ /* 0x000fc80007ffe0ff */
[----:B------:R-:W-:-:S04]  /*2e90*/  SHF.R.S32.HI R83, RZ, 0x1f, R80 ;  /* 0x0000001fff537819 */ /* 0x000fc80000011450 */
[----:B------:R-:W-:Y:S02]  /*2ea0*/  LEA.HI R80, R83, R80, RZ, 0x2 ;  /* 0x0000005053507211 */ /* 0x000fe400078f10ff */
[----:B------:R-:W-:Y:S02]  /*2eb0*/  SHF.R.S32.HI R83, RZ, 0x2, R82 ;  /* 0x00000002ff537819 */ /* 0x000fe40000011452 */
[----:B------:R-:W-:-:S04]  /*2ec0*/  SHF.R.S32.HI R82, RZ, 0x1f, R85 ;  /* 0x0000001fff527819 */ /* 0x000fc80000011455 */
[----:B------:R-:W-:Y:S01]  /*2ed0*/  LEA.HI R86, R82, R85, RZ, 0x2 ;  /* 0x0000005552567211 */ /* 0x000fe200078f10ff */
[----:B------:R-:W-:Y:S01]  /*2ee0*/  IMAD R82, R83, 0x28, R154 ;  /* 0x0000002853527824 */ /* 0x000fe200078e029a */
[----:B------:R-:W-:Y:S01]  /*2ef0*/  SHF.R.S32.HI R85, RZ, 0x2, R84 ;  /* 0x00000002ff557819 */ /* 0x000fe20000011454 */
[----:B0-----:R-:W-:Y:S01]  /*2f00*/  FADD.FTZ R165, R165, R78 ;  /* 0x0000004ea5a57221 */ /* 0x001fe20000010000 */
[----:B------:R-:W-:Y:S01]  /*2f10*/  SHF.R.S32.HI R83, RZ, 0x2, R81 ;  /* 0x00000002ff537819 */ /* 0x000fe20000011451 */
[----:B------:R-:W-:Y:S01]  /*2f20*/  FADD.FTZ R160, R160, R79 ;  /* 0x0000004fa0a07221 */ /* 0x000fe20000010000 */
[----:B------:R-:W-:Y:S01]  /*2f30*/  IADD3 R81, R91, R82, RZ ;  /* 0x000000525b517210 */ /* 0x000fe20007ffe0ff */
[----:B------:R-:W-:Y:S01]  /*2f40*/  IMAD R78, R85, 0x28, R154 ;  /* 0x00000028554e7824 */ /* 0x000fe200078e029a */
[----:B------:R-:W-:Y:S01]  /*2f50*/  SHF.R.S32.HI R85, RZ, 0x2, R80 ;  /* 0x00000002ff557819 */ /* 0x000fe20000011450 */
[----:B------:R-:W-:Y:S01]  /*2f60*/  IMAD R82, R83, 0x28, R154 ;  /* 0x0000002853527824 */ /* 0x000fe200078e029a */
[----:B------:R-:W-:Y:S01]  /*2f70*/  SHF.R.S32.HI R87, RZ, 0x2, R86 ;  /* 0x00000002ff577819 */ /* 0x000fe20000011456 */
[----:B------:R-:W-:Y:S01]  /*2f80*/  IMAD.IADD R78, R91, 0x1, R78 ;  /* 0x000000015b4e7824 */ /* 0x000fe200078e024e */
[----:B------:R-:W0:Y:S01]  /*2f90*/  LDS.64 R80, [R81] ;  /* 0x0000000051507984 */ /* 0x000e220000000a00 */
[--C-:B------:R-:W-:Y:S01]  /*2fa0*/  IMAD R86, R85, 0x28, R154.reuse ;  /* 0x0000002855567824 */ /* 0x100fe200078e029a */
[----:B------:R-:W-:Y:S01]  /*2fb0*/  IADD3 R84, R91, R82, RZ ;  /* 0x000000525b547210 */ /* 0x000fe20007ffe0ff */
[----:B------:R-:W-:Y:S01]  /*2fc0*/  IMAD R88, R87, 0x28, R154 ;  /* 0x0000002857587824 */ /* 0x000fe200078e029a */
[----:B------:R1:W2:Y:S02]  /*2fd0*/  LDS.64 R82, [R78] ;  /* 0x000000004e527984 */ /* 0x0002a40000000a00 */
[----:B------:R-:W-:-:S02]  /*2fe0*/  IADD3 R86, R91, R86, RZ ;  /* 0x000000565b567210 */ /* 0x000fc40007ffe0ff */
[----:B------:R-:W3:Y:S01]  /*2ff0*/  LDS.64 R84, [R84] ;  /* 0x0000000054547984 */ /* 0x000ee20000000a00 */
[----:B------:R-:W-:-:S03]  /*3000*/  IADD3 R88, R91, R88, RZ ;  /* 0x000000585b587210 */ /* 0x000fc60007ffe0ff */
[----:B------:R-:W4:Y:S01]  /*3010*/  LDS.64 R86, [R86] ;  /* 0x0000000056567984 */ /* 0x000f220000000a00 */
[----:B-1----:R-:W-:-:S03]  /*3020*/  IADD3 R78, R90, 0x2c, RZ ;  /* 0x0000002c5a4e7810 */ /* 0x002fc60007ffe0ff */
[----:B------:R-:W1:Y:S01]  /*3030*/  LDS.64 R88, [R88] ;  /* 0x0000000058587984 */ /* 0x000e620000000a00 */
[----:B------:R-:W-:-:S04]  /*3040*/  SHF.R.S32.HI R79, RZ, 0x1f, R78 ;  /* 0x0000001fff4f7819 */ /* 0x000fc8000001144e */
[----:B------:R-:W-:Y:S02]  /*3050*/  LEA.HI R79, R79, R78, RZ, 0x2 ;  /* 0x0000004e4f4f7211 */ /* 0x000fe400078f10ff */
[----:B------:R-:W-:Y:S02]  /*3060*/  IADD3 R78, R90, 0x30, RZ ;  /* 0x000000305a4e7810 */ /* 0x000fe40007ffe0ff */
[----:B------:R-:W-:Y:S01]  /*3070*/  SHF.R.S32.HI R79, RZ, 0x2, R79 ;  /* 0x00000002ff4f7819 */ /* 0x000fe2000001144f */
[----:B0-----:R-:W-:Y:S01]  /*3080*/  FADD.FTZ R160, R160, R81 ;  /* 0x00000051a0a07221 */ /* 0x001fe20000010000 */
[----:B------:R-:W-:Y:S01]  /*3090*/  SHF.R.S32.HI R81, RZ, 0x1f, R78 ;  /* 0x0000001fff517819 */ /* 0x000fe2000001144e */
[----:B------:R-:W-:Y:S02]  /*30a0*/  FADD.FTZ R165, R165, R80 ;  /* 0x00000050a5a57221 */ /* 0x000fe40000010000 */
[----:B--2---:R-:W-:Y:S01]  /*30b0*/  FADD.FTZ R160, R160, R83 ;  /* 0x00000053a0a07221 */ /* 0x004fe20000010000 */
[----:B------:R-:W-:Y:S01]  /*30c0*/  LEA.HI R81, R81, R78, RZ, 0x2 ;  /* 0x0000004e51517211 */ /* 0x000fe200078f10ff */
[----:B------:R-:W-:Y:S01]  /*30d0*/  IMAD R78, R79, 0x28, R154 ;  /* 0x000000284f4e7824 */ /* 0x000fe200078e029a */
[----:B------:R-:W-:Y:S01]  /*30e0*/  SHF.R.S32.HI R83, RZ, 0x1f, R164 ;  /* 0x0000001fff537819 */ /* 0x000fe200000114a4 */
[----:B---3--:R-:W-:Y:S01]  /*30f0*/  FADD.FTZ R160, R160, R85 ;  /* 0x00000055a0a07221 */ /* 0x008fe20000010000 */
[----:B------:R-:W-:Y:S01]  /*3100*/  SHF.R.S32.HI R81, RZ, 0x2, R81 ;  /* 0x00000002ff517819 */ /* 0x000fe20000011451 */
[----:B------:R-:W-:Y:S01]  /*3110*/  FADD.FTZ R165, R165, R82 ;  /* 0x00000052a5a57221 */ /* 0x000fe20000010000 */
[----:B------:R-:W-:Y:S01]  /*3120*/  IADD3 R78, R91, R78, RZ ;  /* 0x0000004e5b4e7210 */ /* 0x000fe20007ffe0ff */
[----:B----4-:R-:W-:Y:S01]  /*3130*/  FADD.FTZ R160, R160, R87 ;  /* 0x00000057a0a07221 */ /* 0x010fe20000010000 */
[----:B------:R-:W-:Y:S01]  /*3140*/  LEA.HI R164, R83, R164, RZ, 0x2 ;  /* 0x000000a453a47211 */ /* 0x000fe200078f10ff */
[----:B------:R-:W-:Y:S01]  /*3150*/  FADD.FTZ R165, R165, R84 ;  /* 0x00000054a5a57221 */ /* 0x000fe20000010000 */
[----:B------:R-:W-:Y:S01]  /*3160*/  IADD3 R82, R90, 0x3c, RZ ;  /* 0x0000003c5a527810 */ /* 0x000fe20007ffe0ff */
[----:B-1----:R-:W-:Y:S01]  /*3170*/  FADD.FTZ R162, R160, R89 ;  /* 0x00000059a0a27221 */ /* 0x002fe20000010000 */
[C---:B------:R-:W-:Y:S01]  /*3180*/  IADD3 R89, R90.reuse, 0x40, RZ ;  /* 0x000000405a597810 */ /* 0x040fe20007ffe0ff */
[----:B------:R-:W0:Y:S01]  /*3190*/  LDS.64 R78, [R78] ;  /* 0x000000004e4e7984 */ /* 0x000e220000000a00 */
[C---:B------:R-:W-:Y:S01]  /*31a0*/  VIADD R160, R90.reuse, 0x38 ;  /* 0x000000385aa07836 */ /* 0x040fe20000000000 */
[----:B------:R-:W-:Y:S01]  /*31b0*/  IADD3 R87, R90, 0x44, RZ ;  /* 0x000000445a577810 */ /* 0x000fe20007ffe0ff */
[----:B------:R-:W-:Y:S01]  /*31c0*/  FADD.FTZ R165, R165, R86 ;  /* 0x00000056a5a57221 */ /* 0x000fe20000010000 */
[----:B------:R-:W-:-:S02]  /*31d0*/  SHF.R.S32.HI R80, RZ, 0x1f, R89 ;  /* 0x0000001fff507819 */ /* 0x000fc40000011459 */
[----:B------:R-:W-:Y:S01]  /*31e0*/  SHF.R.S32.HI R83, RZ, 0x1f, R160 ;  /* 0x0000001fff537819 */ /* 0x000fe200000114a0 */
[----:B------:R-:W-:Y:S01]  /*31f0*/  FADD.FTZ R165, R165, R88 ;  /* 0x00000058a5a57221 */ /* 0x000fe20000010000 */
[----:B------:R-:W-:Y:S01]  /*3200*/  LEA.HI R89, R80, R89, RZ, 0x2 ;  /* 0x0000005950597211 */ /* 0x000fe200078f10ff */
[----:B------:R-:W-:Y:S01]  /*3210*/  IMAD R80, R81, 0x28, R154 ;  /* 0x0000002851507824 */ /* 0x000fe200078e029a */
[----:B------:R-:W-:Y:S02]  /*3220*/  LEA.HI R160, R83, R160, RZ, 0x2 ;  /* 0x000000a053a07211 */ /* 0x000fe400078f10ff */
[----:B------:R-:W-:Y:S02]  /*3230*/  SHF.R.S32.HI R83, RZ, 0x1f, R82 ;  /* 0x0000001fff537819 */ /* 0x000fe40000011452 */
[----:B------:R-:W-:Y:S02]  /*3240*/  IADD3 R80, R91, R80, RZ ;  /* 0x000000505b507210 */ /* 0x000fe40007ffe0ff */
[----:B------:R-:W-:-:S02]  /*3250*/  SHF.R.S32.HI R84, RZ, 0x1f, R87 ;  /* 0x0000001fff547819 */ /* 0x000fc40000011457 */
[C---:B------:R-:W-:Y:S02]  /*3260*/  IADD3 R85, R90.reuse, 0x48, RZ ;  /* 0x000000485a557810 */ /* 0x040fe40007ffe0ff */
[----:B------:R-:W1:Y:S01]  /*3270*/  LDS.64 R80, [R80] ;  /* 0x0000000050507984 */ /* 0x000e620000000a00 */
[----:B------:R-:W-:Y:S01]  /*3280*/  LEA.HI R82, R83, R82, RZ, 0x2 ;  /* 0x0000005253527211 */ /* 0x000fe200078f10ff */
[----:B------:R-:W-:Y:S01]  /*3290*/  VIADD R83, R90, 0x4c ;  /* 0x0000004c5a537836 */ /* 0x000fe20000000000 */
[----:B------:R-:W-:Y:S02]  /*32a0*/  LEA.HI R87, R84, R87, RZ, 0x2 ;  /* 0x0000005754577211 */ /* 0x000fe400078f10ff */
[----:B------:R-:W-:Y:S02]  /*32b0*/  SHF.R.S32.HI R84, RZ, 0x1f, R85 ;  /* 0x0000001fff547819 */ /* 0x000fe40000011455 */
[----:B------:R-:W-:Y:S02]  /*32c0*/  SHF.R.S32.HI R164, RZ, 0x2, R164 ;  /* 0x00000002ffa47819 */ /* 0x000fe400000114a4 */
[----:B------:R-:W-:-:S02]  /*32d0*/  LEA.HI R85, R84, R85, RZ, 0x2 ;  /* 0x0000005554557211 */ /* 0x000fc400078f10ff */
[----:B------:R-:W-:Y:S01]  /*32e0*/  SHF.R.S32.HI R84, RZ, 0x1f, R83 ;  /* 0x0000001fff547819 */ /* 0x000fe20000011453 */
[----:B------:R-:W-:Y:S01]  /*32f0*/  IMAD R164, R164, 0x28, R154 ;  /* 0x00000028a4a47824 */ /* 0x000fe200078e029a */
[----:B------:R-:W-:Y:S02]  /*3300*/  SHF.R.S32.HI R160, RZ, 0x2, R160 ;  /* 0x00000002ffa07819 */ /* 0x000fe400000114a0 */
[----:B------:R-:W-:Y:S02]  /*3310*/  LEA.HI R83, R84, R83, RZ, 0x2 ;  /* 0x0000005354537211 */ /* 0x000fe400078f10ff */
[----:B------:R-:W-:Y:S01]  /*3320*/  SHF.R.S32.HI R82, RZ, 0x2, R82 ;  /* 0x00000002ff527819 */ /* 0x000fe20000011452 */
[----:B------:R-:W-:Y:S01]  /*3330*/  IMAD R160, R160, 0x28, R154 ;  /* 0x00000028a0a07824 */ /* 0x000fe200078e029a */
[----:B------:R-:W-:Y:S01]  /*3340*/  SHF.R.S32.HI R89, RZ, 0x2, R89 ;  /* 0x00000002ff597819 */ /* 0x000fe20000011459 */
[----:B0-----:R-:W-:Y:S01]  /*3350*/  FADD.FTZ R165, R165, R78 ;  /* 0x0000004ea5a57221 */ /* 0x001fe20000010000 */
[----:B------:R-:W-:Y:S01]  /*3360*/  SHF.R.S32.HI R87, RZ, 0x2, R87 ;  /* 0x00000002ff577819 */ /* 0x000fe20000011457 */
[--C-:B------:R-:W-:Y:S01]  /*3370*/  IMAD R82, R82, 0x28, R154.reuse ;  /* 0x0000002852527824 */ /* 0x100fe200078e029a */
[----:B------:R-:W-:Y:S01]  /*3380*/  SHF.R.S32.HI R85, RZ, 0x2, R85 ;  /* 0x00000002ff557819 */ /* 0x000fe20000011455 */
[--C-:B------:R-:W-:Y:S01]  /*3390*/  IMAD R84, R89, 0x28, R154.reuse ;  /* 0x0000002859547824 */ /* 0x100fe200078e029a */
[----:B------:R-:W-:Y:S01]  /*33a0*/  SHF.R.S32.HI R83, RZ, 0x2, R83 ;  /* 0x00000002ff537819 */ /* 0x000fe20000011453 */
[--C-:B------:R-:W-:Y:S01]  /*33b0*/  IMAD R86, R87, 0x28, R154.reuse ;  /* 0x0000002857567824 */ /* 0x100fe200078e029a */
[----:B------:R-:W-:Y:S01]  /*33c0*/  IADD3 R78, R91, R164, RZ ;  /* 0x000000a45b4e7210 */ /* 0x000fe20007ffe0ff */
[----:B------:R-:W-:-:S02]  /*33d0*/  IMAD R88, R85, 0x28, R154 ;  /* 0x0000002855587824 */ /* 0x000fc400078e029a */
[----:B------:R-:W-:Y:S01]  /*33e0*/  FADD.FTZ R90, R162, R79 ;  /* 0x0000004fa25a7221 */ /* 0x000fe20000010000 */
[----:B------:R-:W-:Y:S01]  /*33f0*/  IMAD R154, R83, 0x28, R154 ;  /* 0x00000028539a7824 */ /* 0x000fe200078e029a */
[C---:B------:R-:W-:Y:S01]  /*3400*/  IADD3 R160, R91.reuse, R160, RZ ;  /* 0x000000a05ba07210 */ /* 0x040fe20007ffe0ff */
[----:B------:R-:W0:Y:S01]  /*3410*/  LDS.64 R78, [R78] ;  /* 0x000000004e4e7984 */ /* 0x000e220000000a00 */
[C---:B------:R-:W-:Y:S02]  /*3420*/  IADD3 R82, R91.reuse, R82, RZ ;  /* 0x000000525b527210 */ /* 0x040fe40007ffe0ff */
[C---:B------:R-:W-:Y:S02]  /*3430*/  IADD3 R84, R91.reuse, R84, RZ ;  /* 0x000000545b547210 */ /* 0x040fe40007ffe0ff */
[C---:B------:R-:W-:Y:S02]  /*3440*/  IADD3 R86, R91.reuse, R86, RZ ;  /* 0x000000565b567210 */ /* 0x040fe40007ffe0ff */
[C---:B------:R-:W-:Y:S01]  /*3450*/  IADD3 R88, R91.reuse, R88, RZ ;  /* 0x000000585b587210 */ /* 0x040fe20007ffe0ff */
[----:B------:R-:W-:-:S02]  /*3460*/  IMAD.IADD R91, R91, 0x1, R154 ;  /* 0x000000015b5b7824 */ /* 0x000fc400078e029a */
[----:B-1----:R-:W-:Y:S01]  /*3470*/  FADD.FTZ R165, R165, R80 ;  /* 0x00000050a5a57221 */ /* 0x002fe20000010000 */
[----:B------:R-:W-:Y:S01]  /*3480*/  FADD.FTZ R154, R90, R81 ;  /* 0x000000515a9a7221 */ /* 0x000fe20000010000 */
[----:B------:R-:W-:Y:S04]  /*3490*/  LDS.64 R82, [R82] ;  /* 0x0000000052527984 */ /* 0x000fe80000000a00 */
[----:B------:R-:W1:Y:S04]  /*34a0*/  LDS.64 R80, [R160] ;  /* 0x00000000a0507984 */ /* 0x000e680000000a00 */
[----:B------:R-:W2:Y:S04]  /*34b0*/  LDS.64 R84, [R84] ;  /* 0x0000000054547984 */ /* 0x000ea80000000a00 */
[----:B------:R-:W3:Y:S04]  /*34c0*/  LDS.64 R86, [R86] ;  /* 0x0000000056567984 */ /* 0x000ee80000000a00 */
        /* <DEDUP_REMOVED lines=15> */
[----:B------:R-:W-:-:S07]  /*35c0*/  FADD.FTZ R91, R154, R91 ;  /* 0x0000005b9a5b7221 */ /* 0x000fce0000010000 */
.L_x_1621:
[----:B------:R-:W-:Y:S05]  /*35d0*/  BSYNC B0 ;  /* 0x0000000000007941 */ /* 0x000fea0003800000 */
.L_x_1620:
[----:B0-----:R-:W0:Y:S01]  /*35e0*/  SHFL.BFLY PT, R79, R90, 0x2, 0x1f ;  /* 0x0c401f005a4f7f89 */ /* 0x001e2200000e0000 */
[----:B------:R-:W-:Y:S01]  /*35f0*/  LOP3.LUT P0, RZ, R158, 0xfffffff3, RZ, 0xc0, !PT ;  /* 0xfffffff39eff7812 */ /* 0x000fe2000780c0ff */
[----:B------:R-:W1:Y:S02]  /*3600*/  LDC R84, c[0x0][0x140] ;  /* 0x00005000ff547b82 */ /* 0x000e640000000800 */
[----:B------:R-:W2:Y:S10]  /*3610*/  SHFL.BFLY PT, R78, R91, 0x2, 0x1f ;  /* 0x0c401f005b4e7f89 */ /* 0x000eb400000e0000 */
[----:B------:R-:W-:-:S04]  /*3620*/  @!P0 IADD3 R83, R153, 0xc80, RZ ;  /* 0x00000c8099538810 */ /* 0x000fc80007ffe0ff */
[----:B------:R-:W-:Y:S01]  /*3630*/  @!P0 LEA R83, R152, R83, 0x18 ;  /* 0x0000005398538211 */ /* 0x000fe200078ec0ff */
[----:B0-----:R-:W-:Y:S01]  /*3640*/  FADD.FTZ R80, R79, R90 ;  /* 0x0000005a4f507221 */ /* 0x001fe20000010000 */
[----:B-1----:R-:W-:Y:S01]  /*3650*/  ISETP.EQ.U32.AND P1, PT, R84, 0x1, PT ;  /* 0x000000015400780c */ /* 0x002fe20003f22070 */
[----:B--2---:R-:W-:-:S03]  /*3660*/  FADD.FTZ R81, R78, R91 ;  /* 0x0000005b4e517221 */ /* 0x004fc60000010000 */
[----:B------:R-:W0:Y:S01]  /*3670*/  SHFL.BFLY PT, R79, R80, 0x1, 0x1f ;  /* 0x0c201f00504f7f89 */ /* 0x000e2200000e0000 */
[----:B------:R-:W-:-:S03]  /*3680*/  @!P0 SHF.L.U32 R78, R158, 0x1, RZ ;  /* 0x000000019e4e8819 */ /* 0x000fc600000006ff */
[----:B------:R-:W1:Y:S01]  /*3690*/  SHFL.BFLY PT, R82, R81, 0x1, 0x1f ;  /* 0x0c201f0051527f89 */ /* 0x000e6200000e0000 */
[----:B------:R-:W-:-:S04]  /*36a0*/  @!P0 LOP3.LUT R78, R78, 0xfffffff8, RZ, 0xc0, !PT ;  /* 0xfffffff84e4e8812 */ /* 0x000fc800078ec0ff */
[----:B------:R-:W-:Y:S01]  /*36b0*/  @!P0 IADD3 R83, R78, R83, RZ ;  /* 0x000000534e538210 */ /* 0x000fe20007ffe0ff */
[----:B0-----:R-:W-:Y:S01]  /*36c0*/  FADD.FTZ R78, R80, R79 ;  /* 0x0000004f504e7221 */ /* 0x001fe20000010000 */
[----:B-1----:R-:W-:-:S05]  /*36d0*/  FADD.FTZ R79, R81, R82 ;  /* 0x00000052514f7221 */ /* 0x002fca0000010000 */
[----:B------:R0:W-:Y:S01]  /*36e0*/  @!P0 STS.64 [R83], R78 ;  /* 0x0000004e53008388 */ /* 0x0001e20000000a00 */
[----:B------:R-:W-:Y:S05]  /*36f0*/  @!P1 BRA `(.L_x_1622) ;  /* 0x0000000000149947 */ /* 0x000fea0003800000 */
[----:B------:R-:W-:Y:S06]  /*3700*/  MEMBAR.ALL.GPU ;  /* 0x0000000000007992 */ /* 0x000fec000000a000 */
[----:B------:R-:W-:-:S00]  /*3710*/  ERRBAR ;  /* 0x00000000000079ab */ /* 0x000fc00000000000 */
[----:B------:R-:W-:Y:S08]  /*3720*/  CGAERRBAR ;  /* 0x00000000000075ab */ /* 0x000ff00000000000 */
[----:B------:R-:W-:Y:S01]  /*3730*/  UCGABAR_ARV ;  /* 0x00000000000079c7 */ /* 0x000fe20008000000 */
[----:B------:R-:W-:Y:S05]  /*3740*/  BRA `(.L_x_1623) ;  /* 0x0000000000047947 */ /* 0x000fea0003800000 */
.L_x_1622:
[----:B------:R-:W-:Y:S01]  /*3750*/  NOP ;  /* 0x0000000000007918 */ /* 0x000fe20000000000 */
.L_x_1623:
[----:B------:R-:W-:Y:S05]  /*3760*/  @!P1 BRA `(.L_x_1624) ;  /* 0x00000000000c9947 */ /* 0x000fea0003800000 */
[----:B------:R-:W-:Y:S01]  /*3770*/  UCGABAR_WAIT ;  /* 0x0000000000007dc7 */ /* 0x000fe20008000000 */
[----:B------:R-:W-:Y:S01]  /*3780*/  CCTL.IVALL ;  /* 0x00000000ff00798f */ /* 0x000fe20002000000 */
[----:B------:R-:W-:Y:S05]  /*3790*/  BRA `(.L_x_1625) ;  /* 0x0000000000047947 */ /* 0x000fea0003800000 */
.L_x_1624:
[----:B------:R-:W-:Y:S06]  /*37a0*/  BAR.SYNC.DEFER_BLOCKING 0x0 ;  /* 0x0000000000007b1d */ /* 0x000fec0000010000 */
.L_x_1625:
[----:B------:R-:W-:Y:S01]  /*37b0*/  ISETP.GT.U32.AND P0, PT, R158, 0x7, PT ;  /* 0x000000079e00780c */ /* 0x000fe20003f04070 */
[----:B------:R-:W-:Y:S01]  /*37c0*/  BSSY B0, `(.L_x_1626) ;  /* 0x0000010000007945 */ /* 0x000fe20003800000 */
[----:B------:R-:W-:-:S11]  /*37d0*/  CS2R R80, SRZ ;  /* 0x0000000000507805 */ /* 0x000fd6000001ff00 */
[----:B------:R-:W-:Y:S05]  /*37e0*/  @P0 BRA `(.L_x_1627) ;  /* 0x0000000000340947 */ /* 0x000fea0003800000 */
[----:B------:R-:W1:Y:S01]  /*37f0*/  S2R R80, SR_SWINHI ;  /* 0x0000000000507919 */ /* 0x000e620000002f00 */
[----:B0-----:R-:W-:Y:S02]  /*3800*/  IADD3 R79, R153, 0xc80, RZ ;  /* 0x00000c80994f7810 */ /* 0x001fe40007ffe0ff */
[----:B------:R-:W-:Y:S02]  /*3810*/  LOP3.LUT R81, R158, 0x1, RZ, 0xc0, !PT ;  /* 0x000000019e517812 */ /* 0x000fe400078ec0ff */
[----:B------:R-:W-:Y:S02]  /*3820*/  LEA R79, R152, R79, 0x18 ;  /* 0x0000004f984f7211 */ /* 0x000fe400078ec0ff */
[----:B------:R-:W-:Y:S02]  /*3830*/  SHF.R.U32.HI R83, RZ, 0x1, R158 ;  /* 0x00000001ff537819 */ /* 0x000fe4000001169e */
[----:B------:R-:W-:Y:S02]  /*3840*/  MOV R78, R79 ;  /* 0x0000004f004e7202 */ /* 0x000fe40000000f00 */
[----:B-1----:R-:W-:-:S02]  /*3850*/  MOV R79, R80 ;  /* 0x00000050004f7202 */ /* 0x002fc40000000f00 */
[----:B------:R-:W-:Y:S02]  /*3860*/  PRMT R78, R81, 0x654, R78 ;  /* 0x00000654514e7816 */ /* 0x000fe4000000004e */
[----:B------:R-:W-:-:S03]  /*3870*/  MOV R79, R79 ;  /* 0x0000004f004f7202 */ /* 0x000fc60000000f00 */
[----:B------:R-:W-:-:S06]  /*3880*/  IMAD.WIDE.U32 R78, R83, 0x8, R78 ;  /* 0x00000008534e7825 */ /* 0x000fcc00078e004e */
[----:B------:R-:W2:Y:S02]  /*3890*/  LD.E.64 R78, desc[UR6][R78.64] ;  /* 0x000000064e4e7980 */ /* 0x000ea4000c101b00 */
[----:B--2---:R-:W-:Y:S01]  /*38a0*/  FADD.FTZ R81, RZ, R78 ;  /* 0x0000004eff517221 */ /* 0x004fe20000010000 */
[----:B------:R-:W-:-:S07]  /*38b0*/  FADD.FTZ R80, RZ, R79 ;  /* 0x0000004fff507221 */ /* 0x000fce0000010000 */
.L_x_1627:
[----:B------:R-:W-:Y:S05]  /*38c0*/  BSYNC B0 ;  /* 0x0000000000007941 */ /* 0x000fea0003800000 */
.L_x_1626:
[----:B------:R-:W-:Y:S05]  /*38d0*/  @!P1 BRA `(.L_x_1628) ;  /* 0x0000000000149947 */ /* 0x000fea0003800000 */
[----:B------:R-:W-:Y:S06]  /*38e0*/  MEMBAR.ALL.GPU ;  /* 0x0000000000007992 */ /* 0x000fec000000a000 */
[----:B------:R-:W-:-:S00]  /*38f0*/  ERRBAR ;  /* 0x00000000000079ab */ /* 0x000fc00000000000 */
[----:B------:R-:W-:Y:S08]  /*3900*/  CGAERRBAR ;  /* 0x00000000000075ab */ /* 0x000ff00000000000 */
[----:B------:R-:W-:Y:S01]  /*3910*/  UCGABAR_ARV ;  /* 0x00000000000079c7 */ /* 0x000fe20008000000 */
[----:B------:R-:W-:Y:S05]  /*3920*/  BRA `(.L_x_1629) ;  /* 0x0000000000047947 */ /* 0x000fea0003800000 */
.L_x_1628:
[----:B------:R-:W-:Y:S01]  /*3930*/  NOP ;  /* 0x0000000000007918 */ /* 0x000fe20000000000 */
.L_x_1629:
[----:B0-----:R-:W0:Y:S01]  /*3940*/  SHFL.BFLY PT, R78, R81, 0x1, 0x1f ;  /* 0x0c201f00514e7f89 */ /* 0x001e2200000e0000 */
[----:B------:R-:W-:Y:S01]  /*3950*/  LOP3.LUT P2, RZ, R158, 0xfffffff9, RZ, 0xc0, !PT ;  /* 0xfffffff99eff7812 */ /* 0x000fe2000784c0ff */
[----:B------:R-:W-:Y:S01]  /*3960*/  ULDC.64 UR4, c[0x0][0x240] ;  /* 0x0000900000047ab9 */ /* 0x000fe20000000a00 */
[----:B------:R-:W-:Y:S01]  /*3970*/  BSSY B0, `(.L_x_1630) ;  /* 0x0000011000007945 */ /* 0x000fe20003800000 */
[----:B------:R-:W1:Y:S01]  /*3980*/  SHFL.BFLY PT, R79, R80, 0x1, 0x1f ;  /* 0x0c201f00504f7f89 */ /* 0x000e6200000e0000 */
[----:B------:R-:W-:-:S04]  /*3990*/  ISETP.NE.U32.AND P0, PT, RZ, UR4, PT ;  /* 0x00000004ff007c0c */ /* 0x000fc8000bf05070 */
[----:B------:R-:W-:Y:S01]  /*39a0*/  ISETP.NE.AND.EX P0, PT, RZ, UR5, PT, P0 ;  /* 0x00000005ff007c0c */ /* 0x000fe2000bf05300 */
[----:B0-----:R-:W-:Y:S01]  /*39b0*/  FADD.FTZ R78, R78, R81 ;  /* 0x000000514e4e7221 */ /* 0x001fe20000010000 */
[----:B-1----:R-:W-:-:S03]  /*39c0*/  FADD.FTZ R82, R79, R80 ;  /* 0x000000504f527221 */ /* 0x002fc60000010000 */
[----:B------:R-:W-:Y:S08]  /*39d0*/  @P2 BRA `(.L_x_1631) ;  /* 0x0000000000282947 */ /* 0x000ff00003800000 */
[----:B------:R-:W-:Y:S01]  /*39e0*/  FMUL.FTZ R78, R78, 4.8828125727595761418e-05 ;  /* 0x384ccccd4e4e7820 */ /* 0x000fe20000410000 */
[----:B------:R-:W-:Y:S02]  /*39f0*/  SHF.L.U32 R80, R158, 0x2, RZ ;  /* 0x000000029e507819 */ /* 0x000fe400000006ff */
[----:B------:R-:W-:Y:S01]  /*3a00*/  IADD3 R81, R153, 0xcc0, RZ ;  /* 0x00000cc099517810 */ /* 0x000fe20007ffe0ff */
[----:B------:R-:W-:Y:S01]  /*3a10*/  FMUL.FTZ R79, R78, R78 ;  /* 0x0000004e4e4f7220 */ /* 0x000fe20000410000 */
[----:B------:R-:W-:Y:S02]  /*3a20*/  LOP3.LUT R80, R80, 0xfffffff8, RZ, 0xc0, !PT ;  /* 0xfffffff850507812 */ /* 0x000fe400078ec0ff */
[----:B------:R-:W-:Y:S01]  /*3a30*/  LEA R81, R152, R81, 0x18 ;  /* 0x0000005198517211 */ /* 0x000fe200078ec0ff */
[----:B------:R-:W-:-:S04]  /*3a40*/  FFMA.FTZ R79, R82, 4.8828125727595761418e-05, -R79 ;  /* 0x384ccccd524f7823 */ /* 0x000fc8000001084f */
[----:B------:R-:W-:Y:S01]  /*3a50*/  IMAD.IADD R80, R80, 0x1, R81 ;  /* 0x0000000150507824 */ /* 0x000fe200078e0251 */
[----:B------:R-:W-:-:S05]  /*3a60*/  FMNMX.FTZ R79, RZ, R79, !PT ;  /* 0x0000004fff4f7209 */ /* 0x000fca0007810000 */
[----:B------:R0:W-:Y:S02]  /*3a70*/  STS.64 [R80], R78 ;  /* 0x0000004e50007388 */ /* 0x0001e40000000a00 */
.L_x_1631:
[----:B------:R-:W-:Y:S05]  /*3a80*/  BSYNC B0 ;  /* 0x0000000000007941 */ /* 0x000fea0003800000 */
.L_x_1630:
[----:B------:R-:W-:Y:S06]  /*3a90*/  BAR.SYNC.DEFER_BLOCKING 0x0 ;  /* 0x0000000000007b1d */ /* 0x000fec0000010000 */
[----:B------:R-:W-:Y:S05]  /*3aa0*/  @!P0 BRA `(.L_x_1632) ;  /* 0x0000000000448947 */ /* 0x000fea0003800000 */
[----:B------:R-:W-:Y:S01]  /*3ab0*/  LOP3.LUT R163, R163, 0x1, RZ, 0xc0, !PT ;  /* 0x00000001a3a37812 */ /* 0x000fe200078ec0ff */
[----:B------:R-:W-:Y:S03]  /*3ac0*/  BSSY B0, `(.L_x_1632) ;  /* 0x000000f000007945 */ /* 0x000fe60003800000 */
[----:B------:R-:W-:-:S04]  /*3ad0*/  ISETP.NE.U32.AND P0, PT, R163, 0x1, PT ;  /* 0x00000001a300780c */ /* 0x000fc80003f05070 */
[----:B------:R-:W-:-:S13]  /*3ae0*/  ISETP.GT.U32.OR P0, PT, R158, 0x3, !P0 ;  /* 0x000000039e00780c */ /* 0x000fda0004704470 */
[----:B------:R-:W-:Y:S05]  /*3af0*/  @P0 BRA `(.L_x_1633) ;  /* 0x00000000002c0947 */ /* 0x000fea0003800000 */
[----:B------:R-:W-:-:S04]  /*3b00*/  IADD3 R153, R153, 0xcc0, RZ ;  /* 0x00000cc099997810 */ /* 0x000fc80007ffe0ff */
[----:B------:R-:W-:-:S04]  /*3b10*/  LEA R153, R152, R153, 0x18 ;  /* 0x0000009998997211 */ /* 0x000fc800078ec0ff */
[----:B0-----:R-:W-:Y:S02]  /*3b20*/  LEA R78, R158, R153, 0x3 ;  /* 0x000000999e4e7211 */ /* 0x001fe400078e18ff */
[----:B------:R-:W-:-:S04]  /*3b30*/  IADD3 R158, R155, R158, RZ ;  /* 0x0000009e9b9e7210 */ /* 0x000fc80007ffe0ff */
[----:B------:R-:W0:Y:S01]  /*3b40*/  LDS.64 R78, [R78] ;  /* 0x000000004e4e7984 */ /* 0x000e220000000a00 */
[----:B------:R-:W-:Y:S02]  /*3b50*/  SHF.R.S32.HI R80, RZ, 0x1f, R158 ;  /* 0x0000001fff507819 */ /* 0x000fe4000001149e */
[----:B------:R-:W-:-:S04]  /*3b60*/  LEA R158, P0, R161, R158, 0x5 ;  /* 0x0000009ea19e7211 */ /* 0x000fc800078028ff */
[----:B------:R-:W-:Y:S02]  /*3b70*/  LEA.HI.X R161, R161, R80, RZ, 0x5, P0 ;  /* 0x00000050a1a17211 */ /* 0x000fe400000f2cff */
[----:B------:R-:W-:-:S04]  /*3b80*/  LEA R80, P0, R158, UR4, 0x3 ;  /* 0x000000049e507c11 */ /* 0x000fc8000f8018ff */
[----:B------:R-:W-:-:S05]  /*3b90*/  LEA.HI.X R81, R158, UR5, R161, 0x3, P0 ;  /* 0x000000059e517c11 */ /* 0x000fca00080f1ca1 */
[----:B0-----:R1:W-:Y:S04]  /*3ba0*/  STG.E.64 desc[UR6][R80.64], R78 ;  /* 0x0000004e50007986 */ /* 0x0013e8000c101b06 */
.L_x_1633:
[----:B------:R-:W-:Y:S05]  /*3bb0*/  BSYNC B0 ;  /* 0x0000000000007941 */ /* 0x000fea0003800000 */
.L_x_1632:
[----:B------:R-:W2:Y:S01]  /*3bc0*/  S2UR UR5, SR_CgaCtaId ;  /* 0x00000000000579c3 */ /* 0x000ea20000008800 */
[----:B01----:R-:W-:Y:S01]  /*3bd0*/  IMAD R78, R159, 0x140, RZ ;  /* 0x000001409f4e7824 */ /* 0x003fe200078e02ff */
[----:B------:R-:W-:Y:S01]  /*3be0*/  IADD3 R155, RZ, -R155, RZ ;  /* 0x8000009bff9b7210 */ /* 0x000fe20007ffe0ff */
[----:B------:R-:W-:Y:S01]  /*3bf0*/  UMOV UR4, 0x400 ;  /* 0x0000040000047882 */ /* 0x000fe20000000000 */
[C---:B-----5:R-:W-:Y:S01]  /*3c00*/  PRMT R81, R74.reuse, 0x7632, R81 ;  /* 0x000076324a517816 */ /* 0x060fe20000000051 */
[----:B------:R-:W-:Y:S01]  /*3c10*/  UIADD3 UR4, UR4, 0xcc0, URZ ;  /* 0x00000cc004047890 */ /* 0x000fe2000fffe03f */
[----:B------:R-:W-:Y:S01]  /*3c20*/  LEA R83, R151, R78, 0x2 ;  /* 0x0000004e97537211 */ /* 0x000fe200078e10ff */
[----:B------:R-:W-:Y:S01]  /*3c30*/  IMAD.U32 R165, R74, 0x10000, RZ ;  /* 0x000100004aa57824 */ /* 0x000fe200078e00ff */
[C---:B------:R-:W-:Y:S01]  /*3c40*/  PRMT R80, R75.reuse, 0x7632, R80 ;  /* 0x000076324b507816 */ /* 0x040fe20000000050 */
[----:B------:R-:W-:Y:S01]  /*3c50*/  HFMA2.MMA R84, -RZ, RZ, 0, 0.00018310546875 ;  /* 0x00000a00ff547435 */ /* 0x000fe200000001ff */
[----:B------:R-:W-:Y:S01]  /*3c60*/  SHF.L.U32 R164, R75, 0x10, RZ ;  /* 0x000000104ba47819 */ /* 0x000fe200000006ff */
[----:B------:R-:W-:Y:S01]  /*3c70*/  IMAD.WIDE.U32 R78, R83, -0x33333333, RZ ;  /* 0xcccccccd534e7825 */ /* 0x000fe200078e00ff */
[----:B------:R-:W-:Y:S01]  /*3c80*/  MOV R78, R155 ;  /* 0x0000009b004e7202 */ /* 0x000fe20000000f00 */
[----:B------:R0:W-:Y:S01]  /*3c90*/  STL [R1+0x100], R122 ;  /* 0x0001007a01007387 */ /* 0x0001e20000100800 */
[----:B------:R-:W-:Y:S01]  /*3ca0*/  PRMT R75, R73, 0x7632, R75 ;  /* 0x00007632494b7816 */ /* 0x000fe2000000004b */
[----:B------:R-:W-:Y:S01]  /*3cb0*/  IMAD.U32 R80, R80, 0x10000, RZ ;  /* 0x0001000050507824 */ /* 0x000fe200078e00ff */
[----:B------:R-:W-:Y:S01]  /*3cc0*/  LEA.HI R78, R79, R78, RZ, 0x1a ;  /* 0x0000004e4f4e7211 */ /* 0x000fe200078fd0ff */
[----:B------:R-:W-:Y:S01]  /*3cd0*/  STL [R1+0xfc], R125 ;  /* 0x0000fc7d01007387 */ /* 0x000fe20000100800 */
[----:B------:R-:W-:Y:S01]  /*3ce0*/  SHF.L.U32 R81, R81, 0x10, RZ ;  /* 0x0000001051517819 */ /* 0x000fe200000006ff */
[C---:B------:R-:W-:Y:S01]  /*3cf0*/  VIADD R162, R68.reuse, 0x16800 ;  /* 0x0001680044a27836 */ /* 0x040fe20000000000 */
[----:B------:R-:W-:Y:S01]  /*3d00*/  SHF.L.U32 R73, R73, 0x10, RZ ;  /* 0x0000001049497819 */ /* 0x000fe200000006ff */
[----:B------:R-:W-:Y:S01]  /*3d10*/  ULDC.64 UR8, c[0x0][0x210] ;  /* 0x0000840000087ab9 */ /* 0x000fe20000000a00 */
[----:B------:R-:W-:Y:S01]  /*3d20*/  SHF.L.U32 R75, R75, 0x10, RZ ;  /* 0x000000104b4b7819 */ /* 0x000fe200000006ff */
[----:B--2---:R-:W-:Y:S01]  /*3d30*/  ULEA UR4, UR5, UR4, 0x18 ;  /* 0x0000000405047291 */ /* 0x004fe2000f8ec03f */
[----:B------:R-:W-:-:S02]  /*3d40*/  IADD3 R153, R68, 0x46000, RZ ;  /* 0x0004600044997810 */ /* 0x000fc40007ffe0ff */
[C---:B------:R-:W-:Y:S02]  /*3d50*/  IADD3 R154, R68.reuse, 0x3e800, RZ ;  /* 0x0003e800449a7810 */ /* 0x040fe40007ffe0ff */
[----:B------:R-:W-:Y:S02]  /*3d60*/  IADD3 R90, R68, 0x3c000, RZ ;  /* 0x0003c000445a7810 */ /* 0x000fe40007ffe0ff */
[----:B------:R-:W-:Y:S01]  /*3d70*/  LEA R78, R78, UR4, 0x3 ;  /* 0x000000044e4e7c11 */ /* 0x000fe2000f8e18ff */
[----:B------:R-:W-:Y:S01]  /*3d80*/  ULDC UR4, c[0x0][0x230] ;  /* 0x00008c0000047ab9 */ /* 0x000fe20000000800 */
[C---:B------:R-:W-:Y:S02]  /*3d90*/  IADD3 R155, R68.reuse, 0x39800, RZ ;  /* 0x00039800449b7810 */ /* 0x040fe40007ffe0ff */
[C---:B------:R-:W-:Y:S02]  /*3da0*/  IADD3 R158, R68.reuse, 0x2a800, RZ ;  /* 0x0002a800449e7810 */ /* 0x040fe40007ffe0ff */
[----:B------:R-:W1:Y:S01]  /*3db0*/  LDS.64 R78, [R78] ;  /* 0x000000004e4e7984 */ /* 0x000e620000000a00 */
[----:B------:R-:W-:-:S02]  /*3dc0*/  IADD3 R160, R68, 0x20800, RZ ;  /* 0x0002080044a07810 */ /* 0x000fc40007ffe0ff */
[C---:B------:R-:W-:Y:S02]  /*3dd0*/  IADD3 R161, R68.reuse, 0x1b800, RZ ;  /* 0x0001b80044a17810 */ /* 0x040fe40007ffe0ff */
[----:B0-----:R-:W-:Y:S01]  /*3de0*/  IADD3 R122, R68, 0x43800, RZ ;  /* 0x00043800447a7810 */ /* 0x001fe20007ffe0ff */
[----:B-1----:R-:W-:Y:S01]  /*3df0*/  FADD.FTZ R82, R79, UR4 ;  /* 0x000000044f527e21 */ /* 0x002fe20008010000 */
[----:B------:R-:W-:Y:S01]  /*3e00*/  PRMT R79, R72, 0x7632, R79 ;  /* 0x00007632484f7816 */ /* 0x000fe2000000004f */
[--C-:B------:R-:W-:Y:S01]  /*3e10*/  FADD.FTZ R85, R0, -R78.reuse ;  /* 0x8000004e00557221 */ /* 0x100fe20000010000 */
[--C-:B------:R-:W-:Y:S01]  /*3e20*/  FADD.FTZ R87, R66, -R78.reuse ;  /* 0x8000004e42577221 */ /* 0x100fe20000010000 */
[----:B------:R-:W0:Y:S01]  /*3e30*/  MUFU.RSQ R74, R82 ;  /* 0x00000052004a7308 */ /* 0x000e220000001400 */
[--C-:B------:R-:W-:Y:S01]  /*3e40*/  FADD.FTZ R67, R67, -R78.reuse ;  /* 0x8000004e43437221 */ /* 0x100fe20000010000 */
[--C-:B------:R-:W-:Y:S01]  /*3e50*/  FADD.FTZ R89, R64, -R78.reuse ;  /* 0x8000004e40597221 */ /* 0x100fe20000010000 */
[----:B------:R-:W-:Y:S01]  /*3e60*/  SHF.L.U32 R72, R72, 0x10, RZ ;  /* 0x0000001048487819 */ /* 0x000fe200000006ff */
[--C-:B------:R-:W-:Y:S01]  /*3e70*/  FADD.FTZ R65, R65, -R78.reuse ;  /* 0x8000004e41417221 */ /* 0x100fe20000010000 */
[----:B------:R-:W-:Y:S01]  /*3e80*/  SHF.L.U32 R79, R79, 0x10, RZ ;  /* 0x000000104f4f7819 */ /* 0x000fe200000006ff */
[--C-:B------:R-:W-:Y:S01]  /*3e90*/  FADD.FTZ R91, R62, -R78.reuse ;  /* 0x8000004e3e5b7221 */ /* 0x100fe20000010000 */
[--C-:B------:R-:W-:Y:S01]  /*3ea0*/  FADD.FTZ R63, R63, -R78.reuse ;  /* 0x8000004e3f3f7221 */ /* 0x100fe20000010000 */
[--C-:B------:R-:W-:Y:S01]  /*3eb0*/  FADD.FTZ R61, R61, -R78.reuse ;  /* 0x8000004e3d3d7221 */ /* 0x100fe20000010000 */
[--C-:B------:R-:W-:Y:S01]  /*3ec0*/  FADD.FTZ R59, R59, -R78.reuse ;  /* 0x8000004e3b3b7221 */ /* 0x100fe20000010000 */
[--C-:B------:R-:W-:Y:S01]  /*3ed0*/  FADD.FTZ R57, R57, -R78.reuse ;  /* 0x8000004e39397221 */ /* 0x100fe20000010000 */
[--C-:B------:R-:W-:Y:S01]  /*3ee0*/  FADD.FTZ R55, R55, -R78.reuse ;  /* 0x8000004e37377221 */ /* 0x100fe20000010000 */
[----:B------:R-:W-:Y:S01]  /*3ef0*/  FADD.FTZ R53, R53, -R78 ;  /* 0x8000004e35357221 */ /* 0x000fe20000010000 */
[----:B------:R-:W-:Y:S01]  /*3f00*/  ULDC.64 UR4, c[0x0][0x210] ;  /* 0x0000840000047ab9 */ /* 0x000fe20000000a00 */
[----:B0-----:R-:W-:Y:S01]  /*3f10*/  FMUL.FTZ R85, R85, R74 ;  /* 0x0000004a55557220 */ /* 0x001fe20000410000 */
[C---:B------:R-:W-:Y:S01]  /*3f20*/  FMUL.FTZ R62, R74.reuse, R87 ;  /* 0x000000574a3e7220 */ /* 0x040fe20000410000 */
[C---:B------:R-:W-:Y:S01]  /*3f30*/  FMUL.FTZ R64, R74.reuse, R67 ;  /* 0x000000434a407220 */ /* 0x040fe20000410000 */
        /* <DEDUP_REMOVED lines=8> */
[----:B------:R-:W-:Y:S01]  /*3fc0*/  FFMA.FTZ R85, R81, R86, R79 ;  /* 0x0000005651557223 */ /* 0x000fe2000001004f */
[----:B------:R-:W-:Y:S01]  /*3fd0*/  F2FP.BF16.F32.PACK_AB R0, R65, R0 ;  /* 0x000000004100723e */ /* 0x000fe200000010ff */
[----:B------:R-:W-:Y:S01]  /*3fe0*/  IMAD R82, R159, 0x50, R151 ;  /* 0x000000509f527824 */ /* 0x000fe200078e0297 */
[----:B------:R-:W-:Y:S01]  /*3ff0*/  F2FP.BF16.F32.PACK_AB R62, R67, R62 ;  /* 0x0000003e433e723e */ /* 0x000fe200000010ff */
[----:B------:R-:W-:Y:S01]  /*4000*/  FADD.FTZ R65, R60, -R78 ;  /* 0x8000004e3c417221 */ /* 0x000fe20000010000 */
[----:B------:R-:W-:-:S02]  /*4010*/  IMAD R151, R69, R84, 0x4d800 ;  /* 0x0004d80045977424 */ /* 0x000fc400078e0254 */
[--C-:B------:R-:W-:Y:S01]  /*4020*/  FADD.FTZ R67, R58, -R78.reuse ;  /* 0x8000004e3a437221 */ /* 0x100fe20000010000 */
[----:B------:R-:W-:Y:S01]  /*4030*/  F2FP.BF16.F32.PACK_AB R64, R85, R64 ;  /* 0x000000405540723e */ /* 0x000fe200000010ff */
[--C-:B------:R-:W-:Y:S01]  /*4040*/  FADD.FTZ R69, R56, -R78.reuse ;  /* 0x8000004e38457221 */ /* 0x100fe20000010000 */
[----:B------:R-:W-:Y:S01]  /*4050*/  FADD.FTZ R85, R54, -R78 ;  /* 0x8000004e36557221 */ /* 0x000fe20000010000 */
        /* <DEDUP_REMOVED lines=12> */
[--C-:B------:R-:W-:Y:S01]  /*4120*/  FFMA.FTZ R89, R165, R61, R72.reuse ;  /* 0x0000003da5597223 */ /* 0x100fe20000010048 */
[----:B------:R-:W-:Y:S01]  /*4130*/  FFMA.FTZ R56, R81, R56, R79 ;  /* 0x0000003851387223 */ /* 0x000fe2000001004f */
[----:B------:R-:W-:Y:S01]  /*4140*/  FFMA.FTZ R88, R164, R59, R73 ;  /* 0x0000003ba4587223 */ /* 0x000fe20000010049 */
[----:B------:R-:W-:Y:S01]  /*4150*/  FFMA.FTZ R69, R80, R69, R75 ;  /* 0x0000004550457223 */ /* 0x000fe2000001004b */
[----:B------:R-:W-:Y:S01]  /*4160*/  SHF.L.U32 R163, R82, 0x2, RZ ;  /* 0x0000000252a37819 */ /* 0x000fe200000006ff */
[----:B------:R-:W-:Y:S01]  /*4170*/  FFMA.FTZ R86, R165, R57, R72 ;  /* 0x00000039a5567223 */ /* 0x000fe20000010048 */
[----:B------:R-:W-:Y:S01]  /*4180*/  FFMA.FTZ R53, R81, R58, R79 ;  /* 0x0000003a51357223 */ /* 0x000fe2000001004f */
[----:B------:R-:W-:Y:S01]  /*4190*/  FFMA.FTZ R85, R164, R55, R73 ;  /* 0x00000037a4557223 */ /* 0x000fe20000010049 */
[----:B------:R-:W-:Y:S01]  /*41a0*/  FFMA.FTZ R60, R80, R60, R75 ;  /* 0x0000003c503c7223 */ /* 0x000fe2000001004b */
[----:B------:R-:W-:Y:S01]  /*41b0*/  F2FP.BF16.F32.PACK_AB R91, R54, R91 ;  /* 0x0000005b365b723e */ /* 0x000fe200000010ff */
[----:B------:R-:W-:Y:S01]  /*41c0*/  STL [R1+0xa4], R64 ;  /* 0x0000a44001007387 */ /* 0x000fe20000100800 */
[----:B------:R-:W-:Y:S01]  /*41d0*/  F2FP.BF16.F32.PACK_AB R89, R56, R89 ;  /* 0x000000593859723e */ /* 0x000fe200000010ff */
[----:B------:R-:W-:Y:S01]  /*41e0*/  VIADD R159, R68, 0x25800 ;  /* 0x00025800449f7836 */ /* 0x000fe20000000000 */
[----:B------:R-:W-:Y:S01]  /*41f0*/  LOP3.LUT R163, R76, R163, RZ, 0xfc, !PT ;  /* 0x000000a34ca37212 */ /* 0x000fe200078efcff */
[----:B------:R0:W-:Y:S01]  /*4200*/  STL [R1+0xa8], R91 ;  /* 0x0000a85b01007387 */ /* 0x0001e20000100800 */
[----:B------:R-:W-:-:S02]  /*4210*/  F2FP.BF16.F32.PACK_AB R88, R69, R88 ;  /* 0x000000584558723e */ /* 0x000fc400000010ff */
[----:B------:R-:W-:Y:S01]  /*4220*/  F2FP.BF16.F32.PACK_AB R86, R53, R86 ;  /* 0x000000563556723e */ /* 0x000fe200000010ff */
[----:B------:R1:W-:Y:S01]  /*4230*/  STL [R1+0xa0], R89 ;  /* 0x0000a05901007387 */ /* 0x0003e20000100800 */
[----:B------:R-:W-:Y:S01]  /*4240*/  F2FP.BF16.F32.PACK_AB R85, R60, R85 ;  /* 0x000000553c55723e */ /* 0x000fe200000010ff */
[----:B------:R-:W-:Y:S01]  /*4250*/  VIADD R60, R68, 0x37000 ;  /* 0x00037000443c7836 */ /* 0x000fe20000000000 */
[-C--:B------:R-:W-:Y:S01]  /*4260*/  IADD3 R151, P6, R151, R163.reuse, RZ ;  /* 0x000000a397977210 */ /* 0x080fe20007fde0ff */
[----:B------:R-:W-:Y:S01]  /*4270*/  STL [R1+0xac], R88 ;  /* 0x0000ac5801007387 */ /* 0x000fe20000100800 */
[----:B------:R-:W-:Y:S02]  /*4280*/  IADD3 R53, P0, R156, R163, RZ ;  /* 0x000000a39c357210 */ /* 0x000fe40007f1e0ff */
[----:B------:R-:W-:Y:S01]  /*4290*/  IADD3 R58, R68, 0x41000, RZ ;  /* 0x00041000443a7810 */ /* 0x000fe20007ffe0ff */
[----:B------:R-:W-:Y:S01]  /*42a0*/  STL [R1+0xb0], R86 ;  /* 0x0000b05601007387 */ /* 0x000fe20000100800 */
[----:B------:R-:W-:-:S02]  /*42b0*/  LOP3.LUT R55, R76, R83, RZ, 0xfc, !PT ;  /* 0x000000534c377212 */ /* 0x000fc400078efcff */
[-C--:B------:R-:W-:Y:S01]  /*42c0*/  IADD3 R152, P2, R157, R163.reuse, RZ ;  /* 0x000000a39d987210 */ /* 0x080fe20007f5e0ff */
[----:B------:R-:W-:Y:S01]  /*42d0*/  STL [R1+0xb4], R85 ;  /* 0x0000b45501007387 */ /* 0x000fe20000100800 */
[-C--:B------:R-:W-:Y:S02]  /*42e0*/  IADD3 R153, P3, R153, R163.reuse, RZ ;  /* 0x000000a399997210 */ /* 0x080fe40007f7e0ff */
[----:B------:R-:W-:Y:S01]  /*42f0*/  IADD3 R58, P4, R58, R163, RZ ;  /* 0x000000a33a3a7210 */ /* 0x000fe20007f9e0ff */
[----:B------:R-:W-:Y:S01]  /*4300*/  STL [R1+0xb8], R151 ;  /* 0x0000b89701007387 */ /* 0x000fe20000100800 */
[----:B------:R-:W-:Y:S01]  /*4310*/  IADD3 R154, P5, R154, R55, RZ ;  /* 0x000000379a9a7210 */ /* 0x000fe20007fbe0ff */
[----:B0-----:R-:W-:Y:S01]  /*4320*/  IMAD.X R91, RZ, RZ, R77, P3 ;  /* 0x000000ffff5b7224 */ /* 0x001fe200018e064d */
[C---:B------:R-:W-:Y:S01]  /*4330*/  IADD3 R84, R68.reuse, 0x34800, RZ ;  /* 0x0003480044547810 */ /* 0x040fe20007ffe0ff */
[----:B------:R0:W-:Y:S01]  /*4340*/  STL [R1+0xbc], R53 ;  /* 0x0000bc3501007387 */ /* 0x0001e20000100800 */
[----:B------:R-:W-:-:S02]  /*4350*/  IADD3 R61, R68, 0x32000, RZ ;  /* 0x00032000443d7810 */ /* 0x000fc40007ffe0ff */
[C---:B------:R-:W-:Y:S01]  /*4360*/  IADD3 R56, R68.reuse, 0x2f800, RZ ;  /* 0x0002f80044387810 */ /* 0x040fe20007ffe0ff */
[----:B------:R-:W-:Y:S01]  /*4370*/  STL [R1+0xc0], R152 ;  /* 0x0000c09801007387 */ /* 0x000fe20000100800 */
[----:B-1----:R-:W-:Y:S02]  /*4380*/  IADD3.X R89, RZ, R77, RZ, P0, !PT ;  /* 0x0000004dff597210 */ /* 0x002fe400007fe4ff */
[----:B------:R-:W-:Y:S01]  /*4390*/  IADD3 R155, P0, R155, R55, RZ ;  /* 0x000000379b9b7210 */ /* 0x000fe20007f1e0ff */
[----:B------:R1:W-:Y:S01]  /*43a0*/  STL [R1+0xc4], R153 ;  /* 0x0000c49901007387 */ /* 0x0003e20000100800 */
[----:B------:R-:W-:Y:S02]  /*43b0*/  IADD3 R63, R68, 0x2d000, RZ ;  /* 0x0002d000443f7810 */ /* 0x000fe40007ffe0ff */
[----:B0-----:R-:W-:Y:S01]  /*43c0*/  IADD3.X R53, RZ, R77, RZ, P6, !PT ;  /* 0x0000004dff357210 */ /* 0x001fe200037fe4ff */
[----:B------:R0:W-:Y:S01]  /*43d0*/  STL [R1+0xc8], R58 ;  /* 0x0000c83a01007387 */ /* 0x0001e20000100800 */
[----:B------:R-:W-:-:S02]  /*43e0*/  IADD3 R59, P6, R90, R55, RZ ;  /* 0x000000375a3b7210 */ /* 0x000fc40007fde0ff */
[----:B------:R-:W-:Y:S01]  /*43f0*/  IADD3.X R64, RZ, R77, RZ, P2, !PT ;  /* 0x0000004dff407210 */ /* 0x000fe200017fe4ff */
[----:B------:R-:W-:Y:S01]  /*4400*/  STL [R1+0xcc], R154 ;  /* 0x0000cc9a01007387 */ /* 0x000fe20000100800 */
[----:B------:R-:W-:Y:S02]  /*4410*/  IADD3 R60, P2, R60, R55, RZ ;  /* 0x000000373c3c7210 */ /* 0x000fe40007f5e0ff */
[-C--:B------:R-:W-:Y:S01]  /*4420*/  IADD3.X R88, RZ, R77.reuse, RZ, P4, !PT ;  /* 0x0000004dff587210 */ /* 0x080fe200027fe4ff */
[----:B------:R-:W-:Y:S01]  /*4430*/  STL [R1+0xd0], R59 ;  /* 0x0000d03b01007387 */ /* 0x000fe20000100800 */
[----:B------:R-:W-:Y:S02]  /*4440*/  IADD3.X R86, RZ, R77, RZ, P5, !PT ;  /* 0x0000004dff567210 */ /* 0x000fe40002ffe4ff */
[-C--:B------:R-:W-:Y:S01]  /*4450*/  IADD3 R156, P3, R84, R55.reuse, RZ ;  /* 0x00000037549c7210 */ /* 0x080fe20007f7e0ff */
[----:B------:R2:W-:Y:S01]  /*4460*/  STL [R1+0x90], R53 ;  /* 0x0000903501007387 */ /* 0x0005e20000100800 */
[----:B------:R-:W-:-:S02]  /*4470*/  IADD3 R61, P4, R61, R55, RZ ;  /* 0x000000373d3d7210 */ /* 0x000fc40007f9e0ff */
[----:B------:R-:W-:Y:S01]  /*4480*/  IADD3 R157, P5, R56, R55, RZ ;  /* 0x00000037389d7210 */ /* 0x000fe20007fbe0ff */
[----:B------:R-:W-:Y:S01]  /*4490*/  STL [R1+0xd4], R89 ;  /* 0x0000d45901007387 */ /* 0x000fe20000100800 */
[-C--:B------:R-:W-:Y:S01]  /*44a0*/  IADD3.X R85, RZ, R77.reuse, RZ, P6, !PT ;  /* 0x0000004dff557210 */ /* 0x080fe200037fe4ff */
[----:B-1----:R-:W-:Y:S01]  /*44b0*/  IMAD.X R153, RZ, RZ, R77, P4 ;  /* 0x000000ffff997224 */ /* 0x002fe200020e064d */
[----:B------:R-:W-:Y:S01]  /*44c0*/  IADD3.X R151, RZ, R77, RZ, P0, !PT ;  /* 0x0000004dff977210 */ /* 0x000fe200007fe4ff */
[----:B------:R-:W-:Y:S01]  /*44d0*/  STL [R1+0xd8], R155 ;  /* 0x0000d89b01007387 */ /* 0x000fe20000100800 */
[C---:B------:R-:W-:Y:S02]  /*44e0*/  IADD3 R65, R68.reuse, 0x28000, RZ ;  /* 0x0002800044417810 */ /* 0x040fe40007ffe0ff */
[----:B------:R-:W-:Y:S01]  /*44f0*/  IADD3 R66, R68, 0x23000, RZ ;  /* 0x0002300044427810 */ /* 0x000fe20007ffe0ff */
[----:B------:R1:W-:Y:S01]  /*4500*/  STL [R1+0xdc], R64 ;  /* 0x0000dc4001007387 */ /* 0x0003e20000100800 */
[----:B------:R-:W-:-:S02]  /*4510*/  IADD3 R63, P6, R63, R55, RZ ;  /* 0x000000373f3f7210 */ /* 0x000fc40007fde0ff */
[----:B------:R-:W-:Y:S01]  /*4520*/  IADD3 R158, P0, R158, R55, RZ ;  /* 0x000000379e9e7210 */ /* 0x000fe20007f1e0ff */
[----:B------:R-:W-:Y:S01]  /*4530*/  STL [R1+0xe0], R60 ;  /* 0x0000e03c01007387 */ /* 0x000fe20000100800 */
[----:B------:R-:W-:Y:S02]  /*4540*/  IADD3 R67, R68, 0x1e000, RZ ;  /* 0x0001e00044437810 */ /* 0x000fe40007ffe0ff */
[-C--:B------:R-:W-:Y:S01]  /*4550*/  IADD3.X R152, RZ, R77.reuse, RZ, P3, !PT ;  /* 0x0000004dff987210 */ /* 0x080fe20001ffe4ff */
[----:B------:R-:W-:Y:S01]  /*4560*/  STL [R1+0xe4], R91 ;  /* 0x0000e45b01007387 */ /* 0x000fe20000100800 */
[-C--:B0-----:R-:W-:Y:S02]  /*4570*/  IADD3.X R58, RZ, R77.reuse, RZ, P5, !PT ;  /* 0x0000004dff3a7210 */ /* 0x081fe40002ffe4ff */
[----:B--2---:R-:W-:Y:S01]  /*4580*/  IADD3.X R53, RZ, R77, RZ, P2, !PT ;  /* 0x0000004dff357210 */ /* 0x004fe200017fe4ff */
[----:B------:R-:W-:Y:S01]  /*4590*/  STL [R1+0xe8], R156 ;  /* 0x0000e89c01007387 */ /* 0x000fe20000100800 */
[----:B------:R-:W-:-:S02]  /*45a0*/  IADD3 R159, P3, R159, R55, RZ ;  /* 0x000000379f9f7210 */ /* 0x000fc40007f7e0ff */
[-C--:B------:R-:W-:Y:S01]  /*45b0*/  IADD3 R160, P5, R160, R55.reuse, RZ ;  /* 0x00000037a0a07210 */ /* 0x080fe20007fbe0ff */
[----:B------:R0:W-:Y:S01]  /*45c0*/  STL [R1+0xec], R88 ;  /* 0x0000ec5801007387 */ /* 0x0001e20000100800 */
[-C--:B------:R-:W-:Y:S02]  /*45d0*/  IADD3 R65, P2, R65, R55.reuse, RZ ;  /* 0x0000003741417210 */ /* 0x080fe40007f5e0ff */
[----:B------:R-:W-:Y:S01]  /*45e0*/  IADD3 R66, P4, R66, R55, RZ ;  /* 0x0000003742427210 */ /* 0x000fe20007f9e0ff */
[----:B------:R-:W-:Y:S01]  /*45f0*/  STL [R1+0xf0], R61 ;  /* 0x0000f03d01007387 */ /* 0x000fe20000100800 */
[-C--:B------:R-:W-:Y:S01]  /*4600*/  IADD3.X R154, RZ, R77.reuse, RZ, P6, !PT ;  /* 0x0000004dff9a7210 */ /* 0x080fe200037fe4ff */
[----:B-1----:R-:W-:Y:S01]  /*4610*/  IMAD.X R64, RZ, RZ, R77, P5 ;  /* 0x000000ffff407224 */ /* 0x002fe200028e064d */
[----:B------:R-:W-:Y:S01]  /*4620*/  IADD3.X R56, RZ, R77, RZ, P0, !PT ;  /* 0x0000004dff387210 */ /* 0x000fe200007fe4ff */
[----:B------:R-:W-:Y:S01]  /*4630*/  STL [R1+0xf4], R86 ;  /* 0x0000f45601007387 */ /* 0x000fe20000100800 */
[----:B------:R-:W-:-:S02]  /*4640*/  IADD3 R69, R68, 0x19000, RZ ;  /* 0x0001900044457810 */ /* 0x000fc40007ffe0ff */
[C---:B------:R-:W-:Y:S01]  /*4650*/  IADD3 R54, R68.reuse, 0x14000, RZ ;  /* 0x0001400044367810 */ /* 0x040fe20007ffe0ff */
[----:B------:R-:W-:Y:S01]  /*4660*/  STL [R1+0xf8], R157 ;  /* 0x0000f89d01007387 */ /* 0x000fe20000100800 */
[C---:B------:R-:W-:Y:S02]  /*4670*/  IADD3 R57, R68.reuse, 0x11800, RZ ;  /* 0x0001180044397810 */ /* 0x040fe40007ffe0ff */
[----:B------:R-:W-:Y:S01]  /*4680*/  IADD3 R67, P6, R67, R55, RZ ;  /* 0x0000003743437210 */ /* 0x000fe20007fde0ff */
[----:B------:R1:W-:Y:S01]  /*4690*/  STL [R1+0x44], R56 ;  /* 0x0000443801007387 */ /* 0x0003e20000100800 */
[----:B------:R-:W-:Y:S02]  /*46a0*/  IADD3 R82, R68, 0xf000, RZ ;  /* 0x0000f00044527810 */ /* 0x000fe40007ffe0ff */
[-C--:B------:R-:W-:Y:S02]  /*46b0*/  IADD3.X R89, RZ, R77.reuse, RZ, P3, !PT ;  /* 0x0000004dff597210 */ /* 0x080fe40001ffe4ff */
[----:B------:R-:W-:-:S02]  /*46c0*/  IADD3.X R59, RZ, R77, RZ, P2, !PT ;  /* 0x0000004dff3b7210 */ /* 0x000fc400017fe4ff */
[----:B------:R-:W-:Y:S02]  /*46d0*/  IADD3 R162, P3, R162, R55, RZ ;  /* 0x00000037a2a27210 */ /* 0x000fe40007f7e0ff */
[----:B------:R-:W-:Y:S02]  /*46e0*/  IADD3.X R155, RZ, R77, RZ, P4, !PT ;  /* 0x0000004dff9b7210 */ /* 0x000fe400027fe4ff */
[-C--:B------:R-:W-:Y:S01]  /*46f0*/  IADD3 R161, P0, R161, R55.reuse, RZ ;  /* 0x00000037a1a17210 */ /* 0x080fe20007f1e0ff */
[----:B0-----:R-:W-:Y:S01]  /*4700*/  IMAD.X R88, RZ, RZ, R77, P3 ;  /* 0x000000ffff587224 */ /* 0x001fe200018e064d */
[-C--:B------:R-:W-:Y:S02]  /*4710*/  IADD3 R69, P2, R69, R55.reuse, RZ ;  /* 0x0000003745457210 */ /* 0x080fe40007f5e0ff */
[-C--:B------:R-:W-:Y:S02]  /*4720*/  IADD3 R76, P4, R54, R55.reuse, RZ ;  /* 0x00000037364c7210 */ /* 0x080fe40007f9e0ff */
[----:B------:R-:W-:-:S02]  /*4730*/  IADD3 R57, P5, R57, R55, RZ ;  /* 0x0000003739397210 */ /* 0x000fc40007fbe0ff */
[----:B------:R-:W-:Y:S02]  /*4740*/  IADD3.X R60, RZ, R77, RZ, P6, !PT ;  /* 0x0000004dff3c7210 */ /* 0x000fe400037fe4ff */
[----:B------:R-:W-:Y:S02]  /*4750*/  IADD3 R83, R68, 0xc800, RZ ;  /* 0x0000c80044537810 */ /* 0x000fe40007ffe0ff */
[----:B------:R-:W-:Y:S02]  /*4760*/  IADD3 R82, P6, R82, R55, RZ ;  /* 0x0000003752527210 */ /* 0x000fe40007fde0ff */
[C---:B------:R-:W-:Y:S02]  /*4770*/  IADD3 R84, R68.reuse, 0xa000, RZ ;  /* 0x0000a00044547810 */ /* 0x040fe40007ffe0ff */
[C---:B-1----:R-:W-:Y:S02]  /*4780*/  IADD3 R56, R68.reuse, 0x7800, RZ ;  /* 0x0000780044387810 */ /* 0x042fe40007ffe0ff */
[----:B------:R-:W-:-:S02]  /*4790*/  IADD3 R87, R68, 0x5000, RZ ;  /* 0x0000500044577810 */ /* 0x000fc40007ffe0ff */
[----:B------:R-:W-:Y:S02]  /*47a0*/  IADD3 R90, R68, 0x2800, RZ ;  /* 0x00002800445a7810 */ /* 0x000fe40007ffe0ff */
[-C--:B------:R-:W-:Y:S02]  /*47b0*/  IADD3.X R91, RZ, R77.reuse, RZ, P0, !PT ;  /* 0x0000004dff5b7210 */ /* 0x080fe400007fe4ff */
[-C--:B------:R-:W-:Y:S02]  /*47c0*/  IADD3.X R156, RZ, R77.reuse, RZ, P2, !PT ;  /* 0x0000004dff9c7210 */ /* 0x080fe400017fe4ff */
[-C--:B------:R-:W-:Y:S02]  /*47d0*/  IADD3.X R61, RZ, R77.reuse, RZ, P4, !PT ;  /* 0x0000004dff3d7210 */ /* 0x080fe400027fe4ff */
[----:B------:R-:W-:Y:S02]  /*47e0*/  IADD3.X R86, RZ, R77, RZ, P5, !PT ;  /* 0x0000004dff567210 */ /* 0x000fe40002ffe4ff */
[----:B------:R-:W-:-:S02]  /*47f0*/  IADD3 R83, P0, R83, R55, RZ ;  /* 0x0000003753537210 */ /* 0x000fc40007f1e0ff */
[-C--:B------:R-:W-:Y:S02]  /*4800*/  IADD3 R84, P2, R84, R55.reuse, RZ ;  /* 0x0000003754547210 */ /* 0x080fe40007f5e0ff */
[-C--:B------:R-:W-:Y:S02]  /*4810*/  IADD3 R56, P3, R56, R55.reuse, RZ ;  /* 0x0000003738387210 */ /* 0x080fe40007f7e0ff */
[-C--:B------:R-:W-:Y:S02]  /*4820*/  IADD3 R87, P4, R87, R55.reuse, RZ ;  /* 0x0000003757577210 */ /* 0x080fe40007f9e0ff */
[----:B------:R-:W-:Y:S02]  /*4830*/  IADD3 R90, P5, R90, R55, RZ ;  /* 0x000000375a5a7210 */ /* 0x000fe40007fbe0ff */
[----:B------:R-:W-:Y:S02]  /*4840*/  IADD3.X R157, RZ, R77, RZ, P6, !PT ;  /* 0x0000004dff9d7210 */ /* 0x000fe400037fe4ff */
[----:B------:R-:W-:-:S05]  /*4850*/  IADD3 R55, P6, R68, R55, RZ ;  /* 0x0000003744377210 */ /* 0x000fca0007fde0ff */
[----:B------:R-:W-:Y:S01]  /*4860*/  IMAD.X R68, RZ, RZ, R77, P6 ;  /* 0x000000ffff447224 */ /* 0x000fe200030e064d */
[----:B------:R-:W-:-:S04]  /*4870*/  LEA R54, P6, R55, UR4, 0x1 ;  /* 0x0000000437367c11 */ /* 0x000fc8000f8c08ff */
[----:B------:R-:W-:Y:S02]  /*4880*/  LEA.HI.X R55, R55, UR5, R68, 0x1, P6 ;  /* 0x0000000537377c11 */ /* 0x000fe4000b0f0c44 */
[----:B------:R-:W-:Y:S02]  /*4890*/  IADD3 R163, P6, R122, R163, RZ ;  /* 0x000000a37aa37210 */ /* 0x000fe40007fde0ff */
[----:B------:R-:W2:Y:S01]  /*48a0*/  LDL.LU R122, [R1+0x100] ;  /* 0x00010000017a7983 */ /* 0x000ea20000300800 */
[----:B------:R-:W-:Y:S01]  /*48b0*/  PRMT R125, R0, 0x7610, R125 ;  /* 0x00007610007d7816 */ /* 0x000fe2000000007d */
[--C-:B------:R-:W-:Y:S01]  /*48c0*/  FADD.FTZ R146, R146, -R78.reuse ;  /* 0x8000004e92927221 */ /* 0x100fe20000010000 */
[----:B------:R-:W-:Y:S01]  /*48d0*/  FADD.FTZ R142, R142, -R78 ;  /* 0x8000004e8e8e7221 */ /* 0x000fe20000010000 */
[----:B------:R-:W-:Y:S02]  /*48e0*/  PRMT R68, R0, 0x7632, R68 ;  /* 0x0000763200447816 */ /* 0x000fe40000000044 */
[----:B------:R0:W-:Y:S01]  /*48f0*/  STG.E.U16 desc[UR6][R54.64], R125 ;  /* 0x0000007d36007986 */ /* 0x0001e2000c101506 */
[----:B------:R-:W-:Y:S01]  /*4900*/  FADD.FTZ R138, R138, -R78 ;  /* 0x8000004e8a8a7221 */ /* 0x000fe20000010000 */
[----:B------:R-:W-:-:S02]  /*4910*/  PRMT R0, R62, 0x7632, R0 ;  /* 0x000076323e007816 */ /* 0x000fc40000000000 */
[----:B0-----:R-:W3:Y:S01]  /*4920*/  LDL.LU R125, [R1+0xfc] ;  /* 0x0000fc00017d7983 */ /* 0x001ee20000300800 */
[C---:B------:R-:W-:Y:S01]  /*4930*/  FMUL.FTZ R146, R74.reuse, R146 ;  /* 0x000000924a927220 */ /* 0x040fe20000410000 */
[----:B------:R-:W-:Y:S01]  /*4940*/  FMUL.FTZ R142, R74, R142 ;  /* 0x0000008e4a8e7220 */ /* 0x000fe20000410000 */
[--C-:B------:R-:W-:Y:S01]  /*4950*/  FADD.FTZ R134, R134, -R78.reuse ;  /* 0x8000004e86867221 */ /* 0x100fe20000010000 */
[----:B------:R-:W-:Y:S01]  /*4960*/  FMUL.FTZ R138, R74, R138 ;  /* 0x0000008a4a8a7220 */ /* 0x000fe20000410000 */
[----:B------:R0:W-:Y:S01]  /*4970*/  STG.E.U16 desc[UR6][R54.64+0x4], R62 ;  /* 0x0000043e36007986 */ /* 0x0001e2000c101506 */
[--C-:B------:R-:W-:Y:S01]  /*4980*/  FADD.FTZ R130, R130, -R78.reuse ;  /* 0x8000004e82827221 */ /* 0x100fe20000010000 */
[--C-:B------:R-:W-:Y:S01]  /*4990*/  FADD.FTZ R126, R126, -R78.reuse ;  /* 0x8000004e7e7e7221 */ /* 0x100fe20000010000 */
[--C-:B------:R-:W-:Y:S01]  /*49a0*/  FADD.FTZ R49, R49, -R78.reuse ;  /* 0x8000004e31317221 */ /* 0x100fe20000010000 */
[----:B------:R-:W-:Y:S01]  /*49b0*/  STG.E.U16 desc[UR6][R54.64+0x2], R68 ;  /* 0x0000024436007986 */ /* 0x000fe2000c101506 */
[--C-:B------:R-:W-:Y:S01]  /*49c0*/  FADD.FTZ R45, R45, -R78.reuse ;  /* 0x8000004e2d2d7221 */ /* 0x100fe20000010000 */
[C---:B------:R-:W-:Y:S01]  /*49d0*/  FMUL.FTZ R134, R74.reuse, R134 ;  /* 0x000000864a867220 */ /* 0x040fe20000410000 */
[--C-:B------:R-:W-:Y:S01]  /*49e0*/  FADD.FTZ R41, R41, -R78.reuse ;  /* 0x8000004e29297221 */ /* 0x100fe20000010000 */
[----:B------:R1:W-:Y:S01]  /*49f0*/  STG.E.U16 desc[UR6][R54.64+0x6], R0 ;  /* 0x0000060036007986 */ /* 0x0003e2000c101506 */
[C---:B------:R-:W-:Y:S01]  /*4a00*/  FMUL.FTZ R130, R74.reuse, R130 ;  /* 0x000000824a827220 */ /* 0x040fe20000410000 */
[----:B------:R-:W-:Y:S01]  /*4a10*/  FADD.FTZ R37, R37, -R78 ;  /* 0x8000004e25257221 */ /* 0x000fe20000010000 */
[C---:B------:R-:W-:Y:S01]  /*4a20*/  FMUL.FTZ R126, R74.reuse, R126 ;  /* 0x0000007e4a7e7220 */ /* 0x040fe20000410000 */
[----:B0-----:R-:W-:Y:S01]  /*4a30*/  FFMA.FTZ R62, R165, R146, R72 ;  /* 0x00000092a53e7223 */ /* 0x001fe20000010048 */
[--C-:B------:R-:W-:Y:S01]  /*4a40*/  FADD.FTZ R33, R33, -R78.reuse ;  /* 0x8000004e21217221 */ /* 0x100fe20000010000 */
[C---:B------:R-:W-:Y:S01]  /*4a50*/  FMUL.FTZ R49, R74.reuse, R49 ;  /* 0x000000314a317220 */ /* 0x040fe20000410000 */
[--C-:B------:R-:W-:Y:S01]  /*4a60*/  FADD.FTZ R29, R29, -R78.reuse ;  /* 0x8000004e1d1d7221 */ /* 0x100fe20000010000 */
[C---:B------:R-:W-:Y:S01]  /*4a70*/  FMUL.FTZ R45, R74.reuse, R45 ;  /* 0x0000002d4a2d7220 */ /* 0x040fe20000410000 */
[----:B------:R0:W-:Y:S01]  /*4a80*/  STL [R1+0x98], R62 ;  /* 0x0000983e01007387 */ /* 0x0001e20000100800 */
[----:B------:R-:W-:Y:S01]  /*4a90*/  FADD.FTZ R25, R25, -R78 ;  /* 0x8000004e19197221 */ /* 0x000fe20000010000 */
[C---:B------:R-:W-:Y:S01]  /*4aa0*/  FMUL.FTZ R41, R74.reuse, R41 ;  /* 0x000000294a297220 */ /* 0x040fe20000410000 */
[C-C-:B-1----:R-:W-:Y:S01]  /*4ab0*/  FFMA.FTZ R55, R165.reuse, R142, R72.reuse ;  /* 0x0000008ea5377223 */ /* 0x142fe20000010048 */
[----:B------:R-:W-:Y:S01]  /*4ac0*/  FFMA.FTZ R54, R165, R138, R72 ;  /* 0x0000008aa5367223 */ /* 0x000fe20000010048 */
[--C-:B------:R-:W-:Y:S01]  /*4ad0*/  FADD.FTZ R21, R21, -R78.reuse ;  /* 0x8000004e15157221 */ /* 0x100fe20000010000 */
[C---:B------:R-:W-:Y:S01]  /*4ae0*/  FMUL.FTZ R37, R74.reuse, R37 ;  /* 0x000000254a257220 */ /* 0x040fe20000410000 */
[----:B------:R-:W-:Y:S01]  /*4af0*/  FADD.FTZ R17, R17, -R78 ;  /* 0x8000004e11117221 */ /* 0x000fe20000010000 */
[----:B------:R1:W-:Y:S01]  /*4b00*/  STL [R1+0x9c], R55 ;  /* 0x00009c3701007387 */ /* 0x0003e20000100800 */
[C---:B------:R-:W-:Y:S01]  /*4b10*/  FMUL.FTZ R33, R74.reuse, R33 ;  /* 0x000000214a217220 */ /* 0x040fe20000410000 */
[C-C-:B0-----:R-:W-:Y:S01]  /*4b20*/  FFMA.FTZ R62, R165.reuse, R134, R72.reuse ;  /* 0x00000086a53e7223 */ /* 0x141fe20000010048 */
[----:B------:R-:W-:Y:S01]  /*4b30*/  FFMA.FTZ R49, R165, R49, R72 ;  /* 0x00000031a5317223 */ /* 0x000fe20000010048 */
[----:B------:R0:W-:Y:S01]  /*4b40*/  STL [R1+0x94], R54 ;  /* 0x0000943601007387 */ /* 0x0001e20000100800 */
[----:B------:R-:W-:Y:S01]  /*4b50*/  FADD.FTZ R13, R13, -R78 ;  /* 0x8000004e0d0d7221 */ /* 0x000fe20000010000 */
[C---:B------:R-:W-:Y:S01]  /*4b60*/  FMUL.FTZ R29, R74.reuse, R29 ;  /* 0x0000001d4a1d7220 */ /* 0x040fe20000410000 */
[----:B------:R-:W-:Y:S01]  /*4b70*/  FFMA.FTZ R45, R165, R45, R72 ;  /* 0x0000002da52d7223 */ /* 0x000fe20000010048 */
[----:B------:R-:W-:Y:S01]  /*4b80*/  FADD.FTZ R9, R9, -R78 ;  /* 0x8000004e09097221 */ /* 0x000fe20000010000 */
[C---:B------:R-:W-:Y:S01]  /*4b90*/  FMUL.FTZ R25, R74.reuse, R25 ;  /* 0x000000194a197220 */ /* 0x040fe20000410000 */
[C-C-:B-1----:R-:W-:Y:S01]  /*4ba0*/  FFMA.FTZ R55, R165.reuse, R130, R72.reuse ;  /* 0x00000082a5377223 */ /* 0x142fe20000010048 */
[----:B------:R-:W-:Y:S01]  /*4bb0*/  STL [R1+0x8c], R62 ;  /* 0x00008c3e01007387 */ /* 0x000fe20000100800 */
[----:B------:R-:W-:Y:S01]  /*4bc0*/  FFMA.FTZ R41, R165, R41, R72 ;  /* 0x00000029a5297223 */ /* 0x000fe20000010048 */
[----:B------:R-:W-:Y:S01]  /*4bd0*/  FADD.FTZ R5, R5, -R78 ;  /* 0x8000004e05057221 */ /* 0x000fe20000010000 */
[C-C-:B0-----:R-:W-:Y:S01]  /*4be0*/  FFMA.FTZ R54, R165.reuse, R126, R72.reuse ;  /* 0x0000007ea5367223 */ /* 0x141fe20000010048 */
[C---:B------:R-:W-:Y:S01]  /*4bf0*/  FMUL.FTZ R21, R74.reuse, R21 ;  /* 0x000000154a157220 */ /* 0x040fe20000410000 */
[----:B------:R-:W-:Y:S01]  /*4c00*/  STL [R1+0x88], R55 ;  /* 0x0000883701007387 */ /* 0x000fe20000100800 */
[C-C-:B------:R-:W-:Y:S01]  /*4c10*/  FFMA.FTZ R37, R165.reuse, R37, R72.reuse ;  /* 0x00000025a5257223 */ /* 0x140fe20000010048 */
[C---:B------:R-:W-:Y:S01]  /*4c20*/  FMUL.FTZ R17, R74.reuse, R17 ;  /* 0x000000114a117220 */ /* 0x040fe20000410000 */
[C-C-:B------:R-:W-:Y:S01]  /*4c30*/  FFMA.FTZ R33, R165.reuse, R33, R72.reuse ;  /* 0x00000021a5217223 */ /* 0x140fe20000010048 */
[----:B------:R-:W-:Y:S01]  /*4c40*/  STL [R1+0x84], R54 ;  /* 0x0000843601007387 */ /* 0x000fe20000100800 */
[C---:B------:R-:W-:Y:S01]  /*4c50*/  FMUL.FTZ R13, R74.reuse, R13 ;  /* 0x0000000d4a0d7220 */ /* 0x040fe20000410000 */
[C-C-:B------:R-:W-:Y:S01]  /*4c60*/  FFMA.FTZ R29, R165.reuse, R29, R72.reuse ;  /* 0x0000001da51d7223 */ /* 0x140fe20000010048 */
[----:B------:R-:W-:Y:S01]  /*4c70*/  FMUL.FTZ R9, R74, R9 ;  /* 0x000000094a097220 */ /* 0x000fe20000410000 */
[----:B------:R-:W-:Y:S01]  /*4c80*/  STL [R1+0x80], R49 ;  /* 0x0000803101007387 */ /* 0x000fe20000100800 */
[C---:B------:R-:W-:Y:S01]  /*4c90*/  FFMA.FTZ R25, R165.reuse, R25, R72 ;  /* 0x00000019a5197223 */ /* 0x040fe20000010048 */
[----:B------:R-:W-:Y:S01]  /*4ca0*/  FADD.FTZ R94, R94, -R78 ;  /* 0x8000004e5e5e7221 */ /* 0x000fe20000010000 */
[C---:B------:R-:W-:Y:S01]  /*4cb0*/  FMUL.FTZ R5, R74.reuse, R5 ;  /* 0x000000054a057220 */ /* 0x040fe20000410000 */
[----:B------:R-:W-:Y:S01]  /*4cc0*/  STL [R1+0x7c], R45 ;  /* 0x00007c2d01007387 */ /* 0x000fe20000100800 */
[----:B------:R-:W-:Y:S01]  /*4cd0*/  FFMA.FTZ R21, R165, R21, R72 ;  /* 0x00000015a5157223 */ /* 0x000fe20000010048 */
[----:B------:R-:W-:Y:S01]  /*4ce0*/  FADD.FTZ R97, R97, -R78 ;  /* 0x8000004e61617221 */ /* 0x000fe20000010000 */
[----:B------:R-:W-:Y:S01]  /*4cf0*/  FFMA.FTZ R17, R165, R17, R72 ;  /* 0x00000011a5117223 */ /* 0x000fe20000010048 */
[----:B------:R-:W-:Y:S01]  /*4d00*/  STL [R1+0x78], R41 ;  /* 0x0000782901007387 */ /* 0x000fe20000100800 */
[----:B------:R-:W-:Y:S01]  /*4d10*/  FADD.FTZ R101, R101, -R78 ;  /* 0x8000004e65657221 */ /* 0x000fe20000010000 */
[C-C-:B------:R-:W-:Y:S01]  /*4d20*/  FFMA.FTZ R13, R165.reuse, R13, R72.reuse ;  /* 0x0000000da50d7223 */ /* 0x140fe20000010048 */
[C-C-:B------:R-:W-:Y:S01]  /*4d30*/  FFMA.FTZ R9, R165.reuse, R9, R72.reuse ;  /* 0x00000009a5097223 */ /* 0x140fe20000010048 */
[----:B------:R-:W-:Y:S01]  /*4d40*/  STL [R1+0x74], R37 ;  /* 0x0000742501007387 */ /* 0x000fe20000100800 */
[C---:B------:R-:W-:Y:S01]  /*4d50*/  FMUL.FTZ R94, R74.reuse, R94 ;  /* 0x0000005e4a5e7220 */ /* 0x040fe20000410000 */
[----:B------:R-:W-:Y:S01]  /*4d60*/  FFMA.FTZ R5, R165, R5, R72 ;  /* 0x00000005a5057223 */ /* 0x000fe20000010048 */
[C---:B------:R-:W-:Y:S01]  /*4d70*/  FMUL.FTZ R97, R74.reuse, R97 ;  /* 0x000000614a617220 */ /* 0x040fe20000410000 */
[----:B------:R-:W-:Y:S01]  /*4d80*/  STL [R1+0x70], R33 ;  /* 0x0000702101007387 */ /* 0x000fe20000100800 */
[--C-:B------:R-:W-:Y:S01]  /*4d90*/  FADD.FTZ R105, R105, -R78.reuse ;  /* 0x8000004e69697221 */ /* 0x100fe20000010000 */
[----:B------:R-:W-:Y:S01]  /*4da0*/  FMUL.FTZ R101, R74, R101 ;  /* 0x000000654a657220 */ /* 0x000fe20000410000 */
[--C-:B------:R-:W-:Y:S01]  /*4db0*/  FADD.FTZ R108, R108, -R78.reuse ;  /* 0x8000004e6c6c7221 */ /* 0x100fe20000010000 */
[----:B------:R-:W-:Y:S01]  /*4dc0*/  STL [R1+0x6c], R29 ;  /* 0x00006c1d01007387 */ /* 0x000fe20000100800 */
[--C-:B------:R-:W-:Y:S01]  /*4dd0*/  FADD.FTZ R113, R113, -R78.reuse ;  /* 0x8000004e71717221 */ /* 0x100fe20000010000 */
[C---:B------:R-:W-:Y:S01]  /*4de0*/  FMUL.FTZ R105, R74.reuse, R105 ;  /* 0x000000694a697220 */ /* 0x040fe20000410000 */
[C---:B------:R-:W-:Y:S01]  /*4df0*/  FMUL.FTZ R108, R74.reuse, R108 ;  /* 0x0000006c4a6c7220 */ /* 0x040fe20000410000 */
[----:B------:R-:W-:Y:S01]  /*4e00*/  STL [R1+0x68], R25 ;  /* 0x0000681901007387 */ /* 0x000fe20000100800 */
[--C-:B------:R-:W-:Y:S01]  /*4e10*/  FADD.FTZ R117, R117, -R78.reuse ;  /* 0x8000004e75757221 */ /* 0x100fe20000010000 */
[----:B------:R-:W-:Y:S01]  /*4e20*/  FMUL.FTZ R113, R74, R113 ;  /* 0x000000714a717220 */ /* 0x000fe20000410000 */
[--C-:B------:R-:W-:Y:S01]  /*4e30*/  FADD.FTZ R121, R121, -R78.reuse ;  /* 0x8000004e79797221 */ /* 0x100fe20000010000 */
[----:B------:R0:W-:Y:S01]  /*4e40*/  STL [R1+0x64], R21 ;  /* 0x0000641501007387 */ /* 0x0001e20000100800 */
[--C-:B------:R-:W-:Y:S01]  /*4e50*/  FADD.FTZ R124, R124, -R78.reuse ;  /* 0x8000004e7c7c7221 */ /* 0x100fe20000010000 */
[--C-:B------:R-:W-:Y:S01]  /*4e60*/  FADD.FTZ R145, R145, -R78.reuse ;  /* 0x8000004e91917221 */ /* 0x100fe20000010000 */
[C---:B------:R-:W-:Y:S01]  /*4e70*/  FMUL.FTZ R117, R74.reuse, R117 ;  /* 0x000000754a757220 */ /* 0x040fe20000410000 */
[----:B------:R-:W-:Y:S01]  /*4e80*/  STL [R1+0x60], R17 ;  /* 0x0000601101007387 */ /* 0x000fe20000100800 */
[--C-:B------:R-:W-:Y:S01]  /*4e90*/  FADD.FTZ R141, R141, -R78.reuse ;  /* 0x8000004e8d8d7221 */ /* 0x100fe20000010000 */
[C---:B------:R-:W-:Y:S01]  /*4ea0*/  FMUL.FTZ R121, R74.reuse, R121 ;  /* 0x000000794a797220 */ /* 0x040fe20000410000 */
[C---:B------:R-:W-:Y:S01]  /*4eb0*/  FMUL.FTZ R124, R74.reuse, R124 ;  /* 0x0000007c4a7c7220 */ /* 0x040fe20000410000 */
[----:B------:R1:W-:Y:S01]  /*4ec0*/  STL [R1+0x5c], R13 ;  /* 0x00005c0d01007387 */ /* 0x0003e20000100800 */
[--C-:B------:R-:W-:Y:S01]  /*4ed0*/  FADD.FTZ R137, R137, -R78.reuse ;  /* 0x8000004e89897221 */ /* 0x100fe20000010000 */
[C---:B------:R-:W-:Y:S01]  /*4ee0*/  FMUL.FTZ R145, R74.reuse, R145 ;  /* 0x000000914a917220 */ /* 0x040fe20000410000 */
[C---:B------:R-:W-:Y:S01]  /*4ef0*/  FMUL.FTZ R141, R74.reuse, R141 ;  /* 0x0000008d4a8d7220 */ /* 0x040fe20000410000 */
[----:B------:R4:W-:Y:S01]  /*4f00*/  STL [R1+0x58], R9 ;  /* 0x0000580901007387 */ /* 0x0009e20000100800 */
[--C-:B------:R-:W-:Y:S01]  /*4f10*/  FADD.FTZ R133, R133, -R78.reuse ;  /* 0x8000004e85857221 */ /* 0x100fe20000010000 */
[----:B------:R-:W-:Y:S01]  /*4f20*/  FADD.FTZ R129, R129, -R78 ;  /* 0x8000004e81817221 */ /* 0x000fe20000010000 */
[C---:B------:R-:W-:Y:S01]  /*4f30*/  FMUL.FTZ R137, R74.reuse, R137 ;  /* 0x000000894a897220 */ /* 0x040fe20000410000 */
[----:B------:R4:W-:Y:S01]  /*4f40*/  STL [R1+0x54], R5 ;  /* 0x0000540501007387 */ /* 0x0009e20000100800 */
[--C-:B0-----:R-:W-:Y:S01]  /*4f50*/  FFMA.FTZ R21, R81, R145, R79.reuse ;  /* 0x0000009151157223 */ /* 0x101fe2000001004f */
[----:B-1----:R-:W-:Y:S01]  /*4f60*/  FFMA.FTZ R13, R165, R94, R72 ;  /* 0x0000005ea50d7223 */ /* 0x002fe20000010048 */
[--C-:B------:R-:W-:Y:S01]  /*4f70*/  FFMA.FTZ R17, R81, R141, R79.reuse ;  /* 0x0000008d51117223 */ /* 0x100fe2000001004f */
[----:B------:R-:W-:Y:S01]  /*4f80*/  FADD.FTZ R51, R51, -R78 ;  /* 0x8000004e33337221 */ /* 0x000fe20000010000 */
[C---:B------:R-:W-:Y:S01]  /*4f90*/  FMUL.FTZ R133, R74.reuse, R133 ;  /* 0x000000854a857220 */ /* 0x040fe20000410000 */
[C---:B----4-:R-:W-:Y:S01]  /*4fa0*/  FFMA.FTZ R9, R165.reuse, R97, R72 ;  /* 0x00000061a5097223 */ /* 0x050fe20000010048 */
[----:B------:R0:W-:Y:S01]  /*4fb0*/  STL [R1+0x50], R13 ;  /* 0x0000500d01007387 */ /* 0x0001e20000100800 */
[----:B------:R-:W-:Y:S01]  /*4fc0*/  FMUL.FTZ R129, R74, R129 ;  /* 0x000000814a817220 */ /* 0x000fe20000410000 */
[----:B------:R-:W-:Y:S01]  /*4fd0*/  FADD.FTZ R48, R48, -R78 ;  /* 0x8000004e30307221 */ /* 0x000fe20000010000 */
[----:B------:R-:W-:Y:S01]  /*4fe0*/  FFMA.FTZ R5, R165, R101, R72 ;  /* 0x00000065a5057223 */ /* 0x000fe20000010048 */
[----:B------:R1:W-:Y:S01]  /*4ff0*/  STL [R1+0x4c], R9 ;  /* 0x00004c0901007387 */ /* 0x0003e20000100800 */
[--C-:B------:R-:W-:Y:S01]  /*5000*/  FFMA.FTZ R25, R81, R137, R79.reuse ;  /* 0x0000008951197223 */ /* 0x100fe2000001004f */
[--C-:B------:R-:W-:Y:S01]  /*5010*/  FADD.FTZ R44, R44, -R78.reuse ;  /* 0x8000004e2c2c7221 */ /* 0x100fe20000010000 */
[----:B------:R-:W-:Y:S01]  /*5020*/  FMUL.FTZ R51, R74, R51 ;  /* 0x000000334a337220 */ /* 0x000fe20000410000 */
[----:B------:R4:W-:Y:S01]  /*5030*/  STL [R1+0x48], R5 ;  /* 0x0000480501007387 */ /* 0x0009e20000100800 */
[----:B------:R-:W-:Y:S01]  /*5040*/  FADD.FTZ R40, R40, -R78 ;  /* 0x8000004e28287221 */ /* 0x000fe20000010000 */
[C---:B0-----:R-:W-:Y:S01]  /*5050*/  FFMA.FTZ R13, R165.reuse, R105, R72 ;  /* 0x00000069a50d7223 */ /* 0x041fe20000010048 */
[C---:B------:R-:W-:Y:S01]  /*5060*/  FMUL.FTZ R48, R74.reuse, R48 ;  /* 0x000000304a307220 */ /* 0x040fe20000410000 */
[----:B------:R-:W-:Y:S01]  /*5070*/  FMUL.FTZ R44, R74, R44 ;  /* 0x0000002c4a2c7220 */ /* 0x000fe20000410000 */
[----:B------:R-:W-:Y:S01]  /*5080*/  FADD.FTZ R36, R36, -R78 ;  /* 0x8000004e24247221 */ /* 0x000fe20000010000 */
[C---:B-1----:R-:W-:Y:S01]  /*5090*/  FFMA.FTZ R9, R165.reuse, R108, R72 ;  /* 0x0000006ca5097223 */ /* 0x042fe20000010048 */
[----:B------:R0:W-:Y:S01]  /*50a0*/  STL [R1+0x40], R13 ;  /* 0x0000400d01007387 */ /* 0x0001e20000100800 */
[----:B------:R-:W-:Y:S01]  /*50b0*/  FADD.FTZ R32, R32, -R78 ;  /* 0x8000004e20207221 */ /* 0x000fe20000010000 */
[----:B------:R-:W-:Y:S01]  /*50c0*/  FMUL.FTZ R40, R74, R40 ;  /* 0x000000284a287220 */ /* 0x000fe20000410000 */
[----:B----4-:R-:W-:Y:S01]  /*50d0*/  FFMA.FTZ R5, R165, R113, R72 ;  /* 0x00000071a5057223 */ /* 0x010fe20000010048 */
[----:B------:R1:W-:Y:S01]  /*50e0*/  STL [R1+0x3c], R9 ;  /* 0x00003c0901007387 */ /* 0x0003e20000100800 */
[--C-:B------:R-:W-:Y:S01]  /*50f0*/  FADD.FTZ R150, R150, -R78.reuse ;  /* 0x8000004e96967221 */ /* 0x100fe20000010000 */
[--C-:B------:R-:W-:Y:S01]  /*5100*/  FADD.FTZ R149, R149, -R78.reuse ;  /* 0x8000004e95957221 */ /* 0x100fe20000010000 */
[----:B------:R-:W-:Y:S01]  /*5110*/  FMUL.FTZ R36, R74, R36 ;  /* 0x000000244a247220 */ /* 0x000fe20000410000 */
[----:B------:R4:W-:Y:S01]  /*5120*/  STL [R1+0x38], R5 ;  /* 0x0000380501007387 */ /* 0x0009e20000100800 */
[----:B------:R-:W-:Y:S01]  /*5130*/  FADD.FTZ R148, R148, -R78 ;  /* 0x8000004e94947221 */ /* 0x000fe20000010000 */
[----:B0-----:R-:W-:Y:S01]  /*5140*/  FFMA.FTZ R13, R165, R117, R72 ;  /* 0x00000075a50d7223 */ /* 0x001fe20000010048 */
[--C-:B------:R-:W-:Y:S01]  /*5150*/  FADD.FTZ R147, R147, -R78.reuse ;  /* 0x8000004e93937221 */ /* 0x100fe20000010000 */
[----:B------:R-:W-:Y:S01]  /*5160*/  FMUL.FTZ R32, R74, R32 ;  /* 0x000000204a207220 */ /* 0x000fe20000410000 */
[----:B------:R-:W-:Y:S01]  /*5170*/  FADD.FTZ R16, R16, -R78 ;  /* 0x8000004e10107221 */ /* 0x000fe20000010000 */
[C-C-:B-1----:R-:W-:Y:S01]  /*5180*/  FFMA.FTZ R9, R165.reuse, R121, R72.reuse ;  /* 0x00000079a5097223 */ /* 0x142fe20000010048 */
[----:B------:R-:W-:Y:S01]  /*5190*/  STL [R1+0x34], R13 ;  /* 0x0000340d01007387 */ /* 0x000fe20000100800 */
[C---:B------:R-:W-:Y:S01]  /*51a0*/  FMUL.FTZ R0, R74.reuse, R150 ;  /* 0x000000964a007220 */ /* 0x040fe20000410000 */
[----:B------:R-:W-:Y:S01]  /*51b0*/  FMUL.FTZ R149, R74, R149 ;  /* 0x000000954a957220 */ /* 0x000fe20000410000 */
[----:B----4-:R-:W-:Y:S01]  /*51c0*/  FFMA.FTZ R5, R165, R124, R72 ;  /* 0x0000007ca5057223 */ /* 0x010fe20000010048 */
[----:B------:R-:W-:Y:S01]  /*51d0*/  STL [R1+0x30], R9 ;  /* 0x0000300901007387 */ /* 0x000fe20000100800 */
[--C-:B------:R-:W-:Y:S01]  /*51e0*/  FADD.FTZ R47, R47, -R78.reuse ;  /* 0x8000004e2f2f7221 */ /* 0x100fe20000010000 */
[--C-:B------:R-:W-:Y:S01]  /*51f0*/  FADD.FTZ R52, R52, -R78.reuse ;  /* 0x8000004e34347221 */ /* 0x100fe20000010000 */
[----:B------:R-:W-:Y:S01]  /*5200*/  FMUL.FTZ R148, R74, R148 ;  /* 0x000000944a947220 */ /* 0x000fe20000410000 */
[----:B------:R-:W-:Y:S01]  /*5210*/  STL [R1+0x2c], R5 ;  /* 0x00002c0501007387 */ /* 0x000fe20000100800 */
[--C-:B------:R-:W-:Y:S01]  /*5220*/  FADD.FTZ R46, R46, -R78.reuse ;  /* 0x8000004e2e2e7221 */ /* 0x100fe20000010000 */
[----:B------:R-:W-:Y:S01]  /*5230*/  FMUL.FTZ R147, R74, R147 ;  /* 0x000000934a937220 */ /* 0x000fe20000410000 */
[----:B------:R-:W-:Y:S01]  /*5240*/  FADD.FTZ R18, R18, -R78 ;  /* 0x8000004e12127221 */ /* 0x000fe20000010000 */
[----:B------:R0:W-:Y:S01]  /*5250*/  STL [R1+0x28], R21 ;  /* 0x0000281501007387 */ /* 0x0001e20000100800 */
[----:B------:R-:W-:Y:S01]  /*5260*/  FMUL.FTZ R146, R74, R16 ;  /* 0x000000104a927220 */ /* 0x000fe20000410000 */
[----:B------:R-:W-:Y:S01]  /*5270*/  FFMA.FTZ R0, R165, R0, R72 ;  /* 0x00000000a5007223 */ /* 0x000fe20000010048 */
[--C-:B------:R-:W-:Y:S01]  /*5280*/  FFMA.FTZ R16, R81, R149, R79.reuse ;  /* 0x0000009551107223 */ /* 0x100fe2000001004f */
[----:B------:R1:W-:Y:S01]  /*5290*/  STL [R1+0x24], R17 ;  /* 0x0000241101007387 */ /* 0x0003e20000100800 */
[--C-:B------:R-:W-:Y:S01]  /*52a0*/  FADD.FTZ R39, R39, -R78.reuse ;  /* 0x8000004e27277221 */ /* 0x100fe20000010000 */
[--C-:B------:R-:W-:Y:S01]  /*52b0*/  FADD.FTZ R23, R23, -R78.reuse ;  /* 0x8000004e17177221 */ /* 0x100fe20000010000 */
[--C-:B------:R-:W-:Y:S01]  /*52c0*/  FADD.FTZ R50, R50, -R78.reuse ;  /* 0x8000004e32327221 */ /* 0x100fe20000010000 */
[----:B------:R4:W-:Y:S01]  /*52d0*/  STL [R1+0x20], R25 ;  /* 0x0000201901007387 */ /* 0x0009e20000100800 */
[--C-:B------:R-:W-:Y:S01]  /*52e0*/  FADD.FTZ R3, R3, -R78.reuse ;  /* 0x8000004e03037221 */ /* 0x100fe20000010000 */
[--C-:B0-----:R-:W-:Y:S01]  /*52f0*/  FFMA.FTZ R21, R81, R133, R79.reuse ;  /* 0x0000008551157223 */ /* 0x101fe2000001004f */
[--C-:B------:R-:W-:Y:S01]  /*5300*/  FADD.FTZ R42, R42, -R78.reuse ;  /* 0x8000004e2a2a7221 */ /* 0x100fe20000010000 */
[--C-:B------:R-:W-:Y:S01]  /*5310*/  FADD.FTZ R20, R20, -R78.reuse ;  /* 0x8000004e14147221 */ /* 0x100fe20000010000 */
[--C-:B------:R-:W-:Y:S01]  /*5320*/  FADD.FTZ R123, R123, -R78.reuse ;  /* 0x8000004e7b7b7221 */ /* 0x100fe20000010000 */
[C-C-:B-1----:R-:W-:Y:S01]  /*5330*/  FFMA.FTZ R17, R81.reuse, R129, R79.reuse ;  /* 0x0000008151117223 */ /* 0x142fe2000001004f */
[----:B------:R0:W-:Y:S01]  /*5340*/  STL [R1+0x1c], R21 ;  /* 0x00001c1501007387 */ /* 0x0001e20000100800 */
[--C-:B------:R-:W-:Y:S01]  /*5350*/  FADD.FTZ R30, R30, -R78.reuse ;  /* 0x8000004e1e1e7221 */ /* 0x100fe20000010000 */
[--C-:B------:R-:W-:Y:S01]  /*5360*/  FADD.FTZ R26, R26, -R78.reuse ;  /* 0x8000004e1a1a7221 */ /* 0x100fe20000010000 */
[C---:B----4-:R-:W-:Y:S01]  /*5370*/  FFMA.FTZ R25, R81.reuse, R51, R79 ;  /* 0x0000003351197223 */ /* 0x050fe2000001004f */
[----:B------:R1:W-:Y:S01]  /*5380*/  STL [R1+0x18], R17 ;  /* 0x0000181101007387 */ /* 0x0003e20000100800 */
[C---:B------:R-:W-:Y:S01]  /*5390*/  FMUL.FTZ R37, R74.reuse, R47 ;  /* 0x0000002f4a257220 */ /* 0x040fe20000410000 */
[----:B------:R-:W-:Y:S01]  /*53a0*/  FMUL.FTZ R52, R74, R52 ;  /* 0x000000344a347220 */ /* 0x000fe20000410000 */
[----:B------:R-:W-:Y:S01]  /*53b0*/  FFMA.FTZ R147, R80, R147, R75 ;  /* 0x0000009350937223 */ /* 0x000fe2000001004b */
[----:B------:R4:W-:Y:S01]  /*53c0*/  STL [R1+0x14], R25 ;  /* 0x0000141901007387 */ /* 0x0009e20000100800 */
[----:B------:R-:W-:Y:S01]  /*53d0*/  F2FP.BF16.F32.PACK_AB R0, R16, R0 ;  /* 0x000000001000723e */ /* 0x000fe200000010ff */
[C-C-:B0-----:R-:W-:Y:S01]  /*53e0*/  FFMA.FTZ R21, R81.reuse, R48, R79.reuse ;  /* 0x0000003051157223 */ /* 0x141fe2000001004f */
[C---:B------:R-:W-:Y:S01]  /*53f0*/  FMUL.FTZ R23, R74.reuse, R23 ;  /* 0x000000174a177220 */ /* 0x040fe20000410000 */
[----:B------:R-:W-:Y:S01]  /*5400*/  IADD3.X R55, RZ, R77, RZ, P0, !PT ;  /* 0x0000004dff377210 */ /* 0x000fe200007fe4ff */
[----:B------:R-:W-:Y:S01]  /*5410*/  FMUL.FTZ R3, R74, R3 ;  /* 0x000000034a037220 */ /* 0x000fe20000410000 */
[C-C-:B-1----:R-:W-:Y:S01]  /*5420*/  FFMA.FTZ R17, R81.reuse, R44, R79.reuse ;  /* 0x0000002c51117223 */ /* 0x142fe2000001004f */
[----:B------:R0:W-:Y:S01]  /*5430*/  STL [R1+0x10], R21 ;  /* 0x0000101501007387 */ /* 0x0001e20000100800 */
[--C-:B------:R-:W-:Y:S01]  /*5440*/  FADD.FTZ R38, R38, -R78.reuse ;  /* 0x8000004e26267221 */ /* 0x100fe20000010000 */
[--C-:B------:R-:W-:Y:S01]  /*5450*/  FADD.FTZ R22, R22, -R78.reuse ;  /* 0x8000004e16167221 */ /* 0x100fe20000010000 */
[C---:B----4-:R-:W-:Y:S01]  /*5460*/  FFMA.FTZ R25, R81.reuse, R40, R79 ;  /* 0x0000002851197223 */ /* 0x050fe2000001004f */
[----:B------:R1:W-:Y:S01]  /*5470*/  STL [R1+0xc], R17 ;  /* 0x00000c1101007387 */ /* 0x0003e20000100800 */
[----:B------:R-:W-:Y:S01]  /*5480*/  FFMA.FTZ R47, R164, R148, R73 ;  /* 0x00000094a42f7223 */ /* 0x000fe20000010049 */
[----:B------:R-:W-:Y:S01]  /*5490*/  FMUL.FTZ R51, R74, R46 ;  /* 0x0000002e4a337220 */ /* 0x000fe20000410000 */
[--C-:B------:R-:W-:Y:S01]  /*54a0*/  FADD.FTZ R70, R70, -R78.reuse ;  /* 0x8000004e46467221 */ /* 0x100fe20000010000 */
[----:B------:R-:W-:Y:S01]  /*54b0*/  STL [R1+0x8], R25 ;  /* 0x0000081901007387 */ /* 0x000fe20000100800 */
[----:B------:R-:W-:Y:S01]  /*54c0*/  FMUL.FTZ R20, R74, R20 ;  /* 0x000000144a147220 */ /* 0x000fe20000410000 */
[C-C-:B0-----:R-:W-:Y:S01]  /*54d0*/  FFMA.FTZ R21, R81.reuse, R36, R79.reuse ;  /* 0x0000002451157223 */ /* 0x141fe2000001004f */
[--C-:B------:R-:W-:Y:S01]  /*54e0*/  FADD.FTZ R28, R28, -R78.reuse ;  /* 0x8000004e1c1c7221 */ /* 0x100fe20000010000 */
[----:B------:R-:W4:Y:S01]  /*54f0*/  LDL.LU R105, [R1+0x44] ;  /* 0x0000440001697983 */ /* 0x000f220000300800 */
[--C-:B------:R-:W-:Y:S01]  /*5500*/  FADD.FTZ R24, R24, -R78.reuse ;  /* 0x8000004e18187221 */ /* 0x100fe20000010000 */
[----:B-1----:R-:W-:Y:S01]  /*5510*/  FFMA.FTZ R17, R81, R32, R79 ;  /* 0x0000002051117223 */ /* 0x002fe2000001004f */
[C---:B------:R-:W-:Y:S01]  /*5520*/  FMUL.FTZ R46, R74.reuse, R18 ;  /* 0x000000124a2e7220 */ /* 0x040fe20000410000 */
[----:B------:R-:W-:Y:S01]  /*5530*/  STL [R1+0x4], R21 ;  /* 0x0000041501007387 */ /* 0x000fe20000100800 */
[----:B------:R-:W-:Y:S01]  /*5540*/  F2FP.BF16.F32.PACK_AB R16, R147, R47 ;  /* 0x0000002f9310723e */ /* 0x000fe200000010ff */
[----:B------:R-:W-:Y:S01]  /*5550*/  FMUL.FTZ R123, R74, R123 ;  /* 0x0000007b4a7b7220 */ /* 0x000fe20000410000 */
[--C-:B------:R-:W-:Y:S01]  /*5560*/  FADD.FTZ R12, R12, -R78.reuse ;  /* 0x8000004e0c0c7221 */ /* 0x100fe20000010000 */
[----:B------:R0:W-:Y:S01]  /*5570*/  STL [R1], R17 ;  /* 0x0000001101007387 */ /* 0x0001e20000100800 */
[----:B------:R-:W-:Y:S01]  /*5580*/  IADD3.X R47, RZ, R77, RZ, P5, !PT ;  /* 0x0000004dff2f7210 */ /* 0x000fe20002ffe4ff */
[--C-:B------:R-:W-:Y:S01]  /*5590*/  FADD.FTZ R8, R8, -R78.reuse ;  /* 0x8000004e08087221 */ /* 0x100fe20000010000 */
[--C-:B------:R-:W-:Y:S01]  /*55a0*/  FADD.FTZ R4, R4, -R78.reuse ;  /* 0x8000004e04047221 */ /* 0x100fe20000010000 */
[--C-:B------:R-:W-:Y:S01]  /*55b0*/  FADD.FTZ R96, R96, -R78.reuse ;  /* 0x8000004e60607221 */ /* 0x100fe20000010000 */
[--C-:B------:R-:W-:Y:S01]  /*55c0*/  FADD.FTZ R100, R100, -R78.reuse ;  /* 0x8000004e64647221 */ /* 0x100fe20000010000 */
[--C-:B------:R-:W-:Y:S01]  /*55d0*/  FADD.FTZ R104, R104, -R78.reuse ;  /* 0x8000004e68687221 */ /* 0x100fe20000010000 */
[--C-:B------:R-:W-:Y:S01]  /*55e0*/  FADD.FTZ R109, R109, -R78.reuse ;  /* 0x8000004e6d6d7221 */ /* 0x100fe20000010000 */
[--C-:B------:R-:W-:Y:S01]  /*55f0*/  FADD.FTZ R112, R112, -R78.reuse ;  /* 0x8000004e70707221 */ /* 0x100fe20000010000 */
[--C-:B------:R-:W-:Y:S01]  /*5600*/  FADD.FTZ R116, R116, -R78.reuse ;  /* 0x8000004e74747221 */ /* 0x100fe20000010000 */
[----:B0-----:R-:W-:Y:S01]  /*5610*/  FMUL.FTZ R17, R74, R39 ;  /* 0x000000274a117220 */ /* 0x001fe20000410000 */
[--C-:B------:R-:W-:Y:S01]  /*5620*/  FFMA.FTZ R39, R164, R52, R73.reuse ;  /* 0x00000034a4277223 */ /* 0x100fe20000010049 */
[C---:B------:R-:W-:Y:S01]  /*5630*/  FMUL.FTZ R52, R74.reuse, R50 ;  /* 0x000000324a347220 */ /* 0x040fe20000410000 */
[----:B------:R-:W-:Y:S01]  /*5640*/  FMUL.FTZ R50, R74, R42 ;  /* 0x0000002a4a327220 */ /* 0x000fe20000410000 */
        /* <DEDUP_REMOVED lines=40> */
[--C-:B------:R-:W-:Y:S01]  /*58d0*/  FFMA.FTZ R29, R164, R23, R73.reuse ;  /* 0x00000017a41d7223 */ /* 0x100fe20000010049 */
[C---:B------:R-:W-:Y:S01]  /*58e0*/  FMUL.FTZ R42, R74.reuse, R30 ;  /* 0x0000001e4a2a7220 */ /* 0x040fe20000410000 */
[----:B------:R-:W-:Y:S01]  /*58f0*/  FMUL.FTZ R72, R74, R26 ;  /* 0x0000001a4a487220 */ /* 0x000fe20000410000 */
[----:B------:R-:W-:Y:S01]  /*5900*/  FFMA.FTZ R23, R164, R3, R73 ;  /* 0x00000003a4177223 */ /* 0x000fe20000010049 */
[C---:B------:R-:W-:Y:S01]  /*5910*/  FMUL.FTZ R49, R74.reuse, R38 ;  /* 0x000000264a317220 */ /* 0x040fe20000410000 */
[----:B------:R-:W-:Y:S01]  /*5920*/  FMUL.FTZ R48, R74, R22 ;  /* 0x000000164a307220 */ /* 0x000fe20000410000 */
[C-C-:B------:R-:W-:Y:S01]  /*5930*/  FFMA.FTZ R26, R80.reuse, R51, R75.reuse ;  /* 0x00000033501a7223 */ /* 0x140fe2000001004b */
[----:B------:R-:W-:Y:S01]  /*5940*/  FFMA.FTZ R30, R80, R50, R75 ;  /* 0x00000032501e7223 */ /* 0x000fe2000001004b */
[----:B------:R-:W-:Y:S01]  /*5950*/  FMUL.FTZ R70, R74, R70 ;  /* 0x000000464a467220 */ /* 0x000fe20000410000 */
[----:B------:R-:W-:Y:S01]  /*5960*/  FFMA.FTZ R149, R81, R20, R79 ;  /* 0x0000001451957223 */ /* 0x000fe2000001004f */
[----:B------:R-:W-:Y:S01]  /*5970*/  FFMA.FTZ R3, R164, R123, R73 ;  /* 0x0000007ba4037223 */ /* 0x000fe20000010049 */
[----:B------:R-:W-:Y:S01]  /*5980*/  IADD3.X R51, RZ, R77, RZ, P4, !PT ;  /* 0x0000004dff337210 */ /* 0x000fe200027fe4ff */
        /* <DEDUP_REMOVED lines=13> */
[----:B--2---:R-:W-:-:S04]  /*5a60*/  FADD.FTZ R122, R122, -R78 ;  /* 0x8000004e7a7a7221 */ /* 0x004fc80000010000 */
[----:B------:R-:W-:Y:S01]  /*5a70*/  FMUL.FTZ R134, R74, R122 ;  /* 0x0000007a4a867220 */ /* 0x000fe20000410000 */
[----:B------:R-:W-:Y:S01]  /*5a80*/  FFMA.FTZ R122, R80, R46, R75 ;  /* 0x0000002e507a7223 */ /* 0x000fe2000001004b */
[----:B------:R-:W-:Y:S01]  /*5a90*/  LEA R46, P0, R90, UR4, 0x1 ;  /* 0x000000045a2e7c11 */ /* 0x000fe2000f8008ff */
[C---:B------:R-:W-:Y:S01]  /*5aa0*/  FMUL.FTZ R45, R74.reuse, R144 ;  /* 0x000000904a2d7220 */ /* 0x040fe20000410000 */
[----:B------:R-:W-:Y:S02]  /*5ab0*/  FMUL.FTZ R44, R74, R140 ;  /* 0x0000008c4a2c7220 */ /* 0x000fe40000410000 */
[----:B------:R-:W-:Y:S01]  /*5ac0*/  LEA.HI.X R47, R90, UR5, R47, 0x1, P0 ;  /* 0x000000055a2f7c11 */ /* 0x000fe200080f0c2f */
[C---:B------:R-:W-:Y:S01]  /*5ad0*/  FMUL.FTZ R136, R74.reuse, R136 ;  /* 0x000000884a887220 */ /* 0x040fe20000410000 */
[----:B------:R-:W-:Y:S01]  /*5ae0*/  LEA R50, P0, R87, UR4, 0x1 ;  /* 0x0000000457327c11 */ /* 0x000fe2000f8008ff */
[C---:B------:R-:W-:Y:S01]  /*5af0*/  FMUL.FTZ R41, R74.reuse, R132 ;  /* 0x000000844a297220 */ /* 0x040fe20000410000 */
[C---:B------:R-:W-:Y:S01]  /*5b00*/  FMUL.FTZ R40, R74.reuse, R128 ;  /* 0x000000804a287220 */ /* 0x040fe20000410000 */
[C---:B------:R-:W-:Y:S01]  /*5b10*/  FMUL.FTZ R36, R74.reuse, R43 ;  /* 0x0000002b4a247220 */ /* 0x040fe20000410000 */
[----:B---3--:R-:W-:Y:S01]  /*5b20*/  FADD.FTZ R78, R125, -R78 ;  /* 0x8000004e7d4e7221 */ /* 0x008fe20000010000 */
        /* <DEDUP_REMOVED lines=35> */
[-C--:B------:R-:W-:Y:S01]  /*5d60*/  IADD3.X R62, RZ, R77.reuse, RZ, P2, !PT ;  /* 0x0000004dff3e7210 */ /* 0x080fe200017fe4ff */
[----:B------:R-:W-:Y:S01]  /*5d70*/  FFMA.FTZ R138, R81, R70, R79 ;  /* 0x00000046518a7223 */ /* 0x000fe2000001004f */
[----:B------:R-:W-:-:S02]  /*5d80*/  IADD3.X R49, RZ, R77, RZ, P3, !PT ;  /* 0x0000004dff317210 */ /* 0x000fc40001ffe4ff */
[----:B------:R-:W-:Y:S02]  /*5d90*/  LEA R48, P2, R56, UR4, 0x1 ;  /* 0x0000000438307c11 */ /* 0x000fe4000f8408ff */
[----:B------:R-:W-:Y:S02]  /*5da0*/  LEA.HI.X R51, R87, UR5, R51, 0x1, P0 ;  /* 0x0000000557337c11 */ /* 0x000fe400080f0c33 */
[----:B------:R-:W-:Y:S01]  /*5db0*/  LEA R70, P0, R84, UR4, 0x1 ;  /* 0x0000000454467c11 */ /* 0x000fe2000f8008ff */
[C-C-:B------:R-:W-:Y:S01]  /*5dc0*/  FFMA.FTZ R18, R80.reuse, R127, R75.reuse ;  /* 0x0000007f50127223 */ /* 0x140fe2000001004b */
[C-C-:B------:R-:W-:Y:S01]  /*5dd0*/  FFMA.FTZ R10, R80.reuse, R135, R75.reuse ;  /* 0x00000087500a7223 */ /* 0x140fe2000001004b */
[----:B------:R-:W-:Y:S01]  /*5de0*/  FFMA.FTZ R127, R80, R71, R75 ;  /* 0x00000047507f7223 */ /* 0x000fe2000001004b */
[----:B------:R-:W-:Y:S01]  /*5df0*/  LEA.HI.X R49, R56, UR5, R49, 0x1, P2 ;  /* 0x0000000538317c11 */ /* 0x000fe200090f0c31 */
[----:B------:R-:W-:Y:S01]  /*5e00*/  FFMA.FTZ R135, R80, R74, R75 ;  /* 0x0000004a50877223 */ /* 0x000fe2000001004b */
[----:B------:R-:W-:-:S02]  /*5e10*/  LEA R54, P2, R83, UR4, 0x1 ;  /* 0x0000000453367c11 */ /* 0x000fc4000f8408ff */
[----:B------:R-:W-:Y:S02]  /*5e20*/  LEA.HI.X R71, R84, UR5, R62, 0x1, P0 ;  /* 0x0000000554477c11 */ /* 0x000fe400080f0c3e */
        /* <DEDUP_REMOVED lines=19> */
[----:B------:R-:W-:-:S02]  /*5f60*/  LEA.HI.X R55, R83, UR5, R55, 0x1, P2 ;  /* 0x0000000553377c11 */ /* 0x000fc400090f0c37 */
[C---:B------:R-:W-:Y:S02]  /*5f70*/  LEA R56, P2, R57.reuse, UR4, 0x1 ;  /* 0x0000000439387c11 */ /* 0x040fe4000f8408ff */
[----:B------:R-:W-:Y:S02]  /*5f80*/  LEA.HI.X R75, R82, UR5, R157, 0x1, P0 ;  /* 0x00000005524b7c11 */ /* 0x000fe400080f0c9d */
[C---:B------:R-:W-:Y:S01]  /*5f90*/  LEA R82, P0, R76.reuse, UR4, 0x1 ;  /* 0x000000044c527c11 */ /* 0x040fe2000f8008ff */
[----:B------:R-:W2:Y:S01]  /*5fa0*/  LDL.LU R157, [R1+0xf8] ;  /* 0x0000f800019d7983 */ /* 0x000ea20000300800 */
[----:B------:R-:W-:Y:S02]  /*5fb0*/  LEA.HI.X R57, R57, UR5, R86, 0x1, P2 ;  /* 0x0000000539397c11 */ /* 0x000fe400090f0c56 */
[----:B------:R-:W-:Y:S01]  /*5fc0*/  LEA.HI.X R83, R76, UR5, R61, 0x1, P0 ;  /* 0x000000054c537c11 */ /* 0x000fe200080f0c3d */
[----:B------:R-:W3:Y:S01]  /*5fd0*/  LDL.LU R86, [R1+0xf4] ;  /* 0x0000f40001567983 */ /* 0x000ee20000300800 */
[----:B------:R-:W-:Y:S01]  /*5fe0*/  LEA R80, P2, R162, UR4, 0x1 ;  /* 0x00000004a2507c11 */ /* 0x000fe2000f8408ff */
[----:B------:R-:W-:-:S02]  /*5ff0*/  FFMA.FTZ R145, R81, R12, R79 ;  /* 0x0000000c51917223 */ /* 0x000fc4000001004f */
[----:B------:R-:W3:Y:S01]  /*6000*/  LDL.LU R61, [R1+0xf0] ;  /* 0x0000f000013d7983 */ /* 0x000ee20000300800 */
[C-C-:B------:R-:W-:Y:S01]  /*6010*/  FFMA.FTZ R142, R81.reuse, R8, R79.reuse ;  /* 0x00000008518e7223 */ /* 0x140fe2000001004f */
[--C-:B------:R-:W-:Y:S01]  /*6020*/  FFMA.FTZ R141, R81, R4, R79.reuse ;  /* 0x00000004518d7223 */ /* 0x100fe2000001004f */
        /* <DEDUP_REMOVED lines=12> */
[----:B------:R-:W-:-:S02]  /*60f0*/  IADD3.X R52, RZ, R77, RZ, P6, !PT ;  /* 0x0000004dff347210 */ /* 0x000fc400037fe4ff */
[----:B------:R-:W-:Y:S02]  /*6100*/  LEA.HI.X R81, R162, UR5, R88, 0x1, P2 ;  /* 0x00000005a2517c11 */ /* 0x000fe400090f0c58 */
[----:B------:R-:W3:Y:S01]  /*6110*/  LDL.LU R88, [R1+0xec] ;  /* 0x0000ec0001587983 */ /* 0x000ee20000300800 */
[----:B------:R-:W-:Y:S02]  /*6120*/  LEA.HI.X R77, R69, UR5, R156, 0x1, P0 ;  /* 0x00000005454d7c11 */ /* 0x000fe400080f0c9c */
[----:B------:R-:W-:Y:S01]  /*6130*/  LEA R68, P2, R161, UR4, 0x1 ;  /* 0x00000004a1447c11 */ /* 0x000fe2000f8408ff */
[----:B------:R-:W3:Y:S01]  /*6140*/  LDL.LU R156, [R1+0xe8] ;  /* 0x0000e800019c7983 */ /* 0x000ee20000300800 */
[----:B------:R-:W-:Y:S02]  /*6150*/  LEA R94, P0, R67, UR4, 0x1 ;  /* 0x00000004435e7c11 */ /* 0x000fe4000f8008ff */
[----:B------:R-:W-:Y:S02]  /*6160*/  LEA.HI.X R69, R161, UR5, R91, 0x1, P2 ;  /* 0x00000005a1457c11 */ /* 0x000fe400090f0c5b */
[----:B------:R-:W3:Y:S01]  /*6170*/  LDL.LU R91, [R1+0xe4] ;  /* 0x0000e400015b7983 */ /* 0x000ee20000300800 */
[----:B------:R-:W-:-:S03]  /*6180*/  LEA.HI.X R95, R67, UR5, R60, 0x1, P0 ;  /* 0x00000005435f7c11 */ /* 0x000fc600080f0c3c */
        /* <DEDUP_REMOVED lines=27> */
[----:B------:R-:W3:Y:S01]  /*6340*/  LDL.LU R64, [R1+0xdc] ;  /* 0x0000dc0001407983 */ /* 0x000ee20000300800 */
[----:B------:R-:W-:-:S03]  /*6350*/  LEA.HI.X R99, R66, UR5, R155, 0x1, P0 ;  /* 0x0000000542637c11 */ /* 0x000fc600080f0c9b */
[----:B------:R-:W3:Y:S01]  /*6360*/  LDL.LU R155, [R1+0xd8] ;  /* 0x0000d800019b7983 */ /* 0x000ee20000300800 */
[----:B------:R-:W-:Y:S02]  /*6370*/  LEA R96, P2, R159, UR4, 0x1 ;  /* 0x000000049f607c11 */ /* 0x000fe4000f8408ff */
[----:B------:R-:W-:Y:S02]  /*6380*/  LEA R100, P0, R65, UR4, 0x1 ;  /* 0x0000000441647c11 */ /* 0x000fe4000f8008ff */
[----:B------:R-:W-:Y:S02]  /*6390*/  LEA.HI.X R97, R159, UR5, R89, 0x1, P2 ;  /* 0x000000059f617c11 */ /* 0x000fe400090f0c59 */
[C---:B------:R-:W-:Y:S01]  /*63a0*/  LEA R66, P2, R158.reuse, UR4, 0x1 ;  /* 0x000000049e427c11 */ /* 0x040fe2000f8408ff */
[----:B------:R-:W3:Y:S01]  /*63b0*/  LDL.LU R89, [R1+0xd4] ;  /* 0x0000d40001597983 */ /* 0x000ee20000300800 */
[----:B------:R-:W-:Y:S02]  /*63c0*/  LEA.HI.X R101, R65, UR5, R59, 0x1, P0 ;  /* 0x0000000541657c11 */ /* 0x000fe400080f0c3b */
[C---:B------:R-:W-:Y:S01]  /*63d0*/  LEA R102, P0, R63.reuse, UR4, 0x1 ;  /* 0x000000043f667c11 */ /* 0x040fe2000f8008ff */
[----:B------:R-:W3:Y:S03]  /*63e0*/  LDL.LU R59, [R1+0xd0] ;  /* 0x0000d000013b7983 */ /* 0x000ee60000300800 */
[----:B------:R-:W-:Y:S01]  /*63f0*/  LEA.HI.X R103, R63, UR5, R154, 0x1, P0 ;  /* 0x000000053f677c11 */ /* 0x000fe200080f0c9a */
[----:B------:R-:W3:Y:S04]  /*6400*/  LDL.LU R144, [R1+0x90] ;  /* 0x0000900001907983 */ /* 0x000ee80000300800 */
[----:B------:R-:W3:Y:S01]  /*6410*/  LDL.LU R154, [R1+0xcc] ;  /* 0x0000cc00019a7983 */ /* 0x000ee20000300800 */
[----:B----4-:R-:W-:-:S02]  /*6420*/  LEA.HI.X R67, R158, UR5, R105, 0x1, P2 ;  /* 0x000000059e437c11 */ /* 0x010fc400090f0c69 */
[----:B--2---:R-:W-:-:S04]  /*6430*/  LEA R62, P2, R157, UR4, 0x1 ;  /* 0x000000049d3e7c11 */ /* 0x004fc8000f8408ff */
[----:B------:R-:W-:Y:S02]  /*6440*/  LEA.HI.X R63, R157, UR5, R58, 0x1, P2 ;  /* 0x000000059d3f7c11 */ /* 0x000fe400090f0c3a */
[----:B------:R-:W2:Y:S01]  /*6450*/  LDL.LU R58, [R1+0xc8] ;  /* 0x0000c800013a7983 */ /* 0x000ea20000300800 */
        /* <DEDUP_REMOVED lines=9> */
[----:B------:R-:W-:-:S04]  /*64f0*/  LEA R108, P2, R155, UR4, 0x1 ;  /* 0x000000049b6c7c11 */ /* 0x000fc8000f8408ff */
[----:B------:R-:W-:Y:S02]  /*6500*/  LEA.HI.X R109, R155, UR5, R151, 0x1, P2 ;  /* 0x000000059b6d7c11 */ /* 0x000fe400090f0c97 */
[----:B------:R-:W4:Y:S01]  /*6510*/  LDL.LU R151, [R1+0xb8] ;  /* 0x0000b80001977983 */ /* 0x000f220000300800 */
[C---:B------:R-:W-:Y:S02]  /*6520*/  LEA R112, P0, R59.reuse, UR4, 0x1 ;  /* 0x000000043b707c11 */ /* 0x040fe4000f8008ff */
[C---:B------:R-:W-:Y:S02]  /*6530*/  LEA R60, P2, R154.reuse, UR4, 0x1 ;  /* 0x000000049a3c7c11 */ /* 0x040fe4000f8408ff */
[----:B------:R-:W-:Y:S02]  /*6540*/  LEA.HI.X R113, R59, UR5, R85, 0x1, P0 ;  /* 0x000000053b717c11 */ /* 0x000fe400080f0c55 */
[----:B------:R-:W-:Y:S01]  /*6550*/  LEA.HI.X R61, R154, UR5, R86, 0x1, P2 ;  /* 0x000000059a3d7c11 */ /* 0x000fe200090f0c56 */
[----:B------:R-:W4:Y:S04]  /*6560*/  LDL.LU R85, [R1+0xb4] ;  /* 0x0000b40001557983 */ /* 0x000f280000300800 */
[----:B------:R-:W4:Y:S01]  /*6570*/  LDL.LU R86, [R1+0xb0] ;  /* 0x0000b00001567983 */ /* 0x000f220000300800 */
[----:B--2---:R-:W-:-:S02]  /*6580*/  LEA R116, P0, R58, UR4, 0x1 ;  /* 0x000000043a747c11 */ /* 0x004fc4000f8008ff */
[C---:B---3--:R-:W-:Y:S02]  /*6590*/  LEA R114, P2, R153.reuse, UR8, 0x1 ;  /* 0x0000000899727c11 */ /* 0x048fe4000f8408ff */
[----:B------:R-:W-:Y:S02]  /*65a0*/  LEA.HI.X R117, R58, UR5, R88, 0x1, P0 ;  /* 0x000000053a757c11 */ /* 0x000fe400080f0c58 */
[----:B------:R-:W-:Y:S01]  /*65b0*/  LEA.HI.X R115, R153, UR9, R91, 0x1, P2 ;  /* 0x0000000999737c11 */ /* 0x000fe200090f0c5b */
[----:B------:R-:W-:Y:S01]  /*65c0*/  ULDC.64 UR8, c[0x0][0x210] ;  /* 0x0000840000087ab9 */ /* 0x000fe20000000a00 */
[C---:B------:R-:W-:Y:S01]  /*65d0*/  LEA R118, P0, R163.reuse, UR4, 0x1 ;  /* 0x00000004a3767c11 */ /* 0x040fe2000f8008ff */
[----:B------:R-:W2:Y:S03]  /*65e0*/  LDL.LU R88, [R1+0xac] ;  /* 0x0000ac0001587983 */ /* 0x000ea60000300800 */
[----:B------:R-:W-:Y:S01]  /*65f0*/  LEA.HI.X R119, R163, UR5, R52, 0x1, P0 ;  /* 0x00000005a3777c11 */ /* 0x000fe200080f0c34 */
[----:B------:R-:W3:Y:S01]  /*6600*/  LDL.LU R91, [R1+0xa8] ;  /* 0x0000a800015b7983 */ /* 0x000ee20000300800 */
[----:B------:R-:W-:Y:S01]  /*6610*/  ULDC.64 UR4, c[0x0][0x210] ;  /* 0x0000840000047ab9 */ /* 0x000fe20000000a00 */
[----:B----4-:R-:W-:-:S04]  /*6620*/  LEA R58, P2, R152, UR8, 0x1 ;  /* 0x00000008983a7c11 */ /* 0x010fc8000f8408ff */
[----:B------:R-:W-:Y:S01]  /*6630*/  LEA.HI.X R59, R152, UR9, R64, 0x1, P2 ;  /* 0x00000009983b7c11 */ /* 0x000fe200090f0c40 */
[----:B------:R-:W-:Y:S01]  /*6640*/  ULDC.64 UR8, c[0x0][0x210] ;  /* 0x0000840000087ab9 */ /* 0x000fe20000000a00 */
[----:B------:R-:W4:Y:S01]  /*6650*/  LDL.LU R64, [R1+0xa4] ;  /* 0x0000a40001407983 */ /* 0x000f220000300800 */
[----:B------:R-:W-:-:S04]  /*6660*/  LEA R52, P0, R53, UR4, 0x1 ;  /* 0x0000000435347c11 */ /* 0x000fc8000f8008ff */
[----:B------:R-:W-:Y:S02]  /*6670*/  LEA.HI.X R53, R53, UR5, R89, 0x1, P0 ;  /* 0x0000000535357c11 */ /* 0x000fe400080f0c59 */
[----:B------:R-:W2:Y:S04]  /*6680*/  LDL.LU R89, [R1+0xa0] ;  /* 0x0000a00001597983 */ /* 0x000ea80000300800 */
[----:B------:R-:W2:Y:S04]  /*6690*/  LDL.LU R164, [R1+0x28] ;  /* 0x0000280001a47983 */ /* 0x000ea80000300800 */
[----:B------:R-:W2:Y:S04]  /*66a0*/  LDL.LU R148, [R1+0x98] ;  /* 0x0000980001947983 */ /* 0x000ea80000300800 */
[----:B------:R-:W2:Y:S04]  /*66b0*/  LDL.LU R136, [R1+0x24] ;  /* 0x0000240001887983 */ /* 0x000ea80000300800 */
[----:B------:R-:W2:Y:S04]  /*66c0*/  LDL.LU R140, [R1+0x9c] ;  /* 0x00009c00018c7983 */ /* 0x000ea80000300800 */
[----:B------:R-:W2:Y:S01]  /*66d0*/  LDL.LU R143, [R1+0x20] ;  /* 0x00002000018f7983 */ /* 0x000ea20000300800 */
[----:B------:R-:W-:-:S04]  /*66e0*/  LEA R120, P2, R151, UR8, 0x1 ;  /* 0x0000000897787c11 */ /* 0x000fc8000f8408ff */
[----:B------:R-:W-:Y:S02]  /*66f0*/  LEA.HI.X R121, R151, UR9, R144, 0x1, P2 ;  /* 0x0000000997797c11 */ /* 0x000fe400090f0c90 */
[----:B------:R-:W2:Y:S01]  /*6700*/  LDL.LU R144, [R1+0x94] ;  /* 0x0000940001907983 */ /* 0x000ea20000300800 */
[----:B------:R-:W-:Y:S02]  /*6710*/  F2FP.BF16.F32.PACK_AB R2, R2, R45 ;  /* 0x0000002d0202723e */ /* 0x000fe400000010ff */
[----:B------:R-:W-:Y:S02]  /*6720*/  F2FP.BF16.F32.PACK_AB R6, R6, R44 ;  /* 0x0000002c0606723e */ /* 0x000fe400000010ff */
[----:B---3--:R-:W-:Y:S01]  /*6730*/  PRMT R84, R91, 0x7632, R84 ;  /* 0x000076325b547816 */ /* 0x008fe20000000054 */
[----:B------:R-:W-:Y:S04]  /*6740*/  STG.E.U16 desc[UR6][R46.64+0x4], R91 ;  /* 0x0000045b2e007986 */ /* 0x000fe8000c101506 */
[----:B------:R-:W-:Y:S01]  /*6750*/  STG.E.U16 desc[UR6][R46.64+0x6], R84 ;  /* 0x000006542e007986 */ /* 0x000fe2000c101506 */
[----:B----4-:R-:W-:-:S02]  /*6760*/  PRMT R65, R64, 0x7610, R65 ;  /* 0x0000761040417816 */ /* 0x010fc40000000041 */
[----:B------:R-:W-:-:S03]  /*6770*/  PRMT R64, R64, 0x7632, R64 ;  /* 0x0000763240407816 */ /* 0x000fc60000000040 */
[----:B------:R-:W-:Y:S04]  /*6780*/  STG.E.U16 desc[UR6][R46.64], R65 ;  /* 0x000000412e007986 */ /* 0x000fe8000c101506 */
[----:B------:R2:W-:Y:S02]  /*6790*/  STG.E.U16 desc[UR6][R46.64+0x2], R64 ;  /* 0x000002402e007986 */ /* 0x0005e4000c101506 */
[----:B--2---:R-:W-:Y:S02]  /*67a0*/  PRMT R46, R89, 0x7632, R46 ;  /* 0x00007632592e7816 */ /* 0x004fe4000000002e */
[----:B------:R-:W-:-:S03]  /*67b0*/  PRMT R47, R88, 0x7632, R47 ;  /* 0x00007632582f7816 */ /* 0x000fc6000000002f */
[----:B------:R0:W-:Y:S04]  /*67c0*/  STG.E.U16 desc[UR6][R50.64+0x2], R46 ;  /* 0x0000022e32007986 */ /* 0x0001e8000c101506 */
[----:B------:R1:W-:Y:S04]  /*67d0*/  STG.E.U16 desc[UR6][R50.64+0x6], R47 ;  /* 0x0000062f32007986 */ /* 0x0003e8000c101506 */
        /* <DEDUP_REMOVED lines=8> */
[----:B0-----:R-:W-:-:S03]  /*6860*/  PRMT R46, R0, 0x7632, R46 ;  /* 0x00007632002e7816 */ /* 0x001fc6000000002e */
[----:B------:R0:W-:Y:S04]  /*6870*/  STG.E.U16 desc[UR6][R70.64], R0 ;  /* 0x0000000046007986 */ /* 0x0001e8000c101506 */
[----:B------:R1:W-:Y:S01]  /*6880*/  STG.E.U16 desc[UR6][R70.64+0x4], R16 ;  /* 0x0000041046007986 */ /* 0x0003e2000c101506 */
[----:B0-----:R-:W-:-:S03]  /*6890*/  F2FP.BF16.F32.PACK_AB R0, R164, R148 ;  /* 0x00000094a400723e */ /* 0x001fc600000010ff */
[----:B------:R-:W2:Y:S01]  /*68a0*/  LDL.LU R164, [R1+0x1c] ;  /* 0x00001c0001a47983 */ /* 0x000ea20000300800 */
[----:B------:R-:W-:-:S03]  /*68b0*/  PRMT R45, R0, 0x7610, R45 ;  /* 0x00007610002d7816 */ /* 0x000fc6000000002d */
[----:B------:R-:W2:Y:S01]  /*68c0*/  LDL.LU R148, [R1+0x8c] ;  /* 0x00008c0001947983 */ /* 0x000ea20000300800 */
[----:B------:R-:W-:Y:S02]  /*68d0*/  PRMT R48, R0, 0x7632, R48 ;  /* 0x0000763200307816 */ /* 0x000fe40000000030 */
[----:B------:R-:W-:Y:S02]  /*68e0*/  F2FP.BF16.F32.PACK_AB R0, R136, R140 ;  /* 0x0000008c8800723e */ /* 0x000fe400000010ff */
[----:B------:R-:W3:Y:S01]  /*68f0*/  LDL.LU R136, [R1+0x18] ;  /* 0x0000180001887983 */ /* 0x000ee20000300800 */
[----:B------:R-:W-:-:S03]  /*6900*/  PRMT R47, R16, 0x7632, R47 ;  /* 0x00007632102f7816 */ /* 0x000fc6000000002f */
[----:B------:R-:W3:Y:S01]  /*6910*/  LDL.LU R140, [R1+0x88] ;  /* 0x00008800018c7983 */ /* 0x000ee20000300800 */
[C---:B-1----:R-:W-:Y:S02]  /*6920*/  PRMT R16, R0.reuse, 0x7610, R16 ;  /* 0x0000761000107816 */ /* 0x042fe40000000010 */
[----:B------:R-:W-:Y:S02]  /*6930*/  PRMT R44, R0, 0x7632, R44 ;  /* 0x00007632002c7816 */ /* 0x000fe4000000002c */
[----:B------:R-:W-:Y:S02]  /*6940*/  F2FP.BF16.F32.PACK_AB R0, R143, R144 ;  /* 0x000000908f00723e */ /* 0x000fe400000010ff */
[----:B------:R-:W4:Y:S04]  /*6950*/  LDL.LU R143, [R1+0x14] ;  /* 0x00001400018f7983 */ /* 0x000f280000300800 */
[----:B------:R-:W4:Y:S01]  /*6960*/  LDL.LU R144, [R1+0x84] ;  /* 0x0000840001907983 */ /* 0x000f220000300800 */
[----:B------:R-:W-:-:S02]  /*6970*/  PRMT R49, R2, 0x7632, R49 ;  /* 0x0000763202317816 */ /* 0x000fc40000000031 */
[----:B------:R-:W-:Y:S01]  /*6980*/  F2FP.BF16.F32.PACK_AB R10, R10, R43 ;  /* 0x0000002b0a0a723e */ /* 0x000fe200000010ff */
[----:B------:R-:W-:Y:S01]  /*6990*/  STG.E.U16 desc[UR6][R70.64+0x2], R46 ;  /* 0x0000022e46007986 */ /* 0x000fe2000c101506 */
[----:B------:R-:W-:-:S03]  /*69a0*/  PRMT R43, R0, 0x7632, R43 ;  /* 0x00007632002b7816 */ /* 0x000fc6000000002b */
[----:B------:R-:W-:Y:S04]  /*69b0*/  STG.E.U16 desc[UR6][R70.64+0x6], R47 ;  /* 0x0000062f46007986 */ /* 0x000fe8000c101506 */
[----:B------:R0:W-:Y:S01]  /*69c0*/  STG.E.U16 desc[UR6][R54.64+0x4], R2 ;  /* 0x0000040236007986 */ /* 0x0001e2000c101506 */
[----:B------:R-:W-:-:S03]  /*69d0*/  F2FP.BF16.F32.PACK_AB R14, R14, R41 ;  /* 0x000000290e0e723e */ /* 0x000fc600000010ff */
[----:B------:R1:W-:Y:S04]  /*69e0*/  STG.E.U16 desc[UR6][R54.64], R45 ;  /* 0x0000002d36007986 */ /* 0x0003e8000c101506 */
[----:B------:R-:W-:Y:S01]  /*69f0*/  STG.E.U16 desc[UR6][R54.64+0x2], R48 ;  /* 0x0000023036007986 */ /* 0x000fe2000c101506 */
[----:B0-----:R-:W-:-:S03]  /*6a00*/  PRMT R2, R0, 0x7610, R2 ;  /* 0x0000761000027816 */ /* 0x001fc60000000002 */
[----:B------:R-:W-:Y:S01]  /*6a10*/  STG.E.U16 desc[UR6][R54.64+0x6], R49 ;  /* 0x0000063136007986 */ /* 0x000fe2000c101506 */
[----:B-1----:R-:W-:-:S03]  /*6a20*/  PRMT R45, R6, 0x7632, R45 ;  /* 0x00007632062d7816 */ /* 0x002fc6000000002d */
[----:B------:R-:W-:Y:S01]  /*6a30*/  STG.E.U16 desc[UR6][R74.64+0x4], R6 ;  /* 0x000004064a007986 */ /* 0x000fe2000c101506 */
[----:B------:R-:W-:-:S03]  /*6a40*/  F2FP.BF16.F32.PACK_AB R18, R18, R40 ;  /* 0x000000281212723e */ /* 0x000fc600000010ff */
[----:B------:R0:W-:Y:S04]  /*6a50*/  STG.E.U16 desc[UR6][R74.64], R16 ;  /* 0x000000104a007986 */ /* 0x0001e8000c101506 */
[----:B------:R-:W-:Y:S04]  /*6a60*/  STG.E.U16 desc[UR6][R74.64+0x2], R44 ;  /* 0x0000022c4a007986 */ /* 0x000fe8000c101506 */
[----:B------:R-:W-:Y:S01]  /*6a70*/  STG.E.U16 desc[UR6][R74.64+0x6], R45 ;  /* 0x0000062d4a007986 */ /* 0x000fe2000c101506 */
[----:B0-----:R-:W-:-:S03]  /*6a80*/  PRMT R16, R10, 0x7632, R16 ;  /* 0x000076320a107816 */ /* 0x001fc60000000010 */
[----:B------:R0:W-:Y:S01]  /*6a90*/  STG.E.U16 desc[UR6][R56.64+0x4], R10 ;  /* 0x0000040a38007986 */ /* 0x0001e2000c101506 */
[----:B--2---:R-:W-:-:S03]  /*6aa0*/  F2FP.BF16.F32.PACK_AB R0, R164, R148 ;  /* 0x00000094a400723e */ /* 0x004fc600000010ff */
[----:B------:R-:W2:Y:S01]  /*6ab0*/  LDL.LU R164, [R1+0x10] ;  /* 0x0000100001a47983 */ /* 0x000ea20000300800 */
[----:B------:R-:W-:-:S03]  /*6ac0*/  PRMT R41, R0, 0x7610, R41 ;  /* 0x0000761000297816 */ /* 0x000fc60000000029 */
[----:B------:R-:W2:Y:S01]  /*6ad0*/  LDL.LU R148, [R1+0x80] ;  /* 0x0000800001947983 */ /* 0x000ea20000300800 */
[----:B------:R-:W-:Y:S02]  /*6ae0*/  PRMT R6, R0, 0x7632, R6 ;  /* 0x0000763200067816 */ /* 0x000fe40000000006 */
[----:B---3--:R-:W-:Y:S02]  /*6af0*/  F2FP.BF16.F32.PACK_AB R0, R136, R140 ;  /* 0x0000008c8800723e */ /* 0x008fe400000010ff */
[----:B------:R-:W3:Y:S02]  /*6b00*/  LDL.LU R136, [R1+0xc] ;  /* 0x00000c0001887983 */ /* 0x000ee40000300800 */
[C---:B------:R-:W-:Y:S02]  /*6b10*/  PRMT R40, R0.reuse, 0x7610, R40 ;  /* 0x0000761000287816 */ /* 0x040fe40000000028 */
[----:B------:R-:W3:Y:S01]  /*6b20*/  LDL.LU R140, [R1+0x7c] ;  /* 0x00007c00018c7983 */ /* 0x000ee20000300800 */
[----:B0-----:R-:W-:-:S02]  /*6b30*/  PRMT R10, R0, 0x7632, R10 ;  /* 0x00007632000a7816 */ /* 0x001fc4000000000a */
[----:B----4-:R-:W-:Y:S02]  /*6b40*/  F2FP.BF16.F32.PACK_AB R0, R143, R144 ;  /* 0x000000908f00723e */ /* 0x010fe400000010ff */
[----:B------:R-:W4:Y:S04]  /*6b50*/  LDL.LU R143, [R1+0x8] ;  /* 0x00000800018f7983 */ /* 0x000f280000300800 */
[----:B------:R-:W4:Y:S04]  /*6b60*/  LDL.LU R144, [R1+0x78] ;  /* 0x0000780001907983 */ /* 0x000f280000300800 */
[----:B------:R0:W-:Y:S04]  /*6b70*/  STG.E.U16 desc[UR6][R56.64], R2 ;  /* 0x0000000238007986 */ /* 0x0001e8000c101506 */
[----:B------:R-:W-:Y:S04]  /*6b80*/  STG.E.U16 desc[UR6][R56.64+0x2], R43 ;  /* 0x0000022b38007986 */ /* 0x000fe8000c101506 */
[----:B------:R1:W-:Y:S01]  /*6b90*/  STG.E.U16 desc[UR6][R56.64+0x6], R16 ;  /* 0x0000061038007986 */ /* 0x0003e2000c101506 */
[----:B0-----:R-:W-:-:S03]  /*6ba0*/  PRMT R2, R14, 0x7632, R2 ;  /* 0x000076320e027816 */ /* 0x001fc60000000002 */
[----:B------:R0:W-:Y:S04]  /*6bb0*/  STG.E.U16 desc[UR6][R82.64+0x2], R6 ;  /* 0x0000020652007986 */ /* 0x0001e8000c101506 */
[----:B------:R0:W-:Y:S01]  /*6bc0*/  STG.E.U16 desc[UR6][R82.64+0x6], R2 ;  /* 0x0000060252007986 */ /* 0x0001e2000c101506 */
[----:B-1----:R-:W-:-:S03]  /*6bd0*/  PRMT R16, R18, 0x7632, R16 ;  /* 0x0000763212107816 */ /* 0x002fc60000000010 */
[----:B------:R-:W-:Y:S01]  /*6be0*/  STG.E.U16 desc[UR6][R82.64], R41 ;  /* 0x0000002952007986 */ /* 0x000fe2000c101506 */
[----:B0-----:R-:W-:-:S03]  /*6bf0*/  PRMT R6, R0, 0x7610, R6 ;  /* 0x0000761000067816 */ /* 0x001fc60000000006 */
[----:B------:R-:W-:Y:S01]  /*6c00*/  STG.E.U16 desc[UR6][R82.64+0x4], R14 ;  /* 0x0000040e52007986 */ /* 0x000fe2000c101506 */
[----:B------:R-:W-:-:S03]  /*6c10*/  PRMT R2, R0, 0x7632, R2 ;  /* 0x0000763200027816 */ /* 0x000fc60000000002 */
[----:B------:R0:W-:Y:S04]  /*6c20*/  STG.E.U16 desc[UR6][R80.64+0x2], R10 ;  /* 0x0000020a50007986 */ /* 0x0001e8000c101506 */
[----:B------:R1:W-:Y:S04]  /*6c30*/  STG.E.U16 desc[UR6][R80.64+0x6], R16 ;  /* 0x0000061050007986 */ /* 0x0003e8000c101506 */
[----:B------:R-:W-:Y:S04]  /*6c40*/  STG.E.U16 desc[UR6][R80.64], R40 ;  /* 0x0000002850007986 */ /* 0x000fe8000c101506 */
[----:B------:R-:W-:Y:S04]  /*6c50*/  STG.E.U16 desc[UR6][R80.64+0x4], R18 ;  /* 0x0000041250007986 */ /* 0x000fe8000c101506 */
[----:B------:R3:W-:Y:S01]  /*6c60*/  STG.E.U16 desc[UR6][R76.64+0x2], R2 ;  /* 0x000002024c007986 */ /* 0x0007e2000c101506 */
[----:B--2---:R-:W-:-:S03]  /*6c70*/  F2FP.BF16.F32.PACK_AB R0, R164, R148 ;  /* 0x00000094a400723e */ /* 0x004fc600000010ff */
[----:B------:R-:W2:Y:S01]  /*6c80*/  LDL.LU R164, [R1+0x4] ;  /* 0x0000040001a47983 */ /* 0x000ea20000300800 */
[C---:B0-----:R-:W-:Y:S02]  /*6c90*/  PRMT R10, R0.reuse, 0x7610, R10 ;  /* 0x00007610000a7816 */ /* 0x041fe4000000000a */
[----:B-1----:R-:W-:Y:S01]  /*6ca0*/  PRMT R16, R0, 0x7632, R16 ;  /* 0x0000763200107816 */ /* 0x002fe20000000010 */
[----:B------:R-:W2:Y:S01]  /*6cb0*/  LDL.LU R148, [R1+0x74] ;  /* 0x0000740001947983 */ /* 0x000ea20000300800 */
[----:B---3--:R-:W-:-:S03]  /*6cc0*/  F2FP.BF16.F32.PACK_AB R0, R136, R140 ;  /* 0x0000008c8800723e */ /* 0x008fc600000010ff */
[----:B------:R-:W3:Y:S01]  /*6cd0*/  LDL.LU R136, [R1] ;  /* 0x0000000001887983 */ /* 0x000ee20000300800 */
[C---:B------:R-:W-:Y:S02]  /*6ce0*/  PRMT R47, R0.reuse, 0x7610, R47 ;  /* 0x00007610002f7816 */ /* 0x040fe4000000002f */
[----:B------:R-:W-:Y:S01]  /*6cf0*/  PRMT R2, R0, 0x7632, R2 ;  /* 0x0000763200027816 */ /* 0x000fe20000000002 */
[----:B------:R-:W3:Y:S01]  /*6d00*/  LDL.LU R140, [R1+0x70] ;  /* 0x00007000018c7983 */ /* 0x000ee20000300800 */
[----:B----4-:R-:W-:-:S03]  /*6d10*/  F2FP.BF16.F32.PACK_AB R0, R143, R144 ;  /* 0x000000908f00723e */ /* 0x010fc600000010ff */
[----:B------:R-:W4:Y:S01]  /*6d20*/  LDL.LU R144, [R1+0x6c] ;  /* 0x00006c0001907983 */ /* 0x000f220000300800 */
[----:B------:R-:W-:Y:S02]  /*6d30*/  F2FP.BF16.F32.PACK_AB R22, R22, R39 ;  /* 0x000000271616723e */ /* 0x000fe400000010ff */
[----:B------:R-:W-:Y:S01]  /*6d40*/  F2FP.BF16.F32.PACK_AB R26, R26, R37 ;  /* 0x000000251a1a723e */ /* 0x000fe200000010ff */
[----:B------:R0:W-:Y:S01]  /*6d50*/  STG.E.U16 desc[UR6][R76.64], R6 ;  /* 0x000000064c007986 */ /* 0x0001e2000c101506 */
[----:B------:R-:W-:-:S03]  /*6d60*/  PRMT R14, R22, 0x7632, R14 ;  /* 0x00007632160e7816 */ /* 0x000fc6000000000e */
[----:B------:R-:W-:Y:S01]  /*6d70*/  STG.E.U16 desc[UR6][R76.64+0x4], R22 ;  /* 0x000004164c007986 */ /* 0x000fe2000c101506 */
[----:B------:R-:W-:-:S03]  /*6d80*/  PRMT R46, R0, 0x7610, R46 ;  /* 0x00007610002e7816 */ /* 0x000fc6000000002e */
[----:B------:R-:W-:Y:S01]  /*6d90*/  STG.E.U16 desc[UR6][R76.64+0x6], R14 ;  /* 0x0000060e4c007986 */ /* 0x000fe2000c101506 */
[----:B0-----:R-:W-:-:S03]  /*6da0*/  PRMT R6, R26, 0x7632, R6 ;  /* 0x000076321a067816 */ /* 0x001fc60000000006 */
[----:B------:R-:W-:Y:S04]  /*6db0*/  STG.E.U16 desc[UR6][R68.64], R10 ;  /* 0x0000000a44007986 */ /* 0x000fe8000c101506 */
[----:B------:R0:W-:Y:S04]  /*6dc0*/  STG.E.U16 desc[UR6][R68.64+0x6], R6 ;  /* 0x0000060644007986 */ /* 0x0001e8000c101506 */
[----:B------:R-:W-:Y:S04]  /*6dd0*/  STG.E.U16 desc[UR6][R68.64+0x2], R16 ;  /* 0x0000021044007986 */ /* 0x000fe8000c101506 */
[----:B------:R-:W-:Y:S01]  /*6de0*/  STG.E.U16 desc[UR6][R68.64+0x4], R26 ;  /* 0x0000041a44007986 */ /* 0x000fe2000c101506 */
[----:B0-----:R-:W-:-:S03]  /*6df0*/  PRMT R6, R0, 0x7632, R6 ;  /* 0x0000763200067816 */ /* 0x001fc60000000006 */
[----:B------:R0:W-:Y:S01]  /*6e00*/  STG.E.U16 desc[UR6][R94.64+0x2], R2 ;  /* 0x000002025e007986 */ /* 0x0001e2000c101506 */
[----:B--2---:R-:W-:-:S03]  /*6e10*/  F2FP.BF16.F32.PACK_AB R0, R164, R148 ;  /* 0x00000094a400723e */ /* 0x004fc600000010ff */
[----:B------:R-:W2:Y:S01]  /*6e20*/  LDL.LU R148, [R1+0x68] ;  /* 0x0000680001947983 */ /* 0x000ea20000300800 */
[C---:B------:R-:W-:Y:S02]  /*6e30*/  PRMT R49, R0.reuse, 0x7610, R49 ;  /* 0x0000761000317816 */ /* 0x040fe40000000031 */
[----:B0-----:R-:W-:Y:S02]  /*6e40*/  PRMT R2, R0, 0x7632, R2 ;  /* 0x0000763200027816 */ /* 0x001fe40000000002 */
[----:B---3--:R-:W-:Y:S02]  /*6e50*/  F2FP.BF16.F32.PACK_AB R0, R136, R140 ;  /* 0x0000008c8800723e */ /* 0x008fe400000010ff */
        /* <DEDUP_REMOVED lines=21> */
[----:B------:R-:W-:Y:S02]  /*6fb0*/  F2FP.BF16.F32.PACK_AB R30, R30, R36 ;  /* 0x000000241e1e723e */ /* 0x000fe400000010ff */
[----:B------:R-:W-:Y:S02]  /*6fc0*/  F2FP.BF16.F32.PACK_AB R34, R34, R35 ;  /* 0x000000232222723e */ /* 0x000fe400000010ff */
[----:B------:R-:W-:Y:S02]  /*6fd0*/  PRMT R10, R30, 0x7632, R10 ;  /* 0x000076321e0a7816 */ /* 0x000fe4000000000a */
[----:B------:R-:W-:Y:S02]  /*6fe0*/  F2FP.BF16.F32.PACK_AB R33, R38, R33 ;  /* 0x000000212621723e */ /* 0x000fe400000010ff */
[----:B------:R-:W-:Y:S01]  /*6ff0*/  PRMT R14, R34, 0x7632, R14 ;  /* 0x00007632220e7816 */ /* 0x000fe2000000000e */
[----:B------:R0:W-:Y:S01]  /*7000*/  STG.E.U16 desc[UR6][R94.64+0x6], R10 ;  /* 0x0000060a5e007986 */ /* 0x0001e2000c101506 */
[----:B------:R-:W-:-:S02]  /*7010*/  F2FP.BF16.F32.PACK_AB R32, R42, R32 ;  /* 0x000000202a20723e */ /* 0x000fc400000010ff */
[----:B------:R-:W-:Y:S01]  /*7020*/  F2FP.BF16.F32.PACK_AB R31, R72, R31 ;  /* 0x0000001f481f723e */ /* 0x000fe200000010ff */
[----:B------:R-:W-:Y:S01]  /*7030*/  STG.E.U16 desc[UR6][R94.64], R47 ;  /* 0x0000002f5e007986 */ /* 0x000fe2000c101506 */
[----:B------:R-:W-:-:S03]  /*7040*/  F2FP.BF16.F32.PACK_AB R29, R78, R29 ;  /* 0x0000001d4e1d723e */ /* 0x000fc600000010ff */
[----:B------:R-:W-:Y:S01]  /*7050*/  STG.E.U16 desc[UR6][R94.64+0x4], R30 ;  /* 0x0000041e5e007986 */ /* 0x000fe2000c101506 */
[----:B0-----:R-:W-:-:S03]  /*7060*/  PRMT R10, R33, 0x7632, R10 ;  /* 0x00007632210a7816 */ /* 0x001fc6000000000a */
[----:B------:R-:W-:Y:S01]  /*7070*/  STG.E.U16 desc[UR6][R92.64], R46 ;  /* 0x0000002e5c007986 */ /* 0x000fe2000c101506 */
[----:B--2---:R-:W-:-:S03]  /*7080*/  F2FP.BF16.F32.PACK_AB R12, R12, R148 ;  /* 0x000000940c0c723e */ /* 0x004fc600000010ff */
[----:B------:R-:W2:Y:S01]  /*7090*/  LDL.LU R148, [R1+0x34] ;  /* 0x0000340001947983 */ /* 0x000ea20000300800 */
[----:B---3--:R-:W-:-:S03]  /*70a0*/  F2FP.BF16.F32.PACK_AB R9, R9, R140 ;  /* 0x0000008c0909723e */ /* 0x008fc600000010ff */
[----:B------:R-:W3:Y:S01]  /*70b0*/  LDL.LU R140, [R1+0x30] ;  /* 0x00003000018c7983 */ /* 0x000ee20000300800 */
[----:B----4-:R-:W-:-:S03]  /*70c0*/  F2FP.BF16.F32.PACK_AB R8, R8, R144 ;  /* 0x000000900808723e */ /* 0x010fc600000010ff */
[----:B------:R-:W4:Y:S01]  /*70d0*/  LDL.LU R144, [R1+0x2c] ;  /* 0x00002c0001907983 */ /* 0x000f220000300800 */
[----:B------:R-:W-:-:S03]  /*70e0*/  PRMT R48, R0, 0x7632, R48 ;  /* 0x0000763200307816 */ /* 0x000fc60000000030 */
[----:B------:R0:W-:Y:S01]  /*70f0*/  STG.E.U16 desc[UR6][R92.64+0x2], R6 ;  /* 0x000002065c007986 */ /* 0x0001e2000c101506 */
[----:B------:R-:W-:-:S03]  /*7100*/  PRMT R50, R165, 0x7632, R50 ;  /* 0x00007632a5327816 */ /* 0x000fc60000000032 */
[----:B------:R-:W-:Y:S04]  /*7110*/  STG.E.U16 desc[UR6][R92.64+0x4], R34 ;  /* 0x000004225c007986 */ /* 0x000fe8000c101506 */
[----:B------:R-:W-:Y:S04]  /*7120*/  STG.E.U16 desc[UR6][R92.64+0x6], R14 ;  /* 0x0000060e5c007986 */ /* 0x000fe8000c101506 */
[----:B------:R-:W-:Y:S01]  /*7130*/  STG.E.U16 desc[UR6][R98.64], R49 ;  /* 0x0000003162007986 */ /* 0x000fe2000c101506 */
[----:B0-----:R-:W-:-:S03]  /*7140*/  PRMT R6, R32, 0x7632, R6 ;  /* 0x0000763220067816 */ /* 0x001fc60000000006 */
[----:B------:R0:W-:Y:S04]  /*7150*/  STG.E.U16 desc[UR6][R98.64+0x2], R2 ;  /* 0x0000020262007986 */ /* 0x0001e8000c101506 */
[----:B------:R1:W-:Y:S04]  /*7160*/  STG.E.U16 desc[UR6][R98.64+0x4], R33 ;  /* 0x0000042162007986 */ /* 0x0003e8000c101506 */
[----:B------:R-:W-:Y:S01]  /*7170*/  STG.E.U16 desc[UR6][R98.64+0x6], R10 ;  /* 0x0000060a62007986 */ /* 0x000fe2000c101506 */
[----:B------:R-:W-:-:S03]  /*7180*/  F2FP.BF16.F32.PACK_AB R28, R122, R28 ;  /* 0x0000001c7a1c723e */ /* 0x000fc600000010ff */
[----:B------:R1:W-:Y:S01]  /*7190*/  STG.E.U16 desc[UR6][R96.64], R0 ;  /* 0x0000000060007986 */ /* 0x0003e2000c101506 */
[----:B0-----:R-:W-:Y:S02]  /*71a0*/  PRMT R2, R29, 0x7632, R2 ;  /* 0x000076321d027816 */ /* 0x001fe40000000002 */
[----:B------:R-:W-:Y:S01]  /*71b0*/  F2FP.BF16.F32.PACK_AB R27, R123, R27 ;  /* 0x0000001b7b1b723e */ /* 0x000fe200000010ff */
[----:B------:R-:W-:Y:S01]  /*71c0*/  STG.E.U16 desc[UR6][R96.64+0x2], R48 ;  /* 0x0000023060007986 */ /* 0x000fe2000c101506 */
[----:B-1----:R-:W-:-:S03]  /*71d0*/  PRMT R33, R150, 0x7632, R33 ;  /* 0x0000763296217816 */ /* 0x002fc60000000021 */
[----:B------:R-:W-:Y:S01]  /*71e0*/  STG.E.U16 desc[UR6][R96.64+0x4], R32 ;  /* 0x0000042060007986 */ /* 0x000fe2000c101506 */
[----:B------:R-:W-:-:S03]  /*71f0*/  PRMT R0, R31, 0x7632, R0 ;  /* 0x000076321f007816 */ /* 0x000fc60000000000 */
[----:B------:R0:W-:Y:S01]  /*7200*/  STG.E.U16 desc[UR6][R96.64+0x6], R6 ;  /* 0x0000060660007986 */ /* 0x0001e2000c101506 */
[----:B------:R-:W-:-:S03]  /*7210*/  PRMT R51, R149, 0x7632, R51 ;  /* 0x0000763295337816 */ /* 0x000fc60000000033 */
[----:B------:R-:W-:Y:S01]  /*7220*/  STG.E.U16 desc[UR6][R100.64], R165 ;  /* 0x000000a564007986 */ /* 0x000fe2000c101506 */
[----:B------:R-:W-:-:S03]  /*7230*/  F2FP.BF16.F32.PACK_AB R25, R124, R25 ;  /* 0x000000197c19723e */ /* 0x000fc600000010ff */
[----:B------:R-:W-:Y:S04]  /*7240*/  STG.E.U16 desc[UR6][R100.64+0x2], R50 ;  /* 0x0000023264007986 */ /* 0x000fe8000c101506 */
[----:B------:R-:W-:Y:S04]  /*7250*/  STG.E.U16 desc[UR6][R100.64+0x4], R31 ;  /* 0x0000041f64007986 */ /* 0x000fe8000c101506 */
[----:B------:R1:W-:Y:S04]  /*7260*/  STG.E.U16 desc[UR6][R100.64+0x6], R0 ;  /* 0x0000060064007986 */ /* 0x0003e8000c101506 */
[----:B------:R1:W-:Y:S01]  /*7270*/  STG.E.U16 desc[UR6][R66.64+0x6], R2 ;  /* 0x0000060242007986 */ /* 0x0003e2000c101506 */
[----:B0-----:R-:W-:-:S03]  /*7280*/  PRMT R6, R25, 0x7632, R6 ;  /* 0x0000763219067816 */ /* 0x001fc60000000006 */
[----:B------:R-:W-:Y:S01]  /*7290*/  STG.E.U16 desc[UR6][R66.64], R150 ;  /* 0x0000009642007986 */ /* 0x000fe2000c101506 */
[----:B-1----:R-:W-:-:S03]  /*72a0*/  PRMT R0, R28, 0x7632, R0 ;  /* 0x000076321c007816 */ /* 0x002fc60000000000 */
[----:B------:R-:W-:Y:S01]  /*72b0*/  STG.E.U16 desc[UR6][R66.64+0x2], R33 ;  /* 0x0000022142007986 */ /* 0x000fe2000c101506 */
[----:B------:R-:W-:-:S03]  /*72c0*/  PRMT R2, R27, 0x7632, R2 ;  /* 0x000076321b027816 */ /* 0x000fc60000000002 */
[----:B------:R-:W-:Y:S01]  /*72d0*/  STG.E.U16 desc[UR6][R66.64+0x4], R29 ;  /* 0x0000041d42007986 */ /* 0x000fe2000c101506 */
[----:B------:R-:W-:-:S03]  /*72e0*/  PRMT R31, R146, 0x7632, R31 ;  /* 0x00007632921f7816 */ /* 0x000fc6000000001f */
[----:B------:R-:W-:Y:S01]  /*72f0*/  STG.E.U16 desc[UR6][R102.64], R149 ;  /* 0x0000009566007986 */ /* 0x000fe2000c101506 */
[----:B------:R-:W-:-:S03]  /*7300*/  F2FP.BF16.F32.PACK_AB R24, R125, R24 ;  /* 0x000000187d18723e */ /* 0x000fc600000010ff */
        /* <DEDUP_REMOVED lines=15> */
[----:B------:R0:W-:Y:S04]  /*7400*/  STG.E.U16 desc[UR6][R106.64+0x2], R0 ;  /* 0x000002006a007986 */ /* 0x0001e8000c101506 */
[----:B------:R-:W-:Y:S04]  /*7410*/  STG.E.U16 desc[UR6][R106.64+0x4], R25 ;  /* 0x000004196a007986 */ /* 0x000fe8000c101506 */
[----:B------:R-:W-:Y:S01]  /*7420*/  STG.E.U16 desc[UR6][R106.64+0x6], R6 ;  /* 0x000006066a007986 */ /* 0x000fe2000c101506 */
[----:B------:R-:W-:-:S03]  /*7430*/  F2FP.BF16.F32.PACK_AB R19, R129, R19 ;  /* 0x000000138113723e */ /* 0x000fc600000010ff */
[----:B------:R1:W-:Y:S01]  /*7440*/  STG.E.U16 desc[UR6][R104.64+0x2], R2 ;  /* 0x0000020268007986 */ /* 0x0003e2000c101506 */
[----:B0-----:R-:W-:Y:S02]  /*7450*/  PRMT R0, R23, 0x7632, R0 ;  /* 0x0000763217007816 */ /* 0x001fe40000000000 */
[----:B------:R-:W-:Y:S01]  /*7460*/  PRMT R54, R138, 0x7632, R54 ;  /* 0x000076328a367816 */ /* 0x000fe20000000036 */
[----:B------:R-:W-:Y:S01]  /*7470*/  STG.E.U16 desc[UR6][R104.64], R142 ;  /* 0x0000008e68007986 */ /* 0x000fe2000c101506 */
[----:B------:R-:W-:-:S03]  /*7480*/  PRMT R56, R137, 0x7632, R56 ;  /* 0x0000763289387816 */ /* 0x000fc60000000038 */
[----:B------:R-:W-:Y:S01]  /*7490*/  STG.E.U16 desc[UR6][R104.64+0x4], R24 ;  /* 0x0000041868007986 */ /* 0x000fe2000c101506 */
[----:B-1----:R-:W-:-:S03]  /*74a0*/  PRMT R2, R21, 0x7632, R2 ;  /* 0x0000763215027816 */ /* 0x002fc60000000002 */
[----:B------:R-:W-:Y:S01]  /*74b0*/  STG.E.U16 desc[UR6][R104.64+0x6], R10 ;  /* 0x0000060a68007986 */ /* 0x000fe2000c101506 */
[----:B------:R-:W-:-:S03]  /*74c0*/  F2FP.BF16.F32.PACK_AB R17, R130, R17 ;  /* 0x000000118211723e */ /* 0x000fc600000010ff */
[----:B------:R-:W-:Y:S04]  /*74d0*/  STG.E.U16 desc[UR6][R110.64], R141 ;  /* 0x0000008d6e007986 */ /* 0x000fe8000c101506 */
[----:B------:R-:W-:Y:S04]  /*74e0*/  STG.E.U16 desc[UR6][R110.64+0x2], R55 ;  /* 0x000002376e007986 */ /* 0x000fe8000c101506 */
[----:B------:R-:W-:Y:S04]  /*74f0*/  STG.E.U16 desc[UR6][R110.64+0x4], R23 ;  /* 0x000004176e007986 */ /* 0x000fe8000c101506 */
[----:B------:R0:W-:Y:S04]  /*7500*/  STG.E.U16 desc[UR6][R110.64+0x6], R0 ;  /* 0x000006006e007986 */ /* 0x0001e8000c101506 */
        /* <DEDUP_REMOVED lines=30> */
[----:B0-----:R-:W-:-:S03]  /*76f0*/  PRMT R0, R11, 0x7632, R0 ;  /* 0x000076320b007816 */ /* 0x001fc60000000000 */
[----:B------:R-:W-:Y:S04]  /*7700*/  STG.E.U16 desc[UR6][R118.64], R9 ;  /* 0x0000000976007986 */ /* 0x000fe8000c101506 */
        /* <DEDUP_REMOVED lines=9> */
[----:B0-----:R-:W-:-:S02]  /*77a0*/  PRMT R0, R3, 0x7632, R0 ;  /* 0x0000763203007816 */ /* 0x001fc40000000000 */
[----:B-1----:R-:W-:Y:S02]  /*77b0*/  PRMT R2, R73, 0x7632, R2 ;  /* 0x0000763249027816 */ /* 0x002fe40000000002 */
[----:B--2---:R-:W-:-:S04]  /*77c0*/  F2FP.BF16.F32.PACK_AB R5, R5, R148 ;  /* 0x000000940505723e */ /* 0x004fc800000010ff */
[----:B------:R-:W-:Y:S02]  /*77d0*/  PRMT R29, R5, 0x7632, R29 ;  /* 0x00007632051d7816 */ /* 0x000fe4000000001d */
[----:B---3--:R-:W-:Y:S02]  /*77e0*/  F2FP.BF16.F32.PACK_AB R4, R4, R140 ;  /* 0x0000008c0404723e */ /* 0x008fe400000010ff */
[----:B----4-:R-:W-:Y:S02]  /*77f0*/  F2FP.BF16.F32.PACK_AB R79, R79, R144 ;  /* 0x000000904f4f723e */ /* 0x010fe400000010ff */
[----:B------:R-:W-:Y:S02]  /*7800*/  PRMT R26, R4, 0x7632, R26 ;  /* 0x00007632041a7816 */ /* 0x000fe4000000001a */
[----:B------:R-:W-:Y:S01]  /*7810*/  PRMT R60, R79, 0x7632, R60 ;  /* 0x000076324f3c7816 */ /* 0x000fe2000000003c */
        /* <DEDUP_REMOVED lines=11> */
[----:B------:R-:W-:Y:S01]  /*78d0*/  UCGABAR_WAIT ;  /* 0x0000000000007dc7 */ /* 0x000fe20008000000 */
[----:B------:R-:W-:Y:S01]  /*78e0*/  CCTL.IVALL ;  /* 0x00000000ff00798f */ /* 0x000fe20002000000 */
[----:B------:R-:W-:Y:S05]  /*78f0*/  EXIT ;  /* 0x000000000000794d */ /* 0x000fea0003800000 */
.L_x_1634:
[----:B------:R-:W-:Y:S06]  /*7900*/  BAR.SYNC.DEFER_BLOCKING 0x0 ;  /* 0x0000000000007b1d */ /* 0x000fec0000010000 */
[----:B------:R-:W-:Y:S05]  /*7910*/  EXIT ;  /* 0x000000000000794d */ /* 0x000fea0003800000 */
.L_x_1635:
        /* <DEDUP_REMOVED lines=14> */
.L_x_3563:


//--------------------- .text._ZN13group_norm_v214gn_cuda_kernelI13__nv_bfloat16Li320ELi3ELi32ELi80ELi256ELb0ELi64ELi320ELi320ELi4ELb1ELi87ELb0ELb0ENS_16CompileConditionILi900EEEEEvPT_PKS4_S7_S7_flPfS8_Pj --------------------------
	.section	.text._ZN13group_norm_v214gn_cuda_kernelI13__nv_bfloat16Li320ELi3ELi32ELi80ELi256ELb0ELi64ELi320ELi320ELi4ELb1ELi87ELb0ELb0ENS_16CompileConditionILi900EEEEEvPT_PKS4_S7_S7_flPfS8_Pj,"ax",@progbits
	.align	128
        .global         _ZN13group_norm_v214gn_cuda_kernelI13__nv_bfloat16Li320ELi3ELi32ELi80ELi256ELb0ELi64ELi320ELi320ELi4ELb1ELi87ELb0ELb0ENS_16CompileConditionILi900EEEEEvPT_PKS4_S7_S7_flPfS8_Pj
        .type           _ZN13group_norm_v214gn_cuda_kernelI13__nv_bfloat16Li320ELi3ELi32ELi80ELi256ELb0ELi64ELi320ELi320ELi4ELb1ELi87ELb0ELb0ENS_16CompileConditionILi900EEEEEvPT_PKS4_S7_S7_flPfS8_Pj,@function
        .size           _ZN13group_norm_v214gn_cuda_kernelI13__nv_bfloat16Li320ELi3ELi32ELi80ELi256ELb0ELi64ELi320ELi320ELi4ELb1ELi87ELb0ELb0ENS_16CompileConditionILi900EEEEEvPT_PKS4_S7_S7_flPfS8_Pj,(.L_x_3564 - _ZN13group_norm_v214gn_cuda_kernelI13__nv_bfloat16Li320ELi3ELi32ELi80ELi256ELb0ELi64ELi320ELi320ELi4ELb1ELi87ELb0ELb0ENS_16CompileConditionILi900EEEEEvPT_PKS4_S7_S7_flPfS8_Pj)
        .other          _ZN13group_norm_v214gn_cuda_kernelI13__nv_bfloat16Li320ELi3ELi32ELi80ELi256ELb0ELi64ELi320ELi320ELi4ELb1ELi87ELb0ELb0ENS_16CompileConditionILi900EEEEEvPT_PKS4_S7_S7_flPfS8_Pj,@"STO_CUDA_ENTRY STV_DEFAULT"
_ZN13group_norm_v214gn_cuda_kernelI13__nv_bfloat16Li320ELi3ELi32ELi80ELi256ELb0ELi64ELi320ELi320ELi4ELb1ELi87ELb0ELb0ENS_16CompileConditionILi900EEEEEvPT_PKS4_S7_S7_flPfS8_Pj:
.text._ZN13group_norm_v214gn_cuda_kernelI13__nv_bfloat16Li320ELi3ELi32ELi80ELi256ELb0ELi64ELi320ELi320ELi4ELb1ELi87ELb0ELb0ENS_16CompileConditionILi900EEEEEvPT_PKS4_S7_S7_flPfS8_Pj:
[----:B------:R-:W0:Y:S01]  /*0000*/  LDC R1, c[0x0][0x28] ;  /* 0x00000a00ff017b82 */ /* 0x000e220000000800 */
[----:B------:R-:W1:Y:S01]  /*0010*/  S2R R4, SR_CTAID.Y ;  /* 0x0000000000047919 */ /* 0x000e620000002600 */
[----:B------:R-:W-:Y:S01]  /*0020*/  ULDC.64 UR4, c[0x0][0x238] ;  /* 0x00008e0000047ab9 */ /* 0x000fe20000000a00 */
[----:B0-----:R-:W-:Y:S01]  /*0030*/  IADD3 R1, R1, -0x180, RZ ;  /* 0xfffffe8001017810 */ /* 0x001fe20007ffe0ff */
[----:B------:R-:W-:Y:S02]  /*0040*/  USHF.L.U64.HI UR5, UR4, 0x3, UR5 ;  /* 0x0000000304057899 */ /* 0x000fe40008010205 */
[----:B------:R-:W-:-:S04]  /*0050*/  USHF.L.U32 UR10, UR4, 0x3, URZ ;  /* 0x00000003040a7899 */ /* 0x000fc8000800063f */
[----:B------:R-:W-:Y:S02]  /*0060*/  IMAD.U32 R0, RZ, RZ, UR5 ;  /* 0x00000005ff007e24 */ /* 0x000fe4000f8e00ff */
[----:B-1----:R-:W-:-:S04]  /*0070*/  ISETP.LT.U32.AND P0, PT, R4, UR10, PT ;  /* 0x0000000a04007c0c */ /* 0x002fc8000bf01070 */
[----:B------:R-:W-:-:S13]  /*0080*/  ISETP.GT.AND.EX P0, PT, R0, RZ, PT, P0 ;  /* 0x000000ff0000720c */ /* 0x000fda0003f04300 */
[----:B------:R-:W-:Y:S05]  /*0090*/  @!P0 EXIT ;  /* 0x000000000000894d */ /* 0x000fea0003800000 */
[----:B------:R-:W0:Y:S01]  /*00a0*/  S2R R6, SR_TID.X ;  /* 0x0000000000067919 */ /* 0x000e220000002100 */
[----:B------:R-:W-:Y:S01]  /*00b0*/  MOV R0, 0x400 ;  /* 0x0000040000007802 */ /* 0x000fe20000000f00 */
[----:B------:R-:W-:Y:S01]  /*00c0*/  UMOV UR4, URZ ;  /* 0x0000003f00047c82 */ /* 0x000fe20008000000 */
[----:B------:R-:W-:Y:S01]  /*00d0*/  ULDC.64 UR8, c[0x0][0x208] ;  /* 0x0000820000087ab9 */ /* 0x000fe20000000a00 */
[----:B------:R-:W1:Y:S01]  /*00e0*/  S2R R5, SR_CgaCtaId ;  /* 0x0000000000057919 */ /* 0x000e620000008800 */
[----:B0-----:R-:W-:Y:S01]  /*00f0*/  IMAD.WIDE.U32 R2, R6, -0x33333333, RZ ;  /* 0xcccccccd06027825 */ /* 0x001fe200078e00ff */
[----:B------:R-:W-:-:S04]  /*0100*/  MOV R2, R4 ;  /* 0x0000000400027202 */ /* 0x000fc80000000f00 */
[----:B------:R-:W-:Y:S02]  /*0110*/  SHF.R.U32.HI R7, RZ, 0x6, R3 ;  /* 0x00000006ff077819 */ /* 0x000fe40000011603 */
[----:B-1----:R-:W-:-:S03]  /*0120*/  LEA R3, R5, R0, 0x18 ;  /* 0x0000000005037211 */ /* 0x002fc600078ec0ff */
[----:B------:R-:W-:-:S04]  /*0130*/  IMAD R0, R7, -0x50, R6 ;  /* 0xffffffb007007824 */ /* 0x000fc800078e0206 */
[----:B------:R-:W-:Y:S01]  /*0140*/  IMAD R0, R0, 0x28, R3 ;  /* 0x0000002800007824 */ /* 0x000fe200078e0203 */
[----:B------:R-:W-:-:S03]  /*0150*/  HFMA2.MMA R3, -RZ, RZ, 0, 0 ;  /* 0x00000000ff037435 */ /* 0x000fc600000001ff */
[----:B------:R-:W-:-:S05]  /*0160*/  IMAD R0, R7, 0x8, R0 ;  /* 0x0000000807007824 */ /* 0x000fca00078e0200 */
[----:B------:R0:W-:Y:S03]  /*0170*/  STL [R1+0x10c], R0 ;  /* 0x00010c0001007387 */ /* 0x0001e60000100800 */
.L_x_1644:
[----:B------:R-:W1:Y:S01]  /*0180*/  S2R R60, SR_TID.X ;  /* 0x00000000003c7919 */ /* 0x000e620000002100 */
[----:B------:R-:W-:Y:S01]  /*0190*/  SHF.R.U64 R59, R2, 0x3, R3 ;  /* 0x00000003023b7819 */ /* 0x000fe20000001203 */
[----:B------:R-:W-:Y:S01]  /*01a0*/  ULDC.64 UR6, c[0x0][0x218] ;  /* 0x0000860000067ab9 */ /* 0x000fe20000000a00 */
[----:B0-----:R-:W0:Y:S01]  /*01b0*/  S2R R0, SR_CTAID.X ;  /* 0x0000000000007919 */ /* 0x001e220000002500 */
[----:B-1----:R-:W-:Y:S01]  /*01c0*/  IMAD.WIDE.U32 R4, R60, -0x33333333, RZ ;  /* 0xcccccccd3c047825 */ /* 0x002fe200078e00ff */
[----:B------:R-:W-:-:S03]  /*01d0*/  LOP3.LUT R4, R2, 0x7, RZ, 0xc0, !PT ;  /* 0x0000000702047812 */ /* 0x000fc600078ec0ff */
[----:B0-----:R-:W-:Y:S01]  /*01e0*/  IMAD.SHL.U32 R0, R0, 0x40, RZ ;  /* 0x0000004000007824 */ /* 0x001fe200078e00ff */
[----:B------:R-:W-:Y:S01]  /*01f0*/  SHF.R.U32.HI R7, RZ, 0x6, R5 ;  /* 0x00000006ff077819 */ /* 0x000fe20000011605 */
[----:B------:R-:W-:Y:S01]  /*0200*/  IMAD R4, R4, 0x140, RZ ;  /* 0x0000014004047824 */ /* 0x000fe200078e02ff */
[----:B------:R-:W-:Y:S02]  /*0210*/  SHF.R.U32.HI R5, RZ, 0x3, R3 ;  /* 0x00000003ff057819 */ /* 0x000fe40000011603 */
[----:B------:R-:W-:Y:S01]  /*0220*/  LOP3.LUT R0, R0, 0xc0, RZ, 0xc0, !PT ;  /* 0x000000c000007812 */ /* 0x000fe200078ec0ff */
[----:B------:R-:W-:Y:S02]  /*0230*/  IMAD R6, R7, -0x50, R60 ;  /* 0xffffffb007067824 */ /* 0x000fe400078e023c */
[----:B------:R-:W-:Y:S02]  /*0240*/  IMAD R8, R5, 0xa0000, RZ ;  /* 0x000a000005087824 */ /* 0x000fe400078e02ff */
[----:B------:R-:W-:Y:S01]  /*0250*/  IMAD.IADD R0, R0, 0x1, R7 ;  /* 0x0000000100007824 */ /* 0x000fe200078e0207 */
[----:B------:R-:W-:Y:S01]  /*0260*/  LEA R10, R6, R4, 0x2 ;  /* 0x00000004060a7211 */ /* 0x000fe200078e10ff */
[----:B------:R0:W-:Y:S02]  /*0270*/  STL [R1+0x30], R6 ;  /* 0x0000300601007387 */ /* 0x0001e40000100800 */
[----:B------:R-:W-:Y:S01]  /*0280*/  IMAD R5, R0, 0xa00, RZ ;  /* 0x00000a0000057824 */ /* 0x000fe200078e02ff */
[--C-:B------:R-:W-:Y:S01]  /*0290*/  SHF.R.S32.HI R11, RZ, 0x1f, R10.reuse ;  /* 0x0000001fff0b7819 */ /* 0x100fe2000001140a */
[----:B------:R1:W-:Y:S03]  /*02a0*/  STL [R1+0x28], R8 ;  /* 0x0000280801007387 */ /* 0x0003e60000100800 */
[----:B------:R-:W-:Y:S01]  /*02b0*/  IADD3 R12, R5, 0x2800, RZ ;  /* 0x00002800050c7810 */ /* 0x000fe20007ffe0ff */
[----:B0-----:R-:W-:-:S05]  /*02c0*/  IMAD.WIDE.U32 R6, R59, 0xa0000, R10 ;  /* 0x000a00003b067825 */ /* 0x001fca00078e000a */
[----:B------:R-:W-:Y:S02]  /*02d0*/  IADD3 R0, R7, R8, RZ ;  /* 0x0000000807007210 */ /* 0x000fe40007ffe0ff */
[----:B------:R-:W-:-:S05]  /*02e0*/  IADD3 R7, P0, R5, R6, RZ ;  /* 0x0000000605077210 */ /* 0x000fca0007f1e0ff */
[----:B-1----:R-:W-:Y:S01]  /*02f0*/  IMAD.X R8, RZ, RZ, R0, P0 ;  /* 0x000000ffff087224 */ /* 0x002fe200000e0600 */
[----:B------:R-:W-:-:S04]  /*0300*/  LEA R44, P0, R7, UR6, 0x1 ;  /* 0x00000006072c7c11 */ /* 0x000fc8000f8008ff */
[----:B------:R-:W-:Y:S02]  /*0310*/  LEA.HI.X R45, R7, UR7, R8, 0x1, P0 ;  /* 0x00000007072d7c11 */ /* 0x000fe400080f0c08 */
[----:B------:R-:W-:-:S04]  /*0320*/  IADD3 R7, P0, R12, R6, RZ ;  /* 0x000000060c077210 */ /* 0x000fc80007f1e0ff */
[----:B------:R-:W2:Y:S01]  /*0330*/  LDG.E.64.CONSTANT R44, desc[UR8][R44.64] ;  /* 0x000000082c2c7981 */ /* 0x000ea2000c1e9b00 */
[----:B------:R-:W-:Y:S01]  /*0340*/  IMAD.X R8, RZ, RZ, R0, P0 ;  /* 0x000000ffff087224 */ /* 0x000fe200000e0600 */
[C---:B------:R-:W-:Y:S02]  /*0350*/  LEA R42, P0, R7.reuse, UR6, 0x1 ;  /* 0x00000006072a7c11 */ /* 0x040fe4000f8008ff */
[----:B------:R0:W-:Y:S02]  /*0360*/  STL [R1+0x70], R12 ;  /* 0x0000700c01007387 */ /* 0x0001e40000100800 */
[----:B------:R-:W-:-:S06]  /*0370*/  LEA.HI.X R43, R7, UR7, R8, 0x1, P0 ;  /* 0x00000007072b7c11 */ /* 0x000fcc00080f0c08 */
[----:B------:R-:W3:Y:S01]  /*0380*/  LDG.E.64.CONSTANT R42, desc[UR8][R42.64] ;  /* 0x000000082a2a7981 */ /* 0x000ee2000c1e9b00 */
[----:B0-----:R-:W-:-:S04]  /*0390*/  IADD3 R12, R5, 0x5000, RZ ;  /* 0x00005000050c7810 */ /* 0x001fc80007ffe0ff */
[----:B------:R-:W-:-:S05]  /*03a0*/  IADD3 R7, P0, R12, R6, RZ ;  /* 0x000000060c077210 */ /* 0x000fca0007f1e0ff */
[----:B------:R-:W-:Y:S01]  /*03b0*/  IMAD.X R8, RZ, RZ, R0, P0 ;  /* 0x000000ffff087224 */ /* 0x000fe200000e0600 */
[C---:B------:R-:W-:Y:S01]  /*03c0*/  LEA R40, P0, R7.reuse, UR6, 0x1 ;  /* 0x0000000607287c11 */ /* 0x040fe2000f8008ff */
[----:B------:R0:W-:Y:S03]  /*03d0*/  STL [R1+0x6c], R12 ;  /* 0x00006c0c01007387 */ /* 0x0001e60000100800 */
[----:B------:R-:W-:-:S06]  /*03e0*/  LEA.HI.X R41, R7, UR7, R8, 0x1, P0 ;  /* 0x0000000707297c11 */ /* 0x000fcc00080f0c08 */
[----:B------:R-:W4:Y:S01]  /*03f0*/  LDG.E.64.CONSTANT R40, desc[UR8][R40.64] ;  /* 0x0000000828287981 */ /* 0x000f22000c1e9b00 */
        /* <DEDUP_REMOVED lines=80> */
[----:B------:R-:W-:-:S04]  /*0900*/  LEA R16, P0, R7, UR6, 0x1 ;  /* 0x0000000607107c11 */ /* 0x000fc8000f8008ff */
[----:B------:R-:W-:-:S06]  /*0910*/  LEA.HI.X R17, R7, UR7, R8, 0x1, P0 ;  /* 0x0000000707117c11 */ /* 0x000fcc00080f0c08 */
[----:B------:R-:W4:Y:S04]  /*0920*/  LDG.E.64.CONSTANT R16, desc[UR8][R16.64] ;  /* 0x0000000810107981 */ /* 0x000f28000c1e9b00 */
[----:B------:R0:W-:Y:S02]  /*0930*/  STL [R1+0x38], R12 ;  /* 0x0000380c01007387 */ /* 0x0001e40000100800 */
[----:B0-----:R-:W-:-:S04]  /*0940*/  IADD3 R12, R5, 0x25800, RZ ;  /* 0x00025800050c7810 */ /* 0x001fc80007ffe0ff */
[----:B------:R-:W-:Y:S01]  /*0950*/  IADD3 R6, P0, R12, R6, RZ ;  /* 0x000000060c067210 */ /* 0x000fe20007f1e0ff */
[----:B------:R0:W-:Y:S04]  /*0960*/  STL [R1+0x34], R12 ;  /* 0x0000340c01007387 */ /* 0x0001e80000100800 */
[----:B------:R-:W-:Y:S01]  /*0970*/  IMAD.X R0, RZ, RZ, R0, P0 ;  /* 0x000000ffff007224 */ /* 0x000fe200000e0600 */
[----:B------:R-:W-:-:S04]  /*0980*/  LEA R14, P0, R6, UR6, 0x1 ;  /* 0x00000006060e7c11 */ /* 0x000fc8000f8008ff */
[----:B------:R-:W-:Y:S01]  /*0990*/  LEA.HI.X R15, R6, UR7, R0, 0x1, P0 ;  /* 0x00000007060f7c11 */ /* 0x000fe200080f0c00 */
[----:B0-----:R-:W0:Y:S08]  /*09a0*/  LDC.64 R12, c[0x0][0x220] ;  /* 0x00008800ff0c7b82 */ /* 0x001e300000000a00 */
[----:B------:R-:W1:Y:S01]  /*09b0*/  LDC.64 R6, c[0x0][0x228] ;  /* 0x00008a00ff067b82 */ /* 0x000e620000000a00 */
[C---:B--2---:R-:W-:Y:S01]  /*09c0*/  PRMT R8, R44.reuse, 0x7632, R8 ;  /* 0x000076322c087816 */ /* 0x044fe20000000008 */
[----:B------:R-:W2:Y:S01]  /*09d0*/  LDG.E.64.CONSTANT R14, desc[UR8][R14.64] ;  /* 0x000000080e0e7981 */ /* 0x000ea2000c1e9b00 */
[----:B------:R-:W-:-:S03]  /*09e0*/  SHF.L.U32 R0, R44, 0x10, RZ ;  /* 0x000000102c007819 */ /* 0x000fc600000006ff */
[----:B------:R-:W-:Y:S02]  /*09f0*/  IMAD.U32 R8, R8, 0x10000, RZ ;  /* 0x0001000008087824 */ /* 0x000fe400078e00ff */
[----:B------:R-:W-:Y:S01]  /*0a00*/  FADD.FTZ R49, RZ, R0 ;  /* 0x00000000ff317221 */ /* 0x000fe20000010000 */
[----:B------:R-:W-:Y:S01]  /*0a10*/  SHF.L.U32 R58, R45, 0x10, RZ ;  /* 0x000000102d3a7819 */ /* 0x000fe200000006ff */
[----:B0-----:R-:W-:-:S04]  /*0a20*/  IMAD.WIDE R12, R10, 0x2, R12 ;  /* 0x000000020a0c7825 */ /* 0x001fc800078e020c */
[----:B------:R-:W-:Y:S01]  /*0a30*/  FADD.FTZ R49, R49, R8 ;  /* 0x0000000831317221 */ /* 0x000fe20000010000 */
[----:B-1----:R-:W-:-:S04]  /*0a40*/  IMAD.WIDE R10, R10, 0x2, R6 ;  /* 0x000000020a0a7825 */ /* 0x002fc800078e0206 */
[----:B------:R-:W-:Y:S01]  /*0a50*/  FFMA.FTZ R6, R0, R0, RZ ;  /* 0x0000000000067223 */ /* 0x000fe200000100ff */
[----:B------:R-:W-:Y:S01]  /*0a60*/  PRMT R7, R45, 0x7632, R7 ;  /* 0x000076322d077816 */ /* 0x000fe20000000007 */
[----:B------:R-:W5:Y:S02]  /*0a70*/  LDG.E.64.CONSTANT R12, desc[UR8][R12.64] ;  /* 0x000000080c0c7981 */ /* 0x000f64000c1e9b00 */
[----:B------:R-:W-:Y:S01]  /*0a80*/  FFMA.FTZ R8, R8, R8, R6 ;  /* 0x0000000808087223 */ /* 0x000fe20000010006 */
[----:B------:R-:W-:Y:S01]  /*0a90*/  FADD.FTZ R49, R49, R58 ;  /* 0x0000003a31317221 */ /* 0x000fe20000010000 */
[----:B------:R-:W-:Y:S01]  /*0aa0*/  IMAD.U32 R7, R7, 0x10000, RZ ;  /* 0x0001000007077824 */ /* 0x000fe200078e00ff */
[----:B---3--:R-:W-:Y:S01]  /*0ab0*/  SHF.L.U32 R57, R42, 0x10, RZ ;  /* 0x000000102a397819 */ /* 0x008fe200000006ff */
[----:B------:R-:W-:Y:S01]  /*0ac0*/  FFMA.FTZ R8, R58, R58, R8 ;  /* 0x0000003a3a087223 */ /* 0x000fe20000010008 */
[----:B------:R-:W-:Y:S01]  /*0ad0*/  PRMT R6, R42, 0x7632, R6 ;  /* 0x000076322a067816 */ /* 0x000fe20000000006 */
[----:B------:R-:W-:Y:S01]  /*0ae0*/  FADD.FTZ R49, R49, R7 ;  /* 0x0000000731317221 */ /* 0x000fe20000010000 */
[----:B------:R-:W-:Y:S01]  /*0af0*/  SHF.L.U32 R50, R43, 0x10, RZ ;  /* 0x000000102b327819 */ /* 0x000fe200000006ff */
[----:B------:R-:W-:Y:S01]  /*0b00*/  FFMA.FTZ R7, R7, R7, R8 ;  /* 0x0000000707077223 */ /* 0x000fe20000010008 */
[----:B------:R-:W5:Y:S01]  /*0b10*/  LDG.E.64.CONSTANT R10, desc[UR8][R10.64] ;  /* 0x000000080a0a7981 */ /* 0x000f62000c1e9b00 */
[----:B------:R-:W-:-:S02]  /*0b20*/  IMAD.U32 R6, R6, 0x10000, RZ ;  /* 0x0001000006067824 */ /* 0x000fc400078e00ff */
[----:B------:R-:W-:Y:S01]  /*0b30*/  FADD.FTZ R49, R49, R57 ;  /* 0x0000003931317221 */ /* 0x000fe20000010000 */
[----:B------:R-:W-:Y:S01]  /*0b40*/  FFMA.FTZ R7, R57, R57, R7 ;  /* 0x0000003939077223 */ /* 0x000fe20000010007 */
[----:B------:R-:W-:Y:S02]  /*0b50*/  PRMT R8, R43, 0x7632, R8 ;  /* 0x000076322b087816 */ /* 0x000fe40000000008 */
[----:B------:R-:W-:Y:S01]  /*0b60*/  FADD.FTZ R49, R49, R6 ;  /* 0x0000000631317221 */ /* 0x000fe20000010000 */
[--C-:B------:R-:W-:Y:S02]  /*0b70*/  FFMA.FTZ R6, R6, R6, R7.reuse ;  /* 0x0000000606067223 */ /* 0x100fe40000010007 */
[----:B------:R-:W-:Y:S02]  /*0b80*/  IMAD.U32 R8, R8, 0x10000, RZ ;  /* 0x0001000008087824 */ /* 0x000fe400078e00ff */
[----:B------:R-:W-:Y:S01]  /*0b90*/  FADD.FTZ R49, R49, R50 ;  /* 0x0000003231317221 */ /* 0x000fe20000010000 */
[----:B------:R-:W-:Y:S01]  /*0ba0*/  FFMA.FTZ R6, R50, R50, R6 ;  /* 0x0000003232067223 */ /* 0x000fe20000010006 */
[----:B------:R0:W-:Y:S01]  /*0bb0*/  STL [R1+0x24], R50 ;  /* 0x0000243201007387 */ /* 0x0001e20000100800 */
[----:B----4-:R-:W-:Y:S01]  /*0bc0*/  PRMT R7, R40, 0x7632, R7 ;  /* 0x0000763228077816 */ /* 0x010fe20000000007 */
[----:B------:R-:W-:Y:S01]  /*0bd0*/  FADD.FTZ R49, R49, R8 ;  /* 0x0000000831317221 */ /* 0x000fe20000010000 */
[----:B------:R-:W-:Y:S01]  /*0be0*/  FFMA.FTZ R8, R8, R8, R6 ;  /* 0x0000000808087223 */ /* 0x000fe20000010006 */
[----:B0-----:R-:W-:-:S02]  /*0bf0*/  SHF.L.U32 R50, R40, 0x10, RZ ;  /* 0x0000001028327819 */ /* 0x001fc400000006ff */
[----:B------:R-:W-:Y:S01]  /*0c00*/  IMAD.U32 R7, R7, 0x10000, RZ ;  /* 0x0001000007077824 */ /* 0x000fe200078e00ff */
[----:B------:R-:W-:Y:S02]  /*0c10*/  PRMT R6, R41, 0x7632, R6 ;  /* 0x0000763229067816 */ /* 0x000fe40000000006 */
[----:B------:R-:W-:Y:S01]  /*0c20*/  FADD.FTZ R49, R49, R50 ;  /* 0x0000003231317221 */ /* 0x000fe20000010000 */
[----:B------:R-:W-:Y:S01]  /*0c30*/  FFMA.FTZ R8, R50, R50, R8 ;  /* 0x0000003232087223 */ /* 0x000fe20000010008 */
[----:B------:R0:W-:Y:S02]  /*0c40*/  STL [R1+0x20], R50 ;  /* 0x0000203201007387 */ /* 0x0001e40000100800 */
[----:B------:R-:W-:Y:S01]  /*0c50*/  FADD.FTZ R49, R49, R7 ;  /* 0x0000000731317221 */ /* 0x000fe20000010000 */
[----:B------:R-:W-:Y:S01]  /*0c60*/  FFMA.FTZ R7, R7, R7, R8 ;  /* 0x0000000707077223 */ /* 0x000fe20000010008 */
[----:B------:R-:W-:Y:S01]  /*0c70*/  IMAD.U32 R6, R6, 0x10000, RZ ;  /* 0x0001000006067824 */ /* 0x000fe200078e00ff */
[----:B0-----:R-:W-:-:S02]  /*0c80*/  SHF.L.U32 R50, R41, 0x10, RZ ;  /* 0x0000001029327819 */ /* 0x001fc400000006ff */
[----:B------:R-:W-:-:S03]  /*0c90*/  PRMT R8, R38, 0x7632, R8 ;  /* 0x0000763226087816 */ /* 0x000fc60000000008 */
[----:B------:R-:W-:Y:S01]  /*0ca0*/  FADD.FTZ R49, R49, R50 ;  /* 0x0000003231317221 */ /* 0x000fe20000010000 */
[----:B------:R-:W-:Y:S01]  /*0cb0*/  FFMA.FTZ R7, R50, R50, R7 ;  /* 0x0000003232077223 */ /* 0x000fe20000010007 */
[----:B------:R0:W-:Y:S02]  /*0cc0*/  STL [R1+0x48], R50 ;  /* 0x0000483201007387 */ /* 0x0001e40000100800 */
[----:B------:R-:W-:Y:S01]  /*0cd0*/  FADD.FTZ R49, R49, R6 ;  /* 0x0000000631317221 */ /* 0x000fe20000010000 */
[--C-:B------:R-:W-:Y:S01]  /*0ce0*/  FFMA.FTZ R6, R6, R6, R7.reuse ;  /* 0x0000000606067223 */ /* 0x100fe20000010007 */
[----:B------:R-:W-:Y:S01]  /*0cf0*/  IMAD.U32 R8, R8, 0x10000, RZ ;  /* 0x0001000008087824 */ /* 0x000fe200078e00ff */
[----:B0-----:R-:W-:Y:S02]  /*0d00*/  SHF.L.U32 R50, R38, 0x10, RZ ;  /* 0x0000001026327819 */ /* 0x001fe400000006ff */
        /* <DEDUP_REMOVED lines=37> */
[----:B------:R-:W-:Y:S01]  /*0f60*/  FFMA.FTZ R7, R7, R7, R8 ;  /* 0x0000000707077223 */ /* 0x000fe20000010008 */
[----:B------:R-:W-:Y:S01]  /*0f70*/  IMAD.U32 R6, R6, 0x10000, RZ ;  /* 0x0001000006067824 */ /* 0x000fe200078e00ff */
[----:B0-----:R-:W-:Y:S02]  /*0f80*/  SHF.L.U32 R50, R35, 0x10, RZ ;  /* 0x0000001023327819 */ /* 0x001fe400000006ff */
[----:B------:R-:W-:-:S03]  /*0f90*/  SHF.L.U32 R56, R32, 0x10, RZ ;  /* 0x0000001020387819 */ /* 0x000fc600000006ff */
        /* <DEDUP_REMOVED lines=9> */
[----:B------:R-:W-:Y:S01]  /*1030*/  PRMT R7, R33, 0x7632, R7 ;  /* 0x0000763221077816 */ /* 0x000fe20000000007 */
[----:B------:R-:W-:Y:S01]  /*1040*/  FADD.FTZ R49, R49, R8 ;  /* 0x0000000831317221 */ /* 0x000fe20000010000 */
[----:B------:R-:W-:Y:S01]  /*1050*/  FFMA.FTZ R8, R8, R8, R6 ;  /* 0x0000000808087223 */ /* 0x000fe20000010006 */
[----:B0-----:R-:W-:-:S02]  /*1060*/  SHF.L.U32 R50, R33, 0x10, RZ ;  /* 0x0000001021327819 */ /* 0x001fc400000006ff */
[----:B------:R-:W-:Y:S01]  /*1070*/  IMAD.U32 R7, R7, 0x10000, RZ ;  /* 0x0001000007077824 */ /* 0x000fe200078e00ff */
[----:B------:R-:W-:Y:S02]  /*1080*/  SHF.L.U32 R55, R30, 0x10, RZ ;  /* 0x000000101e377819 */ /* 0x000fe400000006ff */
[----:B------:R-:W-:Y:S01]  /*1090*/  FADD.FTZ R49, R49, R50 ;  /* 0x0000003231317221 */ /* 0x000fe20000010000 */
[----:B------:R-:W-:Y:S01]  /*10a0*/  FFMA.FTZ R8, R50, R50, R8 ;  /* 0x0000003232087223 */ /* 0x000fe20000010008 */
[----:B------:R-:W-:Y:S02]  /*10b0*/  PRMT R6, R30, 0x7632, R6 ;  /* 0x000076321e067816 */ /* 0x000fe40000000006 */
[----:B------:R-:W-:Y:S01]  /*10c0*/  FADD.FTZ R49, R49, R7 ;  /* 0x0000000731317221 */ /* 0x000fe20000010000 */
[----:B------:R-:W-:Y:S02]  /*10d0*/  FFMA.FTZ R7, R7, R7, R8 ;  /* 0x0000000707077223 */ /* 0x000fe40000010008 */
[----:B------:R-:W-:-:S02]  /*10e0*/  IMAD.U32 R6, R6, 0x10000, RZ ;  /* 0x0001000006067824 */ /* 0x000fc400078e00ff */
[----:B------:R-:W-:Y:S01]  /*10f0*/  FADD.FTZ R49, R49, R55 ;  /* 0x0000003731317221 */ /* 0x000fe20000010000 */
[----:B------:R-:W-:Y:S01]  /*1100*/  FFMA.FTZ R7, R55, R55, R7 ;  /* 0x0000003737077223 */ /* 0x000fe20000010007 */
[----:B------:R0:W-:Y:S01]  /*1110*/  STL [R1+0xd4], R50 ;  /* 0x0000d43201007387 */ /* 0x0001e20000100800 */
[----:B------:R-:W-:Y:S01]  /*1120*/  PRMT R8, R31, 0x7632, R8 ;  /* 0x000076321f087816 */ /* 0x000fe20000000008 */
[----:B------:R-:W-:Y:S01]  /*1130*/  FADD.FTZ R49, R49, R6 ;  /* 0x0000000631317221 */ /* 0x000fe20000010000 */
[--C-:B------:R-:W-:Y:S01]  /*1140*/  FFMA.FTZ R6, R6, R6, R7.reuse ;  /* 0x0000000606067223 */ /* 0x100fe20000010007 */
[----:B0-----:R-:W-:Y:S02]  /*1150*/  SHF.L.U32 R50, R31, 0x10, RZ ;  /* 0x000000101f327819 */ /* 0x001fe400000006ff */
[----:B------:R-:W-:Y:S01]  /*1160*/  IMAD.U32 R8, R8, 0x10000, RZ ;  /* 0x0001000008087824 */ /* 0x000fe200078e00ff */
[----:B------:R-:W-:Y:S02]  /*1170*/  SHF.L.U32 R54, R28, 0x10, RZ ;  /* 0x000000101c367819 */ /* 0x000fe400000006ff */
[----:B------:R-:W-:Y:S01]  /*1180*/  FADD.FTZ R49, R49, R50 ;  /* 0x0000003231317221 */ /* 0x000fe20000010000 */
[----:B------:R-:W-:Y:S01]  /*1190*/  FFMA.FTZ R6, R50, R50, R6 ;  /* 0x0000003232067223 */ /* 0x000fe20000010006 */
[----:B------:R-:W-:-:S02]  /*11a0*/  PRMT R7, R28, 0x7632, R7 ;  /* 0x000076321c077816 */ /* 0x000fc40000000007 */
[----:B------:R-:W-:Y:S01]  /*11b0*/  FADD.FTZ R49, R49, R8 ;  /* 0x0000000831317221 */ /* 0x000fe20000010000 */
[----:B------:R-:W-:Y:S01]  /*11c0*/  FFMA.FTZ R8, R8, R8, R6 ;  /* 0x0000000808087223 */ /* 0x000fe20000010006 */
[----:B------:R-:W-:Y:S02]  /*11d0*/  SHF.L.U32 R7, R7, 0x10, RZ ;  /* 0x0000001007077819 */ /* 0x000fe400000006ff */
[----:B------:R-:W-:Y:S01]  /*11e0*/  FADD.FTZ R49, R49, R54 ;  /* 0x0000003631317221 */ /* 0x000fe20000010000 */
[----:B------:R-:W-:Y:S01]  /*11f0*/  FFMA.FTZ R8, R54, R54, R8 ;  /* 0x0000003636087223 */ /* 0x000fe20000010008 */
[----:B------:R0:W-:Y:S01]  /*1200*/  STL [R1+0xd8], R50 ;  /* 0x0000d83201007387 */ /* 0x0001e20000100800 */
[----:B------:R-:W-:Y:S01]  /*1210*/  PRMT R6, R29, 0x7632, R6 ;  /* 0x000076321d067816 */ /* 0x000fe20000000006 */
[----:B------:R-:W-:Y:S01]  /*1220*/  FADD.FTZ R49, R49, R7 ;  /* 0x0000000731317221 */ /* 0x000fe20000010000 */
[----:B------:R-:W-:Y:S02]  /*1230*/  FFMA.FTZ R7, R7, R7, R8 ;  /* 0x0000000707077223 */ /* 0x000fe40000010008 */
[----:B------:R-:W-:Y:S01]  /*1240*/  SHF.L.U32 R6, R6, 0x10, RZ ;  /* 0x0000001006067819 */ /* 0x000fe200000006ff */
[----:B0-----:R-:W-:Y:S01]  /*1250*/  IMAD.U32 R50, R29, 0x10000, RZ ;  /* 0x000100001d327824 */ /* 0x001fe200078e00ff */
[----:B------:R-:W-:-:S03]  /*1260*/  SHF.L.U32 R53, R26, 0x10, RZ ;  /* 0x000000101a357819 */ /* 0x000fc600000006ff */
[----:B------:R-:W-:Y:S01]  /*1270*/  FADD.FTZ R49, R49, R50 ;  /* 0x0000003231317221 */ /* 0x000fe20000010000 */
[----:B------:R-:W-:Y:S01]  /*1280*/  FFMA.FTZ R7, R50, R50, R7 ;  /* 0x0000003232077223 */ /* 0x000fe20000010007 */
[----:B------:R-:W-:Y:S02]  /*1290*/  PRMT R8, R26, 0x7632, R8 ;  /* 0x000076321a087816 */ /* 0x000fe40000000008 */
[----:B------:R-:W-:Y:S01]  /*12a0*/  FADD.FTZ R49, R49, R6 ;  /* 0x0000000631317221 */ /* 0x000fe20000010000 */
[----:B------:R-:W-:Y:S02]  /*12b0*/  FFMA.FTZ R6, R6, R6, R7 ;  /* 0x0000000606067223 */ /* 0x000fe40000010007 */
[----:B------:R-:W-:Y:S02]  /*12c0*/  IMAD.U32 R8, R8, 0x10000, RZ ;  /* 0x0001000008087824 */ /* 0x000fe400078e00ff */
[----:B------:R-:W-:Y:S01]  /*12d0*/  FADD.FTZ R49, R49, R53 ;  /* 0x0000003531317221 */ /* 0x000fe20000010000 */
[----:B------:R-:W-:Y:S01]  /*12e0*/  FFMA.FTZ R6, R53, R53, R6 ;  /* 0x0000003535067223 */ /* 0x000fe20000010006 */
[----:B------:R0:W-:Y:S01]  /*12f0*/  STL [R1+0xd0], R50 ;  /* 0x0000d03201007387 */ /* 0x0001e20000100800 */
[----:B------:R-:W-:Y:S01]  /*1300*/  PRMT R7, R27, 0x7632, R7 ;  /* 0x000076321b077816 */ /* 0x000fe20000000007 */
[----:B------:R-:W-:Y:S01]  /*1310*/  FADD.FTZ R49, R49, R8 ;  /* 0x0000000831317221 */ /* 0x000fe20000010000 */
[----:B------:R-:W-:-:S02]  /*1320*/  FFMA.FTZ R8, R8, R8, R6 ;  /* 0x0000000808087223 */ /* 0x000fc40000010006 */
[----:B------:R-:W-:Y:S02]  /*1330*/  SHF.L.U32 R7, R7, 0x10, RZ ;  /* 0x0000001007077819 */ /* 0x000fe400000006ff */
[----:B0-----:R-:W-:Y:S01]  /*1340*/  SHF.L.U32 R50, R27, 0x10, RZ ;  /* 0x000000101b327819 */ /* 0x001fe200000006ff */
[C---:B------:R-:W-:Y:S01]  /*1350*/  IMAD.U32 R6, R24.reuse, 0x10000, RZ ;  /* 0x0001000018067824 */ /* 0x040fe200078e00ff */
[----:B------:R-:W-:-:S03]  /*1360*/  PRMT R9, R24, 0x7632, R9 ;  /* 0x0000763218097816 */ /* 0x000fc60000000009 */
[----:B------:R-:W-:Y:S01]  /*1370*/  FADD.FTZ R49, R49, R50 ;  /* 0x0000003231317221 */ /* 0x000fe20000010000 */
[----:B------:R-:W-:-:S03]  /*1380*/  FFMA.FTZ R8, R50, R50, R8 ;  /* 0x0000003232087223 */ /* 0x000fc60000010008 */
        /* <DEDUP_REMOVED lines=23> */
[----:B------:R-:W-:-:S02]  /*1500*/  FFMA.FTZ R47, R47, R47, R8 ;  /* 0x0000002f2f2f7223 */ /* 0x000fc40000010008 */
        /* <DEDUP_REMOVED lines=31> */
[----:B------:R-:W-:-:S03]  /*1700*/  IMAD.U32 R46, R46, 0x10000, RZ ;  /* 0x000100002e2e7824 */ /* 0x000fc600078e00ff */
[----:B------:R-:W-:Y:S01]  /*1710*/  FADD.FTZ R49, R49, R50 ;  /* 0x0000003231317221 */ /* 0x000fe20000010000 */
[----:B------:R-:W-:Y:S01]  /*1720*/  FFMA.FTZ R47, R50, R50, R47 ;  /* 0x00000032322f7223 */ /* 0x000fe2000001002f */
[----:B------:R0:W-:Y:S02]  /*1730*/  STL [R1+0x8c], R50 ;  /* 0x00008c3201007387 */ /* 0x0001e40000100800 */
[----:B------:R-:W-:Y:S01]  /*1740*/  FADD.FTZ R49, R49, R46 ;  /* 0x0000002e31317221 */ /* 0x000fe20000010000 */
[----:B------:R-:W-:Y:S01]  /*1750*/  FFMA.FTZ R47, R46, R46, R47 ;  /* 0x0000002e2e2f7223 */ /* 0x000fe2000001002f */
[----:B0-----:R-:W-:-:S05]  /*1760*/  SHF.L.U32 R50, R16, 0x10, RZ ;  /* 0x0000001010327819 */ /* 0x001fca00000006ff */
[----:B------:R0:W-:Y:S01]  /*1770*/  STL [R1+0x2c], R50 ;  /* 0x00002c3201007387 */ /* 0x0001e20000100800 */
[----:B------:R-:W-:Y:S01]  /*1780*/  FADD.FTZ R49, R49, R50 ;  /* 0x0000003231317221 */ /* 0x000fe20000010000 */
[----:B------:R-:W-:Y:S02]  /*1790*/  FFMA.FTZ R47, R50, R50, R47 ;  /* 0x00000032322f7223 */ /* 0x000fe4000001002f */
[----:B0-----:R-:W3:Y:S01]  /*17a0*/  LDL R50, [R1+0x10c] ;  /* 0x00010c0001327983 */ /* 0x001ee20000100800 */
[----:B------:R-:W-:-:S04]  /*17b0*/  PRMT R48, R16, 0x7632, R48 ;  /* 0x0000763210307816 */ /* 0x000fc80000000030 */
[----:B------:R-:W-:Y:S01]  /*17c0*/  SHF.L.U32 R48, R48, 0x10, RZ ;  /* 0x0000001030307819 */ /* 0x000fe200000006ff */
[----:B------:R-:W-:-:S04]  /*17d0*/  IMAD.U32 R46, R17, 0x10000, RZ ;  /* 0x00010000112e7824 */ /* 0x000fc800078e00ff */
[----:B------:R-:W-:Y:S01]  /*17e0*/  FADD.FTZ R49, R49, R48 ;  /* 0x0000003031317221 */ /* 0x000fe20000010000 */
[--C-:B------:R-:W-:Y:S01]  /*17f0*/  FFMA.FTZ R48, R48, R48, R47.reuse ;  /* 0x0000003030307223 */ /* 0x100fe2000001002f */
[----:B------:R-:W-:Y:S01]  /*1800*/  PRMT R47, R17, 0x7632, R47 ;  /* 0x00007632112f7816 */ /* 0x000fe2000000002f */
[----:B------:R0:W-:Y:S01]  /*1810*/  STL [R1+0x88], R46 ;  /* 0x0000882e01007387 */ /* 0x0001e20000100800 */
[----:B------:R-:W-:Y:S02]  /*1820*/  FADD.FTZ R49, R49, R46 ;  /* 0x0000002e31317221 */ /* 0x000fe40000010000 */
[----:B------:R-:W-:Y:S02]  /*1830*/  SHF.L.U32 R47, R47, 0x10, RZ ;  /* 0x000000102f2f7819 */ /* 0x000fe400000006ff */
[----:B--2---:R-:W-:Y:S01]  /*1840*/  SHF.L.U32 R52, R14, 0x10, RZ ;  /* 0x000000100e347819 */ /* 0x004fe200000006ff */
[----:B0-----:R-:W-:Y:S02]  /*1850*/  FFMA.FTZ R46, R46, R46, R48 ;  /* 0x0000002e2e2e7223 */ /* 0x001fe40000010030 */
[----:B------:R-:W-:-:S02]  /*1860*/  FADD.FTZ R48, R49, R47 ;  /* 0x0000002f31307221 */ /* 0x000fc40000010000 */
[--C-:B------:R-:W-:Y:S01]  /*1870*/  FFMA.FTZ R47, R47, R47, R46.reuse ;  /* 0x0000002f2f2f7223 */ /* 0x100fe2000001002e */
[----:B------:R-:W-:Y:S01]  /*1880*/  PRMT R46, R14, 0x7632, R46 ;  /* 0x000076320e2e7816 */ /* 0x000fe2000000002e */
[----:B------:R-:W-:Y:S01]  /*1890*/  FADD.FTZ R48, R48, R52 ;  /* 0x0000003430307221 */ /* 0x000fe20000010000 */
[C---:B------:R-:W-:Y:S01]  /*18a0*/  SHF.L.U32 R51, R15.reuse, 0x10, RZ ;  /* 0x000000100f337819 */ /* 0x040fe200000006ff */
[----:B------:R-:W-:Y:S02]  /*18b0*/  FFMA.FTZ R47, R52, R52, R47 ;  /* 0x00000034342f7223 */ /* 0x000fe4000001002f */
[----:B------:R-:W-:Y:S02]  /*18c0*/  IMAD.U32 R46, R46, 0x10000, RZ ;  /* 0x000100002e2e7824 */ /* 0x000fe400078e00ff */
[----:B------:R-:W-:Y:S02]  /*18d0*/  STL [R1+0x84], R51 ;  /* 0x0000843301007387 */ /* 0x000fe40000100800 */
[--C-:B------:R-:W-:Y:S01]  /*18e0*/  FADD.FTZ R48, R48, R46.reuse ;  /* 0x0000002e30307221 */ /* 0x100fe20000010000 */
[----:B------:R-:W-:Y:S01]  /*18f0*/  FFMA.FTZ R47, R46, R46, R47 ;  /* 0x0000002e2e2f7223 */ /* 0x000fe2000001002f */
[----:B------:R-:W-:-:S02]  /*1900*/  PRMT R46, R15, 0x7632, R46 ;  /* 0x000076320f2e7816 */ /* 0x000fc4000000002e */
[----:B------:R-:W-:Y:S01]  /*1910*/  ISETP.GT.U32.AND P1, PT, R60, 0xf, PT ;  /* 0x0000000f3c00780c */ /* 0x000fe20003f24070 */
[----:B------:R-:W-:Y:S01]  /*1920*/  FFMA.FTZ R47, R51, R51, R47 ;  /* 0x00000033332f7223 */ /* 0x000fe2000001002f */
[----:B------:R-:W-:Y:S01]  /*1930*/  SHF.L.U32 R46, R46, 0x10, RZ ;  /* 0x000000102e2e7819 */ /* 0x000fe200000006ff */
[----:B------:R-:W-:-:S04]  /*1940*/  FADD.FTZ R48, R48, R51 ;  /* 0x0000003330307221 */ /* 0x000fc80000010000 */
[----:B------:R-:W-:Y:S01]  /*1950*/  FFMA.FTZ R47, R46, R46, R47 ;  /* 0x0000002e2e2f7223 */ /* 0x000fe2000001002f */
[----:B------:R-:W-:Y:S01]  /*1960*/  FADD.FTZ R46, R48, R46 ;  /* 0x0000002e302e7221 */ /* 0x000fe20000010000 */
[----:B------:R-:W-:Y:S04]  /*1970*/  BSSY B0, `(.L_x_1636) ;  /* 0x00000c6000007945 */ /* 0x000fe80003800000 */
[----:B---3--:R0:W-:Y:S02]  /*1980*/  STS.64 [R50], R46 ;  /* 0x0000002e32007388 */ /* 0x0081e40000000a00 */
[----:B0-----:R-:W-:Y:S01]  /*1990*/  CS2R R46, SRZ ;  /* 0x00000000002e7805 */ /* 0x001fe2000001ff00 */
[----:B------:R-:W-:Y:S06]  /*19a0*/  BAR.SYNC.DEFER_BLOCKING 0x0 ;  /* 0x0000000000007b1d */ /* 0x000fec0000010000 */
[----:B------:R-:W-:Y:S05]  /*19b0*/  @P1 BRA `(.L_x_1637) ;  /* 0x0000000c00041947 */ /* 0x000fea0003800000 */
[----:B------:R-:W0:Y:S01]  /*19c0*/  S2R R47, SR_CgaCtaId ;  /* 0x00000000002f7919 */ /* 0x000e220000008800 */
[----:B------:R-:W-:Y:S01]  /*19d0*/  IMAD.SHL.U32 R46, R2, 0x4, RZ ;  /* 0x00000004022e7824 */ /* 0x000fe200078e00ff */
[----:B------:R-:W-:Y:S01]  /*19e0*/  MOV R51, 0x400 ;  /* 0x0000040000337802 */ /* 0x000fe20000000f00 */
[----:B------:R1:W-:Y:S03]  /*19f0*/  STL [R1+0x110], R0 ;  /* 0x0001100001007387 */ /* 0x0003e60000100800 */
[----:B------:R-:W-:-:S04]  /*1a00*/  LOP3.LUT R46, R46, 0x1c, RZ, 0xc0, !PT ;  /* 0x0000001c2e2e7812 */ /* 0x000fc800078ec0ff */
[----:B------:R-:W-:-:S05]  /*1a10*/  LEA.HI R46, R60, R46, RZ, 0x1e ;  /* 0x0000002e3c2e7211 */ /* 0x000fca00078ff0ff */
[----:B------:R-:W-:-:S05]  /*1a20*/  IMAD R50, R46, 0x50, -R4 ;  /* 0x000000502e327824 */ /* 0x000fca00078e0a04 */
[----:B------:R-:W-:Y:S02]  /*1a30*/  SHF.R.S32.HI R46, RZ, 0x1f, R50 ;  /* 0x0000001fff2e7819 */ /* 0x000fe40000011432 */
[----:B------:R-:W-:Y:S02]  /*1a40*/  IADD3 R61, R50, 0x4c, RZ ;  /* 0x0000004c323d7810 */ /* 0x000fe40007ffe0ff */
[----:B------:R-:W-:-:S04]  /*1a50*/  LEA.HI R46, R46, R50, RZ, 0x2 ;  /* 0x000000322e2e7211 */ /* 0x000fc800078f10ff */
[----:B------:R-:W-:Y:S02]  /*1a60*/  SHF.R.S32.HI R46, RZ, 0x2, R46 ;  /* 0x00000002ff2e7819 */ /* 0x000fe4000001142e */
[----:B0-----:R-:W-:Y:S02]  /*1a70*/  LEA R51, R47, R51, 0x18 ;  /* 0x000000332f337211 */ /* 0x001fe400078ec0ff */
[----:B------:R-:W-:-:S03]  /*1a80*/  IADD3 R47, R50, 0x4, RZ ;  /* 0x00000004322f7810 */ /* 0x000fc60007ffe0ff */
[----:B------:R-:W-:Y:S01]  /*1a90*/  IMAD R46, R46, 0x28, R51 ;  /* 0x000000282e2e7824 */ /* 0x000fe200078e0233 */
[----:B------:R-:W-:-:S04]  /*1aa0*/  SHF.R.S32.HI R48, RZ, 0x1f, R47 ;  /* 0x0000001fff307819 */ /* 0x000fc8000001142f */
[----:B------:R-:W-:Y:S02]  /*1ab0*/  LEA.HI R48, R48, R47, RZ, 0x2 ;  /* 0x0000002f30307211 */ /* 0x000fe400078f10ff */
[----:B------:R-:W-:Y:S02]  /*1ac0*/  SHF.L.U32 R47, R60, 0x3, RZ ;  /* 0x000000033c2f7819 */ /* 0x000fe400000006ff */
[----:B------:R-:W-:Y:S02]  /*1ad0*/  SHF.R.S32.HI R48, RZ, 0x2, R48 ;  /* 0x00000002ff307819 */ /* 0x000fe40000011430 */
[----:B-1----:R-:W-:-:S03]  /*1ae0*/  LOP3.LUT R0, R47, 0x18, RZ, 0xc0, !PT ;  /* 0x000000182f007812 */ /* 0x002fc600078ec0ff */
[----:B------:R-:W-:Y:S02]  /*1af0*/  IMAD R48, R48, 0x28, R51 ;  /* 0x0000002830307824 */ /* 0x000fe400078e0233 */
[----:B------:R-:W-:-:S03]  /*1b00*/  IMAD.IADD R46, R46, 0x1, R0 ;  /* 0x000000012e2e7824 */ /* 0x000fc600078e0200 */
[----:B------:R-:W-:-:S03]  /*1b10*/  IADD3 R48, R0, R48, RZ ;  /* 0x0000003000307210 */ /* 0x000fc60007ffe0ff */
[----:B------:R-:W0:Y:S04]  /*1b20*/  LDS.64 R46, [R46] ;  /* 0x000000002e2e7984 */ /* 0x000e280000000a00 */
        /* <DEDUP_REMOVED lines=121> */
[C---:B------:R-:W-:Y:S01]  /*22c0*/  IADD3 R46, R50.reuse, 0x3c, RZ ;  /* 0x0000003c322e7810 */ /* 0x040fe20007ffe0ff */
[----:B------:R-:W-:Y:S01]  /*22d0*/  FADD.FTZ R48, R49, R47 ;  /* 0x0000002f31307221 */ /* 0x000fe20000010000 */
[----:B------:R-:W-:Y:S02]  /*22e0*/  IADD3 R49, R50, 0x40, RZ ;  /* 0x0000004032317810 */ /* 0x000fe40007ffe0ff */
[----:B------:R-:W-:-:S04]  /*22f0*/  SHF.R.S32.HI R47, RZ, 0x1f, R46 ;  /* 0x0000001fff2f7819 */ /* 0x000fc8000001142e */
[----:B------:R-:W-:Y:S02]  /*2300*/  LEA.HI R46, R47, R46, RZ, 0x2 ;  /* 0x0000002e2f2e7211 */ /* 0x000fe400078f10ff */
[----:B------:R-:W-:Y:S02]  /*2310*/  SHF.R.S32.HI R47, RZ, 0x1f, R49 ;  /* 0x0000001fff2f7819 */ /* 0x000fe40000011431 */
[----:B------:R-:W-:Y:S02]  /*2320*/  SHF.R.S32.HI R46, RZ, 0x2, R46 ;  /* 0x00000002ff2e7819 */ /* 0x000fe4000001142e */
[----:B------:R-:W-:Y:S01]  /*2330*/  LEA.HI R49, R47, R49, RZ, 0x2 ;  /* 0x000000312f317211 */ /* 0x000fe200078f10ff */
[----:B------:R-:W-:Y:S02]  /*2340*/  VIADD R47, R50, 0x44 ;  /* 0x00000044322f7836 */ /* 0x000fe40000000000 */
[----:B------:R-:W-:Y:S01]  /*2350*/  IMAD R46, R46, 0x28, R51 ;  /* 0x000000282e2e7824 */ /* 0x000fe200078e0233 */
[----:B------:R-:W-:-:S02]  /*2360*/  SHF.R.S32.HI R49, RZ, 0x2, R49 ;  /* 0x00000002ff317819 */ /* 0x000fc40000011431 */
[----:B------:R-:W-:-:S03]  /*2370*/  SHF.R.S32.HI R60, RZ, 0x1f, R47 ;  /* 0x0000001fff3c7819 */ /* 0x000fc6000001142f */
[----:B------:R-:W-:Y:S01]  /*2380*/  IMAD R49, R49, 0x28, R51 ;  /* 0x0000002831317824 */ /* 0x000fe200078e0233 */
[----:B------:R-:W-:Y:S02]  /*2390*/  LEA.HI R47, R60, R47, RZ, 0x2 ;  /* 0x0000002f3c2f7211 */ /* 0x000fe400078f10ff */
[----:B------:R-:W-:Y:S02]  /*23a0*/  IADD3 R60, R50, 0x48, RZ ;  /* 0x00000048323c7810 */ /* 0x000fe40007ffe0ff */
[----:B------:R-:W-:Y:S02]  /*23b0*/  SHF.R.S32.HI R47, RZ, 0x2, R47 ;  /* 0x00000002ff2f7819 */ /* 0x000fe4000001142f */
[----:B------:R-:W-:-:S03]  /*23c0*/  SHF.R.S32.HI R50, RZ, 0x1f, R60 ;  /* 0x0000001fff327819 */ /* 0x000fc6000001143c */
[----:B------:R-:W-:Y:S01]  /*23d0*/  IMAD R47, R47, 0x28, R51 ;  /* 0x000000282f2f7824 */ /* 0x000fe200078e0233 */
[----:B------:R-:W-:Y:S02]  /*23e0*/  LEA.HI R50, R50, R60, RZ, 0x2 ;  /* 0x0000003c32327211 */ /* 0x000fe400078f10ff */
[----:B------:R-:W-:Y:S02]  /*23f0*/  SHF.R.S32.HI R60, RZ, 0x1f, R61 ;  /* 0x0000001fff3c7819 */ /* 0x000fe4000001143d */
[----:B------:R-:W-:Y:S02]  /*2400*/  SHF.R.S32.HI R50, RZ, 0x2, R50 ;  /* 0x00000002ff327819 */ /* 0x000fe40000011432 */
[----:B------:R-:W-:Y:S02]  /*2410*/  LEA.HI R61, R60, R61, RZ, 0x2 ;  /* 0x0000003d3c3d7211 */ /* 0x000fe400078f10ff */
[----:B------:R-:W0:Y:S01]  /*2420*/  S2R R60, SR_TID.X ;  /* 0x00000000003c7919 */ /* 0x000e220000002100 */
[----:B------:R-:W-:Y:S01]  /*2430*/  IMAD R50, R50, 0x28, R51 ;  /* 0x0000002832327824 */ /* 0x000fe200078e0233 */
[----:B------:R-:W-:-:S05]  /*2440*/  SHF.R.S32.HI R61, RZ, 0x2, R61 ;  /* 0x00000002ff3d7819 */ /* 0x000fca000001143d */
[----:B------:R-:W-:Y:S02]  /*2450*/  IMAD R61, R61, 0x28, R51 ;  /* 0x000000283d3d7824 */ /* 0x000fe400078e0233 */
[----:B0-----:R-:W-:-:S05]  /*2460*/  IMAD.SHL.U32 R60, R60, 0x8, RZ ;  /* 0x000000083c3c7824 */ /* 0x001fca00078e00ff */
[----:B------:R-:W-:-:S04]  /*2470*/  LOP3.LUT R60, R60, 0x18, RZ, 0xc0, !PT ;  /* 0x000000183c3c7812 */ /* 0x000fc800078ec0ff */
[C---:B------:R-:W-:Y:S01]  /*2480*/  IADD3 R46, R60.reuse, R46, RZ ;  /* 0x0000002e3c2e7210 */ /* 0x040fe20007ffe0ff */
[C---:B------:R-:W-:Y:S01]  /*2490*/  IMAD.IADD R51, R60.reuse, 0x1, R47 ;  /* 0x000000013c337824 */ /* 0x040fe200078e022f */
[C---:B------:R-:W-:Y:S02]  /*24a0*/  IADD3 R49, R60.reuse, R49, RZ ;  /* 0x000000313c317210 */ /* 0x040fe40007ffe0ff */
[C---:B------:R-:W-:Y:S02]  /*24b0*/  IADD3 R50, R60.reuse, R50, RZ ;  /* 0x000000323c327210 */ /* 0x040fe40007ffe0ff */
[----:B------:R-:W0:Y:S01]  /*24c0*/  LDS.64 R46, [R46] ;  /* 0x000000002e2e7984 */ /* 0x000e220000000a00 */
[----:B------:R-:W-:Y:S01]  /*24d0*/  IADD3 R61, R60, R61, RZ ;  /* 0x0000003d3c3d7210 */ /* 0x000fe20007ffe0ff */
[----:B0-----:R-:W-:Y:S02]  /*24e0*/  FADD.FTZ R46, R0, R46 ;  /* 0x0000002e002e7221 */ /* 0x001fe40000010000 */
[----:B------:R0:W5:Y:S01]  /*24f0*/  LDL.LU R0, [R1+0x110] ;  /* 0x0001100001007983 */ /* 0x0001620000300800 */
[----:B------:R-:W-:-:S03]  /*2500*/  FADD.FTZ R60, R48, R47 ;  /* 0x0000002f303c7221 */ /* 0x000fc60000010000 */
[----:B------:R-:W1:Y:S02]  /*2510*/  LDS.64 R48, [R49] ;  /* 0x0000000031307984 */ /* 0x000e640000000a00 */
[----:B-1----:R-:W-:Y:S01]  /*2520*/  FADD.FTZ R48, R46, R48 ;  /* 0x000000302e307221 */ /* 0x002fe20000010000 */
[----:B------:R-:W-:Y:S01]  /*2530*/  FADD.FTZ R60, R60, R49 ;  /* 0x000000313c3c7221 */ /* 0x000fe20000010000 */
[----:B------:R-:W1:Y:S02]  /*2540*/  LDS.64 R46, [R51] ;  /* 0x00000000332e7984 */ /* 0x000e640000000a00 */
[----:B-1----:R-:W-:Y:S01]  /*2550*/  FADD.FTZ R46, R48, R46 ;  /* 0x0000002e302e7221 */ /* 0x002fe20000010000 */
[----:B------:R-:W-:Y:S01]  /*2560*/  FADD.FTZ R47, R60, R47 ;  /* 0x0000002f3c2f7221 */ /* 0x000fe20000010000 */
[----:B------:R-:W1:Y:S04]  /*2570*/  LDS.64 R48, [R50] ;  /* 0x0000000032307984 */ /* 0x000e680000000a00 */
[----:B------:R-:W2:Y:S01]  /*2580*/  LDS.64 R50, [R61] ;  /* 0x000000003d327984 */ /* 0x000ea20000000a00 */
[----:B-1----:R-:W-:Y:S01]  /*2590*/  FADD.FTZ R46, R46, R48 ;  /* 0x000000302e2e7221 */ /* 0x002fe20000010000 */
[----:B------:R-:W-:-:S03]  /*25a0*/  FADD.FTZ R47, R47, R49 ;  /* 0x000000312f2f7221 */ /* 0x000fc60000010000 */
[----:B--2---:R-:W-:Y:S01]  /*25b0*/  FADD.FTZ R46, R46, R50 ;  /* 0x000000322e2e7221 */ /* 0x004fe20000010000 */
[----:B0-----:R-:W-:-:S07]  /*25c0*/  FADD.FTZ R47, R47, R51 ;  /* 0x000000332f2f7221 */ /* 0x001fce0000010000 */
.L_x_1637:
[----:B------:R-:W-:Y:S05]  /*25d0*/  BSYNC B0 ;  /* 0x0000000000007941 */ /* 0x000fea0003800000 */
.L_x_1636:
[----:B------:R-:W0:Y:S01]  /*25e0*/  SHFL.BFLY PT, R49, R46, 0x2, 0x1f ;  /* 0x0c401f002e317f89 */ /* 0x000e2200000e0000 */
[----:B------:R-:W-:Y:S03]  /*25f0*/  BSSY B0, `(.L_x_1638) ;  /* 0x0000016000007945 */ /* 0x000fe60003800000 */
        /* <DEDUP_REMOVED lines=8> */
[----:B-1----:R-:W-:-:S11]  /*2680*/  FADD.FTZ R47, R47, R48 ;  /* 0x000000302f2f7221 */ /* 0x002fd60000010000 */
[----:B------:R-:W-:Y:S05]  /*2690*/  @P0 BRA `(.L_x_1639) ;  /* 0x00000000002c0947 */ /* 0x000fea0003800000 */
[----:B------:R-:W0:Y:S01]  /*26a0*/  S2R R60, SR_CTAID.X ;  /* 0x00000000003c7919 */ /* 0x000e220000002500 */
[----:B------:R-:W1:Y:S01]  /*26b0*/  LDC R48, c[0x0][0x10] ;  /* 0x00000400ff307b82 */ /* 0x000e620000000800 */
[----:B------:R-:W1:Y:S01]  /*26c0*/  S2R R51, SR_CTAID.Y ;  /* 0x0000000000337919 */ /* 0x000e620000002600 */
[----:B0-----:R-:W-:Y:S01]  /*26d0*/  LOP3.LUT R49, R60, 0x3, RZ, 0xc0, !PT ;  /* 0x000000033c317812 */ /* 0x001fe200078ec0ff */
[----:B-1----:R-:W-:-:S03]  /*26e0*/  IMAD R48, R48, UR4, R51 ;  /* 0x0000000430307c24 */ /* 0x002fc6000f8e0233 */
[----:B------:R-:W-:Y:S02]  /*26f0*/  LOP3.LUT R49, R49, 0x7ffffffc, R50, 0xf8, !PT ;  /* 0x7ffffffc31317812 */ /* 0x000fe400078ef832 */
[----:B------:R-:W0:Y:S03]  /*2700*/  LDC.64 R50, c[0x0][0x248] ;  /* 0x00009200ff327b82 */ /* 0x000e260000000a00 */
[----:B------:R-:W-:-:S05]  /*2710*/  IMAD R48, R48, 0x10, R49 ;  /* 0x0000001030307824 */ /* 0x000fca00078e0231 */
[----:B------:R-:W-:-:S05]  /*2720*/  SHF.L.U32 R48, R48, 0x1, RZ ;  /* 0x0000000130307819 */ /* 0x000fca00000006ff */
[----:B0-----:R-:W-:-:S05]  /*2730*/  IMAD.WIDE.U32 R48, R48, 0x4, R50 ;  /* 0x0000000430307825 */ /* 0x001fca00078e0032 */
[----:B------:R0:W-:Y:S02]  /*2740*/  STG.E.64 desc[UR8][R48.64], R46 ;  /* 0x0000002e30007986 */ /* 0x0001e4000c101b08 */
.L_x_1639:
[----:B------:R-:W-:Y:S05]  /*2750*/  BSYNC B0 ;  /* 0x0000000000007941 */ /* 0x000fea0003800000 */
.L_x_1638:
[----:B------:R-:W-:Y:S01]  /*2760*/  PRMT R36, R44, 0x7632, R36 ;  /* 0x000076322c247816 */ /* 0x000fe20000000024 */
[----:B------:R-:W-:Y:S01]  /*2770*/  BAR.SYNC.DEFER_BLOCKING 0x0 ;  /* 0x0000000000007b1d */ /* 0x000fe20000010000 */
[----:B------:R-:W-:Y:S02]  /*2780*/  PRMT R44, R38, 0x7632, R44 ;  /* 0x00007632262c7816 */ /* 0x000fe4000000002c */
[----:B------:R-:W-:Y:S02]  /*2790*/  PRMT R24, R41, 0x7632, R24 ;  /* 0x0000763229187816 */ /* 0x000fe40000000018 */
[----:B------:R-:W-:Y:S02]  /*27a0*/  PRMT R35, R45, 0x7632, R35 ;  /* 0x000076322d237816 */ /* 0x000fe40000000023 */
[----:B------:R-:W-:Y:S01]  /*27b0*/  PRMT R26, R40, 0x7632, R26 ;  /* 0x00007632281a7816 */ /* 0x000fe2000000001a */
[----:B------:R1:W-:Y:S01]  /*27c0*/  STL.S16 [R1+0x1c], R44 ;  /* 0x00001c2c01007387 */ /* 0x0003e20000100600 */
[----:B------:R-:W-:-:S02]  /*27d0*/  PRMT R41, R39, 0x7632, R41 ;  /* 0x0000763227297816 */ /* 0x000fc40000000029 */
[----:B------:R-:W-:Y:S02]  /*27e0*/  PRMT R40, R36, 0x7632, R40 ;  /* 0x0000763224287816 */ /* 0x000fe40000000028 */
[----:B------:R-:W-:Y:S01]  /*27f0*/  PRMT R39, R37, 0x7632, R39 ;  /* 0x0000763225277816 */ /* 0x000fe20000000027 */
[----:B------:R2:W-:Y:S01]  /*2800*/  STL.S16 [R1+0x74], R41 ;  /* 0x0000742901007387 */ /* 0x0005e20000100600 */
[----:B------:R-:W-:Y:S02]  /*2810*/  PRMT R38, R34, 0x7632, R38 ;  /* 0x0000763222267816 */ /* 0x000fe40000000026 */
[----:B------:R-:W-:Y:S01]  /*2820*/  PRMT R37, R35, 0x7632, R37 ;  /* 0x0000763223257816 */ /* 0x000fe20000000025 */
[----:B-1----:R-:W1:Y:S01]  /*2830*/  S2R R44, SR_TID.X ;  /* 0x00000000002c7919 */ /* 0x002e620000002100 */
[----:B------:R-:W-:Y:S02]  /*2840*/  PRMT R34, R32, 0x7632, R34 ;  /* 0x0000763220227816 */ /* 0x000fe40000000022 */
[----:B------:R-:W-:Y:S01]  /*2850*/  PRMT R33, R33, 0x7632, R33 ;  /* 0x0000763221217816 */ /* 0x000fe20000000021 */
[----:B------:R2:W-:Y:S01]  /*2860*/  STL.S16 [R1+0x14], R40 ;  /* 0x0000142801007387 */ /* 0x0005e20000100600 */
[----:B------:R-:W-:-:S02]  /*2870*/  PRMT R32, R30, 0x7632, R32 ;  /* 0x000076321e207816 */ /* 0x000fc40000000020 */
[----:B------:R-:W-:Y:S01]  /*2880*/  PRMT R30, R31, 0x7632, R30 ;  /* 0x000076321f1e7816 */ /* 0x000fe2000000001e */
[----:B------:R2:W-:Y:S01]  /*2890*/  STL.S16 [R1+0x78], R39 ;  /* 0x0000782701007387 */ /* 0x0005e20000100600 */
[----:B------:R-:W-:Y:S02]  /*28a0*/  PRMT R61, R28, 0x7632, R61 ;  /* 0x000076321c3d7816 */ /* 0x000fe4000000003d */
[----:B------:R-:W-:Y:S01]  /*28b0*/  PRMT R28, R29, 0x7632, R28 ;  /* 0x000076321d1c7816 */ /* 0x000fe2000000001c */
[----:B------:R2:W-:Y:S01]  /*28c0*/  STL.S16 [R1+0x10], R38 ;  /* 0x0000102601007387 */ /* 0x0005e20000100600 */
[----:B------:R-:W-:Y:S02]  /*28d0*/  PRMT R27, R27, 0x7632, R27 ;  /* 0x000076321b1b7816 */ /* 0x000fe4000000001b */
[----:B------:R-:W-:Y:S01]  /*28e0*/  PRMT R25, R25, 0x7632, R25 ;  /* 0x0000763219197816 */ /* 0x000fe20000000019 */
[----:B------:R2:W-:Y:S01]  /*28f0*/  STL.S16 [R1+0x7c], R37 ;  /* 0x00007c2501007387 */ /* 0x0005e20000100600 */
[----:B------:R-:W-:-:S02]  /*2900*/  PRMT R50, R22, 0x7632, R50 ;  /* 0x0000763216327816 */ /* 0x000fc40000000032 */
[----:B------:R-:W-:Y:S01]  /*2910*/  PRMT R22, R23, 0x7632, R22 ;  /* 0x0000763217167816 */ /* 0x000fe20000000016 */
[----:B------:R2:W-:Y:S01]  /*2920*/  STL.S16 [R1+0xc], R34 ;  /* 0x00000c2201007387 */ /* 0x0005e20000100600 */
[----:B0-----:R-:W-:Y:S02]  /*2930*/  PRMT R49, R20, 0x7632, R49 ;  /* 0x0000763214317816 */ /* 0x001fe40000000031 */
[----:B------:R-:W-:Y:S01]  /*2940*/  PRMT R20, R21, 0x7632, R20 ;  /* 0x0000763215147816 */ /* 0x000fe20000000014 */
[----:B------:R2:W-:Y:S01]  /*2950*/  STL.S16 [R1+0x80], R33 ;  /* 0x0000802101007387 */ /* 0x0005e20000100600 */
[----:B------:R-:W-:Y:S02]  /*2960*/  PRMT R48, R18, 0x7632, R48 ;  /* 0x0000763212307816 */ /* 0x000fe40000000030 */
[----:B------:R-:W-:Y:S01]  /*2970*/  PRMT R18, R19, 0x7632, R18 ;  /* 0x0000763213127816 */ /* 0x000fe20000000012 */
[----:B------:R2:W-:Y:S01]  /*2980*/  STL.S16 [R1], R32 ;  /* 0x0000002001007387 */ /* 0x0005e20000100600 */
[----:B------:R-:W-:-:S02]  /*2990*/  PRMT R47, R16, 0x7632, R47 ;  /* 0x00007632102f7816 */ /* 0x000fc4000000002f */
[----:B------:R-:W-:Y:S01]  /*29a0*/  PRMT R16, R17, 0x7632, R16 ;  /* 0x0000763211107816 */ /* 0x000fe20000000010 */
[----:B------:R2:W-:Y:S01]  /*29b0*/  STL.S16 [R1+0x98], R30 ;  /* 0x0000981e01007387 */ /* 0x0005e20000100600 */
[----:B------:R-:W-:Y:S02]  /*29c0*/  PRMT R46, R14, 0x7632, R46 ;  /* 0x000076320e2e7816 */ /* 0x000fe4000000002e */
[----:B------:R-:W-:Y:S01]  /*29d0*/  PRMT R14, R15, 0x7632, R14 ;  /* 0x000076320f0e7816 */ /* 0x000fe2000000000e */
[----:B------:R2:W-:Y:S01]  /*29e0*/  STL.S16 [R1+0xa0], R28 ;  /* 0x0000a01c01007387 */ /* 0x0005e20000100600 */
[----:B-1----:R-:W-:Y:S02]  /*29f0*/  ISETP.NE.AND P2, PT, R44, RZ, PT ;  /* 0x000000ff2c00720c */ /* 0x002fe40003f45270 */
[----:B------:R-:W-:Y:S01]  /*2a00*/  PRMT R42, R42, 0x7632, R42 ;  /* 0x000076322a2a7816 */ /* 0x000fe2000000002a */
[----:B------:R2:W-:Y:S01]  /*2a10*/  STL.S16 [R1+0xa8], R27 ;  /* 0x0000a81b01007387 */ /* 0x0005e20000100600 */
[----:B------:R-:W-:-:S02]  /*2a20*/  PRMT R43, R43, 0x7632, R43 ;  /* 0x000076322b2b7816 */ /* 0x000fc4000000002b */
[----:B------:R-:W-:Y:S01]  /*2a30*/  PRMT R60, R26, 0x7632, R60 ;  /* 0x000076321a3c7816 */ /* 0x000fe2000000003c */
[----:B------:R2:W-:Y:S01]  /*2a40*/  STL.S16 [R1+0xac], R25 ;  /* 0x0000ac1901007387 */ /* 0x0005e20000100600 */
[----:B------:R-:W-:-:S03]  /*2a50*/  PRMT R51, R24, 0x7632, R51 ;  /* 0x0000763218337816 */ /* 0x000fc60000000033 */
[----:B------:R2:W-:Y:S04]  /*2a60*/  STL.S16 [R1+0xb4], R22 ;  /* 0x0000b41601007387 */ /* 0x0005e80000100600 */
[----:B------:R2:W-:Y:S04]  /*2a70*/  STL.S16 [R1+0xb8], R20 ;  /* 0x0000b81401007387 */ /* 0x0005e80000100600 */
[----:B------:R2:W-:Y:S04]  /*2a80*/  STL.S16 [R1+0xc0], R18 ;  /* 0x0000c01201007387 */ /* 0x0005e80000100600 */
[----:B------:R2:W-:Y:S04]  /*2a90*/  STL.S16 [R1+0xc8], R16 ;  /* 0x0000c81001007387 */ /* 0x0005e80000100600 */
[----:B------:R2:W-:Y:S01]  /*2aa0*/  STL.S16 [R1+0xcc], R14 ;  /* 0x0000cc0e01007387 */ /* 0x0005e20000100600 */
[----:B------:R-:W-:Y:S05]  /*2ab0*/  @P2 BRA `(.L_x_1640) ;  /* 0x0000000000442947 */ /* 0x000fea0003800000 */
[----:B------:R-:W0:Y:S01]  /*2ac0*/  S2R R45, SR_CTAID.X ;  /* 0x00000000002d7919 */ /* 0x000e220000002500 */
[----:B--2---:R-:W1:Y:S01]  /*2ad0*/  LDC.64 R14, c[0x0][0x250] ;  /* 0x00009400ff0e7b82 */ /* 0x004e620000000a00 */
[----:B------:R-:W-:Y:S01]  /*2ae0*/  MOV R16, 0x7ffffffd ;  /* 0x7ffffffd00107802 */ /* 0x000fe20000000f00 */
[----:B------:R-:W1:Y:S01]  /*2af0*/  S2R R44, SR_CTAID.Y ;  /* 0x00000000002c7919 */ /* 0x000e620000002600 */
[----:B0-----:R-:W-:-:S04]  /*2b00*/  ISETP.NE.AND P2, PT, R45, RZ, PT ;  /* 0x000000ff2d00720c */ /* 0x001fc80003f45270 */
[----:B------:R-:W-:Y:S01]  /*2b10*/  SEL R16, R16, 0x1, !P2 ;  /* 0x0000000110107807 */ /* 0x000fe20005000000 */
[----:B-1----:R-:W-:Y:S01]  /*2b20*/  IMAD.WIDE.U32 R14, R44, 0x4, R14 ;  /* 0x000000042c0e7825 */ /* 0x002fe200078e000e */
[----:B------:R-:W-:Y:S06]  /*2b30*/  MEMBAR.ALL.GPU ;  /* 0x0000000000007992 */ /* 0x000fec000000a000 */
[----:B------:R-:W-:-:S00]  /*2b40*/  ERRBAR ;  /* 0x00000000000079ab */ /* 0x000fc00000000000 */
[----:B------:R-:W-:Y:S06]  /*2b50*/  CGAERRBAR ;  /* 0x00000000000075ab */ /* 0x000fec0000000000 */
[----:B------:R0:W5:Y:S02]  /*2b60*/  ATOM.E.ADD.STRONG.GPU PT, R16, desc[UR8][R14.64], R16 ;  /* 0x000000100e10798a */ /* 0x00016400081ee1c8 */
.L_x_1641:
[----:B------:R-:W2:Y:S04]  /*2b70*/  LD.E.STRONG.GPU R17, desc[UR8][R14.64] ;  /* 0x000000080e117980 */ /* 0x000ea8000c10f900 */
[----:B--2---:R-:W-:Y:S01]  /*2b80*/  CCTL.IVALL ;  /* 0x00000000ff00798f */ /* 0x004fe20002000000 */
[----:B------:R-:W-:Y:S05]  /*2b90*/  YIELD ;  /* 0x0000000000007946 */ /* 0x000fea0003800000 */
[----:B-----5:R-:W-:-:S04]  /*2ba0*/  LOP3.LUT R17, R17, R16, RZ, 0x3c, !PT ;  /* 0x0000001011117212 */ /* 0x020fc800078e3cff */
[----:B------:R-:W-:-:S13]  /*2bb0*/  ISETP.GT.AND P2, PT, R17, -0x1, PT ;  /* 0xffffffff1100780c */ /* 0x000fda0003f44270 */
[----:B------:R-:W-:Y:S05]  /*2bc0*/  @P2 BRA `(.L_x_1641) ;  /* 0xfffffffc00e82947 */ /* 0x000fea000383ffff */
.L_x_1640:
[----:B------:R-:W-:Y:S05]  /*2bd0*/  WARPSYNC.ALL ;  /* 0x0000000000007948 */ /* 0x000fea0003800000 */
[----:B--2--5:R-:W-:Y:S02]  /*2be0*/  PRMT R37, R12, 0x7632, R37 ;  /* 0x000076320c257816 */ /* 0x024fe40000000025 */
[----:B------:R-:W-:Y:S02]  /*2bf0*/  PRMT R34, R13, 0x7632, R34 ;  /* 0x000076320d227816 */ /* 0x000fe40000000022 */
[----:B------:R-:W-:Y:S02]  /*2c00*/  PRMT R45, R10, 0x7632, R45 ;  /* 0x000076320a2d7816 */ /* 0x000fe4000000002d */
[----:B------:R-:W-:Y:S01]  /*2c10*/  PRMT R33, R11, 0x7632, R33 ;  /* 0x000076320b217816 */ /* 0x000fe20000000021 */
[----:B------:R-:W1:Y:S01]  /*2c20*/  S2R R18, SR_TID.X ;  /* 0x0000000000127919 */ /* 0x000e620000002100 */
[----:B0-----:R-:W0:Y:S01]  /*2c30*/  @!P1 LDC R14, c[0x0][0x10] ;  /* 0x00000400ff0e9b82 */ /* 0x001e220000000800 */
[----:B------:R-:W-:Y:S01]  /*2c40*/  ULDC.64 UR12, c[0x0][0x240] ;  /* 0x00009000000c7ab9 */ /* 0x000fe20000000a00 */
[----:B------:R-:W0:Y:S01]  /*2c50*/  S2R R17, SR_CTAID.Y ;  /* 0x0000000000117919 */ /* 0x000e220000002600 */
[----:B-1----:R-:W-:-:S02]  /*2c60*/  @!P1 LOP3.LUT R15, R18, 0x7ffffffc, RZ, 0xc0, !PT ;  /* 0x7ffffffc120f9812 */ /* 0x002fc400078ec0ff */
[----:B------:R-:W-:Y:S01]  /*2c70*/  @!P1 LOP3.LUT R16, R18, 0x3, RZ, 0xc0, !PT ;  /* 0x0000000312109812 */ /* 0x000fe200078ec0ff */
[----:B0-----:R-:W-:-:S04]  /*2c80*/  @!P1 IMAD R14, R14, UR4, R17 ;  /* 0x000000040e0e9c24 */ /* 0x001fc8000f8e0211 */
[----:B------:R-:W-:-:S05]  /*2c90*/  @!P1 IMAD R14, R14, 0x10, R15 ;  /* 0x000000100e0e9824 */ /* 0x000fca00078e020f */
[----:B------:R-:W-:Y:S02]  /*2ca0*/  @!P1 IADD3 R16, R14, R16, RZ ;  /* 0x000000100e109210 */ /* 0x000fe40007ffe0ff */
[----:B------:R-:W0:Y:S02]  /*2cb0*/  @!P1 LDC.64 R14, c[0x0][0x248] ;  /* 0x00009200ff0e9b82 */ /* 0x000e240000000a00 */
[----:B------:R-:W-:-:S05]  /*2cc0*/  @!P1 SHF.L.U32 R16, R16, 0x1, RZ ;  /* 0x0000000110109819 */ /* 0x000fca00000006ff */
[----:B0-----:R-:W-:Y:S01]  /*2cd0*/  @!P1 IMAD.WIDE.U32 R14, R16, 0x4, R14 ;  /* 0x00000004100e9825 */ /* 0x001fe200078e000e */
[----:B------:R-:W-:Y:S06]  /*2ce0*/  BAR.SYNC.DEFER_BLOCKING 0x0 ;  /* 0x0000000000007b1d */ /* 0x000fec0000010000 */
[----:B------:R-:W2:Y:S01]  /*2cf0*/  @!P1 LDG.E.64 R14, desc[UR8][R14.64] ;  /* 0x000000080e0e9981 */ /* 0x000ea2000c1e1b00 */
[----:B------:R-:W-:Y:S01]  /*2d00*/  IMAD.MOV.U32 R16, RZ, RZ, RZ ;  /* 0x000000ffff107224 */ /* 0x000fe200078e00ff */
[----:B------:R-:W-:Y:S01]  /*2d10*/  @!P0 MOV R17, 0x400 ;  /* 0x0000040000118802 */ /* 0x000fe20000000f00 */
[----:B------:R-:W-:Y:S01]  /*2d20*/  BSSY B0, `(.L_x_1642) ;  /* 0x000002f000007945 */ /* 0x000fe20003800000 */
[----:B------:R-:W0:Y:S02]  /*2d30*/  S2R R19, SR_CTAID.X ;  /* 0x0000000000137919 */ /* 0x000e240000002500 */
[----:B------:R-:W-:Y:S01]  /*2d40*/  @!P0 IADD3 R17, R17, 0xc80, RZ ;  /* 0x00000c8011118810 */ /* 0x000fe20007ffe0ff */
[----:B--2---:R-:W-:Y:S01]  /*2d50*/  @!P1 FADD.FTZ R16, RZ, R14 ;  /* 0x0000000eff109221 */ /* 0x004fe20000010000 */
[----:B------:R-:W-:-:S06]  /*2d60*/  HFMA2.MMA R14, -RZ, RZ, 0, 0 ;  /* 0x00000000ff0e7435 */ /* 0x000fcc00000001ff */
[----:B------:R-:W-:Y:S01]  /*2d70*/  @!P1 FADD.FTZ R14, RZ, R15 ;  /* 0x0000000fff0e9221 */ /* 0x000fe20000010000 */
[----:B------:R-:W-:Y:S01]  /*2d80*/  ISETP.EQ.U32.AND P1, PT, RZ, UR12, PT ;  /* 0x0000000cff007c0c */ /* 0x000fe2000bf22070 */
[----:B------:R-:W1:Y:S02]  /*2d90*/  SHFL.BFLY PT, R15, R16, 0x2, 0x1f ;  /* 0x0c401f00100f7f89 */ /* 0x000e6400000e0000 */
[----:B-1----:R-:W-:Y:S02]  /*2da0*/  FADD.FTZ R16, R15, R16 ;  /* 0x000000100f107221 */ /* 0x002fe40000010000 */
[----:B------:R-:W1:Y:S02]  /*2db0*/  SHFL.BFLY PT, R15, R14, 0x2, 0x1f ;  /* 0x0c401f000e0f7f89 */ /* 0x000e6400000e0000 */
[----:B-1----:R-:W-:Y:S02]  /*2dc0*/  FADD.FTZ R15, R15, R14 ;  /* 0x0000000e0f0f7221 */ /* 0x002fe40000010000 */
[----:B------:R-:W1:Y:S02]  /*2dd0*/  SHFL.BFLY PT, R14, R16, 0x1, 0x1f ;  /* 0x0c201f00100e7f89 */ /* 0x000e6400000e0000 */
[----:B-1----:R-:W-:-:S02]  /*2de0*/  FADD.FTZ R14, R16, R14 ;  /* 0x0000000e100e7221 */ /* 0x002fc40000010000 */
[----:B------:R-:W1:Y:S02]  /*2df0*/  SHFL.BFLY PT, R16, R15, 0x1, 0x1f ;  /* 0x0c201f000f107f89 */ /* 0x000e6400000e0000 */
[----:B------:R-:W-:Y:S01]  /*2e00*/  @!P0 FMUL.FTZ R14, R14, 4.8828125727595761418e-05 ;  /* 0x384ccccd0e0e8820 */ /* 0x000fe20000410000 */
[----:B-1----:R-:W-:-:S03]  /*2e10*/  FADD.FTZ R15, R15, R16 ;  /* 0x000000100f0f7221 */ /* 0x002fc60000010000 */
[----:B------:R-:W-:-:S04]  /*2e20*/  @!P0 FMUL.FTZ R16, R14, R14 ;  /* 0x0000000e0e108220 */ /* 0x000fc80000410000 */
[----:B------:R-:W-:Y:S02]  /*2e30*/  @!P0 FFMA.FTZ R15, R15, 4.8828125727595761418e-05, -R16 ;  /* 0x384ccccd0f0f8823 */ /* 0x000fe40000010810 */
[----:B------:R-:W1:Y:S03]  /*2e40*/  @!P0 S2R R16, SR_CgaCtaId ;  /* 0x0000000000108919 */ /* 0x000e660000008800 */
[----:B------:R-:W-:Y:S02]  /*2e50*/  @!P0 FMNMX.FTZ R15, RZ, R15, !PT ;  /* 0x0000000fff0f8209 */ /* 0x000fe40007810000 */
[----:B-1----:R-:W-:Y:S01]  /*2e60*/  @!P0 LEA R16, R16, R17, 0x18 ;  /* 0x0000001110108211 */ /* 0x002fe200078ec0ff */
[----:B------:R-:W-:-:S05]  /*2e70*/  @!P0 IMAD.SHL.U32 R17, R18, 0x2, RZ ;  /* 0x0000000212118824 */ /* 0x000fca00078e00ff */
[----:B------:R-:W-:-:S04]  /*2e80*/  @!P0 LOP3.LUT R17, R17, 0xfffffff8, RZ, 0xc0, !PT ;  /* 0xfffffff811118812 */ /* 0x000fc800078ec0ff */
[----:B------:R-:W-:-:S05]  /*2e90*/  @!P0 IADD3 R16, R17, R16, RZ ;  /* 0x0000001011108210 */ /* 0x000fca0007ffe0ff */
[----:B------:R1:W-:Y:S01]  /*2ea0*/  @!P0 STS.64 [R16], R14 ;  /* 0x0000000e10008388 */ /* 0x0003e20000000a00 */
[----:B------:R-:W-:Y:S01]  /*2eb0*/  BAR.SYNC.DEFER_BLOCKING 0x0 ;  /* 0x0000000000007b1d */ /* 0x000fe20000010000 */
[----:B0-----:R-:W-:-:S04]  /*2ec0*/  LOP3.LUT P0, RZ, R19, 0x3, RZ, 0xc0, !PT ;  /* 0x0000000313ff7812 */ /* 0x001fc8000780c0ff */
[----:B------:R-:W-:-:S04]  /*2ed0*/  ISETP.GT.U32.OR P0, PT, R18, 0x3, P0 ;  /* 0x000000031200780c */ /* 0x000fc80000704470 */
[----:B------:R-:W-:-:S13]  /*2ee0*/  ISETP.EQ.OR.EX P0, PT, RZ, UR13, P0, P1 ;  /* 0x0000000dff007c0c */ /* 0x000fda0008702710 */
[----:B-1----:R-:W-:Y:S05]  /*2ef0*/  @P0 BRA `(.L_x_1643) ;  /* 0x0000000000440947 */ /* 0x002fea0003800000 */
[----:B------:R-:W0:Y:S01]  /*2f00*/  S2UR UR7, SR_CgaCtaId ;  /* 0x00000000000779c3 */ /* 0x000e220000008800 */
[C---:B------:R-:W-:Y:S01]  /*2f10*/  SHF.L.U32 R15, R2.reuse, 0x2, RZ ;  /* 0x00000002020f7819 */ /* 0x040fe200000006ff */
[----:B------:R-:W-:Y:S01]  /*2f20*/  UMOV UR6, 0x400 ;  /* 0x0000040000067882 */ /* 0x000fe20000000000 */
[----:B------:R-:W-:Y:S01]  /*2f30*/  SHF.L.U64.HI R14, R2, 0x2, R3 ;  /* 0x00000002020e7819 */ /* 0x000fe20000010203 */
[----:B------:R-:W-:Y:S01]  /*2f40*/  UIADD3 UR6, UR6, 0xc80, URZ ;  /* 0x00000c8006067890 */ /* 0x000fe2000fffe03f */
        /* <DEDUP_REMOVED lines=12> */
.L_x_1643:
[----:B------:R-:W-:Y:S05]  /*3010*/  BSYNC B0 ;  /* 0x0000000000007941 */ /* 0x000fea0003800000 */
.L_x_1642:
[----:B0-----:R-:W2:Y:S01]  /*3020*/  LDL.LU R14, [R1+0x30] ;  /* 0x00003000010e7983 */ /* 0x001ea20000300800 */
[----:B------:R-:W-:-:S03]  /*3030*/  ULDC.64 UR12, c[0x0][0x210] ;  /* 0x00008400000c7ab9 */ /* 0x000fc60000000a00 */
[----:B------:R-:W3:Y:S04]  /*3040*/  LDL.LU R20, [R1+0x28] ;  /* 0x0000280001147983 */ /* 0x000ee80000300800 */
[----:B------:R-:W4:Y:S04]  /*3050*/  LDL.LU R23, [R1+0x34] ;  /* 0x0000340001177983 */ /* 0x000f280000300800 */
[----:B------:R-:W5:Y:S04]  /*3060*/  LDL.LU R30, [R1+0x38] ;  /* 0x00003800011e7983 */ /* 0x000f680000300800 */
[----:B------:R-:W5:Y:S04]  /*3070*/  LDL.LU R22, [R1+0x3c] ;  /* 0x00003c0001167983 */ /* 0x000f680000300800 */
[----:B------:R-:W5:Y:S04]  /*3080*/  LDL.LU R19, [R1+0x40] ;  /* 0x0000400001137983 */ /* 0x000f680000300800 */
[----:B------:R-:W-:Y:S04]  /*3090*/  STL [R1+0x17c], R51 ;  /* 0x00017c3301007387 */ /* 0x000fe80000100800 */
[----:B------:R-:W-:Y:S04]  /*30a0*/  STL [R1+0x178], R50 ;  /* 0x0001783201007387 */ /* 0x000fe80000100800 */
[----:B------:R-:W-:Y:S04]  /*30b0*/  STL [R1+0x174], R49 ;  /* 0x0001743101007387 */ /* 0x000fe80000100800 */
[----:B------:R-:W-:Y:S04]  /*30c0*/  STL [R1+0x170], R48 ;  /* 0x0001703001007387 */ /* 0x000fe80000100800 */
[----:B------:R-:W-:Y:S04]  /*30d0*/  STL [R1+0x16c], R47 ;  /* 0x00016c2f01007387 */ /* 0x000fe80000100800 */
[----:B------:R-:W-:Y:S04]  /*30e0*/  STL [R1+0x168], R46 ;  /* 0x0001682e01007387 */ /* 0x000fe80000100800 */
[----:B------:R0:W-:Y:S04]  /*30f0*/  STL [R1+0x110], R3 ;  /* 0x0001100301007387 */ /* 0x0001e80000100800 */
[----:B------:R-:W5:Y:S04]  /*3100*/  LDL.LU R25, [R1+0x44] ;  /* 0x0000440001197983 */ /* 0x000f680000300800 */
[----:B------:R-:W5:Y:S04]  /*3110*/  LDL.LU R27, [R1+0x4c] ;  /* 0x00004c00011b7983 */ /* 0x000f680000300800 */
[----:B------:R-:W5:Y:S04]  /*3120*/  LDL.LU R28, [R1+0x50] ;  /* 0x00005000011c7983 */ /* 0x000f680000300800 */
[----:B------:R-:W5:Y:S04]  /*3130*/  LDL.LU R29, [R1+0x54] ;  /* 0x00005400011d7983 */ /* 0x000f680000300800 */
[----:B------:R-:W5:Y:S04]  /*3140*/  LDL.LU R18, [R1+0x58] ;  /* 0x0000580001127983 */ /* 0x000f680000300800 */
[----:B------:R-:W-:Y:S01]  /*3150*/  STL [R1+0x114], R2 ;  /* 0x0001140201007387 */ /* 0x000fe20000100800 */
[----:B--2---:R-:W-:-:S02]  /*3160*/  LEA R14, R14, R4, 0x2 ;  /* 0x000000040e0e7211 */ /* 0x004fc400078e10ff */
[----:B------:R-:W-:Y:S02]  /*3170*/  SHF.L.U32 R4, R2, 0x2, RZ ;  /* 0x0000000202047819 */ /* 0x000fe400000006ff */
[--C-:B------:R-:W-:Y:S02]  /*3180*/  SHF.R.S32.HI R15, RZ, 0x1f, R14.reuse ;  /* 0x0000001fff0f7819 */ /* 0x100fe4000001140e */
[----:B------:R-:W-:Y:S01]  /*3190*/  LOP3.LUT R4, R4, 0x1c, RZ, 0xc0, !PT ;  /* 0x0000001c04047812 */ /* 0x000fe200078ec0ff */
[----:B------:R-:W-:-:S04]  /*31a0*/  IMAD.WIDE.U32 R16, R59, 0xa0000, R14 ;  /* 0x000a00003b107825 */ /* 0x000fc800078e000e */
[----:B------:R-:W-:Y:S02]  /*31b0*/  IMAD.MOV R4, RZ, RZ, -R4 ;  /* 0x000000ffff047224 */ /* 0x000fe400078e0a04 */
[----:B------:R-:W-:Y:S01]  /*31c0*/  IMAD.WIDE.U32 R14, R14, -0x33333333, RZ ;  /* 0xcccccccd0e0e7825 */ /* 0x000fe200078e00ff */
[----:B------:R-:W-:-:S04]  /*31d0*/  IADD3 R5, P0, R5, R16, RZ ;  /* 0x0000001005057210 */ /* 0x000fc80007f1e0ff */
[----:B------:R-:W-:Y:S02]  /*31e0*/  LEA.HI R15, R15, R4, RZ, 0x1a ;  /* 0x000000040f0f7211 */ /* 0x000fe400078fd0ff */
[----:B---3--:R-:W-:-:S04]  /*31f0*/  IADD3 R4, R20, R17, RZ ;  /* 0x0000001114047210 */ /* 0x008fc80007ffe0ff */
[----:B------:R-:W-:Y:S02]  /*3200*/  IADD3.X R14, RZ, R4, RZ, P0, !PT ;  /* 0x00000004ff0e7210 */ /* 0x000fe400007fe4ff */
[----:B------:R-:W-:-:S04]  /*3210*/  LEA R20, P0, R5, UR12, 0x1 ;  /* 0x0000000c05147c11 */ /* 0x000fc8000f8008ff */
[----:B------:R-:W-:Y:S02]  /*3220*/  LEA.HI.X R21, R5, UR13, R14, 0x1, P0 ;  /* 0x0000000d05157c11 */ /* 0x000fe400080f0c0e */
[-C--:B----4-:R-:W-:Y:S02]  /*3230*/  IADD3 R5, P0, R23, R16.reuse, RZ ;  /* 0x0000001017057210 */ /* 0x090fe40007f1e0ff */
[----:B-----5:R-:W-:Y:S01]  /*3240*/  IADD3 R14, P1, R30, R16, RZ ;  /* 0x000000101e0e7210 */ /* 0x020fe20007f3e0ff */
[----:B------:R-:W2:Y:S04]  /*3250*/  LDL.LU R23, [R1+0x5c] ;  /* 0x00005c0001177983 */ /* 0x000ea80000300800 */
[----:B------:R1:W-:Y:S04]  /*3260*/  STL [R1+0x160], R5 ;  /* 0x0001600501007387 */ /* 0x0003e80000100800 */
[----:B------:R3:W-:Y:S04]  /*3270*/  STL [R1+0x164], R14 ;  /* 0x0001640e01007387 */ /* 0x0007e80000100800 */
[----:B------:R-:W4:Y:S04]  /*3280*/  LDL.LU R30, [R1+0x60] ;  /* 0x00006000011e7983 */ /* 0x000f280000300800 */
[----:B------:R-:W5:Y:S04]  /*3290*/  LDL.LU R31, [R1+0x68] ;  /* 0x00006800011f7983 */ /* 0x000f680000300800 */
[----:B------:R-:W4:Y:S04]  /*32a0*/  LDL.LU R32, [R1+0x6c] ;  /* 0x00006c0001207983 */ /* 0x000f280000300800 */
[----:B------:R-:W4:Y:S04]  /*32b0*/  LDL.LU R38, [R1+0x64] ;  /* 0x0000640001267983 */ /* 0x000f280000300800 */
[----:B0-----:R-:W4:Y:S01]  /*32c0*/  LDL.LU R3, [R1+0x70] ;  /* 0x0000700001037983 */ /* 0x001f220000300800 */
[----:B------:R-:W0:Y:S01]  /*32d0*/  S2UR UR7, SR_CgaCtaId ;  /* 0x00000000000779c3 */ /* 0x000e220000008800 */
[----:B------:R-:W-:-:S02]  /*32e0*/  UMOV UR6, 0x400 ;  /* 0x0000040000067882 */ /* 0x000fc40000000000 */
[----:B------:R-:W-:Y:S01]  /*32f0*/  UIADD3 UR6, UR6, 0xc80, URZ ;  /* 0x00000c8006067890 */ /* 0x000fe2000fffe03f */
[-C--:B------:R-:W-:Y:S02]  /*3300*/  IADD3 R25, P3, R25, R16.reuse, RZ ;  /* 0x0000001019197210 */ /* 0x080fe40007f7e0ff */
[----:B------:R-:W-:Y:S01]  /*3310*/  SHF.L.U32 R39, R10, 0x10, RZ ;  /* 0x000000100a277819 */ /* 0x000fe200000006ff */
[----:B------:R-:W-:Y:S01]  /*3320*/  IMAD.U32 R45, R45, 0x10000, RZ ;  /* 0x000100002d2d7824 */ /* 0x000fe200078e00ff */
[-C--:B------:R-:W-:Y:S02]  /*3330*/  IADD3 R22, P2, R22, R16.reuse, RZ ;  /* 0x0000001016167210 */ /* 0x080fe40007f5e0ff */
[----:B------:R-:W-:Y:S01]  /*3340*/  SHF.L.U32 R35, R35, 0x10, RZ ;  /* 0x0000001023237819 */ /* 0x000fe200000006ff */
[----:B------:R-:W-:Y:S01]  /*3350*/  IMAD.U32 R42, R42, 0x10000, RZ ;  /* 0x000100002a2a7824 */ /* 0x000fe200078e00ff */
[----:B-1----:R-:W-:Y:S01]  /*3360*/  P2R R5, PR, RZ, 0x2 ;  /* 0x00000002ff057803 */ /* 0x002fe20000000000 */
[----:B------:R-:W-:Y:S01]  /*3370*/  IMAD.U32 R11, R11, 0x10000, RZ ;  /* 0x000100000b0b7824 */ /* 0x000fe200078e00ff */
[----:B------:R-:W-:Y:S01]  /*3380*/  IADD3 R28, P4, R28, R16, RZ ;  /* 0x000000101c1c7210 */ /* 0x000fe20007f9e0ff */
[----:B------:R-:W4:Y:S01]  /*3390*/  LDL.LU R59, [R1+0x8] ;  /* 0x00000800013b7983 */ /* 0x000f220000300800 */
[----:B------:R-:W-:-:S02]  /*33a0*/  IADD3.X R47, RZ, R4, RZ, P3, !PT ;  /* 0x00000004ff2f7210 */ /* 0x000fc40001ffe4ff */
[-C--:B------:R-:W-:Y:S01]  /*33b0*/  IADD3 R27, P1, R27, R16.reuse, RZ ;  /* 0x000000101b1b7210 */ /* 0x080fe20007f3e0ff */
[----:B0-----:R-:W-:Y:S01]  /*33c0*/  ULEA UR6, UR7, UR6, 0x18 ;  /* 0x0000000607067291 */ /* 0x001fe2000f8ec03f */
[----:B------:R-:W-:Y:S01]  /*33d0*/  IADD3 R29, P3, R29, R16, RZ ;  /* 0x000000101d1d7210 */ /* 0x000fe20007f7e0ff */
[--C-:B------:R-:W-:Y:S01]  /*33e0*/  IMAD.X R46, RZ, RZ, R4.reuse, P2 ;  /* 0x000000ffff2e7224 */ /* 0x100fe200010e0604 */
[----:B---3--:R-:W-:Y:S01]  /*33f0*/  P2R R14, PR, RZ, 0x1 ;  /* 0x00000001ff0e7803 */ /* 0x008fe20000000000 */
[----:B------:R-:W-:Y:S01]  /*3400*/  IMAD.X R48, RZ, RZ, R4, P4 ;  /* 0x000000ffff307224 */ /* 0x000fe200020e0604 */
[----:B------:R-:W-:Y:S01]  /*3410*/  SHF.L.U32 R13, R13, 0x10, RZ ;  /* 0x000000100d0d7819 */ /* 0x000fe200000006ff */
[----:B------:R-:W3:Y:S01]  /*3420*/  LDL.LU R40, [R1+0x4] ;  /* 0x0000040001287983 */ /* 0x000ee20000300800 */
[----:B------:R-:W-:Y:S01]  /*3430*/  LEA R15, R15, UR6, 0x3 ;  /* 0x000000060f0f7c11 */ /* 0x000fe2000f8e18ff */
[----:B------:R-:W-:Y:S01]  /*3440*/  ULDC UR6, c[0x0][0x230] ;  /* 0x00008c0000067ab9 */ /* 0x000fe20000000800 */
[----:B------:R-:W-:-:S02]  /*3450*/  IADD3.X R2, RZ, R4, RZ, P1, !PT ;  /* 0x00000004ff027210 */ /* 0x000fc40000ffe4ff */
[----:B------:R-:W-:Y:S02]  /*3460*/  IADD3.X R49, RZ, R4, RZ, P3, !PT ;  /* 0x00000004ff317210 */ /* 0x000fe40001ffe4ff */
[-C--:B------:R-:W-:Y:S02]  /*3470*/  IADD3 R19, P0, R19, R16.reuse, RZ ;  /* 0x0000001013137210 */ /* 0x080fe40007f1e0ff */
[-C--:B------:R-:W-:Y:S02]  /*3480*/  IADD3 R18, P2, R18, R16.reuse, RZ ;  /* 0x0000001012127210 */ /* 0x080fe40007f5e0ff */
[-C--:B--2---:R-:W-:Y:S02]  /*3490*/  IADD3 R23, P1, R23, R16.reuse, RZ ;  /* 0x0000001017177210 */ /* 0x084fe40007f3e0ff */
[-C--:B-----5:R-:W-:Y:S02]  /*34a0*/  IADD3 R31, P5, R31, R16.reuse, RZ ;  /* 0x000000101f1f7210 */ /* 0x0a0fe40007fbe0ff */
[----:B----4-:R-:W-:-:S04]  /*34b0*/  IADD3 R44, P6, R38, R16, RZ ;  /* 0x00000010262c7210 */ /* 0x010fc80007fde0ff */
[----:B------:R-:W-:Y:S01]  /*34c0*/  P2R R17, PR, RZ, 0x40 ;  /* 0x00000040ff117803 */ /* 0x000fe20000000000 */
[----:B------:R-:W-:Y:S01]  /*34d0*/  IMAD.X R51, RZ, RZ, R4, P5 ;  /* 0x000000ffff337224 */ /* 0x000fe200028e0604 */
[-C--:B------:R-:W-:Y:S02]  /*34e0*/  IADD3 R30, P3, R30, R16.reuse, RZ ;  /* 0x000000101e1e7210 */ /* 0x080fe40007f7e0ff */
[-C--:B------:R-:W-:Y:S02]  /*34f0*/  IADD3 R32, P4, R32, R16.reuse, RZ ;  /* 0x0000001020207210 */ /* 0x080fe40007f9e0ff */
[----:B------:R-:W-:Y:S02]  /*3500*/  IADD3 R38, P6, R3, R16, RZ ;  /* 0x0000001003267210 */ /* 0x000fe40007fde0ff */
[----:B------:R-:W-:Y:S01]  /*3510*/  ISETP.NE.AND P5, PT, R17, RZ, PT ;  /* 0x000000ff1100720c */ /* 0x000fe20003fa5270 */
[----:B------:R-:W2:Y:S04]  /*3520*/  LDL.LU R3, [R1+0x2c] ;  /* 0x00002c0001037983 */ /* 0x000ea80000300800 */
[----:B------:R-:W0:Y:S02]  /*3530*/  LDS.64 R16, [R15] ;  /* 0x000000000f107984 */ /* 0x000e240000000a00 */
[----:B0-----:R-:W-:-:S06]  /*3540*/  FADD.FTZ R15, R17, UR6 ;  /* 0x00000006110f7e21 */ /* 0x001fcc0008010000 */
[----:B------:R-:W0:Y:S01]  /*3550*/  MUFU.RSQ R15, R15 ;  /* 0x0000000f000f7308 */ /* 0x000e220000001400 */
[----:B------:R-:W-:Y:S01]  /*3560*/  SHF.L.U32 R17, R36, 0x10, RZ ;  /* 0x0000001024117819 */ /* 0x000fe200000006ff */
[----:B------:R-:W-:-:S04]  /*3570*/  FADD.FTZ R0, R0, -R16 ;  /* 0x8000001000007221 */ /* 0x000fc80000010000 */
[----:B------:R-:W-:Y:S01]  /*3580*/  FADD.FTZ R10, -R16, R17 ;  /* 0x00000011100a7221 */ /* 0x000fe20000010100 */
[----:B------:R-:W-:Y:S01]  /*3590*/  SHF.L.U32 R17, R37, 0x10, RZ ;  /* 0x0000001025117819 */ /* 0x000fe200000006ff */
[----:B------:R-:W-:Y:S02]  /*35a0*/  IMAD.U32 R36, R12, 0x10000, RZ ;  /* 0x000100000c247824 */ /* 0x000fe400078e00ff */
[----:B------:R-:W-:Y:S01]  /*35b0*/  FADD.FTZ R58, R58, -R16 ;  /* 0x800000103a3a7221 */ /* 0x000fe20000010000 */
[----:B------:R-:W-:Y:S01]  /*35c0*/  FADD.FTZ R35, -R16, R35 ;  /* 0x0000002310237221 */ /* 0x000fe20000010100 */
[----:B0-----:R-:W-:Y:S01]  /*35d0*/  FMUL.FTZ R0, R0, R15 ;  /* 0x0000000f00007220 */ /* 0x001fe20000410000 */
[----:B------:R-:W-:-:S03]  /*35e0*/  FMUL.FTZ R10, R15, R10 ;  /* 0x0000000a0f0a7220 */ /* 0x000fc60000410000 */
[----:B------:R-:W-:Y:S01]  /*35f0*/  FFMA.FTZ R37, R0, R36, R39 ;  /* 0x0000002400257223 */ /* 0x000fe20000010027 */
[----:B------:R-:W-:Y:S01]  /*3600*/  FFMA.FTZ R10, R10, R17, R45 ;  /* 0x000000110a0a7223 */ /* 0x000fe2000001002d */
[----:B------:R-:W-:Y:S01]  /*3610*/  SHF.L.U32 R0, R33, 0x10, RZ ;  /* 0x0000001021007819 */ /* 0x000fe200000006ff */
[C---:B------:R-:W-:Y:S01]  /*3620*/  FMUL.FTZ R58, R15.reuse, R58 ;  /* 0x0000003a0f3a7220 */ /* 0x040fe20000410000 */
[----:B------:R-:W-:Y:S02]  /*3630*/  FMUL.FTZ R35, R15, R35 ;  /* 0x000000230f237220 */ /* 0x000fe40000410000 */
[----:B------:R-:W-:Y:S01]  /*3640*/  F2FP.BF16.F32.PACK_AB R37, R10, R37 ;  /* 0x000000250a25723e */ /* 0x000fe200000010ff */
[----:B------:R-:W-:Y:S01]  /*3650*/  FADD.FTZ R57, R57, -R16 ;  /* 0x8000001039397221 */ /* 0x000fe20000010000 */
[----:B------:R-:W-:Y:S01]  /*3660*/  SHF.L.U32 R10, R34, 0x10, RZ ;  /* 0x00000010220a7819 */ /* 0x000fe200000006ff */
[----:B------:R-:W-:Y:S01]  /*3670*/  FADD.FTZ R42, -R16, R42 ;  /* 0x0000002a102a7221 */ /* 0x000fe20000010100 */
[----:B------:R-:W-:Y:S01]  /*3680*/  FFMA.FTZ R58, R58, R13, R11 ;  /* 0x0000000d3a3a7223 */ /* 0x000fe2000001000b */
[----:B------:R-:W-:-:S02]  /*3690*/  FMUL.FTZ R57, R15, R57 ;  /* 0x000000390f397220 */ /* 0x000fc40000410000 */
[----:B------:R-:W-:Y:S01]  /*36a0*/  FFMA.FTZ R35, R35, R10, R0 ;  /* 0x0000000a23237223 */ /* 0x000fe20000010000 */
[----:B------:R-:W-:Y:S01]  /*36b0*/  FMUL.FTZ R42, R15, R42 ;  /* 0x0000002a0f2a7220 */ /* 0x000fe20000410000 */
[----:B------:R-:W-:-:S03]  /*36c0*/  FFMA.FTZ R12, R36, R57, R39 ;  /* 0x00000039240c7223 */ /* 0x000fc60000010027 */
[----:B------:R-:W-:Y:S01]  /*36d0*/  FFMA.FTZ R42, R17, R42, R45 ;  /* 0x0000002a112a7223 */ /* 0x000fe2000001002d */
[----:B------:R-:W-:Y:S02]  /*36e0*/  F2FP.BF16.F32.PACK_AB R35, R35, R58 ;  /* 0x0000003a2323723e */ /* 0x000fe400000010ff */
[----:B------:R-:W4:Y:S02]  /*36f0*/  LDL.LU R58, [R1+0x18] ;  /* 0x00001800013a7983 */ /* 0x000f240000300800 */
[----:B------:R-:W-:Y:S02]  /*3700*/  F2FP.BF16.F32.PACK_AB R12, R42, R12 ;  /* 0x0000000c2a0c723e */ /* 0x000fe400000010ff */
[----:B------:R-:W5:Y:S04]  /*3710*/  LDL.LU R57, [R1+0x20] ;  /* 0x0000200001397983 */ /* 0x000f680000300800 */
[----:B------:R-:W5:Y:S01]  /*3720*/  LDL.LU R42, [R1+0x24] ;  /* 0x00002400012a7983 */ /* 0x000f620000300800 */
[----:B------:R-:W-:-:S02]  /*3730*/  PRMT R34, R35, 0x7632, R34 ;  /* 0x0000763223227816 */ /* 0x000fc40000000022 */
[----:B------:R-:W-:Y:S01]  /*3740*/  PRMT R33, R37, 0x7632, R33 ;  /* 0x0000763225217816 */ /* 0x000fe20000000021 */
[----:B------:R0:W-:Y:S04]  /*3750*/  STG.E.U16 desc[UR8][R20.64+0x4], R35 ;  /* 0x0000042314007986 */ /* 0x0001e8000c101508 */
[----:B------:R-:W-:Y:S01]  /*3760*/  STG.E.U16 desc[UR8][R20.64+0x6], R34 ;  /* 0x0000062214007986 */ /* 0x000fe2000c101508 */
[----:B------:R-:W-:-:S03]  /*3770*/  FADD.FTZ R56, R56, -R16 ;  /* 0x8000001038387221 */ /* 0x000fc60000010000 */
[----:B------:R3:W-:Y:S01]  /*3780*/  STG.E.U16 desc[UR8][R20.64], R37 ;  /* 0x0000002514007986 */ /* 0x0007e2000c101508 */
[----:B0-----:R-:W-:-:S03]  /*3790*/  FADD.FTZ R35, R59, -R16 ;  /* 0x800000103b237221 */ /* 0x001fc60000010000 */
[----:B------:R0:W-:Y:S01]  /*37a0*/  STG.E.U16 desc[UR8][R20.64+0x2], R33 ;  /* 0x0000022114007986 */ /* 0x0001e2000c101508 */
[--C-:B------:R-:W-:Y:S01]  /*37b0*/  FADD.FTZ R55, R55, -R16.reuse ;  /* 0x8000001037377221 */ /* 0x100fe20000010000 */
[----:B------:R-:W-:Y:S02]  /*37c0*/  FMUL.FTZ R35, R15, R35 ;  /* 0x000000230f237220 */ /* 0x000fe40000410000 */
[----:B------:R1:W-:Y:S01]  /*37d0*/  STL [R1+0x148], R12 ;  /* 0x0001480c01007387 */ /* 0x0003e20000100800 */
[--C-:B---3--:R-:W-:Y:S01]  /*37e0*/  FADD.FTZ R37, R40, -R16.reuse ;  /* 0x8000001028257221 */ /* 0x108fe20000010000 */
[--C-:B------:R-:W-:Y:S01]  /*37f0*/  FADD.FTZ R40, R9, -R16.reuse ;  /* 0x8000001009287221 */ /* 0x100fe20000010000 */
[C---:B------:R-:W-:Y:S02]  /*3800*/  FMUL.FTZ R56, R15.reuse, R56 ;  /* 0x000000380f387220 */ /* 0x040fe40000410000 */
[C---:B------:R-:W-:Y:S01]  /*3810*/  FMUL.FTZ R37, R15.reuse, R37 ;  /* 0x000000250f257220 */ /* 0x040fe20000410000 */
[--C-:B------:R-:W-:Y:S01]  /*3820*/  FADD.FTZ R54, R54, -R16.reuse ;  /* 0x8000001036367221 */ /* 0x100fe20000010000 */
[----:B------:R-:W-:Y:S01]  /*3830*/  FMUL.FTZ R55, R15, R55 ;  /* 0x000000370f377220 */ /* 0x000fe20000410000 */
[--C-:B------:R-:W-:Y:S01]  /*3840*/  FADD.FTZ R53, R53, -R16.reuse ;  /* 0x8000001035357221 */ /* 0x100fe20000010000 */
[--C-:B------:R-:W-:Y:S01]  /*3850*/  FADD.FTZ R6, R6, -R16.reuse ;  /* 0x8000001006067221 */ /* 0x100fe20000010000 */
[--C-:B------:R-:W-:Y:S01]  /*3860*/  FADD.FTZ R7, R7, -R16.reuse ;  /* 0x8000001007077221 */ /* 0x100fe20000010000 */
[C---:B------:R-:W-:Y:S01]  /*3870*/  FMUL.FTZ R54, R15.reuse, R54 ;  /* 0x000000360f367220 */ /* 0x040fe20000410000 */
[C---:B------:R-:W-:Y:S01]  /*3880*/  FMUL.FTZ R53, R15.reuse, R53 ;  /* 0x000000350f357220 */ /* 0x040fe20000410000 */
[----:B------:R-:W-:Y:S01]  /*3890*/  FADD.FTZ R8, R8, -R16 ;  /* 0x8000001008087221 */ /* 0x000fe20000010000 */
[C---:B------:R-:W-:Y:S01]  /*38a0*/  FMUL.FTZ R6, R15.reuse, R6 ;  /* 0x000000060f067220 */ /* 0x040fe20000410000 */
[----:B------:R-:W-:-:S02]  /*38b0*/  FMUL.FTZ R7, R15, R7 ;  /* 0x000000070f077220 */ /* 0x000fc40000410000 */
[C---:B------:R-:W-:Y:S01]  /*38c0*/  FMUL.FTZ R8, R15.reuse, R8 ;  /* 0x000000080f087220 */ /* 0x040fe20000410000 */
[----:B------:R-:W-:Y:S01]  /*38d0*/  FMUL.FTZ R40, R15, R40 ;  /* 0x000000280f287220 */ /* 0x000fe20000410000 */
[----:B0-----:R-:W-:Y:S02]  /*38e0*/  SHF.L.U32 R21, R43, 0x10, RZ ;  /* 0x000000102b157819 */ /* 0x001fe400000006ff */
[----:B------:R-:W-:-:S03]  /*38f0*/  IADD3.X R50, RZ, R4, RZ, P3, !PT ;  /* 0x00000004ff327210 */ /* 0x000fc60001ffe4ff */
[----:B------:R-:W-:Y:S01]  /*3900*/  FADD.FTZ R21, -R16, R21 ;  /* 0x0000001510157221 */ /* 0x000fe20000010100 */
[----:B------:R-:W-:Y:S01]  /*3910*/  FADD.FTZ R52, R52, -R16 ;  /* 0x8000001034347221 */ /* 0x000fe20000010000 */
[----:B------:R-:W-:Y:S02]  /*3920*/  IADD3.X R41, RZ, R4, RZ, P4, !PT ;  /* 0x00000004ff297210 */ /* 0x000fe400027fe4ff */
[C---:B------:R-:W-:Y:S01]  /*3930*/  FMUL.FTZ R21, R15.reuse, R21 ;  /* 0x000000150f157220 */ /* 0x040fe20000410000 */
[----:B------:R-:W-:-:S03]  /*3940*/  FMUL.FTZ R52, R15, R52 ;  /* 0x000000340f347220 */ /* 0x000fc60000410000 */
[----:B------:R-:W-:Y:S01]  /*3950*/  FFMA.FTZ R21, R10, R21, R0 ;  /* 0x000000150a157223 */ /* 0x000fe20000010000 */
[----:B--2---:R-:W-:Y:S01]  /*3960*/  FADD.FTZ R9, R3, -R16 ;  /* 0x8000001003097221 */ /* 0x004fe20000010000 */
[----:B------:R-:W-:-:S03]  /*3970*/  FFMA.FTZ R3, R36, R35, R39 ;  /* 0x0000002324037223 */ /* 0x000fc60000010027 */
[----:B------:R-:W-:Y:S01]  /*3980*/  FMUL.FTZ R9, R15, R9 ;  /* 0x000000090f097220 */ /* 0x000fe20000410000 */
[----:B----4-:R-:W-:-:S04]  /*3990*/  FADD.FTZ R34, R58, -R16 ;  /* 0x800000103a227221 */ /* 0x010fc80000010000 */
[----:B------:R-:W-:Y:S01]  /*39a0*/  FMUL.FTZ R34, R15, R34 ;  /* 0x000000220f227220 */ /* 0x000fe20000410000 */
[----:B-----5:R-:W-:-:S03]  /*39b0*/  FADD.FTZ R20, R42, -R16 ;  /* 0x800000102a147221 */ /* 0x020fc60000010000 */
[----:B-1----:R-:W-:Y:S01]  /*39c0*/  FFMA.FTZ R12, R36, R34, R39 ;  /* 0x00000022240c7223 */ /* 0x002fe20000010027 */
[----:B------:R-:W-:-:S04]  /*39d0*/  FMUL.FTZ R20, R15, R20 ;  /* 0x000000140f147220 */ /* 0x000fc80000410000 */
[----:B------:R0:W-:Y:S01]  /*39e0*/  STL [R1+0xdc], R12 ;  /* 0x0000dc0c01007387 */ /* 0x0001e20000100800 */
[----:B------:R-:W-:Y:S01]  /*39f0*/  FFMA.FTZ R59, R13, R20, R11 ;  /* 0x000000140d3b7223 */ /* 0x000fe2000001000b */
[C-C-:B------:R-:W-:Y:S02]  /*3a00*/  FFMA.FTZ R20, R36.reuse, R37, R39.reuse ;  /* 0x0000002524147223 */ /* 0x140fe40000010027 */
        /* <DEDUP_REMOVED lines=9> */
[C-C-:B--2---:R-:W-:Y:S01]  /*3aa0*/  FFMA.FTZ R3, R36.reuse, R6, R39.reuse ;  /* 0x0000000624037223 */ /* 0x144fe20000010027 */
[C-C-:B------:R-:W-:Y:S02]  /*3ab0*/  FFMA.FTZ R6, R36.reuse, R7, R39.reuse ;  /* 0x0000000724067223 */ /* 0x140fe40000010027 */
[----:B------:R-:W-:Y:S01]  /*3ac0*/  STL [R1+0xfc], R12 ;  /* 0x0000fc0c01007387 */ /* 0x000fe20000100800 */
[----:B------:R-:W-:-:S03]  /*3ad0*/  FFMA.FTZ R7, R36, R8, R39 ;  /* 0x0000000824077223 */ /* 0x000fc60000010027 */
[----:B------:R0:W-:Y:S04]  /*3ae0*/  STL [R1+0xf8], R3 ;  /* 0x0000f80301007387 */ /* 0x0001e80000100800 */
[----:B------:R1:W-:Y:S01]  /*3af0*/  STL [R1+0xf4], R6 ;  /* 0x0000f40601007387 */ /* 0x0003e20000100800 */
[----:B0-----:R-:W-:-:S03]  /*3b00*/  FFMA.FTZ R3, R36, R40, R39 ;  /* 0x0000002824037223 */ /* 0x001fc60000010027 */
[----:B------:R0:W-:Y:S01]  /*3b10*/  STL [R1+0xec], R7 ;  /* 0x0000ec0701007387 */ /* 0x0001e20000100800 */
[----:B-1----:R-:W-:Y:S01]  /*3b20*/  FFMA.FTZ R6, R36, R9, R39 ;  /* 0x0000000924067223 */ /* 0x002fe20000010027 */
[----:B------:R-:W-:Y:S02]  /*3b30*/  LEA R42, P3, R38, UR12, 0x1 ;  /* 0x0000000c262a7c11 */ /* 0x000fe4000f8608ff */
[----:B0-----:R-:W2:Y:S04]  /*3b40*/  LDL.LU R7, [R1+0x48] ;  /* 0x0000480001077983 */ /* 0x001ea80000300800 */
[----:B------:R-:W-:Y:S04]  /*3b50*/  STL [R1+0xe8], R3 ;  /* 0x0000e80301007387 */ /* 0x000fe80000100800 */
[----:B------:R0:W-:Y:S01]  /*3b60*/  STL [R1+0xe0], R6 ;  /* 0x0000e00601007387 */ /* 0x0001e20000100800 */
[----:B------:R-:W-:Y:S01]  /*3b70*/  FADD.FTZ R33, R57, -R16 ;  /* 0x8000001039217221 */ /* 0x000fe20000010000 */
[----:B0-----:R-:W-:-:S04]  /*3b80*/  IADD3.X R6, RZ, R4, RZ, P6, !PT ;  /* 0x00000004ff067210 */ /* 0x001fc800037fe4ff */
[----:B------:R-:W-:Y:S02]  /*3b90*/  LEA.HI.X R43, R38, UR13, R6, 0x1, P3 ;  /* 0x0000000d262b7c11 */ /* 0x000fe400098f0c06 */
[----:B------:R-:W-:Y:S01]  /*3ba0*/  LEA R40, P3, R32, UR12, 0x1 ;  /* 0x0000000c20287c11 */ /* 0x000fe2000f8608ff */
[----:B------:R-:W-:-:S03]  /*3bb0*/  FMUL.FTZ R33, R15, R33 ;  /* 0x000000210f217220 */ /* 0x000fc60000410000 */
[----:B------:R-:W-:Y:S02]  /*3bc0*/  LEA.HI.X R41, R32, UR13, R41, 0x1, P3 ;  /* 0x0000000d20297c11 */ /* 0x000fe400098f0c29 */
[----:B------:R-:W-:Y:S01]  /*3bd0*/  LEA R38, P3, R31, UR12, 0x1 ;  /* 0x0000000c1f267c11 */ /* 0x000fe2000f8608ff */
[C-C-:B------:R-:W-:Y:S01]  /*3be0*/  FFMA.FTZ R3, R36.reuse, R52, R39.reuse ;  /* 0x0000003424037223 */ /* 0x140fe20000010027 */
[----:B------:R-:W-:Y:S01]  /*3bf0*/  FFMA.FTZ R58, R36, R33, R39 ;  /* 0x00000021243a7223 */ /* 0x000fe20000010027 */
[----:B------:R-:W-:Y:S02]  /*3c00*/  F2FP.BF16.F32.PACK_AB R59, R21, R59 ;  /* 0x0000003b153b723e */ /* 0x000fe400000010ff */
[----:B------:R-:W-:Y:S02]  /*3c10*/  LEA.HI.X R39, R31, UR13, R51, 0x1, P3 ;  /* 0x0000000d1f277c11 */ /* 0x000fe400098f0c33 */
[C---:B------:R-:W-:Y:S01]  /*3c20*/  LEA R36, P3, R30.reuse, UR12, 0x1 ;  /* 0x0000000c1e247c11 */ /* 0x040fe2000f8608ff */
[----:B------:R0:W-:Y:S03]  /*3c30*/  STL [R1+0x118], R3 ;  /* 0x0001180301007387 */ /* 0x0001e60000100800 */
[----:B------:R-:W-:Y:S01]  /*3c40*/  LEA.HI.X R37, R30, UR13, R50, 0x1, P3 ;  /* 0x0000000d1e257c11 */ /* 0x000fe200098f0c32 */
[----:B------:R-:W-:Y:S01]  /*3c50*/  STL [R1+0x158], R59 ;  /* 0x0001583b01007387 */ /* 0x000fe20000100800 */
[----:B------:R-:W-:-:S03]  /*3c60*/  LEA R34, P3, R29, UR12, 0x1 ;  /* 0x0000000c1d227c11 */ /* 0x000fc6000f8608ff */
[----:B------:R-:W-:Y:S04]  /*3c70*/  STL [R1+0x15c], R42 ;  /* 0x00015c2a01007387 */ /* 0x000fe80000100800 */
[----:B------:R-:W-:Y:S01]  /*3c80*/  STL [R1+0x154], R43 ;  /* 0x0001542b01007387 */ /* 0x000fe20000100800 */
[----:B------:R-:W-:-:S03]  /*3c90*/  LEA.HI.X R35, R29, UR13, R49, 0x1, P3 ;  /* 0x0000000d1d237c11 */ /* 0x000fc600098f0c31 */
[----:B------:R-:W-:Y:S01]  /*3ca0*/  STL [R1+0x14c], R40 ;  /* 0x00014c2801007387 */ /* 0x000fe20000100800 */
[----:B------:R-:W-:-:S03]  /*3cb0*/  LEA R32, P3, R28, UR12, 0x1 ;  /* 0x0000000c1c207c11 */ /* 0x000fc6000f8608ff */
[----:B------:R-:W-:Y:S04]  /*3cc0*/  STL [R1+0x144], R41 ;  /* 0x0001442901007387 */ /* 0x000fe80000100800 */
[----:B------:R-:W3:Y:S04]  /*3cd0*/  LDL.LU R51, [R1+0x17c] ;  /* 0x00017c0001337983 */ /* 0x000ee80000300800 */
[----:B------:R-:W-:Y:S04]  /*3ce0*/  STL [R1+0x140], R38 ;  /* 0x0001402601007387 */ /* 0x000fe80000100800 */
[----:B------:R-:W-:Y:S01]  /*3cf0*/  STL [R1+0x13c], R39 ;  /* 0x00013c2701007387 */ /* 0x000fe20000100800 */
[----:B------:R-:W-:-:S03]  /*3d00*/  LEA.HI.X R33, R28, UR13, R48, 0x1, P3 ;  /* 0x0000000d1c217c11 */ /* 0x000fc600098f0c30 */
[----:B------:R-:W4:Y:S04]  /*3d10*/  LDL.LU R50, [R1+0x178] ;  /* 0x0001780001327983 */ /* 0x000f280000300800 */
[----:B------:R1:W-:Y:S04]  /*3d20*/  STL [R1+0x150], R36 ;  /* 0x0001502401007387 */ /* 0x0003e80000100800 */
[----:B------:R-:W-:Y:S04]  /*3d30*/  STL [R1+0x138], R37 ;  /* 0x0001382501007387 */ /* 0x000fe80000100800 */
[----:B------:R-:W5:Y:S01]  /*3d40*/  LDL.LU R49, [R1+0x174] ;  /* 0x0001740001317983 */ /* 0x000f620000300800 */
[----:B------:R-:W-:-:S03]  /*3d50*/  LEA R30, P3, R27, UR12, 0x1 ;  /* 0x0000000c1b1e7c11 */ /* 0x000fc6000f8608ff */
[----:B------:R1:W-:Y:S04]  /*3d60*/  STL [R1+0x134], R35 ;  /* 0x0001342301007387 */ /* 0x0003e80000100800 */
[----:B------:R-:W5:Y:S04]  /*3d70*/  LDL.LU R48, [R1+0x170] ;  /* 0x0001700001307983 */ /* 0x000f680000300800 */
[----:B------:R-:W-:Y:S01]  /*3d80*/  STL [R1+0x130], R33 ;  /* 0x0001302101007387 */ /* 0x000fe20000100800 */
[----:B------:R-:W-:-:S03]  /*3d90*/  LEA.HI.X R31, R27, UR13, R2, 0x1, P3 ;  /* 0x0000000d1b1f7c11 */ /* 0x000fc600098f0c02 */
[----:B------:R-:W5:Y:S04]  /*3da0*/  LDL.LU R20, [R1+0x1c] ;  /* 0x00001c0001147983 */ /* 0x000f680000300800 */
[----:B------:R-:W5:Y:S04]  /*3db0*/  LDL.LU R12, [R1+0x14] ;  /* 0x00001400010c7983 */ /* 0x000f680000300800 */
[----:B------:R-:W5:Y:S04]  /*3dc0*/  LDL.LU R9, [R1+0x10] ;  /* 0x0000100001097983 */ /* 0x000f680000300800 */
[----:B0-----:R-:W5:Y:S04]  /*3dd0*/  LDL.LU R3, [R1+0xc] ;  /* 0x00000c0001037983 */ /* 0x001f680000300800 */
[----:B------:R-:W5:Y:S01]  /*3de0*/  LDL.LU R2, [R1] ;  /* 0x0000000001027983 */ /* 0x000f620000300800 */
[----:B------:R-:W-:Y:S01]  /*3df0*/  IMAD.U32 R6, R26, 0x10000, RZ ;  /* 0x000100001a067824 */ /* 0x000fe200078e00ff */
[----:B------:R-:W-:-:S03]  /*3e00*/  SHF.L.U32 R24, R24, 0x10, RZ ;  /* 0x0000001018187819 */ /* 0x000fc600000006ff */
[C---:B------:R-:W-:Y:S02]  /*3e10*/  FADD.FTZ R6, -R16.reuse, R6 ;  /* 0x0000000610067221 */ /* 0x040fe40000010100 */
[----:B------:R-:W-:Y:S02]  /*3e20*/  FADD.FTZ R24, -R16, R24 ;  /* 0x0000001810187221 */ /* 0x000fe40000010100 */
[C---:B------:R-:W-:Y:S02]  /*3e30*/  FMUL.FTZ R6, R15.reuse, R6 ;  /* 0x000000060f067220 */ /* 0x040fe40000410000 */
[----:B------:R-:W-:Y:S01]  /*3e40*/  FMUL.FTZ R24, R15, R24 ;  /* 0x000000180f187220 */ /* 0x000fe20000410000 */
[----:B------:R-:W-:Y:S01]  /*3e50*/  LEA R28, P3, R25, UR12, 0x1 ;  /* 0x0000000c191c7c11 */ /* 0x000fe2000f8608ff */
[----:B------:R-:W-:Y:S02]  /*3e60*/  FFMA.FTZ R8, R17, R6, R45 ;  /* 0x0000000611087223 */ /* 0x000fe4000001002d */
[----:B------:R-:W-:Y:S01]  /*3e70*/  FFMA.FTZ R24, R10, R24, R0 ;  /* 0x000000180a187223 */ /* 0x000fe20000010000 */
[----:B------:R-:W-:Y:S01]  /*3e80*/  LEA.HI.X R29, R25, UR13, R47, 0x1, P3 ;  /* 0x0000000d191d7c11 */ /* 0x000fe200098f0c2f */
[----:B------:R-:W-:Y:S01]  /*3e90*/  STL [R1+0x12c], R31 ;  /* 0x00012c1f01007387 */ /* 0x000fe20000100800 */
[----:B------:R-:W-:-:S02]  /*3ea0*/  LEA R26, P3, R22, UR12, 0x1 ;  /* 0x0000000c161a7c11 */ /* 0x000fc4000f8608ff */
[----:B------:R-:W-:Y:S01]  /*3eb0*/  F2FP.BF16.F32.PACK_AB R58, R8, R58 ;  /* 0x0000003a083a723e */ /* 0x000fe200000010ff */
[----:B------:R-:W5:Y:S01]  /*3ec0*/  LDL.LU R47, [R1+0x16c] ;  /* 0x00016c00012f7983 */ /* 0x000f620000300800 */
[----:B------:R-:W-:Y:S01]  /*3ed0*/  IMAD.X R8, RZ, RZ, R4, P1 ;  /* 0x000000ffff087224 */ /* 0x000fe200008e0604 */
[----:B------:R-:W-:Y:S02]  /*3ee0*/  LEA.HI.X R27, R22, UR13, R46, 0x1, P3 ;  /* 0x0000000d161b7c11 */ /* 0x000fe400098f0c2e */
[----:B------:R-:W-:Y:S04]  /*3ef0*/  STL [R1+0x128], R28 ;  /* 0x0001281c01007387 */ /* 0x000fe80000100800 */
[----:B------:R-:W-:Y:S04]  /*3f00*/  STL [R1+0x124], R29 ;  /* 0x0001241d01007387 */ /* 0x000fe80000100800 */
[----:B------:R-:W5:Y:S04]  /*3f10*/  LDL.LU R46, [R1+0x168] ;  /* 0x00016800012e7983 */ /* 0x000f680000300800 */
[----:B------:R-:W-:Y:S01]  /*3f20*/  STL [R1+0x120], R27 ;  /* 0x0001201b01007387 */ /* 0x000fe20000100800 */
[----:B--2---:R-:W-:-:S04]  /*3f30*/  FADD.FTZ R7, R7, -R16 ;  /* 0x8000001007077221 */ /* 0x004fc80000010000 */
[----:B------:R-:W-:-:S04]  /*3f40*/  FMUL.FTZ R7, R15, R7 ;  /* 0x000000070f077220 */ /* 0x000fc80000410000 */
[----:B------:R-:W-:Y:S01]  /*3f50*/  FFMA.FTZ R6, R13, R7, R11 ;  /* 0x000000070d067223 */ /* 0x000fe2000001000b */
[----:B------:R-:W-:-:S04]  /*3f60*/  IADD3.X R7, RZ, R4, RZ, P2, !PT ;  /* 0x00000004ff077210 */ /* 0x000fc800017fe4ff */
[----:B------:R-:W-:Y:S02]  /*3f70*/  F2FP.BF16.F32.PACK_AB R6, R24, R6 ;  /* 0x000000061806723e */ /* 0x000fe400000010ff */
[C---:B------:R-:W-:Y:S02]  /*3f80*/  LEA R24, P1, R23.reuse, UR12, 0x1 ;  /* 0x0000000c17187c11 */ /* 0x040fe4000f8208ff */
[C---:B------:R-:W-:Y:S02]  /*3f90*/  LEA R22, P2, R18.reuse, UR12, 0x1 ;  /* 0x0000000c12167c11 */ /* 0x040fe4000f8408ff */
[----:B------:R-:W-:Y:S02]  /*3fa0*/  LEA.HI.X R25, R23, UR13, R8, 0x1, P1 ;  /* 0x0000000d17197c11 */ /* 0x000fe400088f0c08 */
[----:B------:R-:W-:-:S03]  /*3fb0*/  LEA.HI.X R23, R18, UR13, R7, 0x1, P2 ;  /* 0x0000000d12177c11 */ /* 0x000fc600090f0c07 */
[----:B------:R0:W-:Y:S04]  /*3fc0*/  STL [R1+0x11c], R25 ;  /* 0x00011c1901007387 */ /* 0x0001e80000100800 */
[----:B-1----:R-:W2:Y:S04]  /*3fd0*/  LDL.LU R36, [R1+0x74] ;  /* 0x0000740001247983 */ /* 0x002ea80000300800 */
[----:B------:R-:W2:Y:S04]  /*3fe0*/  LDL.LU R53, [R1+0x78] ;  /* 0x0000780001357983 */ /* 0x000ea80000300800 */
[----:B------:R-:W2:Y:S04]  /*3ff0*/  LDL.LU R52, [R1+0x7c] ;  /* 0x00007c0001347983 */ /* 0x000ea80000300800 */
[----:B------:R-:W2:Y:S01]  /*4000*/  LDL.LU R35, [R1+0x80] ;  /* 0x0000800001237983 */ /* 0x000ea20000300800 */
[----:B---3--:R-:W-:-:S05]  /*4010*/  SHF.L.U32 R51, R51, 0x10, RZ ;  /* 0x0000001033337819 */ /* 0x008fca00000006ff */
[----:B------:R-:W-:Y:S01]  /*4020*/  FADD.FTZ R51, -R16, R51 ;  /* 0x0000003310337221 */ /* 0x000fe20000010100 */
[----:B----4-:R-:W-:-:S04]  /*4030*/  IMAD.U32 R50, R50, 0x10000, RZ ;  /* 0x0001000032327824 */ /* 0x010fc800078e00ff */
[----:B------:R-:W-:Y:S01]  /*4040*/  FADD.FTZ R50, -R16, R50 ;  /* 0x0000003210327221 */ /* 0x000fe20000010100 */
[----:B-----5:R-:W-:-:S03]  /*4050*/  SHF.L.U32 R49, R49, 0x10, RZ ;  /* 0x0000001031317819 */ /* 0x020fc600000006ff */
[C---:B------:R-:W-:Y:S02]  /*4060*/  FMUL.FTZ R50, R15.reuse, R50 ;  /* 0x000000320f327220 */ /* 0x040fe40000410000 */
[----:B------:R-:W-:Y:S01]  /*4070*/  FADD.FTZ R49, -R16, R49 ;  /* 0x0000003110317221 */ /* 0x000fe20000010100 */
[----:B------:R-:W-:-:S03]  /*4080*/  FMUL.FTZ R51, R15, R51 ;  /* 0x000000330f337220 */ /* 0x000fc60000410000 */
[----:B------:R-:W-:Y:S01]  /*4090*/  FMUL.FTZ R49, R15, R49 ;  /* 0x000000310f317220 */ /* 0x000fe20000410000 */
[--C-:B0-----:R-:W-:Y:S02]  /*40a0*/  FFMA.FTZ R25, R17, R51, R45.reuse ;  /* 0x0000003311197223 */ /* 0x101fe4000001002d */
[----:B------:R-:W3:Y:S01]  /*40b0*/  LDL.LU R51, [R1+0x98] ;  /* 0x0000980001337983 */ /* 0x000ee20000300800 */
[----:B------:R-:W-:Y:S02]  /*40c0*/  SHF.L.U32 R7, R20, 0x10, RZ ;  /* 0x0000001014077819 */ /* 0x000fe400000006ff */
[----:B------:R-:W-:Y:S01]  /*40d0*/  SHF.L.U32 R18, R3, 0x10, RZ ;  /* 0x0000001003127819 */ /* 0x000fe200000006ff */
[C-C-:B------:R-:W-:Y:S01]  /*40e0*/  FFMA.FTZ R3, R17.reuse, R49, R45.reuse ;  /* 0x0000003111037223 */ /* 0x140fe2000001002d */
[----:B------:R-:W-:Y:S01]  /*40f0*/  SHF.L.U32 R20, R2, 0x10, RZ ;  /* 0x0000001002147819 */ /* 0x000fe200000006ff */
[----:B------:R-:W-:-:S05]  /*4100*/  FFMA.FTZ R2, R17, R50, R45 ;  /* 0x0000003211027223 */ /* 0x000fca000001002d */
[----:B------:R0:W-:Y:S04]  /*4110*/  STL [R1+0x58], R2 ;  /* 0x0000580201007387 */ /* 0x0001e80000100800 */
[----:B------:R-:W4:Y:S04]  /*4120*/  LDL.LU R50, [R1+0xa0] ;  /* 0x0000a00001327983 */ /* 0x000f280000300800 */
[----:B------:R1:W-:Y:S04]  /*4130*/  STL [R1+0x54], R3 ;  /* 0x0000540301007387 */ /* 0x0003e80000100800 */
[----:B------:R-:W5:Y:S01]  /*4140*/  LDL.LU R40, [R1+0xa8] ;  /* 0x0000a80001287983 */ /* 0x000f620000300800 */
[----:B------:R-:W-:-:S02]  /*4150*/  SHF.L.U32 R48, R48, 0x10, RZ ;  /* 0x0000001030307819 */ /* 0x000fc400000006ff */
[----:B------:R-:W-:Y:S01]  /*4160*/  SHF.L.U32 R8, R12, 0x10, RZ ;  /* 0x000000100c087819 */ /* 0x000fe200000006ff */
[----:B------:R-:W-:Y:S02]  /*4170*/  IMAD.U32 R9, R9, 0x10000, RZ ;  /* 0x0001000009097824 */ /* 0x000fe400078e00ff */
[C---:B------:R-:W-:Y:S01]  /*4180*/  FADD.FTZ R7, -R16.reuse, R7 ;  /* 0x0000000710077221 */ /* 0x040fe20000010100 */
[----:B------:R-:W-:Y:S01]  /*4190*/  FADD.FTZ R48, -R16, R48 ;  /* 0x0000003010307221 */ /* 0x000fe20000010100 */
[----:B------:R-:W-:Y:S01]  /*41a0*/  SHF.L.U32 R60, R60, 0x10, RZ ;  /* 0x000000103c3c7819 */ /* 0x000fe200000006ff */
[C---:B------:R-:W-:Y:S01]  /*41b0*/  FADD.FTZ R20, -R16.reuse, R20 ;  /* 0x0000001410147221 */ /* 0x040fe20000010100 */
[----:B------:R-:W-:Y:S02]  /*41c0*/  IMAD.U32 R61, R61, 0x10000, RZ ;  /* 0x000100003d3d7824 */ /* 0x000fe400078e00ff */
[----:B------:R-:W-:Y:S01]  /*41d0*/  FMUL.FTZ R48, R15, R48 ;  /* 0x000000300f307220 */ /* 0x000fe20000410000 */
[----:B------:R-:W-:Y:S01]  /*41e0*/  FADD.FTZ R8, -R16, R8 ;  /* 0x0000000810087221 */ /* 0x000fe20000010100 */
[----:B------:R-:W-:-:S02]  /*41f0*/  IMAD.U32 R47, R47, 0x10000, RZ ;  /* 0x000100002f2f7824 */ /* 0x000fc400078e00ff */
[----:B------:R-:W-:Y:S01]  /*4200*/  FADD.FTZ R18, -R16, R18 ;  /* 0x0000001210127221 */ /* 0x000fe20000010100 */
[----:B0-----:R-:W-:Y:S01]  /*4210*/  FFMA.FTZ R2, R17, R48, R45 ;  /* 0x0000003011027223 */ /* 0x001fe2000001002d */
[----:B------:R-:W-:Y:S01]  /*4220*/  SHF.L.U32 R46, R46, 0x10, RZ ;  /* 0x000000102e2e7819 */ /* 0x000fe200000006ff */
[C---:B------:R-:W-:Y:S01]  /*4230*/  FADD.FTZ R9, -R16.reuse, R9 ;  /* 0x0000000910097221 */ /* 0x040fe20000010100 */
[C---:B------:R-:W-:Y:S01]  /*4240*/  FMUL.FTZ R7, R15.reuse, R7 ;  /* 0x000000070f077220 */ /* 0x040fe20000410000 */
[C---:B------:R-:W-:Y:S01]  /*4250*/  FMUL.FTZ R8, R15.reuse, R8 ;  /* 0x000000080f087220 */ /* 0x040fe20000410000 */
[C---:B------:R-:W-:Y:S01]  /*4260*/  FMUL.FTZ R20, R15.reuse, R20 ;  /* 0x000000140f147220 */ /* 0x040fe20000410000 */
[C---:B------:R-:W-:Y:S01]  /*4270*/  FADD.FTZ R61, -R16.reuse, R61 ;  /* 0x0000003d103d7221 */ /* 0x040fe20000010100 */
[C---:B------:R-:W-:Y:S01]  /*4280*/  FADD.FTZ R60, -R16.reuse, R60 ;  /* 0x0000003c103c7221 */ /* 0x040fe20000010100 */
[C---:B------:R-:W-:Y:S01]  /*4290*/  FADD.FTZ R47, -R16.reuse, R47 ;  /* 0x0000002f102f7221 */ /* 0x040fe20000010100 */
[----:B------:R-:W-:Y:S01]  /*42a0*/  FADD.FTZ R46, -R16, R46 ;  /* 0x0000002e102e7221 */ /* 0x000fe20000010100 */
[C---:B------:R-:W-:Y:S01]  /*42b0*/  FMUL.FTZ R18, R15.reuse, R18 ;  /* 0x000000120f127220 */ /* 0x040fe20000410000 */
[----:B------:R-:W3:Y:S01]  /*42c0*/  LDL.LU R49, [R1+0xac] ;  /* 0x0000ac0001317983 */ /* 0x000ee20000300800 */
[----:B------:R-:W-:Y:S01]  /*42d0*/  FMUL.FTZ R9, R15, R9 ;  /* 0x000000090f097220 */ /* 0x000fe20000410000 */
[C-C-:B------:R-:W-:Y:S01]  /*42e0*/  FFMA.FTZ R38, R17.reuse, R7, R45.reuse ;  /* 0x0000000711267223 */ /* 0x140fe2000001002d */
[----:B------:R-:W-:Y:S01]  /*42f0*/  ISETP.NE.AND P4, PT, R14, RZ, PT ;  /* 0x000000ff0e00720c */ /* 0x000fe20003f85270 */
[----:B------:R0:W-:Y:S01]  /*4300*/  STL [R1+0x50], R2 ;  /* 0x0000500201007387 */ /* 0x0001e20000100800 */
[C-C-:B------:R-:W-:Y:S01]  /*4310*/  FFMA.FTZ R37, R17.reuse, R8, R45.reuse ;  /* 0x0000000811257223 */ /* 0x140fe2000001002d */
[--C-:B------:R-:W-:Y:S01]  /*4320*/  FFMA.FTZ R28, R17, R20, R45.reuse ;  /* 0x00000014111c7223 */ /* 0x100fe2000001002d */
[----:B------:R-:W-:Y:S01]  /*4330*/  IADD3.X R7, RZ, R4, RZ, P0, !PT ;  /* 0x00000004ff077210 */ /* 0x000fe200007fe4ff */
[----:B------:R-:W3:Y:S01]  /*4340*/  LDL.LU R43, [R1+0xb4] ;  /* 0x0000b400012b7983 */ /* 0x000ee20000300800 */
[C---:B------:R-:W-:Y:S01]  /*4350*/  FMUL.FTZ R61, R15.reuse, R61 ;  /* 0x0000003d0f3d7220 */ /* 0x040fe20000410000 */
[C---:B------:R-:W-:Y:S01]  /*4360*/  FMUL.FTZ R60, R15.reuse, R60 ;  /* 0x0000003c0f3c7220 */ /* 0x040fe20000410000 */
[C---:B------:R-:W-:Y:S01]  /*4370*/  FMUL.FTZ R47, R15.reuse, R47 ;  /* 0x0000002f0f2f7220 */ /* 0x040fe20000410000 */
[----:B------:R-:W3:Y:S01]  /*4380*/  LDL.LU R14, [R1+0x164] ;  /* 0x00016400010e7983 */ /* 0x000ee20000300800 */
[----:B------:R-:W-:Y:S01]  /*4390*/  FMUL.FTZ R46, R15, R46 ;  /* 0x0000002e0f2e7220 */ /* 0x000fe20000410000 */
[--C-:B------:R-:W-:Y:S01]  /*43a0*/  FFMA.FTZ R31, R17, R18, R45.reuse ;  /* 0x00000012111f7223 */ /* 0x100fe2000001002d */
[----:B------:R-:W-:Y:S01]  /*43b0*/  LEA R20, P0, R19, UR12, 0x1 ;  /* 0x0000000c13147c11 */ /* 0x000fe2000f8008ff */
[----:B------:R-:W-:Y:S01]  /*43c0*/  IMAD.X R8, RZ, RZ, R4, P5 ;  /* 0x000000ffff087224 */ /* 0x000fe200028e0604 */
[----:B------:R-:W3:Y:S01]  /*43d0*/  LDL.LU R12, [R1+0xb8] ;  /* 0x0000b800010c7983 */ /* 0x000ee20000300800 */
[----:B------:R-:W-:Y:S01]  /*43e0*/  ISETP.NE.AND P5, PT, R5, RZ, PT ;  /* 0x000000ff0500720c */ /* 0x000fe20003fa5270 */
[C-C-:B------:R-:W-:Y:S01]  /*43f0*/  FFMA.FTZ R33, R17.reuse, R9, R45.reuse ;  /* 0x0000000911217223 */ /* 0x140fe2000001002d */
[----:B------:R-:W-:Y:S01]  /*4400*/  LEA R18, P1, R44, UR12, 0x1 ;  /* 0x0000000c2c127c11 */ /* 0x000fe2000f8208ff */
[----:B------:R-:W3:Y:S01]  /*4410*/  LDL.LU R5, [R1+0x160] ;  /* 0x0001600001057983 */ /* 0x000ee20000300800 */
[C-C-:B------:R-:W-:Y:S01]  /*4420*/  FFMA.FTZ R29, R17.reuse, R61, R45.reuse ;  /* 0x0000003d111d7223 */ /* 0x140fe2000001002d */
[C-C-:B------:R-:W-:Y:S01]  /*4430*/  FFMA.FTZ R27, R17.reuse, R60, R45.reuse ;  /* 0x0000003c111b7223 */ /* 0x140fe2000001002d */
[C-C-:B-1----:R-:W-:Y:S01]  /*4440*/  FFMA.FTZ R3, R17.reuse, R47, R45.reuse ;  /* 0x0000002f11037223 */ /* 0x142fe2000001002d */
[----:B------:R-:W3:Y:S01]  /*4450*/  LDL.LU R9, [R1+0xc0] ;  /* 0x0000c00001097983 */ /* 0x000ee20000300800 */
[----:B0-----:R-:W-:Y:S01]  /*4460*/  FFMA.FTZ R2, R17, R46, R45 ;  /* 0x0000002e11027223 */ /* 0x001fe2000001002d */
[----:B------:R-:W-:-:S02]  /*4470*/  LEA.HI.X R21, R19, UR13, R7, 0x1, P0 ;  /* 0x0000000d13157c11 */ /* 0x000fc400080f0c07 */
[----:B------:R-:W3:Y:S01]  /*4480*/  LDL.LU R42, [R1+0xc8] ;  /* 0x0000c800012a7983 */ /* 0x000ee20000300800 */
[----:B------:R-:W-:-:S03]  /*4490*/  LEA.HI.X R19, R44, UR13, R8, 0x1, P1 ;  /* 0x0000000d2c137c11 */ /* 0x000fc600088f0c08 */
[----:B------:R-:W3:Y:S01]  /*44a0*/  LDL.LU R39, [R1+0xcc] ;  /* 0x0000cc0001277983 */ /* 0x000ee20000300800 */
[----:B--2---:R-:W-:-:S03]  /*44b0*/  SHF.L.U32 R45, R36, 0x10, RZ ;  /* 0x00000010242d7819 */ /* 0x004fc600000006ff */
[----:B------:R-:W2:Y:S01]  /*44c0*/  LDL.LU R36, [R1+0x94] ;  /* 0x0000940001247983 */ /* 0x000ea20000300800 */
[----:B------:R-:W-:Y:S01]  /*44d0*/  IMAD.U32 R8, R52, 0x10000, RZ ;  /* 0x0001000034087824 */ /* 0x000fe200078e00ff */
[----:B------:R-:W-:Y:S02]  /*44e0*/  SHF.L.U32 R61, R35, 0x10, RZ ;  /* 0x00000010233d7819 */ /* 0x000fe400000006ff */
[----:B------:R-:W2:Y:S01]  /*44f0*/  LDL.LU R35, [R1+0xa4] ;  /* 0x0000a40001237983 */ /* 0x000ea20000300800 */
[----:B-----5:R-:W-:-:S03]  /*4500*/  SHF.L.U32 R52, R40, 0x10, RZ ;  /* 0x0000001028347819 */ /* 0x020fc600000006ff */
[----:B------:R-:W5:Y:S01]  /*4510*/  LDL.LU R40, [R1+0xbc] ;  /* 0x0000bc0001287983 */ /* 0x000f620000300800 */
[----:B------:R-:W-:Y:S01]  /*4520*/  SHF.L.U32 R17, R53, 0x10, RZ ;  /* 0x0000001035117819 */ /* 0x000fe200000006ff */
[----:B----4-:R-:W-:Y:S01]  /*4530*/  IMAD.U32 R54, R50, 0x10000, RZ ;  /* 0x0001000032367824 */ /* 0x010fe200078e00ff */
[----:B---3--:R-:W-:Y:S02]  /*4540*/  SHF.L.U32 R56, R51, 0x10, RZ ;  /* 0x0000001033387819 */ /* 0x008fe400000006ff */
[----:B------:R-:W-:Y:S01]  /*4550*/  SHF.L.U32 R50, R49, 0x10, RZ ;  /* 0x0000001031327819 */ /* 0x000fe200000006ff */
[----:B------:R-:W-:Y:S01]  /*4560*/  IMAD.U32 R48, R43, 0x10000, RZ ;  /* 0x000100002b307824 */ /* 0x000fe200078e00ff */
[----:B------:R-:W-:Y:S02]  /*4570*/  SHF.L.U32 R46, R12, 0x10, RZ ;  /* 0x000000100c2e7819 */ /* 0x000fe400000006ff */
[----:B------:R-:W3:Y:S04]  /*4580*/  LDL.LU R12, [R1+0xd4] ;  /* 0x0000d400010c7983 */ /* 0x000ee80000300800 */
[----:B------:R-:W4:Y:S04]  /*4590*/  LDL.LU R55, [R1+0xd8] ;  /* 0x0000d80001377983 */ /* 0x000f280000300800 */
[----:B------:R-:W4:Y:S04]  /*45a0*/  LDL.LU R53, [R1+0xd0] ;  /* 0x0000d00001357983 */ /* 0x000f280000300800 */
[----:B------:R-:W4:Y:S01]  /*45b0*/  LDL.LU R51, [R1+0xc4] ;  /* 0x0000c40001337983 */ /* 0x000f220000300800 */
[----:B------:R-:W-:Y:S01]  /*45c0*/  SHF.L.U32 R44, R39, 0x10, RZ ;  /* 0x00000010272c7819 */ /* 0x000fe200000006ff */
[----:B------:R-:W-:-:S02]  /*45d0*/  FADD.FTZ R39, -R16, R45 ;  /* 0x0000002d10277221 */ /* 0x000fc40000010100 */
[----:B------:R-:W4:Y:S01]  /*45e0*/  LDL.LU R49, [R1+0xb0] ;  /* 0x0000b00001317983 */ /* 0x000f220000300800 */
[----:B------:R-:W-:-:S03]  /*45f0*/  IMAD.U32 R7, R42, 0x10000, RZ ;  /* 0x000100002a077824 */ /* 0x000fc600078e00ff */
[----:B------:R-:W4:Y:S04]  /*4600*/  LDL.LU R47, [R1+0x9c] ;  /* 0x00009c00012f7983 */ /* 0x000f280000300800 */
[----:B------:R-:W4:Y:S04]  /*4610*/  LDL.LU R45, [R1+0x90] ;  /* 0x00009000012d7983 */ /* 0x000f280000300800 */
[----:B------:R-:W4:Y:S01]  /*4620*/  LDL.LU R42, [R1+0x8c] ;  /* 0x00008c00012a7983 */ /* 0x000f220000300800 */
[--C-:B--2---:R-:W-:Y:S01]  /*4630*/  FADD.FTZ R59, R36, -R16.reuse ;  /* 0x80000010243b7221 */ /* 0x104fe20000010000 */
[----:B------:R-:W-:Y:S01]  /*4640*/  FADD.FTZ R36, R35, -R16 ;  /* 0x8000001023247221 */ /* 0x000fe20000010000 */
[----:B------:R-:W-:-:S02]  /*4650*/  FADD.FTZ R35, -R16, R17 ;  /* 0x0000001110237221 */ /* 0x000fc40000010100 */
[----:B------:R-:W2:Y:S01]  /*4660*/  LDL.LU R17, [R1+0x88] ;  /* 0x0000880001117983 */ /* 0x000ea20000300800 */
[----:B-----5:R-:W-:Y:S01]  /*4670*/  FADD.FTZ R43, R40, -R16 ;  /* 0x80000010282b7221 */ /* 0x020fe20000010000 */
[C---:B------:R-:W-:Y:S02]  /*4680*/  FADD.FTZ R40, -R16.reuse, R8 ;  /* 0x0000000810287221 */ /* 0x040fe40000010100 */
[----:B------:R-:W5:Y:S01]  /*4690*/  LDL.LU R8, [R1+0x84] ;  /* 0x0000840001087983 */ /* 0x000f620000300800 */
[----:B------:R-:W-:Y:S01]  /*46a0*/  SHF.L.U32 R9, R9, 0x10, RZ ;  /* 0x0000001009097819 */ /* 0x000fe200000006ff */
        /* <DEDUP_REMOVED lines=9> */
[C---:B------:R-:W-:Y:S01]  /*4740*/  FMUL.FTZ R40, R15.reuse, R40 ;  /* 0x000000280f287220 */ /* 0x040fe20000410000 */
[C---:B------:R-:W-:Y:S01]  /*4750*/  FMUL.FTZ R43, R15.reuse, R43 ;  /* 0x0000002b0f2b7220 */ /* 0x040fe20000410000 */
[----:B------:R-:W-:Y:S01]  /*4760*/  FMUL.FTZ R36, R15, R36 ;  /* 0x000000240f247220 */ /* 0x000fe20000410000 */
[--C-:B---3--:R-:W-:Y:S01]  /*4770*/  FADD.FTZ R12, R12, -R16.reuse ;  /* 0x800000100c0c7221 */ /* 0x108fe20000010000 */
[--C-:B----4-:R-:W-:Y:S01]  /*4780*/  FADD.FTZ R60, R55, -R16.reuse ;  /* 0x80000010373c7221 */ /* 0x110fe20000010000 */
[--C-:B------:R-:W-:Y:S01]  /*4790*/  FADD.FTZ R57, R53, -R16.reuse ;  /* 0x8000001035397221 */ /* 0x100fe20000010000 */
[--C-:B------:R-:W-:Y:S01]  /*47a0*/  FADD.FTZ R55, R51, -R16.reuse ;  /* 0x8000001033377221 */ /* 0x100fe20000010000 */
[--C-:B------:R-:W-:Y:S01]  /*47b0*/  FADD.FTZ R53, R49, -R16.reuse ;  /* 0x8000001031357221 */ /* 0x100fe20000010000 */
[--C-:B------:R-:W-:Y:S01]  /*47c0*/  FADD.FTZ R51, R47, -R16.reuse ;  /* 0x800000102f337221 */ /* 0x100fe20000010000 */
[----:B------:R-:W-:Y:S01]  /*47d0*/  FADD.FTZ R49, R45, -R16 ;  /* 0x800000102d317221 */ /* 0x000fe20000010000 */
[----:B------:R-:W-:-:S02]  /*47e0*/  IMAD.X R45, RZ, RZ, R4, P5 ;  /* 0x000000ffff2d7224 */ /* 0x000fc400028e0604 */
[----:B------:R-:W-:Y:S01]  /*47f0*/  FADD.FTZ R47, R42, -R16 ;  /* 0x800000102a2f7221 */ /* 0x000fe20000010000 */
[C---:B------:R-:W-:Y:S01]  /*4800*/  FMUL.FTZ R60, R15.reuse, R60 ;  /* 0x0000003c0f3c7220 */ /* 0x040fe20000410000 */
[C---:B------:R-:W-:Y:S01]  /*4810*/  FMUL.FTZ R39, R15.reuse, R39 ;  /* 0x000000270f277220 */ /* 0x040fe20000410000 */
[C---:B------:R-:W-:Y:S01]  /*4820*/  FMUL.FTZ R35, R15.reuse, R35 ;  /* 0x000000230f237220 */ /* 0x040fe20000410000 */
[C---:B------:R-:W-:Y:S01]  /*4830*/  FMUL.FTZ R57, R15.reuse, R57 ;  /* 0x000000390f397220 */ /* 0x040fe20000410000 */
[C---:B------:R-:W-:Y:S01]  /*4840*/  FMUL.FTZ R55, R15.reuse, R55 ;  /* 0x000000370f377220 */ /* 0x040fe20000410000 */
[----:B------:R-:W-:Y:S01]  /*4850*/  FMUL.FTZ R53, R15, R53 ;  /* 0x000000350f357220 */ /* 0x000fe20000410000 */
[----:B------:R-:W-:Y:S02]  /*4860*/  IADD3.X R42, RZ, R4, RZ, P4, !PT ;  /* 0x00000004ff2a7210 */ /* 0x000fe400027fe4ff */
[----:B------:R-:W-:-:S04]  /*4870*/  LEA R4, P1, R5, UR12, 0x1 ;  /* 0x0000000c05047c11 */ /* 0x000fc8000f8208ff */
[----:B------:R-:W-:Y:S02]  /*4880*/  LEA.HI.X R5, R5, UR13, R42, 0x1, P1 ;  /* 0x0000000d05057c11 */ /* 0x000fe400088f0c2a */
[----:B------:R-:W3:Y:S01]  /*4890*/  LDL.LU R42, [R1+0x15c] ;  /* 0x00015c00012a7983 */ /* 0x000ee20000300800 */
[C-C-:B------:R-:W-:Y:S01]  /*48a0*/  FFMA.FTZ R39, R10.reuse, R39, R0.reuse ;  /* 0x000000270a277223 */ /* 0x140fe20000010000 */
[----:B------:R-:W-:Y:S01]  /*48b0*/  FFMA.FTZ R35, R10, R35, R0 ;  /* 0x000000230a237223 */ /* 0x000fe20000010000 */
[--C-:B--2---:R-:W-:Y:S01]  /*48c0*/  FADD.FTZ R17, R17, -R16.reuse ;  /* 0x8000001011117221 */ /* 0x104fe20000010000 */
[----:B-----5:R-:W-:Y:S01]  /*48d0*/  FADD.FTZ R8, R8, -R16 ;  /* 0x8000001008087221 */ /* 0x020fe20000010000 */
[----:B------:R-:W-:Y:S01]  /*48e0*/  FADD.FTZ R16, -R16, R44 ;  /* 0x0000002c10107221 */ /* 0x000fe20000010100 */
[----:B------:R-:W-:-:S04]  /*48f0*/  LEA R44, P0, R14, UR12, 0x1 ;  /* 0x0000000c0e2c7c11 */ /* 0x000fc8000f8008ff */
[----:B------:R-:W-:Y:S01]  /*4900*/  LEA.HI.X R45, R14, UR13, R45, 0x1, P0 ;  /* 0x0000000d0e2d7c11 */ /* 0x000fe200080f0c2d */
[C---:B------:R-:W-:Y:S01]  /*4910*/  FMUL.FTZ R14, R15.reuse, R59 ;  /* 0x0000003b0f0e7220 */ /* 0x040fe20000410000 */
[C---:B------:R-:W-:Y:S01]  /*4920*/  FMUL.FTZ R59, R15.reuse, R12 ;  /* 0x0000000c0f3b7220 */ /* 0x040fe20000410000 */
[----:B------:R-:W-:-:S04]  /*4930*/  FMUL.FTZ R12, R15, R61 ;  /* 0x0000003d0f0c7220 */ /* 0x000fc80000410000 */
[----:B------:R-:W-:Y:S01]  /*4940*/  MOV R61, R59 ;  /* 0x0000003b003d7202 */ /* 0x000fe20000000f00 */
[C---:B------:R-:W-:Y:S01]  /*4950*/  FMUL.FTZ R59, R15.reuse, R56 ;  /* 0x000000380f3b7220 */ /* 0x040fe20000410000 */
[----:B------:R-:W-:Y:S01]  /*4960*/  MOV R56, R40 ;  /* 0x0000002800387202 */ /* 0x000fe20000000f00 */
[C---:B------:R-:W-:Y:S02]  /*4970*/  FMUL.FTZ R40, R15.reuse, R54 ;  /* 0x000000360f287220 */ /* 0x040fe40000410000 */
[----:B------:R-:W-:Y:S02]  /*4980*/  IMAD.MOV.U32 R54, RZ, RZ, R59 ;  /* 0x000000ffff367224 */ /* 0x000fe400078e003b */
[C---:B------:R-:W-:Y:S01]  /*4990*/  FMUL.FTZ R59, R15.reuse, R52 ;  /* 0x000000340f3b7220 */ /* 0x040fe20000410000 */
[----:B------:R-:W-:Y:S01]  /*49a0*/  MOV R52, R61 ;  /* 0x0000003d00347202 */ /* 0x000fe20000000f00 */
[C---:B------:R-:W-:Y:S01]  /*49b0*/  FMUL.FTZ R61, R15.reuse, R50 ;  /* 0x000000320f3d7220 */ /* 0x040fe20000410000 */
[----:B------:R-:W-:Y:S01]  /*49c0*/  MOV R50, R14 ;  /* 0x0000000e00327202 */ /* 0x000fe20000000f00 */
[----:B------:R-:W-:Y:S01]  /*49d0*/  FMUL.FTZ R14, R15, R51 ;  /* 0x000000330f0e7220 */ /* 0x000fe20000410000 */
[----:B------:R-:W-:-:S02]  /*49e0*/  IMAD.MOV.U32 R51, RZ, RZ, R43 ;  /* 0x000000ffff337224 */ /* 0x000fc400078e002b */
[----:B------:R-:W-:-:S03]  /*49f0*/  FMUL.FTZ R43, R15, R48 ;  /* 0x000000300f2b7220 */ /* 0x000fc60000410000 */
[----:B------:R-:W-:Y:S01]  /*4a00*/  MOV R48, R51 ;  /* 0x0000003300307202 */ /* 0x000fe20000000f00 */
[C---:B------:R-:W-:Y:S01]  /*4a10*/  FMUL.FTZ R51, R15.reuse, R49 ;  /* 0x000000310f337220 */ /* 0x040fe20000410000 */
[----:B------:R-:W-:Y:S01]  /*4a20*/  MOV R49, R36 ;  /* 0x0000002400317202 */ /* 0x000fe20000000f00 */
[C---:B------:R-:W-:Y:S01]  /*4a30*/  FMUL.FTZ R36, R15.reuse, R46 ;  /* 0x0000002e0f247220 */ /* 0x040fe20000410000 */
[----:B------:R-:W-:Y:S02]  /*4a40*/  IMAD.MOV.U32 R46, RZ, RZ, R52 ;  /* 0x000000ffff2e7224 */ /* 0x000fe400078e0034 */
[C---:B------:R-:W-:Y:S01]  /*4a50*/  FMUL.FTZ R52, R15.reuse, R47 ;  /* 0x0000002f0f347220 */ /* 0x040fe20000410000 */
[----:B------:R-:W-:Y:S01]  /*4a60*/  MOV R47, R40 ;  /* 0x00000028002f7202 */ /* 0x000fe20000000f00 */
[C---:B------:R-:W-:Y:S01]  /*4a70*/  FMUL.FTZ R40, R15.reuse, R9 ;  /* 0x000000090f287220 */ /* 0x040fe20000410000 */
[----:B------:R-:W-:Y:S01]  /*4a80*/  MOV R9, R54 ;  /* 0x0000003600097202 */ /* 0x000fe20000000f00 */
[----:B------:R-:W-:Y:S01]  /*4a90*/  FMUL.FTZ R54, R15, R17 ;  /* 0x000000110f367220 */ /* 0x000fe20000410000 */
[----:B------:R-:W-:-:S02]  /*4aa0*/  IMAD.MOV.U32 R17, RZ, RZ, R61 ;  /* 0x000000ffff117224 */ /* 0x000fc400078e003d */
[C---:B------:R-:W-:Y:S01]  /*4ab0*/  FMUL.FTZ R61, R15.reuse, R7 ;  /* 0x000000070f3d7220 */ /* 0x040fe20000410000 */
[----:B------:R-:W-:Y:S01]  /*4ac0*/  MOV R7, R56 ;  /* 0x0000003800077202 */ /* 0x000fe20000000f00 */
[C---:B------:R-:W-:Y:S01]  /*4ad0*/  FMUL.FTZ R56, R15.reuse, R8 ;  /* 0x000000080f387220 */ /* 0x040fe20000410000 */
[----:B------:R-:W-:Y:S01]  /*4ae0*/  MOV R8, R12 ;  /* 0x0000000c00087202 */ /* 0x000fe20000000f00 */
[----:B------:R-:W-:Y:S01]  /*4af0*/  FMUL.FTZ R12, R15, R16 ;  /* 0x000000100f0c7220 */ /* 0x000fe20000410000 */
[----:B------:R-:W-:Y:S01]  /*4b00*/  MOV R15, R47 ;  /* 0x0000002f000f7202 */ /* 0x000fe20000000f00 */
[----:B------:R-:W-:Y:S02]  /*4b10*/  IMAD.MOV.U32 R16, RZ, RZ, R59 ;  /* 0x000000ffff107224 */ /* 0x000fe400078e003b */
[C-C-:B------:R-:W-:Y:S01]  /*4b20*/  FFMA.FTZ R47, R13.reuse, R46, R11.reuse ;  /* 0x0000002e0d2f7223 */ /* 0x140fe2000001000b */
[C-C-:B------:R-:W-:Y:S01]  /*4b30*/  FFMA.FTZ R46, R13.reuse, R60, R11.reuse ;  /* 0x0000003c0d2e7223 */ /* 0x140fe2000001000b */
[----:B------:R-:W-:Y:S01]  /*4b40*/  MOV R60, R17 ;  /* 0x00000011003c7202 */ /* 0x000fe20000000f00 */
[----:B------:R-:W-:Y:S01]  /*4b50*/  FFMA.FTZ R17, R13, R57, R11 ;  /* 0x000000390d117223 */ /* 0x000fe2000001000b */
[----:B------:R-:W-:-:S02]  /*4b60*/  IMAD.MOV.U32 R57, RZ, RZ, R16 ;  /* 0x000000ffff397224 */ /* 0x000fc400078e0010 */
[C-C-:B------:R-:W-:Y:S01]  /*4b70*/  FFMA.FTZ R16, R13.reuse, R55, R11.reuse ;  /* 0x000000370d107223 */ /* 0x140fe2000001000b */
[----:B------:R-:W-:Y:S01]  /*4b80*/  MOV R55, R15 ;  /* 0x0000000f00377202 */ /* 0x000fe20000000f00 */
[C-C-:B------:R-:W-:Y:S01]  /*4b90*/  FFMA.FTZ R15, R13.reuse, R53, R11.reuse ;  /* 0x000000350d0f7223 */ /* 0x140fe2000001000b */
[----:B------:R-:W-:Y:S01]  /*4ba0*/  MOV R53, R9 ;  /* 0x0000000900357202 */ /* 0x000fe20000000f00 */
[C-C-:B------:R-:W-:Y:S01]  /*4bb0*/  FFMA.FTZ R9, R13.reuse, R51, R11.reuse ;  /* 0x000000330d097223 */ /* 0x140fe2000001000b */
[----:B------:R-:W-:Y:S02]  /*4bc0*/  IMAD.MOV.U32 R51, RZ, RZ, R8 ;  /* 0x000000ffff337224 */ /* 0x000fe400078e0008 */
[C-C-:B------:R-:W-:Y:S01]  /*4bd0*/  FFMA.FTZ R8, R13.reuse, R52, R11.reuse ;  /* 0x000000340d087223 */ /* 0x140fe2000001000b */
[----:B------:R-:W-:Y:S01]  /*4be0*/  MOV R52, R7 ;  /* 0x0000000700347202 */ /* 0x000fe20000000f00 */
[C-C-:B------:R-:W-:Y:S01]  /*4bf0*/  FFMA.FTZ R50, R13.reuse, R50, R11.reuse ;  /* 0x000000320d327223 */ /* 0x140fe2000001000b */
[C-C-:B------:R-:W-:Y:S01]  /*4c00*/  FFMA.FTZ R49, R13.reuse, R49, R11.reuse ;  /* 0x000000310d317223 */ /* 0x140fe2000001000b */
[C-C-:B------:R-:W-:Y:S01]  /*4c10*/  FFMA.FTZ R48, R13.reuse, R48, R11.reuse ;  /* 0x000000300d307223 */ /* 0x140fe2000001000b */
[C-C-:B------:R-:W-:Y:S01]  /*4c20*/  FFMA.FTZ R14, R13.reuse, R14, R11.reuse ;  /* 0x0000000e0d0e7223 */ /* 0x140fe2000001000b */
[C-C-:B------:R-:W-:Y:S01]  /*4c30*/  FFMA.FTZ R7, R13.reuse, R54, R11.reuse ;  /* 0x000000360d077223 */ /* 0x140fe2000001000b */
[----:B------:R-:W-:Y:S01]  /*4c40*/  FFMA.FTZ R11, R13, R56, R11 ;  /* 0x000000380d0b7223 */ /* 0x000fe2000001000b */
[C-C-:B------:R-:W-:Y:S01]  /*4c50*/  FFMA.FTZ R13, R10.reuse, R52, R0.reuse ;  /* 0x000000340a0d7223 */ /* 0x140fe20000010000 */
[C-C-:B------:R-:W-:Y:S01]  /*4c60*/  FFMA.FTZ R52, R10.reuse, R53, R0.reuse ;  /* 0x000000350a347223 */ /* 0x140fe20000010000 */
[----:B------:R-:W2:Y:S01]  /*4c70*/  LDL.LU R59, [R1+0x158] ;  /* 0x00015800013b7983 */ /* 0x000ea20000300800 */
[C-C-:B------:R-:W-:Y:S01]  /*4c80*/  FFMA.FTZ R53, R10.reuse, R55, R0.reuse ;  /* 0x000000370a357223 */ /* 0x140fe20000010000 */
[C-C-:B------:R-:W-:Y:S01]  /*4c90*/  FFMA.FTZ R54, R10.reuse, R57, R0.reuse ;  /* 0x000000390a367223 */ /* 0x140fe20000010000 */
[C-C-:B------:R-:W-:Y:S01]  /*4ca0*/  FFMA.FTZ R56, R10.reuse, R43, R0.reuse ;  /* 0x0000002b0a387223 */ /* 0x140fe20000010000 */
[C-C-:B------:R-:W-:Y:S01]  /*4cb0*/  FFMA.FTZ R55, R10.reuse, R60, R0.reuse ;  /* 0x0000003c0a377223 */ /* 0x140fe20000010000 */
[----:B------:R-:W3:Y:S01]  /*4cc0*/  LDL.LU R43, [R1+0x154] ;  /* 0x00015400012b7983 */ /* 0x000ee20000300800 */
[C-C-:B------:R-:W-:Y:S01]  /*4cd0*/  FFMA.FTZ R57, R10.reuse, R36, R0.reuse ;  /* 0x000000240a397223 */ /* 0x140fe20000010000 */
[C-C-:B------:R-:W-:Y:S01]  /*4ce0*/  FFMA.FTZ R51, R10.reuse, R51, R0.reuse ;  /* 0x000000330a337223 */ /* 0x140fe20000010000 */
[C-C-:B------:R-:W-:Y:S01]  /*4cf0*/  FFMA.FTZ R60, R10.reuse, R40, R0.reuse ;  /* 0x000000280a3c7223 */ /* 0x140fe20000010000 */
[----:B------:R-:W4:Y:S01]  /*4d00*/  LDL.LU R36, [R1+0x150] ;  /* 0x0001500001247983 */ /* 0x000f220000300800 */
[C-C-:B------:R-:W-:Y:S01]  /*4d10*/  FFMA.FTZ R61, R10.reuse, R61, R0.reuse ;  /* 0x0000003d0a3d7223 */ /* 0x140fe20000010000 */
[----:B------:R-:W-:-:S02]  /*4d20*/  FFMA.FTZ R0, R10, R12, R0 ;  /* 0x0000000c0a007223 */ /* 0x000fc40000010000 */
[----:B------:R-:W5:Y:S04]  /*4d30*/  LDL.LU R40, [R1+0x14c] ;  /* 0x00014c0001287983 */ /* 0x000f680000300800 */
[----:B------:R-:W4:Y:S01]  /*4d40*/  LDL.LU R12, [R1+0x148] ;  /* 0x00014800010c7983 */ /* 0x000f220000300800 */
[----:B--2---:R-:W-:-:S03]  /*4d50*/  PRMT R10, R59, 0x7632, R10 ;  /* 0x000076323b0a7816 */ /* 0x004fc6000000000a */
[----:B---3--:R-:W-:Y:S04]  /*4d60*/  STG.E.U16 desc[UR8][R42.64+0x4], R59 ;  /* 0x0000043b2a007986 */ /* 0x008fe8000c101508 */
[----:B------:R-:W-:Y:S01]  /*4d70*/  STG.E.U16 desc[UR8][R42.64+0x6], R10 ;  /* 0x0000060a2a007986 */ /* 0x000fe2000c101508 */
[C---:B----4-:R-:W-:Y:S02]  /*4d80*/  PRMT R41, R12.reuse, 0x7610, R41 ;  /* 0x000076100c297816 */ /* 0x050fe40000000029 */
[----:B------:R-:W-:-:S03]  /*4d90*/  PRMT R12, R12, 0x7632, R12 ;  /* 0x000076320c0c7816 */ /* 0x000fc6000000000c */
[----:B------:R0:W-:Y:S04]  /*4da0*/  STG.E.U16 desc[UR8][R42.64], R41 ;  /* 0x000000292a007986 */ /* 0x0001e8000c101508 */
[----:B------:R1:W-:Y:S04]  /*4db0*/  STG.E.U16 desc[UR8][R42.64+0x2], R12 ;  /* 0x0000020c2a007986 */ /* 0x0003e8000c101508 */
[----:B0-----:R-:W5:Y:S04]  /*4dc0*/  LDL.LU R41, [R1+0x144] ;  /* 0x0001440001297983 */ /* 0x001f680000300800 */
[----:B------:R-:W2:Y:S04]  /*4dd0*/  LDL.LU R59, [R1+0xe4] ;  /* 0x0000e400013b7983 */ /* 0x000ea80000300800 */
[----:B-1----:R-:W3:Y:S01]  /*4de0*/  LDL.LU R43, [R1+0xdc] ;  /* 0x0000dc00012b7983 */ /* 0x002ee20000300800 */
[----:B------:R-:W-:-:S02]  /*4df0*/  PRMT R10, R58, 0x7632, R10 ;  /* 0x000076323a0a7816 */ /* 0x000fc4000000000a */
[----:B------:R-:W-:Y:S01]  /*4e00*/  F2FP.BF16.F32.PACK_AB R50, R39, R50 ;  /* 0x000000322732723e */ /* 0x000fe200000010ff */
[----:B-----5:R0:W-:Y:S01]  /*4e10*/  STG.E.U16 desc[UR8][R40.64], R58 ;  /* 0x0000003a28007986 */ /* 0x0201e2000c101508 */
[----:B---3--:R-:W-:-:S03]  /*4e20*/  F2FP.BF16.F32.PACK_AB R12, R38, R43 ;  /* 0x0000002b260c723e */ /* 0x008fc600000010ff */
[----:B0-----:R-:W3:Y:S04]  /*4e30*/  LDL.LU R58, [R1+0xf0] ;  /* 0x0000f000013a7983 */ /* 0x001ee80000300800 */
[----:B------:R-:W4:Y:S04]  /*4e40*/  LDL.LU R38, [R1+0x140] ;  /* 0x0001400001267983 */ /* 0x000f280000300800 */
[----:B------:R-:W5:Y:S04]  /*4e50*/  LDL.LU R43, [R1+0x100] ;  /* 0x00010000012b7983 */ /* 0x000f680000300800 */
[----:B------:R-:W4:Y:S04]  /*4e60*/  LDL.LU R39, [R1+0x13c] ;  /* 0x00013c0001277983 */ /* 0x000f280000300800 */
[----:B------:R2:W-:Y:S02]  /*4e70*/  STG.E.U16 desc[UR8][R40.64+0x2], R10 ;  /* 0x0000020a28007986 */ /* 0x0005e4000c101508 */
[----:B--2---:R-:W-:-:S02]  /*4e80*/  F2FP.BF16.F32.PACK_AB R10, R37, R59 ;  /* 0x0000003b250a723e */ /* 0x004fc400000010ff */
[----:B------:R-:W2:Y:S01]  /*4e90*/  LDL.LU R37, [R1+0x138] ;  /* 0x0001380001257983 */ /* 0x000ea20000300800 */
[----:B------:R-:W-:-:S03]  /*4ea0*/  PRMT R42, R6, 0x7632, R42 ;  /* 0x00007632062a7816 */ /* 0x000fc6000000002a */
[----:B------:R0:W-:Y:S01]  /*4eb0*/  STG.E.U16 desc[UR8][R40.64+0x4], R6 ;  /* 0x0000040628007986 */ /* 0x0001e2000c101508 */
[----:B------:R-:W-:-:S03]  /*4ec0*/  F2FP.BF16.F32.PACK_AB R49, R35, R49 ;  /* 0x000000312331723e */ /* 0x000fc600000010ff */
[----:B------:R-:W-:Y:S04]  /*4ed0*/  STG.E.U16 desc[UR8][R40.64+0x6], R42 ;  /* 0x0000062a28007986 */ /* 0x000fe8000c101508 */
[----:B------:R-:W5:Y:S01]  /*4ee0*/  LDL.LU R59, [R1+0x108] ;  /* 0x00010800013b7983 */ /* 0x000f620000300800 */
[----:B0-----:R-:W-:-:S03]  /*4ef0*/  PRMT R6, R12, 0x7632, R6 ;  /* 0x000076320c067816 */ /* 0x001fc60000000006 */
[----:B------:R-:W5:Y:S04]  /*4f00*/  LDL.LU R35, [R1+0x134] ;  /* 0x0001340001237983 */ /* 0x000f680000300800 */
[----:B----4-:R0:W-:Y:S04]  /*4f10*/  STG.E.U16 desc[UR8][R38.64], R12 ;  /* 0x0000000c26007986 */ /* 0x0101e8000c101508 */
[----:B------:R1:W-:Y:S01]  /*4f20*/  STG.E.U16 desc[UR8][R38.64+0x2], R6 ;  /* 0x0000020626007986 */ /* 0x0003e2000c101508 */
[----:B0-----:R-:W-:-:S03]  /*4f30*/  PRMT R12, R50, 0x7632, R12 ;  /* 0x00007632320c7816 */ /* 0x001fc6000000000c */
[----:B------:R-:W-:Y:S01]  /*4f40*/  STG.E.U16 desc[UR8][R38.64+0x4], R50 ;  /* 0x0000043226007986 */ /* 0x000fe2000c101508 */
[----:B-1----:R-:W-:-:S03]  /*4f50*/  PRMT R6, R10, 0x7632, R6 ;  /* 0x000076320a067816 */ /* 0x002fc60000000006 */
[----:B------:R-:W-:Y:S04]  /*4f60*/  STG.E.U16 desc[UR8][R38.64+0x6], R12 ;  /* 0x0000060c26007986 */ /* 0x000fe8000c101508 */
[----:B--2---:R3:W-:Y:S02]  /*4f70*/  STG.E.U16 desc[UR8][R36.64], R10 ;  /* 0x0000000a24007986 */ /* 0x0047e4000c101508 */
[----:B---3--:R-:W-:Y:S02]  /*4f80*/  F2FP.BF16.F32.PACK_AB R10, R33, R58 ;  /* 0x0000003a210a723e */ /* 0x008fe400000010ff */
[----:B------:R-:W2:Y:S04]  /*4f90*/  LDL.LU R33, [R1+0x130] ;  /* 0x0001300001217983 */ /* 0x000ea80000300800 */
[----:B------:R-:W3:Y:S01]  /*4fa0*/  LDL.LU R58, [R1+0x104] ;  /* 0x00010400013a7983 */ /* 0x000ee20000300800 */
[----:B------:R-:W-:-:S02]  /*4fb0*/  PRMT R12, R49, 0x7632, R12 ;  /* 0x00007632310c7816 */ /* 0x000fc4000000000c */
[----:B------:R-:W-:Y:S01]  /*4fc0*/  F2FP.BF16.F32.PACK_AB R13, R13, R48 ;  /* 0x000000300d0d723e */ /* 0x000fe200000010ff */
[----:B------:R0:W-:Y:S01]  /*4fd0*/  STG.E.U16 desc[UR8][R36.64+0x2], R6 ;  /* 0x0000020624007986 */ /* 0x0001e2000c101508 */
[----:B------:R-:W-:-:S03]  /*4fe0*/  F2FP.BF16.F32.PACK_AB R47, R51, R47 ;  /* 0x0000002f332f723e */ /* 0x000fc600000010ff */
[----:B------:R1:W-:Y:S04]  /*4ff0*/  STG.E.U16 desc[UR8][R36.64+0x6], R12 ;  /* 0x0000060c24007986 */ /* 0x0003e8000c101508 */
[----:B------:R-:W-:Y:S01]  /*5000*/  STG.E.U16 desc[UR8][R36.64+0x4], R49 ;  /* 0x0000043124007986 */ /* 0x000fe2000c101508 */
[----:B0-----:R-:W-:-:S03]  /*5010*/  PRMT R6, R10, 0x7632, R6 ;  /* 0x000076320a067816 */ /* 0x001fc60000000006 */
[----:B-----5:R0:W-:Y:S01]  /*5020*/  STG.E.U16 desc[UR8][R34.64], R10 ;  /* 0x0000000a22007986 */ /* 0x0201e2000c101508 */
[----:B-1----:R-:W-:-:S03]  /*5030*/  PRMT R12, R13, 0x7632, R12 ;  /* 0x000076320d0c7816 */ /* 0x002fc6000000000c */
[----:B------:R1:W-:Y:S04]  /*5040*/  STG.E.U16 desc[UR8][R34.64+0x2], R6 ;  /* 0x0000020622007986 */ /* 0x0003e8000c101508 */
[----:B------:R4:W-:Y:S01]  /*5050*/  STG.E.U16 desc[UR8][R34.64+0x6], R12 ;  /* 0x0000060c22007986 */ /* 0x0009e2000c101508 */
[----:B0-----:R-:W-:-:S03]  /*5060*/  F2FP.BF16.F32.PACK_AB R10, R31, R43 ;  /* 0x0000002b1f0a723e */ /* 0x001fc600000010ff */
[----:B------:R-:W-:Y:S01]  /*5070*/  STG.E.U16 desc[UR8][R34.64+0x4], R13 ;  /* 0x0000040d22007986 */ /* 0x000fe2000c101508 */
[----:B-1----:R-:W-:-:S03]  /*5080*/  PRMT R6, R10, 0x7632, R6 ;  /* 0x000076320a067816 */ /* 0x002fc60000000006 */
[----:B------:R-:W5:Y:S01]  /*5090*/  LDL.LU R31, [R1+0x12c] ;  /* 0x00012c00011f7983 */ /* 0x000f620000300800 */
[----:B----4-:R-:W-:-:S03]  /*50a0*/  PRMT R12, R47, 0x7632, R12 ;  /* 0x000076322f0c7816 */ /* 0x010fc6000000000c */
[----:B------:R-:W4:Y:S04]  /*50b0*/  LDL.LU R43, [R1+0xfc] ;  /* 0x0000fc00012b7983 */ /* 0x000f280000300800 */
[----:B--2---:R0:W-:Y:S04]  /*50c0*/  STG.E.U16 desc[UR8][R32.64], R10 ;  /* 0x0000000a20007986 */ /* 0x0041e8000c101508 */
[----:B------:R-:W-:Y:S04]  /*50d0*/  STG.E.U16 desc[UR8][R32.64+0x2], R6 ;  /* 0x0000020620007986 */ /* 0x000fe8000c101508 */
[----:B------:R-:W-:Y:S01]  /*50e0*/  STG.E.U16 desc[UR8][R32.64+0x4], R47 ;  /* 0x0000042f20007986 */ /* 0x000fe2000c101508 */
[----:B0-----:R-:W-:-:S03]  /*50f0*/  F2FP.BF16.F32.PACK_AB R10, R28, R59 ;  /* 0x0000003b1c0a723e */ /* 0x001fc600000010ff */
[----:B------:R0:W-:Y:S01]  /*5100*/  STG.E.U16 desc[UR8][R32.64+0x6], R12 ;  /* 0x0000060c20007986 */ /* 0x0001e2000c101508 */
[----:B------:R-:W-:-:S03]  /*5110*/  PRMT R13, R10, 0x7610, R13 ;  /* 0x000076100a0d7816 */ /* 0x000fc6000000000d */
[----:B------:R-:W2:Y:S04]  /*5120*/  LDL.LU R28, [R1+0x128] ;  /* 0x00012800011c7983 */ /* 0x000ea80000300800 */
[----:B------:R-:W2:Y:S01]  /*5130*/  LDL.LU R59, [R1+0xf8] ;  /* 0x0000f800013b7983 */ /* 0x000ea20000300800 */
[----:B0-----:R-:W-:Y:S02]  /*5140*/  PRMT R33, R10, 0x7632, R33 ;  /* 0x000076320a217816 */ /* 0x001fe40000000021 */
[----:B---3--:R-:W-:Y:S02]  /*5150*/  F2FP.BF16.F32.PACK_AB R10, R29, R58 ;  /* 0x0000003a1d0a723e */ /* 0x008fe400000010ff */
[----:B------:R-:W2:Y:S01]  /*5160*/  LDL.LU R29, [R1+0x124] ;  /* 0x00012400011d7983 */ /* 0x000ea20000300800 */
[----:B------:R-:W-:-:S02]  /*5170*/  F2FP.BF16.F32.PACK_AB R46, R52, R46 ;  /* 0x0000002e342e723e */ /* 0x000fc400000010ff */
[----:B------:R-:W-:Y:S01]  /*5180*/  F2FP.BF16.F32.PACK_AB R17, R53, R17 ;  /* 0x000000113511723e */ /* 0x000fe200000010ff */
[----:B------:R-:W3:Y:S01]  /*5190*/  LDL.LU R50, [R1+0x58] ;  /* 0x0000580001327983 */ /* 0x000ee20000300800 */
[----:B------:R-:W-:Y:S02]  /*51a0*/  PRMT R34, R46, 0x7632, R34 ;  /* 0x000076322e227816 */ /* 0x000fe40000000022 */
[----:B------:R-:W-:Y:S01]  /*51b0*/  PRMT R12, R10, 0x7632, R12 ;  /* 0x000076320a0c7816 */ /* 0x000fe2000000000c */
[----:B------:R-:W3:Y:S04]  /*51c0*/  LDL.LU R42, [R1+0xf4] ;  /* 0x0000f400012a7983 */ /* 0x000ee80000300800 */
[----:B-----5:R0:W-:Y:S01]  /*51d0*/  STG.E.U16 desc[UR8][R30.64], R13 ;  /* 0x0000000d1e007986 */ /* 0x0201e2000c101508 */
[----:B----4-:R-:W-:-:S03]  /*51e0*/  F2FP.BF16.F32.PACK_AB R6, R27, R43 ;  /* 0x0000002b1b06723e */ /* 0x010fc600000010ff */
[----:B------:R-:W-:Y:S04]  /*51f0*/  STG.E.U16 desc[UR8][R30.64+0x2], R33 ;  /* 0x000002211e007986 */ /* 0x000fe8000c101508 */
[----:B------:R-:W-:Y:S01]  /*5200*/  STG.E.U16 desc[UR8][R30.64+0x4], R46 ;  /* 0x0000042e1e007986 */ /* 0x000fe2000c101508 */
[----:B0-----:R-:W-:-:S03]  /*5210*/  PRMT R13, R17, 0x7632, R13 ;  /* 0x00007632110d7816 */ /* 0x001fc6000000000d */
[----:B------:R0:W-:Y:S04]  /*5220*/  STG.E.U16 desc[UR8][R30.64+0x6], R34 ;  /* 0x000006221e007986 */ /* 0x0001e8000c101508 */
[----:B------:R-:W4:Y:S04]  /*5230*/  LDL.LU R27, [R1+0x120] ;  /* 0x00012000011b7983 */ /* 0x000f280000300800 */
[----:B------:R-:W5:Y:S04]  /*5240*/  LDL.LU R40, [R1+0x54] ;  /* 0x0000540001287983 */ /* 0x000f680000300800 */
[----:B------:R-:W5:Y:S01]  /*5250*/  LDL.LU R41, [R1+0xec] ;  /* 0x0000ec0001297983 */ /* 0x000f620000300800 */
[----:B0-----:R-:W-:-:S03]  /*5260*/  PRMT R31, R6, 0x7610, R31 ;  /* 0x00007610061f7816 */ /* 0x001fc6000000001f */
[----:B--2---:R-:W-:Y:S04]  /*5270*/  STG.E.U16 desc[UR8][R28.64], R10 ;  /* 0x0000000a1c007986 */ /* 0x004fe8000c101508 */
[----:B------:R-:W-:Y:S04]  /*5280*/  STG.E.U16 desc[UR8][R28.64+0x2], R12 ;  /* 0x0000020c1c007986 */ /* 0x000fe8000c101508 */
[----:B------:R-:W-:Y:S04]  /*5290*/  STG.E.U16 desc[UR8][R28.64+0x4], R17 ;  /* 0x000004111c007986 */ /* 0x000fe8000c101508 */
[----:B------:R0:W-:Y:S02]  /*52a0*/  STG.E.U16 desc[UR8][R28.64+0x6], R13 ;  /* 0x0000060d1c007986 */ /* 0x0001e4000c101508 */
[----:B0-----:R-:W-:-:S02]  /*52b0*/  PRMT R29, R6, 0x7632, R29 ;  /* 0x00007632061d7816 */ /* 0x001fc4000000001d */
[----:B------:R-:W-:Y:S02]  /*52c0*/  F2FP.BF16.F32.PACK_AB R6, R25, R59 ;  /* 0x0000003b1906723e */ /* 0x000fe400000010ff */
[----:B------:R-:W2:Y:S04]  /*52d0*/  LDL.LU R25, [R1+0x11c] ;  /* 0x00011c0001197983 */ /* 0x000ea80000300800 */
[----:B------:R-:W2:Y:S04]  /*52e0*/  LDL.LU R58, [R1+0x50] ;  /* 0x00005000013a7983 */ /* 0x000ea80000300800 */
[----:B------:R-:W2:Y:S04]  /*52f0*/  LDL.LU R43, [R1+0xe8] ;  /* 0x0000e800012b7983 */ /* 0x000ea80000300800 */
[----:B------:R-:W2:Y:S01]  /*5300*/  LDL.LU R59, [R1+0xe0] ;  /* 0x0000e000013b7983 */ /* 0x000ea20000300800 */
[----:B------:R-:W-:-:S02]  /*5310*/  F2FP.BF16.F32.PACK_AB R16, R54, R16 ;  /* 0x000000103610723e */ /* 0x000fc400000010ff */
[----:B------:R-:W-:Y:S02]  /*5320*/  PRMT R12, R6, 0x7610, R12 ;  /* 0x00007610060c7816 */ /* 0x000fe4000000000c */
[----:B------:R-:W-:Y:S02]  /*5330*/  PRMT R10, R16, 0x7632, R10 ;  /* 0x00007632100a7816 */ /* 0x000fe4000000000a */
[----:B------:R-:W-:Y:S02]  /*5340*/  PRMT R13, R6, 0x7632, R13 ;  /* 0x00007632060d7816 */ /* 0x000fe4000000000d */
[----:B---3--:R-:W-:Y:S01]  /*5350*/  F2FP.BF16.F32.PACK_AB R6, R50, R42 ;  /* 0x0000002a3206723e */ /* 0x008fe200000010ff */
[----:B----4-:R0:W-:Y:S01]  /*5360*/  STG.E.U16 desc[UR8][R26.64+0x4], R16 ;  /* 0x000004101a007986 */ /* 0x0101e2000c101508 */
[----:B------:R-:W-:Y:S02]  /*5370*/  F2FP.BF16.F32.PACK_AB R15, R55, R15 ;  /* 0x0000000f370f723e */ /* 0x000fe400000010ff */
[----:B------:R-:W-:Y:S01]  /*5380*/  F2FP.BF16.F32.PACK_AB R14, R56, R14 ;  /* 0x0000000e380e723e */ /* 0x000fe200000010ff */
[----:B------:R1:W-:Y:S01]  /*5390*/  STG.E.U16 desc[UR8][R26.64+0x6], R10 ;  /* 0x0000060a1a007986 */ /* 0x0003e2000c101508 */
[----:B------:R-:W-:-:S03]  /*53a0*/  PRMT R17, R15, 0x7632, R17 ;  /* 0x000076320f117816 */ /* 0x000fc60000000011 */
[----:B------:R-:W-:Y:S01]  /*53b0*/  STG.E.U16 desc[UR8][R26.64], R31 ;  /* 0x0000001f1a007986 */ /* 0x000fe2000c101508 */
[----:B0-----:R-:W-:-:S03]  /*53c0*/  PRMT R16, R6, 0x7610, R16 ;  /* 0x0000761006107816 */ /* 0x001fc60000000010 */
[----:B------:R-:W-:Y:S01]  /*53d0*/  STG.E.U16 desc[UR8][R26.64+0x2], R29 ;  /* 0x0000021d1a007986 */ /* 0x000fe2000c101508 */
[----:B-1----:R-:W-:Y:S02]  /*53e0*/  PRMT R10, R6, 0x7632, R10 ;  /* 0x00007632060a7816 */ /* 0x002fe4000000000a */
[----:B-----5:R-:W-:Y:S01]  /*53f0*/  F2FP.BF16.F32.PACK_AB R6, R40, R41 ;  /* 0x000000292806723e */ /* 0x020fe200000010ff */
[----:B--2---:R0:W-:Y:S04]  /*5400*/  STG.E.U16 desc[UR8][R24.64], R12 ;  /* 0x0000000c18007986 */ /* 0x0041e8000c101508 */
[----:B------:R1:W-:Y:S04]  /*5410*/  STG.E.U16 desc[UR8][R24.64+0x2], R13 ;  /* 0x0000020d18007986 */ /* 0x0003e8000c101508 */
[----:B------:R2:W-:Y:S01]  /*5420*/  STG.E.U16 desc[UR8][R24.64+0x4], R15 ;  /* 0x0000040f18007986 */ /* 0x0005e2000c101508 */
[----:B0-----:R-:W-:-:S03]  /*5430*/  PRMT R12, R14, 0x7632, R12 ;  /* 0x000076320e0c7816 */ /* 0x001fc6000000000c */
[----:B------:R-:W-:Y:S01]  /*5440*/  STG.E.U16 desc[UR8][R24.64+0x6], R17 ;  /* 0x0000061118007986 */ /* 0x000fe2000c101508 */
[C---:B-1----:R-:W-:Y:S02]  /*5450*/  PRMT R13, R6.reuse, 0x7610, R13 ;  /* 0x00007610060d7816 */ /* 0x042fe4000000000d */
[----:B--2---:R-:W-:Y:S02]  /*5460*/  PRMT R15, R6, 0x7632, R15 ;  /* 0x00007632060f7816 */ /* 0x004fe4000000000f */
[----:B------:R-:W-:Y:S01]  /*5470*/  F2FP.BF16.F32.PACK_AB R6, R58, R43 ;  /* 0x0000002b3a06723e */ /* 0x000fe200000010ff */
[----:B------:R0:W-:Y:S04]  /*5480*/  STG.E.U16 desc[UR8][R22.64+0x2], R10 ;  /* 0x0000020a16007986 */ /* 0x0001e8000c101508 */
[----:B------:R1:W-:Y:S01]  /*5490*/  STG.E.U16 desc[UR8][R22.64+0x6], R12 ;  /* 0x0000060c16007986 */ /* 0x0003e2000c101508 */
[----:B0-----:R-:W-:-:S02]  /*54a0*/  PRMT R10, R6, 0x7610, R10 ;  /* 0x00007610060a7816 */ /* 0x001fc4000000000a */
[----:B-1----:R-:W-:Y:S02]  /*54b0*/  PRMT R12, R6, 0x7632, R12 ;  /* 0x00007632060c7816 */ /* 0x002fe4000000000c */
[----:B------:R-:W-:Y:S02]  /*54c0*/  F2FP.BF16.F32.PACK_AB R6, R3, R59 ;  /* 0x0000003b0306723e */ /* 0x000fe400000010ff */
[----:B------:R-:W2:Y:S01]  /*54d0*/  LDL.LU R3, [R1+0x118] ;  /* 0x0001180001037983 */ /* 0x000ea20000300800 */
[----:B------:R-:W-:-:S03]  /*54e0*/  F2FP.BF16.F32.PACK_AB R9, R57, R9 ;  /* 0x000000093909723e */ /* 0x000fc600000010ff */
[----:B------:R0:W-:Y:S04]  /*54f0*/  STG.E.U16 desc[UR8][R22.64], R16 ;  /* 0x0000001016007986 */ /* 0x0001e8000c101508 */
[----:B------:R1:W-:Y:S04]  /*5500*/  STG.E.U16 desc[UR8][R22.64+0x4], R14 ;  /* 0x0000040e16007986 */ /* 0x0003e8000c101508 */
[----:B------:R3:W-:Y:S01]  /*5510*/  STG.E.U16 desc[UR8][R20.64+0x4], R9 ;  /* 0x0000040914007986 */ /* 0x0007e2000c101508 */
[----:B0-----:R-:W-:Y:S02]  /*5520*/  PRMT R16, R9, 0x7632, R16 ;  /* 0x0000763209107816 */ /* 0x001fe40000000010 */
[----:B-1----:R-:W-:-:S02]  /*5530*/  PRMT R22, R6, 0x7610, R22 ;  /* 0x0000761006167816 */ /* 0x002fc40000000016 */
[----:B---3--:R-:W-:Y:S02]  /*5540*/  PRMT R9, R6, 0x7632, R9 ;  /* 0x0000763206097816 */ /* 0x008fe40000000009 */
[----:B--2---:R-:W-:Y:S02]  /*5550*/  F2FP.BF16.F32.PACK_AB R6, R2, R3 ;  /* 0x000000030206723e */ /* 0x004fe400000010ff */
[----:B------:R-:W2:Y:S04]  /*5560*/  LDL.LU R2, [R1+0x114] ;  /* 0x0001140001027983 */ /* 0x000ea80000300800 */
[----:B------:R-:W3:Y:S01]  /*5570*/  LDL.LU R3, [R1+0x110] ;  /* 0x0001100001037983 */ /* 0x000ee20000300800 */
[----:B------:R-:W-:Y:S02]  /*5580*/  F2FP.BF16.F32.PACK_AB R8, R60, R8 ;  /* 0x000000083c08723e */ /* 0x000fe400000010ff */
[----:B------:R-:W-:Y:S01]  /*5590*/  F2FP.BF16.F32.PACK_AB R7, R61, R7 ;  /* 0x000000073d07723e */ /* 0x000fe200000010ff */
[----:B------:R0:W-:Y:S01]  /*55a0*/  STG.E.U16 desc[UR8][R20.64], R13 ;  /* 0x0000000d14007986 */ /* 0x0001e2000c101508 */
[----:B------:R-:W-:-:S03]  /*55b0*/  F2FP.BF16.F32.PACK_AB R0, R0, R11 ;  /* 0x0000000b0000723e */ /* 0x000fc600000010ff */
[----:B------:R-:W-:Y:S01]  /*55c0*/  STG.E.U16 desc[UR8][R20.64+0x2], R15 ;  /* 0x0000020f14007986 */ /* 0x000fe2000c101508 */
[----:B------:R-:W-:-:S03]  /*55d0*/  PRMT R11, R0, 0x7632, R11 ;  /* 0x00007632000b7816 */ /* 0x000fc6000000000b */
[----:B------:R-:W-:Y:S04]  /*55e0*/  STG.E.U16 desc[UR8][R20.64+0x6], R16 ;  /* 0x0000061014007986 */ /* 0x000fe8000c101508 */
[----:B------:R1:W-:Y:S01]  /*55f0*/  STG.E.U16 desc[UR8][R18.64], R10 ;  /* 0x0000000a12007986 */ /* 0x0003e2000c101508 */
[----:B0-----:R-:W-:-:S03]  /*5600*/  PRMT R13, R8, 0x7632, R13 ;  /* 0x00007632080d7816 */ /* 0x001fc6000000000d */
[----:B------:R0:W-:Y:S04]  /*5610*/  STG.E.U16 desc[UR8][R18.64+0x4], R8 ;  /* 0x0000040812007986 */ /* 0x0001e8000c101508 */
[----:B------:R4:W-:Y:S01]  /*5620*/  STG.E.U16 desc[UR8][R18.64+0x2], R12 ;  /* 0x0000020c12007986 */ /* 0x0009e2000c101508 */
[----:B-1----:R-:W-:-:S03]  /*5630*/  PRMT R10, R7, 0x7632, R10 ;  /* 0x00007632070a7816 */ /* 0x002fc6000000000a */
        /* <DEDUP_REMOVED lines=11> */
[----:B--2---:R-:W-:-:S04]  /*56f0*/  IADD3 R2, P0, R2, 0x57, RZ ;  /* 0x0000005702027810 */ /* 0x004fc80007f1e0ff */
[----:B---3--:R-:W-:Y:S02]  /*5700*/  IADD3.X R3, RZ, R3, RZ, P0, !PT ;  /* 0x00000003ff037210 */ /* 0x008fe400007fe4ff */
[----:B------:R-:W-:-:S04]  /*5710*/  ISETP.GE.U32.AND P0, PT, R2, UR10, PT ;  /* 0x0000000a02007c0c */ /* 0x000fc8000bf06070 */
[----:B------:R-:W-:-:S13]  /*5720*/  ISETP.GE.AND.EX P0, PT, R3, UR5, PT, P0 ;  /* 0x0000000503007c0c */ /* 0x000fda000bf06300 */
[----:B----4-:R-:W-:Y:S05]  /*5730*/  @!P0 BRA `(.L_x_1644) ;  /* 0xffffffa800908947 */ /* 0x010fea000383ffff */
[----:B------:R-:W-:Y:S05]  /*5740*/  EXIT ;  /* 0x000000000000794d */ /* 0x000fea0003800000 */
.L_x_1645:
        /* <DEDUP_REMOVED lines=11> */
.L_x_3564:


//--------------------- .text._ZN13group_norm_v214gn_cuda_kernelI13__nv_bfloat16Li320ELi2ELi32ELi80ELi256ELb0ELi64ELi320ELi320ELi4ELb1ELi74ELb0ELb0ENS_16CompileConditionILi900EEEEEvPT_PKS4_S7_S7_flPfS8_Pj --------------------------
	.section	.text._ZN13group_norm_v214gn_cuda_kernelI13__nv_bfloat16Li320ELi2ELi32ELi80ELi256ELb0ELi64ELi320ELi320ELi4ELb1ELi74ELb0ELb0ENS_16CompileConditionILi900EEEEEvPT_PKS4_S7_S7_flPfS8_Pj,"ax",@progbits
	.align	128
        .global         _ZN13group_norm_v214gn_cuda_kernelI13__nv_bfloat16Li320ELi2ELi32ELi80ELi256ELb0ELi64ELi320ELi320ELi4ELb1ELi74ELb0ELb0ENS_16CompileConditionILi900EEEEEvPT_PKS4_S7_S7_flPfS8_Pj
        .type           _ZN13group_norm_v214gn_cuda_kernelI13__nv_bfloat16Li320ELi2ELi32ELi80ELi256ELb0ELi64ELi320ELi320ELi4ELb1ELi74ELb0ELb0ENS_16CompileConditionILi900EEEEEvPT_PKS4_S7_S7_flPfS8_Pj,@function
        .size           _ZN13group_norm_v214gn_cuda_kernelI13__nv_bfloat16Li320ELi2ELi32ELi80ELi256ELb0ELi64ELi320ELi320ELi4ELb1ELi74ELb0ELb0ENS_16CompileConditionILi900EEEEEvPT_PKS4_S7_S7_flPfS8_Pj,(.L_x_3565 - _ZN13group_norm_v214gn_cuda_kernelI13__nv_bfloat16Li320ELi2ELi32ELi80ELi256ELb0ELi64ELi320ELi320ELi4ELb1ELi74ELb0ELb0ENS_16CompileConditionILi900EEEEEvPT_PKS4_S7_S7_flPfS8_Pj)
        .other          _ZN13group_norm_v214gn_cuda_kernelI13__nv_bfloat16Li320ELi2ELi32ELi80ELi256ELb0ELi64ELi320ELi320ELi4ELb1ELi74ELb0ELb0ENS_16CompileConditionILi900EEEEEvPT_PKS4_S7_S7_flPfS8_Pj,@"STO_CUDA_ENTRY STV_DEFAULT"
_ZN13group_norm_v214gn_cuda_kernelI13__nv_bfloat16Li320ELi2ELi32ELi80ELi256ELb0ELi64ELi320ELi320ELi4ELb1ELi74ELb0ELb0ENS_16CompileConditionILi900EEEEEvPT_PKS4_S7_S7_flPfS8_Pj:
.text._ZN13group_norm_v214gn_cuda_kernelI13__nv_bfloat16Li320ELi2ELi32ELi80ELi256ELb0ELi64ELi320ELi320ELi4ELb1ELi74ELb0ELb0ENS_16CompileConditionILi900EEEEEvPT_PKS4_S7_S7_flPfS8_Pj:
        /* <DEDUP_REMOVED lines=17> */
[----:B0-----:R-:W-:-:S05]  /*0110*/  IMAD.WIDE.U32 R2, R4, -0x33333333, RZ ;  /* 0xcccccccd04027825 */ /* 0x001fca00078e00ff */
[----:B------:R-:W-:Y:S02]  /*0120*/  SHF.R.U32.HI R7, RZ, 0x6, R3 ;  /* 0x00000006ff077819 */ /* 0x000fe40000011603 */
[----:B-1----:R-:W-:-:S03]  /*0130*/  LEA R3, R5, R0, 0x18 ;  /* 0x0000000005037211 */ /* 0x002fc600078ec0ff */
[----:B------:R-:W-:-:S04]  /*0140*/  IMAD R0, R7, -0x50, R4 ;  /* 0xffffffb007007824 */ /* 0x000fc800078e0204 */
[----:B------:R-:W-:-:S05]  /*0150*/  IMAD R0, R0, 0x28, R3 ;  /* 0x0000002800007824 */ /* 0x000fca00078e0203 */
[----:B------:R-:W-:-:S05]  /*0160*/  LEA R0, R7, R0, 0x3 ;  /* 0x0000000007007211 */ /* 0x000fca00078e18ff */
[----:B------:R0:W-:Y:S02]  /*0170*/  STL [R1+0x34], R0 ;  /* 0x0000340001007387 */ /* 0x0001e40000100800 */
.L_x_1654:
[----:B------:R-:W1:Y:S01]  /*0180*/  S2R R88, SR_TID.X ;  /* 0x0000000000587919 */ /* 0x000e620000002100 */
[----:B------:R-:W-:Y:S01]  /*0190*/  ULOP3.LUT UR6, UR9, 0x7, URZ, 0xc0, !UPT ;  /* 0x0000000709067892 */ /* 0x000fe2000f8ec03f */
[----:B--2---:R-:W2:Y:S01]  /*01a0*/  LDC.64 R28, c[0x0][0x220] ;  /* 0x00008800ff1c7b82 */ /* 0x004ea20000000a00 */
[----:B------:R-:W-:Y:S01]  /*01b0*/  USHF.R.U64 UR15, UR9, 0x3, UR5 ;  /* 0x00000003090f7899 */ /* 0x000fe20008001205 */
[----:B0-----:R-:W0:Y:S01]  /*01c0*/  S2R R0, SR_CTAID.X ;  /* 0x0000000000007919 */ /* 0x001e220000002500 */
[----:B------:R-:W-:Y:S02]  /*01d0*/  UIMAD UR12, UR6, 0x140, URZ ;  /* 0x00000140060c78a4 */ /* 0x000fe4000f8e023f */
[----:B------:R-:W-:Y:S02]  /*01e0*/  USHF.R.U32.HI UR6, URZ, 0x3, UR5 ;  /* 0x000000033f067899 */ /* 0x000fe40008011605 */
[----:B------:R-:W-:Y:S01]  /*01f0*/  MOV R7, UR15 ;  /* 0x0000000f00077c02 */ /* 0x000fe20008000f00 */
[----:B------:R-:W-:Y:S01]  /*0200*/  ULDC.64 UR20, c[0x0][0x218] ;  /* 0x0000860000147ab9 */ /* 0x000fe20000000a00 */
[----:B------:R-:W-:Y:S01]  /*0210*/  UIMAD UR11, UR6, 0xa0000, URZ ;  /* 0x000a0000060b78a4 */ /* 0x000fe2000f8e023f */
[----:B------:R-:W3:Y:S01]  /*0220*/  LDC.64 R26, c[0x0][0x228] ;  /* 0x00008a00ff1a7b82 */ /* 0x000ee20000000a00 */
[----:B-1----:R-:W-:-:S04]  /*0230*/  IMAD.WIDE.U32 R2, R88, -0x33333333, RZ ;  /* 0xcccccccd58027825 */ /* 0x002fc800078e00ff */
[----:B0-----:R-:W-:Y:S01]  /*0240*/  IMAD.SHL.U32 R0, R0, 0x40, RZ ;  /* 0x0000004000007824 */ /* 0x001fe200078e00ff */
[----:B------:R-:W-:-:S04]  /*0250*/  SHF.R.U32.HI R3, RZ, 0x6, R3 ;  /* 0x00000006ff037819 */ /* 0x000fc80000011603 */
[----:B------:R-:W-:Y:S01]  /*0260*/  LOP3.LUT R0, R0, 0xc0, RZ, 0xc0, !PT ;  /* 0x000000c000007812 */ /* 0x000fe200078ec0ff */
[----:B------:R-:W-:-:S03]  /*0270*/  IMAD R77, R3, -0x50, R88 ;  /* 0xffffffb0034d7824 */ /* 0x000fc600078e0258 */
[----:B------:R-:W-:Y:S02]  /*0280*/  IADD3 R0, R0, R3, RZ ;  /* 0x0000000300007210 */ /* 0x000fe40007ffe0ff */
[----:B------:R-:W-:-:S03]  /*0290*/  LEA R4, R77, UR12, 0x2 ;  /* 0x0000000c4d047c11 */ /* 0x000fc6000f8e10ff */
[----:B------:R-:W-:Y:S01]  /*02a0*/  IMAD R2, R0, 0xa00, RZ ;  /* 0x00000a0000027824 */ /* 0x000fe200078e02ff */
[----:B------:R-:W-:-:S04]  /*02b0*/  SHF.R.S32.HI R5, RZ, 0x1f, R4 ;  /* 0x0000001fff057819 */ /* 0x000fc80000011404 */
[----:B------:R-:W-:Y:S01]  /*02c0*/  IADD3 R9, R2, 0x2800, RZ ;  /* 0x0000280002097810 */ /* 0x000fe20007ffe0ff */
[----:B------:R-:W-:-:S04]  /*02d0*/  IMAD.WIDE.U32 R6, R7, 0xa0000, R4 ;  /* 0x000a000007067825 */ /* 0x000fc800078e0004 */
[----:B------:R-:W-:Y:S01]  /*02e0*/  VIADD R0, R7, UR11 ;  /* 0x0000000b07007c36 */ /* 0x000fe20008000000 */
[----:B------:R-:W-:-:S04]  /*02f0*/  IADD3 R3, P0, R2, R6, RZ ;  /* 0x0000000602037210 */ /* 0x000fc80007f1e0ff */
[----:B------:R-:W-:Y:S02]  /*0300*/  IADD3.X R8, RZ, R0, RZ, P0, !PT ;  /* 0x00000000ff087210 */ /* 0x000fe400007fe4ff */
[----:B------:R-:W-:-:S04]  /*0310*/  LEA R60, P0, R3, UR20, 0x1 ;  /* 0x00000014033c7c11 */ /* 0x000fc8000f8008ff */
[----:B------:R-:W-:Y:S02]  /*0320*/  LEA.HI.X R61, R3, UR21, R8, 0x1, P0 ;  /* 0x00000015033d7c11 */ /* 0x000fe400080f0c08 */
[----:B------:R-:W-:-:S04]  /*0330*/  IADD3 R3, P0, R9, R6, RZ ;  /* 0x0000000609037210 */ /* 0x000fc80007f1e0ff */
[----:B------:R-:W4:Y:S01]  /*0340*/  LDG.E.64.CONSTANT R60, desc[UR16][R60.64] ;  /* 0x000000103c3c7981 */ /* 0x000f22000c1e9b00 */
[----:B------:R-:W-:Y:S01]  /*0350*/  IMAD.X R8, RZ, RZ, R0, P0 ;  /* 0x000000ffff087224 */ /* 0x000fe200000e0600 */
[C---:B------:R-:W-:Y:S02]  /*0360*/  LEA R58, P0, R3.reuse, UR20, 0x1 ;  /* 0x00000014033a7c11 */ /* 0x040fe4000f8008ff */
[----:B------:R0:W-:Y:S02]  /*0370*/  STL [R1+0x2c], R9 ;  /* 0x00002c0901007387 */ /* 0x0001e40000100800 */
[----:B------:R-:W-:-:S06]  /*0380*/  LEA.HI.X R59, R3, UR21, R8, 0x1, P0 ;  /* 0x00000015033b7c11 */ /* 0x000fcc00080f0c08 */
[----:B------:R-:W4:Y:S01]  /*0390*/  LDG.E.64.CONSTANT R58, desc[UR16][R58.64] ;  /* 0x000000103a3a7981 */ /* 0x000f22000c1e9b00 */
[----:B0-----:R-:W-:-:S04]  /*03a0*/  IADD3 R9, R2, 0x5000, RZ ;  /* 0x0000500002097810 */ /* 0x001fc80007ffe0ff */
[----:B------:R-:W-:-:S04]  /*03b0*/  IADD3 R3, P0, R9, R6, RZ ;  /* 0x0000000609037210 */ /* 0x000fc80007f1e0ff */
[----:B------:R-:W-:Y:S02]  /*03c0*/  IADD3.X R8, RZ, R0, RZ, P0, !PT ;  /* 0x00000000ff087210 */ /* 0x000fe400007fe4ff */
[C---:B------:R-:W-:Y:S01]  /*03d0*/  LEA R56, P0, R3.reuse, UR20, 0x1 ;  /* 0x0000001403387c11 */ /* 0x040fe2000f8008ff */
[----:B------:R0:W-:Y:S03]  /*03e0*/  STL [R1+0x24], R9 ;  /* 0x0000240901007387 */ /* 0x0001e60000100800 */
[----:B------:R-:W-:-:S06]  /*03f0*/  LEA.HI.X R57, R3, UR21, R8, 0x1, P0 ;  /* 0x0000001503397c11 */ /* 0x000fcc00080f0c08 */
[----:B------:R-:W4:Y:S01]  /*0400*/  LDG.E.64.CONSTANT R56, desc[UR16][R56.64] ;  /* 0x0000001038387981 */ /* 0x000f22000c1e9b00 */
[----:B0-----:R-:W-:-:S05]  /*0410*/  VIADD R9, R2, 0x7800 ;  /* 0x0000780002097836 */ /* 0x001fca0000000000 */
[----:B------:R-:W-:-:S04]  /*0420*/  IADD3 R3, P0, R9, R6, RZ ;  /* 0x0000000609037210 */ /* 0x000fc80007f1e0ff */
[----:B------:R-:W-:Y:S02]  /*0430*/  IADD3.X R8, RZ, R0, RZ, P0, !PT ;  /* 0x00000000ff087210 */ /* 0x000fe400007fe4ff */
        /* <DEDUP_REMOVED lines=57> */
[----:B------:R0:W-:Y:S03]  /*07d0*/  STL [R1], R9 ;  /* 0x0000000901007387 */ /* 0x0001e60000100800 */
        /* <DEDUP_REMOVED lines=20> */
[----:B--2---:R-:W-:-:S03]  /*0920*/  IMAD.WIDE R28, R4, 0x2, R28 ;  /* 0x00000002041c7825 */ /* 0x004fc600078e021c */
[----:B------:R0:W-:Y:S01]  /*0930*/  STL [R1+0x28], R9 ;  /* 0x0000280901007387 */ /* 0x0001e20000100800 */
[----:B---3--:R-:W-:-:S03]  /*0940*/  IMAD.WIDE R26, R4, 0x2, R26 ;  /* 0x00000002041a7825 */ /* 0x008fc600078e021a */
[----:B------:R-:W2:Y:S04]  /*0950*/  LDL R76, [R1+0x34] ;  /* 0x00003400014c7983 */ /* 0x000ea80000100800 */
[----:B------:R-:W5:Y:S04]  /*0960*/  LDG.E.64.CONSTANT R28, desc[UR16][R28.64] ;  /* 0x000000101c1c7981 */ /* 0x000f68000c1e9b00 */
[----:B------:R-:W5:Y:S01]  /*0970*/  LDG.E.64.CONSTANT R26, desc[UR16][R26.64] ;  /* 0x000000101a1a7981 */ /* 0x000f62000c1e9b00 */
[C---:B----4-:R-:W-:Y:S02]  /*0980*/  PRMT R3, R60.reuse, 0x7632, R3 ;  /* 0x000076323c037816 */ /* 0x050fe40000000003 */
[----:B------:R-:W-:-:S03]  /*0990*/  SHF.L.U32 R0, R60, 0x10, RZ ;  /* 0x000000103c007819 */ /* 0x000fc600000006ff */
[----:B------:R-:W-:Y:S02]  /*09a0*/  IMAD.U32 R6, R3, 0x10000, RZ ;  /* 0x0001000003067824 */ /* 0x000fe400078e00ff */
[----:B------:R-:W-:Y:S01]  /*09b0*/  FADD.FTZ R4, RZ, R0 ;  /* 0x00000000ff047221 */ /* 0x000fe20000010000 */
[----:B------:R-:W-:Y:S01]  /*09c0*/  FFMA.FTZ R5, R0, R0, RZ ;  /* 0x0000000000057223 */ /* 0x000fe200000100ff */
        /* <DEDUP_REMOVED lines=34> */
[----:B------:R-:W-:-:S03]  /*0bf0*/  FFMA.FTZ R4, R71, R71, R4 ;  /* 0x0000004747047223 */ /* 0x000fc60000010004 */
[----:B------:R-:W-:Y:S01]  /*0c00*/  FADD.FTZ R7, R6, R5 ;  /* 0x0000000506077221 */ /* 0x000fe20000010000 */
[C---:B------:R-:W-:Y:S02]  /*0c10*/  SHF.L.U32 R70, R54.reuse, 0x10, RZ ;  /* 0x0000001036467819 */ /* 0x040fe400000006ff */
[----:B------:R-:W-:Y:S01]  /*0c20*/  PRMT R3, R54, 0x7632, R3 ;  /* 0x0000763236037816 */ /* 0x000fe20000000003 */
[----:B------:R-:W-:Y:S02]  /*0c30*/  FFMA.FTZ R5, R5, R5, R4 ;  /* 0x0000000505057223 */ /* 0x000fe40000010004 */
[----:B------:R-:W-:Y:S02]  /*0c40*/  FADD.FTZ R7, R7, R70 ;  /* 0x0000004607077221 */ /* 0x000fe40000010000 */
[----:B------:R-:W-:Y:S02]  /*0c50*/  IMAD.U32 R4, R3, 0x10000, RZ ;  /* 0x0001000003047824 */ /* 0x000fe400078e00ff */
[----:B------:R-:W-:Y:S01]  /*0c60*/  FFMA.FTZ R5, R70, R70, R5 ;  /* 0x0000004646057223 */ /* 0x000fe20000010005 */
[----:B------:R-:W-:-:S02]  /*0c70*/  SHF.L.U32 R69, R55, 0x10, RZ ;  /* 0x0000001037457819 */ /* 0x000fc400000006ff */
[----:B------:R-:W-:Y:S01]  /*0c80*/  PRMT R3, R55, 0x7632, R3 ;  /* 0x0000763237037816 */ /* 0x000fe20000000003 */
[----:B------:R-:W-:Y:S01]  /*0c90*/  FADD.FTZ R6, R7, R4 ;  /* 0x0000000407067221 */ /* 0x000fe20000010000 */
[----:B------:R-:W-:Y:S02]  /*0ca0*/  FFMA.FTZ R4, R4, R4, R5 ;  /* 0x0000000404047223 */ /* 0x000fe40000010005 */
[----:B------:R-:W-:Y:S01]  /*0cb0*/  SHF.L.U32 R8, R3, 0x10, RZ ;  /* 0x0000001003087819 */ /* 0x000fe200000006ff */
[----:B------:R-:W-:Y:S01]  /*0cc0*/  FADD.FTZ R6, R6, R69 ;  /* 0x0000004506067221 */ /* 0x000fe20000010000 */
[----:B------:R-:W-:-:S03]  /*0cd0*/  FFMA.FTZ R5, R69, R69, R4 ;  /* 0x0000004545057223 */ /* 0x000fc60000010004 */
[----:B------:R-:W-:Y:S01]  /*0ce0*/  FADD.FTZ R6, R6, R8 ;  /* 0x0000000806067221 */ /* 0x000fe20000010000 */
[C---:B------:R-:W-:Y:S01]  /*0cf0*/  PRMT R4, R52.reuse, 0x7632, R4 ;  /* 0x0000763234047816 */ /* 0x040fe20000000004 */
[----:B------:R-:W-:Y:S02]  /*0d00*/  IMAD.U32 R3, R52, 0x10000, RZ ;  /* 0x0001000034037824 */ /* 0x000fe400078e00ff */
[----:B------:R-:W-:Y:S01]  /*0d10*/  FFMA.FTZ R8, R8, R8, R5 ;  /* 0x0000000808087223 */ /* 0x000fe20000010005 */
[----:B------:R-:W-:Y:S01]  /*0d20*/  SHF.L.U32 R7, R4, 0x10, RZ ;  /* 0x0000001004077819 */ /* 0x000fe200000006ff */
[----:B------:R-:W-:Y:S02]  /*0d30*/  FADD.FTZ R6, R6, R3 ;  /* 0x0000000306067221 */ /* 0x000fe40000010000 */
[----:B------:R-:W-:Y:S01]  /*0d40*/  FFMA.FTZ R8, R3, R3, R8 ;  /* 0x0000000303087223 */ /* 0x000fe20000010008 */
[C---:B------:R-:W-:Y:S02]  /*0d50*/  SHF.L.U32 R4, R53.reuse, 0x10, RZ ;  /* 0x0000001035047819 */ /* 0x040fe400000006ff */
[----:B------:R-:W-:Y:S01]  /*0d60*/  PRMT R5, R53, 0x7632, R5 ;  /* 0x0000763235057816 */ /* 0x000fe20000000005 */
[----:B0-----:R-:W-:Y:S01]  /*0d70*/  FADD.FTZ R9, R6, R7 ;  /* 0x0000000706097221 */ /* 0x001fe20000010000 */
        /* <DEDUP_REMOVED lines=137> */
[----:B------:R-:W-:-:S02]  /*1610*/  IMAD.U32 R24, R33, 0x10000, RZ ;  /* 0x0001000021187824 */ /* 0x000fc400078e00ff */
[--C-:B------:R-:W-:Y:S01]  /*1620*/  FADD.FTZ R63, R64, R25.reuse ;  /* 0x00000019403f7221 */ /* 0x100fe20000010000 */
[----:B------:R-:W-:Y:S01]  /*1630*/  FFMA.FTZ R65, R25, R25, R62 ;  /* 0x0000001919417223 */ /* 0x000fe2000001003e */
[----:B------:R-:W-:Y:S02]  /*1640*/  PRMT R25, R33, 0x7632, R25 ;  /* 0x0000763221197816 */ /* 0x000fe40000000019 */
[----:B------:R-:W-:Y:S01]  /*1650*/  FADD.FTZ R63, R63, R24 ;  /* 0x000000183f3f7221 */ /* 0x000fe20000010000 */
[----:B------:R-:W-:Y:S01]  /*1660*/  FFMA.FTZ R65, R24, R24, R65 ;  /* 0x0000001818417223 */ /* 0x000fe20000010041 */
[----:B------:R-:W-:Y:S02]  /*1670*/  SHF.L.U32 R62, R25, 0x10, RZ ;  /* 0x00000010193e7819 */ /* 0x000fe400000006ff */
[----:B------:R-:W-:-:S03]  /*1680*/  SHF.L.U32 R25, R30, 0x10, RZ ;  /* 0x000000101e197819 */ /* 0x000fc600000006ff */
[--C-:B------:R-:W-:Y:S01]  /*1690*/  FADD.FTZ R64, R63, R62.reuse ;  /* 0x0000003e3f407221 */ /* 0x100fe20000010000 */
[----:B------:R-:W-:Y:S01]  /*16a0*/  FFMA.FTZ R66, R62, R62, R65 ;  /* 0x0000003e3e427223 */ /* 0x000fe20000010041 */
[----:B------:R-:W-:Y:S02]  /*16b0*/  PRMT R62, R30, 0x7632, R62 ;  /* 0x000076321e3e7816 */ /* 0x000fe4000000003e */
[----:B------:R-:W-:Y:S01]  /*16c0*/  FADD.FTZ R63, R64, R25 ;  /* 0x00000019403f7221 */ /* 0x000fe20000010000 */
[----:B------:R-:W-:Y:S02]  /*16d0*/  FFMA.FTZ R66, R25, R25, R66 ;  /* 0x0000001919427223 */ /* 0x000fe40000010042 */
[----:B------:R-:W-:Y:S01]  /*16e0*/  IMAD.U32 R65, R62, 0x10000, RZ ;  /* 0x000100003e417824 */ /* 0x000fe200078e00ff */
[C---:B------:R-:W-:Y:S02]  /*16f0*/  SHF.L.U32 R68, R31.reuse, 0x10, RZ ;  /* 0x000000101f447819 */ /* 0x040fe400000006ff */
[----:B------:R-:W-:Y:S01]  /*1700*/  PRMT R62, R31, 0x7632, R62 ;  /* 0x000076321f3e7816 */ /* 0x000fe2000000003e */
[----:B------:R-:W-:Y:S01]  /*1710*/  FADD.FTZ R63, R63, R65 ;  /* 0x000000413f3f7221 */ /* 0x000fe20000010000 */
[----:B------:R-:W-:Y:S01]  /*1720*/  FFMA.FTZ R65, R65, R65, R66 ;  /* 0x0000004141417223 */ /* 0x000fe20000010042 */
[----:B------:R-:W-:-:S02]  /*1730*/  ISETP.GT.U32.AND P1, PT, R88, 0xf, PT ;  /* 0x0000000f5800780c */ /* 0x000fc40003f24070 */
[----:B------:R-:W-:Y:S01]  /*1740*/  SHF.L.U32 R62, R62, 0x10, RZ ;  /* 0x000000103e3e7819 */ /* 0x000fe200000006ff */
[----:B------:R-:W-:Y:S01]  /*1750*/  FFMA.FTZ R67, R68, R68, R65 ;  /* 0x0000004444437223 */ /* 0x000fe20000010041 */
[----:B------:R-:W-:-:S03]  /*1760*/  FADD.FTZ R65, R63, R68 ;  /* 0x000000443f417221 */ /* 0x000fc60000010000 */
[----:B------:R-:W-:Y:S01]  /*1770*/  FFMA.FTZ R63, R62, R62, R67 ;  /* 0x0000003e3e3f7223 */ /* 0x000fe20000010043 */
[----:B------:R-:W-:Y:S01]  /*1780*/  FADD.FTZ R62, R65, R62 ;  /* 0x0000003e413e7221 */ /* 0x000fe20000010000 */
[----:B------:R-:W-:Y:S01]  /*1790*/  BSSY B0, `(.L_x_1646) ;  /* 0x00000c3000007945 */ /* 0x000fe20003800000 */
[----:B------:R-:W-:-:S03]  /*17a0*/  HFMA2.MMA R87, -RZ, RZ, 0, 0 ;  /* 0x00000000ff577435 */ /* 0x000fc600000001ff */
[----:B--2---:R0:W-:Y:S01]  /*17b0*/  STS.64 [R76], R62 ;  /* 0x0000003e4c007388 */ /* 0x0041e20000000a00 */
[----:B------:R-:W-:Y:S01]  /*17c0*/  IMAD.MOV.U32 R65, RZ, RZ, RZ ;  /* 0x000000ffff417224 */ /* 0x000fe200078e00ff */
[----:B------:R-:W-:Y:S06]  /*17d0*/  BAR.SYNC.DEFER_BLOCKING 0x0 ;  /* 0x0000000000007b1d */ /* 0x000fec0000010000 */
[----:B------:R-:W-:Y:S05]  /*17e0*/  @P1 BRA `(.L_x_1647) ;  /* 0x0000000800f41947 */ /* 0x000fea0003800000 */
[----:B0-----:R-:W0:Y:S01]  /*17f0*/  S2R R62, SR_CgaCtaId ;  /* 0x00000000003e7919 */ /* 0x001e220000008800 */
[----:B------:R-:W-:Y:S01]  /*1800*/  USHF.L.U32 UR6, UR9, 0x2, URZ ;  /* 0x0000000209067899 */ /* 0x000fe2000800063f */
[----:B------:R-:W-:Y:S02]  /*1810*/  MOV R63, 0x50 ;  /* 0x00000050003f7802 */ /* 0x000fe40000000f00 */
[----:B------:R-:W-:Y:S01]  /*1820*/  MOV R67, 0x400 ;  /* 0x0000040000437802 */ /* 0x000fe20000000f00 */
[----:B------:R-:W-:Y:S01]  /*1830*/  ULOP3.LUT UR6, UR6, 0x1c, URZ, 0xc0, !UPT ;  /* 0x0000001c06067892 */ /* 0x000fe2000f8ec03f */
[----:B------:R-:W-:-:S04]  /*1840*/  SHF.L.U32 R76, R88, 0x3, RZ ;  /* 0x00000003584c7819 */ /* 0x000fc800000006ff */
[----:B------:R-:W-:Y:S02]  /*1850*/  LOP3.LUT R76, R76, 0x18, RZ, 0xc0, !PT ;  /* 0x000000184c4c7812 */ /* 0x000fe400078ec0ff */
[----:B------:R-:W-:-:S05]  /*1860*/  LEA.HI R66, R88, UR6, RZ, 0x1e ;  /* 0x0000000658427c11 */ /* 0x000fca000f8ff0ff */
[----:B------:R-:W-:-:S05]  /*1870*/  IMAD R66, R66, R63, -UR12 ;  /* 0x8000000c42427e24 */ /* 0x000fca000f8e023f */
[----:B------:R-:W-:Y:S02]  /*1880*/  SHF.R.S32.HI R63, RZ, 0x1f, R66 ;  /* 0x0000001fff3f7819 */ /* 0x000fe40000011442 */
[----:B------:R-:W-:Y:S02]  /*1890*/  IADD3 R85, R66, 0x40, RZ ;  /* 0x0000004042557810 */ /* 0x000fe40007ffe0ff */
[----:B------:R-:W-:-:S04]  /*18a0*/  LEA.HI R64, R63, R66, RZ, 0x2 ;  /* 0x000000423f407211 */ /* 0x000fc800078f10ff */
[----:B------:R-:W-:Y:S02]  /*18b0*/  SHF.R.S32.HI R64, RZ, 0x2, R64 ;  /* 0x00000002ff407819 */ /* 0x000fe40000011440 */
[----:B0-----:R-:W-:Y:S01]  /*18c0*/  LEA R67, R62, R67, 0x18 ;  /* 0x000000433e437211 */ /* 0x001fe200078ec0ff */
[----:B------:R-:W-:-:S04]  /*18d0*/  VIADD R62, R66, 0x4 ;  /* 0x00000004423e7836 */ /* 0x000fc80000000000 */
[----:B------:R-:W-:Y:S01]  /*18e0*/  IMAD R65, R64, 0x28, R67 ;  /* 0x0000002840417824 */ /* 0x000fe200078e0243 */
[----:B------:R-:W-:-:S04]  /*18f0*/  SHF.R.S32.HI R63, RZ, 0x1f, R62 ;  /* 0x0000001fff3f7819 */ /* 0x000fc8000001143e */
[----:B------:R-:W-:Y:S02]  /*1900*/  LEA.HI R62, R63, R62, RZ, 0x2 ;  /* 0x0000003e3f3e7211 */ /* 0x000fe400078f10ff */
[----:B------:R-:W-:Y:S02]  /*1910*/  IADD3 R84, R65, R76, RZ ;  /* 0x0000004c41547210 */ /* 0x000fe40007ffe0ff */
[----:B------:R-:W-:-:S05]  /*1920*/  SHF.R.S32.HI R62, RZ, 0x2, R62 ;  /* 0x00000002ff3e7819 */ /* 0x000fca000001143e */
[----:B------:R-:W-:-:S04]  /*1930*/  IMAD R63, R62, 0x28, R67 ;  /* 0x000000283e3f7824 */ /* 0x000fc800078e0243 */
[----:B------:R-:W-:Y:S02]  /*1940*/  IMAD.IADD R64, R76, 0x1, R63 ;  /* 0x000000014c407824 */ /* 0x000fe400078e023f */
[----:B------:R0:W1:Y:S04]  /*1950*/  LDS.64 R62, [R84] ;  /* 0x00000000543e7984 */ /* 0x0000680000000a00 */
[----:B------:R-:W2:Y:S01]  /*1960*/  LDS.64 R64, [R64] ;  /* 0x0000000040407984 */ /* 0x000ea20000000a00 */
[----:B0-----:R-:W-:Y:S01]  /*1970*/  IADD3 R84, R66, 0x44, RZ ;  /* 0x0000004442547810 */ /* 0x001fe20007ffe0ff */
[----:B-1----:R-:W-:Y:S01]  /*1980*/  FADD.FTZ R62, RZ, R62 ;  /* 0x0000003eff3e7221 */ /* 0x002fe20000010000 */
[----:B------:R-:W-:-:S03]  /*1990*/  FADD.FTZ R63, RZ, R63 ;  /* 0x0000003fff3f7221 */ /* 0x000fc60000010000 */
[----:B--2---:R-:W-:Y:S01]  /*19a0*/  FADD.FTZ R64, R62, R64 ;  /* 0x000000403e407221 */ /* 0x004fe20000010000 */
        /* <DEDUP_REMOVED lines=128> */
[C---:B------:R-:W-:Y:S01]  /*21b0*/  VIADD R63, R66.reuse, 0x48 ;  /* 0x00000048423f7836 */ /* 0x040fe20000000000 */
[----:B------:R-:W-:Y:S01]  /*21c0*/  IADD3 R66, R66, 0x4c, RZ ;  /* 0x0000004c42427810 */ /* 0x000fe20007ffe0ff */
[----:B------:R-:W-:Y:S01]  /*21d0*/  IMAD R85, R85, 0x28, R67 ;  /* 0x0000002855557824 */ /* 0x000fe200078e0243 */
[----:B------:R-:W-:Y:S02]  /*21e0*/  SHF.R.S32.HI R84, RZ, 0x2, R84 ;  /* 0x00000002ff547819 */ /* 0x000fe40000011454 */
[----:B------:R-:W-:Y:S01]  /*21f0*/  SHF.R.S32.HI R86, RZ, 0x1f, R63 ;  /* 0x0000001fff567819 */ /* 0x000fe2000001143f */
[C---:B------:R-:W-:Y:S01]  /*2200*/  IMAD.IADD R85, R76.reuse, 0x1, R85 ;  /* 0x000000014c557824 */ /* 0x040fe200078e0255 */
[----:B------:R-:W-:Y:S01]  /*2210*/  IADD3 R62, R76, R62, RZ ;  /* 0x0000003e4c3e7210 */ /* 0x000fe20007ffe0ff */
[----:B------:R-:W-:Y:S01]  /*2220*/  IMAD R84, R84, 0x28, R67 ;  /* 0x0000002854547824 */ /* 0x000fe200078e0243 */
[----:B------:R-:W-:-:S02]  /*2230*/  LEA.HI R63, R86, R63, RZ, 0x2 ;  /* 0x0000003f563f7211 */ /* 0x000fc400078f10ff */
[----:B------:R-:W-:Y:S02]  /*2240*/  SHF.R.S32.HI R86, RZ, 0x1f, R66 ;  /* 0x0000001fff567819 */ /* 0x000fe40000011442 */
[----:B------:R-:W-:Y:S02]  /*2250*/  SHF.R.S32.HI R63, RZ, 0x2, R63 ;  /* 0x00000002ff3f7819 */ /* 0x000fe4000001143f */
[----:B------:R-:W-:Y:S02]  /*2260*/  LEA.HI R66, R86, R66, RZ, 0x2 ;  /* 0x0000004256427211 */ /* 0x000fe400078f10ff */
[----:B------:R-:W-:Y:S01]  /*2270*/  IADD3 R84, R76, R84, RZ ;  /* 0x000000544c547210 */ /* 0x000fe20007ffe0ff */
[----:B------:R-:W-:Y:S01]  /*2280*/  IMAD R63, R63, 0x28, R67 ;  /* 0x000000283f3f7824 */ /* 0x000fe200078e0243 */
[----:B------:R-:W-:-:S05]  /*2290*/  SHF.R.S32.HI R66, RZ, 0x2, R66 ;  /* 0x00000002ff427819 */ /* 0x000fca0000011442 */
[----:B------:R-:W-:Y:S01]  /*22a0*/  IMAD R66, R66, 0x28, R67 ;  /* 0x0000002842427824 */ /* 0x000fe200078e0243 */
[C---:B------:R-:W-:Y:S02]  /*22b0*/  IADD3 R67, R76.reuse, R63, RZ ;  /* 0x0000003f4c437210 */ /* 0x040fe40007ffe0ff */
[----:B------:R-:W0:Y:S01]  /*22c0*/  LDS.64 R62, [R62] ;  /* 0x000000003e3e7984 */ /* 0x000e220000000a00 */
[----:B------:R-:W-:Y:S02]  /*22d0*/  IMAD.IADD R66, R76, 0x1, R66 ;  /* 0x000000014c427824 */ /* 0x000fe400078e0242 */
        /* <DEDUP_REMOVED lines=14> */
.L_x_1647:
[----:B------:R-:W-:Y:S05]  /*23c0*/  BSYNC B0 ;  /* 0x0000000000007941 */ /* 0x000fea0003800000 */
.L_x_1646:
[----:B------:R-:W1:Y:S01]  /*23d0*/  SHFL.BFLY PT, R64, R87, 0x2, 0x1f ;  /* 0x0c401f0057407f89 */ /* 0x000e6200000e0000 */
[----:B------:R-:W-:Y:S01]  /*23e0*/  LOP3.LUT P0, RZ, R88, 0xfffffff3, RZ, 0xc0, !PT ;  /* 0xfffffff358ff7812 */ /* 0x000fe2000780c0ff */
[----:B------:R-:W-:Y:S02]  /*23f0*/  BSSY B0, `(.L_x_1648) ;  /* 0x0000014000007945 */ /* 0x000fe40003800000 */
[----:B0-----:R-:W0:Y:S01]  /*2400*/  SHFL.BFLY PT, R62, R65, 0x2, 0x1f ;  /* 0x0c401f00413e7f89 */ /* 0x001e2200000e0000 */
[----:B------:R-:W2:Y:S01]  /*2410*/  S2R R76, SR_CTAID.X ;  /* 0x00000000004c7919 */ /* 0x000ea20000002500 */
[----:B-1----:R-:W-:Y:S01]  /*2420*/  FADD.FTZ R64, R64, R87 ;  /* 0x0000005740407221 */ /* 0x002fe20000010000 */
[----:B0-----:R-:W-:-:S04]  /*2430*/  FADD.FTZ R66, R62, R65 ;  /* 0x000000413e427221 */ /* 0x001fc80000010000 */
[----:B------:R-:W0:Y:S04]  /*2440*/  SHFL.BFLY PT, R63, R64, 0x1, 0x1f ;  /* 0x0c201f00403f7f89 */ /* 0x000e2800000e0000 */
[----:B------:R-:W1:Y:S01]  /*2450*/  SHFL.BFLY PT, R67, R66, 0x1, 0x1f ;  /* 0x0c201f0042437f89 */ /* 0x000e6200000e0000 */
[----:B0-----:R-:W-:Y:S01]  /*2460*/  FADD.FTZ R62, R64, R63 ;  /* 0x0000003f403e7221 */ /* 0x001fe20000010000 */
[----:B-1----:R-:W-:Y:S01]  /*2470*/  FADD.FTZ R63, R66, R67 ;  /* 0x00000043423f7221 */ /* 0x002fe20000010000 */
[----:B--2---:R-:W-:Y:S06]  /*2480*/  @P0 BRA `(.L_x_1649) ;  /* 0x0000000000280947 */ /* 0x004fec0003800000 */
[----:B------:R-:W-:Y:S01]  /*2490*/  ULDC UR6, c[0x0][0x10] ;  /* 0x0000040000067ab9 */ /* 0x000fe20000000800 */
[----:B------:R-:W-:Y:S01]  /*24a0*/  LOP3.LUT R64, R76, 0x3, RZ, 0xc0, !PT ;  /* 0x000000034c407812 */ /* 0x000fe200078ec0ff */
[----:B------:R-:W-:-:S03]  /*24b0*/  UIMAD UR6, UR6, UR4, UR7 ;  /* 0x00000004060672a4 */ /* 0x000fc6000f8e0207 */
[----:B------:R-:W-:-:S03]  /*24c0*/  LOP3.LUT R64, R64, 0x7ffffffc, R88, 0xf8, !PT ;  /* 0x7ffffffc40407812 */ /* 0x000fc600078ef858 */
[----:B------:R-:W-:-:S04]  /*24d0*/  MOV R65, UR6 ;  /* 0x0000000600417c02 */ /* 0x000fc80008000f00 */
[----:B------:R-:W-:Y:S02]  /*24e0*/  LEA R66, R65, R64, 0x4 ;  /* 0x0000004041427211 */ /* 0x000fe400078e20ff */
[----:B------:R-:W0:Y:S03]  /*24f0*/  LDC.64 R64, c[0x0][0x248] ;  /* 0x00009200ff407b82 */ /* 0x000e260000000a00 */
[----:B------:R-:W-:-:S04]  /*2500*/  IMAD.SHL.U32 R67, R66, 0x2, RZ ;  /* 0x0000000242437824 */ /* 0x000fc800078e00ff */
[----:B0-----:R-:W-:-:S05]  /*2510*/  IMAD.WIDE.U32 R64, R67, 0x4, R64 ;  /* 0x0000000443407825 */ /* 0x001fca00078e0040 */
[----:B------:R0:W-:Y:S02]  /*2520*/  STG.E.64 desc[UR16][R64.64], R62 ;  /* 0x0000003e40007986 */ /* 0x0001e4000c101b10 */
.L_x_1649:
[----:B------:R-:W-:Y:S05]  /*2530*/  BSYNC B0 ;  /* 0x0000000000007941 */ /* 0x000fea0003800000 */
.L_x_1648:
[----:B0-----:R-:W0:Y:S01]  /*2540*/  S2R R62, SR_TID.X ;  /* 0x00000000003e7919 */ /* 0x001e220000002100 */
[----:B------:R-:W-:Y:S02]  /*2550*/  PRMT R41, R41, 0x7632, R41 ;  /* 0x0000763229297816 */ /* 0x000fe40000000029 */
        /* <DEDUP_REMOVED lines=22> */
[----:B0-----:R-:W-:Y:S02]  /*26c0*/  ISETP.NE.AND P2, PT, R62, RZ, PT ;  /* 0x000000ff3e00720c */ /* 0x001fe40003f45270 */
        /* <DEDUP_REMOVED lines=16> */
[----:B-1----:R-:W-:Y:S06]  /*27d0*/  @P2 BRA `(.L_x_1650) ;  /* 0x0000000000402947 */ /* 0x002fec0003800000 */
[----:B------:R-:W0:Y:S01]  /*27e0*/  LDC.64 R36, c[0x0][0x250] ;  /* 0x00009400ff247b82 */ /* 0x000e220000000a00 */
[----:B------:R-:W-:Y:S02]  /*27f0*/  MOV R35, UR7 ;  /* 0x0000000700237c02 */ /* 0x000fe40008000f00 */
[----:B------:R-:W-:-:S03]  /*2800*/  ISETP.NE.AND P2, PT, R76, RZ, PT ;  /* 0x000000ff4c00720c */ /* 0x000fc60003f45270 */
[----:B0-----:R-:W-:Y:S01]  /*2810*/  IMAD.WIDE.U32 R36, R35, 0x4, R36 ;  /* 0x0000000423247825 */ /* 0x001fe200078e0024 */
[----:B------:R-:W-:-:S04]  /*2820*/  MOV R35, 0x7ffffffd ;  /* 0x7ffffffd00237802 */ /* 0x000fc80000000f00 */
[----:B------:R-:W-:Y:S01]  /*2830*/  SEL R35, R35, 0x1, !P2 ;  /* 0x0000000123237807 */ /* 0x000fe20005000000 */
[----:B------:R-:W-:Y:S06]  /*2840*/  MEMBAR.ALL.GPU ;  /* 0x0000000000007992 */ /* 0x000fec000000a000 */
[----:B------:R-:W-:-:S00]  /*2850*/  ERRBAR ;  /* 0x00000000000079ab */ /* 0x000fc00000000000 */
[----:B------:R-:W-:Y:S06]  /*2860*/  CGAERRBAR ;  /* 0x00000000000075ab */ /* 0x000fec0000000000 */
[----:B------:R0:W5:Y:S02]  /*2870*/  ATOM.E.ADD.STRONG.GPU PT, R35, desc[UR16][R36.64], R35 ;  /* 0x000000232423798a */ /* 0x00016400081ee1d0 */
.L_x_1651:
[----:B------:R-:W2:Y:S04]  /*2880*/  LD.E.STRONG.GPU R38, desc[UR16][R36.64] ;  /* 0x0000001024267980 */ /* 0x000ea8000c10f900 */
[----:B--2---:R-:W-:Y:S01]  /*2890*/  CCTL.IVALL ;  /* 0x00000000ff00798f */ /* 0x004fe20002000000 */
[----:B------:R-:W-:Y:S05]  /*28a0*/  YIELD ;  /* 0x0000000000007946 */ /* 0x000fea0003800000 */
[----:B-----5:R-:W-:-:S04]  /*28b0*/  LOP3.LUT R38, R38, R35, RZ, 0x3c, !PT ;  /* 0x0000002326267212 */ /* 0x020fc800078e3cff */
[----:B------:R-:W-:-:S13]  /*28c0*/  ISETP.GT.AND P2, PT, R38, -0x1, PT ;  /* 0xffffffff2600780c */ /* 0x000fda0003f44270 */
[----:B------:R-:W-:Y:S05]  /*28d0*/  @P2 BRA `(.L_x_1651) ;  /* 0xfffffffc00e82947 */ /* 0x000fea000383ffff */
.L_x_1650:
[----:B------:R-:W-:Y:S05]  /*28e0*/  WARPSYNC.ALL ;  /* 0x0000000000007948 */ /* 0x000fea0003800000 */
[----:B-----5:R-:W-:Y:S02]  /*28f0*/  PRMT R45, R28, 0x7632, R45 ;  /* 0x000076321c2d7816 */ /* 0x020fe4000000002d */
[----:B------:R-:W-:Y:S02]  /*2900*/  PRMT R35, R29, 0x7632, R35 ;  /* 0x000076321d237816 */ /* 0x000fe40000000023 */
[----:B------:R-:W-:Y:S02]  /*2910*/  PRMT R43, R26, 0x7632, R43 ;  /* 0x000076321a2b7816 */ /* 0x000fe4000000002b */
[----:B------:R-:W-:Y:S01]  /*2920*/  PRMT R41, R27, 0x7632, R41 ;  /* 0x000076321b297816 */ /* 0x000fe20000000029 */
[----:B------:R-:W1:Y:S01]  /*2930*/  S2R R47, SR_TID.X ;  /* 0x00000000002f7919 */ /* 0x000e620000002100 */
[----:B0-----:R-:W0:Y:S01]  /*2940*/  @!P1 LDC R36, c[0x0][0x10] ;  /* 0x00000400ff249b82 */ /* 0x001e220000000800 */
[----:B------:R-:W-:-:S07]  /*2950*/  IMAD.U32 R37, RZ, RZ, UR4 ;  /* 0x00000004ff257e24 */ /* 0x000fce000f8e00ff */
[----:B------:R-:W-:Y:S01]  /*2960*/  BAR.SYNC.DEFER_BLOCKING 0x0 ;  /* 0x0000000000007b1d */ /* 0x000fe20000010000 */
[----:B------:R-:W-:-:S05]  /*2970*/  @!P0 MOV R39, 0x400 ;  /* 0x0000040000278802 */ /* 0x000fca0000000f00 */
[----:B------:R-:W-:Y:S01]  /*2980*/  ULDC.64 UR20, c[0x0][0x240] ;  /* 0x0000900000147ab9 */ /* 0x000fe20000000a00 */
[----:B0-----:R-:W-:Y:S01]  /*2990*/  @!P1 IMAD R36, R36, R37, UR7 ;  /* 0x0000000724249e24 */ /* 0x001fe2000f8e0225 */
[C---:B-1----:R-:W-:Y:S02]  /*29a0*/  @!P1 LOP3.LUT R37, R47.reuse, 0x7ffffffc, RZ, 0xc0, !PT ;  /* 0x7ffffffc2f259812 */ /* 0x042fe400078ec0ff */
[----:B------:R-:W-:Y:S02]  /*29b0*/  @!P1 LOP3.LUT R38, R47, 0x3, RZ, 0xc0, !PT ;  /* 0x000000032f269812 */ /* 0x000fe400078ec0ff */
[----:B------:R-:W-:-:S04]  /*29c0*/  @!P1 LEA R36, R36, R37, 0x4 ;  /* 0x0000002524249211 */ /* 0x000fc800078e20ff */
[----:B------:R-:W-:Y:S02]  /*29d0*/  @!P1 IADD3 R38, R36, R38, RZ ;  /* 0x0000002624269210 */ /* 0x000fe40007ffe0ff */
[----:B------:R-:W0:Y:S03]  /*29e0*/  @!P1 LDC.64 R36, c[0x0][0x248] ;  /* 0x00009200ff249b82 */ /* 0x000e260000000a00 */
[----:B------:R-:W-:-:S04]  /*29f0*/  @!P1 IMAD.SHL.U32 R38, R38, 0x2, RZ ;  /* 0x0000000226269824 */ /* 0x000fc800078e00ff */
[----:B0-----:R-:W-:-:S06]  /*2a00*/  @!P1 IMAD.WIDE.U32 R36, R38, 0x4, R36 ;  /* 0x0000000426249825 */ /* 0x001fcc00078e0024 */
[----:B------:R-:W2:Y:S01]  /*2a10*/  @!P1 LDG.E.64 R36, desc[UR16][R36.64] ;  /* 0x0000001024249981 */ /* 0x000ea2000c1e1b00 */
[----:B------:R-:W-:Y:S01]  /*2a20*/  HFMA2.MMA R38, -RZ, RZ, 0, 0 ;  /* 0x00000000ff267435 */ /* 0x000fe200000001ff */
[----:B------:R-:W-:Y:S01]  /*2a30*/  @!P0 VIADD R39, R39, 0xc80 ;  /* 0x00000c8027278836 */ /* 0x000fe20000000000 */
[----:B------:R-:W-:Y:S01]  /*2a40*/  BSSY B0, `(.L_x_1652) ;  /* 0x000002e000007945 */ /* 0x000fe20003800000 */
[----:B------:R-:W0:Y:S03]  /*2a50*/  S2R R49, SR_CTAID.X ;  /* 0x0000000000317919 */ /* 0x000e260000002500 */
[----:B--2---:R-:W-:Y:S01]  /*2a60*/  @!P1 FADD.FTZ R38, RZ, R36 ;  /* 0x00000024ff269221 */ /* 0x004fe20000010000 */
[----:B------:R-:W-:Y:S01]  /*2a70*/  MOV R36, RZ ;  /* 0x000000ff00247202 */ /* 0x000fe20000000f00 */
[----:B------:R-:W-:Y:S01]  /*2a80*/  @!P1 FADD.FTZ R36, RZ, R37 ;  /* 0x00000025ff249221 */ /* 0x000fe20000010000 */
[----:B------:R-:W-:-:S02]  /*2a90*/  ISETP.EQ.U32.AND P1, PT, RZ, UR20, PT ;  /* 0x00000014ff007c0c */ /* 0x000fc4000bf22070 */
        /* <DEDUP_REMOVED lines=13> */
[----:B-1----:R-:W-:Y:S02]  /*2b70*/  @!P0 LEA R38, R38, R39, 0x18 ;  /* 0x0000002726268211 */ /* 0x002fe400078ec0ff */
[----:B------:R-:W-:-:S04]  /*2b80*/  @!P0 SHF.L.U32 R39, R47, 0x1, RZ ;  /* 0x000000012f278819 */ /* 0x000fc800000006ff */
        /* <DEDUP_REMOVED lines=9> */
[----:B------:R-:W-:Y:S02]  /*2c20*/  USHF.L.U32 UR6, UR9, 0x2, URZ ;  /* 0x0000000209067899 */ /* 0x000fe4000800063f */
[----:B------:R-:W-:Y:S02]  /*2c30*/  USHF.L.U64.HI UR8, UR9, 0x2, UR5 ;  /* 0x0000000209087899 */ /* 0x000fe40008010205 */
[----:B------:R-:W-:Y:S02]  /*2c40*/  ULOP3.LUT UR19, UR6, 0x1c, URZ, 0xc0, !UPT ;  /* 0x0000001c06137892 */ /* 0x000fe4000f8ec03f */
[----:B------:R-:W-:Y:S01]  /*2c50*/  ULOP3.LUT UR6, UR6, 0xffffffe0, URZ, 0xc0, !UPT ;  /* 0xffffffe006067892 */ /* 0x000fe2000f8ec03f */
[----:B------:R-:W-:Y:S01]  /*2c60*/  UMOV UR13, 0x400 ;  /* 0x00000400000d7882 */ /* 0x000fe20000000000 */
[----:B------:R-:W-:Y:S02]  /*2c70*/  ULOP3.LUT UR8, UR8, 0x1fffffff, URZ, 0xc0, !UPT ;  /* 0x1fffffff08087892 */ /* 0x000fe4000f8ec03f */
[----:B------:R-:W-:Y:S01]  /*2c80*/  VIADD R38, R47, UR19 ;  /* 0x000000132f267c36 */ /* 0x000fe20008000000 */
[----:B------:R-:W-:-:S04]  /*2c90*/  UIADD3 UR13, UR13, 0xc80, URZ ;  /* 0x00000c800d0d7890 */ /* 0x000fc8000fffe03f */
[----:B------:R-:W-:-:S04]  /*2ca0*/  IADD3 R37, P0, R38, UR6, RZ ;  /* 0x0000000626257c10 */ /* 0x000fc8000ff1e0ff */
[----:B------:R-:W-:Y:S02]  /*2cb0*/  LEA.HI.X.SX32 R38, R38, UR8, 0x1, P0 ;  /* 0x0000000826267c11 */ /* 0x000fe400080f0eff */
[----:B------:R-:W-:Y:S01]  /*2cc0*/  LEA R36, P0, R37, UR20, 0x3 ;  /* 0x0000001425247c11 */ /* 0x000fe2000f8018ff */
[----:B0-----:R-:W-:-:S03]  /*2cd0*/  ULEA UR13, UR14, UR13, 0x18 ;  /* 0x0000000d0e0d7291 */ /* 0x001fc6000f8ec03f */
[----:B------:R-:W-:-:S03]  /*2ce0*/  LEA.HI.X R37, R37, UR21, R38, 0x3, P0 ;  /* 0x0000001525257c11 */ /* 0x000fc600080f1c26 */
[----:B------:R-:W-:-:S06]  /*2cf0*/  LEA R38, R47, UR13, 0x3 ;  /* 0x0000000d2f267c11 */ /* 0x000fcc000f8e18ff */
[----:B------:R-:W0:Y:S04]  /*2d00*/  LDS.64 R38, [R38] ;  /* 0x0000000026267984 */ /* 0x000e280000000a00 */
[----:B0-----:R0:W-:Y:S02]  /*2d10*/  STG.E.64 desc[UR16][R36.64], R38 ;  /* 0x0000002624007986 */ /* 0x0011e4000c101b10 */
.L_x_1653:
[----:B------:R-:W-:Y:S05]  /*2d20*/  BSYNC B0 ;  /* 0x0000000000007941 */ /* 0x000fea0003800000 */
.L_x_1652:
[----:B0-----:R-:W-:Y:S01]  /*2d30*/  LEA R38, R77, UR12, 0x2 ;  /* 0x0000000c4d267c11 */ /* 0x001fe2000f8e10ff */
[----:B------:R-:W-:Y:S01]  /*2d40*/  USHF.L.U32 UR6, UR9, 0x2, URZ ;  /* 0x0000000209067899 */ /* 0x000fe2000800063f */
[----:B------:R-:W-:Y:S01]  /*2d50*/  MOV R36, UR15 ;  /* 0x0000000f00247c02 */ /* 0x000fe20008000f00 */
[----:B------:R-:W-:Y:S01]  /*2d60*/  ULDC.64 UR12, c[0x0][0x210] ;  /* 0x00008400000c7ab9 */ /* 0x000fe20000000a00 */
[--C-:B------:R-:W-:Y:S01]  /*2d70*/  SHF.R.S32.HI R39, RZ, 0x1f, R38.reuse ;  /* 0x0000001fff277819 */ /* 0x100fe20000011426 */
[----:B------:R-:W-:Y:S01]  /*2d80*/  ULOP3.LUT UR6, UR6, 0x1c, URZ, 0xc0, !UPT ;  /* 0x0000001c06067892 */ /* 0x000fe2000f8ec03f */
[----:B------:R0:W-:Y:S01]  /*2d90*/  STL [R1+0x48], R18 ;  /* 0x0000481201007387 */ /* 0x0001e20000100800 */
[----:B------:R-:W-:-:S03]  /*2da0*/  IMAD.WIDE.U32 R36, R36, 0xa0000, R38 ;  /* 0x000a000024247825 */ /* 0x000fc600078e0026 */
[----:B------:R-:W-:Y:S01]  /*2db0*/  STL [R1+0x44], R20 ;  /* 0x0000441401007387 */ /* 0x000fe20000100800 */
[----:B------:R-:W-:Y:S01]  /*2dc0*/  IADD3 R66, RZ, -UR6, RZ ;  /* 0x80000006ff427c10 */ /* 0x000fe2000fffe0ff */
[----:B------:R-:W-:Y:S02]  /*2dd0*/  IMAD.WIDE.U32 R38, R38, -0x33333333, RZ ;  /* 0xcccccccd26267825 */ /* 0x000fe400078e00ff */
[----:B------:R-:W-:Y:S01]  /*2de0*/  STL [R1+0x40], R22 ;  /* 0x0000401601007387 */ /* 0x000fe20000100800 */
[-C--:B------:R-:W-:Y:S02]  /*2df0*/  IADD3 R47, P1, R79, R36.reuse, RZ ;  /* 0x000000244f2f7210 */ /* 0x080fe40007f3e0ff */
[----:B------:R-:W-:Y:S01]  /*2e00*/  IADD3 R63, P2, R80, R36, RZ ;  /* 0x00000024503f7210 */ /* 0x000fe20007f5e0ff */
[----:B------:R-:W-:Y:S01]  /*2e10*/  STL [R1+0x3c], R24 ;  /* 0x00003c1801007387 */ /* 0x000fe20000100800 */
[----:B------:R-:W-:Y:S02]  /*2e20*/  LEA.HI R66, R39, R66, RZ, 0x1a ;  /* 0x0000004227427211 */ /* 0x000fe400078fd0ff */
[----:B------:R-:W-:Y:S01]  /*2e30*/  IADD3 R39, P0, R2, R36, RZ ;  /* 0x0000002402277210 */ /* 0x000fe20007f1e0ff */
[----:B------:R-:W-:Y:S01]  /*2e40*/  VIADD R2, R37, UR11 ;  /* 0x0000000b25027c36 */ /* 0x000fe20008000000 */
[----:B------:R1:W-:Y:S04]  /*2e50*/  STL [R1+0x38], R68 ;  /* 0x0000384401007387 */ /* 0x0003e80000100800 */
[----:B------:R-:W-:Y:S01]  /*2e60*/  IADD3.X R37, RZ, R2, RZ, P0, !PT ;  /* 0x00000002ff257210 */ /* 0x000fe200007fe4ff */
[----:B------:R-:W2:Y:S01]  /*2e70*/  LDL.LU R62, [R1] ;  /* 0x00000000013e7983 */ /* 0x000ea20000300800 */
[----:B------:R-:W-:-:S03]  /*2e80*/  LEA R38, P0, R39, UR12, 0x1 ;  /* 0x0000000c27267c11 */ /* 0x000fc6000f8008ff */
[----:B------:R-:W3:Y:S01]  /*2e90*/  LDL.LU R79, [R1+0x4] ;  /* 0x00000400014f7983 */ /* 0x000ee20000300800 */
[----:B------:R-:W-:Y:S02]  /*2ea0*/  LEA.HI.X R39, R39, UR13, R37, 0x1, P0 ;  /* 0x0000000d27277c11 */ /* 0x000fe400080f0c25 */
[----:B------:R-:W-:-:S04]  /*2eb0*/  IADD3 R51, P0, R78, R36, RZ ;  /* 0x000000244e337210 */ /* 0x000fc80007f1e0ff */
[----:B0-----:R-:W-:-:S05]  /*2ec0*/  P2R R18, PR, RZ, 0x1 ;  /* 0x00000001ff127803 */ /* 0x001fca0000000000 */
[----:B------:R0:W-:Y:S04]  /*2ed0*/  STL [R1+0x30], R18 ;  /* 0x0000301201007387 */ /* 0x0001e80000100800 */
[----:B------:R-:W4:Y:S04]  /*2ee0*/  LDL.LU R80, [R1+0x20] ;  /* 0x0000200001507983 */ /* 0x000f280000300800 */
[----:B------:R-:W5:Y:S04]  /*2ef0*/  LDL.LU R77, [R1+0x24] ;  /* 0x00002400014d7983 */ /* 0x000f680000300800 */
[----:B------:R-:W5:Y:S04]  /*2f00*/  LDL.LU R53, [R1+0x28] ;  /* 0x0000280001357983 */ /* 0x000f680000300800 */
[----:B------:R-:W5:Y:S01]  /*2f10*/  LDL.LU R67, [R1+0x2c] ;  /* 0x00002c0001437983 */ /* 0x000f620000300800 */
[----:B------:R-:W0:Y:S01]  /*2f20*/  S2UR UR8, SR_CgaCtaId ;  /* 0x00000000000879c3 */ /* 0x000e220000008800 */
[----:B------:R-:W-:Y:S01]  /*2f30*/  IADD3 R64, P3, R82, R36, RZ ;  /* 0x0000002452407210 */ /* 0x000fe20007f7e0ff */
[----:B------:R-:W-:-:S02]  /*2f40*/  UMOV UR6, 0x400 ;  /* 0x0000040000067882 */ /* 0x000fc40000000000 */
[----:B------:R-:W-:Y:S01]  /*2f50*/  UIADD3 UR6, UR6, 0xc80, URZ ;  /* 0x00000c8006067890 */ /* 0x000fe2000fffe03f */
[----:B-1----:R-:W-:Y:S01]  /*2f60*/  P2R R68, PR, RZ, 0x2 ;  /* 0x00000002ff447803 */ /* 0x002fe20000000000 */
[--C-:B------:R-:W-:Y:S01]  /*2f70*/  IMAD.X R22, RZ, RZ, R2.reuse, P3 ;  /* 0x000000ffff167224 */ /* 0x100fe200018e0602 */
[-C--:B------:R-:W-:Y:S02]  /*2f80*/  IADD3 R78, P3, R92, R36.reuse, RZ ;  /* 0x000000245c4e7210 */ /* 0x080fe40007f7e0ff */
[-C--:B------:R-:W-:Y:S02]  /*2f90*/  IADD3 R65, P1, R83, R36.reuse, RZ ;  /* 0x0000002453417210 */ /* 0x080fe40007f3e0ff */
[----:B------:R-:W-:Y:S02]  /*2fa0*/  IADD3 R76, P4, R91, R36, RZ ;  /* 0x000000245b4c7210 */ /* 0x000fe40007f9e0ff */
[----:B------:R-:W-:Y:S02]  /*2fb0*/  IADD3.X R24, RZ, R2, RZ, P2, !PT ;  /* 0x00000002ff187210 */ /* 0x000fe400017fe4ff */
[----:B------:R-:W-:Y:S01]  /*2fc0*/  IADD3 R55, P2, R93, R36, RZ ;  /* 0x000000245d377210 */ /* 0x000fe20007f5e0ff */
[----:B------:R-:W-:Y:S01]  /*2fd0*/  IMAD.X R93, RZ, RZ, R2, P3 ;  /* 0x000000ffff5d7224 */ /* 0x000fe200018e0602 */
[----:B------:R-:W-:-:S02]  /*2fe0*/  IADD3.X R20, RZ, R2, RZ, P1, !PT ;  /* 0x00000002ff147210 */ /* 0x000fc40000ffe4ff */
[----:B0-----:R-:W-:Y:S01]  /*2ff0*/  IADD3.X R18, RZ, R2, RZ, P4, !PT ;  /* 0x00000002ff127210 */ /* 0x001fe200027fe4ff */
[----:B------:R-:W-:Y:S01]  /*3000*/  ULEA UR6, UR8, UR6, 0x18 ;  /* 0x0000000608067291 */ /* 0x000fe2000f8ec03f */
[----:B------:R-:W-:Y:S02]  /*3010*/  IADD3 R49, P0, R81, R36, RZ ;  /* 0x0000002451317210 */ /* 0x000fe40007f1e0ff */
[----:B------:R-:W-:Y:S01]  /*3020*/  SHF.L.U32 R60, R60, 0x10, RZ ;  /* 0x000000103c3c7819 */ /* 0x000fe200000006ff */
[----:B------:R-:W-:Y:S01]  /*3030*/  IMAD.U32 R26, R26, 0x10000, RZ ;  /* 0x000100001a1a7824 */ /* 0x000fe200078e00ff */
[----:B------:R-:W-:Y:S02]  /*3040*/  SHF.L.U32 R28, R28, 0x10, RZ ;  /* 0x000000101c1c7819 */ /* 0x000fe400000006ff */
[----:B------:R-:W-:Y:S02]  /*3050*/  SHF.L.U32 R45, R45, 0x10, RZ ;  /* 0x000000102d2d7819 */ /* 0x000fe400000006ff */
[----:B------:R-:W-:Y:S01]  /*3060*/  SHF.L.U32 R43, R43, 0x10, RZ ;  /* 0x000000102b2b7819 */ /* 0x000fe200000006ff */
[----:B------:R-:W-:Y:S01]  /*3070*/  IMAD.U32 R61, R61, 0x10000, RZ ;  /* 0x000100003d3d7824 */ /* 0x000fe200078e00ff */
[----:B------:R-:W-:Y:S01]  /*3080*/  SHF.L.U32 R41, R41, 0x10, RZ ;  /* 0x0000001029297819 */ /* 0x000fe200000006ff */
[----:B------:R-:W-:Y:S01]  /*3090*/  IMAD.U32 R35, R35, 0x10000, RZ ;  /* 0x0001000023237824 */ /* 0x000fe200078e00ff */
[----:B------:R-:W-:-:S02]  /*30a0*/  SHF.L.U32 R58, R58, 0x10, RZ ;  /* 0x000000103a3a7819 */ /* 0x000fc400000006ff */
[-C--:B--2---:R-:W-:Y:S02]  /*30b0*/  IADD3 R62, P1, R62, R36.reuse, RZ ;  /* 0x000000243e3e7210 */ /* 0x084fe40007f3e0ff */
[-C--:B---3--:R-:W-:Y:S02]  /*30c0*/  IADD3 R79, P3, R79, R36.reuse, RZ ;  /* 0x000000244f4f7210 */ /* 0x088fe40007f7e0ff */
[-C--:B----4-:R-:W-:Y:S02]  /*30d0*/  IADD3 R80, P5, R80, R36.reuse, RZ ;  /* 0x0000002450507210 */ /* 0x090fe40007fbe0ff */
[-C--:B-----5:R-:W-:Y:S02]  /*30e0*/  IADD3 R53, P6, R53, R36.reuse, RZ ;  /* 0x0000002435357210 */ /* 0x0a0fe40007fde0ff */
[----:B------:R-:W-:Y:S02]  /*30f0*/  IADD3 R82, P4, R77, R36, RZ ;  /* 0x000000244d527210 */ /* 0x000fe40007f9e0ff */
[----:B------:R-:W-:-:S02]  /*3100*/  P2R R37, PR, RZ, 0x40 ;  /* 0x00000040ff257803 */ /* 0x000fc40000000000 */
[----:B------:R-:W-:Y:S02]  /*3110*/  IADD3 R67, P6, R67, R36, RZ ;  /* 0x0000002443437210 */ /* 0x000fe40007fde0ff */
[----:B------:R-:W-:Y:S01]  /*3120*/  LEA R36, R66, UR6, 0x3 ;  /* 0x0000000642247c11 */ /* 0x000fe2000f8e18ff */
[----:B------:R-:W-:Y:S01]  /*3130*/  ULDC UR6, c[0x0][0x230] ;  /* 0x00008c0000067ab9 */ /* 0x000fe20000000800 */
[----:B------:R-:W-:Y:S02]  /*3140*/  IADD3.X R91, RZ, R2, RZ, P5, !PT ;  /* 0x00000002ff5b7210 */ /* 0x000fe40002ffe4ff */
[----:B------:R-:W-:Y:S02]  /*3150*/  ISETP.NE.AND P5, PT, R37, RZ, PT ;  /* 0x000000ff2500720c */ /* 0x000fe40003fa5270 */
[----:B------:R-:W0:Y:S01]  /*3160*/  LDS.64 R36, [R36] ;  /* 0x0000000024247984 */ /* 0x000e220000000a00 */
[----:B------:R-:W-:Y:S01]  /*3170*/  SHF.L.U32 R77, R27, 0x10, RZ ;  /* 0x000000101b4d7819 */ /* 0x000fe200000006ff */
[----:B0-----:R-:W-:-:S06]  /*3180*/  FADD.FTZ R37, R37, UR6 ;  /* 0x0000000625257e21 */ /* 0x001fcc0008010000 */
[----:B------:R-:W0:Y:S01]  /*3190*/  MUFU.RSQ R37, R37 ;  /* 0x0000002500257308 */ /* 0x000e220000001400 */
[----:B------:R-:W-:Y:S01]  /*31a0*/  FADD.FTZ R0, R0, -R36 ;  /* 0x8000002400007221 */ /* 0x000fe20000010000 */
[C---:B------:R-:W-:Y:S01]  /*31b0*/  FADD.FTZ R60, -R36.reuse, R60 ;  /* 0x0000003c243c7221 */ /* 0x040fe20000010100 */
[----:B------:R-:W-:Y:S01]  /*31c0*/  FADD.FTZ R75, R75, -R36 ;  /* 0x800000244b4b7221 */ /* 0x000fe20000010000 */
[----:B------:R-:W-:Y:S01]  /*31d0*/  FADD.FTZ R61, -R36, R61 ;  /* 0x0000003d243d7221 */ /* 0x000fe20000010100 */
[----:B0-----:R-:W-:Y:S01]  /*31e0*/  FMUL.FTZ R0, R0, R37 ;  /* 0x0000002500007220 */ /* 0x001fe20000410000 */
[----:B------:R-:W-:-:S03]  /*31f0*/  FMUL.FTZ R60, R37, R60 ;  /* 0x0000003c253c7220 */ /* 0x000fc60000410000 */
[----:B------:R-:W-:Y:S01]  /*3200*/  FFMA.FTZ R0, R0, R28, R26 ;  /* 0x0000001c00007223 */ /* 0x000fe2000001001a */
[----:B------:R-:W-:Y:S01]  /*3210*/  FFMA.FTZ R60, R60, R45, R43 ;  /* 0x0000002d3c3c7223 */ /* 0x000fe2000001002b */
[C---:B------:R-:W-:Y:S01]  /*3220*/  FMUL.FTZ R75, R37.reuse, R75 ;  /* 0x0000004b254b7220 */ /* 0x040fe20000410000 */
[----:B------:R-:W-:-:S03]  /*3230*/  FMUL.FTZ R61, R37, R61 ;  /* 0x0000003d253d7220 */ /* 0x000fc60000410000 */
[----:B------:R-:W-:Y:S02]  /*3240*/  F2FP.BF16.F32.PACK_AB R60, R60, R0 ;  /* 0x000000003c3c723e */ /* 0x000fe400000010ff */
[----:B------:R-:W-:Y:S01]  /*3250*/  SHF.L.U32 R0, R29, 0x10, RZ ;  /* 0x000000101d007819 */ /* 0x000fe200000006ff */
[----:B------:R-:W-:-:S04]  /*3260*/  FFMA.FTZ R61, R61, R35, R41 ;  /* 0x000000233d3d7223 */ /* 0x000fc80000010029 */
[----:B------:R-:W-:Y:S01]  /*3270*/  FFMA.FTZ R75, R75, R0, R77 ;  /* 0x000000004b4b7223 */ /* 0x000fe2000001004d */
[----:B------:R-:W-:Y:S01]  /*3280*/  FADD.FTZ R74, R74, -R36 ;  /* 0x800000244a4a7221 */ /* 0x000fe20000010000 */
[----:B------:R-:W-:-:S03]  /*3290*/  FADD.FTZ R58, -R36, R58 ;  /* 0x0000003a243a7221 */ /* 0x000fc60000010100 */
[----:B------:R-:W-:Y:S01]  /*32a0*/  F2FP.BF16.F32.PACK_AB R75, R61, R75 ;  /* 0x0000004b3d4b723e */ /* 0x000fe200000010ff */
[--C-:B------:R-:W-:Y:S01]  /*32b0*/  FADD.FTZ R70, R70, -R36.reuse ;  /* 0x8000002446467221 */ /* 0x100fe20000010000 */
[C---:B------:R-:W-:Y:S01]  /*32c0*/  FMUL.FTZ R74, R37.reuse, R74 ;  /* 0x0000004a254a7220 */ /* 0x040fe20000410000 */
[----:B------:R-:W-:Y:S01]  /*32d0*/  FMUL.FTZ R58, R37, R58 ;  /* 0x0000003a253a7220 */ /* 0x000fe20000410000 */
[----:B------:R-:W-:Y:S01]  /*32e0*/  PRMT R29, R75, 0x7632, R29 ;  /* 0x000076324b1d7816 */ /* 0x000fe2000000001d */
[--C-:B------:R-:W-:Y:S01]  /*32f0*/  FADD.FTZ R3, R3, -R36.reuse ;  /* 0x8000002403037221 */ /* 0x100fe20000010000 */
[--C-:B------:R-:W-:Y:S01]  /*3300*/  FADD.FTZ R11, R11, -R36.reuse ;  /* 0x800000240b0b7221 */ /* 0x100fe20000010000 */
[----:B------:R-:W-:Y:S01]  /*3310*/  FADD.FTZ R15, R15, -R36 ;  /* 0x800000240f0f7221 */ /* 0x000fe20000010000 */
[----:B------:R-:W-:Y:S01]  /*3320*/  FMUL.FTZ R70, R37, R70 ;  /* 0x0000004625467220 */ /* 0x000fe20000410000 */
[----:B------:R-:W-:Y:S01]  /*3330*/  FFMA.FTZ R81, R28, R74, R26 ;  /* 0x0000004a1c517223 */ /* 0x000fe2000001001a */
[----:B------:R-:W-:Y:S01]  /*3340*/  FFMA.FTZ R58, R45, R58, R43 ;  /* 0x0000003a2d3a7223 */ /* 0x000fe2000001002b */
[----:B------:R-:W-:Y:S01]  /*3350*/  PRMT R27, R60, 0x7632, R27 ;  /* 0x000076323c1b7816 */ /* 0x000fe2000000001b */
[----:B------:R0:W-:Y:S01]  /*3360*/  STG.E.U16 desc[UR16][R38.64+0x6], R29 ;  /* 0x0000061d26007986 */ /* 0x0001e2000c101510 */
        /* <DEDUP_REMOVED lines=10> */
[C---:B0-----:R-:W-:Y:S01]  /*3410*/  FMUL.FTZ R29, R37.reuse, R11 ;  /* 0x0000000b251d7220 */ /* 0x041fe20000410000 */
[----:B------:R-:W-:Y:S01]  /*3420*/  FMUL.FTZ R11, R37, R15 ;  /* 0x0000000f250b7220 */ /* 0x000fe20000410000 */
[----:B------:R-:W-:Y:S01]  /*3430*/  FADD.FTZ R25, R25, -R36 ;  /* 0x8000002419197221 */ /* 0x000fe20000010000 */
[C-C-:B------:R-:W-:Y:S01]  /*3440*/  FFMA.FTZ R15, R28.reuse, R70, R26.reuse ;  /* 0x000000461c0f7223 */ /* 0x140fe2000001001a */
[----:B------:R-:W-:Y:S01]  /*3450*/  FFMA.FTZ R3, R28, R3, R26 ;  /* 0x000000031c037223 */ /* 0x000fe2000001001a */
[----:B------:R-:W-:Y:S01]  /*3460*/  F2FP.BF16.F32.PACK_AB R81, R58, R81 ;  /* 0x000000513a51723e */ /* 0x000fe200000010ff */
[----:B------:R-:W-:Y:S01]  /*3470*/  STG.E.U16 desc[UR16][R38.64], R60 ;  /* 0x0000003c26007986 */ /* 0x000fe2000c101510 */
[C---:B------:R-:W-:Y:S01]  /*3480*/  FMUL.FTZ R58, R37.reuse, R5 ;  /* 0x00000005253a7220 */ /* 0x040fe20000410000 */
[----:B------:R-:W-:-:S02]  /*3490*/  FMUL.FTZ R23, R37, R23 ;  /* 0x0000001725177220 */ /* 0x000fc40000410000 */
[----:B------:R0:W-:Y:S01]  /*34a0*/  STG.E.U16 desc[UR16][R38.64+0x2], R27 ;  /* 0x0000021b26007986 */ /* 0x0001e2000c101510 */
[C---:B------:R-:W-:Y:S01]  /*34b0*/  FMUL.FTZ R72, R37.reuse, R72 ;  /* 0x0000004825487220 */ /* 0x040fe20000410000 */
[C---:B------:R-:W-:Y:S02]  /*34c0*/  FMUL.FTZ R13, R37.reuse, R13 ;  /* 0x0000000d250d7220 */ /* 0x040fe40000410000 */
[----:B------:R1:W-:Y:S01]  /*34d0*/  STG.E.U16 desc[UR16][R38.64+0x4], R75 ;  /* 0x0000044b26007986 */ /* 0x0003e2000c101510 */
[----:B------:R-:W-:-:S03]  /*34e0*/  FMUL.FTZ R5, R37, R21 ;  /* 0x0000001525057220 */ /* 0x000fc60000410000 */
[----:B------:R2:W-:Y:S01]  /*34f0*/  STL [R1+0x4], R15 ;  /* 0x0000040f01007387 */ /* 0x0005e20000100800 */
[----:B0-----:R-:W-:Y:S02]  /*3500*/  IMAD.U32 R27, R59, 0x10000, RZ ;  /* 0x000100003b1b7824 */ /* 0x001fe400078e00ff */
[C---:B------:R-:W-:Y:S01]  /*3510*/  FMUL.FTZ R59, R37.reuse, R25 ;  /* 0x00000019253b7220 */ /* 0x040fe20000410000 */
[C---:B-1----:R-:W-:Y:S01]  /*3520*/  FMUL.FTZ R39, R37.reuse, R7 ;  /* 0x0000000725277220 */ /* 0x042fe20000410000 */
[C---:B------:R-:W-:Y:S01]  /*3530*/  FMUL.FTZ R38, R37.reuse, R9 ;  /* 0x0000000925267220 */ /* 0x040fe20000410000 */
[C---:B------:R-:W-:Y:S01]  /*3540*/  FMUL.FTZ R9, R37.reuse, R17 ;  /* 0x0000001125097220 */ /* 0x040fe20000410000 */
[----:B------:R-:W-:Y:S01]  /*3550*/  FMUL.FTZ R7, R37, R19 ;  /* 0x0000001325077220 */ /* 0x000fe20000410000 */
[----:B------:R0:W-:Y:S01]  /*3560*/  STL [R1], R3 ;  /* 0x0000000301007387 */ /* 0x0001e20000100800 */
[----:B------:R-:W-:Y:S01]  /*3570*/  IADD3.X R92, RZ, R2, RZ, P3, !PT ;  /* 0x00000002ff5c7210 */ /* 0x000fe20001ffe4ff */
[C-C-:B------:R-:W-:Y:S01]  /*3580*/  FFMA.FTZ R72, R28.reuse, R72, R26.reuse ;  /* 0x000000481c487223 */ /* 0x140fe2000001001a */
[C-C-:B------:R-:W-:Y:S01]  /*3590*/  FFMA.FTZ R21, R28.reuse, R58, R26.reuse ;  /* 0x0000003a1c157223 */ /* 0x140fe2000001001a */
[C-C-:B------:R-:W-:Y:S01]  /*35a0*/  FFMA.FTZ R19, R28.reuse, R39, R26.reuse ;  /* 0x000000271c137223 */ /* 0x140fe2000001001a */
[C-C-:B------:R-:W-:Y:S01]  /*35b0*/  FFMA.FTZ R17, R28.reuse, R38, R26.reuse ;  /* 0x000000261c117223 */ /* 0x140fe2000001001a */
[C-C-:B--2---:R-:W-:Y:S01]  /*35c0*/  FFMA.FTZ R15, R28.reuse, R29, R26.reuse ;  /* 0x0000001d1c0f7223 */ /* 0x144fe2000001001a */
[C-C-:B------:R-:W-:Y:S01]  /*35d0*/  FFMA.FTZ R13, R28.reuse, R13, R26.reuse ;  /* 0x0000000d1c0d7223 */ /* 0x140fe2000001001a */
[C-C-:B------:R-:W-:Y:S01]  /*35e0*/  FFMA.FTZ R11, R28.reuse, R11, R26.reuse ;  /* 0x0000000b1c0b7223 */ /* 0x140fe2000001001a */
[C-C-:B------:R-:W-:Y:S01]  /*35f0*/  FFMA.FTZ R9, R28.reuse, R9, R26.reuse ;  /* 0x000000091c097223 */ /* 0x140fe2000001001a */
[C-C-:B0-----:R-:W-:Y:S01]  /*3600*/  FFMA.FTZ R3, R28.reuse, R23, R26.reuse ;  /* 0x000000171c037223 */ /* 0x141fe2000001001a */
[C-C-:B------:R-:W-:Y:S01]  /*3610*/  FFMA.FTZ R7, R28.reuse, R7, R26.reuse ;  /* 0x000000071c077223 */ /* 0x140fe2000001001a */
[C-C-:B------:R-:W-:Y:S01]  /*3620*/  FFMA.FTZ R5, R28.reuse, R5, R26.reuse ;  /* 0x000000051c057223 */ /* 0x140fe2000001001a */
[----:B------:R-:W-:Y:S01]  /*3630*/  FFMA.FTZ R23, R28, R59, R26 ;  /* 0x0000003b1c177223 */ /* 0x000fe2000001001a */
[----:B------:R-:W-:-:S02]  /*3640*/  IADD3.X R26, RZ, R2, RZ, P6, !PT ;  /* 0x00000002ff1a7210 */ /* 0x000fc400037fe4ff */
[----:B------:R-:W-:Y:S01]  /*3650*/  LEA R66, P3, R67, UR12, 0x1 ;  /* 0x0000000c43427c11 */ /* 0x000fe2000f8608ff */
[----:B------:R-:W-:-:S03]  /*3660*/  IMAD.X R83, RZ, RZ, R2, P4 ;  /* 0x000000ffff537224 */ /* 0x000fc600020e0602 */
[----:B------:R-:W-:Y:S02]  /*3670*/  LEA.HI.X R67, R67, UR13, R26, 0x1, P3 ;  /* 0x0000000d43437c11 */ /* 0x000fe400098f0c1a */
[----:B------:R-:W-:-:S04]  /*3680*/  LEA R60, P3, R82, UR12, 0x1 ;  /* 0x0000000c523c7c11 */ /* 0x000fc8000f8608ff */
[----:B------:R-:W-:Y:S02]  /*3690*/  LEA.HI.X R61, R82, UR13, R83, 0x1, P3 ;  /* 0x0000000d523d7c11 */ /* 0x000fe400098f0c53 */
[----:B------:R-:W-:Y:S01]  /*36a0*/  LEA R58, P3, R80, UR12, 0x1 ;  /* 0x0000000c503a7c11 */ /* 0x000fe2000f8608ff */
[----:B------:R-:W-:Y:S01]  /*36b0*/  FADD.FTZ R73, R73, -R36 ;  /* 0x8000002449497221 */ /* 0x000fe20000010000 */
[----:B------:R-:W-:Y:S02]  /*36c0*/  FADD.FTZ R27, -R36, R27 ;  /* 0x0000001b241b7221 */ /* 0x000fe40000010100 */
[----:B------:R-:W-:Y:S02]  /*36d0*/  LEA.HI.X R59, R80, UR13, R91, 0x1, P3 ;  /* 0x0000000d503b7c11 */ /* 0x000fe400098f0c5b */
[----:B------:R-:W-:Y:S01]  /*36e0*/  LEA R38, P3, R79, UR12, 0x1 ;  /* 0x0000000c4f267c11 */ /* 0x000fe2000f8608ff */
[C---:B------:R-:W-:Y:S01]  /*36f0*/  FMUL.FTZ R73, R37.reuse, R73 ;  /* 0x0000004925497220 */ /* 0x040fe20000410000 */
[----:B------:R-:W-:-:S02]  /*3700*/  FMUL.FTZ R27, R37, R27 ;  /* 0x0000001b251b7220 */ /* 0x000fc40000410000 */
[----:B------:R-:W-:Y:S02]  /*3710*/  LEA.HI.X R39, R79, UR13, R92, 0x1, P3 ;  /* 0x0000000d4f277c11 */ /* 0x000fe400098f0c5c */
[----:B------:R-:W-:Y:S01]  /*3720*/  LEA R28, P3, R78, UR12, 0x1 ;  /* 0x0000000c4e1c7c11 */ /* 0x000fe2000f8608ff */
[----:B------:R-:W-:Y:S01]  /*3730*/  FFMA.FTZ R25, R0, R73, R77 ;  /* 0x0000004900197223 */ /* 0x000fe2000001004d */
[----:B------:R-:W-:Y:S02]  /*3740*/  FFMA.FTZ R27, R35, R27, R41 ;  /* 0x0000001b231b7223 */ /* 0x000fe40000010029 */
[----:B------:R-:W-:Y:S02]  /*3750*/  LEA.HI.X R29, R78, UR13, R93, 0x1, P3 ;  /* 0x0000000d4e1d7c11 */ /* 0x000fe400098f0c5d */
[----:B------:R-:W-:Y:S02]  /*3760*/  LEA R26, P3, R76, UR12, 0x1 ;  /* 0x0000000c4c1a7c11 */ /* 0x000fe4000f8608ff */
[----:B------:R-:W-:-:S02]  /*3770*/  F2FP.BF16.F32.PACK_AB R25, R27, R25 ;  /* 0x000000191b19723e */ /* 0x000fc400000010ff */
[----:B------:R-:W-:Y:S02]  /*3780*/  LEA.HI.X R27, R76, UR13, R18, 0x1, P3 ;  /* 0x0000000d4c1b7c11 */ /* 0x000fe400098f0c12 */
[----:B------:R-:W-:Y:S01]  /*3790*/  SHF.L.U32 R70, R56, 0x10, RZ ;  /* 0x0000001038467819 */ /* 0x000fe200000006ff */
[----:B------:R-:W-:Y:S01]  /*37a0*/  IMAD.U32 R73, R57, 0x10000, RZ ;  /* 0x0001000039497824 */ /* 0x000fe200078e00ff */
[----:B------:R-:W-:Y:S01]  /*37b0*/  LEA R56, P3, R65, UR12, 0x1 ;  /* 0x0000000c41387c11 */ /* 0x000fe2000f8608ff */
[----:B------:R-:W-:Y:S01]  /*37c0*/  FADD.FTZ R71, R71, -R36 ;  /* 0x8000002447477221 */ /* 0x000fe20000010000 */
[----:B------:R-:W2:Y:S02]  /*37d0*/  LDL.LU R18, [R1+0x48] ;  /* 0x0000480001127983 */ /* 0x000ea40000300800 */
[----:B------:R-:W-:Y:S01]  /*37e0*/  LEA.HI.X R57, R65, UR13, R20, 0x1, P3 ;  /* 0x0000000d41397c11 */ /* 0x000fe200098f0c14 */
[----:B------:R-:W-:Y:S01]  /*37f0*/  FADD.FTZ R65, -R36, R70 ;  /* 0x0000004624417221 */ /* 0x000fe20000010100 */
[C---:B------:R-:W-:Y:S01]  /*3800*/  LEA R70, P3, R64.reuse, UR12, 0x1 ;  /* 0x0000000c40467c11 */ /* 0x040fe2000f8608ff */
[C---:B------:R-:W-:Y:S01]  /*3810*/  FMUL.FTZ R74, R37.reuse, R71 ;  /* 0x00000047254a7220 */ /* 0x040fe20000410000 */
[----:B------:R-:W3:Y:S01]  /*3820*/  LDL.LU R20, [R1+0x44] ;  /* 0x0000440001147983 */ /* 0x000ee20000300800 */
[----:B------:R-:W-:Y:S01]  /*3830*/  FMUL.FTZ R65, R37, R65 ;  /* 0x0000004125417220 */ /* 0x000fe20000410000 */
[----:B------:R-:W-:-:S02]  /*3840*/  LEA.HI.X R71, R64, UR13, R22, 0x1, P3 ;  /* 0x0000000d40477c11 */ /* 0x000fc400098f0c16 */
[----:B------:R-:W-:Y:S01]  /*3850*/  LEA R64, P3, R63, UR12, 0x1 ;  /* 0x0000000c3f407c11 */ /* 0x000fe2000f8608ff */
[----:B------:R-:W-:Y:S01]  /*3860*/  FFMA.FTZ R76, R45, R65, R43 ;  /* 0x000000412d4c7223 */ /* 0x000fe2000001002b */
[----:B------:R-:W4:Y:S02]  /*3870*/  LDL.LU R22, [R1+0x40] ;  /* 0x0000400001167983 */ /* 0x000f240000300800 */
[----:B------:R-:W-:Y:S02]  /*3880*/  LEA.HI.X R65, R63, UR13, R24, 0x1, P3 ;  /* 0x0000000d3f417c11 */ /* 0x000fe400098f0c18 */
[----:B------:R-:W5:Y:S04]  /*3890*/  LDL.LU R24, [R1+0x3c] ;  /* 0x00003c0001187983 */ /* 0x000f680000300800 */
[----:B------:R-:W2:Y:S01]  /*38a0*/  LDL.LU R82, [R1+0x30] ;  /* 0x0000300001527983 */ /* 0x000ea20000300800 */
[----:B------:R-:W-:Y:S01]  /*38b0*/  FADD.FTZ R73, -R36, R73 ;  /* 0x0000004924497221 */ /* 0x000fe20000010100 */
[----:B------:R-:W-:Y:S01]  /*38c0*/  SHF.L.U32 R52, R52, 0x10, RZ ;  /* 0x0000001034347819 */ /* 0x000fe200000006ff */
[----:B------:R-:W-:Y:S01]  /*38d0*/  FFMA.FTZ R74, R0, R74, R77 ;  /* 0x0000004a004a7223 */ /* 0x000fe2000001004d */
[----:B------:R-:W-:Y:S01]  /*38e0*/  SHF.L.U32 R50, R50, 0x10, RZ ;  /* 0x0000001032327819 */ /* 0x000fe200000006ff */
[----:B------:R-:W-:Y:S01]  /*38f0*/  FMUL.FTZ R73, R37, R73 ;  /* 0x0000004925497220 */ /* 0x000fe20000410000 */
[----:B------:R-:W-:Y:S01]  /*3900*/  SHF.L.U32 R46, R46, 0x10, RZ ;  /* 0x000000102e2e7819 */ /* 0x000fe200000006ff */
[----:B------:R-:W-:Y:S01]  /*3910*/  IMAD.U32 R54, R54, 0x10000, RZ ;  /* 0x0001000036367824 */ /* 0x000fe200078e00ff */
[----:B------:R-:W-:Y:S01]  /*3920*/  SHF.L.U32 R44, R44, 0x10, RZ ;  /* 0x000000102c2c7819 */ /* 0x000fe200000006ff */
        /* <DEDUP_REMOVED lines=8> */
[----:B------:R-:W-:-:S02]  /*39b0*/  IMAD.U32 R30, R30, 0x10000, RZ ;  /* 0x000100001e1e7824 */ /* 0x000fc400078e00ff */
        /* <DEDUP_REMOVED lines=12> */
[----:B------:R-:W-:Y:S01]  /*3a80*/  F2FP.BF16.F32.PACK_AB R63, R73, R74 ;  /* 0x0000004a493f723e */ /* 0x000fe200000010ff */
[----:B------:R-:W-:Y:S01]  /*3a90*/  FADD.FTZ R30, -R36, R30 ;  /* 0x0000001e241e7221 */ /* 0x000fe20000010100 */
[----:B------:R-:W-:Y:S01]  /*3aa0*/  F2FP.BF16.F32.PACK_AB R76, R76, R72 ;  /* 0x000000484c4c723e */ /* 0x000fe200000010ff */
[----:B------:R-:W3:Y:S01]  /*3ab0*/  LDL.LU R83, [R1+0x8] ;  /* 0x0000080001537983 */ /* 0x000ee20000300800 */
[----:B------:R-:W-:-:S02]  /*3ac0*/  IADD3.X R75, RZ, R2, RZ, P2, !PT ;  /* 0x00000002ff4b7210 */ /* 0x000fc400017fe4ff */
[----:B------:R-:W-:Y:S01]  /*3ad0*/  IADD3.X R73, RZ, R2, RZ, P1, !PT ;  /* 0x00000002ff497210 */ /* 0x000fe20000ffe4ff */
[C---:B------:R-:W-:Y:S01]  /*3ae0*/  FMUL.FTZ R54, R37.reuse, R54 ;  /* 0x0000003625367220 */ /* 0x040fe20000410000 */
[C---:B------:R-:W-:Y:S01]  /*3af0*/  LEA R72, P1, R62.reuse, UR12, 0x1 ;  /* 0x0000000c3e487c11 */ /* 0x040fe2000f8208ff */
        /* <DEDUP_REMOVED lines=14> */
[----:B------:R-:W-:Y:S01]  /*3be0*/  FFMA.FTZ R54, R45, R54, R43 ;  /* 0x000000362d367223 */ /* 0x000fe2000001002b */
[----:B------:R-:W-:Y:S01]  /*3bf0*/  LEA.HI.X R75, R55, UR13, R75, 0x1, P2 ;  /* 0x0000000d374b7c11 */ /* 0x000fe200090f0c4b */
        /* <DEDUP_REMOVED lines=13> */
[----:B------:R-:W-:Y:S02]  /*3cd0*/  ISETP.NE.AND P5, PT, R68, RZ, PT ;  /* 0x000000ff4400720c */ /* 0x000fe40003fa5270 */
[----:B--2---:R-:W-:Y:S02]  /*3ce0*/  ISETP.NE.AND P4, PT, R82, RZ, PT ;  /* 0x000000ff5200720c */ /* 0x004fe40003f85270 */
[----:B------:R-:W2:Y:S04]  /*3cf0*/  LDL.LU R82, [R1+0xc] ;  /* 0x00000c0001527983 */ /* 0x000ea80000300800 */
[----:B------:R-:W2:Y:S04]  /*3d00*/  LDL.LU R79, [R1+0x10] ;  /* 0x00001000014f7983 */ /* 0x000ea80000300800 */
[----:B------:R-:W2:Y:S04]  /*3d10*/  LDL.LU R78, [R1+0x14] ;  /* 0x00001400014e7983 */ /* 0x000ea80000300800 */
[----:B------:R-:W2:Y:S04]  /*3d20*/  LDL.LU R91, [R1+0x18] ;  /* 0x00001800015b7983 */ /* 0x000ea80000300800 */
[----:B------:R-:W2:Y:S04]  /*3d30*/  LDL.LU R45, [R1+0x1c] ;  /* 0x00001c00012d7983 */ /* 0x000ea80000300800 */
[----:B------:R-:W2:Y:S01]  /*3d40*/  LDL.LU R68, [R1+0x38] ;  /* 0x0000380001447983 */ /* 0x000ea20000300800 */
[----:B------:R-:W-:-:S02]  /*3d50*/  IADD3.X R31, RZ, R2, RZ, P0, !PT ;  /* 0x00000002ff1f7210 */ /* 0x000fc400007fe4ff */
[----:B------:R-:W-:Y:S02]  /*3d60*/  LEA R30, P0, R49, UR12, 0x1 ;  /* 0x0000000c311e7c11 */ /* 0x000fe4000f8008ff */
[----:B------:R-:W-:Y:S02]  /*3d70*/  LEA R32, P1, R53, UR12, 0x1 ;  /* 0x0000000c35207c11 */ /* 0x000fe4000f8208ff */
[----:B------:R-:W-:Y:S02]  /*3d80*/  LEA.HI.X R31, R49, UR13, R31, 0x1, P0 ;  /* 0x0000000d311f7c11 */ /* 0x000fe400080f0c1f */
[----:B------:R-:W-:Y:S01]  /*3d90*/  SHF.L.U32 R88, R88, 0x10, RZ ;  /* 0x0000001058587819 */ /* 0x000fe200000006ff */
[----:B------:R-:W-:Y:S01]  /*3da0*/  IMAD.U32 R90, R90, 0x10000, RZ ;  /* 0x000100005a5a7824 */ /* 0x000fe200078e00ff */
[----:B------:R-:W-:Y:S01]  /*3db0*/  LEA.HI.X R33, R53, UR13, R33, 0x1, P1 ;  /* 0x0000000d35217c11 */ /* 0x000fe200088f0c21 */
[----:B------:R-:W-:Y:S01]  /*3dc0*/  IMAD.U32 R87, R87, 0x10000, RZ ;  /* 0x0001000057577824 */ /* 0x000fe200078e00ff */
[----:B------:R-:W-:Y:S01]  /*3dd0*/  SHF.L.U32 R89, R89, 0x10, RZ ;  /* 0x0000001059597819 */ /* 0x000fe200000006ff */
[----:B---3--:R-:W-:Y:S01]  /*3de0*/  IMAD.U32 R83, R83, 0x10000, RZ ;  /* 0x0001000053537824 */ /* 0x008fe200078e00ff */
[----:B------:R-:W-:-:S02]  /*3df0*/  SHF.L.U32 R86, R86, 0x10, RZ ;  /* 0x0000001056567819 */ /* 0x000fc400000006ff */
[----:B------:R-:W-:Y:S02]  /*3e00*/  SHF.L.U32 R85, R85, 0x10, RZ ;  /* 0x0000001055557819 */ /* 0x000fe400000006ff */
[----:B------:R-:W-:Y:S01]  /*3e10*/  SHF.L.U32 R84, R84, 0x10, RZ ;  /* 0x0000001054547819 */ /* 0x000fe200000006ff */
[C---:B------:R-:W-:Y:S01]  /*3e20*/  FADD.FTZ R88, -R36.reuse, R88 ;  /* 0x0000005824587221 */ /* 0x040fe20000010100 */
[----:B------:R-:W-:Y:S01]  /*3e30*/  FADD.FTZ R90, -R36, R90 ;  /* 0x0000005a245a7221 */ /* 0x000fe20000010100 */
[--C-:B------:R-:W-:Y:S01]  /*3e40*/  FADD.FTZ R4, R4, -R36.reuse ;  /* 0x8000002404047221 */ /* 0x100fe20000010000 */
[----:B------:R-:W-:Y:S01]  /*3e50*/  FADD.FTZ R89, -R36, R89 ;  /* 0x0000005924597221 */ /* 0x000fe20000010100 */
[--C-:B------:R-:W-:Y:S01]  /*3e60*/  FADD.FTZ R6, R6, -R36.reuse ;  /* 0x8000002406067221 */ /* 0x100fe20000010000 */
[--C-:B------:R-:W-:Y:S01]  /*3e70*/  FADD.FTZ R8, R8, -R36.reuse ;  /* 0x8000002408087221 */ /* 0x100fe20000010000 */
[----:B------:R-:W-:Y:S01]  /*3e80*/  FADD.FTZ R87, -R36, R87 ;  /* 0x0000005724577221 */ /* 0x000fe20000010100 */
[----:B------:R-:W-:Y:S01]  /*3e90*/  FADD.FTZ R10, R10, -R36 ;  /* 0x800000240a0a7221 */ /* 0x000fe20000010000 */
[----:B------:R-:W-:Y:S01]  /*3ea0*/  FADD.FTZ R86, -R36, R86 ;  /* 0x0000005624567221 */ /* 0x000fe20000010100 */
[--C-:B------:R-:W-:Y:S01]  /*3eb0*/  FADD.FTZ R12, R12, -R36.reuse ;  /* 0x800000240c0c7221 */ /* 0x100fe20000010000 */
[----:B------:R-:W-:Y:S01]  /*3ec0*/  FADD.FTZ R85, -R36, R85 ;  /* 0x0000005524557221 */ /* 0x000fe20000010100 */
[----:B------:R-:W-:Y:S01]  /*3ed0*/  FADD.FTZ R14, R14, -R36 ;  /* 0x800000240e0e7221 */ /* 0x000fe20000010000 */
[----:B------:R-:W-:Y:S01]  /*3ee0*/  FADD.FTZ R84, -R36, R84 ;  /* 0x0000005424547221 */ /* 0x000fe20000010100 */
[--C-:B------:R-:W-:Y:S01]  /*3ef0*/  FADD.FTZ R16, R16, -R36.reuse ;  /* 0x8000002410107221 */ /* 0x100fe20000010000 */
[----:B------:R-:W-:Y:S01]  /*3f00*/  FADD.FTZ R83, -R36, R83 ;  /* 0x0000005324537221 */ /* 0x000fe20000010100 */
[--C-:B------:R-:W-:Y:S01]  /*3f10*/  FADD.FTZ R18, R18, -R36.reuse ;  /* 0x8000002412127221 */ /* 0x100fe20000010000 */
[--C-:B------:R-:W-:Y:S01]  /*3f20*/  FADD.FTZ R20, R20, -R36.reuse ;  /* 0x8000002414147221 */ /* 0x100fe20000010000 */
[--C-:B----4-:R-:W-:Y:S01]  /*3f30*/  FADD.FTZ R22, R22, -R36.reuse ;  /* 0x8000002416167221 */ /* 0x110fe20000010000 */
[----:B-----5:R-:W-:Y:S01]  /*3f40*/  FADD.FTZ R24, R24, -R36 ;  /* 0x8000002418187221 */ /* 0x020fe20000010000 */
        /* <DEDUP_REMOVED lines=19> */
[----:B--2---:R-:W-:-:S02]  /*4080*/  SHF.L.U32 R82, R82, 0x10, RZ ;  /* 0x0000001052527819 */ /* 0x004fc400000006ff */
[----:B------:R-:W-:Y:S02]  /*4090*/  SHF.L.U32 R79, R79, 0x10, RZ ;  /* 0x000000104f4f7819 */ /* 0x000fe400000006ff */
[----:B------:R-:W-:Y:S01]  /*40a0*/  SHF.L.U32 R78, R78, 0x10, RZ ;  /* 0x000000104e4e7819 */ /* 0x000fe200000006ff */
[----:B------:R-:W-:Y:S01]  /*40b0*/  IMAD.U32 R53, R91, 0x10000, RZ ;  /* 0x000100005b357824 */ /* 0x000fe200078e00ff */
[----:B------:R-:W-:Y:S01]  /*40c0*/  SHF.L.U32 R49, R45, 0x10, RZ ;  /* 0x000000102d317819 */ /* 0x000fe200000006ff */
[----:B------:R-:W-:Y:S01]  /*40d0*/  FADD.FTZ R45, R69, -R36 ;  /* 0x80000024452d7221 */ /* 0x000fe20000010000 */
[C---:B------:R-:W-:Y:S01]  /*40e0*/  FADD.FTZ R82, -R36.reuse, R82 ;  /* 0x0000005224527221 */ /* 0x040fe20000010100 */
[C---:B------:R-:W-:Y:S01]  /*40f0*/  FADD.FTZ R91, -R36.reuse, R79 ;  /* 0x0000004f245b7221 */ /* 0x040fe20000010100 */
[C---:B------:R-:W-:Y:S01]  /*4100*/  FADD.FTZ R92, -R36.reuse, R78 ;  /* 0x0000004e245c7221 */ /* 0x040fe20000010100 */
[----:B------:R-:W-:Y:S01]  /*4110*/  FADD.FTZ R53, -R36, R53 ;  /* 0x0000003524357221 */ /* 0x000fe20000010100 */
[----:B------:R-:W-:Y:S01]  /*4120*/  FADD.FTZ R93, R68, -R36 ;  /* 0x80000024445d7221 */ /* 0x000fe20000010000 */
[----:B------:R-:W-:Y:S01]  /*4130*/  FADD.FTZ R49, -R36, R49 ;  /* 0x0000003124317221 */ /* 0x000fe20000010100 */
[----:B------:R-:W-:-:S02]  /*4140*/  IADD3.X R36, RZ, R2, RZ, P4, !PT ;  /* 0x00000002ff247210 */ /* 0x000fc400027fe4ff */
[----:B------:R-:W-:Y:S02]  /*4150*/  IADD3.X R2, RZ, R2, RZ, P5, !PT ;  /* 0x00000002ff027210 */ /* 0x000fe40002ffe4ff */
[----:B------:R-:W-:Y:S01]  /*4160*/  LEA R68, P0, R47, UR12, 0x1 ;  /* 0x0000000c2f447c11 */ /* 0x000fe2000f8008ff */
[C---:B------:R-:W-:Y:S01]  /*4170*/  FMUL.FTZ R45, R37.reuse, R45 ;  /* 0x0000002d252d7220 */ /* 0x040fe20000410000 */
[C---:B------:R-:W-:Y:S01]  /*4180*/  FMUL.FTZ R82, R37.reuse, R82 ;  /* 0x0000005225527220 */ /* 0x040fe20000410000 */
[----:B------:R-:W-:Y:S01]  /*4190*/  FMUL.FTZ R91, R37, R91 ;  /* 0x0000005b255b7220 */ /* 0x000fe20000410000 */
[----:B------:R-:W-:Y:S01]  /*41a0*/  LEA.HI.X R69, R47, UR13, R2, 0x1, P0 ;  /* 0x0000000d2f457c11 */ /* 0x000fe200080f0c02 */
[C---:B------:R-:W-:Y:S01]  /*41b0*/  FMUL.FTZ R92, R37.reuse, R92 ;  /* 0x0000005c255c7220 */ /* 0x040fe20000410000 */
[C---:B------:R-:W-:Y:S01]  /*41c0*/  FMUL.FTZ R53, R37.reuse, R53 ;  /* 0x0000003525357220 */ /* 0x040fe20000410000 */
[C---:B------:R-:W-:Y:S01]  /*41d0*/  FMUL.FTZ R93, R37.reuse, R93 ;  /* 0x0000005d255d7220 */ /* 0x040fe20000410000 */
[----:B------:R-:W-:Y:S01]  /*41e0*/  FMUL.FTZ R2, R37, R49 ;  /* 0x0000003125027220 */ /* 0x000fe20000410000 */
[C-C-:B------:R-:W-:Y:S01]  /*41f0*/  FFMA.FTZ R37, R35.reuse, R88, R41.reuse ;  /* 0x0000005823257223 */ /* 0x140fe20000010029 */
[----:B------:R-:W-:Y:S01]  /*4200*/  FFMA.FTZ R47, R35, R86, R41 ;  /* 0x00000056232f7223 */ /* 0x000fe20000010029 */
[----:B------:R-:W2:Y:S04]  /*4210*/  LDL.LU R88, [R1] ;  /* 0x0000000001587983 */ /* 0x000ea80000300800 */
[----:B------:R-:W3:Y:S01]  /*4220*/  LDL.LU R86, [R1+0x4] ;  /* 0x0000040001567983 */ /* 0x000ee20000300800 */
        /* <DEDUP_REMOVED lines=15> */
[----:B------:R-:W-:Y:S01]  /*4320*/  PRMT R0, R81, 0x7632, R0 ;  /* 0x0000763251007816 */ /* 0x000fe20000000000 */
[--C-:B------:R-:W-:Y:S01]  /*4330*/  FFMA.FTZ R89, R35, R89, R41.reuse ;  /* 0x0000005923597223 */ /* 0x100fe20000010029 */
[--C-:B------:R-:W-:Y:S01]  /*4340*/  LEA.HI.X R79, R51, UR13, R36.reuse, 0x1, P1 ;  /* 0x0000000d334f7c11 */ /* 0x100fe200088f0c24 */
        /* <DEDUP_REMOVED lines=9> */
[----:B------:R-:W-:Y:S01]  /*43e0*/  PRMT R35, R25, 0x7632, R35 ;  /* 0x0000763219237816 */ /* 0x000fe20000000023 */
[----:B------:R-:W-:Y:S01]  /*43f0*/  STG.E.U16 desc[UR16][R66.64+0x2], R0 ;  /* 0x0000020042007986 */ /* 0x000fe2000c101510 */
[----:B------:R-:W-:-:S02]  /*4400*/  PRMT R36, R76, 0x7632, R36 ;  /* 0x000076324c247816 */ /* 0x000fc40000000024 */
[----:B------:R-:W-:Y:S02]  /*4410*/  PRMT R41, R63, 0x7632, R41 ;  /* 0x000076323f297816 */ /* 0x000fe40000000029 */
[----:B------:R-:W-:Y:S02]  /*4420*/  F2FP.BF16.F32.PACK_AB R45, R90, R45 ;  /* 0x0000002d5a2d723e */ /* 0x000fe400000010ff */
[----:B------:R-:W-:Y:S01]  /*4430*/  F2FP.BF16.F32.PACK_AB R4, R89, R4 ;  /* 0x000000045904723e */ /* 0x000fe200000010ff */
[----:B------:R-:W-:Y:S01]  /*4440*/  STG.E.U16 desc[UR16][R66.64], R81 ;  /* 0x0000005142007986 */ /* 0x000fe2000c101510 */
[----:B------:R-:W-:-:S03]  /*4450*/  F2FP.BF16.F32.PACK_AB R21, R50, R21 ;  /* 0x000000153215723e */ /* 0x000fc600000010ff */
[----:B------:R0:W-:Y:S04]  /*4460*/  STG.E.U16 desc[UR16][R66.64+0x4], R25 ;  /* 0x0000041942007986 */ /* 0x0001e8000c101510 */
[----:B------:R-:W-:Y:S01]  /*4470*/  STG.E.U16 desc[UR16][R66.64+0x6], R35 ;  /* 0x0000062342007986 */ /* 0x000fe2000c101510 */
[----:B------:R-:W-:-:S03]  /*4480*/  F2FP.BF16.F32.PACK_AB R6, R37, R6 ;  /* 0x000000062506723e */ /* 0x000fc600000010ff */
[----:B------:R1:W-:Y:S01]  /*4490*/  STG.E.U16 desc[UR16][R60.64+0x2], R36 ;  /* 0x000002243c007986 */ /* 0x0003e2000c101510 */
[----:B0-----:R-:W-:-:S03]  /*44a0*/  PRMT R25, R45, 0x7632, R25 ;  /* 0x000076322d197816 */ /* 0x001fc60000000019 */
[----:B------:R-:W-:Y:S01]  /*44b0*/  STG.E.U16 desc[UR16][R60.64], R76 ;  /* 0x0000004c3c007986 */ /* 0x000fe2000c101510 */
[----:B------:R-:W-:-:S03]  /*44c0*/  F2FP.BF16.F32.PACK_AB R19, R48, R19 ;  /* 0x000000133013723e */ /* 0x000fc600000010ff */
[----:B------:R-:W-:Y:S01]  /*44d0*/  STG.E.U16 desc[UR16][R60.64+0x4], R63 ;  /* 0x0000043f3c007986 */ /* 0x000fe2000c101510 */
[----:B-1----:R-:W-:-:S03]  /*44e0*/  PRMT R36, R4, 0x7632, R36 ;  /* 0x0000763204247816 */ /* 0x002fc60000000024 */
[----:B------:R-:W-:Y:S01]  /*44f0*/  STG.E.U16 desc[UR16][R60.64+0x6], R41 ;  /* 0x000006293c007986 */ /* 0x000fe2000c101510 */
[----:B------:R-:W-:Y:S02]  /*4500*/  F2FP.BF16.F32.PACK_AB R8, R87, R8 ;  /* 0x000000085708723e */ /* 0x000fe400000010ff */
[----:B------:R-:W-:Y:S01]  /*4510*/  F2FP.BF16.F32.PACK_AB R10, R47, R10 ;  /* 0x0000000a2f0a723e */ /* 0x000fe200000010ff */
[----:B------:R-:W-:Y:S04]  /*4520*/  STG.E.U16 desc[UR16][R58.64+0x4], R45 ;  /* 0x0000042d3a007986 */ /* 0x000fe8000c101510 */
[----:B------:R0:W-:Y:S01]  /*4530*/  STG.E.U16 desc[UR16][R58.64+0x6], R25 ;  /* 0x000006193a007986 */ /* 0x0001e2000c101510 */
[----:B------:R-:W-:Y:S02]  /*4540*/  F2FP.BF16.F32.PACK_AB R17, R46, R17 ;  /* 0x000000112e11723e */ /* 0x000fe400000010ff */
[----:B------:R-:W-:-:S02]  /*4550*/  F2FP.BF16.F32.PACK_AB R15, R44, R15 ;  /* 0x0000000f2c0f723e */ /* 0x000fc400000010ff */
[----:B------:R-:W-:Y:S02]  /*4560*/  F2FP.BF16.F32.PACK_AB R12, R85, R12 ;  /* 0x0000000c550c723e */ /* 0x000fe400000010ff */
[----:B------:R-:W-:Y:S02]  /*4570*/  F2FP.BF16.F32.PACK_AB R13, R42, R13 ;  /* 0x0000000d2a0d723e */ /* 0x000fe400000010ff */
        /* <DEDUP_REMOVED lines=9> */
[----:B------:R-:W-:Y:S01]  /*4610*/  PRMT R37, R9, 0x7632, R37 ;  /* 0x0000763209257816 */ /* 0x000fe20000000025 */
[----:B------:R-:W-:Y:S01]  /*4620*/  UIADD3 UR6, UP0, UR9, 0x4a, URZ ;  /* 0x0000004a09067890 */ /* 0x000fe2000ff1e03f */
[----:B------:R-:W-:-:S02]  /*4630*/  F2FP.BF16.F32.PACK_AB R5, R34, R5 ;  /* 0x000000052205723e */ /* 0x000fc400000010ff */
[----:B------:R-:W-:Y:S02]  /*4640*/  F2FP.BF16.F32.PACK_AB R3, R80, R3 ;  /* 0x000000035003723e */ /* 0x000fe400000010ff */
[----:B------:R-:W-:Y:S02]  /*4650*/  F2FP.BF16.F32.PACK_AB R24, R53, R24 ;  /* 0x000000183518723e */ /* 0x000fe400000010ff */
[----:B------:R-:W-:Y:S02]  /*4660*/  F2FP.BF16.F32.PACK_AB R23, R43, R23 ;  /* 0x000000172b17723e */ /* 0x000fe400000010ff */
[----:B------:R-:W-:Y:S01]  /*4670*/  F2FP.BF16.F32.PACK_AB R2, R2, R93 ;  /* 0x0000005d0202723e */ /* 0x000fe200000010ff */
[----:B------:R-:W-:Y:S01]  /*4680*/  UIADD3.X UR5, URZ, UR5, URZ, UP0, !UPT ;  /* 0x000000053f057290 */ /* 0x000fe200087fe43f */
[----:B------:R-:W-:Y:S01]  /*4690*/  PRMT R34, R3, 0x7632, R34 ;  /* 0x0000763203227816 */ /* 0x000fe20000000022 */
[----:B------:R-:W-:-:S04]  /*46a0*/  UISETP.GE.U32.AND UP0, UPT, UR6, UR18, UPT ;  /* 0x000000120600728c */ /* 0x000fc8000bf06070 */
[----:B------:R-:W-:-:S06]  /*46b0*/  UISETP.GE.AND.EX UP0, UPT, UR5, UR10, UPT, UP0 ;  /* 0x0000000a0500728c */ /* 0x000fcc000bf06300 */
[----:B------:R-:W-:Y:S01]  /*46c0*/  PLOP3.LUT P0, PT, PT, PT, UP0, 0x80, 0x0 ;  /* 0x000000000000781c */ /* 0x000fe20003f0f008 */
[----:B------:R-:W-:Y:S01]  /*46d0*/  ULOP3.LUT UR4, UR4, 0x1, URZ, 0x3c, !UPT ;  /* 0x0000000104047892 */ /* 0x000fe2000f8e3c3f */
[----:B------:R-:W-:Y:S01]  /*46e0*/  UMOV UR9, UR6 ;  /* 0x0000000600097c82 */ /* 0x000fe20008000000 */
[----:B--2---:R-:W-:Y:S02]  /*46f0*/  F2FP.BF16.F32.PACK_AB R52, R52, R88 ;  /* 0x000000583434723e */ /* 0x004fe400000010ff */
[----:B---3--:R-:W-:-:S04]  /*4700*/  F2FP.BF16.F32.PACK_AB R54, R54, R86 ;  /* 0x000000563636723e */ /* 0x008fc800000010ff */
[----:B------:R-:W-:Y:S02]  /*4710*/  PRMT R0, R54, 0x7632, R0 ;  /* 0x0000763236007816 */ /* 0x000fe40000000000 */
[----:B------:R-:W-:-:S03]  /*4720*/  PRMT R35, R52, 0x7632, R35 ;  /* 0x0000763234237816 */ /* 0x000fc60000000023 */
[----:B------:R0:W-:Y:S04]  /*4730*/  STG.E.U16 desc[UR16][R58.64+0x2], R0 ;  /* 0x000002003a007986 */ /* 0x0001e8000c101510 */
[----:B------:R-:W-:Y:S04]  /*4740*/  STG.E.U16 desc[UR16][R58.64], R54 ;  /* 0x000000363a007986 */ /* 0x000fe8000c101510 */
[----:B------:R-:W-:Y:S01]  /*4750*/  STG.E.U16 desc[UR16][R38.64], R52 ;  /* 0x0000003426007986 */ /* 0x000fe2000c101510 */
[----:B0-----:R-:W-:-:S03]  /*4760*/  PRMT R0, R21, 0x7632, R0 ;  /* 0x0000763215007816 */ /* 0x001fc60000000000 */
[----:B------:R-:W-:Y:S04]  /*4770*/  STG.E.U16 desc[UR16][R38.64+0x2], R35 ;  /* 0x0000022326007986 */ /* 0x000fe8000c101510 */
[----:B------:R0:W-:Y:S04]  /*4780*/  STG.E.U16 desc[UR16][R38.64+0x4], R4 ;  /* 0x0000040426007986 */ /* 0x0001e8000c101510 */
[----:B------:R-:W-:Y:S04]  /*4790*/  STG.E.U16 desc[UR16][R38.64+0x6], R36 ;  /* 0x0000062426007986 */ /* 0x000fe8000c101510 */
[----:B------:R1:W-:Y:S04]  /*47a0*/  STG.E.U16 desc[UR16][R28.64], R21 ;  /* 0x000000151c007986 */ /* 0x0003e8000c101510 */
[----:B------:R2:W-:Y:S01]  /*47b0*/  STG.E.U16 desc[UR16][R28.64+0x2], R0 ;  /* 0x000002001c007986 */ /* 0x0005e2000c101510 */
[----:B0-----:R-:W-:-:S03]  /*47c0*/  PRMT R4, R19, 0x7632, R4 ;  /* 0x0000763213047816 */ /* 0x001fc60000000004 */
[----:B------:R-:W-:Y:S01]  /*47d0*/  STG.E.U16 desc[UR16][R28.64+0x4], R6 ;  /* 0x000004061c007986 */ /* 0x000fe2000c101510 */
[----:B-1----:R-:W-:-:S03]  /*47e0*/  PRMT R21, R8, 0x7632, R21 ;  /* 0x0000763208157816 */ /* 0x002fc60000000015 */
[----:B------:R0:W-:Y:S01]  /*47f0*/  STG.E.U16 desc[UR16][R28.64+0x6], R25 ;  /* 0x000006191c007986 */ /* 0x0001e2000c101510 */
[----:B--2---:R-:W-:-:S03]  /*4800*/  PRMT R0, R10, 0x7632, R0 ;  /* 0x000076320a007816 */ /* 0x004fc60000000000 */
[----:B------:R-:W-:Y:S01]  /*4810*/  STG.E.U16 desc[UR16][R26.64], R19 ;  /* 0x000000131a007986 */ /* 0x000fe2000c101510 */
[----:B------:R-:W-:-:S03]  /*4820*/  PRMT R35, R15, 0x7632, R35 ;  /* 0x000076320f237816 */ /* 0x000fc60000000023 */
[----:B------:R1:W-:Y:S04]  /*4830*/  STG.E.U16 desc[UR16][R26.64+0x2], R4 ;  /* 0x000002041a007986 */ /* 0x0003e8000c101510 */
[----:B------:R-:W-:Y:S01]  /*4840*/  STG.E.U16 desc[UR16][R26.64+0x4], R8 ;  /* 0x000004081a007986 */ /* 0x000fe2000c101510 */
[----:B0-----:R-:W-:-:S03]  /*4850*/  PRMT R28, R17, 0x7632, R28 ;  /* 0x00007632111c7816 */ /* 0x001fc6000000001c */
[----:B------:R-:W-:Y:S04]  /*4860*/  STG.E.U16 desc[UR16][R26.64+0x6], R21 ;  /* 0x000006151a007986 */ /* 0x000fe8000c101510 */
[----:B------:R0:W-:Y:S01]  /*4870*/  STG.E.U16 desc[UR16][R56.64+0x6], R0 ;  /* 0x0000060038007986 */ /* 0x0001e2000c101510 */
[----:B-1----:R-:W-:Y:S02]  /*4880*/  PRMT R4, R12, 0x7632, R4 ;  /* 0x000076320c047816 */ /* 0x002fe40000000004 */
[----:B------:R-:W-:Y:S01]  /*4890*/  PRMT R6, R14, 0x7632, R6 ;  /* 0x000076320e067816 */ /* 0x000fe20000000006 */
[----:B------:R-:W-:Y:S01]  /*48a0*/  STG.E.U16 desc[UR16][R56.64], R17 ;  /* 0x0000001138007986 */ /* 0x000fe2000c101510 */
[----:B------:R-:W-:-:S03]  /*48b0*/  PRMT R36, R11, 0x7632, R36 ;  /* 0x000076320b247816 */ /* 0x000fc60000000024 */
[----:B------:R-:W-:Y:S01]  /*48c0*/  STG.E.U16 desc[UR16][R56.64+0x2], R28 ;  /* 0x0000021c38007986 */ /* 0x000fe2000c101510 */
[----:B0-----:R-:W-:-:S03]  /*48d0*/  PRMT R0, R13, 0x7632, R0 ;  /* 0x000076320d007816 */ /* 0x001fc60000000000 */
[----:B------:R-:W-:Y:S04]  /*48e0*/  STG.E.U16 desc[UR16][R56.64+0x4], R10 ;  /* 0x0000040a38007986 */ /* 0x000fe8000c101510 */
[----:B------:R0:W-:Y:S04]  /*48f0*/  STG.E.U16 desc[UR16][R70.64], R15 ;  /* 0x0000000f46007986 */ /* 0x0001e8000c101510 */
        /* <DEDUP_REMOVED lines=8> */
[----:B--2---:R-:W-:-:S03]  /*4980*/  PRMT R0, R18, 0x7632, R0 ;  /* 0x0000763212007816 */ /* 0x004fc60000000000 */
[----:B------:R-:W-:Y:S04]  /*4990*/  STG.E.U16 desc[UR16][R64.64+0x6], R6 ;  /* 0x0000060640007986 */ /* 0x000fe8000c101510 */
        /* <DEDUP_REMOVED lines=32> */
.L_x_1655:
        /* <DEDUP_REMOVED lines=14> */
.L_x_3565:


//--------------------- .text._ZN13group_norm_v214gn_cuda_kernelI13__nv_bfloat16Li320ELi3ELi16ELi160ELi256ELb1ELi8ELi320ELi320ELi4ELb1ELi10ELb0ELb0ENS_16CompileConditionILi900EEEEEvPT_PKS4_S7_S7_flPfS8_Pj --------------------------
	.section	.text._ZN13group_norm_v214gn_cuda_kernelI13__nv_bfloat16Li320ELi3ELi16ELi160ELi256ELb1ELi8ELi320ELi320ELi4ELb1ELi10ELb0ELb0ENS_16CompileConditionILi900EEEEEvPT_PKS4_S7_S7_flPfS8_Pj,"ax",@progbits
	.align	128
        .global         _ZN13group_norm_v214gn_cuda_kernelI13__nv_bfloat16Li320ELi3ELi16ELi160ELi256ELb1ELi8ELi320ELi320ELi4ELb1ELi10ELb0ELb0ENS_16CompileConditionILi900EEEEEvPT_PKS4_S7_S7_flPfS8_Pj
        .type           _ZN13group_norm_v214gn_cuda_kernelI13__nv_bfloat16Li320ELi3ELi16ELi160ELi256ELb1ELi8ELi320ELi320ELi4ELb1ELi10ELb0ELb0ENS_16CompileConditionILi900EEEEEvPT_PKS4_S7_S7_flPfS8_Pj,@function
        .size           _ZN13group_norm_v214gn_cuda_kernelI13__nv_bfloat16Li320ELi3ELi16ELi160ELi256ELb1ELi8ELi320ELi320ELi4ELb1ELi10ELb0ELb0ENS_16CompileConditionILi900EEEEEvPT_PKS4_S7_S7_flPfS8_Pj,(.L_x_3566 - _ZN13group_norm_v214gn_cuda_kernelI13__nv_bfloat16Li320ELi3ELi16ELi160ELi256ELb1ELi8ELi320ELi320ELi4ELb1ELi10ELb0ELb0ENS_16CompileConditionILi900EEEEEvPT_PKS4_S7_S7_flPfS8_Pj)
        .other          _ZN13group_norm_v214gn_cuda_kernelI13__nv_bfloat16Li320ELi3ELi16ELi160ELi256ELb1ELi8ELi320ELi320ELi4ELb1ELi10ELb0ELb0ENS_16CompileConditionILi900EEEEEvPT_PKS4_S7_S7_flPfS8_Pj,@"STO_CUDA_ENTRY STV_DEFAULT"
_ZN13group_norm_v214gn_cuda_kernelI13__nv_bfloat16Li320ELi3ELi16ELi160ELi256ELb1ELi8ELi320ELi320ELi4ELb1ELi10ELb0ELb0ENS_16CompileConditionILi900EEEEEvPT_PKS4_S7_S7_flPfS8_Pj:
.text._ZN13group_norm_v214gn_cuda_kernelI13__nv_bfloat16Li320ELi3ELi16ELi160ELi256ELb1ELi8ELi320ELi320ELi4ELb1ELi10ELb0ELb0ENS_16CompileConditionILi900EEEEEvPT_PKS4_S7_S7_flPfS8_Pj:
        /* <DEDUP_REMOVED lines=17> */
[----:B0-----:R-:W-:-:S05]  /*0110*/  IMAD.WIDE.U32 R2, R11, -0x33333333, RZ ;  /* 0xcccccccd0b027825 */ /* 0x001fca00078e00ff */
[----:B------:R-:W-:Y:S02]  /*0120*/  SHF.R.U32.HI R2, RZ, 0x6, R3 ;  /* 0x00000006ff027819 */ /* 0x000fe40000011603 */
[----:B-1----:R-:W-:-:S03]  /*0130*/  LEA R3, R5, R0, 0x18 ;  /* 0x0000000005037211 */ /* 0x002fc600078ec0ff */
[----:B------:R-:W-:-:S04]  /*0140*/  IMAD R0, R2, -0x50, R11 ;  /* 0xffffffb002007824 */ /* 0x000fc800078e020b */
[----:B------:R-:W-:-:S05]  /*0150*/  IMAD R0, R0, 0x28, R3 ;  /* 0x0000002800007824 */ /* 0x000fca00078e0203 */
[----:B--2---:R-:W-:-:S07]  /*0160*/  LEA R14, R2, R0, 0x3 ;  /* 0x00000000020e7211 */ /* 0x004fce00078e18ff */
.L_x_1665:
        /* <DEDUP_REMOVED lines=26> */
[----:B------:R-:W-:Y:S02]  /*0310*/  IADD3.X R0, RZ, R7, RZ, P0, !PT ;  /* 0x00000007ff007210 */ /* 0x000fe400007fe4ff */
[----:B------:R-:W-:-:S04]  /*0320*/  LEA R4, P0, R5, UR6, 0x1 ;  /* 0x0000000605047c11 */ /* 0x000fc8000f8008ff */
[----:B------:R-:W-:-:S06]  /*0330*/  LEA.HI.X R5, R5, UR7, R0, 0x1, P0 ;  /* 0x0000000705057c11 */ /* 0x000fcc00080f0c00 */
[----:B------:R-:W3:Y:S01]  /*0340*/  LDG.E.64.CONSTANT R4, desc[UR8][R4.64] ;  /* 0x0000000804047981 */ /* 0x000ee2000c1e9b00 */
[----:B0-----:R-:W-:-:S04]  /*0350*/  IMAD.WIDE R8, R6, 0x2, R8 ;  /* 0x0000000206087825 */ /* 0x001fc800078e0208 */
[----:B-1----:R-:W-:Y:S02]  /*0360*/  IMAD.WIDE R20, R6, 0x2, R20 ;  /* 0x0000000206147825 */ /* 0x002fe400078e0214 */
[----:B------:R-:W5:Y:S04]  /*0370*/  LDG.E.64.CONSTANT R8, desc[UR8][R8.64] ;  /* 0x0000000808087981 */ /* 0x000f68000c1e9b00 */
[----:B------:R0:W5:Y:S01]  /*0380*/  LDG.E.64.CONSTANT R6, desc[UR8][R20.64] ;  /* 0x0000000814067981 */ /* 0x000162000c1e9b00 */
[----:B------:R-:W-:Y:S01]  /*0390*/  ISETP.GT.U32.AND P0, PT, R11, 0x7, PT ;  /* 0x000000070b00780c */ /* 0x000fe20003f04070 */
[----:B------:R-:W-:Y:S01]  /*03a0*/  BSSY B0, `(.L_x_1656) ;  /* 0x0000078000007945 */ /* 0x000fe20003800000 */
[----:B------:R-:W-:Y:S01]  /*03b0*/  HFMA2.MMA R37, -RZ, RZ, 0, 0 ;  /* 0x00000000ff257435 */ /* 0x000fe200000001ff */
[----:B------:R-:W-:Y:S01]  /*03c0*/  IMAD.MOV.U32 R38, RZ, RZ, RZ ;  /* 0x000000ffff267224 */ /* 0x000fe200078e00ff */
[C---:B--2---:R-:W-:Y:S01]  /*03d0*/  PRMT R22, R2.reuse, 0x7632, R22 ;  /* 0x0000763202167816 */ /* 0x044fe20000000016 */
[----:B------:R-:W-:-:S03]  /*03e0*/  IMAD.U32 R0, R2, 0x10000, RZ ;  /* 0x0001000002007824 */ /* 0x000fc600078e00ff */
[----:B------:R-:W-:Y:S01]  /*03f0*/  SHF.L.U32 R24, R22, 0x10, RZ ;  /* 0x0000001016187819 */ /* 0x000fe200000006ff */
[----:B------:R-:W-:Y:S01]  /*0400*/  FFMA.FTZ R23, R0, R0, RZ ;  /* 0x0000000000177223 */ /* 0x000fe200000100ff */
[--C-:B------:R-:W-:Y:S01]  /*0410*/  FADD.FTZ R22, RZ, R0.reuse ;  /* 0x00000000ff167221 */ /* 0x100fe20000010000 */
[C---:B------:R-:W-:Y:S01]  /*0420*/  PRMT R0, R3.reuse, 0x7632, R0 ;  /* 0x0000763203007816 */ /* 0x040fe20000000000 */
[----:B------:R-:W-:Y:S02]  /*0430*/  IMAD.U32 R26, R3, 0x10000, RZ ;  /* 0x00010000031a7824 */ /* 0x000fe400078e00ff */
[----:B------:R-:W-:Y:S01]  /*0440*/  FFMA.FTZ R23, R24, R24, R23 ;  /* 0x0000001818177223 */ /* 0x000fe20000010017 */
[----:B------:R-:W-:Y:S01]  /*0450*/  FADD.FTZ R22, R22, R24 ;  /* 0x0000001816167221 */ /* 0x000fe20000010000 */
[----:B0-----:R-:W-:Y:S02]  /*0460*/  SHF.L.U32 R20, R0, 0x10, RZ ;  /* 0x0000001000147819 */ /* 0x001fe400000006ff */
[----:B------:R-:W-:Y:S01]  /*0470*/  FFMA.FTZ R23, R26, R26, R23 ;  /* 0x0000001a1a177223 */ /* 0x000fe20000010017 */
[----:B------:R-:W-:Y:S01]  /*0480*/  FADD.FTZ R22, R22, R26 ;  /* 0x0000001a16167221 */ /* 0x000fe20000010000 */
[C---:B---3--:R-:W-:Y:S01]  /*0490*/  PRMT R0, R4.reuse, 0x7632, R0 ;  /* 0x0000763204007816 */ /* 0x048fe20000000000 */
        /* <DEDUP_REMOVED lines=18> */
[----:B0-----:R-:W0:Y:S01]  /*05c0*/  S2R R22, SR_CgaCtaId ;  /* 0x0000000000167919 */ /* 0x001e220000008800 */
[----:B------:R-:W-:Y:S01]  /*05d0*/  IMAD.SHL.U32 R0, R13, 0x2, RZ ;  /* 0x000000020d007824 */ /* 0x000fe200078e00ff */
[----:B------:R-:W-:Y:S01]  /*05e0*/  MOV R21, 0x400 ;  /* 0x0000040000157802 */ /* 0x000fe20000000f00 */
[----:B------:R-:W-:Y:S01]  /*05f0*/  IMAD.MOV.U32 R40, RZ, RZ, RZ ;  /* 0x000000ffff287224 */ /* 0x000fe200078e00ff */
[C---:B------:R-:W-:Y:S02]  /*0600*/  LOP3.LUT R36, R11.reuse, 0x3, RZ, 0xc0, !PT ;  /* 0x000000030b247812 */ /* 0x040fe400078ec0ff */
[----:B------:R-:W-:Y:S02]  /*0610*/  LOP3.LUT R0, R0, 0xe, RZ, 0xc0, !PT ;  /* 0x0000000e00007812 */ /* 0x000fe400078ec0ff */
[----:B------:R-:W-:Y:S02]  /*0620*/  MOV R37, RZ ;  /* 0x000000ff00257202 */ /* 0x000fe40000000f00 */
[----:B------:R-:W-:-:S02]  /*0630*/  LEA.HI R20, R11, R0, RZ, 0x1e ;  /* 0x000000000b147211 */ /* 0x000fc400078ff0ff */
[----:B------:R-:W-:-:S03]  /*0640*/  MOV R38, RZ ;  /* 0x000000ff00267202 */ /* 0x000fc60000000f00 */
[----:B------:R-:W-:Y:S01]  /*0650*/  IMAD R19, R20, 0xa0, -R19 ;  /* 0x000000a014137824 */ /* 0x000fe200078e0a13 */
[----:B0-----:R-:W-:-:S07]  /*0660*/  LEA R0, R22, R21, 0x18 ;  /* 0x0000001516007211 */ /* 0x001fce00078ec0ff */
.L_x_1658:
[----:B------:R-:W-:Y:S01]  /*0670*/  IMAD.IADD R21, R19, 0x1, R40 ;  /* 0x0000000113157824 */ /* 0x000fe200078e0228 */
[----:B------:R-:W-:-:S03]  /*0680*/  IADD3 R40, R40, 0x20, RZ ;  /* 0x0000002028287810 */ /* 0x000fc60007ffe0ff */
[C---:B------:R-:W-:Y:S01]  /*0690*/  VIADD R22, R21.reuse, 0x8 ;  /* 0x0000000815167836 */ /* 0x040fe20000000000 */
[C---:B------:R-:W-:Y:S01]  /*06a0*/  IADD3 R20, R21.reuse, 0x4, RZ ;  /* 0x0000000415147810 */ /* 0x040fe20007ffe0ff */
[C---:B------:R-:W-:Y:S01]  /*06b0*/  VIADD R26, R21.reuse, 0x10 ;  /* 0x00000010151a7836 */ /* 0x040fe20000000000 */
[C---:B------:R-:W-:Y:S01]  /*06c0*/  IADD3 R24, R21.reuse, 0xc, RZ ;  /* 0x0000000c15187810 */ /* 0x040fe20007ffe0ff */
[----:B------:R-:W-:Y:S01]  /*06d0*/  VIADD R30, R21, 0x18 ;  /* 0x00000018151e7836 */ /* 0x000fe20000000000 */
[----:B------:R-:W-:Y:S02]  /*06e0*/  SHF.R.S32.HI R27, RZ, 0x1f, R22 ;  /* 0x0000001fff1b7819 */ /* 0x000fe40000011416 */
[----:B------:R-:W-:Y:S02]  /*06f0*/  SHF.R.S32.HI R23, RZ, 0x1f, R20 ;  /* 0x0000001fff177819 */ /* 0x000fe40000011414 */
[----:B------:R-:W-:Y:S02]  /*0700*/  SHF.R.S32.HI R29, RZ, 0x1f, R24 ;  /* 0x0000001fff1d7819 */ /* 0x000fe40000011418 */
[----:B------:R-:W-:-:S02]  /*0710*/  LEA.HI R27, R27, R22, RZ, 0x2 ;  /* 0x000000161b1b7211 */ /* 0x000fc400078f10ff */
[----:B------:R-:W-:Y:S02]  /*0720*/  SHF.R.S32.HI R22, RZ, 0x1f, R21 ;  /* 0x0000001fff167819 */ /* 0x000fe40000011415 */
[----:B------:R-:W-:Y:S02]  /*0730*/  IADD3 R28, R21, 0x14, RZ ;  /* 0x00000014151c7810 */ /* 0x000fe40007ffe0ff */
[----:B------:R-:W-:Y:S02]  /*0740*/  LEA.HI R25, R23, R20, RZ, 0x2 ;  /* 0x0000001417197211 */ /* 0x000fe400078f10ff */
[----:B------:R-:W-:Y:S02]  /*0750*/  LEA.HI R20, R29, R24, RZ, 0x2 ;  /* 0x000000181d147211 */ /* 0x000fe400078f10ff */
[----:B------:R-:W-:Y:S02]  /*0760*/  SHF.R.S32.HI R29, RZ, 0x1f, R26 ;  /* 0x0000001fff1d7819 */ /* 0x000fe4000001141a */
[----:B------:R-:W-:-:S02]  /*0770*/  LEA.HI R23, R22, R21, RZ, 0x2 ;  /* 0x0000001516177211 */ /* 0x000fc400078f10ff */
[----:B------:R-:W-:Y:S02]  /*0780*/  SHF.R.S32.HI R31, RZ, 0x1f, R28 ;  /* 0x0000001fff1f7819 */ /* 0x000fe4000001141c */
[----:B------:R-:W-:Y:S02]  /*0790*/  LEA.HI R22, R29, R26, RZ, 0x2 ;  /* 0x0000001a1d167211 */ /* 0x000fe400078f10ff */
[----:B------:R-:W-:Y:S02]  /*07a0*/  SHF.R.S32.HI R23, RZ, 0x2, R23 ;  /* 0x00000002ff177819 */ /* 0x000fe40000011417 */
[----:B------:R-:W-:Y:S02]  /*07b0*/  LEA.HI R24, R31, R28, RZ, 0x2 ;  /* 0x0000001c1f187211 */ /* 0x000fe400078f10ff */
[----:B------:R-:W-:Y:S01]  /*07c0*/  SHF.R.S32.HI R29, RZ, 0x1f, R30 ;  /* 0x0000001fff1d7819 */ /* 0x000fe2000001141e */
[----:B------:R-:W-:Y:S01]  /*07d0*/  IMAD R23, R23, 0x28, R0 ;  /* 0x0000002817177824 */ /* 0x000fe200078e0200 */
[----:B------:R-:W-:-:S02]  /*07e0*/  IADD3 R28, R21, 0x1c, RZ ;  /* 0x0000001c151c7810 */ /* 0x000fc40007ffe0ff */
[----:B------:R-:W-:Y:S01]  /*07f0*/  SHF.R.S32.HI R25, RZ, 0x2, R25 ;  /* 0x00000002ff197819 */ /* 0x000fe20000011419 */
[C---:B------:R-:W-:Y:S01]  /*0800*/  IMAD R21, R36.reuse, 0x8, R23 ;  /* 0x0000000824157824 */ /* 0x040fe200078e0217 */
[----:B------:R-:W-:Y:S02]  /*0810*/  LEA.HI R26, R29, R30, RZ, 0x2 ;  /* 0x0000001e1d1a7211 */ /* 0x000fe400078f10ff */
[----:B------:R-:W-:Y:S01]  /*0820*/  SHF.R.S32.HI R29, RZ, 0x1f, R28 ;  /* 0x0000001fff1d7819 */ /* 0x000fe2000001141c */
[----:B------:R-:W-:Y:S01]  /*0830*/  IMAD R25, R25, 0x28, R0 ;  /* 0x0000002819197824 */ /* 0x000fe200078e0200 */
[----:B------:R-:W-:Y:S02]  /*0840*/  SHF.R.S32.HI R27, RZ, 0x2, R27 ;  /* 0x00000002ff1b7819 */ /* 0x000fe4000001141b */
[----:B------:R-:W-:Y:S02]  /*0850*/  LEA.HI R28, R29, R28, RZ, 0x2 ;  /* 0x0000001c1d1c7211 */ /* 0x000fe400078f10ff */
[----:B------:R-:W-:Y:S01]  /*0860*/  SHF.R.S32.HI R29, RZ, 0x2, R20 ;  /* 0x00000002ff1d7819 */ /* 0x000fe20000011414 */
[----:B------:R-:W-:Y:S01]  /*0870*/  IMAD R27, R27, 0x28, R0 ;  /* 0x000000281b1b7824 */ /* 0x000fe200078e0200 */
[C---:B------:R-:W-:Y:S01]  /*0880*/  LEA R23, R36.reuse, R25, 0x3 ;  /* 0x0000001924177211 */ /* 0x040fe200078e18ff */
[----:B------:R-:W0:Y:S01]  /*0890*/  LDS.64 R20, [R21] ;  /* 0x0000000015147984 */ /* 0x000e220000000a00 */
[----:B------:R-:W-:Y:S01]  /*08a0*/  SHF.R.S32.HI R31, RZ, 0x2, R22 ;  /* 0x00000002ff1f7819 */ /* 0x000fe20000011416 */
[----:B------:R-:W-:Y:S01]  /*08b0*/  IMAD R29, R29, 0x28, R0 ;  /* 0x000000281d1d7824 */ /* 0x000fe200078e0200 */
[----:B------:R-:W-:Y:S01]  /*08c0*/  SHF.R.S32.HI R33, RZ, 0x2, R24 ;  /* 0x00000002ff217819 */ /* 0x000fe20000011418 */
[C---:B------:R-:W-:Y:S01]  /*08d0*/  IMAD R25, R36.reuse, 0x8, R27 ;  /* 0x0000000824197824 */ /* 0x040fe200078e021b */
[----:B------:R-:W1:Y:S01]  /*08e0*/  LDS.64 R22, [R23] ;  /* 0x0000000017167984 */ /* 0x000e620000000a00 */
[--C-:B------:R-:W-:Y:S01]  /*08f0*/  IMAD R31, R31, 0x28, R0.reuse ;  /* 0x000000281f1f7824 */ /* 0x100fe200078e0200 */
[C---:B------:R-:W-:Y:S01]  /*0900*/  LEA R27, R36.reuse, R29, 0x3 ;  /* 0x0000001d241b7211 */ /* 0x040fe200078e18ff */
[----:B------:R-:W-:Y:S01]  /*0910*/  IMAD R33, R33, 0x28, R0 ;  /* 0x0000002821217824 */ /* 0x000fe200078e0200 */
[----:B------:R-:W-:Y:S01]  /*0920*/  SHF.R.S32.HI R35, RZ, 0x2, R26 ;  /* 0x00000002ff237819 */ /* 0x000fe2000001141a */
[----:B------:R-:W2:Y:S01]  /*0930*/  LDS.64 R24, [R25] ;  /* 0x0000000019187984 */ /* 0x000ea20000000a00 */
[----:B------:R-:W-:Y:S01]  /*0940*/  IMAD R29, R36, 0x8, R31 ;  /* 0x00000008241d7824 */ /* 0x000fe200078e021f */
[----:B------:R-:W-:-:S02]  /*0950*/  SHF.R.S32.HI R31, RZ, 0x2, R28 ;  /* 0x00000002ff1f7819 */ /* 0x000fc4000001141c */
[----:B------:R-:W3:Y:S01]  /*0960*/  LDS.64 R26, [R27] ;  /* 0x000000001b1a7984 */ /* 0x000ee20000000a00 */
[--C-:B------:R-:W-:Y:S01]  /*0970*/  IMAD R35, R35, 0x28, R0.reuse ;  /* 0x0000002823237824 */ /* 0x100fe200078e0200 */
[----:B------:R-:W-:Y:S01]  /*0980*/  LEA R30, R36, R33, 0x3 ;  /* 0x00000021241e7211 */ /* 0x000fe200078e18ff */
[----:B------:R-:W-:Y:S01]  /*0990*/  IMAD R33, R31, 0x28, R0 ;  /* 0x000000281f217824 */ /* 0x000fe200078e0200 */
[----:B------:R-:W4:Y:S01]  /*09a0*/  LDS.64 R28, [R29] ;  /* 0x000000001d1c7984 */ /* 0x000f220000000a00 */
[----:B------:R-:W-:Y:S02]  /*09b0*/  ISETP.GE.U32.AND P0, PT, R40, 0xa0, PT ;  /* 0x000000a02800780c */ /* 0x000fe40003f06070 */
[C---:B------:R-:W-:Y:S01]  /*09c0*/  LEA R32, R36.reuse, R35, 0x3 ;  /* 0x0000002324207211 */ /* 0x040fe200078e18ff */
[----:B------:R-:W4:Y:S01]  /*09d0*/  LDS.64 R30, [R30] ;  /* 0x000000001e1e7984 */ /* 0x000f220000000a00 */
[----:B------:R-:W-:-:S04]  /*09e0*/  IMAD R34, R36, 0x8, R33 ;  /* 0x0000000824227824 */ /* 0x000fc800078e0221 */
[----:B------:R-:W4:Y:S04]  /*09f0*/  LDS.64 R32, [R32] ;  /* 0x0000000020207984 */ /* 0x000f280000000a00 */
[----:B------:R-:W4:Y:S01]  /*0a00*/  LDS.64 R34, [R34] ;  /* 0x0000000022227984 */ /* 0x000f220000000a00 */
        /* <DEDUP_REMOVED lines=17> */
.L_x_1657:
[----:B------:R-:W-:Y:S05]  /*0b20*/  BSYNC B0 ;  /* 0x0000000000007941 */ /* 0x000fea0003800000 */
.L_x_1656:
        /* <DEDUP_REMOVED lines=21> */
.L_x_1660:
[----:B------:R-:W-:Y:S05]  /*0c80*/  BSYNC B0 ;  /* 0x0000000000007941 */ /* 0x000fea0003800000 */
.L_x_1659:
[C---:B------:R-:W-:Y:S01]  /*0c90*/  ISETP.NE.AND P1, PT, R11.reuse, RZ, PT ;  /* 0x000000ff0b00720c */ /* 0x040fe20003f25270 */
[----:B------:R-:W-:Y:S01]  /*0ca0*/  BAR.SYNC.DEFER_BLOCKING 0x0 ;  /* 0x0000000000007b1d */ /* 0x000fe20000010000 */
[----:B------:R-:W-:Y:S02]  /*0cb0*/  ISETP.GT.U32.AND P0, PT, R11, 0x3f, PT ;  /* 0x0000003f0b00780c */ /* 0x000fe40003f04070 */
[----:B-----5:R-:W-:Y:S02]  /*0cc0*/  PRMT R29, R6, 0x7632, R29 ;  /* 0x00007632061d7816 */ /* 0x020fe4000000001d */
        /* <DEDUP_REMOVED lines=8> */
[----:B0-----:R-:W0:Y:S01]  /*0d50*/  LDC.64 R20, c[0x0][0x250] ;  /* 0x00009400ff147b82 */ /* 0x001e220000000a00 */
        /* <DEDUP_REMOVED lines=8> */
.L_x_1662:
[----:B------:R-:W2:Y:S04]  /*0de0*/  LD.E.STRONG.GPU R22, desc[UR8][R20.64] ;  /* 0x0000000814167980 */ /* 0x000ea8000c10f900 */
[----:B--2---:R-:W-:Y:S01]  /*0df0*/  CCTL.IVALL ;  /* 0x00000000ff00798f */ /* 0x004fe20002000000 */
[----:B------:R-:W-:Y:S05]  /*0e00*/  YIELD ;  /* 0x0000000000007946 */ /* 0x000fea0003800000 */
[----:B-----5:R-:W-:-:S04]  /*0e10*/  LOP3.LUT R22, R22, R19, RZ, 0x3c, !PT ;  /* 0x0000001316167212 */ /* 0x020fc800078e3cff */
[----:B------:R-:W-:-:S13]  /*0e20*/  ISETP.GT.AND P1, PT, R22, -0x1, PT ;  /* 0xffffffff1600780c */ /* 0x000fda0003f24270 */
[----:B------:R-:W-:Y:S05]  /*0e30*/  @P1 BRA `(.L_x_1662) ;  /* 0xfffffffc00e81947 */ /* 0x000fea000383ffff */
.L_x_1661:
[----:B------:R-:W-:Y:S05]  /*0e40*/  WARPSYNC.ALL ;  /* 0x0000000000007948 */ /* 0x000fea0003800000 */
[----:B------:R-:W1:Y:S01]  /*0e50*/  @!P0 LDC R19, c[0x0][0x10] ;  /* 0x00000400ff138b82 */ /* 0x000e620000000800 */
[----:B0-----:R-:W-:-:S07]  /*0e60*/  @!P0 LOP3.LUT R22, R11, 0x7fffffe0, RZ, 0xc0, !PT ;  /* 0x7fffffe00b168812 */ /* 0x001fce00078ec0ff */
[----:B------:R-:W-:Y:S01]  /*0e70*/  BAR.SYNC.DEFER_BLOCKING 0x0 ;  /* 0x0000000000007b1d */ /* 0x000fe20000010000 */
[----:B------:R-:W-:-:S07]  /*0e80*/  @!P0 LOP3.LUT R32, R11, 0x1f, RZ, 0xc0, !PT ;  /* 0x0000001f0b208812 */ /* 0x000fce00078ec0ff */
[----:B------:R-:W0:Y:S01]  /*0e90*/  @!P0 LDC.64 R20, c[0x0][0x248] ;  /* 0x00009200ff148b82 */ /* 0x000e220000000a00 */
[----:B------:R-:W-:Y:S01]  /*0ea0*/  ULDC.64 UR12, c[0x0][0x240] ;  /* 0x00009000000c7ab9 */ /* 0x000fe20000000a00 */
[----:B-1----:R-:W-:-:S04]  /*0eb0*/  @!P0 IMAD R19, R19, UR4, R10 ;  /* 0x0000000413138c24 */ /* 0x002fc8000f8e020a */
[----:B------:R-:W-:-:S05]  /*0ec0*/  @!P0 IMAD R19, R19, 0x40, R22 ;  /* 0x0000004013138824 */ /* 0x000fca00078e0216 */
[----:B------:R-:W-:-:S04]  /*0ed0*/  @!P0 IADD3 R19, R19, R32, RZ ;  /* 0x0000002013138210 */ /* 0x000fc80007ffe0ff */
[----:B------:R-:W-:-:S05]  /*0ee0*/  @!P0 SHF.L.U32 R19, R19, 0x1, RZ ;  /* 0x0000000113138819 */ /* 0x000fca00000006ff */
[----:B0-----:R-:W-:-:S06]  /*0ef0*/  @!P0 IMAD.WIDE.U32 R20, R19, 0x4, R20 ;  /* 0x0000000413148825 */ /* 0x001fcc00078e0014 */
[----:B------:R-:W2:Y:S01]  /*0f00*/  @!P0 LDG.E.64 R20, desc[UR8][R20.64] ;  /* 0x0000000814148981 */ /* 0x000ea2000c1e1b00 */
[----:B------:R-:W-:Y:S01]  /*0f10*/  HFMA2.MMA R19, -RZ, RZ, 0, 0 ;  /* 0x00000000ff137435 */ /* 0x000fe200000001ff */
[----:B------:R-:W-:Y:S01]  /*0f20*/  IMAD.MOV.U32 R22, RZ, RZ, RZ ;  /* 0x000000ffff167224 */ /* 0x000fe200078e00ff */
[----:B------:R-:W-:Y:S01]  /*0f30*/  ISETP.EQ.U32.AND P1, PT, RZ, UR12, PT ;  /* 0x0000000cff007c0c */ /* 0x000fe2000bf22070 */
[----:B------:R-:W-:Y:S01]  /*0f40*/  BSSY B0, `(.L_x_1663) ;  /* 0x000003a000007945 */ /* 0x000fe20003800000 */
[----:B--2---:R-:W-:Y:S02]  /*0f50*/  @!P0 FADD.FTZ R22, RZ, R20 ;  /* 0x00000014ff168221 */ /* 0x004fe40000010000 */
[----:B------:R-:W-:Y:S01]  /*0f60*/  @!P0 FADD.FTZ R19, RZ, R21 ;  /* 0x00000015ff138221 */ /* 0x000fe20000010000 */
[----:B------:R-:W-:Y:S02]  /*0f70*/  LOP3.LUT P0, RZ, R11, 0xffffffdf, RZ, 0xc0, !PT ;  /* 0xffffffdf0bff7812 */ /* 0x000fe4000780c0ff */
[----:B------:R-:W0:Y:S04]  /*0f80*/  SHFL.BFLY PT, R23, R22, 0x10, 0x1f ;  /* 0x0e001f0016177f89 */ /* 0x000e2800000e0000 */
[----:B------:R-:W1:Y:S07]  /*0f90*/  SHFL.BFLY PT, R32, R19, 0x10, 0x1f ;  /* 0x0e001f0013207f89 */ /* 0x000e6e00000e0000 */
[----:B------:R-:W2:Y:S01]  /*0fa0*/  @!P0 S2R R35, SR_CgaCtaId ;  /* 0x0000000000238919 */ /* 0x000ea20000008800 */
[----:B0-----:R-:W-:Y:S01]  /*0fb0*/  FADD.FTZ R23, R23, R22 ;  /* 0x0000001617177221 */ /* 0x001fe20000010000 */
[----:B-1----:R-:W-:-:S04]  /*0fc0*/  FADD.FTZ R32, R32, R19 ;  /* 0x0000001320207221 */ /* 0x002fc80000010000 */
[----:B------:R-:W0:Y:S04]  /*0fd0*/  SHFL.BFLY PT, R34, R23, 0x8, 0x1f ;  /* 0x0d001f0017227f89 */ /* 0x000e2800000e0000 */
[----:B------:R-:W1:Y:S01]  /*0fe0*/  SHFL.BFLY PT, R31, R32, 0x8, 0x1f ;  /* 0x0d001f00201f7f89 */ /* 0x000e6200000e0000 */
[----:B0-----:R-:W-:Y:S01]  /*0ff0*/  FADD.FTZ R34, R23, R34 ;  /* 0x0000002217227221 */ /* 0x001fe20000010000 */
[----:B------:R-:W-:Y:S01]  /*1000*/  @!P0 MOV R23, 0x400 ;  /* 0x0000040000178802 */ /* 0x000fe20000000f00 */
        /* <DEDUP_REMOVED lines=9> */
[----:B------:R-:W0:Y:S01]  /*10a0*/  SHFL.BFLY PT, R20, R19, 0x1, 0x1f ;  /* 0x0c201f0013147f89 */ /* 0x000e2200000e0000 */
[----:B------:R-:W-:Y:S02]  /*10b0*/  @!P0 IADD3 R22, R23, 0xc80, RZ ;  /* 0x00000c8017168810 */ /* 0x000fe40007ffe0ff */
[----:B------:R-:W-:Y:S01]  /*10c0*/  @!P0 SHF.R.U32.HI R23, RZ, 0x2, R11 ;  /* 0x00000002ff178819 */ /* 0x000fe2000001160b */
[----:B------:R-:W1:Y:S01]  /*10d0*/  SHFL.BFLY PT, R32, R33, 0x1, 0x1f ;  /* 0x0c201f0021207f89 */ /* 0x000e6200000e0000 */
[----:B--2---:R-:W-:Y:S01]  /*10e0*/  @!P0 LEA R22, R35, R22, 0x18 ;  /* 0x0000001623168211 */ /* 0x004fe200078ec0ff */
[----:B0-----:R-:W-:Y:S01]  /*10f0*/  FADD.FTZ R20, R19, R20 ;  /* 0x0000001413147221 */ /* 0x001fe20000010000 */
[----:B------:R-:W-:-:S03]  /*1100*/  @!P0 LOP3.LUT R19, R23, 0x3ffffff8, RZ, 0xc0, !PT ;  /* 0x3ffffff817138812 */ /* 0x000fc600078ec0ff */
[----:B------:R-:W-:Y:S01]  /*1110*/  @!P0 FMUL.FTZ R20, R20, 2.4414062863797880709e-05 ;  /* 0x37cccccd14148820 */ /* 0x000fe20000410000 */
[----:B-1----:R-:W-:Y:S01]  /*1120*/  FADD.FTZ R32, R33, R32 ;  /* 0x0000002021207221 */ /* 0x002fe20000010000 */
[----:B------:R-:W-:Y:S02]  /*1130*/  @!P0 IMAD.IADD R19, R19, 0x1, R22 ;  /* 0x0000000113138824 */ /* 0x000fe400078e0216 */
[----:B------:R-:W-:-:S04]  /*1140*/  @!P0 FMUL.FTZ R21, R20, R20 ;  /* 0x0000001414158220 */ /* 0x000fc80000410000 */
[----:B------:R-:W-:-:S05]  /*1150*/  @!P0 FFMA.FTZ R21, R32, 2.4414062863797880709e-05, -R21 ;  /* 0x37cccccd20158823 */ /* 0x000fca0000010815 */
        /* <DEDUP_REMOVED lines=14> */
[----:B------:R-:W-:-:S02]  /*1240*/  IADD3 R19, R34, R11, RZ ;  /* 0x0000000b22137210 */ /* 0x000fc40007ffe0ff */
        /* <DEDUP_REMOVED lines=9> */
.L_x_1664:
[----:B------:R-:W-:Y:S05]  /*12e0*/  BSYNC B0 ;  /* 0x0000000000007941 */ /* 0x000fea0003800000 */
.L_x_1663:
[----:B------:R-:W1:Y:S01]  /*12f0*/  S2UR UR7, SR_CgaCtaId ;  /* 0x00000000000779c3 */ /* 0x000e620000008800 */
[C---:B------:R-:W-:Y:S01]  /*1300*/  LOP3.LUT R19, R13.reuse, 0x7, RZ, 0xc0, !PT ;  /* 0x000000070d137812 */ /* 0x040fe200078ec0ff */
[----:B0-----:R-:W-:Y:S01]  /*1310*/  IMAD.SHL.U32 R20, R13, 0x2, RZ ;  /* 0x000000020d147824 */ /* 0x001fe200078e00ff */
[----:B------:R-:W-:Y:S01]  /*1320*/  UMOV UR6, 0x400 ;  /* 0x0000040000067882 */ /* 0x000fe20000000000 */
[----:B------:R-:W-:Y:S01]  /*1330*/  SHF.L.U32 R23, R30, 0x10, RZ ;  /* 0x000000101e177819 */ /* 0x000fe200000006ff */
[----:B------:R-:W-:Y:S01]  /*1340*/  UIADD3 UR6, UR6, 0xc80, URZ ;  /* 0x00000c8006067890 */ /* 0x000fe2000fffe03f */
[----:B------:R-:W-:Y:S01]  /*1350*/  IMAD R18, R19, 0x50, R18 ;  /* 0x0000005013127824 */ /* 0x000fe200078e0212 */
[----:B------:R-:W-:Y:S01]  /*1360*/  LOP3.LUT R19, R20, 0xe, RZ, 0xc0, !PT ;  /* 0x0000000e14137812 */ /* 0x000fe200078ec0ff */
[----:B------:R-:W-:Y:S01]  /*1370*/  IMAD.U32 R26, R26, 0x10000, RZ ;  /* 0x000100001a1a7824 */ /* 0x000fe200078e00ff */
[----:B------:R-:W-:Y:S01]  /*1380*/  SHF.L.U32 R31, R3, 0x10, RZ ;  /* 0x00000010031f7819 */ /* 0x000fe200000006ff */
[----:B------:R-:W-:Y:S01]  /*1390*/  IMAD.U32 R28, R28, 0x10000, RZ ;  /* 0x000100001c1c7824 */ /* 0x000fe200078e00ff */
[----:B------:R-:W-:Y:S01]  /*13a0*/  SHF.L.U32 R20, R18, 0x2, RZ ;  /* 0x0000000212147819 */ /* 0x000fe200000006ff */
[----:B------:R-:W-:Y:S01]  /*13b0*/  ULOP3.LUT UR4, UR4, 0x1, URZ, 0x3c, !UPT ;  /* 0x0000000104047892 */ /* 0x000fe2000f8e3c3f */
[----:B------:R-:W-:-:S02]  /*13c0*/  IADD3 R21, RZ, -R19, RZ ;  /* 0x80000013ff157210 */ /* 0x000fc40007ffe0ff */
[----:B------:R-:W-:Y:S01]  /*13d0*/  SHF.L.U32 R22, R8, 0x10, RZ ;  /* 0x0000001008167819 */ /* 0x000fe200000006ff */
[----:B------:R-:W-:Y:S01]  /*13e0*/  IMAD.WIDE.U32 R18, R20, -0x33333333, RZ ;  /* 0xcccccccd14127825 */ /* 0x000fe200078e00ff */
[----:B------:R-:W-:Y:S02]  /*13f0*/  SHF.L.U32 R9, R9, 0x10, RZ ;  /* 0x0000001009097819 */ /* 0x000fe400000006ff */
[----:B------:R-:W-:Y:S01]  /*1400*/  SHF.L.U32 R33, R4, 0x10, RZ ;  /* 0x0000001004217819 */ /* 0x000fe200000006ff */
[----:B------:R-:W-:Y:S01]  /*1410*/  IMAD.MOV.U32 R18, RZ, RZ, R21 ;  /* 0x000000ffff127224 */ /* 0x000fe200078e0015 */
[----:B------:R-:W-:Y:S01]  /*1420*/  SHF.L.U32 R21, R2, 0x10, RZ ;  /* 0x0000001002157819 */ /* 0x000fe200000006ff */
[----:B------:R-:W-:Y:S01]  /*1430*/  IMAD.U32 R8, R7, 0x10000, RZ ;  /* 0x0001000007087824 */ /* 0x000fe200078e00ff */
[----:B------:R-:W-:Y:S01]  /*1440*/  SHF.L.U32 R7, R27, 0x10, RZ ;  /* 0x000000101b077819 */ /* 0x000fe200000006ff */
[----:B-1----:R-:W-:Y:S01]  /*1450*/  ULEA UR6, UR7, UR6, 0x18 ;  /* 0x0000000607067291 */ /* 0x002fe2000f8ec03f */
[----:B------:R-:W-:-:S02]  /*1460*/  LEA.HI R18, R19, R18, RZ, 0x19 ;  /* 0x0000001213127211 */ /* 0x000fc400078fc8ff */
[----:B------:R-:W-:Y:S02]  /*1470*/  SHF.L.U32 R25, R25, 0x10, RZ ;  /* 0x0000001019197819 */ /* 0x000fe400000006ff */
[----:B------:R-:W-:Y:S02]  /*1480*/  SHF.L.U32 R29, R29, 0x10, RZ ;  /* 0x000000101d1d7819 */ /* 0x000fe400000006ff */
[----:B------:R-:W-:Y:S01]  /*1490*/  LEA R18, R18, UR6, 0x3 ;  /* 0x0000000612127c11 */ /* 0x000fe2000f8e18ff */
[----:B------:R-:W-:-:S05]  /*14a0*/  ULDC UR6, c[0x0][0x230] ;  /* 0x00008c0000067ab9 */ /* 0x000fca0000000800 */
[----:B------:R-:W0:Y:S02]  /*14b0*/  LDS.64 R18, [R18] ;  /* 0x0000000012127984 */ /* 0x000e240000000a00 */
[----:B0-----:R-:W-:Y:S01]  /*14c0*/  FADD.FTZ R19, R19, UR6 ;  /* 0x0000000613137e21 */ /* 0x001fe20008010000 */
[----:B------:R-:W-:Y:S01]  /*14d0*/  FADD.FTZ R2, R21, -R18 ;  /* 0x8000001215027221 */ /* 0x000fe20000010000 */
[----:B------:R-:W-:Y:S02]  /*14e0*/  IMAD.U32 R21, R6, 0x10000, RZ ;  /* 0x0001000006157824 */ /* 0x000fe400078e00ff */
[C---:B------:R-:W-:Y:S01]  /*14f0*/  FADD.FTZ R6, -R18.reuse, R23 ;  /* 0x0000001712067221 */ /* 0x040fe20000010100 */
[----:B------:R-:W-:Y:S01]  /*1500*/  FADD.FTZ R30, -R18, R7 ;  /* 0x00000007121e7221 */ /* 0x000fe20000010100 */
[----:B------:R-:W-:Y:S01]  /*1510*/  ULDC.64 UR6, c[0x0][0x210] ;  /* 0x0000840000067ab9 */ /* 0x000fe20000000a00 */
[----:B------:R-:W0:Y:S02]  /*1520*/  MUFU.RSQ R19, R19 ;  /* 0x0000001300137308 */ /* 0x000e240000001400 */
[----:B0-----:R-:W-:Y:S01]  /*1530*/  FMUL.FTZ R3, R2, R19 ;  /* 0x0000001302037220 */ /* 0x001fe20000410000 */
[----:B------:R-:W-:-:S03]  /*1540*/  FMUL.FTZ R7, R19, R30 ;  /* 0x0000001e13077220 */ /* 0x000fc60000410000 */
[----:B------:R-:W-:Y:S01]  /*1550*/  FFMA.FTZ R2, R3, R21, R22 ;  /* 0x0000001503027223 */ /* 0x000fe20000010016 */
[----:B------:R-:W-:Y:S01]  /*1560*/  FMUL.FTZ R3, R19, R6 ;  /* 0x0000000613037220 */ /* 0x000fe20000410000 */
[----:B------:R-:W-:Y:S01]  /*1570*/  FADD.FTZ R6, R31, -R18 ;  /* 0x800000121f067221 */ /* 0x000fe20000010000 */
[----:B------:R-:W-:Y:S01]  /*1580*/  SHF.L.U32 R31, R24, 0x10, RZ ;  /* 0x00000010181f7819 */ /* 0x000fe200000006ff */
[----:B------:R-:W-:Y:S01]  /*1590*/  FMUL.FTZ R23, R2, -1.4426950216293334961 ;  /* 0xbfb8aa3b02177820 */ /* 0x000fe20000410000 */
[----:B------:R-:W-:Y:S01]  /*15a0*/  FFMA.FTZ R3, R3, R29, R28 ;  /* 0x0000001d03037223 */ /* 0x000fe2000001001c */
[----:B------:R-:W-:Y:S02]  /*15b0*/  FMUL.FTZ R6, R19, R6 ;  /* 0x0000000613067220 */ /* 0x000fe40000410000 */
[----:B------:R-:W-:Y:S01]  /*15c0*/  FADD.FTZ R32, -R18, R31 ;  /* 0x0000001f12207221 */ /* 0x000fe20000010100 */
[----:B------:R-:W-:Y:S02]  /*15d0*/  IMAD.U32 R31, R5, 0x10000, RZ ;  /* 0x00010000051f7824 */ /* 0x000fe400078e00ff */
[----:B------:R-:W-:Y:S01]  /*15e0*/  FFMA.FTZ R4, R6, R8, R9 ;  /* 0x0000000806047223 */ /* 0x000fe20000010009 */
[----:B------:R-:W-:Y:S01]  /*15f0*/  FADD.FTZ R6, R33, -R18 ;  /* 0x8000001221067221 */ /* 0x000fe20000010000 */
[----:B------:R-:W-:Y:S01]  /*1600*/  FMUL.FTZ R27, R3, -1.4426950216293334961 ;  /* 0xbfb8aa3b031b7820 */ /* 0x000fe20000410000 */
[C---:B------:R-:W-:Y:S01]  /*1610*/  FMUL.FTZ R32, R19.reuse, R32 ;  /* 0x0000002013207220 */ /* 0x040fe20000410000 */
[----:B------:R-:W-:Y:S01]  /*1620*/  FMUL.FTZ R24, R4, -1.4426950216293334961 ;  /* 0xbfb8aa3b04187820 */ /* 0x000fe20000410000 */
[----:B------:R-:W-:Y:S01]  /*1630*/  FMUL.FTZ R30, R19, R6 ;  /* 0x00000006131e7220 */ /* 0x000fe20000410000 */
[----:B------:R-:W-:Y:S01]  /*1640*/  FFMA.FTZ R6, R7, R25, R26 ;  /* 0x0000001907067223 */ /* 0x000fe2000001001a */
[----:B------:R-:W-:Y:S01]  /*1650*/  FFMA.FTZ R5, R29, R32, R28 ;  /* 0x000000201d057223 */ /* 0x000fe2000001001c */
[----:B------:R-:W0:Y:S01]  /*1660*/  MUFU.EX2 R27, R27 ;  /* 0x0000001b001b7308 */ /* 0x000e220000000800 */
[----:B------:R-:W-:Y:S01]  /*1670*/  FFMA.FTZ R7, R21, R30, R22 ;  /* 0x0000001e15077223 */ /* 0x000fe20000010016 */
[----:B------:R-:W-:Y:S01]  /*1680*/  FADD.FTZ R22, R31, -R18 ;  /* 0x800000121f167221 */ /* 0x000fe20000010000 */
[----:B------:R-:W-:Y:S01]  /*1690*/  SHF.L.U32 R31, R0, 0x10, RZ ;  /* 0x00000010001f7819 */ /* 0x000fe200000006ff */
[----:B------:R-:W-:Y:S01]  /*16a0*/  FMUL.FTZ R21, R6, -1.4426950216293334961 ;  /* 0xbfb8aa3b06157820 */ /* 0x000fe20000410000 */
[----:B------:R-:W-:Y:S01]  /*16b0*/  FMUL.FTZ R28, R7, -1.4426950216293334961 ;  /* 0xbfb8aa3b071c7820 */ /* 0x000fe20000410000 */
[----:B------:R-:W-:Y:S01]  /*16c0*/  FMUL.FTZ R0, R19, R22 ;  /* 0x0000001613007220 */ /* 0x000fe20000410000 */
[----:B------:R-:W-:Y:S01]  /*16d0*/  FMUL.FTZ R29, R5, -1.4426950216293334961 ;  /* 0xbfb8aa3b051d7820 */ /* 0x000fe20000410000 */
[----:B------:R-:W-:Y:S01]  /*16e0*/  FADD.FTZ R18, -R18, R31 ;  /* 0x0000001f12127221 */ /* 0x000fe20000010100 */
[----:B------:R-:W1:Y:S01]  /*16f0*/  MUFU.EX2 R23, R23 ;  /* 0x0000001700177308 */ /* 0x000e620000000800 */
[----:B------:R-:W-:-:S02]  /*1700*/  FFMA.FTZ R0, R8, R0, R9 ;  /* 0x0000000008007223 */ /* 0x000fc40000010009 */
[----:B------:R-:W-:Y:S01]  /*1710*/  FMUL.FTZ R22, R19, R18 ;  /* 0x0000001213167220 */ /* 0x000fe20000410000 */
[----:B------:R-:W-:Y:S01]  /*1720*/  SHF.R.U64 R19, R13, 0x3, R16 ;  /* 0x000000030d137819 */ /* 0x000fe20000001210 */
[----:B------:R-:W-:Y:S02]  /*1730*/  FMUL.FTZ R18, R0, -1.4426950216293334961 ;  /* 0xbfb8aa3b00127820 */ /* 0x000fe40000410000 */
[----:B------:R-:W-:Y:S01]  /*1740*/  FFMA.FTZ R22, R25, R22, R26 ;  /* 0x0000001619167223 */ /* 0x000fe2000001001a */
[----:B------:R-:W2:Y:S01]  /*1750*/  MUFU.EX2 R21, R21 ;  /* 0x0000001500157308 */ /* 0x000ea20000000800 */
[----:B0-----:R-:W-:Y:S01]  /*1760*/  FADD.FTZ R26, R27, 1 ;  /* 0x3f8000001b1a7421 */ /* 0x001fe20000010000 */
[----:B------:R-:W-:Y:S01]  /*1770*/  SHF.R.U32.HI R27, RZ, 0x3, R16 ;  /* 0x00000003ff1b7819 */ /* 0x000fe20000011610 */
[----:B------:R-:W-:-:S05]  /*1780*/  FMUL.FTZ R8, R22, -1.4426950216293334961 ;  /* 0xbfb8aa3b16087820 */ /* 0x000fca0000410000 */
[----:B------:R-:W0:Y:S01]  /*1790*/  MUFU.EX2 R24, R24 ;  /* 0x0000001800187308 */ /* 0x000e220000000800 */
[----:B-1----:R-:W-:-:S07]  /*17a0*/  FADD.FTZ R9, R23, 1 ;  /* 0x3f80000017097421 */ /* 0x002fce0000010000 */
[----:B------:R-:W1:Y:S01]  /*17b0*/  MUFU.EX2 R28, R28 ;  /* 0x0000001c001c7308 */ /* 0x000e620000000800 */
[----:B--2---:R-:W-:Y:S01]  /*17c0*/  FADD.FTZ R25, R21, 1 ;  /* 0x3f80000015197421 */ /* 0x004fe20000010000 */
[----:B------:R-:W-:-:S03]  /*17d0*/  SHF.R.S32.HI R21, RZ, 0x1f, R20 ;  /* 0x0000001fff157819 */ /* 0x000fc60000011414 */
[----:B------:R-:W-:-:S03]  /*17e0*/  IMAD.WIDE.U32 R20, R19, 0xa0000, R20 ;  /* 0x000a000013147825 */ /* 0x000fc600078e0014 */
[----:B------:R-:W2:Y:S01]  /*17f0*/  MUFU.EX2 R29, R29 ;  /* 0x0000001d001d7308 */ /* 0x000ea20000000800 */
[----:B0-----:R-:W-:Y:S01]  /*1800*/  FADD.FTZ R23, R24, 1 ;  /* 0x3f80000018177421 */ /* 0x001fe20000010000 */
[----:B------:R-:W-:Y:S01]  /*1810*/  IMAD R19, R27, 0xa0000, RZ ;  /* 0x000a00001b137824 */ /* 0x000fe200078e02ff */
[----:B------:R-:W-:-:S05]  /*1820*/  IADD3 R17, P0, R17, R20, RZ ;  /* 0x0000001411117210 */ /* 0x000fca0007f1e0ff */
[----:B------:R-:W0:Y:S01]  /*1830*/  MUFU.EX2 R18, R18 ;  /* 0x0000001200127308 */ /* 0x000e220000000800 */
[----:B------:R-:W-:Y:S01]  /*1840*/  IADD3 R30, R19, R21, RZ ;  /* 0x00000015131e7210 */ /* 0x000fe20007ffe0ff */
[----:B-1----:R-:W-:Y:S01]  /*1850*/  FADD.FTZ R28, R28, 1 ;  /* 0x3f8000001c1c7421 */ /* 0x002fe20000010000 */
[----:B------:R-:W-:-:S05]  /*1860*/  IADD3 R19, P1, R15, R20, RZ ;  /* 0x000000140f137210 */ /* 0x000fca0007f3e0ff */
[----:B------:R-:W1:Y:S01]  /*1870*/  MUFU.EX2 R8, R8 ;  /* 0x0000000800087308 */ /* 0x000e620000000800 */
[----:B--2---:R-:W-:Y:S01]  /*1880*/  FADD.FTZ R24, R29, 1 ;  /* 0x3f8000001d187421 */ /* 0x004fe20000010000 */
[----:B------:R-:W-:Y:S01]  /*1890*/  IMAD.X R20, RZ, RZ, R30, P1 ;  /* 0x000000ffff147224 */ /* 0x000fe200008e061e */
[----:B------:R-:W-:-:S05]  /*18a0*/  IADD3.X R30, RZ, R30, RZ, P0, !PT ;  /* 0x0000001eff1e7210 */ /* 0x000fca00007fe4ff */
[----:B------:R-:W2:Y:S01]  /*18b0*/  MUFU.RCP R9, R9 ;  /* 0x0000000900097308 */ /* 0x000ea20000001000 */
[----:B0-----:R-:W-:Y:S01]  /*18c0*/  FADD.FTZ R27, R18, 1 ;  /* 0x3f800000121b7421 */ /* 0x001fe20000010000 */
[----:B------:R-:W-:-:S04]  /*18d0*/  LEA R18, P1, R19, UR6, 0x1 ;  /* 0x0000000613127c11 */ /* 0x000fc8000f8208ff */
[----:B------:R-:W-:Y:S02]  /*18e0*/  LEA.HI.X R19, R19, UR7, R20, 0x1, P1 ;  /* 0x0000000713137c11 */ /* 0x000fe400088f0c14 */
[----:B------:R-:W0:Y:S01]  /*18f0*/  MUFU.RCP R26, R26 ;  /* 0x0000001a001a7308 */ /* 0x000e220000001000 */
[----:B-1----:R-:W-:Y:S01]  /*1900*/  FADD.FTZ R15, R8, 1 ;  /* 0x3f800000080f7421 */ /* 0x002fe20000010000 */
[----:B------:R-:W-:-:S06]  /*1910*/  LEA R8, P0, R17, UR6, 0x1 ;  /* 0x0000000611087c11 */ /* 0x000fcc000f8008ff */
[----:B------:R-:W1:Y:S01]  /*1920*/  MUFU.RCP R23, R23 ;  /* 0x0000001700177308 */ /* 0x000e620000001000 */
[----:B--2---:R-:W-:Y:S01]  /*1930*/  FMUL.FTZ R2, R2, R9 ;  /* 0x0000000902027220 */ /* 0x004fe20000410000 */
[----:B------:R-:W-:Y:S02]  /*1940*/  LEA.HI.X R9, R17, UR7, R30, 0x1, P0 ;  /* 0x0000000711097c11 */ /* 0x000fe400080f0c1e */
[----:B------:R-:W-:-:S04]  /*1950*/  IADD3 R13, P0, R13, 0xa, RZ ;  /* 0x0000000a0d0d7810 */ /* 0x000fc80007f1e0ff */
[----:B------:R-:W2:Y:S01]  /*1960*/  MUFU.RCP R25, R25 ;  /* 0x0000001900197308 */ /* 0x000ea20000001000 */
[----:B0-----:R-:W-:Y:S01]  /*1970*/  FMUL.FTZ R3, R3, R26 ;  /* 0x0000001a03037220 */ /* 0x001fe20000410000 */
[----:B------:R-:W-:Y:S02]  /*1980*/  IADD3.X R16, RZ, R16, RZ, P0, !PT ;  /* 0x00000010ff107210 */ /* 0x000fe400007fe4ff */
[----:B------:R-:W-:Y:S02]  /*1990*/  ISETP.GE.U32.AND P0, PT, R13, UR10, PT ;  /* 0x0000000a0d007c0c */ /* 0x000fe4000bf06070 */
[----:B------:R-:W-:Y:S02]  /*19a0*/  F2FP.BF16.F32.PACK_AB R2, R3, R2 ;  /* 0x000000020302723e */ /* 0x000fe400000010ff */
[----:B------:R-:W0:Y:S01]  /*19b0*/  MUFU.RCP R28, R28 ;  /* 0x0000001c001c7308 */ /* 0x000e220000001000 */
[----:B-1----:R-:W-:Y:S01]  /*19c0*/  FMUL.FTZ R23, R4, R23 ;  /* 0x0000001704177220 */ /* 0x002fe20000410000 */
[----:B------:R-:W-:Y:S01]  /*19d0*/  PRMT R4, R2, 0x7632, R4 ;  /* 0x0000763202047816 */ /* 0x000fe20000000004 */
[----:B------:R1:W-:Y:S01]  /*19e0*/  STG.E.U16 desc[UR8][R18.64], R2 ;  /* 0x0000000212007986 */ /* 0x0003e2000c101508 */
[----:B------:R-:W-:-:S03]  /*19f0*/  ISETP.GE.AND.EX P0, PT, R16, UR5, PT, P0 ;  /* 0x0000000510007c0c */ /* 0x000fc6000bf06300 */
[----:B------:R1:W-:Y:S01]  /*1a00*/  STG.E.U16 desc[UR8][R18.64+0x2], R4 ;  /* 0x0000020412007986 */ /* 0x0003e2000c101508 */
[----:B------:R-:W3:Y:S01]  /*1a10*/  MUFU.RCP R24, R24 ;  /* 0x0000001800187308 */ /* 0x000ee20000001000 */
[----:B--2---:R-:W-:-:S05]  /*1a20*/  FMUL.FTZ R6, R6, R25 ;  /* 0x0000001906067220 */ /* 0x004fca0000410000 */
[----:B------:R-:W-:Y:S02]  /*1a30*/  F2FP.BF16.F32.PACK_AB R23, R6, R23 ;  /* 0x000000170617723e */ /* 0x000fe400000010ff */
[----:B------:R-:W2:Y:S01]  /*1a40*/  MUFU.RCP R27, R27 ;  /* 0x0000001b001b7308 */ /* 0x000ea20000001000 */
[----:B0-----:R-:W-:Y:S01]  /*1a50*/  FMUL.FTZ R28, R7, R28 ;  /* 0x0000001c071c7220 */ /* 0x001fe20000410000 */
[----:B------:R-:W-:Y:S01]  /*1a60*/  PRMT R6, R23, 0x7632, R6 ;  /* 0x0000763217067816 */ /* 0x000fe20000000006 */
[----:B------:R1:W-:Y:S04]  /*1a70*/  STG.E.U16 desc[UR8][R18.64+0x4], R23 ;  /* 0x0000041712007986 */ /* 0x0003e8000c101508 */
[----:B------:R1:W-:Y:S01]  /*1a80*/  STG.E.U16 desc[UR8][R18.64+0x6], R6 ;  /* 0x0000060612007986 */ /* 0x0003e2000c101508 */
[----:B------:R-:W0:Y:S01]  /*1a90*/  MUFU.RCP R15, R15 ;  /* 0x0000000f000f7308 */ /* 0x000e220000001000 */
[----:B---3--:R-:W-:-:S05]  /*1aa0*/  FMUL.FTZ R5, R5, R24 ;  /* 0x0000001805057220 */ /* 0x008fca0000410000 */
[----:B------:R-:W-:Y:S01]  /*1ab0*/  F2FP.BF16.F32.PACK_AB R28, R5, R28 ;  /* 0x0000001c051c723e */ /* 0x000fe200000010ff */
[----:B--2---:R-:W-:-:S04]  /*1ac0*/  FMUL.FTZ R0, R0, R27 ;  /* 0x0000001b00007220 */ /* 0x004fc80000410000 */
[----:B------:R1:W-:Y:S01]  /*1ad0*/  STG.E.U16 desc[UR8][R8.64], R28 ;  /* 0x0000001c08007986 */ /* 0x0003e2000c101508 */
[----:B0-----:R-:W-:-:S05]  /*1ae0*/  FMUL.FTZ R3, R22, R15 ;  /* 0x0000000f16037220 */ /* 0x001fca0000410000 */
[----:B------:R-:W-:Y:S02]  /*1af0*/  F2FP.BF16.F32.PACK_AB R0, R3, R0 ;  /* 0x000000000300723e */ /* 0x000fe400000010ff */
[----:B------:R-:W-:Y:S02]  /*1b00*/  PRMT R3, R28, 0x7632, R3 ;  /* 0x000076321c037816 */ /* 0x000fe40000000003 */
[----:B------:R-:W-:Y:S01]  /*1b10*/  PRMT R5, R0, 0x7632, R5 ;  /* 0x0000763200057816 */ /* 0x000fe20000000005 */
[----:B------:R1:W-:Y:S04]  /*1b20*/  STG.E.U16 desc[UR8][R8.64+0x4], R0 ;  /* 0x0000040008007986 */ /* 0x0003e8000c101508 */
[----:B------:R1:W-:Y:S04]  /*1b30*/  STG.E.U16 desc[UR8][R8.64+0x2], R3 ;  /* 0x0000020308007986 */ /* 0x0003e8000c101508 */
[----:B------:R1:W-:Y:S01]  /*1b40*/  STG.E.U16 desc[UR8][R8.64+0x6], R5 ;  /* 0x0000060508007986 */ /* 0x0003e2000c101508 */
[----:B------:R-:W-:Y:S05]  /*1b50*/  @!P0 BRA `(.L_x_1665) ;  /* 0xffffffe400848947 */ /* 0x000fea000383ffff */
[----:B------:R-:W-:Y:S05]  /*1b60*/  EXIT ;  /* 0x000000000000794d */ /* 0x000fea0003800000 */
.L_x_1666:
        /* <DEDUP_REMOVED lines=9> */
.L_x_3566:


//--------------------- .text._ZN13group_norm_v214gn_cuda_kernelI13__nv_bfloat16Li320ELi1ELi16ELi160ELi256ELb1ELi16ELi320ELi320ELi4ELb1ELi9ELb0ELb0ENS_16CompileConditionILi900EEEEEvPT_PKS4_S7_S7_flPfS8_Pj --------------------------
	.section	.text._ZN13group_norm_v214gn_cuda_kernelI13__nv_bfloat16Li320ELi1ELi16ELi160ELi256ELb1ELi16ELi320ELi320ELi4ELb1ELi9ELb0ELb0ENS_16CompileConditionILi900EEEEEvPT_PKS4_S7_S7_flPfS8_Pj,"ax",@progbits
	.align	128
        .global         _ZN13group_norm_v214gn_cuda_kernelI13__nv_bfloat16Li320ELi1ELi16ELi160ELi256ELb1ELi16ELi320ELi320ELi4ELb1ELi9ELb0ELb0ENS_16CompileConditionILi900EEEEEvPT_PKS4_S7_S7_flPfS8_Pj
        .type           _ZN13group_norm_v214gn_cuda_kernelI13__nv_bfloat16Li320ELi1ELi16ELi160ELi256ELb1ELi16ELi320ELi320ELi4ELb1ELi9ELb0ELb0ENS_16CompileConditionILi900EEEEEvPT_PKS4_S7_S7_flPfS8_Pj,@function
        .size           _ZN13group_norm_v214gn_cuda_kernelI13__nv_bfloat16Li320ELi1ELi16ELi160ELi256ELb1ELi16ELi320ELi320ELi4ELb1ELi9ELb0ELb0ENS_16CompileConditionILi900EEEEEvPT_PKS4_S7_S7_flPfS8_Pj,(.L_x_3567 - _ZN13group_norm_v214gn_cuda_kernelI13__nv_bfloat16Li320ELi1ELi16ELi160ELi256ELb1ELi16ELi320ELi320ELi4ELb1ELi9ELb0ELb0ENS_16CompileConditionILi900EEEEEvPT_PKS4_S7_S7_flPfS8_Pj)
        .other          _ZN13group_norm_v214gn_cuda_kernelI13__nv_bfloat16Li320ELi1ELi16ELi160ELi256ELb1ELi16ELi320ELi320ELi4ELb1ELi9ELb0ELb0ENS_16CompileConditionILi900EEEEEvPT_PKS4_S7_S7_flPfS8_Pj,@"STO_CUDA_ENTRY STV_DEFAULT"
_ZN13group_norm_v214gn_cuda_kernelI13__nv_bfloat16Li320ELi1ELi16ELi160ELi256ELb1ELi16ELi320ELi320ELi4ELb1ELi9ELb0ELb0ENS_16CompileConditionILi900EEEEEvPT_PKS4_S7_S7_flPfS8_Pj:
.text._ZN13group_norm_v214gn_cuda_kernelI13__nv_bfloat16Li320ELi1ELi16ELi160ELi256ELb1ELi16ELi320ELi320ELi4ELb1ELi9ELb0ELb0ENS_16CompileConditionILi900EEEEEvPT_PKS4_S7_S7_flPfS8_Pj:
        /* <DEDUP_REMOVED lines=15> */
[----:B------:R-:W-:Y:S02]  /*00f0*/  ISETP.EQ.U32.AND P2, PT, RZ, UR10, PT ;  /* 0x0000000aff007c0c */ /* 0x000fe4000bf42070 */
[----:B------:R-:W-:Y:S02]  /*0100*/  MOV R14, UR8 ;  /* 0x00000008000e7c02 */ /* 0x000fe40008000f00 */
[----:B------:R-:W-:Y:S01]  /*0110*/  MOV R13, RZ ;  /* 0x000000ff000d7202 */ /* 0x000fe20000000f00 */
[----:B-1----:R-:W-:-:S02]  /*0120*/  ULEA UR6, UR5, UR4, 0x18 ;  /* 0x0000000405067291 */ /* 0x002fc4000f8ec03f */
[----:B------:R-:W-:-:S04]  /*0130*/  UIADD3 UR4, UR4, 0xc80, URZ ;  /* 0x00000c8004047890 */ /* 0x000fc8000fffe03f */
[----:B------:R-:W-:Y:S01]  /*0140*/  MOV R5, UR6 ;  /* 0x0000000600057c02 */ /* 0x000fe20008000f00 */
[----:B0-----:R-:W-:Y:S01]  /*0150*/  IMAD.WIDE.U32 R2, R19, -0x33333333, RZ ;  /* 0xcccccccd13027825 */ /* 0x001fe200078e00ff */
[----:B------:R-:W-:Y:S01]  /*0160*/  SHF.R.U32.HI R18, RZ, 0x2, R19 ;  /* 0x00000002ff127819 */ /* 0x000fe20000011613 */
[----:B------:R-:W-:Y:S01]  /*0170*/  ULDC.64 UR6, c[0x0][0x250] ;  /* 0x0000940000067ab9 */ /* 0x000fe20000000a00 */
[----:B------:R-:W-:Y:S01]  /*0180*/  ULEA UR4, UR5, UR4, 0x18 ;  /* 0x0000000405047291 */ /* 0x000fe2000f8ec03f */
[C---:B--2---:R-:W-:Y:S01]  /*0190*/  IMAD.SHL.U32 R2, R4.reuse, 0x10, RZ ;  /* 0x0000001004027824 */ /* 0x044fe200078e00ff */
[----:B------:R-:W-:Y:S01]  /*01a0*/  SHF.R.U32.HI R3, RZ, 0x6, R3 ;  /* 0x00000006ff037819 */ /* 0x000fe20000011603 */
[----:B------:R-:W-:Y:S01]  /*01b0*/  ULEA UR6, UP0, UR8, UR6, 0x2 ;  /* 0x0000000608067291 */ /* 0x000fe2000f80103f */
[----:B------:R-:W-:Y:S02]  /*01c0*/  LOP3.LUT R17, R4, 0xf, RZ, 0xc0, !PT ;  /* 0x0000000f04117812 */ /* 0x000fe400078ec0ff */
[----:B------:R-:W-:Y:S01]  /*01d0*/  SHF.L.U32 R0, R18, 0x4, RZ ;  /* 0x0000000412007819 */ /* 0x000fe200000006ff */
[----:B------:R-:W-:Y:S01]  /*01e0*/  ULEA.HI.X UR7, UR8, UR7, URZ, 0x2, UP0 ;  /* 0x0000000708077291 */ /* 0x000fe200080f143f */
[----:B------:R-:W-:-:S02]  /*01f0*/  LOP3.LUT R2, R2, 0xf0, RZ, 0xc0, !PT ;  /* 0x000000f002027812 */ /* 0x000fc400078ec0ff */
[----:B------:R-:W-:Y:S01]  /*0200*/  LOP3.LUT R17, R0, 0xfffffff0, R17, 0xe2, !PT ;  /* 0xfffffff000117812 */ /* 0x000fe200078ee211 */
[----:B------:R-:W-:Y:S01]  /*0210*/  IMAD R0, R3, -0x50, R19 ;  /* 0xffffffb003007824 */ /* 0x000fe200078e0213 */
[----:B------:R-:W-:Y:S01]  /*0220*/  IADD3 R2, R2, R3, RZ ;  /* 0x0000000302027210 */ /* 0x000fe20007ffe0ff */
[----:B------:R-:W-:Y:S01]  /*0230*/  IMAD.U32 R61, RZ, RZ, UR7 ;  /* 0x00000007ff3d7e24 */ /* 0x000fe2000f8e00ff */
[----:B------:R-:W-:Y:S01]  /*0240*/  LOP3.LUT P0, RZ, R4, 0xf, RZ, 0xc0, !PT ;  /* 0x0000000f04ff7812 */ /* 0x000fe2000780c0ff */
[----:B------:R-:W-:Y:S01]  /*0250*/  IMAD R0, R0, 0x28, R5 ;  /* 0x0000002800007824 */ /* 0x000fe200078e0205 */
[----:B------:R-:W-:Y:S01]  /*0260*/  ISETP.NE.AND P1, PT, R4, RZ, PT ;  /* 0x000000ff0400720c */ /* 0x000fe20003f25270 */
[----:B------:R-:W-:Y:S01]  /*0270*/  IMAD R5, R18, 0xa0, RZ ;  /* 0x000000a012057824 */ /* 0x000fe200078e02ff */
[----:B------:R-:W-:Y:S01]  /*0280*/  SHF.R.U32.HI R10, RZ, 0x1, R19 ;  /* 0x00000001ff0a7819 */ /* 0x000fe20000011613 */
[----:B------:R-:W-:Y:S01]  /*0290*/  IMAD R7, R2, 0xa00, RZ ;  /* 0x00000a0002077824 */ /* 0x000fe200078e02ff */
[----:B------:R-:W-:Y:S01]  /*02a0*/  ISETP.GT.U32.OR P0, PT, R19, 0x1, P0 ;  /* 0x000000011300780c */ /* 0x000fe20000704470 */
[----:B------:R-:W-:Y:S01]  /*02b0*/  VIADD R9, R5, 0x1c ;  /* 0x0000001c05097836 */ /* 0x000fe20000000000 */
[----:B------:R-:W-:-:S02]  /*02c0*/  LEA R16, R3, R0, 0x3 ;  /* 0x0000000003107211 */ /* 0x000fc400078e18ff */
[C---:B------:R-:W-:Y:S02]  /*02d0*/  IADD3 R8, R5.reuse, 0xc, RZ ;  /* 0x0000000c05087810 */ /* 0x040fe40007ffe0ff */
[----:B------:R-:W-:Y:S02]  /*02e0*/  IADD3 R6, R5, 0x8, RZ ;  /* 0x0000000805067810 */ /* 0x000fe40007ffe0ff */
[----:B------:R-:W-:Y:S02]  /*02f0*/  LOP3.LUT R12, R19, 0x3, RZ, 0xc0, !PT ;  /* 0x00000003130c7812 */ /* 0x000fe400078ec0ff */
[----:B------:R-:W-:Y:S02]  /*0300*/  SEL R11, R11, 0x7ffffff1, P1 ;  /* 0x7ffffff10b0b7807 */ /* 0x000fe40000800000 */
[----:B------:R-:W-:Y:S02]  /*0310*/  LOP3.LUT R10, R10, 0x7ffffff8, RZ, 0xc0, !PT ;  /* 0x7ffffff80a0a7812 */ /* 0x000fe400078ec0ff */
[----:B------:R-:W-:-:S02]  /*0320*/  MOV R60, UR6 ;  /* 0x00000006003c7c02 */ /* 0x000fc40008000f00 */
[----:B------:R-:W-:Y:S02]  /*0330*/  IADD3 R5, R5, 0x4, RZ ;  /* 0x0000000405057810 */ /* 0x000fe40007ffe0ff */
[----:B------:R-:W-:Y:S02]  /*0340*/  LEA R4, R19, UR4, 0x3 ;  /* 0x0000000413047c11 */ /* 0x000fe4000f8e18ff */
[C---:B------:R-:W-:Y:S02]  /*0350*/  IADD3 R3, R7.reuse, 0x2800, RZ ;  /* 0x0000280007037810 */ /* 0x040fe40007ffe0ff */
[C---:B------:R-:W-:Y:S02]  /*0360*/  IADD3 R2, R7.reuse, 0x5000, RZ ;  /* 0x0000500007027810 */ /* 0x040fe40007ffe0ff */
[----:B------:R-:W-:Y:S02]  /*0370*/  IADD3 R0, R7, 0x7800, RZ ;  /* 0x0000780007007810 */ /* 0x000fe40007ffe0ff */
[----:B------:R-:W-:Y:S01]  /*0380*/  ISETP.EQ.OR.EX P0, PT, RZ, UR11, P0, P2 ;  /* 0x0000000bff007c0c */ /* 0x000fe20008702720 */
[----:B------:R-:W-:-:S12]  /*0390*/  ULDC.64 UR10, c[0x0][0x208] ;  /* 0x00008200000a7ab9 */ /* 0x000fd80000000a00 */
.L_x_1678:
[----:B0-----:R-:W-:Y:S01]  /*03a0*/  IMAD.WIDE.U32 R22, R19, -0x33333333, RZ ;  /* 0xcccccccd13167825 */ /* 0x001fe200078e00ff */
[C---:B------:R-:W-:Y:S01]  /*03b0*/  SHF.R.U64 R27, R14.reuse, 0x3, R13 ;  /* 0x000000030e1b7819 */ /* 0x040fe2000000120d */
[----:B------:R-:W-:Y:S01]  /*03c0*/  ULDC.64 UR6, c[0x0][0x218] ;  /* 0x0000860000067ab9 */ /* 0x000fe20000000a00 */
[----:B------:R-:W0:Y:S02]  /*03d0*/  LDC.64 R32, c[0x0][0x220] ;  /* 0x00008800ff207b82 */ /* 0x000e240000000a00 */
[----:B------:R-:W-:Y:S02]  /*03e0*/  SHF.R.U32.HI R22, RZ, 0x6, R23 ;  /* 0x00000006ff167819 */ /* 0x000fe40000011617 */
[----:B------:R-:W-:-:S03]  /*03f0*/  LOP3.LUT R23, R14, 0x7, RZ, 0xc0, !PT ;  /* 0x000000070e177812 */ /* 0x000fc600078ec0ff */
[----:B------:R-:W-:Y:S01]  /*0400*/  IMAD R58, R22, -0x50, R19 ;  /* 0xffffffb0163a7824 */ /* 0x000fe200078e0213 */
[----:B------:R-:W-:Y:S01]  /*0410*/  SHF.R.U32.HI R22, RZ, 0x3, R13 ;  /* 0x00000003ff167819 */ /* 0x000fe2000001160d */
[----:B------:R-:W1:Y:S02]  /*0420*/  LDC.64 R30, c[0x0][0x228] ;  /* 0x00008a00ff1e7b82 */ /* 0x000e640000000a00 */
[----:B------:R-:W-:Y:S02]  /*0430*/  IMAD R23, R23, 0x50, R58 ;  /* 0x0000005017177824 */ /* 0x000fe400078e023a */
[----:B------:R-:W-:Y:S02]  /*0440*/  IMAD R29, R22, 0xa0000, RZ ;  /* 0x000a0000161d7824 */ /* 0x000fe400078e02ff */
[----:B------:R-:W-:-:S05]  /*0450*/  IMAD.SHL.U32 R34, R23, 0x4, RZ ;  /* 0x0000000417227824 */ /* 0x000fca00078e00ff */
[----:B------:R-:W-:-:S03]  /*0460*/  SHF.R.S32.HI R35, RZ, 0x1f, R34 ;  /* 0x0000001fff237819 */ /* 0x000fc60000011422 */
[----:B------:R-:W-:-:S05]  /*0470*/  IMAD.WIDE.U32 R26, R27, 0xa0000, R34 ;  /* 0x000a00001b1a7825 */ /* 0x000fca00078e0022 */
[----:B------:R-:W-:Y:S02]  /*0480*/  IADD3 R29, R27, R29, RZ ;  /* 0x0000001d1b1d7210 */ /* 0x000fe40007ffe0ff */
[----:B------:R-:W-:-:S04]  /*0490*/  IADD3 R51, P1, R7, R26, RZ ;  /* 0x0000001a07337210 */ /* 0x000fc80007f3e0ff */
[----:B------:R-:W-:Y:S02]  /*04a0*/  IADD3.X R22, RZ, R29, RZ, P1, !PT ;  /* 0x0000001dff167210 */ /* 0x000fe40000ffe4ff */
[C---:B------:R-:W-:Y:S02]  /*04b0*/  SHF.L.U32 R50, R51.reuse, 0x1, RZ ;  /* 0x0000000133327819 */ /* 0x040fe400000006ff */
        /* <DEDUP_REMOVED lines=11> */
[----:B---3--:R-:W3:Y:S01]  /*0570*/  LDG.E.64.CONSTANT R24, desc[UR10][R24.64] ;  /* 0x0000000a18187981 */ /* 0x008ee2000c1e9b00 */
[----:B------:R-:W-:Y:S02]  /*0580*/  IADD3.X R28, RZ, R29, RZ, P1, !PT ;  /* 0x0000001dff1c7210 */ /* 0x000fe40000ffe4ff */
[C---:B------:R-:W-:Y:S02]  /*0590*/  SHF.L.U32 R54, R55.reuse, 0x1, RZ ;  /* 0x0000000137367819 */ /* 0x040fe400000006ff */
        /* <DEDUP_REMOVED lines=13> */
[----:B------:R0:W5:Y:S04]  /*0670*/  LDG.E.64.CONSTANT R30, desc[UR10][R36.64] ;  /* 0x0000000a241e7981 */ /* 0x000168000c1e9b00 */
[----:B------:R-:W5:Y:S01]  /*0680*/  LDG.E.64.CONSTANT R32, desc[UR10][R32.64] ;  /* 0x0000000a20207981 */ /* 0x000f62000c1e9b00 */
[----:B------:R-:W-:Y:S01]  /*0690*/  ISETP.GT.U32.AND P1, PT, R19, 0x7, PT ;  /* 0x000000071300780c */ /* 0x000fe20003f24070 */
[----:B------:R-:W-:Y:S01]  /*06a0*/  BSSY B0, `(.L_x_1667) ;  /* 0x0000090000007945 */ /* 0x000fe20003800000 */
[----:B------:R-:W-:Y:S02]  /*06b0*/  MOV R62, RZ ;  /* 0x000000ff003e7202 */ /* 0x000fe40000000f00 */
[----:B------:R-:W-:-:S02]  /*06c0*/  MOV R65, RZ ;  /* 0x000000ff00417202 */ /* 0x000fc40000000f00 */
[C---:B--2---:R-:W-:Y:S01]  /*06d0*/  SHF.L.U32 R34, R22.reuse, 0x10, RZ ;  /* 0x0000001016227819 */ /* 0x044fe200000006ff */
[----:B------:R-:W-:Y:S01]  /*06e0*/  IMAD.U32 R41, R23, 0x10000, RZ ;  /* 0x0001000017297824 */ /* 0x000fe200078e00ff */
[----:B------:R-:W-:-:S03]  /*06f0*/  PRMT R35, R22, 0x7632, R35 ;  /* 0x0000763216237816 */ /* 0x000fc60000000023 */
[----:B----4-:R-:W-:Y:S01]  /*0700*/  FFMA.FTZ R38, R34, R34, RZ ;  /* 0x0000002222267223 */ /* 0x010fe200000100ff */
[----:B------:R-:W-:Y:S01]  /*0710*/  SHF.L.U32 R39, R35, 0x10, RZ ;  /* 0x0000001023277819 */ /* 0x000fe200000006ff */
[--C-:B------:R-:W-:Y:S01]  /*0720*/  FADD.FTZ R35, RZ, R34.reuse ;  /* 0x00000022ff237221 */ /* 0x100fe20000010000 */
[----:B------:R-:W-:-:S03]  /*0730*/  PRMT R34, R23, 0x7632, R34 ;  /* 0x0000763217227816 */ /* 0x000fc60000000022 */
[----:B------:R-:W-:Y:S01]  /*0740*/  FFMA.FTZ R38, R39, R39, R38 ;  /* 0x0000002727267223 */ /* 0x000fe20000010026 */
[----:B------:R-:W-:Y:S01]  /*0750*/  FADD.FTZ R35, R35, R39 ;  /* 0x0000002723237221 */ /* 0x000fe20000010000 */
[----:B0-----:R-:W-:Y:S02]  /*0760*/  SHF.L.U32 R37, R34, 0x10, RZ ;  /* 0x0000001022257819 */ /* 0x001fe400000006ff */
[----:B------:R-:W-:Y:S01]  /*0770*/  FFMA.FTZ R38, R41, R41, R38 ;  /* 0x0000002929267223 */ /* 0x000fe20000010026 */
[----:B------:R-:W-:Y:S01]  /*0780*/  FADD.FTZ R35, R35, R41 ;  /* 0x0000002923237221 */ /* 0x000fe20000010000 */
[C---:B---3--:R-:W-:Y:S02]  /*0790*/  SHF.L.U32 R39, R24.reuse, 0x10, RZ ;  /* 0x0000001018277819 */ /* 0x048fe400000006ff */
[----:B------:R-:W-:Y:S01]  /*07a0*/  FFMA.FTZ R38, R37, R37, R38 ;  /* 0x0000002525267223 */ /* 0x000fe20000010026 */
[----:B------:R-:W-:Y:S01]  /*07b0*/  PRMT R34, R24, 0x7632, R34 ;  /* 0x0000763218227816 */ /* 0x000fe20000000022 */
[----:B------:R-:W-:-:S02]  /*07c0*/  FADD.FTZ R35, R35, R37 ;  /* 0x0000002523237221 */ /* 0x000fc40000010000 */
[----:B------:R-:W-:Y:S01]  /*07d0*/  FFMA.FTZ R38, R39, R39, R38 ;  /* 0x0000002727267223 */ /* 0x000fe20000010026 */
[----:B------:R-:W-:Y:S01]  /*07e0*/  SHF.L.U32 R37, R34, 0x10, RZ ;  /* 0x0000001022257819 */ /* 0x000fe200000006ff */
        /* <DEDUP_REMOVED lines=8> */
[----:B------:R-:W-:-:S02]  /*0870*/  SHF.L.U32 R39, R26, 0x10, RZ ;  /* 0x000000101a277819 */ /* 0x000fc400000006ff */
[----:B------:R-:W-:Y:S01]  /*0880*/  PRMT R34, R26, 0x7632, R34 ;  /* 0x000076321a227816 */ /* 0x000fe20000000022 */
[----:B------:R-:W-:Y:S01]  /*0890*/  FFMA.FTZ R38, R37, R37, R38 ;  /* 0x0000002525267223 */ /* 0x000fe20000010026 */
[----:B------:R-:W-:Y:S02]  /*08a0*/  FADD.FTZ R35, R35, R37 ;  /* 0x0000002523237221 */ /* 0x000fe40000010000 */
[----:B------:R-:W-:Y:S01]  /*08b0*/  SHF.L.U32 R37, R34, 0x10, RZ ;  /* 0x0000001022257819 */ /* 0x000fe200000006ff */
        /* <DEDUP_REMOVED lines=9> */
[C---:B------:R-:W-:Y:S02]  /*0950*/  SHF.L.U32 R39, R28.reuse, 0x10, RZ ;  /* 0x000000101c277819 */ /* 0x040fe400000006ff */
[----:B------:R-:W-:Y:S01]  /*0960*/  FFMA.FTZ R38, R37, R37, R38 ;  /* 0x0000002525267223 */ /* 0x000fe20000010026 */
[----:B------:R-:W-:Y:S01]  /*0970*/  PRMT R34, R28, 0x7632, R34 ;  /* 0x000076321c227816 */ /* 0x000fe20000000022 */
[----:B------:R-:W-:Y:S02]  /*0980*/  FADD.FTZ R35, R35, R37 ;  /* 0x0000002523237221 */ /* 0x000fe40000010000 */
[----:B------:R-:W-:Y:S01]  /*0990*/  FFMA.FTZ R38, R39, R39, R38 ;  /* 0x0000002727267223 */ /* 0x000fe20000010026 */
[----:B------:R-:W-:Y:S01]  /*09a0*/  SHF.L.U32 R37, R34, 0x10, RZ ;  /* 0x0000001022257819 */ /* 0x000fe200000006ff */
        /* <DEDUP_REMOVED lines=14> */
[----:B------:R-:W-:Y:S01]  /*0a90*/  MOV R63, 0x400 ;  /* 0x00000400003f7802 */ /* 0x000fe20000000f00 */
[----:B------:R-:W-:Y:S01]  /*0aa0*/  HFMA2.MMA R67, -RZ, RZ, 0, 0 ;  /* 0x00000000ff437435 */ /* 0x000fe200000001ff */
[----:B------:R-:W-:Y:S01]  /*0ab0*/  IMAD.MOV.U32 R65, RZ, RZ, RZ ;  /* 0x000000ffff417224 */ /* 0x000fe200078e00ff */
[----:B------:R-:W-:Y:S01]  /*0ac0*/  HFMA2.MMA R62, -RZ, RZ, 0, 0 ;  /* 0x00000000ff3e7435 */ /* 0x000fe200000001ff */
[----:B------:R-:W-:Y:S02]  /*0ad0*/  MOV R59, R9 ;  /* 0x00000009003b7202 */ /* 0x000fe40000000f00 */
[----:B0-----:R-:W-:-:S08]  /*0ae0*/  LEA R63, R34, R63, 0x18 ;  /* 0x0000003f223f7211 */ /* 0x001fd000078ec0ff */
.L_x_1669:
[--C-:B------:R-:W-:Y:S01]  /*0af0*/  IMAD.IADD R36, R5, 0x1, R67.reuse ;  /* 0x0000000105247824 */ /* 0x100fe200078e0243 */
[-C--:B------:R-:W-:Y:S01]  /*0b00*/  IADD3 R40, R8, R67.reuse, RZ ;  /* 0x0000004308287210 */ /* 0x080fe20007ffe0ff */
[----:B------:R-:W-:Y:S01]  /*0b10*/  IMAD R34, R18, 0xa0, R67 ;  /* 0x000000a012227824 */ /* 0x000fe200078e0243 */
[----:B------:R-:W-:Y:S02]  /*0b20*/  IADD3 R38, R6, R67, RZ ;  /* 0x0000004306267210 */ /* 0x000fe40007ffe0ff */
[----:B------:R-:W-:Y:S02]  /*0b30*/  SHF.R.S32.HI R37, RZ, 0x1f, R36 ;  /* 0x0000001fff257819 */ /* 0x000fe40000011424 */
[----:B------:R-:W-:Y:S02]  /*0b40*/  SHF.R.S32.HI R35, RZ, 0x1f, R34 ;  /* 0x0000001fff237819 */ /* 0x000fe40000011422 */
[----:B------:R-:W-:Y:S02]  /*0b50*/  LEA.HI R37, R37, R36, RZ, 0x2 ;  /* 0x0000002425257211 */ /* 0x000fe400078f10ff */
[----:B------:R-:W-:-:S02]  /*0b60*/  SHF.R.S32.HI R41, RZ, 0x1f, R40 ;  /* 0x0000001fff297819 */ /* 0x000fc40000011428 */
[----:B------:R-:W-:Y:S02]  /*0b70*/  IADD3 R36, R59, -0xc, RZ ;  /* 0xfffffff43b247810 */ /* 0x000fe40007ffe0ff */
[----:B------:R-:W-:Y:S02]  /*0b80*/  LEA.HI R35, R35, R34, RZ, 0x2 ;  /* 0x0000002223237211 */ /* 0x000fe400078f10ff */
[----:B------:R-:W-:Y:S02]  /*0b90*/  LEA.HI R34, R41, R40, RZ, 0x2 ;  /* 0x0000002829227211 */ /* 0x000fe400078f10ff */
[----:B------:R-:W-:Y:S02]  /*0ba0*/  SHF.R.S32.HI R41, RZ, 0x1f, R36 ;  /* 0x0000001fff297819 */ /* 0x000fe40000011424 */
[----:B------:R-:W-:Y:S02]  /*0bb0*/  IADD3 R44, R59, -0x4, RZ ;  /* 0xfffffffc3b2c7810 */ /* 0x000fe40007ffe0ff */
[----:B------:R-:W-:-:S02]  /*0bc0*/  SHF.R.S32.HI R40, RZ, 0x2, R35 ;  /* 0x00000002ff287819 */ /* 0x000fc40000011423 */
[----:B------:R-:W-:Y:S02]  /*0bd0*/  SHF.R.S32.HI R39, RZ, 0x1f, R38 ;  /* 0x0000001fff277819 */ /* 0x000fe40000011426 */
[----:B------:R-:W-:Y:S01]  /*0be0*/  LEA.HI R36, R41, R36, RZ, 0x2 ;  /* 0x0000002429247211 */ /* 0x000fe200078f10ff */
[----:B------:R-:W-:Y:S01]  /*0bf0*/  IMAD R35, R40, 0x28, R63 ;  /* 0x0000002828237824 */ /* 0x000fe200078e023f */
[----:B------:R-:W-:Y:S02]  /*0c00*/  SHF.R.S32.HI R41, RZ, 0x1f, R44 ;  /* 0x0000001fff297819 */ /* 0x000fe4000001142c */
[----:B------:R-:W-:Y:S02]  /*0c10*/  SHF.R.S32.HI R42, RZ, 0x2, R37 ;  /* 0x00000002ff2a7819 */ /* 0x000fe40000011425 */
[----:B------:R-:W-:Y:S01]  /*0c20*/  LEA.HI R39, R39, R38, RZ, 0x2 ;  /* 0x0000002627277211 */ /* 0x000fe200078f10ff */
[----:B------:R-:W-:Y:S01]  /*0c30*/  VIADD R38, R59, 0xfffffff8 ;  /* 0xfffffff83b267836 */ /* 0x000fe20000000000 */
[----:B------:R-:W-:Y:S01]  /*0c40*/  SHF.R.S32.HI R46, RZ, 0x1f, R59 ;  /* 0x0000001fff2e7819 */ /* 0x000fe2000001143b */
[----:B------:R-:W-:Y:S01]  /*0c50*/  IMAD R37, R42, 0x28, R63 ;  /* 0x000000282a257824 */ /* 0x000fe200078e023f */
[----:B------:R-:W-:-:S02]  /*0c60*/  LEA.HI R40, R41, R44, RZ, 0x2 ;  /* 0x0000002c29287211 */ /* 0x000fc400078f10ff */
[----:B------:R-:W-:Y:S02]  /*0c70*/  SHF.R.S32.HI R44, RZ, 0x2, R39 ;  /* 0x00000002ff2c7819 */ /* 0x000fe40000011427 */
[----:B------:R-:W-:Y:S02]  /*0c80*/  LEA R35, R12, R35, 0x3 ;  /* 0x000000230c237211 */ /* 0x000fe400078e18ff */
[----:B------:R-:W-:Y:S01]  /*0c90*/  LEA.HI R42, R46, R59, RZ, 0x2 ;  /* 0x0000003b2e2a7211 */ /* 0x000fe200078f10ff */
[----:B------:R-:W-:Y:S01]  /*0ca0*/  IMAD R39, R44, 0x28, R63 ;  /* 0x000000282c277824 */ /* 0x000fe200078e023f */
[----:B------:R-:W-:Y:S02]  /*0cb0*/  SHF.R.S32.HI R43, RZ, 0x1f, R38 ;  /* 0x0000001fff2b7819 */ /* 0x000fe40000011426 */
[----:B------:R-:W-:Y:S01]  /*0cc0*/  SHF.R.S32.HI R46, RZ, 0x2, R34 ;  /* 0x00000002ff2e7819 */ /* 0x000fe20000011422 */
[C---:B------:R-:W-:Y:S01]  /*0cd0*/  IMAD R39, R12.reuse, 0x8, R39 ;  /* 0x000000080c277824 */ /* 0x040fe200078e0227 */
[----:B------:R-:W-:Y:S01]  /*0ce0*/  LEA R37, R12, R37, 0x3 ;  /* 0x000000250c257211 */ /* 0x000fe200078e18ff */
[----:B------:R-:W0:Y:S01]  /*0cf0*/  LDS.64 R34, [R35] ;  /* 0x0000000023227984 */ /* 0x000e220000000a00 */
[----:B------:R-:W-:Y:S01]  /*0d00*/  LEA.HI R38, R43, R38, RZ, 0x2 ;  /* 0x000000262b267211 */ /* 0x000fe200078f10ff */
[----:B------:R-:W-:Y:S01]  /*0d10*/  IMAD R41, R46, 0x28, R63 ;  /* 0x000000282e297824 */ /* 0x000fe200078e023f */
[----:B------:R-:W-:-:S02]  /*0d20*/  SHF.R.S32.HI R44, RZ, 0x2, R36 ;  /* 0x00000002ff2c7819 */ /* 0x000fc40000011424 */
[----:B------:R-:W1:Y:S01]  /*0d30*/  LDS.64 R36, [R37] ;  /* 0x0000000025247984 */ /* 0x000e620000000a00 */
[----:B------:R-:W-:Y:S02]  /*0d40*/  SHF.R.S32.HI R46, RZ, 0x2, R38 ;  /* 0x00000002ff2e7819 */ /* 0x000fe40000011426 */
[--C-:B------:R-:W-:Y:S01]  /*0d50*/  IMAD R43, R44, 0x28, R63.reuse ;  /* 0x000000282c2b7824 */ /* 0x100fe200078e023f */
[----:B------:R-:W-:Y:S01]  /*0d60*/  LEA R41, R12, R41, 0x3 ;  /* 0x000000290c297211 */ /* 0x000fe200078e18ff */
[----:B------:R-:W2:Y:S01]  /*0d70*/  LDS.64 R38, [R39] ;  /* 0x0000000027267984 */ /* 0x000ea20000000a00 */
[----:B------:R-:W-:Y:S01]  /*0d80*/  SHF.R.S32.HI R44, RZ, 0x2, R40 ;  /* 0x00000002ff2c7819 */ /* 0x000fe20000011428 */
[--C-:B------:R-:W-:Y:S01]  /*0d90*/  IMAD R45, R46, 0x28, R63.reuse ;  /* 0x000000282e2d7824 */ /* 0x100fe200078e023f */
[----:B------:R-:W-:Y:S02]  /*0da0*/  LEA R43, R12, R43, 0x3 ;  /* 0x0000002b0c2b7211 */ /* 0x000fe400078e18ff */
[----:B------:R-:W3:Y:S01]  /*0db0*/  LDS.64 R40, [R41] ;  /* 0x0000000029287984 */ /* 0x000ee20000000a00 */
[----:B------:R-:W-:Y:S01]  /*0dc0*/  SHF.R.S32.HI R46, RZ, 0x2, R42 ;  /* 0x00000002ff2e7819 */ /* 0x000fe2000001142a */
[--C-:B------:R-:W-:Y:S01]  /*0dd0*/  IMAD R47, R44, 0x28, R63.reuse ;  /* 0x000000282c2f7824 */ /* 0x100fe200078e023f */
[----:B------:R-:W-:Y:S01]  /*0de0*/  LEA R45, R12, R45, 0x3 ;  /* 0x0000002d0c2d7211 */ /* 0x000fe200078e18ff */
[----:B------:R-:W4:Y:S01]  /*0df0*/  LDS.64 R42, [R43] ;  /* 0x000000002b2a7984 */ /* 0x000f220000000a00 */
[----:B------:R-:W-:Y:S01]  /*0e00*/  IADD3 R67, R67, 0x20, RZ ;  /* 0x0000002043437810 */ /* 0x000fe20007ffe0ff */
[----:B------:R-:W-:Y:S01]  /*0e10*/  IMAD R49, R46, 0x28, R63 ;  /* 0x000000282e317824 */ /* 0x000fe200078e023f */
[----:B------:R-:W-:Y:S01]  /*0e20*/  IADD3 R59, R59, 0x20, RZ ;  /* 0x000000203b3b7810 */ /* 0x000fe20007ffe0ff */
[----:B------:R-:W-:Y:S01]  /*0e30*/  IMAD R47, R12, 0x8, R47 ;  /* 0x000000080c2f7824 */ /* 0x000fe200078e022f */
[----:B------:R-:W4:Y:S01]  /*0e40*/  LDS.64 R44, [R45] ;  /* 0x000000002d2c7984 */ /* 0x000f220000000a00 */
[----:B------:R-:W-:-:S02]  /*0e50*/  ISETP.GE.U32.AND P1, PT, R67, 0xa0, PT ;  /* 0x000000a04300780c */ /* 0x000fc40003f26070 */
[----:B------:R-:W-:Y:S02]  /*0e60*/  LEA R49, R12, R49, 0x3 ;  /* 0x000000310c317211 */ /* 0x000fe400078e18ff */
        /* <DEDUP_REMOVED lines=19> */
.L_x_1668:
[----:B------:R-:W-:Y:S05]  /*0fa0*/  BSYNC B0 ;  /* 0x0000000000007941 */ /* 0x000fea0003800000 */
.L_x_1667:
[----:B0-----:R-:W0:Y:S01]  /*0fb0*/  SHFL.BFLY PT, R34, R65, 0x2, 0x1f ;  /* 0x0c401f0041227f89 */ /* 0x001e2200000e0000 */
[C---:B------:R-:W-:Y:S01]  /*0fc0*/  LOP3.LUT P2, RZ, R19.reuse, 0xfffffffb, RZ, 0xc0, !PT ;  /* 0xfffffffb13ff7812 */ /* 0x040fe2000784c0ff */
[----:B------:R-:W-:Y:S01]  /*0fd0*/  BSSY B0, `(.L_x_1670) ;  /* 0x0000012000007945 */ /* 0x000fe20003800000 */
[C---:B------:R-:W-:Y:S01]  /*0fe0*/  ISETP.NE.AND P3, PT, R19.reuse, RZ, PT ;  /* 0x000000ff1300720c */ /* 0x040fe20003f65270 */
[----:B------:R-:W1:Y:S01]  /*0ff0*/  SHFL.BFLY PT, R35, R62, 0x2, 0x1f ;  /* 0x0c401f003e237f89 */ /* 0x000e6200000e0000 */
[----:B------:R-:W-:Y:S01]  /*1000*/  ISETP.GT.U32.AND P1, PT, R19, 0x1f, PT ;  /* 0x0000001f1300780c */ /* 0x000fe20003f24070 */
[----:B0-----:R-:W-:Y:S01]  /*1010*/  FADD.FTZ R38, R34, R65 ;  /* 0x0000004122267221 */ /* 0x001fe20000010000 */
[----:B-1----:R-:W-:-:S04]  /*1020*/  FADD.FTZ R35, R35, R62 ;  /* 0x0000003e23237221 */ /* 0x002fc80000010000 */
[----:B------:R0:W1:Y:S04]  /*1030*/  SHFL.BFLY PT, R41, R38, 0x1, 0x1f ;  /* 0x0c201f0026297f89 */ /* 0x00006800000e0000 */
[----:B------:R0:W2:Y:S01]  /*1040*/  SHFL.BFLY PT, R40, R35, 0x1, 0x1f ;  /* 0x0c201f0023287f89 */ /* 0x0000a200000e0000 */
[----:B------:R-:W-:Y:S05]  /*1050*/  @P2 BRA `(.L_x_1671) ;  /* 0x0000000000242947 */ /* 0x000fea0003800000 */
[----:B------:R-:W3:Y:S01]  /*1060*/  LDC R34, c[0x0][0x10] ;  /* 0x00000400ff227b82 */ /* 0x000ee20000000800 */
[----:B0-2---:R-:W-:-:S07]  /*1070*/  FADD.FTZ R35, R35, R40 ;  /* 0x0000002823237221 */ /* 0x005fce0000010000 */
[----:B------:R-:W0:Y:S01]  /*1080*/  LDC.64 R36, c[0x0][0x248] ;  /* 0x00009200ff247b82 */ /* 0x000e220000000a00 */
[----:B---3--:R-:W-:-:S04]  /*1090*/  IMAD R34, R34, R15, UR8 ;  /* 0x0000000822227e24 */ /* 0x008fc8000f8e020f */
[----:B------:R-:W-:-:S05]  /*10a0*/  IMAD R34, R34, 0x20, R17 ;  /* 0x0000002022227824 */ /* 0x000fca00078e0211 */
[----:B------:R-:W-:Y:S01]  /*10b0*/  SHF.L.U32 R39, R34, 0x1, RZ ;  /* 0x0000000122277819 */ /* 0x000fe200000006ff */
[----:B-1----:R-:W-:-:S04]  /*10c0*/  FADD.FTZ R34, R38, R41 ;  /* 0x0000002926227221 */ /* 0x002fc80000010000 */
[----:B0-----:R-:W-:-:S05]  /*10d0*/  IMAD.WIDE.U32 R36, R39, 0x4, R36 ;  /* 0x0000000427247825 */ /* 0x001fca00078e0024 */
[----:B------:R3:W-:Y:S02]  /*10e0*/  STG.E.64 desc[UR10][R36.64], R34 ;  /* 0x0000002224007986 */ /* 0x0007e4000c101b0a */
.L_x_1671:
[----:B------:R-:W-:Y:S05]  /*10f0*/  BSYNC B0 ;  /* 0x0000000000007941 */ /* 0x000fea0003800000 */
.L_x_1670:
[----:B------:R-:W-:Y:S01]  /*1100*/  BAR.SYNC.DEFER_BLOCKING 0x0 ;  /* 0x0000000000007b1d */ /* 0x000fe20000010000 */
[----:B---3--:R-:W-:-:S05]  /*1110*/  CS2R R36, SRZ ;  /* 0x0000000000247805 */ /* 0x008fca000001ff00 */
[----:B------:R-:W-:Y:S05]  /*1120*/  @P3 BRA `(.L_x_1672) ;  /* 0x0000000000283947 */ /* 0x000fea0003800000 */
[----:B------:R-:W-:Y:S06]  /*1130*/  MEMBAR.ALL.GPU ;  /* 0x0000000000007992 */ /* 0x000fec000000a000 */
[----:B------:R-:W-:-:S00]  /*1140*/  ERRBAR ;  /* 0x00000000000079ab */ /* 0x000fc00000000000 */
[----:B------:R-:W-:Y:S06]  /*1150*/  CGAERRBAR ;  /* 0x00000000000075ab */ /* 0x000fec0000000000 */
[----:B------:R3:W5:Y:S02]  /*1160*/  ATOM.E.ADD.STRONG.GPU PT, R34, desc[UR10][R60.64], R11 ;  /* 0x0000000b3c22798a */ /* 0x00076400081ee1ca */
.L_x_1673:
[----:B0-----:R-:W4:Y:S04]  /*1170*/  LD.E.STRONG.GPU R35, desc[UR10][R60.64] ;  /* 0x0000000a3c237980 */ /* 0x001f28000c10f900 */
[----:B----4-:R-:W-:Y:S01]  /*1180*/  CCTL.IVALL ;  /* 0x00000000ff00798f */ /* 0x010fe20002000000 */
[----:B------:R-:W-:Y:S05]  /*1190*/  YIELD ;  /* 0x0000000000007946 */ /* 0x000fea0003800000 */
[----:B-----5:R-:W-:-:S04]  /*11a0*/  LOP3.LUT R35, R35, R34, RZ, 0x3c, !PT ;  /* 0x0000002223237212 */ /* 0x020fc800078e3cff */
[----:B------:R-:W-:-:S13]  /*11b0*/  ISETP.GT.AND P2, PT, R35, -0x1, PT ;  /* 0xffffffff2300780c */ /* 0x000fda0003f44270 */
[----:B------:R-:W-:Y:S05]  /*11c0*/  @P2 BRA `(.L_x_1673) ;  /* 0xfffffffc00e82947 */ /* 0x000fea000383ffff */
.L_x_1672:
[----:B------:R-:W-:Y:S05]  /*11d0*/  WARPSYNC.ALL ;  /* 0x0000000000007948 */ /* 0x000fea0003800000 */
[----:B------:R-:W-:Y:S06]  /*11e0*/  BAR.SYNC.DEFER_BLOCKING 0x0 ;  /* 0x0000000000007b1d */ /* 0x000fec0000010000 */
[----:B------:R-:W-:Y:S04]  /*11f0*/  BSSY B0, `(.L_x_1674) ;  /* 0x000000e000007945 */ /* 0x000fe80003800000 */
[----:B------:R-:W-:Y:S05]  /*1200*/  @P1 BRA `(.L_x_1675) ;  /* 0x0000000000301947 */ /* 0x000fea0003800000 */
[----:B------:R-:W4:Y:S01]  /*1210*/  LDC R36, c[0x0][0x10] ;  /* 0x00000400ff247b82 */ /* 0x000f220000000800 */
[C---:B------:R-:W-:Y:S02]  /*1220*/  LOP3.LUT R37, R19.reuse, 0x7ffffff0, RZ, 0xc0, !PT ;  /* 0x7ffffff013257812 */ /* 0x040fe400078ec0ff */
[----:B------:R-:W-:-:S05]  /*1230*/  LOP3.LUT R39, R19, 0xf, RZ, 0xc0, !PT ;  /* 0x0000000f13277812 */ /* 0x000fca00078ec0ff */
[----:B0-----:R-:W0:Y:S01]  /*1240*/  LDC.64 R34, c[0x0][0x248] ;  /* 0x00009200ff227b82 */ /* 0x001e220000000a00 */
[----:B----4-:R-:W-:-:S05]  /*1250*/  IMAD R36, R36, R15, UR8 ;  /* 0x0000000824247e24 */ /* 0x010fca000f8e020f */
[----:B------:R-:W-:-:S04]  /*1260*/  LEA R36, R36, R37, 0x5 ;  /* 0x0000002524247211 */ /* 0x000fc800078e28ff */
[----:B------:R-:W-:-:S05]  /*1270*/  IADD3 R36, R36, R39, RZ ;  /* 0x0000002724247210 */ /* 0x000fca0007ffe0ff */
[----:B------:R-:W-:-:S04]  /*1280*/  IMAD.SHL.U32 R37, R36, 0x2, RZ ;  /* 0x0000000224257824 */ /* 0x000fc800078e00ff */
[----:B0-----:R-:W-:-:S06]  /*1290*/  IMAD.WIDE.U32 R34, R37, 0x4, R34 ;  /* 0x0000000425227825 */ /* 0x001fcc00078e0022 */
[----:B------:R-:W4:Y:S02]  /*12a0*/  LDG.E.64 R34, desc[UR10][R34.64] ;  /* 0x0000000a22227981 */ /* 0x000f24000c1e1b00 */
[----:B----4-:R-:W-:Y:S01]  /*12b0*/  FADD.FTZ R37, RZ, R34 ;  /* 0x00000022ff257221 */ /* 0x010fe20000010000 */
[----:B------:R-:W-:-:S07]  /*12c0*/  FADD.FTZ R36, RZ, R35 ;  /* 0x00000023ff247221 */ /* 0x000fce0000010000 */
.L_x_1675:
[----:B------:R-:W-:Y:S05]  /*12d0*/  BSYNC B0 ;  /* 0x0000000000007941 */ /* 0x000fea0003800000 */
.L_x_1674:
[----:B------:R-:W4:Y:S01]  /*12e0*/  SHFL.BFLY PT, R34, R37, 0x8, 0x1f ;  /* 0x0d001f0025227f89 */ /* 0x000f2200000e0000 */
[----:B------:R-:W-:Y:S01]  /*12f0*/  LOP3.LUT P1, RZ, R19, 0xffffffef, RZ, 0xc0, !PT ;  /* 0xffffffef13ff7812 */ /* 0x000fe2000782c0ff */
[----:B------:R-:W-:Y:S01]  /*1300*/  BSSY B0, `(.L_x_1676) ;  /* 0x0000030000007945 */ /* 0x000fe20003800000 */
[----:B-----5:R-:W-:Y:S01]  /*1310*/  PRMT R48, R30, 0x7632, R48 ;  /* 0x000076321e307816 */ /* 0x020fe20000000030 */
[----:B0-----:R-:W0:Y:S01]  /*1320*/  SHFL.BFLY PT, R35, R36, 0x8, 0x1f ;  /* 0x0d001f0024237f89 */ /* 0x001e2200000e0000 */
[----:B------:R-:W-:Y:S02]  /*1330*/  PRMT R46, R31, 0x7632, R46 ;  /* 0x000076321f2e7816 */ /* 0x000fe4000000002e */
[----:B------:R-:W-:Y:S02]  /*1340*/  PRMT R47, R32, 0x7632, R47 ;  /* 0x00007632202f7816 */ /* 0x000fe4000000002f */
[----:B------:R-:W-:Y:S02]  /*1350*/  PRMT R49, R22, 0x7632, R49 ;  /* 0x0000763216317816 */ /* 0x000fe40000000031 */
[----:B------:R-:W-:-:S02]  /*1360*/  PRMT R44, R23, 0x7632, R44 ;  /* 0x00007632172c7816 */ /* 0x000fc4000000002c */
[----:B------:R-:W-:Y:S02]  /*1370*/  PRMT R45, R24, 0x7632, R45 ;  /* 0x00007632182d7816 */ /* 0x000fe4000000002d */
[----:B------:R-:W-:Y:S02]  /*1380*/  PRMT R43, R26, 0x7632, R43 ;  /* 0x000076321a2b7816 */ /* 0x000fe4000000002b */
[----:B------:R-:W-:Y:S01]  /*1390*/  PRMT R42, R27, 0x7632, R42 ;  /* 0x000076321b2a7816 */ /* 0x000fe2000000002a */
[----:B----4-:R-:W-:Y:S01]  /*13a0*/  FADD.FTZ R34, R34, R37 ;  /* 0x0000002522227221 */ /* 0x010fe20000010000 */
[----:B0-----:R-:W-:-:S04]  /*13b0*/  FADD.FTZ R35, R35, R36 ;  /* 0x0000002423237221 */ /* 0x001fc80000010000 */
[----:B------:R-:W0:Y:S04]  /*13c0*/  SHFL.BFLY PT, R39, R34, 0x4, 0x1f ;  /* 0x0c801f0022277f89 */ /* 0x000e2800000e0000 */
[----:B------:R-:W4:Y:S01]  /*13d0*/  SHFL.BFLY PT, R38, R35, 0x4, 0x1f ;  /* 0x0c801f0023267f89 */ /* 0x000f2200000e0000 */
[----:B0-----:R-:W-:Y:S01]  /*13e0*/  FADD.FTZ R39, R34, R39 ;  /* 0x0000002722277221 */ /* 0x001fe20000010000 */
[----:B----4-:R-:W-:-:S04]  /*13f0*/  FADD.FTZ R38, R35, R38 ;  /* 0x0000002623267221 */ /* 0x010fc80000010000 */
[----:B--2---:R-:W0:Y:S04]  /*1400*/  SHFL.BFLY PT, R40, R39, 0x2, 0x1f ;  /* 0x0c401f0027287f89 */ /* 0x004e2800000e0000 */
[----:B-1----:R-:W1:Y:S01]  /*1410*/  SHFL.BFLY PT, R41, R38, 0x2, 0x1f ;  /* 0x0c401f0026297f89 */ /* 0x002e6200000e0000 */
[----:B0-----:R-:W-:Y:S01]  /*1420*/  FADD.FTZ R40, R39, R40 ;  /* 0x0000002827287221 */ /* 0x001fe20000010000 */
[----:B------:R-:W-:Y:S01]  /*1430*/  PRMT R39, R29, 0x7632, R39 ;  /* 0x000076321d277816 */ /* 0x000fe20000000027 */
[----:B-1----:R-:W-:-:S03]  /*1440*/  FADD.FTZ R41, R38, R41 ;  /* 0x0000002926297221 */ /* 0x002fc60000010000 */
[----:B------:R-:W0:Y:S01]  /*1450*/  SHFL.BFLY PT, R37, R40, 0x1, 0x1f ;  /* 0x0c201f0028257f89 */ /* 0x000e2200000e0000 */
[----:B------:R-:W-:-:S03]  /*1460*/  PRMT R38, R25, 0x7632, R38 ;  /* 0x0000763219267816 */ /* 0x000fc60000000026 */
[----:B------:R-:W1:Y:S01]  /*1470*/  SHFL.BFLY PT, R36, R41, 0x1, 0x1f ;  /* 0x0c201f0029247f89 */ /* 0x000e6200000e0000 */
[----:B0-----:R-:W-:Y:S01]  /*1480*/  @!P1 FADD.FTZ R34, R40, R37 ;  /* 0x0000002528229221 */ /* 0x001fe20000010000 */
[----:B------:R-:W-:-:S03]  /*1490*/  PRMT R40, R33, 0x7632, R40 ;  /* 0x0000763221287816 */ /* 0x000fc60000000028 */
[----:B------:R-:W-:Y:S01]  /*14a0*/  @!P1 FMUL.FTZ R34, R34, 2.4414062863797880709e-05 ;  /* 0x37cccccd22229820 */ /* 0x000fe20000410000 */
[----:B-1----:R-:W-:Y:S01]  /*14b0*/  @!P1 FADD.FTZ R36, R41, R36 ;  /* 0x0000002429249221 */ /* 0x002fe20000010000 */
[----:B------:R-:W-:Y:S02]  /*14c0*/  PRMT R41, R28, 0x7632, R41 ;  /* 0x000076321c297816 */ /* 0x000fe40000000029 */
[----:B------:R-:W-:-:S04]  /*14d0*/  @!P1 FMUL.FTZ R35, R34, R34 ;  /* 0x0000002222239220 */ /* 0x000fc80000410000 */
[----:B------:R-:W-:-:S05]  /*14e0*/  @!P1 FFMA.FTZ R35, R36, 2.4414062863797880709e-05, -R35 ;  /* 0x37cccccd24239823 */ /* 0x000fca0000010823 */
[----:B------:R-:W-:-:S05]  /*14f0*/  @!P1 FMNMX.FTZ R35, RZ, R35, !PT ;  /* 0x00000023ff239209 */ /* 0x000fca0007810000 */
[----:B------:R0:W-:Y:S01]  /*1500*/  @!P1 STS.64 [R10+UR4], R34 ;  /* 0x000000220a009988 */ /* 0x0001e20008000a04 */
[----:B------:R-:W-:Y:S06]  /*1510*/  BAR.SYNC.DEFER_BLOCKING 0x0 ;  /* 0x0000000000007b1d */ /* 0x000fec0000010000 */
[----:B------:R-:W-:Y:S05]  /*1520*/  @P0 BRA `(.L_x_1677) ;  /* 0x0000000000340947 */ /* 0x000fea0003800000 */
[----:B0-----:R-:W0:Y:S01]  /*1530*/  LDS.64 R34, [R4] ;  /* 0x0000000004227984 */ /* 0x001e220000000a00 */
[C---:B------:R-:W-:Y:S01]  /*1540*/  SHF.L.U32 R36, R14.reuse, 0x1, RZ ;  /* 0x000000010e247819 */ /* 0x040fe200000006ff */
[----:B------:R-:W-:Y:S01]  /*1550*/  ULDC.64 UR6, c[0x0][0x240] ;  /* 0x0000900000067ab9 */ /* 0x000fe20000000a00 */
[--C-:B------:R-:W-:Y:S02]  /*1560*/  SHF.R.U64 R62, R14, 0x3, R13.reuse ;  /* 0x000000030e3e7819 */ /* 0x100fe4000000120d */
[----:B------:R-:W-:Y:S02]  /*1570*/  LOP3.LUT R36, R36, 0xe, RZ, 0xc0, !PT ;  /* 0x0000000e24247812 */ /* 0x000fe400078ec0ff */
[----:B------:R-:W-:Y:S02]  /*1580*/  SHF.R.U32.HI R63, RZ, 0x3, R13 ;  /* 0x00000003ff3f7819 */ /* 0x000fe4000001160d */
[----:B------:R-:W-:-:S04]  /*1590*/  IADD3 R36, R36, R19, RZ ;  /* 0x0000001324247210 */ /* 0x000fc80007ffe0ff */
[----:B------:R-:W-:Y:S02]  /*15a0*/  SHF.R.S32.HI R37, RZ, 0x1f, R36 ;  /* 0x0000001fff257819 */ /* 0x000fe40000011424 */
[----:B------:R-:W-:-:S04]  /*15b0*/  LEA R59, P1, R62, R36, 0x4 ;  /* 0x000000243e3b7211 */ /* 0x000fc800078220ff */
[----:B------:R-:W-:Y:S02]  /*15c0*/  LEA.HI.X R62, R62, R37, R63, 0x4, P1 ;  /* 0x000000253e3e7211 */ /* 0x000fe400008f243f */
[----:B------:R-:W-:-:S04]  /*15d0*/  LEA R36, P1, R59, UR6, 0x3 ;  /* 0x000000063b247c11 */ /* 0x000fc8000f8218ff */
[----:B------:R-:W-:-:S05]  /*15e0*/  LEA.HI.X R37, R59, UR7, R62, 0x3, P1 ;  /* 0x000000073b257c11 */ /* 0x000fca00088f1c3e */
[----:B0-----:R1:W-:Y:S04]  /*15f0*/  STG.E.64 desc[UR10][R36.64], R34 ;  /* 0x0000002224007986 */ /* 0x0013e8000c101b0a */
.L_x_1677:
[----:B------:R-:W-:Y:S05]  /*1600*/  BSYNC B0 ;  /* 0x0000000000007941 */ /* 0x000fea0003800000 */
.L_x_1676:
[----:B------:R-:W2:Y:S01]  /*1610*/  S2UR UR6, SR_CgaCtaId ;  /* 0x00000000000679c3 */ /* 0x000ea20000008800 */
[C---:B01----:R-:W-:Y:S01]  /*1620*/  LOP3.LUT R35, R14.reuse, 0x7, RZ, 0xc0, !PT ;  /* 0x000000070e237812 */ /* 0x043fe200078ec0ff */
[----:B------:R-:W-:Y:S01]  /*1630*/  UMOV UR5, 0x400 ;  /* 0x0000040000057882 */ /* 0x000fe20000000000 */
[----:B------:R-:W-:Y:S01]  /*1640*/  SHF.L.U32 R34, R14, 0x1, RZ ;  /* 0x000000010e227819 */ /* 0x000fe200000006ff */
[----:B------:R-:W-:Y:S01]  /*1650*/  UIADD3 UR5, UR5, 0xc80, URZ ;  /* 0x00000c8005057890 */ /* 0x000fe2000fffe03f */
[----:B------:R-:W-:Y:S01]  /*1660*/  SHF.L.U32 R37, R22, 0x10, RZ ;  /* 0x0000001016257819 */ /* 0x000fe200000006ff */
[----:B------:R-:W-:Y:S01]  /*1670*/  IMAD R35, R35, 0x50, R58 ;  /* 0x0000005023237824 */ /* 0x000fe200078e023a */
[----:B------:R-:W-:Y:S01]  /*1680*/  LOP3.LUT R34, R34, 0xe, RZ, 0xc0, !PT ;  /* 0x0000000e22227812 */ /* 0x000fe200078ec0ff */
[----:B------:R-:W-:Y:S01]  /*1690*/  IMAD.U32 R30, R30, 0x10000, RZ ;  /* 0x000100001e1e7824 */ /* 0x000fe200078e00ff */
[----:B------:R-:W-:Y:S01]  /*16a0*/  SHF.L.U32 R49, R49, 0x10, RZ ;  /* 0x0000001031317819 */ /* 0x000fe200000006ff */
[----:B------:R-:W-:Y:S01]  /*16b0*/  IMAD.SHL.U32 R35, R35, 0x4, RZ ;  /* 0x0000000423237824 */ /* 0x000fe200078e00ff */
[----:B------:R-:W-:Y:S01]  /*16c0*/  IADD3 R36, RZ, -R34, RZ ;  /* 0x80000022ff247210 */ /* 0x000fe20007ffe0ff */
        /* <DEDUP_REMOVED lines=8> */
[----:B------:R-:W-:Y:S01]  /*1750*/  SHF.L.U32 R67, R27, 0x10, RZ ;  /* 0x000000101b437819 */ /* 0x000fe200000006ff */
[----:B--2---:R-:W-:Y:S01]  /*1760*/  ULEA UR5, UR6, UR5, 0x18 ;  /* 0x0000000506057291 */ /* 0x004fe2000f8ec03f */
[----:B------:R-:W-:Y:S02]  /*1770*/  SHF.L.U32 R68, R42, 0x10, RZ ;  /* 0x000000102a447819 */ /* 0x000fe400000006ff */
[----:B------:R-:W-:Y:S01]  /*1780*/  SHF.L.U32 R69, R28, 0x10, RZ ;  /* 0x000000101c457819 */ /* 0x000fe200000006ff */
[----:B------:R-:W-:Y:S01]  /*1790*/  ULDC.64 UR6, c[0x0][0x210] ;  /* 0x0000840000067ab9 */ /* 0x000fe20000000a00 */
[----:B------:R-:W-:-:S02]  /*17a0*/  LOP3.LUT R15, R15, 0x1, RZ, 0x3c, !PT ;  /* 0x000000010f0f7812 */ /* 0x000fc400078e3cff */
[----:B------:R-:W-:Y:S01]  /*17b0*/  LEA R34, R34, UR5, 0x3 ;  /* 0x0000000522227c11 */ /* 0x000fe2000f8e18ff */
[----:B------:R-:W-:Y:S01]  /*17c0*/  ULDC UR5, c[0x0][0x230] ;  /* 0x00008c0000057ab9 */ /* 0x000fe20000000800 */
[----:B------:R-:W-:-:S04]  /*17d0*/  IADD3 R50, P1, R50, UR6, RZ ;  /* 0x0000000632327c10 */ /* 0x000fc8000ff3e0ff */
[----:B------:R-:W0:Y:S01]  /*17e0*/  LDS.64 R34, [R34] ;  /* 0x0000000022227984 */ /* 0x000e220000000a00 */
[----:B------:R-:W-:Y:S02]  /*17f0*/  IADD3.X R51, R51, UR7, RZ, P1, !PT ;  /* 0x0000000733337c10 */ /* 0x000fe40008ffe4ff */
[----:B------:R-:W-:-:S04]  /*1800*/  IADD3 R52, P1, R52, UR6, RZ ;  /* 0x0000000634347c10 */ /* 0x000fc8000ff3e0ff */
[----:B------:R-:W-:Y:S02]  /*1810*/  IADD3.X R53, R53, UR7, RZ, P1, !PT ;  /* 0x0000000735357c10 */ /* 0x000fe40008ffe4ff */
        /* <DEDUP_REMOVED lines=10> */
[----:B------:R-:W-:Y:S01]  /*18c0*/  SHF.L.U32 R37, R32, 0x10, RZ ;  /* 0x0000001020257819 */ /* 0x000fe200000006ff */
[----:B------:R-:W-:Y:S01]  /*18d0*/  FADD.FTZ R36, -R34, R49 ;  /* 0x0000003122247221 */ /* 0x000fe20000010100 */
[----:B------:R-:W-:Y:S01]  /*18e0*/  FADD.FTZ R48, R59, -R34 ;  /* 0x800000223b307221 */ /* 0x000fe20000010000 */
[----:B------:R-:W-:Y:S01]  /*18f0*/  SHF.L.U32 R59, R24, 0x10, RZ ;  /* 0x00000010183b7819 */ /* 0x000fe200000006ff */
[----:B------:R-:W0:Y:S01]  /*1900*/  MUFU.RSQ R35, R35 ;  /* 0x0000002300237308 */ /* 0x000e220000001400 */
[----:B------:R-:W-:Y:S02]  /*1910*/  SHF.L.U32 R32, R47, 0x10, RZ ;  /* 0x000000102f207819 */ /* 0x000fe400000006ff */
[----:B------:R-:W-:-:S05]  /*1920*/  SHF.L.U32 R49, R44, 0x10, RZ ;  /* 0x000000102c317819 */ /* 0x000fca00000006ff */
[----:B------:R-:W-:Y:S01]  /*1930*/  FADD.FTZ R64, -R34, R49 ;  /* 0x0000003122407221 */ /* 0x000fe20000010100 */
[----:B------:R-:W-:Y:S01]  /*1940*/  SHF.L.U32 R49, R40, 0x10, RZ ;  /* 0x0000001028317819 */ /* 0x000fe200000006ff */
[----:B0-----:R-:W-:Y:S01]  /*1950*/  FMUL.FTZ R22, R22, R35 ;  /* 0x0000002316167220 */ /* 0x001fe20000410000 */
[----:B------:R-:W-:Y:S01]  /*1960*/  FMUL.FTZ R47, R35, R36 ;  /* 0x00000024232f7220 */ /* 0x000fe20000410000 */
[----:B------:R-:W-:Y:S01]  /*1970*/  SHF.L.U32 R36, R31, 0x10, RZ ;  /* 0x000000101f247819 */ /* 0x000fe200000006ff */
[C---:B------:R-:W-:Y:S01]  /*1980*/  FMUL.FTZ R62, R35.reuse, R48 ;  /* 0x00000030233e7220 */ /* 0x040fe20000410000 */
[----:B------:R-:W-:Y:S01]  /*1990*/  FFMA.FTZ R22, R22, R30, R37 ;  /* 0x0000001e16167223 */ /* 0x000fe20000010025 */
[----:B------:R-:W-:Y:S01]  /*19a0*/  SHF.L.U32 R48, R46, 0x10, RZ ;  /* 0x000000102e307819 */ /* 0x000fe200000006ff */
[----:B------:R-:W-:Y:S01]  /*19b0*/  FMUL.FTZ R40, R35, R64 ;  /* 0x0000004023287220 */ /* 0x000fe20000410000 */
[----:B------:R-:W-:Y:S01]  /*19c0*/  FFMA.FTZ R46, R62, R36, R33 ;  /* 0x000000243e2e7223 */ /* 0x000fe20000010021 */
[----:B------:R-:W-:Y:S01]  /*19d0*/  FMUL.FTZ R58, R22, -1.4426950216293334961 ;  /* 0xbfb8aa3b163a7820 */ /* 0x000fe20000410000 */
[----:B------:R-:W-:Y:S01]  /*19e0*/  FFMA.FTZ R47, R47, R23, R32 ;  /* 0x000000172f2f7223 */ /* 0x000fe20000010020 */
[----:B------:R-:W-:Y:S01]  /*19f0*/  FFMA.FTZ R40, R40, R48, R49 ;  /* 0x0000003028287223 */ /* 0x000fe20000010031 */
[----:B------:R-:W-:Y:S01]  /*1a00*/  FMUL.FTZ R24, R46, -1.4426950216293334961 ;  /* 0xbfb8aa3b2e187820 */ /* 0x000fe20000410000 */
[----:B------:R0:W1:Y:S01]  /*1a10*/  MUFU.EX2 R31, R58 ;  /* 0x0000003a001f7308 */ /* 0x0000620000000800 */
[----:B------:R-:W-:-:S07]  /*1a20*/  FMUL.FTZ R44, R47, -1.4426950216293334961 ;  /* 0xbfb8aa3b2f2c7820 */ /* 0x000fce0000410000 */
[----:B------:R-:W2:Y:S01]  /*1a30*/  MUFU.EX2 R44, R44 ;  /* 0x0000002c002c7308 */ /* 0x000ea20000000800 */
[--C-:B0-----:R-:W-:Y:S01]  /*1a40*/  FADD.FTZ R58, R59, -R34.reuse ;  /* 0x800000223b3a7221 */ /* 0x101fe20000010000 */
[----:B------:R-:W-:Y:S02]  /*1a50*/  IMAD.U32 R59, R45, 0x10000, RZ ;  /* 0x000100002d3b7824 */ /* 0x000fe400078e00ff */
[----:B------:R-:W-:Y:S01]  /*1a60*/  FMUL.FTZ R45, R40, -1.4426950216293334961 ;  /* 0xbfb8aa3b282d7820 */ /* 0x000fe20000410000 */
[C---:B------:R-:W-:Y:S01]  /*1a70*/  FMUL.FTZ R58, R35.reuse, R58 ;  /* 0x0000003a233a7220 */ /* 0x040fe20000410000 */
[----:B------:R-:W-:Y:S02]  /*1a80*/  FADD.FTZ R62, -R34, R59 ;  /* 0x0000003b223e7221 */ /* 0x000fe40000010100 */
[----:B------:R-:W-:Y:S01]  /*1a90*/  MUFU.EX2 R24, R24 ;  /* 0x0000001800187308 */ /* 0x000fe20000000800 */
[----:B------:R-:W-:Y:S01]  /*1aa0*/  FFMA.FTZ R58, R30, R58, R37 ;  /* 0x0000003a1e3a7223 */ /* 0x000fe20000010025 */
[----:B------:R-:W-:Y:S01]  /*1ab0*/  FMUL.FTZ R59, R35, R62 ;  /* 0x0000003e233b7220 */ /* 0x000fe20000410000 */
[----:B------:R-:W-:Y:S01]  /*1ac0*/  FADD.FTZ R62, R63, -R34 ;  /* 0x800000223f3e7221 */ /* 0x000fe20000010000 */
[----:B------:R-:W-:Y:S01]  /*1ad0*/  SHF.L.U32 R63, R38, 0x10, RZ ;  /* 0x00000010263f7819 */ /* 0x000fe200000006ff */
[----:B------:R-:W-:Y:S01]  /*1ae0*/  FMUL.FTZ R25, R58, -1.4426950216293334961 ;  /* 0xbfb8aa3b3a197820 */ /* 0x000fe20000410000 */
[----:B------:R-:W-:Y:S01]  /*1af0*/  FFMA.FTZ R59, R23, R59, R32 ;  /* 0x0000003b173b7223 */ /* 0x000fe20000010020 */
[----:B------:R-:W-:Y:S01]  /*1b00*/  FMUL.FTZ R62, R35, R62 ;  /* 0x0000003e233e7220 */ /* 0x000fe20000410000 */
[----:B------:R-:W-:Y:S01]  /*1b10*/  MUFU.EX2 R45, R45 ;  /* 0x0000002d002d7308 */ /* 0x000fe20000000800 */
[----:B------:R-:W-:Y:S01]  /*1b20*/  FADD.FTZ R64, -R34, R63 ;  /* 0x0000003f22407221 */ /* 0x000fe20000010100 */
[----:B------:R-:W-:Y:S01]  /*1b30*/  FMUL.FTZ R38, R59, -1.4426950216293334961 ;  /* 0xbfb8aa3b3b267820 */ /* 0x000fe20000410000 */
[----:B------:R-:W-:Y:S01]  /*1b40*/  FFMA.FTZ R62, R36, R62, R33 ;  /* 0x0000003e243e7223 */ /* 0x000fe20000010021 */
[----:B-1----:R-:W-:Y:S01]  /*1b50*/  FADD.FTZ R31, R31, 1 ;  /* 0x3f8000001f1f7421 */ /* 0x002fe20000010000 */
[----:B------:R-:W-:Y:S01]  /*1b60*/  FMUL.FTZ R63, R35, R64 ;  /* 0x00000040233f7220 */ /* 0x000fe20000410000 */
[----:B------:R-:W-:Y:S01]  /*1b70*/  FADD.FTZ R64, R65, -R34 ;  /* 0x8000002241407221 */ /* 0x000fe20000010000 */
[----:B------:R-:W-:-:S02]  /*1b80*/  IMAD.U32 R65, R43, 0x10000, RZ ;  /* 0x000100002b417824 */ /* 0x000fc400078e00ff */
[----:B------:R-:W-:Y:S01]  /*1b90*/  FMUL.FTZ R26, R62, -1.4426950216293334961 ;  /* 0xbfb8aa3b3e1a7820 */ /* 0x000fe20000410000 */
[----:B------:R-:W-:Y:S01]  /*1ba0*/  FFMA.FTZ R63, R48, R63, R49 ;  /* 0x0000003f303f7223 */ /* 0x000fe20000010031 */
[----:B------:R-:W-:Y:S01]  /*1bb0*/  FMUL.FTZ R64, R35, R64 ;  /* 0x0000004023407220 */ /* 0x000fe20000410000 */
[----:B------:R-:W-:Y:S01]  /*1bc0*/  FADD.FTZ R66, -R34, R65 ;  /* 0x0000004122427221 */ /* 0x000fe20000010100 */
[----:B------:R-:W0:Y:S01]  /*1bd0*/  MUFU.EX2 R25, R25 ;  /* 0x0000001900197308 */ /* 0x000e220000000800 */
[----:B------:R-:W-:Y:S01]  /*1be0*/  FMUL.FTZ R43, R63, -1.4426950216293334961 ;  /* 0xbfb8aa3b3f2b7820 */ /* 0x000fe20000410000 */
[----:B------:R-:W-:Y:S01]  /*1bf0*/  FFMA.FTZ R64, R30, R64, R37 ;  /* 0x000000401e407223 */ /* 0x000fe20000010025 */
[----:B------:R-:W-:Y:S01]  /*1c00*/  FMUL.FTZ R65, R35, R66 ;  /* 0x0000004223417220 */ /* 0x000fe20000410000 */
[----:B------:R-:W-:Y:S01]  /*1c10*/  FADD.FTZ R66, R67, -R34 ;  /* 0x8000002243427221 */ /* 0x000fe20000010000 */
[----:B--2---:R-:W-:Y:S01]  /*1c20*/  FADD.FTZ R44, R44, 1 ;  /* 0x3f8000002c2c7421 */ /* 0x004fe20000010000 */
[----:B------:R-:W-:Y:S01]  /*1c30*/  FMUL.FTZ R27, R64, -1.4426950216293334961 ;  /* 0xbfb8aa3b401b7820 */ /* 0x000fe20000410000 */
[----:B------:R-:W-:Y:S01]  /*1c40*/  FFMA.FTZ R65, R23, R65, R32 ;  /* 0x0000004117417223 */ /* 0x000fe20000010020 */
[----:B------:R-:W-:Y:S01]  /*1c50*/  FMUL.FTZ R42, R35, R66 ;  /* 0x00000042232a7220 */ /* 0x000fe20000410000 */
[----:B------:R-:W-:Y:S01]  /*1c60*/  FADD.FTZ R66, -R34, R68 ;  /* 0x0000004422427221 */ /* 0x000fe20000010100 */
[----:B------:R-:W-:Y:S01]  /*1c70*/  FADD.FTZ R68, R69, -R34 ;  /* 0x8000002245447221 */ /* 0x000fe20000010000 */
[----:B------:R-:W-:Y:S01]  /*1c80*/  FMUL.FTZ R67, R65, -1.4426950216293334961 ;  /* 0xbfb8aa3b41437820 */ /* 0x000fe20000410000 */
[----:B------:R-:W-:Y:S01]  /*1c90*/  FFMA.FTZ R42, R36, R42, R33 ;  /* 0x0000002a242a7223 */ /* 0x000fe20000010021 */
[C---:B------:R-:W-:Y:S01]  /*1ca0*/  FMUL.FTZ R66, R35.reuse, R66 ;  /* 0x0000004223427220 */ /* 0x040fe20000410000 */
[----:B------:R-:W-:Y:S01]  /*1cb0*/  FMUL.FTZ R68, R35, R68 ;  /* 0x0000004423447220 */ /* 0x000fe20000410000 */
[----:B------:R1:W2:Y:S02]  /*1cc0*/  MUFU.EX2 R28, R67 ;  /* 0x00000043001c7308 */ /* 0x0002a40000000800 */
[----:B------:R-:W-:Y:S01]  /*1cd0*/  FFMA.FTZ R66, R48, R66, R49 ;  /* 0x0000004230427223 */ /* 0x000fe20000010031 */
[----:B------:R-:W-:Y:S01]  /*1ce0*/  FFMA.FTZ R30, R30, R68, R37 ;  /* 0x000000441e1e7223 */ /* 0x000fe20000010025 */
[----:B------:R-:W-:Y:S01]  /*1cf0*/  SHF.L.U32 R37, R29, 0x10, RZ ;  /* 0x000000101d257819 */ /* 0x000fe200000006ff */
[----:B0-----:R-:W-:Y:S01]  /*1d00*/  FADD.FTZ R25, R25, 1 ;  /* 0x3f80000019197421 */ /* 0x001fe20000010000 */
[----:B------:R-:W-:-:S02]  /*1d10*/  FMUL.FTZ R68, R66, -1.4426950216293334961 ;  /* 0xbfb8aa3b42447820 */ /* 0x000fc40000410000 */
[----:B------:R-:W-:Y:S01]  /*1d20*/  MUFU.EX2 R38, R38 ;  /* 0x0000002600267308 */ /* 0x000fe20000000800 */
[----:B-1----:R-:W-:Y:S02]  /*1d30*/  IMAD.U32 R67, R41, 0x10000, RZ ;  /* 0x0001000029437824 */ /* 0x002fe400078e00ff */
[----:B------:R-:W-:Y:S01]  /*1d40*/  FADD.FTZ R37, R37, -R34 ;  /* 0x8000002225257221 */ /* 0x000fe20000010000 */
[----:B------:R-:W-:Y:S01]  /*1d50*/  FMUL.FTZ R41, R42, -1.4426950216293334961 ;  /* 0xbfb8aa3b2a297820 */ /* 0x000fe20000410000 */
[----:B------:R-:W-:Y:S01]  /*1d60*/  FADD.FTZ R69, -R34, R67 ;  /* 0x0000004322457221 */ /* 0x000fe20000010100 */
[----:B------:R-:W-:Y:S01]  /*1d70*/  SHF.L.U32 R67, R39, 0x10, RZ ;  /* 0x0000001027437819 */ /* 0x000fe200000006ff */
[C---:B------:R-:W-:Y:S01]  /*1d80*/  FMUL.FTZ R39, R35.reuse, R37 ;  /* 0x0000002523277220 */ /* 0x040fe20000410000 */
[----:B------:R-:W0:Y:S01]  /*1d90*/  MUFU.EX2 R26, R26 ;  /* 0x0000001a001a7308 */ /* 0x000e220000000800 */
[----:B------:R-:W-:Y:S01]  /*1da0*/  FMUL.FTZ R69, R35, R69 ;  /* 0x0000004523457220 */ /* 0x000fe20000410000 */
[----:B--2---:R-:W-:Y:S01]  /*1db0*/  FADD.FTZ R28, R28, 1 ;  /* 0x3f8000001c1c7421 */ /* 0x004fe20000010000 */
[----:B------:R-:W-:Y:S01]  /*1dc0*/  FADD.FTZ R34, -R34, R67 ;  /* 0x0000004322227221 */ /* 0x000fe20000010100 */
[----:B------:R-:W-:Y:S01]  /*1dd0*/  FFMA.FTZ R36, R36, R39, R33 ;  /* 0x0000002724247223 */ /* 0x000fe20000010021 */
[----:B------:R-:W-:Y:S01]  /*1de0*/  FFMA.FTZ R23, R23, R69, R32 ;  /* 0x0000004517177223 */ /* 0x000fe20000010020 */
[----:B------:R-:W-:Y:S01]  /*1df0*/  FMUL.FTZ R32, R30, -1.4426950216293334961 ;  /* 0xbfb8aa3b1e207820 */ /* 0x000fe20000410000 */
[----:B------:R-:W-:Y:S01]  /*1e00*/  FMUL.FTZ R35, R35, R34 ;  /* 0x0000002223237220 */ /* 0x000fe20000410000 */
[----:B------:R-:W1:Y:S01]  /*1e10*/  MUFU.EX2 R43, R43 ;  /* 0x0000002b002b7308 */ /* 0x000e620000000800 */
[----:B------:R-:W-:Y:S01]  /*1e20*/  FMUL.FTZ R34, R36, -1.4426950216293334961 ;  /* 0xbfb8aa3b24227820 */ /* 0x000fe20000410000 */
[----:B------:R-:W-:Y:S01]  /*1e30*/  FMUL.FTZ R37, R23, -1.4426950216293334961 ;  /* 0xbfb8aa3b17257820 */ /* 0x000fe20000410000 */
[----:B------:R-:W-:Y:S01]  /*1e40*/  FFMA.FTZ R48, R48, R35, R49 ;  /* 0x0000002330307223 */ /* 0x000fe20000010031 */
[----:B------:R-:W-:-:S03]  /*1e50*/  FADD.FTZ R39, R45, 1 ;  /* 0x3f8000002d277421 */ /* 0x000fc60000010000 */
[----:B------:R-:W-:Y:S01]  /*1e60*/  FMUL.FTZ R35, R48, -1.4426950216293334961 ;  /* 0xbfb8aa3b30237820 */ /* 0x000fe20000410000 */
[----:B------:R-:W2:Y:S01]  /*1e70*/  MUFU.EX2 R32, R32 ;  /* 0x0000002000207308 */ /* 0x000ea20000000800 */
[----:B0-----:R-:W-:-:S07]  /*1e80*/  FADD.FTZ R45, R26, 1 ;  /* 0x3f8000001a2d7421 */ /* 0x001fce0000010000 */
[----:B------:R-:W0:Y:S01]  /*1e90*/  MUFU.EX2 R27, R27 ;  /* 0x0000001b001b7308 */ /* 0x000e220000000800 */
[----:B-1----:R-:W-:-:S07]  /*1ea0*/  FADD.FTZ R26, R43, 1 ;  /* 0x3f8000002b1a7421 */ /* 0x002fce0000010000 */
[----:B------:R-:W1:Y:S01]  /*1eb0*/  MUFU.EX2 R41, R41 ;  /* 0x0000002900297308 */ /* 0x000e620000000800 */
[----:B--2---:R-:W-:-:S07]  /*1ec0*/  FADD.FTZ R43, R32, 1 ;  /* 0x3f800000202b7421 */ /* 0x004fce0000010000 */
[----:B------:R-:W2:Y:S01]  /*1ed0*/  MUFU.EX2 R29, R68 ;  /* 0x00000044001d7308 */ /* 0x000ea20000000800 */
[----:B0-----:R-:W-:-:S07]  /*1ee0*/  FADD.FTZ R27, R27, 1 ;  /* 0x3f8000001b1b7421 */ /* 0x001fce0000010000 */
[----:B------:R0:W4:Y:S01]  /*1ef0*/  MUFU.EX2 R33, R37 ;  /* 0x0000002500217308 */ /* 0x0001220000000800 */
[----:B-1----:R-:W-:-:S07]  /*1f00*/  FADD.FTZ R41, R41, 1 ;  /* 0x3f80000029297421 */ /* 0x002fce0000010000 */
[----:B------:R-:W1:Y:S01]  /*1f10*/  MUFU.EX2 R34, R34 ;  /* 0x0000002200227308 */ /* 0x000e620000000800 */
[----:B0-----:R-:W-:Y:S01]  /*1f20*/  FADD.FTZ R37, R24, 1 ;  /* 0x3f80000018257421 */ /* 0x001fe20000010000 */
[----:B------:R-:W-:Y:S01]  /*1f30*/  FADD.FTZ R24, R38, 1 ;  /* 0x3f80000026187421 */ /* 0x000fe20000010000 */
[----:B--2---:R-:W-:-:S05]  /*1f40*/  FADD.FTZ R29, R29, 1 ;  /* 0x3f8000001d1d7421 */ /* 0x004fca0000010000 */
[----:B------:R-:W0:Y:S01]  /*1f50*/  MUFU.EX2 R35, R35 ;  /* 0x0000002300237308 */ /* 0x000e220000000800 */
[----:B----4-:R-:W-:-:S07]  /*1f60*/  FADD.FTZ R32, R33, 1 ;  /* 0x3f80000021207421 */ /* 0x010fce0000010000 */
[----:B------:R-:W2:Y:S01]  /*1f70*/  MUFU.RCP R31, R31 ;  /* 0x0000001f001f7308 */ /* 0x000ea20000001000 */
[----:B-1----:R-:W-:-:S07]  /*1f80*/  FADD.FTZ R33, R34, 1 ;  /* 0x3f80000022217421 */ /* 0x002fce0000010000 */
[----:B------:R-:W1:Y:S01]  /*1f90*/  MUFU.RCP R44, R44 ;  /* 0x0000002c002c7308 */ /* 0x000e620000001000 */
[----:B0-----:R-:W-:-:S07]  /*1fa0*/  FADD.FTZ R35, R35, 1 ;  /* 0x3f80000023237421 */ /* 0x001fce0000010000 */
[----:B------:R-:W0:Y:S01]  /*1fb0*/  MUFU.RCP R37, R37 ;  /* 0x0000002500257308 */ /* 0x000e220000001000 */
[----:B--2---:R-:W-:-:S07]  /*1fc0*/  FMUL.FTZ R31, R22, R31 ;  /* 0x0000001f161f7220 */ /* 0x004fce0000410000 */
[----:B------:R-:W2:Y:S01]  /*1fd0*/  MUFU.RCP R39, R39 ;  /* 0x0000002700277308 */ /* 0x000ea20000001000 */
[----:B-1----:R-:W-:-:S05]  /*1fe0*/  FMUL.FTZ R44, R47, R44 ;  /* 0x0000002c2f2c7220 */ /* 0x002fca0000410000 */
[----:B------:R-:W-:Y:S02]  /*1ff0*/  F2FP.BF16.F32.PACK_AB R31, R44, R31 ;  /* 0x0000001f2c1f723e */ /* 0x000fe400000010ff */
[----:B------:R-:W1:Y:S01]  /*2000*/  MUFU.RCP R25, R25 ;  /* 0x0000001900197308 */ /* 0x000e620000001000 */
[----:B0-----:R-:W-:Y:S01]  /*2010*/  FMUL.FTZ R37, R46, R37 ;  /* 0x000000252e257220 */ /* 0x001fe20000410000 */
[----:B------:R-:W-:Y:S01]  /*2020*/  PRMT R22, R31, 0x7632, R22 ;  /* 0x000076321f167816 */ /* 0x000fe20000000016 */
[----:B------:R-:W-:Y:S04]  /*2030*/  STG.E.U16 desc[UR10][R50.64], R31 ;  /* 0x0000001f32007986 */ /* 0x000fe8000c10150a */
[----:B------:R0:W-:Y:S01]  /*2040*/  STG.E.U16 desc[UR10][R50.64+0x2], R22 ;  /* 0x0000021632007986 */ /* 0x0001e2000c10150a */
[----:B------:R-:W4:Y:S01]  /*2050*/  MUFU.RCP R24, R24 ;  /* 0x0000001800187308 */ /* 0x000f220000001000 */
[----:B--2---:R-:W-:-:S05]  /*2060*/  FMUL.FTZ R40, R40, R39 ;  /* 0x0000002728287220 */ /* 0x004fca0000410000 */
[----:B------:R-:W-:Y:S02]  /*2070*/  F2FP.BF16.F32.PACK_AB R37, R40, R37 ;  /* 0x000000252825723e */ /* 0x000fe400000010ff */
[----:B------:R-:W2:Y:S01]  /*2080*/  MUFU.RCP R45, R45 ;  /* 0x0000002d002d7308 */ /* 0x000ea20000001000 */
[----:B-1----:R-:W-:Y:S02]  /*2090*/  FMUL.FTZ R25, R58, R25 ;  /* 0x000000193a197220 */ /* 0x002fe40000410000 */
[----:B------:R-:W-:Y:S05]  /*20a0*/  STG.E.U16 desc[UR10][R50.64+0x4], R37 ;  /* 0x0000042532007986 */ /* 0x000fea000c10150a */
[----:B------:R-:W1:Y:S01]  /*20b0*/  MUFU.RCP R26, R26 ;  /* 0x0000001a001a7308 */ /* 0x000e620000001000 */
[----:B----4-:R-:W-:-:S05]  /*20c0*/  FMUL.FTZ R24, R59, R24 ;  /* 0x000000183b187220 */ /* 0x010fca0000410000 */
[----:B------:R-:W-:Y:S02]  /*20d0*/  F2FP.BF16.F32.PACK_AB R24, R24, R25 ;  /* 0x000000191818723e */ /* 0x000fe400000010ff */
[----:B------:R-:W4:Y:S01]  /*20e0*/  MUFU.RCP R27, R27 ;  /* 0x0000001b001b7308 */ /* 0x000f220000001000 */
[----:B--2---:R-:W-:Y:S01]  /*20f0*/  FMUL.FTZ R45, R62, R45 ;  /* 0x0000002d3e2d7220 */ /* 0x004fe20000410000 */
[----:B------:R-:W-:-:S05]  /*2100*/  PRMT R25, R37, 0x7632, R25 ;  /* 0x0000763225197816 */ /* 0x000fca0000000019 */
[----:B------:R-:W-:Y:S01]  /*2110*/  STG.E.U16 desc[UR10][R50.64+0x6], R25 ;  /* 0x0000061932007986 */ /* 0x000fe2000c10150a */
[----:B------:R-:W2:Y:S01]  /*2120*/  MUFU.RCP R28, R28 ;  /* 0x0000001c001c7308 */ /* 0x000ea20000001000 */
[----:B-1----:R-:W-:Y:S02]  /*2130*/  FMUL.FTZ R26, R63, R26 ;  /* 0x0000001a3f1a7220 */ /* 0x002fe40000410000 */
[----:B------:R1:W-:Y:S03]  /*2140*/  STG.E.U16 desc[UR10][R52.64], R24 ;  /* 0x0000001834007986 */ /* 0x0003e6000c10150a */
[----:B------:R-:W-:Y:S02]  /*2150*/  F2FP.BF16.F32.PACK_AB R26, R26, R45 ;  /* 0x0000002d1a1a723e */ /* 0x000fe400000010ff */
[----:B------:R-:W5:Y:S01]  /*2160*/  MUFU.RCP R41, R41 ;  /* 0x0000002900297308 */ /* 0x000f620000001000 */
[----:B----4-:R-:W-:Y:S01]  /*2170*/  FMUL.FTZ R27, R64, R27 ;  /* 0x0000001b401b7220 */ /* 0x010fe20000410000 */
[----:B0-----:R-:W-:Y:S01]  /*2180*/  PRMT R22, R26, 0x7632, R22 ;  /* 0x000076321a167816 */ /* 0x001fe20000000016 */
[----:B------:R-:W-:Y:S04]  /*2190*/  STG.E.U16 desc[UR10][R52.64+0x4], R26 ;  /* 0x0000041a34007986 */ /* 0x000fe8000c10150a */
[----:B------:R-:W-:Y:S01]  /*21a0*/  STG.E.U16 desc[UR10][R52.64+0x6], R22 ;  /* 0x0000061634007986 */ /* 0x000fe2000c10150a */
[----:B------:R-:W0:Y:S01]  /*21b0*/  MUFU.RCP R29, R29 ;  /* 0x0000001d001d7308 */ /* 0x000e220000001000 */
[----:B--2---:R-:W-:-:S05]  /*21c0*/  FMUL.FTZ R28, R65, R28 ;  /* 0x0000001c411c7220 */ /* 0x004fca0000410000 */
[----:B------:R-:W-:Y:S02]  /*21d0*/  F2FP.BF16.F32.PACK_AB R27, R28, R27 ;  /* 0x0000001b1c1b723e */ /* 0x000fe400000010ff */
[----:B------:R-:W2:Y:S01]  /*21e0*/  MUFU.RCP R43, R43 ;  /* 0x0000002b002b7308 */ /* 0x000ea20000001000 */
[----:B-----5:R-:W-:-:S07]  /*21f0*/  FMUL.FTZ R41, R42, R41 ;  /* 0x000000292a297220 */ /* 0x020fce0000410000 */
[----:B------:R-:W4:Y:S01]  /*2200*/  MUFU.RCP R32, R32 ;  /* 0x0000002000207308 */ /* 0x000f220000001000 */
[----:B0-----:R-:W-:-:S05]  /*2210*/  FMUL.FTZ R66, R66, R29 ;  /* 0x0000001d42427220 */ /* 0x001fca0000410000 */
[----:B------:R-:W-:Y:S02]  /*2220*/  F2FP.BF16.F32.PACK_AB R41, R66, R41 ;  /* 0x000000294229723e */ /* 0x000fe400000010ff */
[----:B------:R-:W0:Y:S01]  /*2230*/  MUFU.RCP R33, R33 ;  /* 0x0000002100217308 */ /* 0x000e220000001000 */
[----:B--2---:R-:W-:-:S07]  /*2240*/  FMUL.FTZ R43, R30, R43 ;  /* 0x0000002b1e2b7220 */ /* 0x004fce0000410000 */
[----:B------:R-:W2:Y:S01]  /*2250*/  MUFU.RCP R35, R35 ;  /* 0x0000002300237308 */ /* 0x000ea20000001000 */
[----:B----4-:R-:W-:Y:S01]  /*2260*/  FMUL.FTZ R32, R23, R32 ;  /* 0x0000002017207220 */ /* 0x010fe20000410000 */
[----:B------:R-:W-:Y:S02]  /*2270*/  PRMT R23, R24, 0x7632, R23 ;  /* 0x0000763218177816 */ /* 0x000fe40000000017 */
[----:B-1----:R-:W-:Y:S02]  /*2280*/  PRMT R24, R27, 0x7632, R24 ;  /* 0x000076321b187816 */ /* 0x002fe40000000018 */
[----:B------:R-:W-:Y:S01]  /*2290*/  F2FP.BF16.F32.PACK_AB R32, R32, R43 ;  /* 0x0000002b2020723e */ /* 0x000fe200000010ff */
[----:B------:R1:W-:Y:S01]  /*22a0*/  STG.E.U16 desc[UR10][R52.64+0x2], R23 ;  /* 0x0000021734007986 */ /* 0x0003e2000c10150a */
[----:B0-----:R-:W-:Y:S02]  /*22b0*/  FMUL.FTZ R33, R36, R33 ;  /* 0x0000002124217220 */ /* 0x001fe40000410000 */
[----:B------:R-:W-:Y:S01]  /*22c0*/  PRMT R28, R32, 0x7632, R28 ;  /* 0x00007632201c7816 */ /* 0x000fe2000000001c */
[----:B------:R0:W-:Y:S04]  /*22d0*/  STG.E.U16 desc[UR10][R54.64], R27 ;  /* 0x0000001b36007986 */ /* 0x0001e8000c10150a */
[----:B------:R0:W-:Y:S01]  /*22e0*/  STG.E.U16 desc[UR10][R54.64+0x2], R24 ;  /* 0x0000021836007986 */ /* 0x0001e2000c10150a */
[----:B--2---:R-:W-:Y:S01]  /*22f0*/  FMUL.FTZ R48, R48, R35 ;  /* 0x0000002330307220 */ /* 0x004fe20000410000 */
[----:B-1----:R-:W-:-:S02]  /*2300*/  PRMT R23, R41, 0x7632, R23 ;  /* 0x0000763229177816 */ /* 0x002fc40000000017 */
[----:B------:R0:W-:Y:S02]  /*2310*/  STG.E.U16 desc[UR10][R54.64+0x4], R41 ;  /* 0x0000042936007986 */ /* 0x0001e4000c10150a */
[----:B------:R-:W-:Y:S02]  /*2320*/  F2FP.BF16.F32.PACK_AB R33, R48, R33 ;  /* 0x000000213021723e */ /* 0x000fe400000010ff */
[----:B------:R0:W-:Y:S02]  /*2330*/  STG.E.U16 desc[UR10][R54.64+0x6], R23 ;  /* 0x0000061736007986 */ /* 0x0001e4000c10150a */
[----:B------:R-:W-:Y:S02]  /*2340*/  PRMT R22, R33, 0x7632, R22 ;  /* 0x0000763221167816 */ /* 0x000fe40000000016 */
[----:B------:R0:W-:Y:S04]  /*2350*/  STG.E.U16 desc[UR10][R56.64], R32 ;  /* 0x0000002038007986 */ /* 0x0001e8000c10150a */
[----:B------:R0:W-:Y:S04]  /*2360*/  STG.E.U16 desc[UR10][R56.64+0x2], R28 ;  /* 0x0000021c38007986 */ /* 0x0001e8000c10150a */
[----:B------:R0:W-:Y:S04]  /*2370*/  STG.E.U16 desc[UR10][R56.64+0x4], R33 ;  /* 0x0000042138007986 */ /* 0x0001e8000c10150a */
[----:B------:R0:W-:Y:S01]  /*2380*/  STG.E.U16 desc[UR10][R56.64+0x6], R22 ;  /* 0x0000061638007986 */ /* 0x0001e2000c10150a */
[----:B------:R-:W-:Y:S05]  /*2390*/  @!P1 BRA `(.L_x_1678) ;  /* 0xffffffe000009947 */ /* 0x000fea000383ffff */
[----:B------:R-:W-:Y:S05]  /*23a0*/  EXIT ;  /* 0x000000000000794d */ /* 0x000fea0003800000 */
.L_x_1679:
        /* <DEDUP_REMOVED lines=13> */
.L_x_3567:


//--------------------- .text._ZN13group_norm_v214gn_cuda_kernelI13__nv_bfloat16Li320ELi3ELi16ELi160ELi256ELb1ELi16ELi320ELi320ELi4ELb1ELi21ELb0ELb0ENS_16CompileConditionILi900EEEEEvPT_PKS4_S7_S7_flPfS8_Pj --------------------------
	.section	.text._ZN13group_norm_v214gn_cuda_kernelI13__nv_bfloat16Li320ELi3ELi16ELi160ELi256ELb1ELi16ELi320ELi320ELi4ELb1ELi21ELb0ELb0ENS_16CompileConditionILi900EEEEEvPT_PKS4_S7_S7_flPfS8_Pj,"ax",@progbits
	.align	128
        .global         _ZN13group_norm_v214gn_cuda_kernelI13__nv_bfloat16Li320ELi3ELi16ELi160ELi256ELb1ELi16ELi320ELi320ELi4ELb1ELi21ELb0ELb0ENS_16CompileConditionILi900EEEEEvPT_PKS4_S7_S7_flPfS8_Pj
        .type           _ZN13group_norm_v214gn_cuda_kernelI13__nv_bfloat16Li320ELi3ELi16ELi160ELi256ELb1ELi16ELi320ELi320ELi4ELb1ELi21ELb0ELb0ENS_16CompileConditionILi900EEEEEvPT_PKS4_S7_S7_flPfS8_Pj,@function
        .size           _ZN13group_norm_v214gn_cuda_kernelI13__nv_bfloat16Li320ELi3ELi16ELi160ELi256ELb1ELi16ELi320ELi320ELi4ELb1ELi21ELb0ELb0ENS_16CompileConditionILi900EEEEEvPT_PKS4_S7_S7_flPfS8_Pj,(.L_x_3568 - _ZN13group_norm_v214gn_cuda_kernelI13__nv_bfloat16Li320ELi3ELi16ELi160ELi256ELb1ELi16ELi320ELi320ELi4ELb1ELi21ELb0ELb0ENS_16CompileConditionILi900EEEEEvPT_PKS4_S7_S7_flPfS8_Pj)
        .other          _ZN13group_norm_v214gn_cuda_kernelI13__nv_bfloat16Li320ELi3ELi16ELi160ELi256ELb1ELi16ELi320ELi320ELi4ELb1ELi21ELb0ELb0ENS_16CompileConditionILi900EEEEEvPT_PKS4_S7_S7_flPfS8_Pj,@"STO_CUDA_ENTRY STV_DEFAULT"
_ZN13group_norm_v214gn_cuda_kernelI13__nv_bfloat16Li320ELi3ELi16ELi160ELi256ELb1ELi16ELi320ELi320ELi4ELb1ELi21ELb0ELb0ENS_16CompileConditionILi900EEEEEvPT_PKS4_S7_S7_flPfS8_Pj:
.text._ZN13group_norm_v214gn_cuda_kernelI13__nv_bfloat16Li320ELi3ELi16ELi160ELi256ELb1ELi16ELi320ELi320ELi4ELb1ELi21ELb0ELb0ENS_16CompileConditionILi900EEEEEvPT_PKS4_S7_S7_flPfS8_Pj:
        /* <DEDUP_REMOVED lines=10> */
[----:B------:R-:W-:Y:S01]  /*00a0*/  UMOV UR4, URZ ;  /* 0x0000003f00047c82 */ /* 0x000fe20008000000 */
[----:B------:R-:W-:Y:S01]  /*00b0*/  ULDC.64 UR8, c[0x0][0x208] ;  /* 0x0000820000087ab9 */ /* 0x000fe20000000a00 */
[----:B------:R-:W1:Y:S01]  /*00c0*/  S2R R7, SR_CgaCtaId ;  /* 0x0000000000077919 */ /* 0x000e620000008800 */
[----:B------:R-:W2:Y:S01]  /*00d0*/  S2R R3, SR_CTAID.X ;  /* 0x0000000000037919 */ /* 0x000ea20000002500 */
[----:B0-----:R-:W-:Y:S01]  /*00e0*/  IMAD.WIDE.U32 R4, R2, -0x33333333, RZ ;  /* 0xcccccccd02047825 */ /* 0x001fe200078e00ff */
[----:B------:R-:W-:-:S04]  /*00f0*/  MOV R4, 0x400 ;  /* 0x0000040000047802 */ /* 0x000fc80000000f00 */
[----:B------:R-:W-:Y:S02]  /*0100*/  SHF.R.U32.HI R6, RZ, 0x6, R5 ;  /* 0x00000006ff067819 */ /* 0x000fe40000011605 */
[----:B-1----:R-:W-:Y:S02]  /*0110*/  LEA R5, R7, R4, 0x18 ;  /* 0x0000000407057211 */ /* 0x002fe400078ec0ff */
[----:B------:R-:W-:Y:S01]  /*0120*/  MOV R7, R0 ;  /* 0x0000000000077202 */ /* 0x000fe20000000f00 */
[----:B------:R-:W-:-:S04]  /*0130*/  IMAD R4, R6, -0x50, R2 ;  /* 0xffffffb006047824 */ /* 0x000fc800078e0202 */
[----:B------:R-:W-:Y:S01]  /*0140*/  IMAD R5, R4, 0x28, R5 ;  /* 0x0000002804057824 */ /* 0x000fe200078e0205 */
[----:B------:R-:W-:-:S03]  /*0150*/  HFMA2.MMA R4, -RZ, RZ, 0, 0 ;  /* 0x00000000ff047435 */ /* 0x000fc600000001ff */
[----:B--2---:R-:W-:-:S08]  /*0160*/  IMAD R5, R6, 0x8, R5 ;  /* 0x0000000806057824 */ /* 0x004fd000078e0205 */
.L_x_1689:
        /* <DEDUP_REMOVED lines=17> */
[----:B------:R-:W-:-:S05]  /*0280*/  IMAD.WIDE.U32 R18, R19, 0xa0000, R14 ;  /* 0x000a000013127825 */ /* 0x000fca00078e000e */
[----:B------:R-:W-:Y:S02]  /*0290*/  IADD3 R15, R19, R9, RZ ;  /* 0x00000009130f7210 */ /* 0x000fe40007ffe0ff */
[----:B------:R-:W-:-:S05]  /*02a0*/  IADD3 R8, P0, R6, R18, RZ ;  /* 0x0000001206087210 */ /* 0x000fca0007f1e0ff */
[----:B------:R-:W-:Y:S01]  /*02b0*/  IMAD.X R9, RZ, RZ, R15, P0 ;  /* 0x000000ffff097224 */ /* 0x000fe200000e060f */
[----:B------:R-:W-:-:S04]  /*02c0*/  LEA R16, P0, R8, UR6, 0x1 ;  /* 0x0000000608107c11 */ /* 0x000fc8000f8008ff */
[----:B------:R-:W-:Y:S02]  /*02d0*/  LEA.HI.X R17, R8, UR7, R9, 0x1, P0 ;  /* 0x0000000708117c11 */ /* 0x000fe400080f0c09 */
[----:B------:R-:W-:-:S04]  /*02e0*/  IADD3 R8, R6, 0x2800, RZ ;  /* 0x0000280006087810 */ /* 0x000fc80007ffe0ff */
[----:B------:R-:W2:Y:S01]  /*02f0*/  LDG.E.64.CONSTANT R16, desc[UR8][R16.64] ;  /* 0x0000000810107981 */ /* 0x000ea2000c1e9b00 */
[----:B------:R-:W-:-:S04]  /*0300*/  IADD3 R9, P0, R8, R18, RZ ;  /* 0x0000001208097210 */ /* 0x000fc80007f1e0ff */
[----:B------:R-:W-:Y:S02]  /*0310*/  IADD3.X R10, RZ, R15, RZ, P0, !PT ;  /* 0x0000000fff0a7210 */ /* 0x000fe400007fe4ff */
[----:B------:R-:W-:-:S04]  /*0320*/  LEA R24, P0, R9, UR6, 0x1 ;  /* 0x0000000609187c11 */ /* 0x000fc8000f8008ff */
[----:B------:R-:W-:Y:S01]  /*0330*/  LEA.HI.X R25, R9, UR7, R10, 0x1, P0 ;  /* 0x0000000709197c11 */ /* 0x000fe200080f0c0a */
[----:B------:R-:W-:-:S05]  /*0340*/  VIADD R9, R6, 0x5000 ;  /* 0x0000500006097836 */ /* 0x000fca0000000000 */
[----:B------:R-:W3:Y:S01]  /*0350*/  LDG.E.64.CONSTANT R24, desc[UR8][R24.64] ;  /* 0x0000000818187981 */ /* 0x000ee2000c1e9b00 */
[----:B------:R-:W-:-:S04]  /*0360*/  IADD3 R10, P0, R9, R18, RZ ;  /* 0x00000012090a7210 */ /* 0x000fc80007f1e0ff */
[----:B------:R-:W-:Y:S02]  /*0370*/  IADD3.X R11, RZ, R15, RZ, P0, !PT ;  /* 0x0000000fff0b7210 */ /* 0x000fe400007fe4ff */
[----:B------:R-:W-:-:S04]  /*0380*/  LEA R26, P0, R10, UR6, 0x1 ;  /* 0x000000060a1a7c11 */ /* 0x000fc8000f8008ff */
[----:B------:R-:W-:Y:S02]  /*0390*/  LEA.HI.X R27, R10, UR7, R11, 0x1, P0 ;  /* 0x000000070a1b7c11 */ /* 0x000fe400080f0c0b */
[----:B------:R-:W-:-:S04]  /*03a0*/  IADD3 R10, R6, 0x7800, RZ ;  /* 0x00007800060a7810 */ /* 0x000fc80007ffe0ff */
[----:B------:R-:W4:Y:S01]  /*03b0*/  LDG.E.64.CONSTANT R26, desc[UR8][R26.64] ;  /* 0x000000081a1a7981 */ /* 0x000f22000c1e9b00 */
[----:B------:R-:W-:-:S05]  /*03c0*/  IADD3 R18, P0, R10, R18, RZ ;  /* 0x000000120a127210 */ /* 0x000fca0007f1e0ff */
        /* <DEDUP_REMOVED lines=15> */
[----:B------:R-:W-:Y:S01]  /*04c0*/  FFMA.FTZ R15, R11, R11, RZ ;  /* 0x0000000b0b0f7223 */ /* 0x000fe200000100ff */
[----:B------:R-:W-:Y:S01]  /*04d0*/  SHF.L.U32 R18, R14, 0x10, RZ ;  /* 0x000000100e127819 */ /* 0x000fe200000006ff */
[--C-:B------:R-:W-:Y:S01]  /*04e0*/  FADD.FTZ R14, RZ, R11.reuse ;  /* 0x0000000bff0e7221 */ /* 0x100fe20000010000 */
[----:B------:R-:W-:-:S03]  /*04f0*/  PRMT R11, R17, 0x7632, R11 ;  /* 0x00007632110b7816 */ /* 0x000fc6000000000b */
[----:B------:R-:W-:Y:S01]  /*0500*/  FFMA.FTZ R15, R18, R18, R15 ;  /* 0x00000012120f7223 */ /* 0x000fe2000001000f */
[----:B------:R-:W-:Y:S01]  /*0510*/  FADD.FTZ R14, R14, R18 ;  /* 0x000000120e0e7221 */ /* 0x000fe20000010000 */
[----:B------:R-:W-:Y:S02]  /*0520*/  SHF.L.U32 R18, R11, 0x10, RZ ;  /* 0x000000100b127819 */ /* 0x000fe400000006ff */
[----:B------:R-:W-:Y:S01]  /*0530*/  FFMA.FTZ R15, R22, R22, R15 ;  /* 0x00000016160f7223 */ /* 0x000fe2000001000f */
[----:B------:R-:W-:Y:S01]  /*0540*/  FADD.FTZ R14, R14, R22 ;  /* 0x000000160e0e7221 */ /* 0x000fe20000010000 */
[C---:B---3--:R-:W-:Y:S02]  /*0550*/  SHF.L.U32 R22, R24.reuse, 0x10, RZ ;  /* 0x0000001018167819 */ /* 0x048fe400000006ff */
[----:B------:R-:W-:Y:S01]  /*0560*/  PRMT R11, R24, 0x7632, R11 ;  /* 0x00007632180b7816 */ /* 0x000fe2000000000b */
[----:B------:R-:W-:Y:S01]  /*0570*/  FFMA.FTZ R15, R18, R18, R15 ;  /* 0x00000012120f7223 */ /* 0x000fe2000001000f */
[----:B------:R-:W-:-:S02]  /*0580*/  FADD.FTZ R14, R14, R18 ;  /* 0x000000120e0e7221 */ /* 0x000fc40000010000 */
[----:B------:R-:W-:Y:S01]  /*0590*/  SHF.L.U32 R18, R11, 0x10, RZ ;  /* 0x000000100b127819 */ /* 0x000fe200000006ff */
        /* <DEDUP_REMOVED lines=9> */
[----:B----4-:R-:W-:-:S02]  /*0630*/  SHF.L.U32 R22, R26, 0x10, RZ ;  /* 0x000000101a167819 */ /* 0x010fc400000006ff */
        /* <DEDUP_REMOVED lines=16> */
[----:B------:R-:W-:Y:S02]  /*0740*/  FADD.FTZ R14, R14, R18 ;  /* 0x000000120e0e7221 */ /* 0x000fe40000010000 */
[----:B------:R-:W-:Y:S01]  /*0750*/  SHF.L.U32 R18, R11, 0x10, RZ ;  /* 0x000000100b127819 */ /* 0x000fe200000006ff */
        /* <DEDUP_REMOVED lines=16> */
[----:B------:R-:W-:Y:S01]  /*0860*/  MOV R42, 0x400 ;  /* 0x00000400002a7802 */ /* 0x000fe20000000f00 */
[----:B------:R-:W-:Y:S01]  /*0870*/  HFMA2.MMA R43, -RZ, RZ, 0, 0 ;  /* 0x00000000ff2b7435 */ /* 0x000fe200000001ff */
[----:B------:R-:W-:Y:S02]  /*0880*/  CS2R R44, SRZ ;  /* 0x00000000002c7805 */ /* 0x000fe4000001ff00 */
[----:B------:R-:W-:-:S04]  /*0890*/  LOP3.LUT R11, R11, 0xe, RZ, 0xc0, !PT ;  /* 0x0000000e0b0b7812 */ /* 0x000fc800078ec0ff */
[C---:B0-----:R-:W-:Y:S02]  /*08a0*/  LEA.HI R15, R2.reuse, R11, RZ, 0x1e ;  /* 0x0000000b020f7211 */ /* 0x041fe400078ff0ff */
[----:B------:R-:W-:-:S03]  /*08b0*/  LOP3.LUT R11, R2, 0x3, RZ, 0xc0, !PT ;  /* 0x00000003020b7812 */ /* 0x000fc600078ec0ff */
[----:B------:R-:W-:Y:S01]  /*08c0*/  IMAD R12, R15, 0xa0, -R12 ;  /* 0x000000a00f0c7824 */ /* 0x000fe200078e0a0c */
[----:B-1----:R-:W-:-:S07]  /*08d0*/  LEA R42, R19, R42, 0x18 ;  /* 0x0000002a132a7211 */ /* 0x002fce00078ec0ff */
.L_x_1682:
[----:B------:R-:W-:Y:S02]  /*08e0*/  IADD3 R14, R12, R45, RZ ;  /* 0x0000002d0c0e7210 */ /* 0x000fe40007ffe0ff */
[----:B------:R-:W-:Y:S02]  /*08f0*/  IADD3 R45, R45, 0x20, RZ ;  /* 0x000000202d2d7810 */ /* 0x000fe40007ffe0ff */
[C---:B------:R-:W-:Y:S01]  /*0900*/  IADD3 R15, R14.reuse, 0x4, RZ ;  /* 0x000000040e0f7810 */ /* 0x040fe20007ffe0ff */
[C---:B------:R-:W-:Y:S01]  /*0910*/  VIADD R22, R14.reuse, 0x8 ;  /* 0x000000080e167836 */ /* 0x040fe20000000000 */
[----:B------:R-:W-:Y:S02]  /*0920*/  IADD3 R32, R14, 0xc, RZ ;  /* 0x0000000c0e207810 */ /* 0x000fe40007ffe0ff */
[----:B------:R-:W-:Y:S02]  /*0930*/  SHF.R.S32.HI R18, RZ, 0x1f, R15 ;  /* 0x0000001fff127819 */ /* 0x000fe4000001140f */
[----:B------:R-:W-:-:S02]  /*0940*/  SHF.R.S32.HI R23, RZ, 0x1f, R22 ;  /* 0x0000001fff177819 */ /* 0x000fc40000011416 */
[----:B------:R-:W-:Y:S02]  /*0950*/  LEA.HI R19, R18, R15, RZ, 0x2 ;  /* 0x0000000f12137211 */ /* 0x000fe400078f10ff */
[----:B------:R-:W-:Y:S02]  /*0960*/  SHF.R.S32.HI R15, RZ, 0x1f, R14 ;  /* 0x0000001fff0f7819 */ /* 0x000fe4000001140e */
[----:B------:R-:W-:Y:S02]  /*0970*/  SHF.R.S32.HI R33, RZ, 0x1f, R32 ;  /* 0x0000001fff217819 */ /* 0x000fe40000011420 */
[----:B------:R-:W-:Y:S02]  /*0980*/  LEA.HI R15, R15, R14, RZ, 0x2 ;  /* 0x0000000e0f0f7211 */ /* 0x000fe400078f10ff */
[----:B------:R-:W-:Y:S02]  /*0990*/  IADD3 R18, R14, 0x10, RZ ;  /* 0x000000100e127810 */ /* 0x000fe40007ffe0ff */
[----:B------:R-:W-:-:S02]  /*09a0*/  SHF.R.S32.HI R15, RZ, 0x2, R15 ;  /* 0x00000002ff0f7819 */ /* 0x000fc4000001140f */
[----:B------:R-:W-:Y:S02]  /*09b0*/  LEA.HI R23, R23, R22, RZ, 0x2 ;  /* 0x0000001617177211 */ /* 0x000fe400078f10ff */
[----:B------:R-:W-:Y:S01]  /*09c0*/  LEA.HI R33, R33, R32, RZ, 0x2 ;  /* 0x0000002021217211 */ /* 0x000fe200078f10ff */
[C---:B------:R-:W-:Y:S01]  /*09d0*/  VIADD R32, R14.reuse, 0x18 ;  /* 0x000000180e207836 */ /* 0x040fe20000000000 */
[C---:B------:R-:W-:Y:S02]  /*09e0*/  IADD3 R22, R14.reuse, 0x14, RZ ;  /* 0x000000140e167810 */ /* 0x040fe40007ffe0ff */
[----:B------:R-:W-:Y:S01]  /*09f0*/  IADD3 R34, R14, 0x1c, RZ ;  /* 0x0000001c0e227810 */ /* 0x000fe20007ffe0ff */
[----:B------:R-:W-:Y:S01]  /*0a00*/  IMAD R14, R15, 0x28, R42 ;  /* 0x000000280f0e7824 */ /* 0x000fe200078e022a */
[----:B------:R-:W-:Y:S02]  /*0a10*/  SHF.R.S32.HI R19, RZ, 0x2, R19 ;  /* 0x00000002ff137819 */ /* 0x000fe40000011413 */
[----:B------:R-:W-:-:S02]  /*0a20*/  SHF.R.S32.HI R35, RZ, 0x1f, R18 ;  /* 0x0000001fff237819 */ /* 0x000fc40000011412 */
[----:B------:R-:W-:Y:S01]  /*0a30*/  SHF.R.S32.HI R23, RZ, 0x2, R23 ;  /* 0x00000002ff177819 */ /* 0x000fe20000011417 */
[----:B------:R-:W-:Y:S01]  /*0a40*/  IMAD R36, R19, 0x28, R42 ;  /* 0x0000002813247824 */ /* 0x000fe200078e022a */
[----:B------:R-:W-:Y:S02]  /*0a50*/  LEA.HI R18, R35, R18, RZ, 0x2 ;  /* 0x0000001223127211 */ /* 0x000fe400078f10ff */
[----:B------:R-:W-:Y:S01]  /*0a60*/  SHF.R.S32.HI R15, RZ, 0x1f, R34 ;  /* 0x0000001fff0f7819 */ /* 0x000fe20000011422 */
[----:B------:R-:W-:Y:S01]  /*0a70*/  IMAD R38, R23, 0x28, R42 ;  /* 0x0000002817267824 */ /* 0x000fe200078e022a */
[C---:B------:R-:W-:Y:S02]  /*0a80*/  LEA R14, R11.reuse, R14, 0x3 ;  /* 0x0000000e0b0e7211 */ /* 0x040fe400078e18ff */
[----:B------:R-:W-:Y:S01]  /*0a90*/  SHF.R.S32.HI R35, RZ, 0x1f, R32 ;  /* 0x0000001fff237819 */ /* 0x000fe20000011420 */
[----:B------:R-:W-:Y:S01]  /*0aa0*/  IMAD R23, R11, 0x8, R38 ;  /* 0x000000080b177824 */ /* 0x000fe200078e0226 */
[----:B------:R-:W-:-:S02]  /*0ab0*/  SHF.R.S32.HI R37, RZ, 0x1f, R22 ;  /* 0x0000001fff257819 */ /* 0x000fc40000011416 */
[----:B------:R-:W-:Y:S02]  /*0ac0*/  SHF.R.S32.HI R33, RZ, 0x2, R33 ;  /* 0x00000002ff217819 */ /* 0x000fe40000011421 */
[----:B------:R-:W-:Y:S02]  /*0ad0*/  LEA R19, R11, R36, 0x3 ;  /* 0x000000240b137211 */ /* 0x000fe400078e18ff */
[----:B------:R-:W-:Y:S01]  /*0ae0*/  LEA.HI R32, R35, R32, RZ, 0x2 ;  /* 0x0000002023207211 */ /* 0x000fe200078f10ff */
[----:B------:R-:W-:Y:S01]  /*0af0*/  IMAD R36, R33, 0x28, R42 ;  /* 0x0000002821247824 */ /* 0x000fe200078e022a */
[----:B------:R-:W-:Y:S02]  /*0b00*/  LEA.HI R34, R15, R34, RZ, 0x2 ;  /* 0x000000220f227211 */ /* 0x000fe400078f10ff */
[----:B------:R-:W-:Y:S01]  /*0b10*/  LEA.HI R22, R37, R22, RZ, 0x2 ;  /* 0x0000001625167211 */ /* 0x000fe200078f10ff */
[----:B------:R-:W0:Y:S01]  /*0b20*/  LDS.64 R14, [R14] ;  /* 0x000000000e0e7984 */ /* 0x000e220000000a00 */
[----:B------:R-:W-:-:S02]  /*0b30*/  SHF.R.S32.HI R35, RZ, 0x2, R18 ;  /* 0x00000002ff237819 */ /* 0x000fc40000011412 */
[----:B------:R-:W-:Y:S01]  /*0b40*/  SHF.R.S32.HI R37, RZ, 0x2, R22 ;  /* 0x00000002ff257819 */ /* 0x000fe20000011416 */
[----:B------:R-:W1:Y:S01]  /*0b50*/  LDS.64 R18, [R19] ;  /* 0x0000000013127984 */ /* 0x000e620000000a00 */
[----:B------:R-:W-:Y:S01]  /*0b60*/  LEA R33, R11, R36, 0x3 ;  /* 0x000000240b217211 */ /* 0x000fe200078e18ff */
[----:B------:R-:W-:Y:S01]  /*0b70*/  IMAD R38, R35, 0x28, R42 ;  /* 0x0000002823267824 */ /* 0x000fe200078e022a */
[----:B------:R-:W-:Y:S01]  /*0b80*/  SHF.R.S32.HI R39, RZ, 0x2, R32 ;  /* 0x00000002ff277819 */ /* 0x000fe20000011420 */
[----:B------:R-:W2:Y:S01]  /*0b90*/  LDS.64 R22, [R23] ;  /* 0x0000000017167984 */ /* 0x000ea20000000a00 */
[----:B------:R-:W-:Y:S01]  /*0ba0*/  IMAD R36, R37, 0x28, R42 ;  /* 0x0000002825247824 */ /* 0x000fe200078e022a */
[----:B------:R-:W-:Y:S02]  /*0bb0*/  SHF.R.S32.HI R37, RZ, 0x2, R34 ;  /* 0x00000002ff257819 */ /* 0x000fe40000011422 */
[----:B------:R-:W-:Y:S01]  /*0bc0*/  LEA R35, R11, R38, 0x3 ;  /* 0x000000260b237211 */ /* 0x000fe200078e18ff */
[----:B------:R-:W3:Y:S01]  /*0bd0*/  LDS.64 R32, [R33] ;  /* 0x0000000021207984 */ /* 0x000ee20000000a00 */
[--C-:B------:R-:W-:Y:S01]  /*0be0*/  IMAD R38, R39, 0x28, R42.reuse ;  /* 0x0000002827267824 */ /* 0x100fe200078e022a */
[----:B------:R-:W-:Y:S01]  /*0bf0*/  LEA R36, R11, R36, 0x3 ;  /* 0x000000240b247211 */ /* 0x000fe200078e18ff */
[----:B------:R-:W-:Y:S01]  /*0c00*/  IMAD R40, R37, 0x28, R42 ;  /* 0x0000002825287824 */ /* 0x000fe200078e022a */
[----:B------:R-:W-:Y:S01]  /*0c10*/  ISETP.GE.U32.AND P0, PT, R45, 0xa0, PT ;  /* 0x000000a02d00780c */ /* 0x000fe20003f06070 */
[----:B------:R-:W4:Y:S01]  /*0c20*/  LDS.64 R34, [R35] ;  /* 0x0000000023227984 */ /* 0x000f220000000a00 */
[----:B------:R-:W-:-:S02]  /*0c30*/  IMAD R38, R11, 0x8, R38 ;  /* 0x000000080b267824 */ /* 0x000fc400078e0226 */
[----:B------:R-:W-:Y:S01]  /*0c40*/  LEA R40, R11, R40, 0x3 ;  /* 0x000000280b287211 */ /* 0x000fe200078e18ff */
[----:B------:R-:W4:Y:S04]  /*0c50*/  LDS.64 R36, [R36] ;  /* 0x0000000024247984 */ /* 0x000f280000000a00 */
        /* <DEDUP_REMOVED lines=19> */
.L_x_1681:
[----:B------:R-:W-:Y:S05]  /*0d90*/  BSYNC B0 ;  /* 0x0000000000007941 */ /* 0x000fea0003800000 */
.L_x_1680:
[----:B------:R-:W1:Y:S01]  /*0da0*/  SHFL.BFLY PT, R12, R43, 0x2, 0x1f ;  /* 0x0c401f002b0c7f89 */ /* 0x000e6200000e0000 */
[----:B------:R-:W-:Y:S01]  /*0db0*/  LOP3.LUT P0, RZ, R2, 0xfffffffb, RZ, 0xc0, !PT ;  /* 0xfffffffb02ff7812 */ /* 0x000fe2000780c0ff */
[----:B------:R-:W-:Y:S02]  /*0dc0*/  BSSY B0, `(.L_x_1683) ;  /* 0x0000013000007945 */ /* 0x000fe40003800000 */
[----:B------:R-:W2:Y:S01]  /*0dd0*/  SHFL.BFLY PT, R11, R44, 0x2, 0x1f ;  /* 0x0c401f002c0b7f89 */ /* 0x000ea200000e0000 */
[----:B-1----:R-:W-:Y:S01]  /*0de0*/  FADD.FTZ R12, R12, R43 ;  /* 0x0000002b0c0c7221 */ /* 0x002fe20000010000 */
[----:B--2---:R-:W-:-:S04]  /*0df0*/  FADD.FTZ R11, R11, R44 ;  /* 0x0000002c0b0b7221 */ /* 0x004fc80000010000 */
[----:B0-----:R-:W0:Y:S04]  /*0e00*/  SHFL.BFLY PT, R15, R12, 0x1, 0x1f ;  /* 0x0c201f000c0f7f89 */ /* 0x001e2800000e0000 */
        /* <DEDUP_REMOVED lines=14> */
.L_x_1684:
[----:B------:R-:W-:Y:S05]  /*0ef0*/  BSYNC B0 ;  /* 0x0000000000007941 */ /* 0x000fea0003800000 */
.L_x_1683:
        /* <DEDUP_REMOVED lines=25> */
.L_x_1686:
[----:B------:R-:W2:Y:S04]  /*1090*/  LD.E.STRONG.GPU R18, desc[UR8][R14.64] ;  /* 0x000000080e127980 */ /* 0x000ea8000c10f900 */
[----:B--2---:R-:W-:Y:S01]  /*10a0*/  CCTL.IVALL ;  /* 0x00000000ff00798f */ /* 0x004fe20002000000 */
[----:B------:R-:W-:Y:S05]  /*10b0*/  YIELD ;  /* 0x0000000000007946 */ /* 0x000fea0003800000 */
[----:B-----5:R-:W-:-:S04]  /*10c0*/  LOP3.LUT R18, R18, R19, RZ, 0x3c, !PT ;  /* 0x0000001312127212 */ /* 0x020fc800078e3cff */
[----:B------:R-:W-:-:S13]  /*10d0*/  ISETP.GT.AND P0, PT, R18, -0x1, PT ;  /* 0xffffffff1200780c */ /* 0x000fda0003f04270 */
[----:B------:R-:W-:Y:S05]  /*10e0*/  @P0 BRA `(.L_x_1686) ;  /* 0xfffffffc00e80947 */ /* 0x000fea000383ffff */
.L_x_1685:
[----:B------:R-:W-:Y:S05]  /*10f0*/  WARPSYNC.ALL ;  /* 0x0000000000007948 */ /* 0x000fea0003800000 */
[----:B0-----:R-:W0:Y:S08]  /*1100*/  @!P1 LDC R19, c[0x0][0x10] ;  /* 0x00000400ff139b82 */ /* 0x001e300000000800 */
[----:B------:R-:W-:Y:S01]  /*1110*/  BAR.SYNC.DEFER_BLOCKING 0x0 ;  /* 0x0000000000007b1d */ /* 0x000fe20000010000 */
[----:B------:R-:W-:-:S07]  /*1120*/  @!P1 LOP3.LUT R43, R2, 0xf, RZ, 0xc0, !PT ;  /* 0x0000000f022b9812 */ /* 0x000fce00078ec0ff */
[----:B------:R-:W1:Y:S01]  /*1130*/  @!P1 LDC.64 R14, c[0x0][0x248] ;  /* 0x00009200ff0e9b82 */ /* 0x000e620000000a00 */
[C---:B------:R-:W-:Y:S01]  /*1140*/  LOP3.LUT P0, RZ, R2.reuse, 0xffffffef, RZ, 0xc0, !PT ;  /* 0xffffffef02ff7812 */ /* 0x040fe2000780c0ff */
[----:B------:R-:W-:Y:S01]  /*1150*/  ULDC.64 UR12, c[0x0][0x240] ;  /* 0x00009000000c7ab9 */ /* 0x000fe20000000a00 */
[----:B0-----:R-:W-:Y:S01]  /*1160*/  @!P1 IMAD R18, R19, UR4, R0 ;  /* 0x0000000413129c24 */ /* 0x001fe2000f8e0200 */
[----:B------:R-:W-:-:S04]  /*1170*/  @!P1 LOP3.LUT R19, R2, 0x7ffffff0, RZ, 0xc0, !PT ;  /* 0x7ffffff002139812 */ /* 0x000fc800078ec0ff */
[----:B------:R-:W-:-:S05]  /*1180*/  @!P1 LEA R18, R18, R19, 0x5 ;  /* 0x0000001312129211 */ /* 0x000fca00078e28ff */
[----:B------:R-:W-:-:S05]  /*1190*/  @!P1 IMAD.IADD R18, R18, 0x1, R43 ;  /* 0x0000000112129824 */ /* 0x000fca00078e022b */
[----:B------:R-:W-:-:S05]  /*11a0*/  @!P1 SHF.L.U32 R19, R18, 0x1, RZ ;  /* 0x0000000112139819 */ /* 0x000fca00000006ff */
[----:B-1----:R-:W-:-:S06]  /*11b0*/  @!P1 IMAD.WIDE.U32 R14, R19, 0x4, R14 ;  /* 0x00000004130e9825 */ /* 0x002fcc00078e000e */
        /* <DEDUP_REMOVED lines=19> */
[----:B------:R-:W-:-:S03]  /*12f0*/  @!P0 IADD3 R22, R22, 0xc80, RZ ;  /* 0x00000c8016168810 */ /* 0x000fc60007ffe0ff */
[----:B------:R-:W2:Y:S01]  /*1300*/  SHFL.BFLY PT, R49, R38, 0x2, 0x1f ;  /* 0x0c401f0026317f89 */ /* 0x000ea200000e0000 */
[----:B0-----:R-:W-:-:S04]  /*1310*/  @!P0 LEA R22, R51, R22, 0x18 ;  /* 0x0000001633168211 */ /* 0x001fc800078ec0ff */
[----:B------:R-:W-:Y:S01]  /*1320*/  @!P0 IADD3 R19, R19, R22, RZ ;  /* 0x0000001613138210 */ /* 0x000fe20007ffe0ff */
[----:B-1----:R-:W-:Y:S01]  /*1330*/  FADD.FTZ R15, R47, R14 ;  /* 0x0000000e2f0f7221 */ /* 0x002fe20000010000 */
[----:B--2---:R-:W-:-:S04]  /*1340*/  FADD.FTZ R49, R38, R49 ;  /* 0x0000003126317221 */ /* 0x004fc80000010000 */
[----:B------:R-:W0:Y:S04]  /*1350*/  SHFL.BFLY PT, R14, R15, 0x1, 0x1f ;  /* 0x0c201f000f0e7f89 */ /* 0x000e2800000e0000 */
[----:B------:R-:W1:Y:S01]  /*1360*/  SHFL.BFLY PT, R18, R49, 0x1, 0x1f ;  /* 0x0c201f0031127f89 */ /* 0x000e6200000e0000 */
[----:B0-----:R-:W-:-:S04]  /*1370*/  FADD.FTZ R14, R15, R14 ;  /* 0x0000000e0f0e7221 */ /* 0x001fc80000010000 */
[----:B------:R-:W-:Y:S01]  /*1380*/  @!P0 FMUL.FTZ R14, R14, 2.4414062863797880709e-05 ;  /* 0x37cccccd0e0e8820 */ /* 0x000fe20000410000 */
[----:B-1----:R-:W-:-:S03]  /*1390*/  FADD.FTZ R43, R49, R18 ;  /* 0x00000012312b7221 */ /* 0x002fc60000010000 */
        /* <DEDUP_REMOVED lines=26> */
.L_x_1688:
[----:B------:R-:W-:Y:S05]  /*1540*/  BSYNC B0 ;  /* 0x0000000000007941 */ /* 0x000fea0003800000 */
.L_x_1687:
[----:B------:R-:W1:Y:S01]  /*1550*/  S2UR UR7, SR_CgaCtaId ;  /* 0x00000000000779c3 */ /* 0x000e620000008800 */
[C---:B0-----:R-:W-:Y:S01]  /*1560*/  LOP3.LUT R14, R7.reuse, 0x7, RZ, 0xc0, !PT ;  /* 0x00000007070e7812 */ /* 0x041fe200078ec0ff */
[----:B------:R-:W-:Y:S01]  /*1570*/  UMOV UR6, 0x400 ;  /* 0x0000040000067882 */ /* 0x000fe20000000000 */
[----:B------:R-:W-:Y:S01]  /*1580*/  SHF.L.U32 R15, R7, 0x1, RZ ;  /* 0x00000001070f7819 */ /* 0x000fe200000006ff */
[----:B------:R-:W-:Y:S01]  /*1590*/  UIADD3 UR6, UR6, 0xc80, URZ ;  /* 0x00000c8006067890 */ /* 0x000fe2000fffe03f */
[----:B------:R-:W-:Y:S01]  /*15a0*/  IMAD.U32 R37, R37, 0x10000, RZ ;  /* 0x0001000025257824 */ /* 0x000fe200078e00ff */
[----:B------:R-:W-:Y:S01]  /*15b0*/  SHF.L.U32 R43, R17, 0x10, RZ ;  /* 0x00000010112b7819 */ /* 0x000fe200000006ff */
[----:B------:R-:W-:Y:S01]  /*15c0*/  IMAD R13, R14, 0x50, R13 ;  /* 0x000000500e0d7824 */ /* 0x000fe200078e020d */
[----:B------:R-:W-:Y:S01]  /*15d0*/  LOP3.LUT R15, R15, 0xe, RZ, 0xc0, !PT ;  /* 0x0000000e0f0f7812 */ /* 0x000fe200078ec0ff */
[----:B------:R-:W-:Y:S01]  /*15e0*/  IMAD.U32 R17, R32, 0x10000, RZ ;  /* 0x0001000020117824 */ /* 0x000fe200078e00ff */
[----:B------:R-:W-:Y:S01]  /*15f0*/  SHF.L.U32 R18, R30, 0x10, RZ ;  /* 0x000000101e127819 */ /* 0x000fe200000006ff */
[----:B------:R-:W-:Y:S01]  /*1600*/  IMAD.U32 R25, R25, 0x10000, RZ ;  /* 0x0001000019197824 */ /* 0x000fe200078e00ff */
[----:B------:R-:W-:Y:S01]  /*1610*/  SHF.L.U32 R22, R13, 0x2, RZ ;  /* 0x000000020d167819 */ /* 0x000fe200000006ff */
[----:B------:R-:W-:Y:S01]  /*1620*/  IMAD.MOV R13, RZ, RZ, -R15 ;  /* 0x000000ffff0d7224 */ /* 0x000fe200078e0a0f */
[----:B------:R-:W-:Y:S01]  /*1630*/  SHF.L.U32 R30, R36, 0x10, RZ ;  /* 0x00000010241e7819 */ /* 0x000fe200000006ff */
[----:B------:R-:W-:Y:S01]  /*1640*/  IMAD.U32 R33, R33, 0x10000, RZ ;  /* 0x0001000021217824 */ /* 0x000fe200078e00ff */
[----:B------:R-:W-:Y:S01]  /*1650*/  SHF.L.U32 R47, R41, 0x10, RZ ;  /* 0x00000010292f7819 */ /* 0x000fe200000006ff */
[----:B------:R-:W-:Y:S01]  /*1660*/  IMAD.WIDE.U32 R14, R22, -0x33333333, RZ ;  /* 0xcccccccd160e7825 */ /* 0x000fe200078e00ff */
[----:B------:R-:W-:Y:S01]  /*1670*/  MOV R14, R13 ;  /* 0x0000000d000e7202 */ /* 0x000fe20000000f00 */
[----:B------:R-:W-:Y:S01]  /*1680*/  ULOP3.LUT UR4, UR4, 0x1, URZ, 0x3c, !UPT ;  /* 0x0000000104047892 */ /* 0x000fe2000f8e3c3f */
[----:B------:R-:W-:-:S02]  /*1690*/  SHF.L.U32 R49, R28, 0x10, RZ ;  /* 0x000000101c317819 */ /* 0x000fc400000006ff */
[----:B------:R-:W-:Y:S01]  /*16a0*/  LEA.HI R14, R15, R14, RZ, 0x19 ;  /* 0x0000000e0f0e7211 */ /* 0x000fe200078fc8ff */
[----:B-1----:R-:W-:Y:S01]  /*16b0*/  ULEA UR6, UR7, UR6, 0x18 ;  /* 0x0000000607067291 */ /* 0x002fe2000f8ec03f */
[----:B------:R-:W-:-:S05]  /*16c0*/  SHF.L.U32 R21, R21, 0x10, RZ ;  /* 0x0000001015157819 */ /* 0x000fca00000006ff */
[----:B------:R-:W-:Y:S01]  /*16d0*/  LEA R14, R14, UR6, 0x3 ;  /* 0x000000060e0e7c11 */ /* 0x000fe2000f8e18ff */
[----:B------:R-:W-:-:S05]  /*16e0*/  ULDC UR6, c[0x0][0x230] ;  /* 0x00008c0000067ab9 */ /* 0x000fca0000000800 */
[----:B------:R-:W0:Y:S02]  /*16f0*/  LDS.64 R14, [R14] ;  /* 0x000000000e0e7984 */ /* 0x000e240000000a00 */
[----:B0-----:R-:W-:Y:S01]  /*1700*/  FADD.FTZ R13, R15, UR6 ;  /* 0x000000060f0d7e21 */ /* 0x001fe20008010000 */
[----:B------:R-:W-:Y:S01]  /*1710*/  SHF.L.U32 R15, R16, 0x10, RZ ;  /* 0x00000010100f7819 */ /* 0x000fe200000006ff */
[--C-:B------:R-:W-:Y:S01]  /*1720*/  FADD.FTZ R36, R43, -R14.reuse ;  /* 0x8000000e2b247221 */ /* 0x100fe20000010000 */
[----:B------:R-:W-:Y:S01]  /*1730*/  SHF.L.U32 R43, R24, 0x10, RZ ;  /* 0x00000010182b7819 */ /* 0x000fe200000006ff */
[--C-:B------:R-:W-:Y:S01]  /*1740*/  FADD.FTZ R42, R25, -R14.reuse ;  /* 0x8000000e192a7221 */ /* 0x100fe20000010000 */
[----:B------:R-:W-:Y:S01]  /*1750*/  SHF.L.U32 R24, R35, 0x10, RZ ;  /* 0x0000001023187819 */ /* 0x000fe200000006ff */
[----:B------:R-:W0:Y:S01]  /*1760*/  MUFU.RSQ R13, R13 ;  /* 0x0000000d000d7308 */ /* 0x000e220000001400 */
[--C-:B------:R-:W-:Y:S01]  /*1770*/  FADD.FTZ R16, R15, -R14.reuse ;  /* 0x8000000e0f107221 */ /* 0x100fe20000010000 */
[----:B------:R-:W-:Y:S01]  /*1780*/  SHF.L.U32 R15, R20, 0x10, RZ ;  /* 0x00000010140f7819 */ /* 0x000fe200000006ff */
[----:B------:R-:W-:Y:S01]  /*1790*/  FADD.FTZ R50, R49, -R14 ;  /* 0x8000000e31327221 */ /* 0x000fe20000010000 */
[----:B------:R-:W-:Y:S01]  /*17a0*/  SHF.L.U32 R49, R11, 0x10, RZ ;  /* 0x000000100b317819 */ /* 0x000fe200000006ff */
[----:B------:R-:W-:Y:S01]  /*17b0*/  ULDC.64 UR6, c[0x0][0x210] ;  /* 0x0000840000067ab9 */ /* 0x000fe20000000a00 */
[----:B0-----:R-:W-:Y:S01]  /*17c0*/  FMUL.FTZ R19, R16, R13 ;  /* 0x0000000d10137220 */ /* 0x001fe20000410000 */
[----:B------:R-:W-:Y:S01]  /*17d0*/  FADD.FTZ R16, -R14, R37 ;  /* 0x000000250e107221 */ /* 0x000fe20000010100 */
[----:B------:R-:W-:Y:S01]  /*17e0*/  SHF.L.U32 R37, R23, 0x10, RZ ;  /* 0x0000001017257819 */ /* 0x000fe200000006ff */
[----:B------:R-:W-:Y:S01]  /*17f0*/  FMUL.FTZ R50, R13, R50 ;  /* 0x000000320d327220 */ /* 0x000fe20000410000 */
[----:B------:R-:W-:Y:S01]  /*1800*/  FFMA.FTZ R20, R19, R15, R18 ;  /* 0x0000000f13147223 */ /* 0x000fe20000010012 */
[----:B------:R-:W-:-:S03]  /*1810*/  FMUL.FTZ R32, R13, R16 ;  /* 0x000000100d207220 */ /* 0x000fc60000410000 */
[----:B------:R-:W-:Y:S01]  /*1820*/  FMUL.FTZ R16, R20, -1.4426950216293334961 ;  /* 0xbfb8aa3b14107820 */ /* 0x000fe20000410000 */
[----:B------:R-:W-:Y:S01]  /*1830*/  FFMA.FTZ R19, R32, R30, R17 ;  /* 0x0000001e20137223 */ /* 0x000fe20000010011 */
[----:B------:R-:W-:Y:S01]  /*1840*/  SHF.L.U32 R32, R31, 0x10, RZ ;  /* 0x000000101f207819 */ /* 0x000fe200000006ff */
[----:B------:R-:W-:Y:S01]  /*1850*/  FMUL.FTZ R31, R13, R36 ;  /* 0x000000240d1f7220 */ /* 0x000fe20000410000 */
[----:B------:R-:W-:Y:S01]  /*1860*/  FADD.FTZ R36, -R14, R37 ;  /* 0x000000250e247221 */ /* 0x000fe20000010100 */
[----:B------:R-:W-:Y:S01]  /*1870*/  FMUL.FTZ R23, R19, -1.4426950216293334961 ;  /* 0xbfb8aa3b13177820 */ /* 0x000fe20000410000 */
        /* <DEDUP_REMOVED lines=9> */
[C---:B------:R-:W-:Y:S01]  /*1910*/  FADD.FTZ R38, -R14.reuse, R43 ;  /* 0x0000002b0e267221 */ /* 0x040fe20000010100 */
[----:B------:R-:W-:Y:S01]  /*1920*/  SHF.L.U32 R43, R39, 0x10, RZ ;  /* 0x00000010272b7819 */ /* 0x000fe200000006ff */
[----:B------:R-:W-:Y:S01]  /*1930*/  FMUL.FTZ R39, R13, R42 ;  /* 0x0000002a0d277220 */ /* 0x000fe20000410000 */
[----:B------:R-:W-:Y:S01]  /*1940*/  FFMA.FTZ R36, R15, R36, R18 ;  /* 0x000000240f247223 */ /* 0x000fe20000010012 */
[----:B------:R-:W-:Y:S01]  /*1950*/  FMUL.FTZ R40, R13, R38 ;  /* 0x000000260d287220 */ /* 0x000fe20000410000 */
[----:B------:R-:W-:Y:S01]  /*1960*/  FMUL.FTZ R34, R37, -1.4426950216293334961 ;  /* 0xbfb8aa3b25227820 */ /* 0x000fe20000410000 */
[----:B------:R-:W-:Y:S01]  /*1970*/  FADD.FTZ R42, -R14, R43 ;  /* 0x0000002b0e2a7221 */ /* 0x000fe20000010100 */
[----:B------:R-:W-:Y:S01]  /*1980*/  SHF.L.U32 R43, R26, 0x10, RZ ;  /* 0x000000101a2b7819 */ /* 0x000fe200000006ff */
[----:B------:R-:W-:Y:S01]  /*1990*/  FFMA.FTZ R40, R30, R40, R17 ;  /* 0x000000281e287223 */ /* 0x000fe20000010011 */
[----:B------:R-:W-:Y:S01]  /*19a0*/  FMUL.FTZ R38, R36, -1.4426950216293334961 ;  /* 0xbfb8aa3b24267820 */ /* 0x000fe20000410000 */
[----:B------:R-:W-:Y:S01]  /*19b0*/  FMUL.FTZ R42, R13, R42 ;  /* 0x0000002a0d2a7220 */ /* 0x000fe20000410000 */
[----:B------:R-:W-:Y:S01]  /*19c0*/  FFMA.FTZ R39, R21, R39, R32 ;  /* 0x0000002715277223 */ /* 0x000fe20000010020 */
[----:B------:R-:W-:Y:S01]  /*19d0*/  FADD.FTZ R44, R43, -R14 ;  /* 0x8000000e2b2c7221 */ /* 0x000fe20000010000 */
[----:B------:R-:W-:Y:S01]  /*19e0*/  MUFU.EX2 R35, R35 ;  /* 0x0000002300237308 */ /* 0x000fe20000000800 */
[----:B------:R-:W-:Y:S01]  /*19f0*/  FFMA.FTZ R43, R33, R42, R24 ;  /* 0x0000002a212b7223 */ /* 0x000fe20000010018 */
[----:B------:R-:W-:Y:S01]  /*1a00*/  FMUL.FTZ R25, R40, -1.4426950216293334961 ;  /* 0xbfb8aa3b28197820 */ /* 0x000fe20000410000 */
[----:B------:R-:W-:Y:S01]  /*1a10*/  FMUL.FTZ R42, R13, R44 ;  /* 0x0000002c0d2a7220 */ /* 0x000fe20000410000 */
[----:B------:R-:W-:Y:S01]  /*1a20*/  FADD.FTZ R44, -R14, R47 ;  /* 0x0000002f0e2c7221 */ /* 0x000fe20000010100 */
[----:B------:R-:W-:-:S02]  /*1a30*/  IMAD.U32 R47, R27, 0x10000, RZ ;  /* 0x000100001b2f7824 */ /* 0x000fc400078e00ff */
[----:B------:R-:W-:Y:S01]  /*1a40*/  FMUL.FTZ R41, R43, -1.4426950216293334961 ;  /* 0xbfb8aa3b2b297820 */ /* 0x000fe20000410000 */
[----:B------:R-:W-:Y:S01]  /*1a50*/  FFMA.FTZ R42, R15, R42, R18 ;  /* 0x0000002a0f2a7223 */ /* 0x000fe20000010012 */
[----:B------:R-:W-:Y:S01]  /*1a60*/  FMUL.FTZ R27, R13, R44 ;  /* 0x0000002c0d1b7220 */ /* 0x000fe20000410000 */
[----:B------:R-:W-:Y:S01]  /*1a70*/  FADD.FTZ R46, R47, -R14 ;  /* 0x8000000e2f2e7221 */ /* 0x000fe20000010000 */
[----:B------:R-:W-:Y:S01]  /*1a80*/  SHF.L.U32 R47, R45, 0x10, RZ ;  /* 0x000000102d2f7819 */ /* 0x000fe200000006ff */
[----:B------:R-:W-:Y:S01]  /*1a90*/  FMUL.FTZ R44, R42, -1.4426950216293334961 ;  /* 0xbfb8aa3b2a2c7820 */ /* 0x000fe20000410000 */
[----:B------:R-:W-:Y:S01]  /*1aa0*/  FFMA.FTZ R27, R30, R27, R17 ;  /* 0x0000001b1e1b7223 */ /* 0x000fe20000010011 */
[----:B------:R-:W-:Y:S01]  /*1ab0*/  FMUL.FTZ R46, R13, R46 ;  /* 0x0000002e0d2e7220 */ /* 0x000fe20000410000 */
[----:B------:R-:W0:Y:S01]  /*1ac0*/  MUFU.EX2 R34, R34 ;  /* 0x0000002200227308 */ /* 0x000e220000000800 */
[----:B------:R-:W-:Y:S01]  /*1ad0*/  FADD.FTZ R48, -R14, R47 ;  /* 0x0000002f0e307221 */ /* 0x000fe20000010100 */
[----:B------:R-:W-:Y:S01]  /*1ae0*/  SHF.L.U32 R47, R12, 0x10, RZ ;  /* 0x000000100c2f7819 */ /* 0x000fe200000006ff */
[----:B------:R-:W-:Y:S01]  /*1af0*/  FFMA.FTZ R28, R21, R46, R32 ;  /* 0x0000002e151c7223 */ /* 0x000fe20000010020 */
[----:B------:R-:W-:Y:S01]  /*1b00*/  FMUL.FTZ R26, R39, -1.4426950216293334961 ;  /* 0xbfb8aa3b271a7820 */ /* 0x000fe20000410000 */
[----:B------:R-:W-:Y:S01]  /*1b10*/  FMUL.FTZ R12, R13, R48 ;  /* 0x000000300d0c7220 */ /* 0x000fe20000410000 */
[----:B------:R-:W-:Y:S01]  /*1b20*/  FMUL.FTZ R45, R27, -1.4426950216293334961 ;  /* 0xbfb8aa3b1b2d7820 */ /* 0x000fe20000410000 */
[----:B------:R-:W-:Y:S01]  /*1b30*/  FADD.FTZ R48, -R14, R47 ;  /* 0x0000002f0e307221 */ /* 0x000fe20000010100 */
[----:B------:R-:W-:-:S02]  /*1b40*/  IMAD.U32 R47, R29, 0x10000, RZ ;  /* 0x000100001d2f7824 */ /* 0x000fc400078e00ff */
[----:B------:R-:W-:Y:S01]  /*1b50*/  FMUL.FTZ R46, R28, -1.4426950216293334961 ;  /* 0xbfb8aa3b1c2e7820 */ /* 0x000fe20000410000 */
[----:B------:R-:W-:Y:S01]  /*1b60*/  FFMA.FTZ R12, R33, R12, R24 ;  /* 0x0000000c210c7223 */ /* 0x000fe20000010018 */
[----:B------:R-:W-:Y:S01]  /*1b70*/  FMUL.FTZ R48, R13, R48 ;  /* 0x000000300d307220 */ /* 0x000fe20000410000 */
[----:B------:R-:W-:Y:S01]  /*1b80*/  FFMA.FTZ R15, R15, R50, R18 ;  /* 0x000000320f0f7223 */ /* 0x000fe20000010012 */
[----:B------:R-:W1:Y:S01]  /*1b90*/  MUFU.EX2 R38, R38 ;  /* 0x0000002600267308 */ /* 0x000e620000000800 */
[----:B------:R-:W-:Y:S01]  /*1ba0*/  FMUL.FTZ R18, R12, -1.4426950216293334961 ;  /* 0xbfb8aa3b0c127820 */ /* 0x000fe20000410000 */
[----:B------:R-:W-:Y:S01]  /*1bb0*/  FFMA.FTZ R17, R30, R48, R17 ;  /* 0x000000301e117223 */ /* 0x000fe20000010011 */
[----:B------:R-:W-:Y:S01]  /*1bc0*/  FADD.FTZ R30, R47, -R14 ;  /* 0x8000000e2f1e7221 */ /* 0x000fe20000010000 */
[----:B------:R-:W-:Y:S01]  /*1bd0*/  FADD.FTZ R14, -R14, R49 ;  /* 0x000000310e0e7221 */ /* 0x000fe20000010100 */
[----:B------:R-:W-:Y:S01]  /*1be0*/  FMUL.FTZ R29, R15, -1.4426950216293334961 ;  /* 0xbfb8aa3b0f1d7820 */ /* 0x000fe20000410000 */
[----:B0-----:R-:W-:Y:S01]  /*1bf0*/  FADD.FTZ R34, R34, 1 ;  /* 0x3f80000022227421 */ /* 0x001fe20000010000 */
[C---:B------:R-:W-:Y:S01]  /*1c00*/  FMUL.FTZ R47, R13.reuse, R30 ;  /* 0x0000001e0d2f7220 */ /* 0x040fe20000410000 */
[----:B------:R-:W-:Y:S01]  /*1c10*/  FMUL.FTZ R14, R13, R14 ;  /* 0x0000000e0d0e7220 */ /* 0x000fe20000410000 */
[----:B------:R-:W0:Y:S01]  /*1c20*/  MUFU.EX2 R41, R41 ;  /* 0x0000002900297308 */ /* 0x000e220000000800 */
[----:B------:R-:W-:Y:S01]  /*1c30*/  FMUL.FTZ R30, R17, -1.4426950216293334961 ;  /* 0xbfb8aa3b111e7820 */ /* 0x000fe20000410000 */
[----:B------:R-:W-:Y:S01]  /*1c40*/  FFMA.FTZ R21, R21, R47, R32 ;  /* 0x0000002f15157223 */ /* 0x000fe20000010020 */
[----:B------:R-:W-:Y:S01]  /*1c50*/  FFMA.FTZ R24, R33, R14, R24 ;  /* 0x0000000e21187223 */ /* 0x000fe20000010018 */
[----:B------:R-:W-:Y:S01]  /*1c60*/  FADD.FTZ R14, R23, 1 ;  /* 0x3f800000170e7421 */ /* 0x000fe20000010000 */
[----:B------:R-:W-:Y:S01]  /*1c70*/  SHF.R.S32.HI R23, RZ, 0x1f, R22 ;  /* 0x0000001fff177819 */ /* 0x000fe20000011416 */
[----:B------:R-:W-:Y:S01]  /*1c80*/  FMUL.FTZ R32, R21, -1.4426950216293334961 ;  /* 0xbfb8aa3b15207820 */ /* 0x000fe20000410000 */
[----:B------:R-:W-:Y:S01]  /*1c90*/  FMUL.FTZ R13, R24, -1.4426950216293334961 ;  /* 0xbfb8aa3b180d7820 */ /* 0x000fe20000410000 */
[----:B------:R-:W2:Y:S01]  /*1ca0*/  MUFU.EX2 R46, R46 ;  /* 0x0000002e002e7308 */ /* 0x000ea20000000800 */
[----:B-1----:R-:W-:Y:S01]  /*1cb0*/  FADD.FTZ R33, R38, 1 ;  /* 0x3f80000026217421 */ /* 0x002fe20000010000 */
[----:B------:R-:W-:-:S05]  /*1cc0*/  SHF.R.U64 R47, R7, 0x3, R4 ;  /* 0x00000003072f7819 */ /* 0x000fca0000001204 */
[----:B------:R-:W-:Y:S01]  /*1cd0*/  IMAD.WIDE.U32 R22, R47, 0xa0000, R22 ;  /* 0x000a00002f167825 */ /* 0x000fe200078e0016 */
[----:B------:R-:W-:Y:S03]  /*1ce0*/  MUFU.EX2 R44, R44 ;  /* 0x0000002c002c7308 */ /* 0x000fe60000000800 */
[----:B0-----:R-:W-:-:S05]  /*1cf0*/  FADD.FTZ R38, R41, 1 ;  /* 0x3f80000029267421 */ /* 0x001fca0000010000 */
[----:B------:R-:W0:Y:S01]  /*1d00*/  MUFU.EX2 R25, R25 ;  /* 0x0000001900197308 */ /* 0x000e220000000800 */
[----:B--2---:R-:W-:Y:S01]  /*1d10*/  FADD.FTZ R41, R46, 1 ;  /* 0x3f8000002e297421 */ /* 0x004fe20000010000 */
[----:B------:R-:W-:-:S05]  /*1d20*/  SHF.R.U32.HI R46, RZ, 0x3, R4 ;  /* 0x00000003ff2e7819 */ /* 0x000fca0000011604 */
[----:B------:R-:W-:Y:S01]  /*1d30*/  IMAD R47, R46, 0xa0000, RZ ;  /* 0x000a00002e2f7824 */ /* 0x000fe200078e02ff */
[----:B------:R-:W1:Y:S04]  /*1d40*/  MUFU.EX2 R26, R26 ;  /* 0x0000001a001a7308 */ /* 0x000e680000000800 */
[----:B------:R-:W-:Y:S02]  /*1d50*/  IADD3 R23, R47, R23, RZ ;  /* 0x000000172f177210 */ /* 0x000fe40007ffe0ff */
[----:B------:R-:W-:Y:S02]  /*1d60*/  IADD3 R47, P2, R8, R22, RZ ;  /* 0x00000016082f7210 */ /* 0x000fe40007f5e0ff */
[----:B------:R-:W2:Y:S01]  /*1d70*/  MUFU.EX2 R45, R45 ;  /* 0x0000002d002d7308 */ /* 0x000ea20000000800 */
[----:B0-----:R-:W-:Y:S01]  /*1d80*/  FADD.FTZ R25, R25, 1 ;  /* 0x3f80000019197421 */ /* 0x001fe20000010000 */
[----:B------:R-:W-:-:S06]  /*1d90*/  IADD3.X R50, RZ, R23, RZ, P2, !PT ;  /* 0x00000017ff327210 */ /* 0x000fcc00017fe4ff */
[----:B------:R-:W0:Y:S01]  /*1da0*/  MUFU.EX2 R18, R18 ;  /* 0x0000001200127308 */ /* 0x000e220000000800 */
[----:B-1----:R-:W-:-:S07]  /*1db0*/  FADD.FTZ R26, R26, 1 ;  /* 0x3f8000001a1a7421 */ /* 0x002fce0000010000 */
[----:B------:R1:W3:Y:S08]  /*1dc0*/  MUFU.EX2 R11, R29 ;  /* 0x0000001d000b7308 */ /* 0x0002f00000000800 */
[----:B------:R-:W4:Y:S01]  /*1dd0*/  MUFU.EX2 R30, R30 ;  /* 0x0000001e001e7308 */ /* 0x000f220000000800 */
[----:B-1----:R-:W-:Y:S01]  /*1de0*/  FADD.FTZ R29, R16, 1 ;  /* 0x3f800000101d7421 */ /* 0x002fe20000010000 */
[----:B------:R-:W-:Y:S01]  /*1df0*/  FADD.FTZ R16, R35, 1 ;  /* 0x3f80000023107421 */ /* 0x000fe20000010000 */
[----:B------:R-:W-:Y:S01]  /*1e00*/  FADD.FTZ R35, R44, 1 ;  /* 0x3f8000002c237421 */ /* 0x000fe20000010000 */
[----:B--2---:R-:W-:Y:S01]  /*1e10*/  FADD.FTZ R44, R45, 1 ;  /* 0x3f8000002d2c7421 */ /* 0x004fe20000010000 */
[----:B0-----:R-:W-:Y:S01]  /*1e20*/  FADD.FTZ R45, R18, 1 ;  /* 0x3f800000122d7421 */ /* 0x001fe20000010000 */
[----:B------:R-:W-:-:S02]  /*1e30*/  IADD3 R18, P0, R10, R22, RZ ;  /* 0x000000160a127210 */ /* 0x000fc40007f1e0ff */
[----:B------:R-:W0:Y:S01]  /*1e40*/  MUFU.EX2 R32, R32 ;  /* 0x0000002000207308 */ /* 0x000e220000000800 */
[----:B---3--:R-:W-:Y:S01]  /*1e50*/  FADD.FTZ R46, R11, 1 ;  /* 0x3f8000000b2e7421 */ /* 0x008fe20000010000 */
[----:B------:R-:W-:Y:S01]  /*1e60*/  IADD3 R11, P1, R6, R22, RZ ;  /* 0x00000016060b7210 */ /* 0x000fe20007f3e0ff */
[----:B------:R-:W-:-:S03]  /*1e70*/  IMAD.X R49, RZ, RZ, R23, P0 ;  /* 0x000000ffff317224 */ /* 0x000fc600000e0617 */
[----:B------:R-:W-:Y:S02]  /*1e80*/  IADD3.X R48, RZ, R23, RZ, P1, !PT ;  /* 0x00000017ff307210 */ /* 0x000fe40000ffe4ff */
[----:B------:R-:W1:Y:S01]  /*1e90*/  MUFU.EX2 R13, R13 ;  /* 0x0000000d000d7308 */ /* 0x000e620000000800 */
[----:B----4-:R-:W-:Y:S01]  /*1ea0*/  FADD.FTZ R30, R30, 1 ;  /* 0x3f8000001e1e7421 */ /* 0x010fe20000010000 */
[----:B------:R-:W-:Y:S02]  /*1eb0*/  LEA R10, P3, R11, UR6, 0x1 ;  /* 0x000000060b0a7c11 */ /* 0x000fe4000f8608ff */
[----:B------:R-:W-:Y:S02]  /*1ec0*/  IADD3 R9, P1, R9, R22, RZ ;  /* 0x0000001609097210 */ /* 0x000fe40007f3e0ff */
[----:B------:R-:W-:Y:S02]  /*1ed0*/  LEA R22, P2, R18, UR6, 0x1 ;  /* 0x0000000612167c11 */ /* 0x000fe4000f8408ff */
[----:B------:R-:W2:Y:S01]  /*1ee0*/  MUFU.RCP R29, R29 ;  /* 0x0000001d001d7308 */ /* 0x000ea20000001000 */
[----:B0-----:R-:W-:Y:S01]  /*1ef0*/  FADD.FTZ R32, R32, 1 ;  /* 0x3f80000020207421 */ /* 0x001fe20000010000 */
[----:B------:R-:W-:-:S02]  /*1f00*/  LEA.HI.X R11, R11, UR7, R48, 0x1, P3 ;  /* 0x000000070b0b7c11 */ /* 0x000fc400098f0c30 */
[----:B------:R-:W-:Y:S02]  /*1f10*/  IADD3.X R48, RZ, R23, RZ, P1, !PT ;  /* 0x00000017ff307210 */ /* 0x000fe40000ffe4ff */
[----:B------:R-:W-:Y:S02]  /*1f20*/  LEA.HI.X R23, R18, UR7, R49, 0x1, P2 ;  /* 0x0000000712177c11 */ /* 0x000fe400090f0c31 */
[----:B------:R-:W0:Y:S01]  /*1f30*/  MUFU.RCP R14, R14 ;  /* 0x0000000e000e7308 */ /* 0x000e220000001000 */
[----:B-1----:R-:W-:Y:S01]  /*1f40*/  FADD.FTZ R13, R13, 1 ;  /* 0x3f8000000d0d7421 */ /* 0x002fe20000010000 */
[----:B------:R-:W-:-:S04]  /*1f50*/  LEA R8, P1, R9, UR6, 0x1 ;  /* 0x0000000609087c11 */ /* 0x000fc8000f8208ff */
[----:B------:R-:W-:Y:S02]  /*1f60*/  LEA.HI.X R9, R9, UR7, R48, 0x1, P1 ;  /* 0x0000000709097c11 */ /* 0x000fe400088f0c30 */
[----:B------:R-:W1:Y:S01]  /*1f70*/  MUFU.RCP R16, R16 ;  /* 0x0000001000107308 */ /* 0x000e620000001000 */
[----:B--2---:R-:W-:-:S07]  /*1f80*/  FMUL.FTZ R29, R20, R29 ;  /* 0x0000001d141d7220 */ /* 0x004fce0000410000 */
[----:B------:R-:W2:Y:S01]  /*1f90*/  MUFU.RCP R34, R34 ;  /* 0x0000002200227308 */ /* 0x000ea20000001000 */
[----:B0-----:R-:W-:-:S05]  /*1fa0*/  FMUL.FTZ R14, R19, R14 ;  /* 0x0000000e130e7220 */ /* 0x001fca0000410000 */
[----:B------:R-:W-:Y:S02]  /*1fb0*/  F2FP.BF16.F32.PACK_AB R14, R14, R29 ;  /* 0x0000001d0e0e723e */ /* 0x000fe400000010ff */
[----:B------:R-:W0:Y:S01]  /*1fc0*/  MUFU.RCP R33, R33 ;  /* 0x0000002100217308 */ /* 0x000e220000001000 */
[----:B-1----:R-:W-:Y:S02]  /*1fd0*/  FMUL.FTZ R16, R31, R16 ;  /* 0x000000101f107220 */ /* 0x002fe40000410000 */
[----:B------:R1:W-:Y:S05]  /*1fe0*/  STG.E.U16 desc[UR8][R10.64], R14 ;  /* 0x0000000e0a007986 */ /* 0x0003ea000c101508 */
[----:B------:R-:W3:Y:S01]  /*1ff0*/  MUFU.RCP R25, R25 ;  /* 0x0000001900197308 */ /* 0x000ee20000001000 */
[----:B--2---:R-:W-:-:S05]  /*2000*/  FMUL.FTZ R37, R37, R34 ;  /* 0x0000002225257220 */ /* 0x004fca0000410000 */
[----:B------:R-:W-:Y:S02]  /*2010*/  F2FP.BF16.F32.PACK_AB R16, R37, R16 ;  /* 0x000000102510723e */ /* 0x000fe400000010ff */
[----:B------:R-:W2:Y:S01]  /*2020*/  MUFU.RCP R26, R26 ;  /* 0x0000001a001a7308 */ /* 0x000ea20000001000 */
[----:B0-----:R-:W-:Y:S01]  /*2030*/  FMUL.FTZ R33, R36, R33 ;  /* 0x0000002124217220 */ /* 0x001fe20000410000 */
[----:B------:R-:W-:Y:S01]  /*2040*/  PRMT R18, R16, 0x7632, R18 ;  /* 0x0000763210127816 */ /* 0x000fe20000000012 */
[----:B------:R-:W-:Y:S04]  /*2050*/  STG.E.U16 desc[UR8][R10.64+0x4], R16 ;  /* 0x000004100a007986 */ /* 0x000fe8000c101508 */
[----:B------:R-:W-:Y:S01]  /*2060*/  STG.E.U16 desc[UR8][R10.64+0x6], R18 ;  /* 0x000006120a007986 */ /* 0x000fe2000c101508 */
[----:B------:R-:W0:Y:S01]  /*2070*/  MUFU.RCP R38, R38 ;  /* 0x0000002600267308 */ /* 0x000e220000001000 */
[----:B---3--:R-:W-:-:S05]  /*2080*/  FMUL.FTZ R40, R40, R25 ;  /* 0x0000001928287220 */ /* 0x008fca0000410000 */
[----:B------:R-:W-:Y:S02]  /*2090*/  F2FP.BF16.F32.PACK_AB R33, R40, R33 ;  /* 0x000000212821723e */ /* 0x000fe400000010ff */
[----:B------:R-:W3:Y:S01]  /*20a0*/  MUFU.RCP R35, R35 ;  /* 0x0000002300237308 */ /* 0x000ee20000001000 */
[----:B--2---:R-:W-:-:S07]  /*20b0*/  FMUL.FTZ R26, R39, R26 ;  /* 0x0000001a271a7220 */ /* 0x004fce0000410000 */
[----:B------:R-:W2:Y:S01]  /*20c0*/  MUFU.RCP R44, R44 ;  /* 0x0000002c002c7308 */ /* 0x000ea20000001000 */
[----:B0-----:R-:W-:-:S05]  /*20d0*/  FMUL.FTZ R43, R43, R38 ;  /* 0x000000262b2b7220 */ /* 0x001fca0000410000 */
[----:B------:R-:W-:Y:S02]  /*20e0*/  F2FP.BF16.F32.PACK_AB R26, R43, R26 ;  /* 0x0000001a2b1a723e */ /* 0x000fe400000010ff */
[----:B------:R-:W0:Y:S01]  /*20f0*/  MUFU.RCP R41, R41 ;  /* 0x0000002900297308 */ /* 0x000e220000001000 */
[----:B---3--:R-:W-:-:S07]  /*2100*/  FMUL.FTZ R35, R42, R35 ;  /* 0x000000232a237220 */ /* 0x008fce0000410000 */
[----:B------:R-:W3:Y:S01]  /*2110*/  MUFU.RCP R45, R45 ;  /* 0x0000002d002d7308 */ /* 0x000ee20000001000 */
[----:B--2---:R-:W-:-:S05]  /*2120*/  FMUL.FTZ R44, R27, R44 ;  /* 0x0000002c1b2c7220 */ /* 0x004fca0000410000 */
[----:B------:R-:W-:Y:S02]  /*2130*/  F2FP.BF16.F32.PACK_AB R35, R44, R35 ;  /* 0x000000232c23723e */ /* 0x000fe400000010ff */
[----:B------:R2:W4:Y:S01]  /*2140*/  MUFU.RCP R6, R46 ;  /* 0x0000002e00067308 */ /* 0x0005220000001000 */
[----:B0-----:R-:W-:-:S07]  /*2150*/  FMUL.FTZ R41, R28, R41 ;  /* 0x000000291c297220 */ /* 0x001fce0000410000 */
[----:B------:R-:W0:Y:S01]  /*2160*/  MUFU.RCP R30, R30 ;  /* 0x0000001e001e7308 */ /* 0x000e220000001000 */
[----:B---3--:R-:W-:Y:S01]  /*2170*/  FMUL.FTZ R12, R12, R45 ;  /* 0x0000002d0c0c7220 */ /* 0x008fe20000410000 */
[----:B--2---:R-:W-:-:S04]  /*2180*/  LEA R46, P0, R47, UR6, 0x1 ;  /* 0x000000062f2e7c11 */ /* 0x004fc8000f8008ff */
[----:B------:R-:W-:Y:S02]  /*2190*/  F2FP.BF16.F32.PACK_AB R41, R12, R41 ;  /* 0x000000290c29723e */ /* 0x000fe400000010ff */
[----:B------:R-:W2:Y:S01]  /*21a0*/  MUFU.RCP R32, R32 ;  /* 0x0000002000207308 */ /* 0x000ea20000001000 */
[----:B----4-:R-:W-:Y:S01]  /*21b0*/  FMUL.FTZ R6, R15, R6 ;  /* 0x000000060f067220 */ /* 0x010fe20000410000 */
[----:B------:R-:W-:Y:S02]  /*21c0*/  PRMT R15, R14, 0x7632, R15 ;  /* 0x000076320e0f7816 */ /* 0x000fe4000000000f */
[----:B------:R-:W-:Y:S02]  /*21d0*/  LEA.HI.X R47, R47, UR7, R50, 0x1, P0 ;  /* 0x000000072f2f7c11 */ /* 0x000fe400080f0c32 */
[----:B-1----:R-:W-:Y:S01]  /*21e0*/  PRMT R14, R26, 0x7632, R14 ;  /* 0x000076321a0e7816 */ /* 0x002fe2000000000e */
[----:B------:R1:W-:Y:S01]  /*21f0*/  STG.E.U16 desc[UR8][R10.64+0x2], R15 ;  /* 0x0000020f0a007986 */ /* 0x0003e2000c101508 */
[----:B------:R-:W3:Y:S01]  /*2200*/  MUFU.RCP R13, R13 ;  /* 0x0000000d000d7308 */ /* 0x000ee20000001000 */
[----:B0-----:R-:W-:Y:S01]  /*2210*/  FMUL.FTZ R17, R17, R30 ;  /* 0x0000001e11117220 */ /* 0x001fe20000410000 */
[----:B------:R-:W-:Y:S01]  /*2220*/  PRMT R12, R41, 0x7632, R12 ;  /* 0x00007632290c7816 */ /* 0x000fe2000000000c */
[----:B------:R-:W-:Y:S01]  /*2230*/  STG.E.U16 desc[UR8][R46.64], R33 ;  /* 0x000000212e007986 */ /* 0x000fe2000c101508 */
[----:B------:R-:W-:-:S02]  /*2240*/  IADD3 R7, P0, R7, 0x15, RZ ;  /* 0x0000001507077810 */ /* 0x000fc40007f1e0ff */
[----:B------:R-:W-:Y:S01]  /*2250*/  F2FP.BF16.F32.PACK_AB R6, R17, R6 ;  /* 0x000000061106723e */ /* 0x000fe200000010ff */
[----:B------:R-:W-:Y:S01]  /*2260*/  STG.E.U16 desc[UR8][R46.64+0x4], R26 ;  /* 0x0000041a2e007986 */ /* 0x000fe2000c101508 */
[----:B------:R-:W-:Y:S01]  /*2270*/  IADD3.X R4, RZ, R4, RZ, P0, !PT ;  /* 0x00000004ff047210 */ /* 0x000fe200007fe4ff */
[----:B--2---:R-:W-:Y:S01]  /*2280*/  FMUL.FTZ R32, R21, R32 ;  /* 0x0000002015207220 */ /* 0x004fe20000410000 */
[----:B------:R-:W-:Y:S01]  /*2290*/  ISETP.GE.U32.AND P0, PT, R7, UR10, PT ;  /* 0x0000000a07007c0c */ /* 0x000fe2000bf06070 */
[----:B------:R-:W-:Y:S01]  /*22a0*/  STG.E.U16 desc[UR8][R46.64+0x6], R14 ;  /* 0x0000060e2e007986 */ /* 0x000fe2000c101508 */
[----:B-1----:R-:W-:Y:S02]  /*22b0*/  PRMT R11, R33, 0x7632, R11 ;  /* 0x00007632210b7816 */ /* 0x002fe4000000000b */
[----:B------:R-:W-:Y:S02]  /*22c0*/  PRMT R10, R35, 0x7632, R10 ;  /* 0x00007632230a7816 */ /* 0x000fe4000000000a */
[----:B------:R-:W-:Y:S01]  /*22d0*/  ISETP.GE.AND.EX P0, PT, R4, UR5, PT, P0 ;  /* 0x0000000504007c0c */ /* 0x000fe2000bf06300 */
[----:B---3--:R-:W-:Y:S01]  /*22e0*/  FMUL.FTZ R13, R24, R13 ;  /* 0x0000000d180d7220 */ /* 0x008fe20000410000 */
[----:B------:R0:W-:Y:S04]  /*22f0*/  STG.E.U16 desc[UR8][R46.64+0x2], R11 ;  /* 0x0000020b2e007986 */ /* 0x0001e8000c101508 */
[----:B------:R-:W-:Y:S01]  /*2300*/  F2FP.BF16.F32.PACK_AB R32, R13, R32 ;  /* 0x000000200d20723e */ /* 0x000fe200000010ff */
[----:B------:R-:W-:Y:S04]  /*2310*/  STG.E.U16 desc[UR8][R8.64], R35 ;  /* 0x0000002308007986 */ /* 0x000fe8000c101508 */
[----:B------:R-:W-:Y:S01]  /*2320*/  STG.E.U16 desc[UR8][R8.64+0x2], R10 ;  /* 0x0000020a08007986 */ /* 0x000fe2000c101508 */
[----:B0-----:R-:W-:-:S03]  /*2330*/  PRMT R11, R6, 0x7632, R11 ;  /* 0x00007632060b7816 */ /* 0x001fc6000000000b */
        /* <DEDUP_REMOVED lines=9> */
.L_x_1690:
        /* <DEDUP_REMOVED lines=11> */
.L_x_3568:


//--------------------- .text._ZN13group_norm_v214gn_cuda_kernelI13__nv_bfloat16Li320ELi1ELi16ELi160ELi256ELb1ELi32ELi320ELi320ELi4ELb1ELi18ELb0ELb0ENS_16CompileConditionILi900EEEEEvPT_PKS4_S7_S7_flPfS8_Pj --------------------------
	.section	.text._ZN13group_norm_v214gn_cuda_kernelI13__nv_bfloat16Li320ELi1ELi16ELi160ELi256ELb1ELi32ELi320ELi320ELi4ELb1ELi18ELb0ELb0ENS_16CompileConditionILi900EEEEEvPT_PKS4_S7_S7_flPfS8_Pj,"ax",@progbits
	.align	128
        .global         _ZN13group_norm_v214gn_cuda_kernelI13__nv_bfloat16Li320ELi1ELi16ELi160ELi256ELb1ELi32ELi320ELi320ELi4ELb1ELi18ELb0ELb0ENS_16CompileConditionILi900EEEEEvPT_PKS4_S7_S7_flPfS8_Pj
        .type           _ZN13group_norm_v214gn_cuda_kernelI13__nv_bfloat16Li320ELi1ELi16ELi160ELi256ELb1ELi32ELi320ELi320ELi4ELb1ELi18ELb0ELb0ENS_16CompileConditionILi900EEEEEvPT_PKS4_S7_S7_flPfS8_Pj,@function
        .size           _ZN13group_norm_v214gn_cuda_kernelI13__nv_bfloat16Li320ELi1ELi16ELi160ELi256ELb1ELi32ELi320ELi320ELi4ELb1ELi18ELb0ELb0ENS_16CompileConditionILi900EEEEEvPT_PKS4_S7_S7_flPfS8_Pj,(.L_x_3569 - _ZN13group_norm_v214gn_cuda_kernelI13__nv_bfloat16Li320ELi1ELi16ELi160ELi256ELb1ELi32ELi320ELi320ELi4ELb1ELi18ELb0ELb0ENS_16CompileConditionILi900EEEEEvPT_PKS4_S7_S7_flPfS8_Pj)
        .other          _ZN13group_norm_v214gn_cuda_kernelI13__nv_bfloat16Li320ELi1ELi16ELi160ELi256ELb1ELi32ELi320ELi320ELi4ELb1ELi18ELb0ELb0ENS_16CompileConditionILi900EEEEEvPT_PKS4_S7_S7_flPfS8_Pj,@"STO_CUDA_ENTRY STV_DEFAULT"
_ZN13group_norm_v214gn_cuda_kernelI13__nv_bfloat16Li320ELi1ELi16ELi160ELi256ELb1ELi32ELi320ELi320ELi4ELb1ELi18ELb0ELb0ENS_16CompileConditionILi900EEEEEvPT_PKS4_S7_S7_flPfS8_Pj:
.text._ZN13group_norm_v214gn_cuda_kernelI13__nv_bfloat16Li320ELi1ELi16ELi160ELi256ELb1ELi32ELi320ELi320ELi4ELb1ELi18ELb0ELb0ENS_16CompileConditionILi900EEEEEvPT_PKS4_S7_S7_flPfS8_Pj:
        /* <DEDUP_REMOVED lines=9> */
[----:B------:R-:W1:Y:S01]  /*0090*/  LDC.64 R6, c[0x0][0x250] ;  /* 0x00009400ff067b82 */ /* 0x000e620000000a00 */
[----:B------:R-:W-:Y:S01]  /*00a0*/  MOV R0, 0x400 ;  /* 0x0000040000007802 */ /* 0x000fe20000000f00 */
[----:B------:R-:W-:Y:S01]  /*00b0*/  ULDC.64 UR4, c[0x0][0x240] ;  /* 0x0000900000047ab9 */ /* 0x000fe20000000a00 */
[----:B------:R-:W2:Y:S01]  /*00c0*/  S2R R20, SR_CTAID.X ;  /* 0x0000000000147919 */ /* 0x000ea20000002500 */
[----:B------:R-:W-:Y:S01]  /*00d0*/  HFMA2.MMA R18, -RZ, RZ, 0, 0 ;  /* 0x00000000ff127435 */ /* 0x000fe200000001ff */
[----:B------:R-:W-:Y:S01]  /*00e0*/  ISETP.EQ.U32.AND P1, PT, RZ, UR4, PT ;  /* 0x00000004ff007c0c */ /* 0x000fe2000bf22070 */
[----:B------:R-:W-:Y:S01]  /*00f0*/  ULDC.64 UR8, c[0x0][0x208] ;  /* 0x0000820000087ab9 */ /* 0x000fe20000000a00 */
[----:B------:R-:W3:Y:S01]  /*0100*/  S2R R5, SR_CgaCtaId ;  /* 0x0000000000057919 */ /* 0x000ee20000008800 */
[----:B------:R-:W-:Y:S02]  /*0110*/  MOV R19, UR6 ;  /* 0x0000000600137c02 */ /* 0x000fe40008000f00 */
[----:B------:R-:W-:Y:S01]  /*0120*/  MOV R22, RZ ;  /* 0x000000ff00167202 */ /* 0x000fe20000000f00 */
[----:B0-----:R-:W-:Y:S01]  /*0130*/  IMAD.WIDE.U32 R2, R16, -0x33333333, RZ ;  /* 0xcccccccd10027825 */ /* 0x001fe200078e00ff */
[----:B------:R-:W-:-:S02]  /*0140*/  SHF.R.U32.HI R17, RZ, 0x2, R16 ;  /* 0x00000002ff117819 */ /* 0x000fc40000011610 */
[----:B------:R-:W-:Y:S02]  /*0150*/  LOP3.LUT R23, R16, 0x3, RZ, 0xc0, !PT ;  /* 0x0000000310177812 */ /* 0x000fe400078ec0ff */
[----:B------:R-:W-:Y:S02]  /*0160*/  SHF.R.U32.HI R21, RZ, 0x6, R3 ;  /* 0x00000006ff157819 */ /* 0x000fe40000011603 */
[----:B--2---:R-:W-:Y:S02]  /*0170*/  LOP3.LUT P0, RZ, R20, 0x7, RZ, 0xc0, !PT ;  /* 0x0000000714ff7812 */ /* 0x004fe4000780c0ff */
[----:B---3--:R-:W-:Y:S01]  /*0180*/  LEA R3, R5, R0, 0x18 ;  /* 0x0000000005037211 */ /* 0x008fe200078ec0ff */
[----:B------:R-:W-:Y:S01]  /*0190*/  IMAD R0, R21, -0x50, R16 ;  /* 0xffffffb015007824 */ /* 0x000fe200078e0210 */
[----:B------:R-:W-:Y:S02]  /*01a0*/  ISETP.GT.U32.OR P0, PT, R16, 0x1, P0 ;  /* 0x000000011000780c */ /* 0x000fe40000704470 */
[----:B------:R-:W-:Y:S01]  /*01b0*/  LOP3.LUT R20, R20, 0x7, RZ, 0xc0, !PT ;  /* 0x0000000714147812 */ /* 0x000fe200078ec0ff */
[----:B------:R-:W-:Y:S01]  /*01c0*/  IMAD R0, R0, 0x28, R3 ;  /* 0x0000002800007824 */ /* 0x000fe200078e0203 */
[----:B------:R-:W-:-:S02]  /*01d0*/  ISETP.EQ.OR.EX P0, PT, RZ, UR5, P0, P1 ;  /* 0x00000005ff007c0c */ /* 0x000fc40008702710 */
[----:B------:R-:W-:Y:S02]  /*01e0*/  SHF.L.U32 R3, R17, 0x3, RZ ;  /* 0x0000000311037819 */ /* 0x000fe400000006ff */
[----:B-1----:R-:W-:Y:S02]  /*01f0*/  LEA R2, P1, R19, R6, 0x2 ;  /* 0x0000000613027211 */ /* 0x002fe400078210ff */
[----:B------:R-:W-:Y:S02]  /*0200*/  LOP3.LUT R20, R3, 0xfffffff8, R20, 0xe2, !PT ;  /* 0xfffffff803147812 */ /* 0x000fe400078ee214 */
[----:B------:R-:W-:Y:S02]  /*0210*/  LEA R21, R21, R0, 0x3 ;  /* 0x0000000015157211 */ /* 0x000fe400078e18ff */
[----:B------:R-:W-:-:S07]  /*0220*/  LEA.HI.X R3, R19, R7, R18, 0x2, P1 ;  /* 0x0000000713037211 */ /* 0x000fce00008f1412 */
.L_x_1698:
[----:B------:R-:W0:Y:S01]  /*0230*/  S2UR UR7, SR_CTAID.X ;  /* 0x00000000000779c3 */ /* 0x000e220000002500 */
[----:B----4-:R-:W-:Y:S01]  /*0240*/  IMAD.WIDE.U32 R4, R16, -0x33333333, RZ ;  /* 0xcccccccd10047825 */ /* 0x010fe200078e00ff */
[--C-:B------:R-:W-:Y:S02]  /*0250*/  SHF.R.U32.HI R0, RZ, 0x3, R18.reuse ;  /* 0x00000003ff007819 */ /* 0x100fe40000011612 */
[C---:B------:R-:W-:Y:S02]  /*0260*/  SHF.R.U64 R9, R19.reuse, 0x3, R18 ;  /* 0x0000000313097819 */ /* 0x040fe40000001212 */
[----:B------:R-:W-:Y:S01]  /*0270*/  SHF.R.U32.HI R43, RZ, 0x6, R5 ;  /* 0x00000006ff2b7819 */ /* 0x000fe20000011605 */
[----:B------:R-:W-:Y:S01]  /*0280*/  IMAD R7, R0, 0xa0000, RZ ;  /* 0x000a000000077824 */ /* 0x000fe200078e02ff */
[----:B------:R-:W-:-:S03]  /*0290*/  LOP3.LUT R5, R19, 0x7, RZ, 0xc0, !PT ;  /* 0x0000000713057812 */ /* 0x000fc600078ec0ff */
[----:B------:R-:W-:-:S04]  /*02a0*/  IMAD R6, R43, -0x50, R16 ;  /* 0xffffffb02b067824 */ /* 0x000fc800078e0210 */
[----:B------:R-:W-:-:S05]  /*02b0*/  IMAD R5, R5, 0x50, R6 ;  /* 0x0000005005057824 */ /* 0x000fca00078e0206 */
[----:B------:R-:W-:Y:S01]  /*02c0*/  SHF.L.U32 R4, R5, 0x2, RZ ;  /* 0x0000000205047819 */ /* 0x000fe200000006ff */
[----:B0-----:R-:W-:-:S03]  /*02d0*/  USHF.L.U32 UR4, UR7, 0x5, URZ ;  /* 0x0000000507047899 */ /* 0x001fc6000800063f */
[--C-:B------:R-:W-:Y:S01]  /*02e0*/  SHF.R.S32.HI R5, RZ, 0x1f, R4.reuse ;  /* 0x0000001fff057819 */ /* 0x100fe20000011404 */
[----:B------:R-:W-:Y:S02]  /*02f0*/  ULOP3.LUT UR4, UR4, 0xe0, URZ, 0xc0, !UPT ;  /* 0x000000e004047892 */ /* 0x000fe4000f8ec03f */
[----:B------:R-:W-:-:S04]  /*0300*/  IMAD.WIDE.U32 R8, R9, 0xa0000, R4 ;  /* 0x000a000009087825 */ /* 0x000fc800078e0004 */
[----:B------:R-:W-:Y:S01]  /*0310*/  IADD3 R43, R43, UR4, RZ ;  /* 0x000000042b2b7c10 */ /* 0x000fe2000fffe0ff */
[----:B------:R-:W-:Y:S01]  /*0320*/  ULDC.64 UR4, c[0x0][0x218] ;  /* 0x0000860000047ab9 */ /* 0x000fe20000000a00 */
[----:B------:R-:W-:-:S03]  /*0330*/  IADD3 R28, R9, R7, RZ ;  /* 0x00000007091c7210 */ /* 0x000fc60007ffe0ff */
[----:B------:R-:W-:-:S04]  /*0340*/  IMAD R43, R43, 0xa00, RZ ;  /* 0x00000a002b2b7824 */ /* 0x000fc800078e02ff */
[C---:B------:R-:W-:Y:S01]  /*0350*/  VIADD R33, R43.reuse, 0x2800 ;  /* 0x000028002b217836 */ /* 0x040fe20000000000 */
[----:B------:R-:W-:-:S04]  /*0360*/  IADD3 R0, P1, R43, R8, RZ ;  /* 0x000000082b007210 */ /* 0x000fc80007f3e0ff */
[----:B------:R-:W-:Y:S02]  /*0370*/  IADD3.X R7, RZ, R28, RZ, P1, !PT ;  /* 0x0000001cff077210 */ /* 0x000fe40000ffe4ff */
[----:B------:R-:W-:-:S04]  /*0380*/  LEA R48, P1, R0, UR4, 0x1 ;  /* 0x0000000400307c11 */ /* 0x000fc8000f8208ff */
[----:B------:R-:W-:Y:S02]  /*0390*/  LEA.HI.X R49, R0, UR5, R7, 0x1, P1 ;  /* 0x0000000500317c11 */ /* 0x000fe400088f0c07 */
[----:B------:R-:W-:-:S04]  /*03a0*/  IADD3 R0, P1, R33, R8, RZ ;  /* 0x0000000821007210 */ /* 0x000fc80007f3e0ff */
[----:B------:R-:W2:Y:S01]  /*03b0*/  LDG.E.64.CONSTANT R48, desc[UR8][R48.64] ;  /* 0x0000000830307981 */ /* 0x000ea2000c1e9b00 */
[----:B------:R-:W-:Y:S02]  /*03c0*/  IADD3.X R7, RZ, R28, RZ, P1, !PT ;  /* 0x0000001cff077210 */ /* 0x000fe40000ffe4ff */
[C---:B------:R-:W-:Y:S02]  /*03d0*/  LEA R46, P1, R0.reuse, UR4, 0x1 ;  /* 0x00000004002e7c11 */ /* 0x040fe4000f8208ff */
[----:B------:R-:W-:Y:S02]  /*03e0*/  IADD3 R29, R43, 0x5000, RZ ;  /* 0x000050002b1d7810 */ /* 0x000fe40007ffe0ff */
[----:B------:R-:W-:Y:S02]  /*03f0*/  LEA.HI.X R47, R0, UR5, R7, 0x1, P1 ;  /* 0x00000005002f7c11 */ /* 0x000fe400088f0c07 */
[----:B------:R-:W-:-:S04]  /*0400*/  IADD3 R0, P1, R29, R8, RZ ;  /* 0x000000081d007210 */ /* 0x000fc80007f3e0ff */
[----:B------:R-:W3:Y:S01]  /*0410*/  LDG.E.64.CONSTANT R46, desc[UR8][R46.64] ;  /* 0x000000082e2e7981 */ /* 0x000ee2000c1e9b00 */
[----:B------:R-:W-:Y:S02]  /*0420*/  IADD3.X R7, RZ, R28, RZ, P1, !PT ;  /* 0x0000001cff077210 */ /* 0x000fe40000ffe4ff */
[C---:B------:R-:W-:Y:S02]  /*0430*/  LEA R44, P1, R0.reuse, UR4, 0x1 ;  /* 0x00000004002c7c11 */ /* 0x040fe4000f8208ff */
[----:B------:R-:W-:Y:S02]  /*0440*/  IADD3 R31, R43, 0x7800, RZ ;  /* 0x000078002b1f7810 */ /* 0x000fe40007ffe0ff */
        /* <DEDUP_REMOVED lines=8> */
[----:B------:R-:W5:Y:S01]  /*04d0*/  LDG.E.64.CONSTANT R26, desc[UR8][R26.64] ;  /* 0x000000081a1a7981 */ /* 0x000f62000c1e9b00 */
[----:B------:R-:W-:Y:S02]  /*04e0*/  IADD3.X R7, RZ, R28, RZ, P1, !PT ;  /* 0x0000001cff077210 */ /* 0x000fe40000ffe4ff */
[C---:B------:R-:W-:Y:S02]  /*04f0*/  LEA R24, P1, R0.reuse, UR4, 0x1 ;  /* 0x0000000400187c11 */ /* 0x040fe4000f8208ff */
[----:B------:R-:W-:Y:S02]  /*0500*/  IADD3 R37, R43, 0xc800, RZ ;  /* 0x0000c8002b257810 */ /* 0x000fe40007ffe0ff */
[----:B------:R-:W-:Y:S02]  /*0510*/  LEA.HI.X R25, R0, UR5, R7, 0x1, P1 ;  /* 0x0000000500197c11 */ /* 0x000fe400088f0c07 */
[----:B------:R-:W-:-:S04]  /*0520*/  IADD3 R0, P1, R37, R8, RZ ;  /* 0x0000000825007210 */ /* 0x000fc80007f3e0ff */
[----:B------:R-:W5:Y:S01]  /*0530*/  LDG.E.64.CONSTANT R24, desc[UR8][R24.64] ;  /* 0x0000000818187981 */ /* 0x000f62000c1e9b00 */
[----:B------:R-:W-:Y:S01]  /*0540*/  IADD3.X R7, RZ, R28, RZ, P1, !PT ;  /* 0x0000001cff077210 */ /* 0x000fe20000ffe4ff */
[----:B------:R-:W-:Y:S01]  /*0550*/  VIADD R41, R43, 0xf000 ;  /* 0x0000f0002b297836 */ /* 0x000fe20000000000 */
[----:B------:R-:W-:-:S04]  /*0560*/  LEA R12, P1, R0, UR4, 0x1 ;  /* 0x00000004000c7c11 */ /* 0x000fc8000f8208ff */
        /* <DEDUP_REMOVED lines=9> */
[----:B------:R-:W-:Y:S02]  /*0600*/  IADD3.X R0, RZ, R28, RZ, P1, !PT ;  /* 0x0000001cff007210 */ /* 0x000fe40000ffe4ff */
[----:B------:R-:W-:-:S04]  /*0610*/  LEA R8, P1, R9, UR4, 0x1 ;  /* 0x0000000409087c11 */ /* 0x000fc8000f8208ff */
[----:B------:R-:W-:-:S06]  /*0620*/  LEA.HI.X R9, R9, UR5, R0, 0x1, P1 ;  /* 0x0000000509097c11 */ /* 0x000fcc00088f0c00 */
[----:B------:R-:W5:Y:S01]  /*0630*/  LDG.E.64.CONSTANT R8, desc[UR8][R8.64] ;  /* 0x0000000808087981 */ /* 0x000f62000c1e9b00 */
[----:B------:R-:W-:Y:S01]  /*0640*/  ISETP.GT.U32.AND P1, PT, R16, 0x7, PT ;  /* 0x000000071000780c */ /* 0x000fe20003f24070 */
[----:B------:R-:W-:Y:S01]  /*0650*/  BSSY B0, `(.L_x_1691) ;  /* 0x00000cc000007945 */ /* 0x000fe20003800000 */
[C---:B--2---:R-:W-:Y:S02]  /*0660*/  SHF.L.U32 R0, R48.reuse, 0x10, RZ ;  /* 0x0000001030007819 */ /* 0x044fe400000006ff */
[----:B------:R-:W-:Y:S02]  /*0670*/  PRMT R7, R48, 0x7632, R7 ;  /* 0x0000763230077816 */ /* 0x000fe40000000007 */
[----:B------:R-:W-:Y:S01]  /*0680*/  SHF.L.U32 R53, R49, 0x10, RZ ;  /* 0x0000001031357819 */ /* 0x000fe200000006ff */
        /* <DEDUP_REMOVED lines=30> */
[C---:B------:R-:W-:Y:S02]  /*0870*/  SHF.L.U32 R53, R45.reuse, 0x10, RZ ;  /* 0x000000102d357819 */ /* 0x040fe400000006ff */
[----:B------:R-:W-:Y:S01]  /*0880*/  PRMT R0, R45, 0x7632, R0 ;  /* 0x000076322d007816 */ /* 0x000fe20000000000 */
[----:B------:R-:W-:Y:S01]  /*0890*/  FFMA.FTZ R28, R51, R51, R28 ;  /* 0x00000033331c7223 */ /* 0x000fe2000001001c */
[----:B------:R-:W-:-:S02]  /*08a0*/  FADD.FTZ R7, R7, R51 ;  /* 0x0000003307077221 */ /* 0x000fc40000010000 */
[----:B------:R-:W-:Y:S01]  /*08b0*/  SHF.L.U32 R51, R0, 0x10, RZ ;  /* 0x0000001000337819 */ /* 0x000fe200000006ff */
[----:B------:R-:W-:Y:S01]  /*08c0*/  FFMA.FTZ R28, R53, R53, R28 ;  /* 0x00000035351c7223 */ /* 0x000fe2000001001c */
[----:B------:R-:W-:Y:S01]  /*08d0*/  FADD.FTZ R7, R7, R53 ;  /* 0x0000003507077221 */ /* 0x000fe20000010000 */
[C---:B-----5:R-:W-:Y:S02]  /*08e0*/  SHF.L.U32 R53, R26.reuse, 0x10, RZ ;  /* 0x000000101a357819 */ /* 0x060fe400000006ff */
[----:B------:R-:W-:Y:S01]  /*08f0*/  PRMT R0, R26, 0x7632, R0 ;  /* 0x000076321a007816 */ /* 0x000fe20000000000 */
[----:B------:R-:W-:Y:S01]  /*0900*/  FFMA.FTZ R28, R51, R51, R28 ;  /* 0x00000033331c7223 */ /* 0x000fe2000001001c */
[----:B------:R-:W-:Y:S02]  /*0910*/  FADD.FTZ R7, R7, R51 ;  /* 0x0000003307077221 */ /* 0x000fe40000010000 */
[----:B------:R-:W-:Y:S01]  /*0920*/  SHF.L.U32 R51, R0, 0x10, RZ ;  /* 0x0000001000337819 */ /* 0x000fe200000006ff */
        /* <DEDUP_REMOVED lines=64> */
[----:B------:R-:W-:-:S03]  /*0d30*/  FADD.FTZ R7, R7, R53 ;  /* 0x0000003507077221 */ /* 0x000fc60000010000 */
[----:B------:R-:W-:Y:S01]  /*0d40*/  FFMA.FTZ R53, R51, R51, R28 ;  /* 0x0000003333357223 */ /* 0x000fe2000001001c */
[----:B------:R-:W-:Y:S01]  /*0d50*/  FADD.FTZ R52, R7, R51 ;  /* 0x0000003307347221 */ /* 0x000fe20000010000 */
[----:B------:R-:W-:Y:S02]  /*0d60*/  MOV R28, RZ ;  /* 0x000000ff001c7202 */ /* 0x000fe40000000f00 */
[----:B------:R-:W-:Y:S02]  /*0d70*/  MOV R7, RZ ;  /* 0x000000ff00077202 */ /* 0x000fe40000000f00 */
[----:B------:R0:W-:Y:S01]  /*0d80*/  STS.64 [R21], R52 ;  /* 0x0000003415007388 */ /* 0x0001e20000000a00 */
[----:B------:R-:W-:Y:S06]  /*0d90*/  BAR.SYNC.DEFER_BLOCKING 0x0 ;  /* 0x0000000000007b1d */ /* 0x000fec0000010000 */
[----:B------:R-:W-:Y:S05]  /*0da0*/  @P1 BRA `(.L_x_1692) ;  /* 0x0000000400581947 */ /* 0x000fea0003800000 */
[----:B------:R-:W1:Y:S01]  /*0db0*/  S2R R51, SR_CgaCtaId ;  /* 0x0000000000337919 */ /* 0x000e620000008800 */
[----:B------:R-:W-:Y:S01]  /*0dc0*/  HFMA2.MMA R30, -RZ, RZ, 0, 9.5367431640625e-06 ;  /* 0x000000a0ff1e7435 */ /* 0x000fe200000001ff */
[----:B------:R-:W-:Y:S01]  /*0dd0*/  MOV R28, 0x400 ;  /* 0x00000400001c7802 */ /* 0x000fe20000000f00 */
[----:B------:R-:W-:Y:S01]  /*0de0*/  IMAD.MOV.U32 R32, RZ, RZ, RZ ;  /* 0x000000ffff207224 */ /* 0x000fe200078e00ff */
[----:B------:R-:W-:-:S07]  /*0df0*/  MOV R7, RZ ;  /* 0x000000ff00077202 */ /* 0x000fce0000000f00 */
[CC--:B------:R-:W-:Y:S02]  /*0e00*/  IMAD R0, R17.reuse, R30.reuse, 0xc ;  /* 0x0000000c11007424 */ /* 0x0c0fe400078e021e */
[----:B------:R-:W-:-:S03]  /*0e10*/  IMAD R30, R17, R30, 0x1c ;  /* 0x0000001c111e7424 */ /* 0x000fc600078e021e */
[C---:B------:R-:W-:Y:S02]  /*0e20*/  IADD3 R57, R0.reuse, -0x4, RZ ;  /* 0xfffffffc00397810 */ /* 0x040fe40007ffe0ff */
[----:B------:R-:W-:Y:S02]  /*0e30*/  IADD3 R59, R0, -0x8, RZ ;  /* 0xfffffff8003b7810 */ /* 0x000fe40007ffe0ff */
[----:B-1----:R-:W-:Y:S01]  /*0e40*/  LEA R70, R51, R28, 0x18 ;  /* 0x0000001c33467211 */ /* 0x002fe200078ec0ff */
[----:B------:R-:W-:-:S11]  /*0e50*/  HFMA2.MMA R28, -RZ, RZ, 0, 0 ;  /* 0x00000000ff1c7435 */ /* 0x000fd600000001ff */
.L_x_1693:
[----:B------:R-:W-:Y:S01]  /*0e60*/  IMAD R34, R17, 0xa0, R32 ;  /* 0x000000a011227824 */ /* 0x000fe200078e0220 */
[-C--:B------:R-:W-:Y:S02]  /*0e70*/  IADD3 R36, R59, R32.reuse, RZ ;  /* 0x000000203b247210 */ /* 0x080fe40007ffe0ff */
[----:B------:R-:W-:Y:S02]  /*0e80*/  IADD3 R38, R57, R32, RZ ;  /* 0x0000002039267210 */ /* 0x000fe40007ffe0ff */
[----:B------:R-:W-:Y:S02]  /*0e90*/  SHF.R.S32.HI R51, RZ, 0x1f, R34 ;  /* 0x0000001fff337819 */ /* 0x000fe40000011422 */
[----:B0-----:R-:W-:Y:S02]  /*0ea0*/  SHF.R.S32.HI R53, RZ, 0x1f, R36 ;  /* 0x0000001fff357819 */ /* 0x001fe40000011424 */
[----:B------:R-:W-:Y:S02]  /*0eb0*/  LEA.HI R51, R51, R34, RZ, 0x2 ;  /* 0x0000002233337211 */ /* 0x000fe400078f10ff */
[----:B------:R-:W-:-:S02]  /*0ec0*/  IADD3 R34, R30, -0xc, RZ ;  /* 0xfffffff41e227810 */ /* 0x000fc40007ffe0ff */
[----:B------:R-:W-:Y:S02]  /*0ed0*/  SHF.R.S32.HI R55, RZ, 0x1f, R38 ;  /* 0x0000001fff377819 */ /* 0x000fe40000011426 */
[----:B------:R-:W-:Y:S02]  /*0ee0*/  LEA.HI R53, R53, R36, RZ, 0x2 ;  /* 0x0000002435357211 */ /* 0x000fe400078f10ff */
[----:B------:R-:W-:Y:S02]  /*0ef0*/  IADD3 R40, R0, R32, RZ ;  /* 0x0000002000287210 */ /* 0x000fe40007ffe0ff */
[----:B------:R-:W-:Y:S02]  /*0f00*/  IADD3 R36, R30, -0x8, RZ ;  /* 0xfffffff81e247810 */ /* 0x000fe40007ffe0ff */
[----:B------:R-:W-:Y:S02]  /*0f10*/  SHF.R.S32.HI R63, RZ, 0x1f, R34 ;  /* 0x0000001fff3f7819 */ /* 0x000fe40000011422 */
[----:B------:R-:W-:-:S02]  /*0f20*/  SHF.R.S32.HI R51, RZ, 0x2, R51 ;  /* 0x00000002ff337819 */ /* 0x000fc40000011433 */
[----:B------:R-:W-:Y:S02]  /*0f30*/  LEA.HI R55, R55, R38, RZ, 0x2 ;  /* 0x0000002637377211 */ /* 0x000fe400078f10ff */
[----:B------:R-:W-:Y:S02]  /*0f40*/  SHF.R.S32.HI R61, RZ, 0x1f, R40 ;  /* 0x0000001fff3d7819 */ /* 0x000fe40000011428 */
[----:B------:R-:W-:Y:S02]  /*0f50*/  IADD3 R38, R30, -0x4, RZ ;  /* 0xfffffffc1e267810 */ /* 0x000fe40007ffe0ff */
[----:B------:R-:W-:Y:S02]  /*0f60*/  SHF.R.S32.HI R65, RZ, 0x1f, R36 ;  /* 0x0000001fff417819 */ /* 0x000fe40000011424 */
[----:B------:R-:W-:Y:S02]  /*0f70*/  SHF.R.S32.HI R53, RZ, 0x2, R53 ;  /* 0x00000002ff357819 */ /* 0x000fe40000011435 */
[----:B------:R-:W-:Y:S01]  /*0f80*/  LEA.HI R63, R63, R34, RZ, 0x2 ;  /* 0x000000223f3f7211 */ /* 0x000fe200078f10ff */
[----:B------:R-:W-:Y:S01]  /*0f90*/  IMAD R34, R51, 0x28, R70 ;  /* 0x0000002833227824 */ /* 0x000fe200078e0246 */
[----:B------:R-:W-:-:S02]  /*0fa0*/  LEA.HI R61, R61, R40, RZ, 0x2 ;  /* 0x000000283d3d7211 */ /* 0x000fc400078f10ff */
[----:B------:R-:W-:Y:S01]  /*0fb0*/  SHF.R.S32.HI R67, RZ, 0x1f, R38 ;  /* 0x0000001fff437819 */ /* 0x000fe20000011426 */
[----:B------:R-:W-:Y:S01]  /*0fc0*/  IMAD R34, R23, 0x8, R34 ;  /* 0x0000000817227824 */ /* 0x000fe200078e0222 */
[----:B------:R-:W-:Y:S01]  /*0fd0*/  LEA.HI R65, R65, R36, RZ, 0x2 ;  /* 0x0000002441417211 */ /* 0x000fe200078f10ff */
[----:B------:R-:W-:Y:S01]  /*0fe0*/  IMAD R36, R53, 0x28, R70 ;  /* 0x0000002835247824 */ /* 0x000fe200078e0246 */
[----:B------:R-:W-:Y:S02]  /*0ff0*/  SHF.R.S32.HI R55, RZ, 0x2, R55 ;  /* 0x00000002ff377819 */ /* 0x000fe40000011437 */
[----:B------:R-:W-:Y:S02]  /*1000*/  SHF.R.S32.HI R51, RZ, 0x1f, R30 ;  /* 0x0000001fff337819 */ /* 0x000fe4000001141e */
[----:B------:R-:W-:Y:S01]  /*1010*/  LEA.HI R67, R67, R38, RZ, 0x2 ;  /* 0x0000002643437211 */ /* 0x000fe200078f10ff */
[----:B------:R-:W-:Y:S01]  /*1020*/  IMAD R38, R55, 0x28, R70 ;  /* 0x0000002837267824 */ /* 0x000fe200078e0246 */
[----:B------:R-:W-:-:S02]  /*1030*/  SHF.R.S32.HI R61, RZ, 0x2, R61 ;  /* 0x00000002ff3d7819 */ /* 0x000fc4000001143d */
[----:B------:R-:W-:Y:S02]  /*1040*/  LEA.HI R58, R51, R30, RZ, 0x2 ;  /* 0x0000001e333a7211 */ /* 0x000fe400078f10ff */
[----:B------:R-:W-:Y:S01]  /*1050*/  LEA R36, R23, R36, 0x3 ;  /* 0x0000002417247211 */ /* 0x000fe200078e18ff */
[----:B------:R0:W1:Y:S01]  /*1060*/  LDS.64 R50, [R34] ;  /* 0x0000000022327984 */ /* 0x0000620000000a00 */
[----:B------:R-:W-:Y:S01]  /*1070*/  SHF.R.S32.HI R63, RZ, 0x2, R63 ;  /* 0x00000002ff3f7819 */ /* 0x000fe2000001143f */
[--C-:B------:R-:W-:Y:S01]  /*1080*/  IMAD R40, R61, 0x28, R70.reuse ;  /* 0x000000283d287824 */ /* 0x100fe200078e0246 */
[----:B------:R-:W-:Y:S01]  /*1090*/  LEA R38, R23, R38, 0x3 ;  /* 0x0000002617267211 */ /* 0x000fe200078e18ff */
[----:B------:R-:W2:Y:S01]  /*10a0*/  LDS.64 R52, [R36] ;  /* 0x0000000024347984 */ /* 0x000ea20000000a00 */
[----:B------:R-:W-:Y:S01]  /*10b0*/  SHF.R.S32.HI R65, RZ, 0x2, R65 ;  /* 0x00000002ff417819 */ /* 0x000fe20000011441 */
[--C-:B------:R-:W-:Y:S01]  /*10c0*/  IMAD R42, R63, 0x28, R70.reuse ;  /* 0x000000283f2a7824 */ /* 0x100fe200078e0246 */
[----:B------:R-:W-:Y:S01]  /*10d0*/  LEA R40, R23, R40, 0x3 ;  /* 0x0000002817287211 */ /* 0x000fe200078e18ff */
[----:B------:R-:W3:Y:S01]  /*10e0*/  LDS.64 R54, [R38] ;  /* 0x0000000026367984 */ /* 0x000ee20000000a00 */
[----:B------:R-:W-:Y:S01]  /*10f0*/  SHF.R.S32.HI R67, RZ, 0x2, R67 ;  /* 0x00000002ff437819 */ /* 0x000fe20000011443 */
[----:B------:R-:W-:Y:S01]  /*1100*/  IMAD R56, R65, 0x28, R70 ;  /* 0x0000002841387824 */ /* 0x000fe200078e0246 */
[----:B------:R-:W-:Y:S01]  /*1110*/  LEA R42, R23, R42, 0x3 ;  /* 0x0000002a172a7211 */ /* 0x000fe200078e18ff */
[----:B------:R-:W4:Y:S01]  /*1120*/  LDS.64 R60, [R40] ;  /* 0x00000000283c7984 */ /* 0x000f220000000a00 */
[----:B------:R-:W-:Y:S01]  /*1130*/  SHF.R.S32.HI R58, RZ, 0x2, R58 ;  /* 0x00000002ff3a7819 */ /* 0x000fe2000001143a */
[--C-:B0-----:R-:W-:Y:S01]  /*1140*/  IMAD R34, R67, 0x28, R70.reuse ;  /* 0x0000002843227824 */ /* 0x101fe200078e0246 */
[C---:B------:R-:W-:Y:S01]  /*1150*/  LEA R56, R23.reuse, R56, 0x3 ;  /* 0x0000003817387211 */ /* 0x040fe200078e18ff */
[----:B------:R-:W0:Y:S01]  /*1160*/  LDS.64 R62, [R42] ;  /* 0x000000002a3e7984 */ /* 0x000e220000000a00 */
[----:B------:R-:W-:Y:S01]  /*1170*/  IADD3 R32, R32, 0x20, RZ ;  /* 0x0000002020207810 */ /* 0x000fe20007ffe0ff */
[----:B------:R-:W-:Y:S01]  /*1180*/  IMAD R58, R58, 0x28, R70 ;  /* 0x000000283a3a7824 */ /* 0x000fe200078e0246 */
[----:B------:R-:W-:Y:S01]  /*1190*/  LEA R34, R23, R34, 0x3 ;  /* 0x0000002217227211 */ /* 0x000fe200078e18ff */
[----:B------:R-:W5:Y:S01]  /*11a0*/  LDS.64 R64, [R56] ;  /* 0x0000000038407984 */ /* 0x000f620000000a00 */
[----:B------:R-:W-:-:S02]  /*11b0*/  ISETP.GE.U32.AND P1, PT, R32, 0xa0, PT ;  /* 0x000000a02000780c */ /* 0x000fc40003f26070 */
[----:B------:R-:W-:Y:S01]  /*11c0*/  LEA R58, R23, R58, 0x3 ;  /* 0x0000003a173a7211 */ /* 0x000fe200078e18ff */
[----:B------:R-:W5:Y:S01]  /*11d0*/  LDS.64 R66, [R34] ;  /* 0x0000000022427984 */ /* 0x000f620000000a00 */
[----:B------:R-:W-:-:S03]  /*11e0*/  IADD3 R30, R30, 0x20, RZ ;  /* 0x000000201e1e7810 */ /* 0x000fc60007ffe0ff */
[----:B------:R-:W5:Y:S01]  /*11f0*/  LDS.64 R68, [R58] ;  /* 0x000000003a447984 */ /* 0x000f620000000a00 */
        /* <DEDUP_REMOVED lines=8> */
[----:B0-----:R-:W-:Y:S01]  /*1280*/  FADD.FTZ R7, R7, R62 ;  /* 0x0000003e07077221 */ /* 0x001fe20000010000 */
        /* <DEDUP_REMOVED lines=8> */
.L_x_1692:
[----:B------:R-:W-:Y:S05]  /*1310*/  BSYNC B0 ;  /* 0x0000000000007941 */ /* 0x000fea0003800000 */
.L_x_1691:
[----:B------:R-:W1:Y:S01]  /*1320*/  SHFL.BFLY PT, R0, R7, 0x2, 0x1f ;  /* 0x0c401f0007007f89 */ /* 0x000e6200000e0000 */
[C---:B------:R-:W-:Y:S02]  /*1330*/  LOP3.LUT P1, RZ, R16.reuse, 0xfffffffb, RZ, 0xc0, !PT ;  /* 0xfffffffb10ff7812 */ /* 0x040fe4000782c0ff */
[C---:B------:R-:W-:Y:S01]  /*1340*/  ISETP.GT.U32.AND P3, PT, R16.reuse, 0xf, PT ;  /* 0x0000000f1000780c */ /* 0x040fe20003f64070 */
[----:B------:R-:W2:Y:S01]  /*1350*/  SHFL.BFLY PT, R51, R28, 0x2, 0x1f ;  /* 0x0c401f001c337f89 */ /* 0x000ea200000e0000 */
[----:B------:R-:W-:-:S09]  /*1360*/  ISETP.NE.AND P2, PT, R16, RZ, PT ;  /* 0x000000ff1000720c */ /* 0x000fd20003f45270 */
[----:B------:R-:W3:Y:S08]  /*1370*/  @!P1 LDC R59, c[0x0][0x10] ;  /* 0x00000400ff3b9b82 */ /* 0x000ef00000000800 */
[----:B------:R-:W4:Y:S01]  /*1380*/  @!P3 LDC R61, c[0x0][0x10] ;  /* 0x00000400ff3dbb82 */ /* 0x000f220000000800 */
[----:B-1----:R-:W-:Y:S01]  /*1390*/  FADD.FTZ R0, R0, R7 ;  /* 0x0000000700007221 */ /* 0x002fe20000010000 */
[----:B--2---:R-:W-:-:S04]  /*13a0*/  FADD.FTZ R30, R51, R28 ;  /* 0x0000001c331e7221 */ /* 0x004fc80000010000 */
[----:B------:R-:W1:Y:S02]  /*13b0*/  SHFL.BFLY PT, R55, R0, 0x1, 0x1f ;  /* 0x0c201f0000377f89 */ /* 0x000e6400000e0000 */
[----:B------:R-:W2:Y:S02]  /*13c0*/  @!P1 LDC.64 R50, c[0x0][0x248] ;  /* 0x00009200ff329b82 */ /* 0x000ea40000000a00 */
[----:B------:R-:W5:Y:S06]  /*13d0*/  SHFL.BFLY PT, R57, R30, 0x1, 0x1f ;  /* 0x0c201f001e397f89 */ /* 0x000f6c00000e0000 */
[----:B0-----:R-:W0:Y:S01]  /*13e0*/  @!P3 LDC.64 R52, c[0x0][0x248] ;  /* 0x00009200ff34bb82 */ /* 0x001e220000000a00 */
[----:B---3--:R-:W-:Y:S01]  /*13f0*/  @!P1 IMAD R7, R59, R22, UR6 ;  /* 0x000000063b079e24 */ /* 0x008fe2000f8e0216 */
[----:B------:R-:W-:-:S03]  /*1400*/  @!P3 LOP3.LUT R59, R16, 0x7ffffff8, RZ, 0xc0, !PT ;  /* 0x7ffffff8103bb812 */ /* 0x000fc600078ec0ff */
[----:B------:R-:W-:Y:S02]  /*1410*/  @!P1 IMAD R7, R7, 0x10, R20 ;  /* 0x0000001007079824 */ /* 0x000fe400078e0214 */
[----:B----4-:R-:W-:-:S03]  /*1420*/  @!P3 IMAD R32, R61, R22, UR6 ;  /* 0x000000063d20be24 */ /* 0x010fc6000f8e0216 */
[----:B------:R-:W-:Y:S02]  /*1430*/  @!P1 SHF.L.U32 R7, R7, 0x1, RZ ;  /* 0x0000000107079819 */ /* 0x000fe400000006ff */
[----:B------:R-:W-:Y:S02]  /*1440*/  @!P3 LEA R32, R32, R59, 0x4 ;  /* 0x0000003b2020b211 */ /* 0x000fe400078e20ff */
[----:B------:R-:W-:Y:S01]  /*1450*/  @!P3 LOP3.LUT R59, R16, 0x7, RZ, 0xc0, !PT ;  /* 0x00000007103bb812 */ /* 0x000fe200078ec0ff */
[----:B--2---:R-:W-:-:S04]  /*1460*/  @!P1 IMAD.WIDE.U32 R50, R7, 0x4, R50 ;  /* 0x0000000407329825 */ /* 0x004fc800078e0032 */
[----:B-1----:R-:W-:Y:S01]  /*1470*/  FADD.FTZ R56, R0, R55 ;  /* 0x0000003700387221 */ /* 0x002fe20000010000 */
[----:B------:R-:W-:Y:S01]  /*1480*/  @!P3 IADD3 R32, R32, R59, RZ ;  /* 0x0000003b2020b210 */ /* 0x000fe20007ffe0ff */
[----:B-----5:R-:W-:-:S03]  /*1490*/  FADD.FTZ R57, R30, R57 ;  /* 0x000000391e397221 */ /* 0x020fc60000010000 */
[----:B------:R-:W-:Y:S02]  /*14a0*/  @!P3 SHF.L.U32 R7, R32, 0x1, RZ ;  /* 0x000000012007b819 */ /* 0x000fe400000006ff */
[----:B------:R1:W-:Y:S03]  /*14b0*/  @!P1 STG.E.64 desc[UR8][R50.64], R56 ;  /* 0x0000003832009986 */ /* 0x0003e6000c101b08 */
[----:B0-----:R-:W-:Y:S01]  /*14c0*/  @!P3 IMAD.WIDE.U32 R52, R7, 0x4, R52 ;  /* 0x000000040734b825 */ /* 0x001fe200078e0034 */
[----:B------:R-:W-:Y:S06]  /*14d0*/  BAR.SYNC.DEFER_BLOCKING 0x0 ;  /* 0x0000000000007b1d */ /* 0x000fec0000010000 */
[----:B------:R-:W-:Y:S05]  /*14e0*/  @P2 BRA `(.L_x_1694) ;  /* 0x0000000000342947 */ /* 0x000fea0003800000 */
[----:B------:R-:W-:Y:S02]  /*14f0*/  ISETP.NE.AND P1, PT, RZ, UR7, PT ;  /* 0x00000007ff007c0c */ /* 0x000fe4000bf25270 */
[----:B------:R-:W-:-:S04]  /*1500*/  MOV R7, 0x7ffffff9 ;  /* 0x7ffffff900077802 */ /* 0x000fc80000000f00 */
[----:B------:R-:W-:Y:S01]  /*1510*/  SEL R7, R7, 0x1, !P1 ;  /* 0x0000000107077807 */ /* 0x000fe20004800000 */
[----:B------:R-:W-:Y:S06]  /*1520*/  MEMBAR.ALL.GPU ;  /* 0x0000000000007992 */ /* 0x000fec000000a000 */
[----:B------:R-:W-:-:S00]  /*1530*/  ERRBAR ;  /* 0x00000000000079ab */ /* 0x000fc00000000000 */
[----:B------:R-:W-:Y:S06]  /*1540*/  CGAERRBAR ;  /* 0x00000000000075ab */ /* 0x000fec0000000000 */
[----:B------:R0:W5:Y:S02]  /*1550*/  ATOM.E.ADD.STRONG.GPU PT, R7, desc[UR8][R2.64], R7 ;  /* 0x000000070207798a */ /* 0x00016400081ee1c8 */
.L_x_1695:
[----:B------:R-:W2:Y:S04]  /*1560*/  LD.E.STRONG.GPU R0, desc[UR8][R2.64] ;  /* 0x0000000802007980 */ /* 0x000ea8000c10f900 */
[----:B--2---:R-:W-:Y:S01]  /*1570*/  CCTL.IVALL ;  /* 0x00000000ff00798f */ /* 0x004fe20002000000 */
[----:B------:R-:W-:Y:S05]  /*1580*/  YIELD ;  /* 0x0000000000007946 */ /* 0x000fea0003800000 */
[----:B-----5:R-:W-:-:S04]  /*1590*/  LOP3.LUT R0, R0, R7, RZ, 0x3c, !PT ;  /* 0x0000000700007212 */ /* 0x020fc800078e3cff */
[----:B------:R-:W-:-:S13]  /*15a0*/  ISETP.GT.AND P1, PT, R0, -0x1, PT ;  /* 0xffffffff0000780c */ /* 0x000fda0003f24270 */
[----:B------:R-:W-:Y:S05]  /*15b0*/  @P1 BRA `(.L_x_1695) ;  /* 0xfffffffc00e81947 */ /* 0x000fea000383ffff */
.L_x_1694:
[----:B------:R-:W-:Y:S05]  /*15c0*/  WARPSYNC.ALL ;  /* 0x0000000000007948 */ /* 0x000fea0003800000 */
[----:B------:R-:W-:Y:S08]  /*15d0*/  BAR.SYNC.DEFER_BLOCKING 0x0 ;  /* 0x0000000000007b1d */ /* 0x000ff00000010000 */
[----:B-1----:R-:W1:Y:S08]  /*15e0*/  LDC.64 R56, c[0x0][0x220] ;  /* 0x00008800ff387b82 */ /* 0x002e700000000a00 */
[----:B------:R-:W2:Y:S01]  /*15f0*/  LDC.64 R50, c[0x0][0x228] ;  /* 0x00008a00ff327b82 */ /* 0x000ea20000000a00 */
[----:B------:R-:W3:Y:S01]  /*1600*/  @!P3 LDG.E.64 R52, desc[UR8][R52.64] ;  /* 0x000000083434b981 */ /* 0x000ee2000c1e1b00 */
[----:B-1----:R-:W-:-:S06]  /*1610*/  IMAD.WIDE R56, R4, 0x2, R56 ;  /* 0x0000000204387825 */ /* 0x002fcc00078e0238 */
[----:B------:R-:W4:Y:S01]  /*1620*/  LDG.E.64.CONSTANT R56, desc[UR8][R56.64] ;  /* 0x0000000838387981 */ /* 0x000f22000c1e9b00 */
[----:B--2---:R-:W-:-:S06]  /*1630*/  IMAD.WIDE R50, R4, 0x2, R50 ;  /* 0x0000000204327825 */ /* 0x004fcc00078e0232 */
[----:B------:R-:W2:Y:S01]  /*1640*/  LDG.E.64.CONSTANT R50, desc[UR8][R50.64] ;  /* 0x0000000832327981 */ /* 0x000ea2000c1e9b00 */
[----:B------:R-:W-:Y:S01]  /*1650*/  HFMA2.MMA R4, -RZ, RZ, 0, 0 ;  /* 0x00000000ff047435 */ /* 0x000fe200000001ff */
[----:B------:R-:W-:Y:S02]  /*1660*/  MOV R0, RZ ;  /* 0x000000ff00007202 */ /* 0x000fe40000000f00 */
[----:B------:R-:W-:-:S13]  /*1670*/  LOP3.LUT P1, RZ, R16, 0xfffffff7, RZ, 0xc0, !PT ;  /* 0xfffffff710ff7812 */ /* 0x000fda000782c0ff */
[----:B------:R-:W1:Y:S01]  /*1680*/  @!P1 S2R R32, SR_CgaCtaId ;  /* 0x0000000000209919 */ /* 0x000e620000008800 */
[----:B------:R-:W-:Y:S01]  /*1690*/  BSSY B0, `(.L_x_1696) ;  /* 0x0000041000007945 */ /* 0x000fe20003800000 */
        /* <DEDUP_REMOVED lines=10> */
[----:B------:R-:W-:Y:S01]  /*1740*/  PRMT R54, R10, 0x7632, R54 ;  /* 0x000076320a367816 */ /* 0x000fe20000000036 */
[----:B---3--:R-:W-:Y:S01]  /*1750*/  @!P3 FADD.FTZ R4, RZ, R52 ;  /* 0x00000034ff04b221 */ /* 0x008fe20000010000 */
[----:B------:R-:W-:-:S04]  /*1760*/  @!P3 FADD.FTZ R0, RZ, R53 ;  /* 0x00000035ff00b221 */ /* 0x000fc80000010000 */
[----:B------:R-:W3:Y:S04]  /*1770*/  SHFL.BFLY PT, R5, R4, 0x4, 0x1f ;  /* 0x0c801f0004057f89 */ /* 0x000ee800000e0000 */
[----:B------:R-:W5:Y:S01]  /*1780*/  SHFL.BFLY PT, R7, R0, 0x4, 0x1f ;  /* 0x0c801f0000077f89 */ /* 0x000f6200000e0000 */
[----:B---3--:R-:W-:-:S05]  /*1790*/  FADD.FTZ R5, R5, R4 ;  /* 0x0000000405057221 */ /* 0x008fca0000010000 */
[----:B------:R-:W3:Y:S01]  /*17a0*/  SHFL.BFLY PT, R28, R5, 0x2, 0x1f ;  /* 0x0c401f00051c7f89 */ /* 0x000ee200000e0000 */
[----:B-----5:R-:W-:-:S05]  /*17b0*/  FADD.FTZ R7, R7, R0 ;  /* 0x0000000007077221 */ /* 0x020fca0000010000 */
[----:B------:R-:W5:Y:S01]  /*17c0*/  SHFL.BFLY PT, R30, R7, 0x2, 0x1f ;  /* 0x0c401f00071e7f89 */ /* 0x000f6200000e0000 */
[----:B---3--:R-:W-:-:S05]  /*17d0*/  FADD.FTZ R28, R5, R28 ;  /* 0x0000001c051c7221 */ /* 0x008fca0000010000 */
[----:B------:R-:W3:Y:S01]  /*17e0*/  SHFL.BFLY PT, R53, R28, 0x1, 0x1f ;  /* 0x0c201f001c357f89 */ /* 0x000ee200000e0000 */
[----:B-----5:R-:W-:-:S05]  /*17f0*/  FADD.FTZ R30, R7, R30 ;  /* 0x0000001e071e7221 */ /* 0x020fca0000010000 */
[----:B------:R-:W5:Y:S01]  /*1800*/  SHFL.BFLY PT, R55, R30, 0x1, 0x1f ;  /* 0x0c201f001e377f89 */ /* 0x000f6200000e0000 */
[----:B------:R-:W-:-:S04]  /*1810*/  @!P1 MOV R0, 0x400 ;  /* 0x0000040000009802 */ /* 0x000fc80000000f00 */
[----:B------:R-:W-:Y:S01]  /*1820*/  @!P1 IADD3 R5, R0, 0xc80, RZ ;  /* 0x00000c8000059810 */ /* 0x000fe20007ffe0ff */
[----:B---3--:R-:W-:-:S04]  /*1830*/  FADD.FTZ R4, R28, R53 ;  /* 0x000000351c047221 */ /* 0x008fc80000010000 */
[----:B------:R-:W-:Y:S01]  /*1840*/  @!P1 FMUL.FTZ R4, R4, 2.4414062863797880709e-05 ;  /* 0x37cccccd04049820 */ /* 0x000fe20000410000 */
[----:B-----5:R-:W-:-:S03]  /*1850*/  FADD.FTZ R55, R30, R55 ;  /* 0x000000371e377221 */ /* 0x020fc60000010000 */
[----:B------:R-:W-:Y:S01]  /*1860*/  @!P1 FMUL.FTZ R0, R4, R4 ;  /* 0x0000000404009220 */ /* 0x000fe20000410000 */
[----:B-1----:R-:W-:Y:S02]  /*1870*/  @!P1 LEA R32, R32, R5, 0x18 ;  /* 0x0000000520209211 */ /* 0x002fe400078ec0ff */
[----:B------:R-:W-:Y:S01]  /*1880*/  @!P1 LOP3.LUT R5, R16, 0xfffffff8, RZ, 0xc0, !PT ;  /* 0xfffffff810059812 */ /* 0x000fe200078ec0ff */
[----:B------:R-:W-:-:S03]  /*1890*/  @!P1 FFMA.FTZ R0, R55, 2.4414062863797880709e-05, -R0 ;  /* 0x37cccccd37009823 */ /* 0x000fc60000010800 */
[----:B------:R-:W-:Y:S02]  /*18a0*/  @!P1 IADD3 R32, R5, R32, RZ ;  /* 0x0000002005209210 */ /* 0x000fe40007ffe0ff */
[----:B------:R-:W-:-:S05]  /*18b0*/  @!P1 FMNMX.FTZ R5, RZ, R0, !PT ;  /* 0x00000000ff059209 */ /* 0x000fca0007810000 */
[----:B------:R1:W-:Y:S01]  /*18c0*/  @!P1 STS.64 [R32], R4 ;  /* 0x0000000420009388 */ /* 0x0003e20000000a00 */
[----:B----4-:R-:W-:Y:S02]  /*18d0*/  PRMT R67, R56, 0x7632, R67 ;  /* 0x0000763238437816 */ /* 0x010fe40000000043 */
[----:B------:R-:W-:Y:S02]  /*18e0*/  PRMT R71, R57, 0x7632, R71 ;  /* 0x0000763239477816 */ /* 0x000fe40000000047 */
[----:B--2---:R-:W-:Y:S02]  /*18f0*/  PRMT R68, R50, 0x7632, R68 ;  /* 0x0000763232447816 */ /* 0x004fe40000000044 */
[----:B------:R-:W-:Y:S02]  /*1900*/  PRMT R94, R51, 0x7632, R94 ;  /* 0x00007632335e7816 */ /* 0x000fe4000000005e */
[----:B------:R-:W-:Y:S02]  /*1910*/  PRMT R0, R48, 0x7632, R0 ;  /* 0x0000763230007816 */ /* 0x000fe40000000000 */
[----:B------:R-:W-:-:S02]  /*1920*/  PRMT R30, R49, 0x7632, R30 ;  /* 0x00007632311e7816 */ /* 0x000fc4000000001e */
[----:B------:R-:W-:Y:S02]  /*1930*/  PRMT R55, R11, 0x7632, R55 ;  /* 0x000076320b377816 */ /* 0x000fe40000000037 */
[----:B------:R-:W-:Y:S02]  /*1940*/  PRMT R52, R8, 0x7632, R52 ;  /* 0x0000763208347816 */ /* 0x000fe40000000034 */
[----:B------:R-:W-:Y:S01]  /*1950*/  PRMT R53, R9, 0x7632, R53 ;  /* 0x0000763209357816 */ /* 0x000fe20000000035 */
[----:B------:R-:W-:Y:S06]  /*1960*/  BAR.SYNC.DEFER_BLOCKING 0x0 ;  /* 0x0000000000007b1d */ /* 0x000fec0000010000 */
[----:B-1----:R-:W-:Y:S05]  /*1970*/  @P0 BRA `(.L_x_1697) ;  /* 0x0000000000480947 */ /* 0x002fea0003800000 */
[----:B------:R-:W1:Y:S01]  /*1980*/  S2UR UR5, SR_CgaCtaId ;  /* 0x00000000000579c3 */ /* 0x000e620000008800 */
        /* <DEDUP_REMOVED lines=9> */
[----:B------:R-:W-:Y:S01]  /*1a20*/  LEA.HI.X.SX32 R5, R5, R4, 0x1, P1 ;  /* 0x0000000405057211 */ /* 0x000fe200008f0eff */
[----:B-1----:R-:W-:-:S06]  /*1a30*/  ULEA UR4, UR5, UR4, 0x18 ;  /* 0x0000000405047291 */ /* 0x002fcc000f8ec03f */
[----:B------:R-:W-:Y:S01]  /*1a40*/  LEA R7, R16, UR4, 0x3 ;  /* 0x0000000410077c11 */ /* 0x000fe2000f8e18ff */
[----:B------:R-:W-:Y:S02]  /*1a50*/  ULDC.64 UR4, c[0x0][0x240] ;  /* 0x0000900000047ab9 */ /* 0x000fe40000000a00 */
[C---:B------:R-:W-:Y:S02]  /*1a60*/  LEA R4, P1, R28.reuse, UR4, 0x3 ;  /* 0x000000041c047c11 */ /* 0x040fe4000f8218ff */
[----:B------:R-:W1:Y:S02]  /*1a70*/  LDS.64 R72, [R7] ;  /* 0x0000000007487984 */ /* 0x000e640000000a00 */
[----:B------:R-:W-:-:S05]  /*1a80*/  LEA.HI.X R5, R28, UR5, R5, 0x3, P1 ;  /* 0x000000051c057c11 */ /* 0x000fca00088f1c05 */
[----:B-1----:R1:W-:Y:S04]  /*1a90*/  STG.E.64 desc[UR8][R4.64], R72 ;  /* 0x0000004804007986 */ /* 0x0023e8000c101b08 */
.L_x_1697:
[----:B------:R-:W-:Y:S05]  /*1aa0*/  BSYNC B0 ;  /* 0x0000000000007941 */ /* 0x000fea0003800000 */
.L_x_1696:
[----:B------:R-:W2:Y:S01]  /*1ab0*/  S2UR UR5, SR_CgaCtaId ;  /* 0x00000000000579c3 */ /* 0x000ea20000008800 */
[C---:B-1----:R-:W-:Y:S01]  /*1ac0*/  LOP3.LUT R5, R19.reuse, 0x7, RZ, 0xc0, !PT ;  /* 0x0000000713057812 */ /* 0x042fe200078ec0ff */
[----:B------:R-:W-:Y:S01]  /*1ad0*/  UMOV UR4, 0x400 ;  /* 0x0000040000047882 */ /* 0x000fe20000000000 */
[----:B------:R-:W-:Y:S01]  /*1ae0*/  SHF.L.U32 R4, R19, 0x1, RZ ;  /* 0x0000000113047819 */ /* 0x000fe200000006ff */
[----:B------:R-:W-:Y:S01]  /*1af0*/  UIADD3 UR4, UR4, 0xc80, URZ ;  /* 0x00000c8004047890 */ /* 0x000fe2000fffe03f */
[----:B------:R-:W-:Y:S01]  /*1b00*/  SHF.L.U32 R47, R47, 0x10, RZ ;  /* 0x000000102f2f7819 */ /* 0x000fe200000006ff */
[----:B------:R-:W-:Y:S01]  /*1b10*/  IMAD R5, R5, 0x50, R6 ;  /* 0x0000005005057824 */ /* 0x000fe200078e0206 */
[----:B------:R-:W-:Y:S01]  /*1b20*/  LOP3.LUT R6, R4, 0xe, RZ, 0xc0, !PT ;  /* 0x0000000e04067812 */ /* 0x000fe200078ec0ff */
[----:B------:R-:W-:Y:S01]  /*1b30*/  IMAD.U32 R68, R68, 0x10000, RZ ;  /* 0x0001000044447824 */ /* 0x000fe200078e00ff */
[----:B------:R-:W-:Y:S02]  /*1b40*/  SHF.L.U32 R69, R0, 0x10, RZ ;  /* 0x0000001000457819 */ /* 0x000fe400000006ff */
[----:B------:R-:W-:-:S02]  /*1b50*/  SHF.L.U32 R4, R5, 0x2, RZ ;  /* 0x0000000205047819 */ /* 0x000fc400000006ff */
[----:B------:R-:W-:Y:S02]  /*1b60*/  IADD3 R5, RZ, -R6, RZ ;  /* 0x80000006ff057210 */ /* 0x000fe40007ffe0ff */
[----:B------:R-:W-:Y:S01]  /*1b70*/  SHF.L.U32 R73, R49, 0x10, RZ ;  /* 0x0000001031497819 */ /* 0x000fe200000006ff */
[----:B------:R-:W-:Y:S01]  /*1b80*/  IMAD.WIDE.U32 R6, R4, -0x33333333, RZ ;  /* 0xcccccccd04067825 */ /* 0x000fe200078e00ff */
[----:B------:R-:W-:Y:S02]  /*1b90*/  MOV R6, R5 ;  /* 0x0000000500067202 */ /* 0x000fe40000000f00 */
[----:B------:R-:W-:Y:S02]  /*1ba0*/  SHF.L.U32 R67, R67, 0x10, RZ ;  /* 0x0000001043437819 */ /* 0x000fe400000006ff */
[----:B------:R-:W-:Y:S02]  /*1bb0*/  LEA.HI R6, R7, R6, RZ, 0x19 ;  /* 0x0000000607067211 */ /* 0x000fe400078fc8ff */
[----:B------:R-:W-:Y:S01]  /*1bc0*/  SHF.L.U32 R45, R45, 0x10, RZ ;  /* 0x000000102d2d7819 */ /* 0x000fe200000006ff */
[----:B--2---:R-:W-:Y:S01]  /*1bd0*/  ULEA UR4, UR5, UR4, 0x18 ;  /* 0x0000000405047291 */ /* 0x004fe2000f8ec03f */
[----:B------:R-:W-:-:S02]  /*1be0*/  SHF.L.U32 R70, R51, 0x10, RZ ;  /* 0x0000001033467819 */ /* 0x000fc400000006ff */
[----:B------:R-:W-:Y:S02]  /*1bf0*/  SHF.L.U32 R51, R46, 0x10, RZ ;  /* 0x000000102e337819 */ /* 0x000fe400000006ff */
[----:B------:R-:W-:Y:S02]  /*1c00*/  SHF.L.U32 R71, R71, 0x10, RZ ;  /* 0x0000001047477819 */ /* 0x000fe400000006ff */
[----:B------:R-:W-:Y:S01]  /*1c10*/  LEA R6, R6, UR4, 0x3 ;  /* 0x0000000406067c11 */ /* 0x000fe2000f8e18ff */
[----:B------:R-:W-:Y:S01]  /*1c20*/  ULDC UR4, c[0x0][0x230] ;  /* 0x00008c0000047ab9 */ /* 0x000fe20000000800 */
[----:B------:R-:W-:Y:S02]  /*1c30*/  SHF.L.U32 R94, R94, 0x10, RZ ;  /* 0x000000105e5e7819 */ /* 0x000fe400000006ff */
[----:B------:R-:W-:Y:S02]  /*1c40*/  SHF.L.U32 R63, R63, 0x10, RZ ;  /* 0x000000103f3f7819 */ /* 0x000fe400000006ff */
[----:B------:R-:W1:Y:S01]  /*1c50*/  LDS.64 R6, [R6] ;  /* 0x0000000006067984 */ /* 0x000e620000000a00 */
[----:B------:R-:W-:-:S02]  /*1c60*/  SHF.L.U32 R61, R61, 0x10, RZ ;  /* 0x000000103d3d7819 */ /* 0x000fc400000006ff */
[----:B------:R-:W-:Y:S02]  /*1c70*/  SHF.L.U32 R66, R50, 0x10, RZ ;  /* 0x0000001032427819 */ /* 0x000fe400000006ff */
[----:B------:R-:W-:Y:S02]  /*1c80*/  SHF.L.U32 R65, R56, 0x10, RZ ;  /* 0x0000001038417819 */ /* 0x000fe400000006ff */
[----:B------:R-:W-:Y:S02]  /*1c90*/  SHF.L.U32 R13, R13, 0x10, RZ ;  /* 0x000000100d0d7819 */ /* 0x000fe400000006ff */
[----:B------:R-:W-:Y:S02]  /*1ca0*/  SHF.L.U32 R75, R8, 0x10, RZ ;  /* 0x00000010084b7819 */ /* 0x000fe400000006ff */
[----:B------:R-:W-:Y:S01]  /*1cb0*/  LOP3.LUT R22, R22, 0x1, RZ, 0x3c, !PT ;  /* 0x0000000116167812 */ /* 0x000fe200078e3cff */
[----:B-1----:R-:W-:Y:S01]  /*1cc0*/  FADD.FTZ R5, R7, UR4 ;  /* 0x0000000407057e21 */ /* 0x002fe20008010000 */
[--C-:B------:R-:W-:Y:S01]  /*1cd0*/  FADD.FTZ R40, R47, -R6.reuse ;  /* 0x800000062f287221 */ /* 0x100fe20000010000 */
[----:B------:R-:W-:Y:S01]  /*1ce0*/  SHF.L.U32 R47, R38, 0x10, RZ ;  /* 0x00000010262f7819 */ /* 0x000fe200000006ff */
[--C-:B------:R-:W-:Y:S01]  /*1cf0*/  FADD.FTZ R32, R73, -R6.reuse ;  /* 0x8000000649207221 */ /* 0x100fe20000010000 */
[----:B------:R-:W-:Y:S01]  /*1d00*/  SHF.L.U32 R7, R48, 0x10, RZ ;  /* 0x0000001030077819 */ /* 0x000fe200000006ff */
[--C-:B------:R-:W-:Y:S01]  /*1d10*/  FADD.FTZ R46, R45, -R6.reuse ;  /* 0x800000062d2e7221 */ /* 0x100fe20000010000 */
[----:B------:R-:W1:Y:S01]  /*1d20*/  MUFU.RSQ R5, R5 ;  /* 0x0000000500057308 */ /* 0x000e620000001400 */
[--C-:B------:R-:W-:Y:S01]  /*1d30*/  FADD.FTZ R36, R51, -R6.reuse ;  /* 0x8000000633247221 */ /* 0x100fe20000010000 */
[C---:B------:R-:W-:Y:S01]  /*1d40*/  FADD.FTZ R48, -R6.reuse, R63 ;  /* 0x0000003f06307221 */ /* 0x040fe20000010100 */
[--C-:B------:R-:W-:Y:S01]  /*1d50*/  FADD.FTZ R28, R7, -R6.reuse ;  /* 0x80000006071c7221 */ /* 0x100fe20000010000 */
[----:B------:R-:W-:Y:S01]  /*1d60*/  FADD.FTZ R50, -R6, R61 ;  /* 0x0000003d06327221 */ /* 0x000fe20000010100 */
[----:B------:R-:W-:Y:S01]  /*1d70*/  SHF.L.U32 R51, R60, 0x10, RZ ;  /* 0x000000103c337819 */ /* 0x000fe200000006ff */
[----:B------:R-:W-:Y:S01]  /*1d80*/  ULDC.64 UR4, c[0x0][0x210] ;  /* 0x0000840000047ab9 */ /* 0x000fe20000000a00 */
[----:B------:R-:W-:Y:S01]  /*1d90*/  SHF.L.U32 R73, R52, 0x10, RZ ;  /* 0x0000001034497819 */ /* 0x000fe200000006ff */
[----:B------:R-:W-:-:S04]  /*1da0*/  FADD.FTZ R52, R75, -R6 ;  /* 0x800000064b347221 */ /* 0x000fc80000010000 */
[C---:B------:R-:W-:Y:S01]  /*1db0*/  FADD.FTZ R96, -R6.reuse, R73 ;  /* 0x0000004906607221 */ /* 0x040fe20000010100 */
[----:B-1----:R-:W-:Y:S01]  /*1dc0*/  FMUL.FTZ R38, R5, R40 ;  /* 0x0000002805267220 */ /* 0x002fe20000410000 */
[----:B------:R-:W-:Y:S01]  /*1dd0*/  FADD.FTZ R40, -R6, R47 ;  /* 0x0000002f06287221 */ /* 0x000fe20000010100 */
[----:B------:R-:W-:Y:S01]  /*1de0*/  SHF.L.U32 R47, R44, 0x10, RZ ;  /* 0x000000102c2f7819 */ /* 0x000fe200000006ff */
[----:B------:R-:W-:Y:S01]  /*1df0*/  FMUL.FTZ R7, R28, R5 ;  /* 0x000000051c077220 */ /* 0x000fe20000410000 */
[----:B------:R-:W-:Y:S01]  /*1e00*/  FADD.FTZ R28, -R6, R69 ;  /* 0x00000045061c7221 */ /* 0x000fe20000010100 */
[----:B------:R-:W-:Y:S01]  /*1e10*/  SHF.L.U32 R69, R57, 0x10, RZ ;  /* 0x0000001039457819 */ /* 0x000fe200000006ff */
[----:B------:R-:W-:Y:S01]  /*1e20*/  FMUL.FTZ R52, R5, R52 ;  /* 0x0000003405347220 */ /* 0x000fe20000410000 */
[----:B------:R-:W-:Y:S01]  /*1e30*/  FADD.FTZ R44, R47, -R6 ;  /* 0x800000062f2c7221 */ /* 0x000fe20000010000 */
[----:B------:R-:W-:Y:S02]  /*1e40*/  IMAD.U32 R47, R42, 0x10000, RZ ;  /* 0x000100002a2f7824 */ /* 0x000fe400078e00ff */
[C---:B------:R-:W-:Y:S01]  /*1e50*/  FMUL.FTZ R49, R5.reuse, R28 ;  /* 0x0000001c05317220 */ /* 0x040fe20000410000 */
[----:B------:R-:W-:Y:S01]  /*1e60*/  SHF.L.U32 R57, R30, 0x10, RZ ;  /* 0x000000101e397819 */ /* 0x000fe200000006ff */
[----:B------:R-:W-:Y:S01]  /*1e70*/  FMUL.FTZ R42, R5, R44 ;  /* 0x0000002c052a7220 */ /* 0x000fe20000410000 */
[----:B------:R-:W-:Y:S01]  /*1e80*/  FADD.FTZ R44, -R6, R47 ;  /* 0x0000002f062c7221 */ /* 0x000fe20000010100 */
[----:B------:R-:W-:Y:S01]  /*1e90*/  FFMA.FTZ R28, R49, R67, R68 ;  /* 0x00000043311c7223 */ /* 0x000fe20000010044 */
[----:B------:R-:W-:Y:S01]  /*1ea0*/  SHF.L.U32 R47, R64, 0x10, RZ ;  /* 0x00000010402f7819 */ /* 0x000fe200000006ff */
[C---:B------:R-:W-:Y:S01]  /*1eb0*/  FMUL.FTZ R49, R5.reuse, R32 ;  /* 0x0000002005317220 */ /* 0x040fe20000410000 */
[----:B------:R-:W-:Y:S01]  /*1ec0*/  FMUL.FTZ R44, R5, R44 ;  /* 0x0000002c052c7220 */ /* 0x000fe20000410000 */
[C---:B------:R-:W-:Y:S01]  /*1ed0*/  FADD.FTZ R32, -R6.reuse, R57 ;  /* 0x0000003906207221 */ /* 0x040fe20000010100 */
[----:B------:R-:W-:Y:S01]  /*1ee0*/  FFMA.FTZ R0, R7, R65, R66 ;  /* 0x0000004107007223 */ /* 0x000fe20000010042 */
[----:B------:R-:W-:Y:S01]  /*1ef0*/  FFMA.FTZ R30, R49, R69, R70 ;  /* 0x00000045311e7223 */ /* 0x000fe20000010046 */
[----:B------:R-:W-:Y:S01]  /*1f00*/  FFMA.FTZ R45, R67, R44, R68 ;  /* 0x0000002c432d7223 */ /* 0x000fe20000010044 */
[C---:B------:R-:W-:Y:S01]  /*1f10*/  FMUL.FTZ R44, R5.reuse, R46 ;  /* 0x0000002e052c7220 */ /* 0x040fe20000410000 */
[----:B------:R-:W-:Y:S01]  /*1f20*/  FADD.FTZ R46, -R6, R47 ;  /* 0x0000002f062e7221 */ /* 0x000fe20000010100 */
[C---:B------:R-:W-:Y:S01]  /*1f30*/  FMUL.FTZ R49, R5.reuse, R32 ;  /* 0x0000002005317220 */ /* 0x040fe20000410000 */
[----:B------:R-:W-:Y:S01]  /*1f40*/  SHF.L.U32 R47, R26, 0x10, RZ ;  /* 0x000000101a2f7819 */ /* 0x000fe200000006ff */
[----:B------:R-:W-:Y:S01]  /*1f50*/  FMUL.FTZ R7, R0, -1.4426950216293334961 ;  /* 0xbfb8aa3b00077820 */ /* 0x000fe20000410000 */
[----:B------:R-:W-:Y:S01]  /*1f60*/  FMUL.FTZ R26, R5, R46 ;  /* 0x0000002e051a7220 */ /* 0x000fe20000410000 */
[----:B------:R-:W-:Y:S01]  /*1f70*/  FFMA.FTZ R32, R49, R71, R94 ;  /* 0x0000004731207223 */ /* 0x000fe2000001005e */
[----:B------:R-:W-:Y:S01]  /*1f80*/  SHF.L.U32 R49, R34, 0x10, RZ ;  /* 0x0000001022317819 */ /* 0x000fe200000006ff */
[--C-:B------:R-:W-:Y:S01]  /*1f90*/  FADD.FTZ R46, R47, -R6.reuse ;  /* 0x800000062f2e7221 */ /* 0x100fe20000010000 */
[----:B------:R-:W-:Y:S01]  /*1fa0*/  SHF.L.U32 R47, R27, 0x10, RZ ;  /* 0x000000101b2f7819 */ /* 0x000fe200000006ff */
[C---:B------:R-:W-:Y:S01]  /*1fb0*/  FMUL.FTZ R34, R5.reuse, R36 ;  /* 0x0000002405227220 */ /* 0x040fe20000410000 */
[----:B------:R-:W-:Y:S01]  /*1fc0*/  FMUL.FTZ R27, R5, R48 ;  /* 0x00000030051b7220 */ /* 0x000fe20000410000 */
[----:B------:R-:W-:Y:S01]  /*1fd0*/  FADD.FTZ R36, -R6, R49 ;  /* 0x0000003106247221 */ /* 0x000fe20000010100 */
[----:B------:R-:W-:Y:S01]  /*1fe0*/  SHF.L.U32 R49, R62, 0x10, RZ ;  /* 0x000000103e317819 */ /* 0x000fe200000006ff */
[----:B------:R-:W-:Y:S01]  /*1ff0*/  FADD.FTZ R48, R47, -R6 ;  /* 0x800000062f307221 */ /* 0x000fe20000010000 */
[----:B------:R-:W-:Y:S01]  /*2000*/  FMUL.FTZ R46, R5, R46 ;  /* 0x0000002e052e7220 */ /* 0x000fe20000410000 */
[C-C-:B------:R-:W-:Y:S01]  /*2010*/  FFMA.FTZ R34, R65.reuse, R34, R66.reuse ;  /* 0x0000002241227223 */ /* 0x140fe20000010042 */
[--C-:B------:R-:W-:Y:S01]  /*2020*/  FFMA.FTZ R42, R65, R42, R66.reuse ;  /* 0x0000002a412a7223 */ /* 0x100fe20000010042 */
[----:B------:R-:W-:Y:S01]  /*2030*/  FMUL.FTZ R47, R5, R48 ;  /* 0x00000030052f7220 */ /* 0x000fe20000410000 */
[----:B------:R-:W-:Y:S01]  /*2040*/  FADD.FTZ R48, -R6, R49 ;  /* 0x0000003106307221 */ /* 0x000fe20000010100 */
[----:B------:R-:W-:Y:S01]  /*2050*/  SHF.L.U32 R49, R24, 0x10, RZ ;  /* 0x0000001018317819 */ /* 0x000fe200000006ff */
[----:B------:R-:W-:Y:S01]  /*2060*/  FFMA.FTZ R46, R65, R46, R66 ;  /* 0x0000002e412e7223 */ /* 0x000fe20000010042 */
[----:B------:R-:W1:Y:S01]  /*2070*/  MUFU.EX2 R7, R7 ;  /* 0x0000000700077308 */ /* 0x000e620000000800 */
[C---:B------:R-:W-:Y:S01]  /*2080*/  FMUL.FTZ R24, R5.reuse, R48 ;  /* 0x0000003005187220 */ /* 0x040fe20000410000 */
[----:B------:R-:W-:Y:S01]  /*2090*/  FMUL.FTZ R36, R5, R36 ;  /* 0x0000002405247220 */ /* 0x000fe20000410000 */
[----:B------:R-:W-:Y:S01]  /*20a0*/  FADD.FTZ R48, R49, -R6 ;  /* 0x8000000631307221 */ /* 0x000fe20000010000 */
[----:B------:R-:W-:Y:S01]  /*20b0*/  SHF.L.U32 R49, R25, 0x10, RZ ;  /* 0x0000001019317819 */ /* 0x000fe200000006ff */
[----:B------:R-:W-:Y:S01]  /*20c0*/  FMUL.FTZ R25, R5, R50 ;  /* 0x0000003205197220 */ /* 0x000fe20000410000 */
[--C-:B------:R-:W-:Y:S01]  /*20d0*/  FFMA.FTZ R36, R67, R36, R68.reuse ;  /* 0x0000002443247223 */ /* 0x100fe20000010044 */
[----:B------:R-:W-:Y:S01]  /*20e0*/  FMUL.FTZ R48, R5, R48 ;  /* 0x0000003005307220 */ /* 0x000fe20000410000 */
[----:B------:R-:W-:Y:S01]  /*20f0*/  FFMA.FTZ R27, R67, R27, R68 ;  /* 0x0000001b431b7223 */ /* 0x000fe20000010044 */
[----:B------:R-:W-:Y:S01]  /*2100*/  FADD.FTZ R50, R49, -R6 ;  /* 0x8000000631327221 */ /* 0x000fe20000010000 */
[----:B------:R-:W-:Y:S01]  /*2110*/  FFMA.FTZ R25, R67, R25, R68 ;  /* 0x0000001943197223 */ /* 0x000fe20000010044 */
[----:B------:R-:W-:Y:S01]  /*2120*/  FFMA.FTZ R48, R65, R48, R66 ;  /* 0x0000003041307223 */ /* 0x000fe20000010042 */
[----:B------:R-:W-:Y:S01]  /*2130*/  FMUL.FTZ R77, R30, -1.4426950216293334961 ;  /* 0xbfb8aa3b1e4d7820 */ /* 0x000fe20000410000 */
[----:B------:R-:W-:Y:S01]  /*2140*/  FMUL.FTZ R49, R5, R50 ;  /* 0x0000003205317220 */ /* 0x000fe20000410000 */
[----:B------:R-:W-:Y:S01]  /*2150*/  FADD.FTZ R50, -R6, R51 ;  /* 0x0000003306327221 */ /* 0x000fe20000010100 */
[----:B------:R-:W-:-:S02]  /*2160*/  IMAD.U32 R51, R12, 0x10000, RZ ;  /* 0x000100000c337824 */ /* 0x000fc400078e00ff */
[----:B------:R-:W-:Y:S01]  /*2170*/  FMUL.FTZ R40, R5, R40 ;  /* 0x0000002805287220 */ /* 0x000fe20000410000 */
[----:B------:R-:W-:Y:S01]  /*2180*/  FMUL.FTZ R56, R28, -1.4426950216293334961 ;  /* 0xbfb8aa3b1c387820 */ /* 0x000fe20000410000 */
[----:B------:R-:W-:Y:S01]  /*2190*/  FMUL.FTZ R74, R32, -1.4426950216293334961 ;  /* 0xbfb8aa3b204a7820 */ /* 0x000fe20000410000 */
[----:B------:R-:W-:Y:S01]  /*21a0*/  FADD.FTZ R12, R51, -R6 ;  /* 0x80000006330c7221 */ /* 0x000fe20000010000 */
[----:B------:R-:W-:Y:S01]  /*21b0*/  SHF.L.U32 R51, R58, 0x10, RZ ;  /* 0x000000103a337819 */ /* 0x000fe200000006ff */
[C-C-:B------:R-:W-:Y:S01]  /*21c0*/  FFMA.FTZ R38, R69.reuse, R38, R70.reuse ;  /* 0x0000002645267223 */ /* 0x140fe20000010046 */
[----:B------:R-:W-:Y:S01]  /*21d0*/  FFMA.FTZ R44, R69, R44, R70 ;  /* 0x0000002c452c7223 */ /* 0x000fe20000010046 */
[----:B------:R-:W-:Y:S01]  /*21e0*/  FMUL.FTZ R12, R5, R12 ;  /* 0x0000000c050c7220 */ /* 0x000fe20000410000 */
[C-C-:B------:R-:W-:Y:S01]  /*21f0*/  FFMA.FTZ R40, R71.reuse, R40, R94.reuse ;  /* 0x0000002847287223 */ /* 0x140fe2000001005e */
[C---:B------:R-:W-:Y:S01]  /*2200*/  FADD.FTZ R58, -R6.reuse, R51 ;  /* 0x00000033063a7221 */ /* 0x040fe20000010100 */
[----:B------:R-:W-:Y:S01]  /*2210*/  FFMA.FTZ R24, R71, R24, R94 ;  /* 0x0000001847187223 */ /* 0x000fe2000001005e */
[----:B------:R-:W-:Y:S01]  /*2220*/  FFMA.FTZ R51, R65, R12, R66 ;  /* 0x0000000c41337223 */ /* 0x000fe20000010042 */
[----:B------:R-:W-:Y:S01]  /*2230*/  FADD.FTZ R12, R13, -R6 ;  /* 0x800000060d0c7221 */ /* 0x000fe20000010000 */
[----:B------:R-:W-:Y:S01]  /*2240*/  SHF.L.U32 R13, R59, 0x10, RZ ;  /* 0x000000103b0d7819 */ /* 0x000fe200000006ff */
[----:B------:R-:W-:Y:S01]  /*2250*/  FMUL.FTZ R58, R5, R58 ;  /* 0x0000003a053a7220 */ /* 0x000fe20000410000 */
[----:B------:R-:W-:Y:S01]  /*2260*/  FFMA.FTZ R26, R71, R26, R94 ;  /* 0x0000001a471a7223 */ /* 0x000fe2000001005e */
[----:B------:R-:W-:Y:S01]  /*2270*/  FMUL.FTZ R59, R5, R12 ;  /* 0x0000000c053b7220 */ /* 0x000fe20000410000 */
[----:B------:R-:W2:Y:S01]  /*2280*/  MUFU.EX2 R77, R77 ;  /* 0x0000004d004d7308 */ /* 0x000ea20000000800 */
[----:B------:R-:W-:Y:S01]  /*2290*/  FADD.FTZ R60, -R6, R13 ;  /* 0x0000000d063c7221 */ /* 0x000fe20000010100 */
[----:B------:R-:W-:Y:S01]  /*22a0*/  SHF.L.U32 R13, R10, 0x10, RZ ;  /* 0x000000100a0d7819 */ /* 0x000fe200000006ff */
[----:B------:R-:W-:Y:S01]  /*22b0*/  FFMA.FTZ R58, R67, R58, R68 ;  /* 0x0000003a433a7223 */ /* 0x000fe20000010044 */
[----:B------:R-:W-:Y:S01]  /*22c0*/  FFMA.FTZ R59, R69, R59, R70 ;  /* 0x0000003b453b7223 */ /* 0x000fe20000010046 */
[----:B------:R-:W-:Y:S01]  /*22d0*/  FMUL.FTZ R60, R5, R60 ;  /* 0x0000003c053c7220 */ /* 0x000fe20000410000 */
[----:B------:R-:W-:Y:S01]  /*22e0*/  FMUL.FTZ R81, R34, -1.4426950216293334961 ;  /* 0xbfb8aa3b22517820 */ /* 0x000fe20000410000 */
[----:B------:R-:W-:Y:S01]  /*22f0*/  FADD.FTZ R62, R13, -R6 ;  /* 0x800000060d3e7221 */ /* 0x000fe20000010000 */
[----:B------:R-:W-:Y:S01]  /*2300*/  SHF.L.U32 R13, R54, 0x10, RZ ;  /* 0x00000010360d7819 */ /* 0x000fe200000006ff */
[----:B------:R-:W-:Y:S01]  /*2310*/  FMUL.FTZ R10, R59, -1.4426950216293334961 ;  /* 0xbfb8aa3b3b0a7820 */ /* 0x000fe20000410000 */
[----:B------:R-:W-:Y:S01]  /*2320*/  FFMA.FTZ R60, R71, R60, R94 ;  /* 0x0000003c473c7223 */ /* 0x000fe2000001005e */
[----:B------:R-:W-:Y:S01]  /*2330*/  FMUL.FTZ R61, R5, R62 ;  /* 0x0000003e053d7220 */ /* 0x000fe20000410000 */
[----:B------:R-:W-:Y:S01]  /*2340*/  FMUL.FTZ R72, R36, -1.4426950216293334961 ;  /* 0xbfb8aa3b24487820 */ /* 0x000fe20000410000 */
[----:B------:R-:W-:Y:S01]  /*2350*/  FADD.FTZ R62, -R6, R13 ;  /* 0x0000000d063e7221 */ /* 0x000fe20000010100 */
[----:B------:R-:W-:Y:S01]  /*2360*/  SHF.L.U32 R13, R11, 0x10, RZ ;  /* 0x000000100b0d7819 */ /* 0x000fe200000006ff */
[C-C-:B------:R-:W-:Y:S01]  /*2370*/  FFMA.FTZ R61, R65.reuse, R61, R66.reuse ;  /* 0x0000003d413d7223 */ /* 0x140fe20000010042 */
[----:B------:R-:W-:Y:S01]  /*2380*/  FFMA.FTZ R65, R65, R52, R66 ;  /* 0x0000003441417223 */ /* 0x000fe20000010042 */
[C---:B------:R-:W-:Y:S01]  /*2390*/  FMUL.FTZ R62, R5.reuse, R62 ;  /* 0x0000003e053e7220 */ /* 0x040fe20000410000 */
[----:B------:R-:W-:Y:S01]  /*23a0*/  FMUL.FTZ R66, R5, R96 ;  /* 0x0000006005427220 */ /* 0x000fe20000410000 */
[----:B------:R-:W-:Y:S01]  /*23b0*/  FADD.FTZ R64, R13, -R6 ;  /* 0x800000060d407221 */ /* 0x000fe20000010000 */
[----:B------:R-:W-:Y:S01]  /*23c0*/  SHF.L.U32 R13, R55, 0x10, RZ ;  /* 0x00000010370d7819 */ /* 0x000fe200000006ff */
[C-C-:B------:R-:W-:Y:S01]  /*23d0*/  FFMA.FTZ R62, R67.reuse, R62, R68.reuse ;  /* 0x0000003e433e7223 */ /* 0x140fe20000010044 */
[----:B------:R-:W-:Y:S01]  /*23e0*/  FFMA.FTZ R66, R67, R66, R68 ;  /* 0x0000004243427223 */ /* 0x000fe20000010044 */
[C---:B------:R-:W-:Y:S01]  /*23f0*/  FMUL.FTZ R63, R5.reuse, R64 ;  /* 0x00000040053f7220 */ /* 0x040fe20000410000 */
[----:B------:R-:W-:Y:S01]  /*2400*/  FMUL.FTZ R85, R38, -1.4426950216293334961 ;  /* 0xbfb8aa3b26557820 */ /* 0x000fe20000410000 */
[----:B------:R-:W-:Y:S01]  /*2410*/  FMUL.FTZ R55, R62, -1.4426950216293334961 ;  /* 0xbfb8aa3b3e377820 */ /* 0x000fe20000410000 */
[----:B------:R-:W-:Y:S01]  /*2420*/  FMUL.FTZ R82, R48, -1.4426950216293334961 ;  /* 0xbfb8aa3b30527820 */ /* 0x000fe20000410000 */
[----:B------:R-:W-:Y:S01]  /*2430*/  FMUL.FTZ R50, R5, R50 ;  /* 0x0000003205327220 */ /* 0x000fe20000410000 */
[----:B------:R-:W-:Y:S01]  /*2440*/  FADD.FTZ R64, -R6, R13 ;  /* 0x0000000d06407221 */ /* 0x000fe20000010100 */
[----:B------:R3:W-:Y:S01]  /*2450*/  MUFU.EX2 R8, R55 ;  /* 0x0000003700087308 */ /* 0x0007e20000000800 */
[----:B------:R-:W-:Y:S01]  /*2460*/  FMUL.FTZ R93, R45, -1.4426950216293334961 ;  /* 0xbfb8aa3b2d5d7820 */ /* 0x000fe20000410000 */
[----:B------:R-:W-:Y:S01]  /*2470*/  FMUL.FTZ R89, R44, -1.4426950216293334961 ;  /* 0xbfb8aa3b2c597820 */ /* 0x000fe20000410000 */
[----:B------:R-:W-:Y:S01]  /*2480*/  FMUL.FTZ R84, R25, -1.4426950216293334961 ;  /* 0xbfb8aa3b19547820 */ /* 0x000fe20000410000 */
[----:B------:R-:W-:Y:S01]  /*2490*/  FMUL.FTZ R57, R40, -1.4426950216293334961 ;  /* 0xbfb8aa3b28397820 */ /* 0x000fe20000410000 */
[----:B------:R-:W-:Y:S01]  /*24a0*/  FMUL.FTZ R87, R24, -1.4426950216293334961 ;  /* 0xbfb8aa3b18577820 */ /* 0x000fe20000410000 */
[----:B------:R-:W-:Y:S01]  /*24b0*/  FMUL.FTZ R54, R60, -1.4426950216293334961 ;  /* 0xbfb8aa3b3c367820 */ /* 0x000fe20000410000 */
[----:B------:R-:W-:Y:S01]  /*24c0*/  FMUL.FTZ R92, R42, -1.4426950216293334961 ;  /* 0xbfb8aa3b2a5c7820 */ /* 0x000fe20000410000 */
[----:B------:R-:W4:Y:S01]  /*24d0*/  MUFU.EX2 R56, R56 ;  /* 0x0000003800387308 */ /* 0x000f220000000800 */
[----:B---3--:R-:W-:Y:S01]  /*24e0*/  SHF.L.U32 R55, R9, 0x10, RZ ;  /* 0x0000001009377819 */ /* 0x008fe200000006ff */
[----:B------:R-:W-:Y:S01]  /*24f0*/  FMUL.FTZ R90, R26, -1.4426950216293334961 ;  /* 0xbfb8aa3b1a5a7820 */ /* 0x000fe20000410000 */
[C-C-:B------:R-:W-:Y:S01]  /*2500*/  FFMA.FTZ R47, R69.reuse, R47, R70.reuse ;  /* 0x0000002f452f7223 */ /* 0x140fe20000010046 */
[----:B------:R-:W-:Y:S01]  /*2510*/  FFMA.FTZ R49, R69, R49, R70 ;  /* 0x0000003145317223 */ /* 0x000fe20000010046 */
[----:B------:R-:W-:Y:S01]  /*2520*/  FFMA.FTZ R50, R71, R50, R94 ;  /* 0x0000003247327223 */ /* 0x000fe2000001005e */
[----:B------:R-:W-:Y:S01]  /*2530*/  FADD.FTZ R68, R55, -R6 ;  /* 0x8000000637447221 */ /* 0x000fe20000010000 */
[----:B------:R-:W-:Y:S01]  /*2540*/  IMAD.U32 R55, R53, 0x10000, RZ ;  /* 0x0001000035377824 */ /* 0x000fe200078e00ff */
[----:B------:R-:W3:Y:S01]  /*2550*/  MUFU.EX2 R74, R74 ;  /* 0x0000004a004a7308 */ /* 0x000ee20000000800 */
[C---:B------:R-:W-:Y:S01]  /*2560*/  FMUL.FTZ R64, R5.reuse, R64 ;  /* 0x0000004005407220 */ /* 0x040fe20000410000 */
[----:B------:R-:W-:Y:S01]  /*2570*/  FMUL.FTZ R68, R5, R68 ;  /* 0x0000004405447220 */ /* 0x000fe20000410000 */
[----:B------:R-:W-:Y:S01]  /*2580*/  FADD.FTZ R6, -R6, R55 ;  /* 0x0000003706067221 */ /* 0x000fe20000010100 */
[----:B------:R-:W-:Y:S01]  /*2590*/  FMUL.FTZ R76, R27, -1.4426950216293334961 ;  /* 0xbfb8aa3b1b4c7820 */ /* 0x000fe20000410000 */
[----:B------:R-:W-:Y:S01]  /*25a0*/  FMUL.FTZ R9, R65, -1.4426950216293334961 ;  /* 0xbfb8aa3b41097820 */ /* 0x000fe20000410000 */
[--C-:B------:R-:W-:Y:S01]  /*25b0*/  FFMA.FTZ R68, R69, R68, R70.reuse ;  /* 0x0000004445447223 */ /* 0x100fe20000010046 */
[----:B------:R-:W-:Y:S01]  /*25c0*/  FMUL.FTZ R6, R5, R6 ;  /* 0x0000000605067220 */ /* 0x000fe20000410000 */
[----:B------:R-:W5:Y:S01]  /*25d0*/  MUFU.EX2 R10, R10 ;  /* 0x0000000a000a7308 */ /* 0x000f620000000800 */
[----:B-1----:R-:W-:Y:S01]  /*25e0*/  FADD.FTZ R7, R7, 1 ;  /* 0x3f80000007077421 */ /* 0x002fe20000010000 */
[----:B------:R-:W-:Y:S01]  /*25f0*/  FMUL.FTZ R5, R68, -1.4426950216293334961 ;  /* 0xbfb8aa3b44057820 */ /* 0x000fe20000410000 */
[----:B------:R-:W-:Y:S01]  /*2600*/  FMUL.FTZ R86, R47, -1.4426950216293334961 ;  /* 0xbfb8aa3b2f567820 */ /* 0x000fe20000410000 */
[----:B------:R-:W-:Y:S01]  /*2610*/  FMUL.FTZ R80, R49, -1.4426950216293334961 ;  /* 0xbfb8aa3b31507820 */ /* 0x000fe20000410000 */
[----:B------:R-:W-:Y:S01]  /*2620*/  FMUL.FTZ R91, R50, -1.4426950216293334961 ;  /* 0xbfb8aa3b325b7820 */ /* 0x000fe20000410000 */
[----:B------:R-:W-:Y:S01]  /*2630*/  FMUL.FTZ R11, R61, -1.4426950216293334961 ;  /* 0xbfb8aa3b3d0b7820 */ /* 0x000fe20000410000 */
[----:B------:R-:W-:Y:S01]  /*2640*/  FFMA.FTZ R63, R69, R63, R70 ;  /* 0x0000003f453f7223 */ /* 0x000fe20000010046 */
[----:B------:R-:W1:Y:S01]  /*2650*/  MUFU.EX2 R81, R81 ;  /* 0x0000005100517308 */ /* 0x000e620000000800 */
[----:B------:R-:W-:Y:S01]  /*2660*/  FMUL.FTZ R88, R46, -1.4426950216293334961 ;  /* 0xbfb8aa3b2e587820 */ /* 0x000fe20000410000 */
[C-C-:B------:R-:W-:Y:S01]  /*2670*/  FFMA.FTZ R64, R71.reuse, R64, R94.reuse ;  /* 0x0000004047407223 */ /* 0x140fe2000001005e */
[----:B------:R-:W-:Y:S01]  /*2680*/  FFMA.FTZ R69, R71, R6, R94 ;  /* 0x0000000647457223 */ /* 0x000fe2000001005e */
[----:B------:R-:W-:Y:S01]  /*2690*/  FMUL.FTZ R78, R51, -1.4426950216293334961 ;  /* 0xbfb8aa3b334e7820 */ /* 0x000fe20000410000 */
[----:B------:R-:W-:Y:S01]  /*26a0*/  FMUL.FTZ R13, R63, -1.4426950216293334961 ;  /* 0xbfb8aa3b3f0d7820 */ /* 0x000fe20000410000 */
[----:B------:R-:W-:Y:S01]  /*26b0*/  FMUL.FTZ R52, R64, -1.4426950216293334961 ;  /* 0xbfb8aa3b40347820 */ /* 0x000fe20000410000 */
[----:B------:R-:W-:Y:S01]  /*26c0*/  FMUL.FTZ R12, R58, -1.4426950216293334961 ;  /* 0xbfb8aa3b3a0c7820 */ /* 0x000fe20000410000 */
[----:B------:R-:W0:Y:S01]  /*26d0*/  MUFU.EX2 R72, R72 ;  /* 0x0000004800487308 */ /* 0x000e220000000800 */
[----:B------:R-:W-:Y:S01]  /*26e0*/  FMUL.FTZ R67, R66, -1.4426950216293334961 ;  /* 0xbfb8aa3b42437820 */ /* 0x000fe20000410000 */
[----:B------:R-:W-:Y:S01]  /*26f0*/  FMUL.FTZ R70, R69, -1.4426950216293334961 ;  /* 0xbfb8aa3b45467820 */ /* 0x000fe20000410000 */
[----:B--2---:R-:W-:Y:S01]  /*2700*/  FADD.FTZ R77, R77, 1 ;  /* 0x3f8000004d4d7421 */ /* 0x004fe20000010000 */
[----:B----4-:R-:W-:Y:S01]  /*2710*/  FADD.FTZ R56, R56, 1 ;  /* 0x3f80000038387421 */ /* 0x010fe20000010000 */
[----:B---3--:R-:W-:Y:S01]  /*2720*/  FADD.FTZ R74, R74, 1 ;  /* 0x3f8000004a4a7421 */ /* 0x008fe20000010000 */
[----:B-----5:R-:W-:-:S02]  /*2730*/  FADD.FTZ R10, R10, 1 ;  /* 0x3f8000000a0a7421 */ /* 0x020fc40000010000 */
[----:B------:R-:W2:Y:S01]  /*2740*/  MUFU.EX2 R85, R85 ;  /* 0x0000005500557308 */ /* 0x000ea20000000800 */
[----:B-1----:R-:W-:-:S07]  /*2750*/  FADD.FTZ R81, R81, 1 ;  /* 0x3f80000051517421 */ /* 0x002fce0000010000 */
[----:B------:R-:W1:Y:S01]  /*2760*/  MUFU.EX2 R82, R82 ;  /* 0x0000005200527308 */ /* 0x000e620000000800 */
[----:B0-----:R-:W-:-:S07]  /*2770*/  FADD.FTZ R83, R72, 1 ;  /* 0x3f80000048537421 */ /* 0x001fce0000010000 */
[----:B------:R-:W0:Y:S01]  /*2780*/  MUFU.EX2 R93, R93 ;  /* 0x0000005d005d7308 */ /* 0x000e220000000800 */
[----:B--2---:R-:W-:-:S07]  /*2790*/  FADD.FTZ R85, R85, 1 ;  /* 0x3f80000055557421 */ /* 0x004fce0000010000 */
        /* <DEDUP_REMOVED lines=8> */
[----:B------:R-:W-:Y:S01]  /*2820*/  MUFU.EX2 R54, R54 ;  /* 0x0000003600367308 */ /* 0x000fe20000000800 */
[----:B0-----:R-:W-:-:S07]  /*2830*/  FADD.FTZ R57, R57, 1 ;  /* 0x3f80000039397421 */ /* 0x001fce0000010000 */
[----:B------:R-:W0:Y:S01]  /*2840*/  MUFU.EX2 R92, R92 ;  /* 0x0000005c005c7308 */ /* 0x000e220000000800 */
[----:B--2---:R-:W-:-:S07]  /*2850*/  FADD.FTZ R87, R87, 1 ;  /* 0x3f80000057577421 */ /* 0x004fce0000010000 */
[----:B------:R-:W1:Y:S08]  /*2860*/  MUFU.EX2 R90, R90 ;  /* 0x0000005a005a7308 */ /* 0x000e700000000800 */
[----:B------:R2:W-:Y:S01]  /*2870*/  MUFU.EX2 R53, R9 ;  /* 0x0000000900357308 */ /* 0x0005e20000000800 */
[----:B0-----:R-:W-:-:S07]  /*2880*/  FADD.FTZ R92, R92, 1 ;  /* 0x3f8000005c5c7421 */ /* 0x001fce0000010000 */
[----:B------:R0:W3:Y:S01]  /*2890*/  MUFU.EX2 R71, R5 ;  /* 0x0000000500477308 */ /* 0x0000e20000000800 */
[----:B--2---:R-:W-:Y:S01]  /*28a0*/  SHF.R.U32.HI R9, RZ, 0x3, R18 ;  /* 0x00000003ff097819 */ /* 0x004fe20000011612 */
[----:B-1----:R-:W-:-:S04]  /*28b0*/  FADD.FTZ R90, R90, 1 ;  /* 0x3f8000005a5a7421 */ /* 0x002fc80000010000 */
[----:B------:R-:W-:Y:S02]  /*28c0*/  IMAD R9, R9, 0xa0000, RZ ;  /* 0x000a000009097824 */ /* 0x000fe400078e02ff */
[----:B------:R1:W2:Y:S01]  /*28d0*/  MUFU.RCP R73, R7 ;  /* 0x0000000700497308 */ /* 0x0002a20000001000 */
[----:B0-----:R-:W-:-:S07]  /*28e0*/  SHF.R.S32.HI R5, RZ, 0x1f, R4 ;  /* 0x0000001fff057819 */ /* 0x001fce0000011404 */
[----:B------:R-:W-:Y:S01]  /*28f0*/  MUFU.EX2 R76, R76 ;  /* 0x0000004c004c7308 */ /* 0x000fe20000000800 */
[----:B-1----:R-:W-:Y:S01]  /*2900*/  SHF.R.U64 R7, R19, 0x3, R18 ;  /* 0x0000000313077819 */ /* 0x002fe20000001212 */
[----:B---3--:R-:W-:-:S04]  /*2910*/  FADD.FTZ R71, R71, 1 ;  /* 0x3f80000047477421 */ /* 0x008fc80000010000 */
[----:B------:R-:W-:Y:S02]  /*2920*/  IMAD.WIDE.U32 R6, R7, 0xa0000, R4 ;  /* 0x000a000007067825 */ /* 0x000fe400078e0004 */
[----:B------:R-:W-:Y:S02]  /*2930*/  MUFU.EX2 R86, R86 ;  /* 0x0000005600567308 */ /* 0x000fe40000000800 */
[----:B--2---:R-:W-:Y:S01]  /*2940*/  FMUL.FTZ R73, R0, R73 ;  /* 0x0000004900497220 */ /* 0x004fe20000410000 */
[----:B------:R-:W-:Y:S02]  /*2950*/  IADD3 R55, R7, R9, RZ ;  /* 0x0000000907377210 */ /* 0x000fe40007ffe0ff */
[-C--:B------:R-:W-:Y:S01]  /*2960*/  IADD3 R5, P1, R43, R6.reuse, RZ ;  /* 0x000000062b057210 */ /* 0x080fe20007f3e0ff */
[----:B------:R-:W-:Y:S01]  /*2970*/  FADD.FTZ R43, R54, 1 ;  /* 0x3f800000362b7421 */ /* 0x000fe20000010000 */
[-C--:B------:R-:W-:Y:S01]  /*2980*/  IADD3 R35, P4, R35, R6.reuse, RZ ;  /* 0x0000000623237210 */ /* 0x080fe20007f9e0ff */
[----:B------:R-:W0:Y:S01]  /*2990*/  MUFU.EX2 R80, R80 ;  /* 0x0000005000507308 */ /* 0x000e220000000800 */
[----:B------:R-:W-:Y:S01]  /*29a0*/  IADD3 R9, P5, R33, R6, RZ ;  /* 0x0000000621097210 */ /* 0x000fe20007fbe0ff */
[----:B------:R-:W-:Y:S01]  /*29b0*/  FADD.FTZ R33, R8, 1 ;  /* 0x3f80000008217421 */ /* 0x000fe20000010000 */
[----:B------:R-:W-:-:S02]  /*29c0*/  IADD3.X R54, RZ, R55, RZ, P4, !PT ;  /* 0x00000037ff367210 */ /* 0x000fc400027fe4ff */
[----:B------:R-:W-:Y:S02]  /*29d0*/  LEA R8, P4, R9, UR4, 0x1 ;  /* 0x0000000409087c11 */ /* 0x000fe4000f8808ff */
[-C--:B------:R-:W-:Y:S01]  /*29e0*/  IADD3 R7, P6, R29, R6.reuse, RZ ;  /* 0x000000061d077210 */ /* 0x080fe20007fde0ff */
[----:B------:R-:W1:Y:S01]  /*29f0*/  MUFU.EX2 R91, R91 ;  /* 0x0000005b005b7308 */ /* 0x000e620000000800 */
[-C--:B------:R-:W-:Y:S02]  /*2a00*/  IADD3 R39, P3, R39, R6.reuse, RZ ;  /* 0x0000000627277210 */ /* 0x080fe40007f7e0ff */
[----:B------:R-:W-:-:S04]  /*2a10*/  IADD3 R41, P2, R41, R6, RZ ;  /* 0x0000000629297210 */ /* 0x000fc80007f5e0ff */
[----:B------:R-:W-:Y:S01]  /*2a20*/  IADD3.X R94, RZ, R55, RZ, P2, !PT ;  /* 0x00000037ff5e7210 */ /* 0x000fe200017fe4ff */
[----:B------:R-:W2:Y:S01]  /*2a30*/  MUFU.EX2 R11, R11 ;  /* 0x0000000b000b7308 */ /* 0x000ea20000000800 */
[----:B0-----:R-:W-:-:S07]  /*2a40*/  FADD.FTZ R80, R80, 1 ;  /* 0x3f80000050507421 */ /* 0x001fce0000010000 */
[----:B------:R-:W0:Y:S01]  /*2a50*/  MUFU.EX2 R88, R88 ;  /* 0x0000005800587308 */ /* 0x000e220000000800 */
[----:B-1----:R-:W-:-:S07]  /*2a60*/  FADD.FTZ R91, R91, 1 ;  /* 0x3f8000005b5b7421 */ /* 0x002fce0000010000 */
[----:B------:R-:W1:Y:S01]  /*2a70*/  MUFU.EX2 R78, R78 ;  /* 0x0000004e004e7308 */ /* 0x000e620000000800 */
[----:B--2---:R-:W-:-:S07]  /*2a80*/  FADD.FTZ R11, R11, 1 ;  /* 0x3f8000000b0b7421 */ /* 0x004fce0000010000 */
[----:B------:R-:W-:Y:S01]  /*2a90*/  MUFU.EX2 R13, R13 ;  /* 0x0000000d000d7308 */ /* 0x000fe20000000800 */
[----:B0-----:R-:W-:-:S07]  /*2aa0*/  FADD.FTZ R88, R88, 1 ;  /* 0x3f80000058587421 */ /* 0x001fce0000010000 */
[----:B------:R-:W-:Y:S01]  /*2ab0*/  MUFU.EX2 R52, R52 ;  /* 0x0000003400347308 */ /* 0x000fe20000000800 */
[----:B-1----:R-:W-:-:S07]  /*2ac0*/  FADD.FTZ R78, R78, 1 ;  /* 0x3f8000004e4e7421 */ /* 0x002fce0000010000 */
[----:B------:R-:W0:Y:S08]  /*2ad0*/  MUFU.EX2 R12, R12 ;  /* 0x0000000c000c7308 */ /* 0x000e300000000800 */
[----:B------:R-:W1:Y:S08]  /*2ae0*/  MUFU.EX2 R67, R67 ;  /* 0x0000004300437308 */ /* 0x000e700000000800 */
[----:B------:R-:W2:Y:S01]  /*2af0*/  MUFU.EX2 R70, R70 ;  /* 0x0000004600467308 */ /* 0x000ea20000000800 */
[----:B0-----:R-:W-:-:S07]  /*2b00*/  FADD.FTZ R12, R12, 1 ;  /* 0x3f8000000c0c7421 */ /* 0x001fce0000010000 */
[----:B------:R0:W3:Y:S01]  /*2b10*/  MUFU.RCP R75, R56 ;  /* 0x00000038004b7308 */ /* 0x0000e20000001000 */
[----:B-1----:R-:W-:-:S07]  /*2b20*/  FADD.FTZ R67, R67, 1 ;  /* 0x3f80000043437421 */ /* 0x002fce0000010000 */
[----:B------:R-:W1:Y:S01]  /*2b30*/  MUFU.RCP R77, R77 ;  /* 0x0000004d004d7308 */ /* 0x000e620000001000 */
[----:B0-----:R-:W-:Y:S01]  /*2b40*/  IADD3.X R56, RZ, R55, RZ, P1, !PT ;  /* 0x00000037ff387210 */ /* 0x001fe20000ffe4ff */
[----:B--2---:R-:W-:Y:S01]  /*2b50*/  FADD.FTZ R70, R70, 1 ;  /* 0x3f80000046467421 */ /* 0x004fe20000010000 */
[----:B------:R-:W-:-:S04]  /*2b60*/  LEA R4, P1, R5, UR4, 0x1 ;  /* 0x0000000405047c11 */ /* 0x000fc8000f8208ff */
[----:B------:R-:W-:Y:S01]  /*2b70*/  LEA.HI.X R5, R5, UR5, R56, 0x1, P1 ;  /* 0x0000000505057c11 */ /* 0x000fe200088f0c38 */
[----:B------:R0:W2:Y:S01]  /*2b80*/  MUFU.RCP R79, R74 ;  /* 0x0000004a004f7308 */ /* 0x0000a20000001000 */
[----:B------:R-:W-:Y:S01]  /*2b90*/  IADD3 R37, P1, R37, R6, RZ ;  /* 0x0000000625257210 */ /* 0x000fe20007f3e0ff */
[----:B---3--:R-:W-:-:S03]  /*2ba0*/  FMUL.FTZ R28, R28, R75 ;  /* 0x0000004b1c1c7220 */ /* 0x008fc60000410000 */
[----:B------:R-:W-:Y:S02]  /*2bb0*/  IADD3.X R96, RZ, R55, RZ, P1, !PT ;  /* 0x00000037ff607210 */ /* 0x000fe40000ffe4ff */
[----:B------:R-:W-:Y:S01]  /*2bc0*/  F2FP.BF16.F32.PACK_AB R73, R28, R73 ;  /* 0x000000491c49723e */ /* 0x000fe200000010ff */
[----:B------:R3:W4:Y:S01]  /*2bd0*/  MUFU.RCP R84, R10 ;  /* 0x0000000a00547308 */ /* 0x0007220000001000 */
[----:B0-----:R-:W-:Y:S01]  /*2be0*/  FADD.FTZ R74, R76, 1 ;  /* 0x3f8000004c4a7421 */ /* 0x001fe20000010000 */
[----:B------:R-:W-:Y:S01]  /*2bf0*/  FADD.FTZ R76, R86, 1 ;  /* 0x3f800000564c7421 */ /* 0x000fe20000010000 */
[----:B-1----:R-:W-:Y:S01]  /*2c00*/  FMUL.FTZ R77, R30, R77 ;  /* 0x0000004d1e4d7220 */ /* 0x002fe20000410000 */
[----:B------:R-:W-:Y:S01]  /*2c10*/  PRMT R0, R73, 0x7632, R0 ;  /* 0x0000763249007816 */ /* 0x000fe20000000000 */
[----:B------:R-:W-:Y:S03]  /*2c20*/  STG.E.U16 desc[UR8][R4.64], R73 ;  /* 0x0000004904007986 */ /* 0x000fe6000c101508 */
[----:B------:R-:W0:Y:S01]  /*2c30*/  MUFU.RCP R81, R81 ;  /* 0x0000005100517308 */ /* 0x000e220000001000 */
[----:B---3--:R-:W-:Y:S01]  /*2c40*/  IADD3.X R10, RZ, R55, RZ, P5, !PT ;  /* 0x00000037ff0a7210 */ /* 0x008fe20002ffe4ff */
[----:B--2---:R-:W-:Y:S01]  /*2c50*/  FMUL.FTZ R32, R32, R79 ;  /* 0x0000004f20207220 */ /* 0x004fe20000410000 */
[----:B------:R-:W-:Y:S01]  /*2c60*/  IADD3 R31, P5, R31, R6, RZ ;  /* 0x000000061f1f7210 */ /* 0x000fe20007fbe0ff */
[----:B------:R1:W-:Y:S01]  /*2c70*/  STG.E.U16 desc[UR8][R4.64+0x2], R0 ;  /* 0x0000020004007986 */ /* 0x0003e2000c101508 */
[----:B------:R-:W-:-:S02]  /*2c80*/  LEA.HI.X R9, R9, UR5, R10, 0x1, P4 ;  /* 0x0000000509097c11 */ /* 0x000fc4000a0f0c0a */
[----:B------:R-:W-:Y:S01]  /*2c90*/  IADD3.X R56, RZ, R55, RZ, P5, !PT ;  /* 0x00000037ff387210 */ /* 0x000fe20002ffe4ff */
[----:B------:R-:W2:Y:S01]  /*2ca0*/  MUFU.RCP R83, R83 ;  /* 0x0000005300537308 */ /* 0x000ea20000001000 */
[----:B------:R-:W-:Y:S01]  /*2cb0*/  LEA R10, P5, R31, UR4, 0x1 ;  /* 0x000000041f0a7c11 */ /* 0x000fe2000f8a08ff */
[----:B----4-:R-:W-:Y:S01]  /*2cc0*/  FMUL.FTZ R84, R59, R84 ;  /* 0x000000543b547220 */ /* 0x010fe20000410000 */
[----:B------:R-:W-:Y:S02]  /*2cd0*/  LEA R6, P4, R7, UR4, 0x1 ;  /* 0x0000000407067c11 */ /* 0x000fe4000f8808ff */
[----:B------:R-:W-:-:S03]  /*2ce0*/  F2FP.BF16.F32.PACK_AB R77, R32, R77 ;  /* 0x0000004d204d723e */ /* 0x000fc600000010ff */
[----:B------:R-:W3:Y:S01]  /*2cf0*/  MUFU.RCP R85, R85 ;  /* 0x0000005500557308 */ /* 0x000ee20000001000 */
[----:B0-----:R-:W-:Y:S01]  /*2d00*/  FMUL.FTZ R81, R34, R81 ;  /* 0x0000005122517220 */ /* 0x001fe20000410000 */
[----:B------:R-:W-:Y:S06]  /*2d10*/  STG.E.U16 desc[UR8][R4.64+0x4], R77 ;  /* 0x0000044d04007986 */ /* 0x000fec000c101508 */
[----:B------:R-:W0:Y:S01]  /*2d20*/  MUFU.RCP R95, R57 ;  /* 0x00000039005f7308 */ /* 0x000e220000001000 */
[----:B--2---:R-:W-:-:S05]  /*2d30*/  FMUL.FTZ R36, R36, R83 ;  /* 0x0000005324247220 */ /* 0x004fca0000410000 */
[----:B------:R-:W-:Y:S02]  /*2d40*/  F2FP.BF16.F32.PACK_AB R81, R36, R81 ;  /* 0x000000512451723e */ /* 0x000fe400000010ff */
[----:B------:R2:W4:Y:S01]  /*2d50*/  MUFU.RCP R97, R92 ;  /* 0x0000005c00617308 */ /* 0x0005220000001000 */
[----:B---3--:R-:W-:-:S07]  /*2d60*/  FMUL.FTZ R85, R38, R85 ;  /* 0x0000005526557220 */ /* 0x008fce0000410000 */
[----:B------:R-:W3:Y:S01]  /*2d70*/  MUFU.RCP R72, R72 ;  /* 0x0000004800487308 */ /* 0x000ee20000001000 */
[----:B0-----:R-:W-:Y:S01]  /*2d80*/  FMUL.FTZ R40, R40, R95 ;  /* 0x0000005f28287220 */ /* 0x001fe20000410000 */
[----:B--2---:R-:W-:-:S04]  /*2d90*/  IADD3.X R92, RZ, R55, RZ, P3, !PT ;  /* 0x00000037ff5c7210 */ /* 0x004fc80001ffe4ff */
[----:B------:R-:W-:Y:S02]  /*2da0*/  F2FP.BF16.F32.PACK_AB R85, R40, R85 ;  /* 0x000000552855723e */ /* 0x000fe400000010ff */
[----:B------:R-:W0:Y:S01]  /*2db0*/  MUFU.RCP R89, R89 ;  /* 0x0000005900597308 */ /* 0x000e220000001000 */
[----:B----4-:R-:W-:-:S07]  /*2dc0*/  FMUL.FTZ R97, R42, R97 ;  /* 0x000000612a617220 */ /* 0x010fce0000410000 */
[----:B------:R2:W4:Y:S01]  /*2dd0*/  MUFU.RCP R93, R90 ;  /* 0x0000005a005d7308 */ /* 0x0005220000001000 */
[----:B---3--:R-:W-:-:S05]  /*2de0*/  FMUL.FTZ R72, R45, R72 ;  /* 0x000000482d487220 */ /* 0x008fca0000410000 */
[----:B------:R-:W-:Y:S02]  /*2df0*/  F2FP.BF16.F32.PACK_AB R97, R72, R97 ;  /* 0x000000614861723e */ /* 0x000fe400000010ff */
[----:B------:R-:W3:Y:S01]  /*2e00*/  MUFU.RCP R87, R87 ;  /* 0x0000005700577308 */ /* 0x000ee20000001000 */
[----:B--2---:R-:W-:Y:S01]  /*2e10*/  IADD3.X R90, RZ, R55, RZ, P6, !PT ;  /* 0x00000037ff5a7210 */ /* 0x004fe200037fe4ff */
[----:B0-----:R-:W-:Y:S01]  /*2e20*/  FMUL.FTZ R89, R44, R89 ;  /* 0x000000592c597220 */ /* 0x001fe20000410000 */
[----:B-1----:R-:W-:Y:S02]  /*2e30*/  PRMT R0, R97, 0x7632, R0 ;  /* 0x0000763261007816 */ /* 0x002fe40000000000 */
[----:B------:R-:W-:Y:S01]  /*2e40*/  LEA.HI.X R7, R7, UR5, R90, 0x1, P4 ;  /* 0x0000000507077c11 */ /* 0x000fe2000a0f0c5a */
[----:B------:R-:W-:Y:S02]  /*2e50*/  FADD.FTZ R90, R53, 1 ;  /* 0x3f800000355a7421 */ /* 0x000fe40000010000 */
[----:B------:R0:W1:Y:S01]  /*2e60*/  MUFU.RCP R86, R11 ;  /* 0x0000000b00567308 */ /* 0x0000620000001000 */
[----:B----4-:R-:W-:-:S05]  /*2e70*/  FMUL.FTZ R26, R26, R93 ;  /* 0x0000005d1a1a7220 */ /* 0x010fca0000410000 */
[----:B------:R-:W-:Y:S02]  /*2e80*/  F2FP.BF16.F32.PACK_AB R89, R26, R89 ;  /* 0x000000591a59723e */ /* 0x000fe400000010ff */
[----:B------:R2:W4:Y:S01]  /*2e90*/  MUFU.RCP R99, R88 ;  /* 0x0000005800637308 */ /* 0x0005220000001000 */
[----:B0-----:R-:W-:Y:S01]  /*2ea0*/  LEA.HI.X R11, R31, UR5, R56, 0x1, P5 ;  /* 0x000000051f0b7c11 */ /* 0x001fe2000a8f0c38 */
[----:B------:R-:W-:Y:S01]  /*2eb0*/  FADD.FTZ R31, R52, 1 ;  /* 0x3f800000341f7421 */ /* 0x000fe20000010000 */
[----:B---3--:R-:W-:Y:S01]  /*2ec0*/  FMUL.FTZ R87, R24, R87 ;  /* 0x0000005718577220 */ /* 0x008fe20000410000 */
[----:B------:R-:W-:Y:S02]  /*2ed0*/  PRMT R24, R77, 0x7632, R24 ;  /* 0x000076324d187816 */ /* 0x000fe40000000018 */
[----:B------:R-:W-:Y:S02]  /*2ee0*/  LEA R52, P1, R37, UR4, 0x1 ;  /* 0x0000000425347c11 */ /* 0x000fe4000f8208ff */
[----:B------:R-:W0:Y:S01]  /*2ef0*/  MUFU.RCP R74, R74 ;  /* 0x0000004a004a7308 */ /* 0x000e220000001000 */
[----:B--2---:R-:W-:Y:S01]  /*2f00*/  FADD.FTZ R88, R13, 1 ;  /* 0x3f8000000d587421 */ /* 0x004fe20000010000 */
[----:B------:R2:W-:Y:S01]  /*2f10*/  STG.E.U16 desc[UR8][R4.64+0x6], R24 ;  /* 0x0000061804007986 */ /* 0x0005e2000c101508 */
[----:B-1----:R-:W-:Y:S01]  /*2f20*/  FMUL.FTZ R86, R61, R86 ;  /* 0x000000563d567220 */ /* 0x002fe20000410000 */
[----:B------:R-:W-:-:S02]  /*2f30*/  LEA.HI.X R53, R37, UR5, R96, 0x1, P1 ;  /* 0x0000000525357c11 */ /* 0x000fc400088f0c60 */
[----:B------:R-:W-:Y:S01]  /*2f40*/  STG.E.U16 desc[UR8][R8.64], R81 ;  /* 0x0000005108007986 */ /* 0x000fe2000c101508 */
[C---:B------:R-:W-:Y:S01]  /*2f50*/  LEA R56, P3, R39.reuse, UR4, 0x1 ;  /* 0x0000000427387c11 */ /* 0x040fe2000f8608ff */
[----:B------:R-:W1:Y:S01]  /*2f60*/  MUFU.RCP R76, R76 ;  /* 0x0000004c004c7308 */ /* 0x000e620000001000 */
[----:B----4-:R-:W-:Y:S01]  /*2f70*/  FMUL.FTZ R99, R46, R99 ;  /* 0x000000632e637220 */ /* 0x010fe20000410000 */
[----:B------:R-:W-:Y:S01]  /*2f80*/  STG.E.U16 desc[UR8][R8.64+0x4], R85 ;  /* 0x0000045508007986 */ /* 0x000fe2000c101508 */
[----:B------:R-:W-:Y:S02]  /*2f90*/  LEA.HI.X R57, R39, UR5, R92, 0x1, P3 ;  /* 0x0000000527397c11 */ /* 0x000fe400098f0c5c */
[----:B------:R-:W-:Y:S02]  /*2fa0*/  IADD3 R19, P1, R19, 0x12, RZ ;  /* 0x0000001213137810 */ /* 0x000fe40007f3e0ff */
[----:B--2---:R-:W-:Y:S01]  /*2fb0*/  PRMT R5, R81, 0x7632, R5 ;  /* 0x0000763251057816 */ /* 0x004fe20000000005 */
[----:B------:R-:W2:Y:S01]  /*2fc0*/  MUFU.RCP R101, R101 ;  /* 0x0000006500657308 */ /* 0x000ea20000001000 */
[----:B0-----:R-:W-:Y:S01]  /*2fd0*/  FMUL.FTZ R74, R27, R74 ;  /* 0x0000004a1b4a7220 */ /* 0x001fe20000410000 */
[----:B------:R-:W-:-:S02]  /*2fe0*/  PRMT R27, R85, 0x7632, R27 ;  /* 0x00007632551b7816 */ /* 0x000fc4000000001b */
[----:B------:R-:W-:Y:S01]  /*2ff0*/  PRMT R4, R89, 0x7632, R4 ;  /* 0x0000763259047816 */ /* 0x000fe20000000004 */
[----:B------:R0:W-:Y:S01]  /*3000*/  STG.E.U16 desc[UR8][R8.64+0x2], R5 ;  /* 0x0000020508007986 */ /* 0x0001e2000c101508 */
[----:B------:R-:W-:Y:S02]  /*3010*/  F2FP.BF16.F32.PACK_AB R99, R74, R99 ;  /* 0x000000634a63723e */ /* 0x000fe400000010ff */
[----:B------:R-:W3:Y:S01]  /*3020*/  MUFU.RCP R82, R82 ;  /* 0x0000005200527308 */ /* 0x000ee20000001000 */
[----:B-1----:R-:W-:Y:S01]  /*3030*/  FMUL.FTZ R76, R47, R76 ;  /* 0x0000004c2f4c7220 */ /* 0x002fe20000410000 */
[----:B------:R-:W-:Y:S01]  /*3040*/  STG.E.U16 desc[UR8][R8.64+0x6], R27 ;  /* 0x0000061b08007986 */ /* 0x000fe2000c101508 */
[----:B------:R-:W-:Y:S02]  /*3050*/  IADD3.X R18, RZ, R18, RZ, P1, !PT ;  /* 0x00000012ff127210 */ /* 0x000fe40000ffe4ff */
[----:B------:R-:W-:Y:S01]  /*3060*/  ISETP.GE.U32.AND P1, PT, R19, R14, PT ;  /* 0x0000000e1300720c */ /* 0x000fe20003f26070 */
[----:B------:R-:W-:Y:S01]  /*3070*/  STG.E.U16 desc[UR8][R6.64], R97 ;  /* 0x0000006106007986 */ /* 0x000fe2000c101508 */
[----:B------:R-:W-:Y:S01]  /*3080*/  F2FP.BF16.F32.PACK_AB R76, R87, R76 ;  /* 0x0000004c574c723e */ /* 0x000fe200000010ff */
[----:B------:R-:W1:Y:S01]  /*3090*/  MUFU.RCP R80, R80 ;  /* 0x0000005000507308 */ /* 0x000e620000001000 */
[----:B--2---:R-:W-:Y:S01]  /*30a0*/  FMUL.FTZ R101, R48, R101 ;  /* 0x0000006530657220 */ /* 0x004fe20000410000 */
[----:B------:R-:W-:Y:S01]  /*30b0*/  STG.E.U16 desc[UR8][R6.64+0x2], R0 ;  /* 0x0000020006007986 */ /* 0x000fe2000c101508 */
[----:B0-----:R-:W-:-:S02]  /*30c0*/  PRMT R5, R99, 0x7632, R5 ;  /* 0x0000763263057816 */ /* 0x001fc40000000005 */
[----:B------:R-:W-:Y:S01]  /*30d0*/  ISETP.GE.AND.EX P1, PT, R18, R15, PT, P1 ;  /* 0x0000000f1200720c */ /* 0x000fe20003f26310 */
[----:B------:R-:W-:Y:S02]  /*30e0*/  STG.E.U16 desc[UR8][R6.64+0x4], R89 ;  /* 0x0000045906007986 */ /* 0x000fe4000c101508 */
[----:B------:R-:W0:Y:S01]  /*30f0*/  MUFU.RCP R91, R91 ;  /* 0x0000005b005b7308 */ /* 0x000e220000001000 */
[----:B---3--:R-:W-:Y:S01]  /*3100*/  FMUL.FTZ R82, R25, R82 ;  /* 0x0000005219527220 */ /* 0x008fe20000410000 */
[----:B------:R2:W-:Y:S04]  /*3110*/  STG.E.U16 desc[UR8][R6.64+0x6], R4 ;  /* 0x0000060406007986 */ /* 0x0005e8000c101508 */
[----:B------:R-:W-:Y:S01]  /*3120*/  F2FP.BF16.F32.PACK_AB R101, R82, R101 ;  /* 0x000000655265723e */ /* 0x000fe200000010ff */
[----:B------:R-:W-:Y:S01]  /*3130*/  STG.E.U16 desc[UR8][R10.64], R99 ;  /* 0x000000630a007986 */ /* 0x000fe2000c101508 */
[----:B------:R-:W3:Y:S01]  /*3140*/  MUFU.RCP R43, R43 ;  /* 0x0000002b002b7308 */ /* 0x000ee20000001000 */
[----:B-1----:R-:W-:-:S02]  /*3150*/  FMUL.FTZ R80, R49, R80 ;  /* 0x0000005031507220 */ /* 0x002fc40000410000 */
[----:B------:R-:W-:Y:S01]  /*3160*/  STG.E.U16 desc[UR8][R10.64+0x2], R5 ;  /* 0x000002050a007986 */ /* 0x000fe2000c101508 */
[----:B--2---:R-:W-:-:S03]  /*3170*/  PRMT R7, R76, 0x7632, R7 ;  /* 0x000076324c077816 */ /* 0x004fc60000000007 */
[----:B------:R-:W-:Y:S01]  /*3180*/  STG.E.U16 desc[UR8][R10.64+0x4], R76 ;  /* 0x0000044c0a007986 */ /* 0x000fe2000c101508 */
[----:B------:R-:W1:Y:S01]  /*3190*/  MUFU.RCP R78, R78 ;  /* 0x0000004e004e7308 */ /* 0x000e620000001000 */
[----:B0-----:R-:W-:Y:S01]  /*31a0*/  FMUL.FTZ R91, R50, R91 ;  /* 0x0000005b325b7220 */ /* 0x001fe20000410000 */
[----:B------:R-:W-:Y:S01]  /*31b0*/  PRMT R6, R101, 0x7632, R6 ;  /* 0x0000763265067816 */ /* 0x000fe20000000006 */
[----:B------:R-:W-:Y:S03]  /*31c0*/  STG.E.U16 desc[UR8][R10.64+0x6], R7 ;  /* 0x000006070a007986 */ /* 0x000fe6000c101508 */
[----:B------:R-:W-:Y:S02]  /*31d0*/  F2FP.BF16.F32.PACK_AB R80, R91, R80 ;  /* 0x000000505b50723e */ /* 0x000fe400000010ff */
[----:B------:R0:W2:Y:S01]  /*31e0*/  MUFU.RCP R103, R12 ;  /* 0x0000000c00677308 */ /* 0x0000a20000001000 */
[----:B---3--:R-:W-:Y:S01]  /*31f0*/  FMUL.FTZ R43, R60, R43 ;  /* 0x0000002b3c2b7220 */ /* 0x008fe20000410000 */
[----:B------:R-:W-:-:S04]  /*3200*/  PRMT R0, R80, 0x7632, R0 ;  /* 0x0000763250007816 */ /* 0x000fc80000000000 */
[----:B------:R-:W-:Y:S02]  /*3210*/  F2FP.BF16.F32.PACK_AB R84, R43, R84 ;  /* 0x000000542b54723e */ /* 0x000fe400000010ff */
[----:B------:R-:W3:Y:S01]  /*3220*/  MUFU.RCP R29, R33 ;  /* 0x00000021001d7308 */ /* 0x000ee20000001000 */
[----:B0-----:R-:W-:Y:S01]  /*3230*/  LEA R12, P6, R35, UR4, 0x1 ;  /* 0x00000004230c7c11 */ /* 0x001fe2000f8c08ff */
[----:B-1----:R-:W-:Y:S01]  /*3240*/  FMUL.FTZ R78, R51, R78 ;  /* 0x0000004e334e7220 */ /* 0x002fe20000410000 */
[----:B------:R-:W-:Y:S02]  /*3250*/  PRMT R4, R84, 0x7632, R4 ;  /* 0x0000763254047816 */ /* 0x000fe40000000004 */
[----:B------:R-:W-:Y:S02]  /*3260*/  LEA.HI.X R13, R35, UR5, R54, 0x1, P6 ;  /* 0x00000005230d7c11 */ /* 0x000fe4000b0f0c36 */
[C---:B------:R-:W-:Y:S01]  /*3270*/  LEA R54, P2, R41.reuse, UR4, 0x1 ;  /* 0x0000000429367c11 */ /* 0x040fe2000f8408ff */
[----:B------:R-:W0:Y:S01]  /*3280*/  MUFU.RCP R88, R88 ;  /* 0x0000005800587308 */ /* 0x000e220000001000 */
[----:B--2---:R-:W-:Y:S01]  /*3290*/  FMUL.FTZ R103, R58, R103 ;  /* 0x000000673a677220 */ /* 0x004fe20000410000 */
[----:B------:R-:W-:Y:S01]  /*32a0*/  STG.E.U16 desc[UR8][R12.64], R101 ;  /* 0x000000650c007986 */ /* 0x000fe2000c101508 */
[----:B------:R-:W-:-:S03]  /*32b0*/  LEA.HI.X R55, R41, UR5, R94, 0x1, P2 ;  /* 0x0000000529377c11 */ /* 0x000fc600090f0c5e */
[----:B------:R-:W-:Y:S01]  /*32c0*/  F2FP.BF16.F32.PACK_AB R78, R103, R78 ;  /* 0x0000004e674e723e */ /* 0x000fe200000010ff */
[----:B------:R-:W-:Y:S01]  /*32d0*/  STG.E.U16 desc[UR8][R12.64+0x2], R6 ;  /* 0x000002060c007986 */ /* 0x000fe2000c101508 */
[----:B------:R-:W1:Y:S01]  /*32e0*/  MUFU.RCP R31, R31 ;  /* 0x0000001f001f7308 */ /* 0x000e620000001000 */
[----:B---3--:R-:W-:Y:S01]  /*32f0*/  FMUL.FTZ R29, R62, R29 ;  /* 0x0000001d3e1d7220 */ /* 0x008fe20000410000 */
[----:B------:R-:W-:Y:S01]  /*3300*/  PRMT R26, R78, 0x7632, R26 ;  /* 0x000076324e1a7816 */ /* 0x000fe2000000001a */
[----:B------:R-:W-:Y:S03]  /*3310*/  STG.E.U16 desc[UR8][R12.64+0x4], R80 ;  /* 0x000004500c007986 */ /* 0x000fe6000c101508 */
[----:B------:R-:W-:Y:S01]  /*3320*/  F2FP.BF16.F32.PACK_AB R86, R29, R86 ;  /* 0x000000561d56723e */ /* 0x000fe200000010ff */
[----:B------:R2:W-:Y:S01]  /*3330*/  STG.E.U16 desc[UR8][R12.64+0x6], R0 ;  /* 0x000006000c007986 */ /* 0x0005e2000c101508 */
[----:B------:R-:W3:Y:S01]  /*3340*/  MUFU.RCP R90, R90 ;  /* 0x0000005a005a7308 */ /* 0x000ee20000001000 */
[----:B0-----:R-:W-:Y:S01]  /*3350*/  FMUL.FTZ R88, R63, R88 ;  /* 0x000000583f587220 */ /* 0x001fe20000410000 */
[----:B------:R-:W-:Y:S01]  /*3360*/  PRMT R27, R86, 0x7632, R27 ;  /* 0x00007632561b7816 */ /* 0x000fe2000000001b */
[----:B------:R0:W-:Y:S04]  /*3370*/  STG.E.U16 desc[UR8][R52.64+0x6], R4 ;  /* 0x0000060434007986 */ /* 0x0001e8000c101508 */
[----:B------:R4:W-:Y:S01]  /*3380*/  STG.E.U16 desc[UR8][R52.64], R78 ;  /* 0x0000004e34007986 */ /* 0x0009e2000c101508 */
[----:B------:R-:W5:Y:S01]  /*3390*/  MUFU.RCP R67, R67 ;  /* 0x0000004300437308 */ /* 0x000f620000001000 */
[----:B-1----:R-:W-:-:S02]  /*33a0*/  FMUL.FTZ R31, R64, R31 ;  /* 0x0000001f401f7220 */ /* 0x002fc40000410000 */
[----:B------:R4:W-:Y:S03]  /*33b0*/  STG.E.U16 desc[UR8][R52.64+0x2], R26 ;  /* 0x0000021a34007986 */ /* 0x0009e6000c101508 */
[----:B------:R-:W-:Y:S01]  /*33c0*/  F2FP.BF16.F32.PACK_AB R88, R31, R88 ;  /* 0x000000581f58723e */ /* 0x000fe200000010ff */
[----:B------:R4:W-:Y:S01]  /*33d0*/  STG.E.U16 desc[UR8][R52.64+0x4], R84 ;  /* 0x0000045434007986 */ /* 0x0009e2000c101508 */
[----:B------:R-:W1:Y:S01]  /*33e0*/  MUFU.RCP R71, R71 ;  /* 0x0000004700477308 */ /* 0x000e620000001000 */
[----:B---3--:R-:W-:Y:S01]  /*33f0*/  FMUL.FTZ R90, R65, R90 ;  /* 0x0000005a415a7220 */ /* 0x008fe20000410000 */
[----:B--2---:R-:W-:Y:S01]  /*3400*/  PRMT R0, R88, 0x7632, R0 ;  /* 0x0000763258007816 */ /* 0x004fe20000000000 */
[----:B------:R4:W-:Y:S04]  /*3410*/  STG.E.U16 desc[UR8][R54.64], R86 ;  /* 0x0000005636007986 */ /* 0x0009e8000c101508 */
[----:B------:R4:W-:Y:S01]  /*3420*/  STG.E.U16 desc[UR8][R54.64+0x2], R27 ;  /* 0x0000021b36007986 */ /* 0x0009e2000c101508 */
[----:B------:R-:W2:Y:S01]  /*3430*/  MUFU.RCP R70, R70 ;  /* 0x0000004600467308 */ /* 0x000ea20000001000 */
[----:B-----5:R-:W-:-:S02]  /*3440*/  FMUL.FTZ R25, R66, R67 ;  /* 0x0000004342197220 */ /* 0x020fc40000410000 */
[----:B------:R4:W-:Y:S03]  /*3450*/  STG.E.U16 desc[UR8][R54.64+0x4], R88 ;  /* 0x0000045836007986 */ /* 0x0009e6000c101508 */
[----:B------:R-:W-:Y:S01]  /*3460*/  F2FP.BF16.F32.PACK_AB R90, R25, R90 ;  /* 0x0000005a195a723e */ /* 0x000fe200000010ff */
[----:B------:R4:W-:Y:S01]  /*3470*/  STG.E.U16 desc[UR8][R54.64+0x6], R0 ;  /* 0x0000060036007986 */ /* 0x0009e2000c101508 */
[----:B-1----:R-:W-:Y:S02]  /*3480*/  FMUL.FTZ R68, R68, R71 ;  /* 0x0000004744447220 */ /* 0x002fe40000410000 */
[----:B------:R-:W-:Y:S01]  /*3490*/  PRMT R28, R90, 0x7632, R28 ;  /* 0x000076325a1c7816 */ /* 0x000fe2000000001c */
[----:B------:R4:W-:Y:S04]  /*34a0*/  STG.E.U16 desc[UR8][R56.64], R90 ;  /* 0x0000005a38007986 */ /* 0x0009e8000c101508 */
[----:B------:R4:W-:Y:S01]  /*34b0*/  STG.E.U16 desc[UR8][R56.64+0x2], R28 ;  /* 0x0000021c38007986 */ /* 0x0009e2000c101508 */
[----:B--2---:R-:W-:-:S05]  /*34c0*/  FMUL.FTZ R69, R69, R70 ;  /* 0x0000004645457220 */ /* 0x004fca0000410000 */
[----:B------:R-:W-:-:S04]  /*34d0*/  F2FP.BF16.F32.PACK_AB R68, R69, R68 ;  /* 0x000000444544723e */ /* 0x000fc800000010ff */
[----:B0-----:R-:W-:Y:S01]  /*34e0*/  PRMT R4, R68, 0x7632, R4 ;  /* 0x0000763244047816 */ /* 0x001fe20000000004 */
[----:B------:R4:W-:Y:S04]  /*34f0*/  STG.E.U16 desc[UR8][R56.64+0x4], R68 ;  /* 0x0000044438007986 */ /* 0x0009e8000c101508 */
[----:B------:R4:W-:Y:S01]  /*3500*/  STG.E.U16 desc[UR8][R56.64+0x6], R4 ;  /* 0x0000060438007986 */ /* 0x0009e2000c101508 */
[----:B------:R-:W-:Y:S05]  /*3510*/  @!P1 BRA `(.L_x_1698) ;  /* 0xffffffcc00449947 */ /* 0x000fea000383ffff */
[----:B------:R-:W-:Y:S05]  /*3520*/  EXIT ;  /* 0x000000000000794d */ /* 0x000fea0003800000 */
.L_x_1699:
        /* <DEDUP_REMOVED lines=13> */
.L_x_3569:


//--------------------- .text._ZN13group_norm_v214gn_cuda_kernelI13__nv_bfloat16Li320ELi3ELi16ELi160ELi256ELb1ELi32ELi320ELi320ELi4ELb1ELi43ELb0ELb0ENS_16CompileConditionILi900EEEEEvPT_PKS4_S7_S7_flPfS8_Pj --------------------------
	.section	.text._ZN13group_norm_v214gn_cuda_kernelI13__nv_bfloat16Li320ELi3ELi16ELi160ELi256ELb1ELi32ELi320ELi320ELi4ELb1ELi43ELb0ELb0ENS_16CompileConditionILi900EEEEEvPT_PKS4_S7_S7_flPfS8_Pj,"ax",@progbits
	.align	128
        .global         _ZN13group_norm_v214gn_cuda_kernelI13__nv_bfloat16Li320ELi3ELi16ELi160ELi256ELb1ELi32ELi320ELi320ELi4ELb1ELi43ELb0ELb0ENS_16CompileConditionILi900EEEEEvPT_PKS4_S7_S7_flPfS8_Pj
        .type           _ZN13group_norm_v214gn_cuda_kernelI13__nv_bfloat16Li320ELi3ELi16ELi160ELi256ELb1ELi32ELi320ELi320ELi4ELb1ELi43ELb0ELb0ENS_16CompileConditionILi900EEEEEvPT_PKS4_S7_S7_flPfS8_Pj,@function
        .size           _ZN13group_norm_v214gn_cuda_kernelI13__nv_bfloat16Li320ELi3ELi16ELi160ELi256ELb1ELi32ELi320ELi320ELi4ELb1ELi43ELb0ELb0ENS_16CompileConditionILi900EEEEEvPT_PKS4_S7_S7_flPfS8_Pj,(.L_x_3570 - _ZN13group_norm_v214gn_cuda_kernelI13__nv_bfloat16Li320ELi3ELi16ELi160ELi256ELb1ELi32ELi320ELi320ELi4ELb1ELi43ELb0ELb0ENS_16CompileConditionILi900EEEEEvPT_PKS4_S7_S7_flPfS8_Pj)
        .other          _ZN13group_norm_v214gn_cuda_kernelI13__nv_bfloat16Li320ELi3ELi16ELi160ELi256ELb1ELi32ELi320ELi320ELi4ELb1ELi43ELb0ELb0ENS_16CompileConditionILi900EEEEEvPT_PKS4_S7_S7_flPfS8_Pj,@"STO_CUDA_ENTRY STV_DEFAULT"
_ZN13group_norm_v214gn_cuda_kernelI13__nv_bfloat16Li320ELi3ELi16ELi160ELi256ELb1ELi32ELi320ELi320ELi4ELb1ELi43ELb0ELb0ENS_16CompileConditionILi900EEEEEvPT_PKS4_S7_S7_flPfS8_Pj:
.text._ZN13group_norm_v214gn_cuda_kernelI13__nv_bfloat16Li320ELi3ELi16ELi160ELi256ELb1ELi32ELi320ELi320ELi4ELb1ELi43ELb0ELb0ENS_16CompileConditionILi900EEEEEvPT_PKS4_S7_S7_flPfS8_Pj:
        /* <DEDUP_REMOVED lines=21> */
[----:B------:R-:W-:-:S04]  /*0150*/  HFMA2.MMA R4, -RZ, RZ, 0, 0 ;  /* 0x00000000ff047435 */ /* 0x000fc800000001ff */
[----:B--2---:R-:W-:-:S07]  /*0160*/  LEA R5, R6, R5, 0x3 ;  /* 0x0000000506057211 */ /* 0x004fce00078e18ff */
.L_x_1709:
        /* <DEDUP_REMOVED lines=12> */
[----:B------:R-:W-:Y:S01]  /*0230*/  IMAD R15, R12, 0xa0000, RZ ;  /* 0x000a00000c0f7824 */ /* 0x000fe200078e02ff */
[----:B------:R-:W-:-:S03]  /*0240*/  LEA R8, R11, R10, 0x2 ;  /* 0x0000000a0b087211 */ /* 0x000fc600078e10ff */
        /* <DEDUP_REMOVED lines=13> */
[----:B------:R-:W-:Y:S02]  /*0320*/  LEA.HI.X R37, R9, UR7, R14, 0x1, P0 ;  /* 0x0000000709257c11 */ /* 0x000fe400080f0c0e */
[----:B------:R-:W-:-:S04]  /*0330*/  IADD3 R9, R51, 0x5000, RZ ;  /* 0x0000500033097810 */ /* 0x000fc80007ffe0ff */
[----:B------:R-:W3:Y:S01]  /*0340*/  LDG.E.64.CONSTANT R36, desc[UR8][R36.64] ;  /* 0x0000000824247981 */ /* 0x000ee2000c1e9b00 */
        /* <DEDUP_REMOVED lines=18> */
[----:B------:R-:W-:Y:S02]  /*0470*/  IADD3 R9, P0, R9, R12, RZ ;  /* 0x0000000c09097210 */ /* 0x000fe40007f1e0ff */
[----:B------:R-:W-:Y:S02]  /*0480*/  IADD3 R13, R51, 0xf000, RZ ;  /* 0x0000f000330d7810 */ /* 0x000fe40007ffe0ff */
[----:B------:R-:W-:Y:S02]  /*0490*/  IADD3.X R16, RZ, R6, RZ, P0, !PT ;  /* 0x00000006ff107210 */ /* 0x000fe400007fe4ff */
[----:B------:R-:W-:-:S04]  /*04a0*/  LEA R30, P0, R9, UR6, 0x1 ;  /* 0x00000006091e7c11 */ /* 0x000fc8000f8008ff */
[----:B------:R-:W-:Y:S02]  /*04b0*/  LEA.HI.X R31, R9, UR7, R16, 0x1, P0 ;  /* 0x00000007091f7c11 */ /* 0x000fe400080f0c10 */
[----:B------:R-:W-:-:S04]  /*04c0*/  IADD3 R9, P0, R13, R12, RZ ;  /* 0x0000000c0d097210 */ /* 0x000fc80007f1e0ff */
[----:B------:R-:W4:Y:S01]  /*04d0*/  LDG.E.64.CONSTANT R30, desc[UR8][R30.64] ;  /* 0x000000081e1e7981 */ /* 0x000f22000c1e9b00 */
[----:B------:R-:W-:Y:S02]  /*04e0*/  IADD3.X R16, RZ, R6, RZ, P0, !PT ;  /* 0x00000006ff107210 */ /* 0x000fe400007fe4ff */
[----:B------:R-:W-:Y:S02]  /*04f0*/  LEA R24, P0, R9, UR6, 0x1 ;  /* 0x0000000609187c11 */ /* 0x000fe4000f8008ff */
[----:B------:R-:W-:Y:S02]  /*0500*/  IADD3 R47, R51, 0x11800, RZ ;  /* 0x00011800332f7810 */ /* 0x000fe40007ffe0ff */
[----:B------:R-:W-:Y:S02]  /*0510*/  LEA.HI.X R25, R9, UR7, R16, 0x1, P0 ;  /* 0x0000000709197c11 */ /* 0x000fe400080f0c10 */
[----:B------:R-:W-:Y:S01]  /*0520*/  IADD3 R12, P0, R47, R12, RZ ;  /* 0x0000000c2f0c7210 */ /* 0x000fe20007f1e0ff */
[----:B------:R-:W1:Y:S03]  /*0530*/  LDC.64 R16, c[0x0][0x220] ;  /* 0x00008800ff107b82 */ /* 0x000e660000000a00 */
[----:B------:R-:W4:Y:S01]  /*0540*/  LDG.E.64.CONSTANT R24, desc[UR8][R24.64] ;  /* 0x0000000818187981 */ /* 0x000f22000c1e9b00 */
[----:B------:R-:W-:-:S02]  /*0550*/  IADD3.X R9, RZ, R6, RZ, P0, !PT ;  /* 0x00000006ff097210 */ /* 0x000fc400007fe4ff */
[----:B------:R-:W-:-:S04]  /*0560*/  LEA R26, P0, R12, UR6, 0x1 ;  /* 0x000000060c1a7c11 */ /* 0x000fc8000f8008ff */
[----:B------:R-:W-:-:S06]  /*0570*/  LEA.HI.X R27, R12, UR7, R9, 0x1, P0 ;  /* 0x000000070c1b7c11 */ /* 0x000fcc00080f0c09 */
[----:B------:R-:W4:Y:S01]  /*0580*/  LDG.E.64.CONSTANT R26, desc[UR8][R26.64] ;  /* 0x000000081a1a7981 */ /* 0x000f22000c1e9b00 */
[----:B0-----:R-:W-:-:S06]  /*0590*/  IMAD.WIDE R18, R8, 0x2, R18 ;  /* 0x0000000208127825 */ /* 0x001fcc00078e0212 */
[----:B------:R-:W5:Y:S01]  /*05a0*/  LDG.E.64.CONSTANT R18, desc[UR8][R18.64] ;  /* 0x0000000812127981 */ /* 0x000f62000c1e9b00 */
[----:B-1----:R-:W-:-:S06]  /*05b0*/  IMAD.WIDE R16, R8, 0x2, R16 ;  /* 0x0000000208107825 */ /* 0x002fcc00078e0210 */
[----:B------:R-:W5:Y:S01]  /*05c0*/  LDG.E.64.CONSTANT R16, desc[UR8][R16.64] ;  /* 0x0000000810107981 */ /* 0x000f62000c1e9b00 */
[----:B------:R-:W-:Y:S01]  /*05d0*/  ISETP.GT.U32.AND P0, PT, R2, 0x7, PT ;  /* 0x000000070200780c */ /* 0x000fe20003f04070 */
[----:B------:R-:W-:Y:S01]  /*05e0*/  BSSY B0, `(.L_x_1700) ;  /* 0x00000cc000007945 */ /* 0x000fe20003800000 */
[----:B------:R-:W-:Y:S02]  /*05f0*/  MOV R53, RZ ;  /* 0x000000ff00357202 */ /* 0x000fe40000000f00 */
[C---:B--2---:R-:W-:Y:S02]  /*0600*/  SHF.L.U32 R6, R20.reuse, 0x10, RZ ;  /* 0x0000001014067819 */ /* 0x044fe400000006ff */
[----:B------:R-:W-:-:S03]  /*0610*/  PRMT R8, R20, 0x7632, R8 ;  /* 0x0000763214087816 */ /* 0x000fc60000000008 */
[----:B------:R-:W-:Y:S01]  /*0620*/  FFMA.FTZ R9, R6, R6, RZ ;  /* 0x0000000606097223 */ /* 0x000fe200000100ff */
[----:B------:R-:W-:Y:S01]  /*0630*/  SHF.L.U32 R12, R8, 0x10, RZ ;  /* 0x00000010080c7819 */ /* 0x000fe200000006ff */
[--C-:B------:R-:W-:Y:S01]  /*0640*/  FADD.FTZ R8, RZ, R6.reuse ;  /* 0x00000006ff087221 */ /* 0x100fe20000010000 */
[C---:B------:R-:W-:Y:S02]  /*0650*/  SHF.L.U32 R22, R21.reuse, 0x10, RZ ;  /* 0x0000001015167819 */ /* 0x040fe400000006ff */
[----:B------:R-:W-:Y:S01]  /*0660*/  PRMT R6, R21, 0x7632, R6 ;  /* 0x0000763215067816 */ /* 0x000fe20000000006 */
[----:B------:R-:W-:Y:S01]  /*0670*/  FFMA.FTZ R9, R12, R12, R9 ;  /* 0x0000000c0c097223 */ /* 0x000fe20000010009 */
[----:B------:R-:W-:-:S03]  /*0680*/  FADD.FTZ R8, R8, R12 ;  /* 0x0000000c08087221 */ /* 0x000fc60000010000 */
[----:B------:R-:W-:Y:S02]  /*0690*/  IMAD.U32 R12, R6, 0x10000, RZ ;  /* 0x00010000060c7824 */ /* 0x000fe400078e00ff */
[----:B------:R-:W-:Y:S01]  /*06a0*/  FFMA.FTZ R9, R22, R22, R9 ;  /* 0x0000001616097223 */ /* 0x000fe20000010009 */
[----:B------:R-:W-:Y:S01]  /*06b0*/  FADD.FTZ R8, R8, R22 ;  /* 0x0000001608087221 */ /* 0x000fe20000010000 */
[C---:B---3--:R-:W-:Y:S02]  /*06c0*/  SHF.L.U32 R22, R36.reuse, 0x10, RZ ;  /* 0x0000001024167819 */ /* 0x048fe400000006ff */
        /* <DEDUP_REMOVED lines=13> */
[C---:B----4-:R-:W-:Y:S02]  /*07a0*/  SHF.L.U32 R22, R14.reuse, 0x10, RZ ;  /* 0x000000100e167819 */ /* 0x050fe400000006ff */
        /* <DEDUP_REMOVED lines=44> */
[----:B------:R-:W-:-:S03]  /*0a70*/  FADD.FTZ R8, R8, R12 ;  /* 0x0000000c08087221 */ /* 0x000fc60000010000 */
[----:B------:R-:W-:Y:S02]  /*0a80*/  IMAD.U32 R12, R6, 0x10000, RZ ;  /* 0x00010000060c7824 */ /* 0x000fe400078e00ff */
        /* <DEDUP_REMOVED lines=39> */
[----:B------:R-:W-:-:S04]  /*0d00*/  MOV R12, RZ ;  /* 0x000000ff000c7202 */ /* 0x000fc80000000f00 */
[----:B------:R0:W-:Y:S01]  /*0d10*/  STS.64 [R5], R8 ;  /* 0x0000000805007388 */ /* 0x0001e20000000a00 */
[----:B------:R-:W-:Y:S06]  /*0d20*/  BAR.SYNC.DEFER_BLOCKING 0x0 ;  /* 0x0000000000007b1d */ /* 0x000fec0000010000 */
[----:B------:R-:W-:Y:S05]  /*0d30*/  @P0 BRA `(.L_x_1701) ;  /* 0x0000000400580947 */ /* 0x000fea0003800000 */
[----:B------:R-:W1:Y:S01]  /*0d40*/  S2R R23, SR_CgaCtaId ;  /* 0x0000000000177919 */ /* 0x000e620000008800 */
[----:B------:R-:W-:Y:S01]  /*0d50*/  SHF.L.U32 R6, R7, 0x1, RZ ;  /* 0x0000000107067819 */ /* 0x000fe200000006ff */
[----:B------:R-:W-:Y:S01]  /*0d60*/  HFMA2.MMA R53, -RZ, RZ, 0, 0 ;  /* 0x00000000ff357435 */ /* 0x000fe200000001ff */
[----:B------:R-:W-:Y:S01]  /*0d70*/  MOV R55, RZ ;  /* 0x000000ff00377202 */ /* 0x000fe20000000f00 */
[----:B------:R-:W-:Y:S01]  /*0d80*/  HFMA2.MMA R12, -RZ, RZ, 0, 0 ;  /* 0x00000000ff0c7435 */ /* 0x000fe200000001ff */
[----:B0-----:R-:W-:Y:S02]  /*0d90*/  LOP3.LUT R9, R6, 0xe, RZ, 0xc0, !PT ;  /* 0x0000000e06097812 */ /* 0x001fe400078ec0ff */
[----:B------:R-:W-:Y:S02]  /*0da0*/  MOV R6, 0x400 ;  /* 0x0000040000067802 */ /* 0x000fe40000000f00 */
[----:B------:R-:W-:-:S05]  /*0db0*/  LEA.HI R9, R2, R9, RZ, 0x1e ;  /* 0x0000000902097211 */ /* 0x000fca00078ff0ff */
[----:B------:R-:W-:Y:S01]  /*0dc0*/  IMAD R46, R9, 0xa0, -R10 ;  /* 0x000000a0092e7824 */ /* 0x000fe200078e0a0a */
[----:B------:R-:W-:Y:S02]  /*0dd0*/  LOP3.LUT R10, R2, 0x3, RZ, 0xc0, !PT ;  /* 0x00000003020a7812 */ /* 0x000fe400078ec0ff */
[----:B-1----:R-:W-:-:S07]  /*0de0*/  LEA R6, R23, R6, 0x18 ;  /* 0x0000000617067211 */ /* 0x002fce00078ec0ff */
.L_x_1702:
[----:B------:R-:W-:Y:S02]  /*0df0*/  IADD3 R8, R46, R55, RZ ;  /* 0x000000372e087210 */ /* 0x000fe40007ffe0ff */
[----:B------:R-:W-:Y:S02]  /*0e00*/  IADD3 R55, R55, 0x20, RZ ;  /* 0x0000002037377810 */ /* 0x000fe40007ffe0ff */
[C---:B------:R-:W-:Y:S01]  /*0e10*/  IADD3 R38, R8.reuse, 0xc, RZ ;  /* 0x0000000c08267810 */ /* 0x040fe20007ffe0ff */
[C---:B------:R-:W-:Y:S01]  /*0e20*/  VIADD R9, R8.reuse, 0x4 ;  /* 0x0000000408097836 */ /* 0x040fe20000000000 */
[----:B------:R-:W-:Y:S02]  /*0e30*/  IADD3 R28, R8, 0x8, RZ ;  /* 0x00000008081c7810 */ /* 0x000fe40007ffe0ff */
[----:B------:R-:W-:Y:S02]  /*0e40*/  SHF.R.S32.HI R39, RZ, 0x1f, R38 ;  /* 0x0000001fff277819 */ /* 0x000fe40000011426 */
[----:B------:R-:W-:-:S02]  /*0e50*/  SHF.R.S32.HI R22, RZ, 0x1f, R9 ;  /* 0x0000001fff167819 */ /* 0x000fc40000011409 */
[----:B------:R-:W-:Y:S02]  /*0e60*/  SHF.R.S32.HI R29, RZ, 0x1f, R28 ;  /* 0x0000001fff1d7819 */ /* 0x000fe4000001141c */
[----:B------:R-:W-:Y:S02]  /*0e70*/  LEA.HI R23, R22, R9, RZ, 0x2 ;  /* 0x0000000916177211 */ /* 0x000fe400078f10ff */
[----:B------:R-:W-:Y:S02]  /*0e80*/  SHF.R.S32.HI R9, RZ, 0x1f, R8 ;  /* 0x0000001fff097819 */ /* 0x000fe40000011408 */
[----:B------:R-:W-:Y:S02]  /*0e90*/  IADD3 R22, R8, 0x10, RZ ;  /* 0x0000001008167810 */ /* 0x000fe40007ffe0ff */
[----:B------:R-:W-:Y:S02]  /*0ea0*/  LEA.HI R9, R9, R8, RZ, 0x2 ;  /* 0x0000000809097211 */ /* 0x000fe400078f10ff */
[----:B------:R-:W-:-:S02]  /*0eb0*/  LEA.HI R39, R39, R38, RZ, 0x2 ;  /* 0x0000002627277211 */ /* 0x000fc400078f10ff */
[----:B------:R-:W-:Y:S02]  /*0ec0*/  SHF.R.S32.HI R9, RZ, 0x2, R9 ;  /* 0x00000002ff097819 */ /* 0x000fe40000011409 */
[----:B------:R-:W-:Y:S02]  /*0ed0*/  SHF.R.S32.HI R41, RZ, 0x1f, R22 ;  /* 0x0000001fff297819 */ /* 0x000fe40000011416 */
[C---:B------:R-:W-:Y:S01]  /*0ee0*/  IADD3 R38, R8.reuse, 0x18, RZ ;  /* 0x0000001808267810 */ /* 0x040fe20007ffe0ff */
[--C-:B------:R-:W-:Y:S01]  /*0ef0*/  IMAD R9, R9, 0x28, R6.reuse ;  /* 0x0000002809097824 */ /* 0x100fe200078e0206 */
[----:B------:R-:W-:Y:S02]  /*0f00*/  SHF.R.S32.HI R23, RZ, 0x2, R23 ;  /* 0x00000002ff177819 */ /* 0x000fe40000011417 */
[----:B------:R-:W-:Y:S02]  /*0f10*/  LEA.HI R29, R29, R28, RZ, 0x2 ;  /* 0x0000001c1d1d7211 */ /* 0x000fe400078f10ff */
[----:B------:R-:W-:Y:S01]  /*0f20*/  LEA.HI R22, R41, R22, RZ, 0x2 ;  /* 0x0000001629167211 */ /* 0x000fe200078f10ff */
[----:B------:R-:W-:Y:S01]  /*0f30*/  IMAD R23, R23, 0x28, R6 ;  /* 0x0000002817177824 */ /* 0x000fe200078e0206 */
[----:B------:R-:W-:-:S02]  /*0f40*/  IADD3 R28, R8, 0x14, RZ ;  /* 0x00000014081c7810 */ /* 0x000fc40007ffe0ff */
[----:B------:R-:W-:Y:S02]  /*0f50*/  SHF.R.S32.HI R41, RZ, 0x1f, R38 ;  /* 0x0000001fff297819 */ /* 0x000fe40000011426 */
[----:B------:R-:W-:Y:S02]  /*0f60*/  IADD3 R8, R8, 0x1c, RZ ;  /* 0x0000001c08087810 */ /* 0x000fe40007ffe0ff */
[----:B------:R-:W-:Y:S02]  /*0f70*/  SHF.R.S32.HI R29, RZ, 0x2, R29 ;  /* 0x00000002ff1d7819 */ /* 0x000fe4000001141d */
[----:B------:R-:W-:Y:S02]  /*0f80*/  LEA.HI R38, R41, R38, RZ, 0x2 ;  /* 0x0000002629267211 */ /* 0x000fe400078f10ff */
[----:B------:R-:W-:Y:S01]  /*0f90*/  LEA R9, R10, R9, 0x3 ;  /* 0x000000090a097211 */ /* 0x000fe200078e18ff */
[----:B------:R-:W-:Y:S01]  /*0fa0*/  IMAD R29, R29, 0x28, R6 ;  /* 0x000000281d1d7824 */ /* 0x000fe200078e0206 */
[----:B------:R-:W-:-:S02]  /*0fb0*/  SHF.R.S32.HI R41, RZ, 0x1f, R8 ;  /* 0x0000001fff297819 */ /* 0x000fc40000011408 */
[----:B------:R-:W-:Y:S01]  /*0fc0*/  SHF.R.S32.HI R43, RZ, 0x1f, R28 ;  /* 0x0000001fff2b7819 */ /* 0x000fe2000001141c */
[C---:B------:R-:W-:Y:S01]  /*0fd0*/  IMAD R29, R10.reuse, 0x8, R29 ;  /* 0x000000080a1d7824 */ /* 0x040fe200078e021d */
[----:B------:R-:W-:Y:S02]  /*0fe0*/  SHF.R.S32.HI R39, RZ, 0x2, R39 ;  /* 0x00000002ff277819 */ /* 0x000fe40000011427 */
[----:B------:R-:W-:Y:S02]  /*0ff0*/  LEA R23, R10, R23, 0x3 ;  /* 0x000000170a177211 */ /* 0x000fe400078e18ff */
[----:B------:R-:W-:Y:S01]  /*1000*/  LEA.HI R40, R41, R8, RZ, 0x2 ;  /* 0x0000000829287211 */ /* 0x000fe200078f10ff */
[----:B------:R-:W-:Y:S01]  /*1010*/  IMAD R39, R39, 0x28, R6 ;  /* 0x0000002827277824 */ /* 0x000fe200078e0206 */
[----:B------:R-:W-:Y:S01]  /*1020*/  LEA.HI R28, R43, R28, RZ, 0x2 ;  /* 0x0000001c2b1c7211 */ /* 0x000fe200078f10ff */
[----:B------:R-:W0:Y:S01]  /*1030*/  LDS.64 R8, [R9] ;  /* 0x0000000009087984 */ /* 0x000e220000000a00 */
[----:B------:R-:W-:-:S02]  /*1040*/  SHF.R.S32.HI R41, RZ, 0x2, R22 ;  /* 0x00000002ff297819 */ /* 0x000fc40000011416 */
[----:B------:R-:W-:Y:S01]  /*1050*/  SHF.R.S32.HI R43, RZ, 0x2, R28 ;  /* 0x00000002ff2b7819 */ /* 0x000fe2000001141c */
[----:B------:R-:W1:Y:S01]  /*1060*/  LDS.64 R22, [R23] ;  /* 0x0000000017167984 */ /* 0x000e620000000a00 */
[C---:B------:R-:W-:Y:S01]  /*1070*/  LEA R39, R10.reuse, R39, 0x3 ;  /* 0x000000270a277211 */ /* 0x040fe200078e18ff */
[----:B------:R-:W-:Y:S01]  /*1080*/  IMAD R41, R41, 0x28, R6 ;  /* 0x0000002829297824 */ /* 0x000fe200078e0206 */
[----:B------:R-:W-:Y:S01]  /*1090*/  SHF.R.S32.HI R45, RZ, 0x2, R38 ;  /* 0x00000002ff2d7819 */ /* 0x000fe20000011426 */
[----:B------:R-:W2:Y:S01]  /*10a0*/  LDS.64 R28, [R29] ;  /* 0x000000001d1c7984 */ /* 0x000ea20000000a00 */
[----:B------:R-:W-:Y:S01]  /*10b0*/  IMAD R43, R43, 0x28, R6 ;  /* 0x000000282b2b7824 */ /* 0x000fe200078e0206 */
[----:B------:R-:W-:Y:S02]  /*10c0*/  SHF.R.S32.HI R49, RZ, 0x2, R40 ;  /* 0x00000002ff317819 */ /* 0x000fe40000011428 */
[C---:B------:R-:W-:Y:S01]  /*10d0*/  LEA R41, R10.reuse, R41, 0x3 ;  /* 0x000000290a297211 */ /* 0x040fe200078e18ff */
[----:B------:R-:W3:Y:S01]  /*10e0*/  LDS.64 R38, [R39] ;  /* 0x0000000027267984 */ /* 0x000ee20000000a00 */
[--C-:B------:R-:W-:Y:S01]  /*10f0*/  IMAD R45, R45, 0x28, R6.reuse ;  /* 0x000000282d2d7824 */ /* 0x100fe200078e0206 */
[C---:B------:R-:W-:Y:S01]  /*1100*/  LEA R43, R10.reuse, R43, 0x3 ;  /* 0x0000002b0a2b7211 */ /* 0x040fe200078e18ff */
[----:B------:R-:W-:Y:S01]  /*1110*/  IMAD R49, R49, 0x28, R6 ;  /* 0x0000002831317824 */ /* 0x000fe200078e0206 */
[----:B------:R-:W-:Y:S01]  /*1120*/  ISETP.GE.U32.AND P0, PT, R55, 0xa0, PT ;  /* 0x000000a03700780c */ /* 0x000fe20003f06070 */
[----:B------:R-:W4:Y:S01]  /*1130*/  LDS.64 R40, [R41] ;  /* 0x0000000029287984 */ /* 0x000f220000000a00 */
[----:B------:R-:W-:-:S02]  /*1140*/  LEA R45, R10, R45, 0x3 ;  /* 0x0000002d0a2d7211 */ /* 0x000fc400078e18ff */
        /* <DEDUP_REMOVED lines=21> */
.L_x_1701:
[----:B------:R-:W-:Y:S05]  /*12a0*/  BSYNC B0 ;  /* 0x0000000000007941 */ /* 0x000fea0003800000 */
.L_x_1700:
[----:B------:R-:W1:Y:S01]  /*12b0*/  SHFL.BFLY PT, R6, R53, 0x2, 0x1f ;  /* 0x0c401f0035067f89 */ /* 0x000e6200000e0000 */
[----:B------:R-:W-:Y:S01]  /*12c0*/  LOP3.LUT P0, RZ, R2, 0xfffffffb, RZ, 0xc0, !PT ;  /* 0xfffffffb02ff7812 */ /* 0x000fe2000780c0ff */
[----:B------:R-:W-:Y:S02]  /*12d0*/  BSSY B0, `(.L_x_1703) ;  /* 0x0000013000007945 */ /* 0x000fe40003800000 */
[----:B0-----:R-:W0:Y:S01]  /*12e0*/  SHFL.BFLY PT, R9, R12, 0x2, 0x1f ;  /* 0x0c401f000c097f89 */ /* 0x001e2200000e0000 */
[----:B-1----:R-:W-:Y:S01]  /*12f0*/  FADD.FTZ R6, R6, R53 ;  /* 0x0000003506067221 */ /* 0x002fe20000010000 */
[----:B0-----:R-:W-:-:S04]  /*1300*/  FADD.FTZ R10, R9, R12 ;  /* 0x0000000c090a7221 */ /* 0x001fc80000010000 */
        /* <DEDUP_REMOVED lines=15> */
.L_x_1704:
[----:B------:R-:W-:Y:S05]  /*1400*/  BSYNC B0 ;  /* 0x0000000000007941 */ /* 0x000fea0003800000 */
.L_x_1703:
        /* <DEDUP_REMOVED lines=8> */
[----:B0-----:R-:W-:Y:S02]  /*1490*/  PRMT R9, R24, 0x7632, R9 ;  /* 0x0000763218097816 */ /* 0x001fe40000000009 */
        /* <DEDUP_REMOVED lines=13> */
.L_x_1706:
[----:B------:R-:W2:Y:S04]  /*1570*/  LD.E.STRONG.GPU R28, desc[UR8][R22.64] ;  /* 0x00000008161c7980 */ /* 0x000ea8000c10f900 */
[----:B--2---:R-:W-:Y:S01]  /*1580*/  CCTL.IVALL ;  /* 0x00000000ff00798f */ /* 0x004fe20002000000 */
[----:B------:R-:W-:Y:S05]  /*1590*/  YIELD ;  /* 0x0000000000007946 */ /* 0x000fea0003800000 */
[----:B-----5:R-:W-:-:S04]  /*15a0*/  LOP3.LUT R28, R28, R29, RZ, 0x3c, !PT ;  /* 0x0000001d1c1c7212 */ /* 0x020fc800078e3cff */
[----:B------:R-:W-:-:S13]  /*15b0*/  ISETP.GT.AND P0, PT, R28, -0x1, PT ;  /* 0xffffffff1c00780c */ /* 0x000fda0003f04270 */
[----:B------:R-:W-:Y:S05]  /*15c0*/  @P0 BRA `(.L_x_1706) ;  /* 0xfffffffc00e80947 */ /* 0x000fea000383ffff */
.L_x_1705:
        /* <DEDUP_REMOVED lines=9> */
[----:B------:R-:W-:-:S04]  /*1660*/  @!P1 LEA R28, R28, R29, 0x4 ;  /* 0x0000001d1c1c9211 */ /* 0x000fc800078e20ff */
        /* <DEDUP_REMOVED lines=16> */
[----:B------:R-:W2:Y:S01]  /*1770*/  SHFL.BFLY PT, R42, R43, 0x2, 0x1f ;  /* 0x0c401f002b2a7f89 */ /* 0x000ea200000e0000 */
[----:B------:R-:W-:-:S04]  /*1780*/  @!P0 IADD3 R28, R28, 0xc80, RZ ;  /* 0x00000c801c1c8810 */ /* 0x000fc80007ffe0ff */
        /* <DEDUP_REMOVED lines=36> */
.L_x_1708:
[----:B------:R-:W-:Y:S05]  /*19d0*/  BSYNC B0 ;  /* 0x0000000000007941 */ /* 0x000fea0003800000 */
.L_x_1707:
[----:B------:R-:W1:Y:S01]  /*19e0*/  S2UR UR7, SR_CgaCtaId ;  /* 0x00000000000779c3 */ /* 0x000e620000008800 */
[C---:B0-----:R-:W-:Y:S01]  /*19f0*/  LOP3.LUT R22, R7.reuse, 0x7, RZ, 0xc0, !PT ;  /* 0x0000000707167812 */ /* 0x041fe200078ec0ff */
[----:B------:R-:W-:Y:S01]  /*1a00*/  IMAD.SHL.U32 R23, R7, 0x2, RZ ;  /* 0x0000000207177824 */ /* 0x000fe200078e00ff */
[----:B------:R-:W-:Y:S01]  /*1a10*/  UMOV UR6, 0x400 ;  /* 0x0000040000067882 */ /* 0x000fe20000000000 */
[----:B------:R-:W-:Y:S01]  /*1a20*/  PRMT R43, R21, 0x7632, R43 ;  /* 0x00007632152b7816 */ /* 0x000fe2000000002b */
        /* <DEDUP_REMOVED lines=11> */
[----:B------:R-:W-:Y:S02]  /*1ae0*/  MOV R22, R11 ;  /* 0x0000000b00167202 */ /* 0x000fe40000000f00 */
[C---:B------:R-:W-:Y:S02]  /*1af0*/  SHF.L.U32 R11, R20.reuse, 0x10, RZ ;  /* 0x00000010140b7819 */ /* 0x040fe400000006ff */
[----:B------:R-:W-:Y:S02]  /*1b00*/  LEA.HI R22, R23, R22, RZ, 0x19 ;  /* 0x0000001617167211 */ /* 0x000fe400078fc8ff */
[----:B------:R-:W-:Y:S01]  /*1b10*/  PRMT R23, R20, 0x7632, R23 ;  /* 0x0000763214177816 */ /* 0x000fe20000000017 */
[----:B-1----:R-:W-:Y:S01]  /*1b20*/  ULEA UR6, UR7, UR6, 0x18 ;  /* 0x0000000607067291 */ /* 0x002fe2000f8ec03f */
[----:B------:R-:W-:-:S02]  /*1b30*/  SHF.L.U32 R17, R17, 0x10, RZ ;  /* 0x0000001011117819 */ /* 0x000fc400000006ff */
[----:B------:R-:W-:Y:S02]  /*1b40*/  SHF.L.U32 R23, R23, 0x10, RZ ;  /* 0x0000001017177819 */ /* 0x000fe400000006ff */
[----:B------:R-:W-:Y:S02]  /*1b50*/  SHF.L.U32 R20, R19, 0x10, RZ ;  /* 0x0000001013147819 */ /* 0x000fe400000006ff */
[----:B------:R-:W-:Y:S01]  /*1b60*/  LEA R28, R22, UR6, 0x3 ;  /* 0x00000006161c7c11 */ /* 0x000fe2000f8e18ff */
[----:B------:R-:W-:Y:S01]  /*1b70*/  ULDC UR6, c[0x0][0x230] ;  /* 0x00008c0000067ab9 */ /* 0x000fe20000000800 */
[----:B------:R-:W-:Y:S02]  /*1b80*/  SHF.L.U32 R43, R43, 0x10, RZ ;  /* 0x000000102b2b7819 */ /* 0x000fe400000006ff */
[--C-:B------:R-:W-:Y:S02]  /*1b90*/  SHF.R.U64 R53, R7, 0x3, R4.reuse ;  /* 0x0000000307357819 */ /* 0x100fe40000001204 */
[----:B------:R-:W0:Y:S01]  /*1ba0*/  LDS.64 R28, [R28] ;  /* 0x000000001c1c7984 */ /* 0x000e220000000a00 */
[----:B------:R-:W-:-:S02]  /*1bb0*/  SHF.R.U32.HI R48, RZ, 0x3, R4 ;  /* 0x00000003ff307819 */ /* 0x000fc40000011604 */
[----:B------:R-:W-:Y:S02]  /*1bc0*/  SHF.L.U32 R59, R15, 0x10, RZ ;  /* 0x000000100f3b7819 */ /* 0x000fe400000006ff */
[C---:B------:R-:W-:Y:S02]  /*1bd0*/  IADD3 R55, R51.reuse, 0xc800, RZ ;  /* 0x0000c80033377810 */ /* 0x040fe40007ffe0ff */
[----:B------:R-:W-:Y:S02]  /*1be0*/  IADD3 R57, R51, 0xa000, RZ ;  /* 0x0000a00033397810 */ /* 0x000fe40007ffe0ff */
[----:B------:R-:W-:Y:S02]  /*1bf0*/  SHF.L.U32 R25, R25, 0x10, RZ ;  /* 0x0000001019197819 */ /* 0x000fe400000006ff */
[----:B------:R-:W-:Y:S01]  /*1c00*/  SHF.L.U32 R27, R27, 0x10, RZ ;  /* 0x000000101b1b7819 */ /* 0x000fe200000006ff */
[----:B0-----:R-:W-:Y:S01]  /*1c10*/  FADD.FTZ R22, R29, UR6 ;  /* 0x000000061d167e21 */ /* 0x001fe20008010000 */
[----:B------:R-:W-:Y:S01]  /*1c20*/  FADD.FTZ R21, -R28, R23 ;  /* 0x000000171c157221 */ /* 0x000fe20000010100 */
[--C-:B------:R-:W-:Y:S01]  /*1c30*/  FADD.FTZ R11, R11, -R28.reuse ;  /* 0x8000001c0b0b7221 */ /* 0x100fe20000010000 */
[----:B------:R-:W-:Y:S01]  /*1c40*/  SHF.L.U32 R23, R41, 0x10, RZ ;  /* 0x0000001029177819 */ /* 0x000fe200000006ff */
[--C-:B------:R-:W-:Y:S01]  /*1c50*/  FADD.FTZ R41, R45, -R28.reuse ;  /* 0x8000001c2d297221 */ /* 0x100fe20000010000 */
[----:B------:R-:W-:Y:S01]  /*1c60*/  SHF.L.U32 R29, R16, 0x10, RZ ;  /* 0x00000010101d7819 */ /* 0x000fe200000006ff */
[----:B------:R-:W0:Y:S01]  /*1c70*/  MUFU.RSQ R22, R22 ;  /* 0x0000001600167308 */ /* 0x000e220000001400 */
[C---:B------:R-:W-:Y:S01]  /*1c80*/  FADD.FTZ R43, -R28.reuse, R43 ;  /* 0x0000002b1c2b7221 */ /* 0x040fe20000010100 */
[----:B------:R-:W-:Y:S01]  /*1c90*/  ULDC.64 UR6, c[0x0][0x210] ;  /* 0x0000840000067ab9 */ /* 0x000fe20000000a00 */
[--C-:B------:R-:W-:Y:S01]  /*1ca0*/  FADD.FTZ R59, R59, -R28.reuse ;  /* 0x8000001c3b3b7221 */ /* 0x100fe20000010000 */
[----:B------:R-:W-:Y:S01]  /*1cb0*/  FADD.FTZ R9, -R28, R9 ;  /* 0x000000091c097221 */ /* 0x000fe20000010100 */
[--C-:B------:R-:W-:Y:S01]  /*1cc0*/  FADD.FTZ R25, R25, -R28.reuse ;  /* 0x8000001c19197221 */ /* 0x100fe20000010000 */
[----:B------:R-:W-:Y:S01]  /*1cd0*/  FADD.FTZ R27, R27, -R28 ;  /* 0x8000001c1b1b7221 */ /* 0x000fe20000010000 */
[C---:B0-----:R-:W-:Y:S01]  /*1ce0*/  FMUL.FTZ R21, R22.reuse, R21 ;  /* 0x0000001516157220 */ /* 0x041fe20000410000 */
[----:B------:R-:W-:Y:S01]  /*1cf0*/  FMUL.FTZ R11, R11, R22 ;  /* 0x000000160b0b7220 */ /* 0x000fe20000410000 */
[C---:B------:R-:W-:Y:S01]  /*1d00*/  FMUL.FTZ R19, R22.reuse, R41 ;  /* 0x0000002916137220 */ /* 0x040fe20000410000 */
[----:B------:R-:W-:Y:S01]  /*1d10*/  FMUL.FTZ R59, R22, R59 ;  /* 0x0000003b163b7220 */ /* 0x000fe20000410000 */
[----:B------:R-:W-:Y:S01]  /*1d20*/  FFMA.FTZ R42, R21, R23, R38 ;  /* 0x00000017152a7223 */ /* 0x000fe20000010026 */
[----:B------:R-:W-:Y:S01]  /*1d30*/  FFMA.FTZ R16, R11, R29, R18 ;  /* 0x0000001d0b107223 */ /* 0x000fe20000010012 */
[----:B------:R-:W-:Y:S01]  /*1d40*/  FFMA.FTZ R19, R19, R17, R20 ;  /* 0x0000001113137223 */ /* 0x000fe20000010014 */
[----:B------:R-:W-:Y:S01]  /*1d50*/  SHF.L.U32 R21, R12, 0x10, RZ ;  /* 0x000000100c157819 */ /* 0x000fe200000006ff */
[----:B------:R-:W-:Y:S01]  /*1d60*/  FMUL.FTZ R41, R42, -1.4426950216293334961 ;  /* 0xbfb8aa3b2a297820 */ /* 0x000fe20000410000 */
[----:B------:R-:W-:Y:S01]  /*1d70*/  FMUL.FTZ R11, R16, -1.4426950216293334961 ;  /* 0xbfb8aa3b100b7820 */ /* 0x000fe20000410000 */
[----:B------:R-:W-:Y:S01]  /*1d80*/  FMUL.FTZ R44, R19, -1.4426950216293334961 ;  /* 0xbfb8aa3b132c7820 */ /* 0x000fe20000410000 */
[----:B------:R-:W-:Y:S01]  /*1d90*/  SHF.L.U32 R12, R39, 0x10, RZ ;  /* 0x00000010270c7819 */ /* 0x000fe200000006ff */
[C---:B------:R-:W-:Y:S01]  /*1da0*/  FMUL.FTZ R39, R22.reuse, R43 ;  /* 0x0000002b16277220 */ /* 0x040fe20000410000 */
[C---:B------:R-:W-:Y:S01]  /*1db0*/  FMUL.FTZ R9, R22.reuse, R9 ;  /* 0x0000000916097220 */ /* 0x040fe20000410000 */
[----:B------:R-:W0:Y:S01]  /*1dc0*/  MUFU.EX2 R41, R41 ;  /* 0x0000002900297308 */ /* 0x000e220000000800 */
[----:B------:R-:W-:Y:S01]  /*1dd0*/  FMUL.FTZ R27, R22, R27 ;  /* 0x0000001b161b7220 */ /* 0x000fe20000410000 */
[----:B------:R-:W-:Y:S01]  /*1de0*/  FFMA.FTZ R39, R39, R21, R12 ;  /* 0x0000001527277223 */ /* 0x000fe2000001000c */
[----:B------:R-:W-:-:S03]  /*1df0*/  FFMA.FTZ R9, R23, R9, R38 ;  /* 0x0000000917097223 */ /* 0x000fc60000010026 */
[----:B------:R-:W-:Y:S02]  /*1e00*/  FMUL.FTZ R46, R39, -1.4426950216293334961 ;  /* 0xbfb8aa3b272e7820 */ /* 0x000fe40000410000 */
[----:B------:R-:W1:Y:S08]  /*1e10*/  MUFU.EX2 R11, R11 ;  /* 0x0000000b000b7308 */ /* 0x000e700000000800 */
[----:B------:R-:W2:Y:S01]  /*1e20*/  MUFU.EX2 R44, R44 ;  /* 0x0000002c002c7308 */ /* 0x000ea20000000800 */
[----:B0-----:R-:W-:Y:S01]  /*1e30*/  FADD.FTZ R43, R41, 1 ;  /* 0x3f800000292b7421 */ /* 0x001fe20000010000 */
[----:B------:R-:W-:-:S03]  /*1e40*/  SHF.R.S32.HI R41, RZ, 0x1f, R40 ;  /* 0x0000001fff297819 */ /* 0x000fc60000011428 */
[----:B------:R-:W-:-:S03]  /*1e50*/  IMAD.WIDE.U32 R40, R53, 0xa0000, R40 ;  /* 0x000a000035287825 */ /* 0x000fc600078e0028 */
[----:B------:R-:W0:Y:S01]  /*1e60*/  MUFU.EX2 R46, R46 ;  /* 0x0000002e002e7308 */ /* 0x000e220000000800 */
[----:B-1----:R-:W-:Y:S01]  /*1e70*/  FADD.FTZ R11, R11, 1 ;  /* 0x3f8000000b0b7421 */ /* 0x002fe20000010000 */
[----:B------:R-:W-:Y:S01]  /*1e80*/  IMAD R53, R48, 0xa0000, RZ ;  /* 0x000a000030357824 */ /* 0x000fe200078e02ff */
[----:B------:R-:W-:-:S05]  /*1e90*/  IADD3 R48, P0, R51, R40, RZ ;  /* 0x0000002833307210 */ /* 0x000fca0007f1e0ff */
[----:B------:R1:W3:Y:S01]  /*1ea0*/  MUFU.RCP R49, R11 ;  /* 0x0000000b00317308 */ /* 0x0002e20000001000 */
[----:B--2---:R-:W-:-:S07]  /*1eb0*/  FADD.FTZ R45, R44, 1 ;  /* 0x3f8000002c2d7421 */ /* 0x004fce0000010000 */
[----:B------:R-:W2:Y:S01]  /*1ec0*/  MUFU.RCP R43, R43 ;  /* 0x0000002b002b7308 */ /* 0x000ea20000001000 */
[----:B0-----:R-:W-:Y:S01]  /*1ed0*/  FADD.FTZ R46, R46, 1 ;  /* 0x3f8000002e2e7421 */ /* 0x001fe20000010000 */
[----:B-1----:R-:W-:-:S06]  /*1ee0*/  IADD3 R11, R53, R41, RZ ;  /* 0x00000029350b7210 */ /* 0x002fcc0007ffe0ff */
[----:B------:R0:W1:Y:S01]  /*1ef0*/  MUFU.RCP R44, R45 ;  /* 0x0000002d002c7308 */ /* 0x0000620000001000 */
[----:B---3--:R-:W-:-:S07]  /*1f00*/  FMUL.FTZ R16, R16, R49 ;  /* 0x0000003110107220 */ /* 0x008fce0000410000 */
[----:B------:R-:W3:Y:S01]  /*1f10*/  MUFU.RCP R46, R46 ;  /* 0x0000002e002e7308 */ /* 0x000ee20000001000 */
[----:B0-----:R-:W-:Y:S01]  /*1f20*/  SHF.L.U32 R45, R36, 0x10, RZ ;  /* 0x00000010242d7819 */ /* 0x001fe200000006ff */
[----:B--2---:R-:W-:Y:S01]  /*1f30*/  FMUL.FTZ R41, R42, R43 ;  /* 0x0000002b2a297220 */ /* 0x004fe20000410000 */
[----:B------:R-:W-:Y:S02]  /*1f40*/  IADD3.X R43, RZ, R11, RZ, P0, !PT ;  /* 0x0000000bff2b7210 */ /* 0x000fe400007fe4ff */
[----:B------:R-:W-:Y:S02]  /*1f50*/  LEA R42, P0, R48, UR6, 0x1 ;  /* 0x00000006302a7c11 */ /* 0x000fe4000f8008ff */
[----:B------:R-:W-:Y:S01]  /*1f60*/  F2FP.BF16.F32.PACK_AB R16, R41, R16 ;  /* 0x000000102910723e */ /* 0x000fe200000010ff */
[----:B-1----:R-:W-:Y:S01]  /*1f70*/  FMUL.FTZ R44, R19, R44 ;  /* 0x0000002c132c7220 */ /* 0x002fe20000410000 */
[----:B------:R-:W-:Y:S01]  /*1f80*/  FADD.FTZ R19, R45, -R28 ;  /* 0x8000001c2d137221 */ /* 0x000fe20000010000 */
[----:B------:R-:W-:-:S02]  /*1f90*/  PRMT R41, R36, 0x7632, R41 ;  /* 0x0000763224297816 */ /* 0x000fc40000000029 */
[----:B------:R-:W-:Y:S01]  /*1fa0*/  LEA.HI.X R43, R48, UR7, R43, 0x1, P0 ;  /* 0x00000007302b7c11 */ /* 0x000fe200080f0c2b */
[----:B------:R-:W-:Y:S01]  /*1fb0*/  FMUL.FTZ R19, R22, R19 ;  /* 0x0000001316137220 */ /* 0x000fe20000410000 */
[----:B------:R-:W-:Y:S01]  /*1fc0*/  PRMT R48, R16, 0x7610, R48 ;  /* 0x0000761010307816 */ /* 0x000fe20000000030 */
[----:B------:R-:W-:Y:S01]  /*1fd0*/  IMAD.U32 R41, R41, 0x10000, RZ ;  /* 0x0001000029297824 */ /* 0x000fe200078e00ff */
[----:B------:R-:W-:Y:S01]  /*1fe0*/  PRMT R16, R37, 0x7632, R16 ;  /* 0x0000763225107816 */ /* 0x000fe20000000010 */
[----:B------:R-:W-:Y:S01]  /*1ff0*/  FFMA.FTZ R19, R29, R19, R18 ;  /* 0x000000131d137223 */ /* 0x000fe20000010012 */
[----:B---3--:R-:W-:Y:S01]  /*2000*/  FMUL.FTZ R39, R39, R46 ;  /* 0x0000002e27277220 */ /* 0x008fe20000410000 */
[----:B------:R-:W-:Y:S01]  /*2010*/  FADD.FTZ R41, -R28, R41 ;  /* 0x000000291c297221 */ /* 0x000fe20000010100 */
[----:B------:R-:W-:Y:S01]  /*2020*/  SHF.L.U32 R45, R37, 0x10, RZ ;  /* 0x00000010252d7819 */ /* 0x000fe200000006ff */
[----:B------:R-:W-:Y:S01]  /*2030*/  FMUL.FTZ R36, R19, -1.4426950216293334961 ;  /* 0xbfb8aa3b13247820 */ /* 0x000fe20000410000 */
[----:B------:R0:W-:Y:S01]  /*2040*/  STG.E.U16 desc[UR8][R42.64], R48 ;  /* 0x000000302a007986 */ /* 0x0001e2000c101508 */
[----:B------:R-:W-:Y:S01]  /*2050*/  FMUL.FTZ R41, R22, R41 ;  /* 0x0000002916297220 */ /* 0x000fe20000410000 */
[----:B------:R-:W-:Y:S01]  /*2060*/  F2FP.BF16.F32.PACK_AB R37, R39, R44 ;  /* 0x0000002c2725723e */ /* 0x000fe200000010ff */
[----:B------:R-:W-:Y:S01]  /*2070*/  FADD.FTZ R39, R45, -R28 ;  /* 0x8000001c2d277221 */ /* 0x000fe20000010000 */
[C---:B------:R-:W-:Y:S01]  /*2080*/  PRMT R44, R16.reuse, 0x7632, R44 ;  /* 0x00007632102c7816 */ /* 0x040fe2000000002c */
[----:B------:R-:W1:Y:S01]  /*2090*/  MUFU.EX2 R36, R36 ;  /* 0x0000002400247308 */ /* 0x000e620000000800 */
[----:B------:R-:W-:Y:S01]  /*20a0*/  FFMA.FTZ R53, R23, R41, R38 ;  /* 0x0000002917357223 */ /* 0x000fe20000010026 */
[----:B------:R-:W-:Y:S01]  /*20b0*/  SHF.L.U32 R41, R16, 0x10, RZ ;  /* 0x0000001010297819 */ /* 0x000fe200000006ff */
[----:B------:R-:W-:Y:S01]  /*20c0*/  FMUL.FTZ R39, R22, R39 ;  /* 0x0000002716277220 */ /* 0x000fe20000410000 */
[C---:B------:R-:W-:Y:S01]  /*20d0*/  PRMT R16, R37.reuse, 0x7632, R16 ;  /* 0x0000763225107816 */ /* 0x040fe20000000010 */
[----:B------:R-:W-:Y:S01]  /*20e0*/  STG.E.U16 desc[UR8][R42.64+0x2], R44 ;  /* 0x0000022c2a007986 */ /* 0x000fe2000c101508 */
[----:B------:R-:W-:Y:S01]  /*20f0*/  SHF.L.U32 R45, R14, 0x10, RZ ;  /* 0x000000100e2d7819 */ /* 0x000fe200000006ff */
[----:B------:R-:W-:Y:S01]  /*2100*/  FADD.FTZ R41, -R28, R41 ;  /* 0x000000291c297221 */ /* 0x000fe20000010100 */
[----:B0-----:R-:W-:Y:S01]  /*2110*/  PRMT R48, R37, 0x7610, R48 ;  /* 0x0000761025307816 */ /* 0x001fe20000000030 */
[----:B------:R-:W-:Y:S01]  /*2120*/  FFMA.FTZ R39, R17, R39, R20 ;  /* 0x0000002711277223 */ /* 0x000fe20000010014 */
[----:B------:R-:W-:Y:S01]  /*2130*/  STG.E.U16 desc[UR8][R42.64+0x6], R16 ;  /* 0x000006102a007986 */ /* 0x000fe2000c101508 */
[----:B------:R-:W-:Y:S01]  /*2140*/  FMUL.FTZ R41, R22, R41 ;  /* 0x0000002916297220 */ /* 0x000fe20000410000 */
[----:B------:R-:W-:Y:S01]  /*2150*/  PRMT R14, R14, 0x7632, R14 ;  /* 0x000076320e0e7816 */ /* 0x000fe2000000000e */
[----:B------:R-:W-:Y:S01]  /*2160*/  FMUL.FTZ R46, R39, -1.4426950216293334961 ;  /* 0xbfb8aa3b272e7820 */ /* 0x000fe20000410000 */
[----:B------:R1:W-:Y:S01]  /*2170*/  STG.E.U16 desc[UR8][R42.64+0x4], R48 ;  /* 0x000004302a007986 */ /* 0x0003e2000c101508 */
[----:B------:R-:W-:Y:S01]  /*2180*/  FFMA.FTZ R49, R21, R41, R12 ;  /* 0x0000002915317223 */ /* 0x000fe2000001000c */
[----:B------:R-:W-:Y:S01]  /*2190*/  FMUL.FTZ R52, R53, -1.4426950216293334961 ;  /* 0xbfb8aa3b35347820 */ /* 0x000fe20000410000 */
[----:B------:R-:W-:Y:S01]  /*21a0*/  SHF.L.U32 R41, R14, 0x10, RZ ;  /* 0x000000100e297819 */ /* 0x000fe200000006ff */
[----:B------:R-:W-:Y:S01]  /*21b0*/  FADD.FTZ R37, R45, -R28 ;  /* 0x8000001c2d257221 */ /* 0x000fe20000010000 */
[----:B------:R-:W-:Y:S01]  /*21c0*/  FMUL.FTZ R56, R49, -1.4426950216293334961 ;  /* 0xbfb8aa3b31387820 */ /* 0x000fe20000410000 */
[----:B------:R-:W-:Y:S01]  /*21d0*/  MUFU.EX2 R46, R46 ;  /* 0x0000002e002e7308 */ /* 0x000fe20000000800 */
[----:B------:R-:W-:Y:S01]  /*21e0*/  PRMT R14, R15, 0x7632, R14 ;  /* 0x000076320f0e7816 */ /* 0x000fe2000000000e */
[----:B------:R-:W-:Y:S01]  /*21f0*/  FADD.FTZ R41, -R28, R41 ;  /* 0x000000291c297221 */ /* 0x000fe20000010100 */
[----:B------:R-:W-:Y:S01]  /*2200*/  FMUL.FTZ R37, R22, R37 ;  /* 0x0000002516257220 */ /* 0x000fe20000410000 */
[----:B------:R-:W-:Y:S01]  /*2210*/  IADD3 R15, P1, R47, R40, RZ ;  /* 0x000000282f0f7210 */ /* 0x000fe20007f3e0ff */
[----:B-1----:R-:W-:Y:S01]  /*2220*/  FADD.FTZ R42, R36, 1 ;  /* 0x3f800000242a7421 */ /* 0x002fe20000010000 */
[----:B------:R-:W-:-:S02]  /*2230*/  FMUL.FTZ R45, R22, R41 ;  /* 0x00000029162d7220 */ /* 0x000fc40000410000 */
[----:B------:R-:W0:Y:S01]  /*2240*/  MUFU.EX2 R56, R56 ;  /* 0x0000003800387308 */ /* 0x000e220000000800 */
[----:B------:R-:W-:Y:S01]  /*2250*/  FFMA.FTZ R44, R29, R37, R18 ;  /* 0x000000251d2c7223 */ /* 0x000fe20000010012 */
[----:B------:R-:W-:Y:S01]  /*2260*/  IADD3 R41, R51, 0x7800, RZ ;  /* 0x0000780033297810 */ /* 0x000fe20007ffe0ff */
[----:B------:R-:W-:Y:S01]  /*2270*/  FFMA.FTZ R45, R23, R45, R38 ;  /* 0x0000002d172d7223 */ /* 0x000fe20000010026 */
[C---:B------:R-:W-:Y:S01]  /*2280*/  IADD3 R37, R51.reuse, 0x5000, RZ ;  /* 0x0000500033257810 */ /* 0x040fe20007ffe0ff */
[----:B------:R-:W-:Y:S02]  /*2290*/  VIADD R51, R51, 0x2800 ;  /* 0x0000280033337836 */ /* 0x000fe40000000000 */
[----:B------:R-:W-:Y:S01]  /*22a0*/  FMUL.FTZ R48, R44, -1.4426950216293334961 ;  /* 0xbfb8aa3b2c307820 */ /* 0x000fe20000410000 */
[----:B------:R-:W-:Y:S01]  /*22b0*/  FMUL.FTZ R54, R45, -1.4426950216293334961 ;  /* 0xbfb8aa3b2d367820 */ /* 0x000fe20000410000 */
[----:B------:R-:W1:Y:S01]  /*22c0*/  MUFU.RCP R42, R42 ;  /* 0x0000002a002a7308 */ /* 0x000e620000001000 */
[----:B------:R-:W-:-:S02]  /*22d0*/  SHF.L.U32 R61, R14, 0x10, RZ ;  /* 0x000000100e3d7819 */ /* 0x000fc400000006ff */
[-C--:B------:R-:W-:Y:S02]  /*22e0*/  IADD3 R13, P0, R13, R40.reuse, RZ ;  /* 0x000000280d0d7210 */ /* 0x080fe40007f1e0ff */
[-C--:B------:R-:W-:Y:S01]  /*22f0*/  IADD3 R14, P2, R55, R40.reuse, RZ ;  /* 0x00000028370e7210 */ /* 0x080fe20007f5e0ff */
[----:B------:R-:W-:Y:S01]  /*2300*/  FADD.FTZ R61, -R28, R61 ;  /* 0x0000003d1c3d7221 */ /* 0x000fe20000010100 */
[-C--:B------:R-:W-:Y:S01]  /*2310*/  IADD3 R16, P3, R57, R40.reuse, RZ ;  /* 0x0000002839107210 */ /* 0x080fe20007f7e0ff */
[----:B------:R-:W2:Y:S01]  /*2320*/  MUFU.EX2 R52, R52 ;  /* 0x0000003400347308 */ /* 0x000ea20000000800 */
[----:B0-----:R-:W-:Y:S01]  /*2330*/  FADD.FTZ R56, R56, 1 ;  /* 0x3f80000038387421 */ /* 0x001fe20000010000 */
[-C--:B------:R-:W-:Y:S01]  /*2340*/  IADD3 R36, P4, R41, R40.reuse, RZ ;  /* 0x0000002829247210 */ /* 0x080fe20007f9e0ff */
[----:B------:R-:W-:Y:S01]  /*2350*/  FFMA.FTZ R41, R17, R59, R20 ;  /* 0x0000003b11297223 */ /* 0x000fe20000010014 */
[-C--:B------:R-:W-:Y:S02]  /*2360*/  IADD3 R37, P5, R37, R40.reuse, RZ ;  /* 0x0000002825257210 */ /* 0x080fe40007fbe0ff */
[----:B------:R-:W-:Y:S01]  /*2370*/  IADD3 R47, P6, R51, R40, RZ ;  /* 0x00000028332f7210 */ /* 0x000fe20007fde0ff */
[----:B------:R-:W-:Y:S01]  /*2380*/  FMUL.FTZ R55, R41, -1.4426950216293334961 ;  /* 0xbfb8aa3b29377820 */ /* 0x000fe20000410000 */
[----:B------:R-:W-:Y:S01]  /*2390*/  MUFU.RCP R56, R56 ;  /* 0x0000003800387308 */ /* 0x000fe20000001000 */
[----:B-1----:R-:W-:Y:S01]  /*23a0*/  FMUL.FTZ R19, R19, R42 ;  /* 0x0000002a13137220 */ /* 0x002fe20000410000 */
[----:B------:R-:W-:Y:S01]  /*23b0*/  FADD.FTZ R42, R46, 1 ;  /* 0x3f8000002e2a7421 */ /* 0x000fe20000010000 */
[----:B------:R-:W-:-:S02]  /*23c0*/  PRMT R59, R34, 0x7632, R59 ;  /* 0x00007632223b7816 */ /* 0x000fc4000000003b */
[----:B------:R-:W-:Y:S02]  /*23d0*/  SHF.L.U32 R57, R34, 0x10, RZ ;  /* 0x0000001022397819 */ /* 0x000fe400000006ff */
[----:B------:R-:W-:Y:S01]  /*23e0*/  SHF.L.U32 R59, R59, 0x10, RZ ;  /* 0x000000103b3b7819 */ /* 0x000fe200000006ff */
[----:B------:R-:W0:Y:S01]  /*23f0*/  MUFU.RCP R42, R42 ;  /* 0x0000002a002a7308 */ /* 0x000e220000001000 */
[----:B--2---:R-:W-:Y:S01]  /*2400*/  FADD.FTZ R40, R52, 1 ;  /* 0x3f80000034287421 */ /* 0x004fe20000010000 */
[----:B------:R-:W-:Y:S02]  /*2410*/  FADD.FTZ R57, R57, -R28 ;  /* 0x8000001c39397221 */ /* 0x000fe40000010000 */
[----:B------:R-:W-:Y:S02]  /*2420*/  FADD.FTZ R59, -R28, R59 ;  /* 0x0000003b1c3b7221 */ /* 0x000fe40000010100 */
[----:B------:R-:W-:Y:S01]  /*2430*/  FMUL.FTZ R34, R22, R57 ;  /* 0x0000003916227220 */ /* 0x000fe20000410000 */
[----:B------:R-:W-:Y:S01]  /*2440*/  PRMT R57, R32, 0x7632, R57 ;  /* 0x0000763220397816 */ /* 0x000fe20000000039 */
[----:B------:R1:W2:Y:S01]  /*2450*/  MUFU.EX2 R43, R48 ;  /* 0x00000030002b7308 */ /* 0x0002a20000000800 */
[----:B------:R-:W-:Y:S01]  /*2460*/  FMUL.FTZ R46, R22, R59 ;  /* 0x0000003b162e7220 */ /* 0x000fe20000410000 */
[----:B------:R-:W-:Y:S01]  /*2470*/  FFMA.FTZ R34, R29, R34, R18 ;  /* 0x000000221d227223 */ /* 0x000fe20000010012 */
[----:B------:R-:W-:-:S02]  /*2480*/  SHF.L.U32 R57, R57, 0x10, RZ ;  /* 0x0000001039397819 */ /* 0x000fc400000006ff */
[----:B------:R-:W-:Y:S01]  /*2490*/  FFMA.FTZ R46, R23, R46, R38 ;  /* 0x0000002e172e7223 */ /* 0x000fe20000010026 */
[----:B------:R-:W-:Y:S02]  /*24a0*/  FMUL.FTZ R52, R34, -1.4426950216293334961 ;  /* 0xbfb8aa3b22347820 */ /* 0x000fe40000410000 */
[----:B------:R-:W3:Y:S01]  /*24b0*/  MUFU.EX2 R54, R54 ;  /* 0x0000003600367308 */ /* 0x000ee20000000800 */
[----:B-1----:R-:W-:Y:S01]  /*24c0*/  FMUL.FTZ R48, R22, R61 ;  /* 0x0000003d16307220 */ /* 0x002fe20000410000 */
[----:B0-----:R-:W-:Y:S01]  /*24d0*/  FMUL.FTZ R42, R39, R42 ;  /* 0x0000002a272a7220 */ /* 0x001fe20000410000 */
[----:B------:R-:W-:Y:S01]  /*24e0*/  FMUL.FTZ R39, R49, R56 ;  /* 0x0000003831277220 */ /* 0x000fe20000410000 */
[----:B------:R-:W-:Y:S01]  /*24f0*/  SHF.L.U32 R49, R35, 0x10, RZ ;  /* 0x0000001023317819 */ /* 0x000fe200000006ff */
[----:B------:R-:W-:Y:S01]  /*2500*/  FFMA.FTZ R48, R21, R48, R12 ;  /* 0x0000003015307223 */ /* 0x000fe2000001000c */
[----:B------:R-:W-:Y:S01]  /*2510*/  PRMT R56, R35, 0x7632, R56 ;  /* 0x0000763223387816 */ /* 0x000fe20000000038 */
[----:B------:R-:W-:Y:S01]  /*2520*/  FADD.FTZ R57, -R28, R57 ;  /* 0x000000391c397221 */ /* 0x000fe20000010100 */
[----:B------:R-:W0:Y:S01]  /*2530*/  MUFU.RCP R40, R40 ;  /* 0x0000002800287308 */ /* 0x000e220000001000 */
[----:B--2---:R-:W-:Y:S01]  /*2540*/  FADD.FTZ R43, R43, 1 ;  /* 0x3f8000002b2b7421 */ /* 0x004fe20000010000 */
[----:B------:R-:W-:Y:S01]  /*2550*/  FMUL.FTZ R51, R48, -1.4426950216293334961 ;  /* 0xbfb8aa3b30337820 */ /* 0x000fe20000410000 */
[----:B------:R-:W-:Y:S01]  /*2560*/  FADD.FTZ R35, R49, -R28 ;  /* 0x8000001c31237221 */ /* 0x000fe20000010000 */
[----:B------:R-:W-:Y:S01]  /*2570*/  SHF.L.U32 R49, R56, 0x10, RZ ;  /* 0x0000001038317819 */ /* 0x000fe200000006ff */
[C---:B------:R-:W-:Y:S01]  /*2580*/  FMUL.FTZ R57, R22.reuse, R57 ;  /* 0x0000003916397220 */ /* 0x040fe20000410000 */
[----:B------:R-:W-:Y:S01]  /*2590*/  F2FP.BF16.F32.PACK_AB R39, R39, R42 ;  /* 0x0000002a2727723e */ /* 0x000fe200000010ff */
[----:B------:R-:W-:Y:S01]  /*25a0*/  FMUL.FTZ R35, R22, R35 ;  /* 0x0000002316237220 */ /* 0x000fe20000410000 */
[----:B------:R-:W1:Y:S01]  /*25b0*/  MUFU.EX2 R55, R55 ;  /* 0x0000003700377308 */ /* 0x000e620000000800 */
[----:B---3--:R-:W-:Y:S01]  /*25c0*/  FADD.FTZ R54, R54, 1 ;  /* 0x3f80000036367421 */ /* 0x008fe20000010000 */
[----:B------:R-:W-:-:S06]  /*25d0*/  FFMA.FTZ R57, R23, R57, R38 ;  /* 0x0000003917397223 */ /* 0x000fcc0000010026 */
[----:B------:R-:W2:Y:S01]  /*25e0*/  MUFU.RCP R43, R43 ;  /* 0x0000002b002b7308 */ /* 0x000ea20000001000 */
[----:B0-----:R-:W-:Y:S01]  /*25f0*/  FMUL.FTZ R40, R53, R40 ;  /* 0x0000002835287220 */ /* 0x001fe20000410000 */
[----:B------:R-:W-:-:S04]  /*2600*/  FMUL.FTZ R53, R46, -1.4426950216293334961 ;  /* 0xbfb8aa3b2e357820 */ /* 0x000fc80000410000 */
[----:B------:R-:W-:Y:S02]  /*2610*/  F2FP.BF16.F32.PACK_AB R19, R40, R19 ;  /* 0x000000132813723e */ /* 0x000fe400000010ff */
[----:B------:R0:W3:Y:S01]  /*2620*/  MUFU.RCP R56, R54 ;  /* 0x0000003600387308 */ /* 0x0000e20000001000 */
[----:B-1----:R-:W-:Y:S01]  /*2630*/  FADD.FTZ R58, R55, 1 ;  /* 0x3f800000373a7421 */ /* 0x002fe20000010000 */
[----:B------:R-:W-:Y:S01]  /*2640*/  FADD.FTZ R55, -R28, R49 ;  /* 0x000000311c377221 */ /* 0x000fe20000010100 */
[----:B------:R-:W-:-:S03]  /*2650*/  FFMA.FTZ R49, R17, R35, R20 ;  /* 0x0000002311317223 */ /* 0x000fc60000010014 */
[----:B------:R-:W-:Y:S01]  /*2660*/  FMUL.FTZ R35, R22, R55 ;  /* 0x0000003716237220 */ /* 0x000fe20000410000 */
[----:B------:R-:W-:Y:S01]  /*2670*/  FMUL.FTZ R55, R49, -1.4426950216293334961 ;  /* 0xbfb8aa3b31377820 */ /* 0x000fe20000410000 */
[----:B------:R-:W1:Y:S01]  /*2680*/  MUFU.EX2 R51, R51 ;  /* 0x0000003300337308 */ /* 0x000e620000000800 */
[----:B--2---:R-:W-:Y:S01]  /*2690*/  FMUL.FTZ R43, R44, R43 ;  /* 0x0000002b2c2b7220 */ /* 0x004fe20000410000 */
[----:B------:R-:W-:-:S04]  /*26a0*/  FFMA.FTZ R35, R21, R35, R12 ;  /* 0x0000002315237223 */ /* 0x000fc8000001000c */
[----:B0-----:R-:W-:Y:S02]  /*26b0*/  FMUL.FTZ R54, R35, -1.4426950216293334961 ;  /* 0xbfb8aa3b23367820 */ /* 0x001fe40000410000 */
[----:B------:R-:W0:Y:S01]  /*26c0*/  MUFU.EX2 R52, R52 ;  /* 0x0000003400347308 */ /* 0x000e220000000800 */
[----:B---3--:R-:W-:-:S05]  /*26d0*/  FMUL.FTZ R44, R45, R56 ;  /* 0x000000382d2c7220 */ /* 0x008fca0000410000 */
[----:B------:R-:W-:Y:S02]  /*26e0*/  F2FP.BF16.F32.PACK_AB R43, R44, R43 ;  /* 0x0000002b2c2b723e */ /* 0x000fe400000010ff */
[----:B------:R-:W2:Y:S01]  /*26f0*/  MUFU.EX2 R53, R53 ;  /* 0x0000003500357308 */ /* 0x000ea20000000800 */
[----:B-1----:R-:W-:Y:S01]  /*2700*/  FADD.FTZ R45, R51, 1 ;  /* 0x3f800000332d7421 */ /* 0x002fe20000010000 */
[----:B------:R-:W-:Y:S01]  /*2710*/  SHF.L.U32 R51, R32, 0x10, RZ ;  /* 0x0000001020337819 */ /* 0x000fe200000006ff */
[----:B------:R-:W-:-:S04]  /*2720*/  FMUL.FTZ R32, R57, -1.4426950216293334961 ;  /* 0xbfb8aa3b39207820 */ /* 0x000fc80000410000 */
[----:B------:R-:W-:Y:S01]  /*2730*/  FADD.FTZ R51, R51, -R28 ;  /* 0x8000001c33337221 */ /* 0x000fe20000010000 */
[----:B------:R-:W1:Y:S01]  /*2740*/  MUFU.RCP R45, R45 ;  /* 0x0000002d002d7308 */ /* 0x000e620000001000 */
[----:B0-----:R-:W-:Y:S02]  /*2750*/  FADD.FTZ R59, R52, 1 ;  /* 0x3f800000343b7421 */ /* 0x001fe40000010000 */
[----:B------:R-:W-:-:S04]  /*2760*/  FMUL.FTZ R51, R22, R51 ;  /* 0x0000003316337220 */ /* 0x000fc80000410000 */
[----:B------:R-:W-:Y:S01]  /*2770*/  FFMA.FTZ R51, R29, R51, R18 ;  /* 0x000000331d337223 */ /* 0x000fe20000010012 */
[----:B------:R-:W0:Y:S01]  /*2780*/  MUFU.RCP R59, R59 ;  /* 0x0000003b003b7308 */ /* 0x000e220000001000 */
[----:B--2---:R-:W-:Y:S02]  /*2790*/  FADD.FTZ R53, R53, 1 ;  /* 0x3f80000035357421 */ /* 0x004fe40000010000 */
[----:B------:R-:W-:-:S05]  /*27a0*/  FMUL.FTZ R52, R51, -1.4426950216293334961 ;  /* 0xbfb8aa3b33347820 */ /* 0x000fca0000410000 */
[----:B------:R-:W2:Y:S01]  /*27b0*/  MUFU.RCP R53, R53 ;  /* 0x0000003500357308 */ /* 0x000ea20000001000 */
[----:B-1----:R-:W-:-:S07]  /*27c0*/  FMUL.FTZ R48, R48, R45 ;  /* 0x0000002d30307220 */ /* 0x002fce0000410000 */
[----:B------:R-:W1:Y:S01]  /*27d0*/  MUFU.EX2 R54, R54 ;  /* 0x0000003600367308 */ /* 0x000e620000000800 */
[----:B0-----:R-:W-:-:S07]  /*27e0*/  FMUL.FTZ R45, R34, R59 ;  /* 0x0000003b222d7220 */ /* 0x001fce0000410000 */
[----:B------:R-:W0:Y:S01]  /*27f0*/  MUFU.EX2 R52, R52 ;  /* 0x0000003400347308 */ /* 0x000e220000000800 */
[----:B--2---:R-:W-:Y:S01]  /*2800*/  FMUL.FTZ R46, R46, R53 ;  /* 0x000000352e2e7220 */ /* 0x004fe20000410000 */
[----:B------:R-:W-:-:S04]  /*2810*/  SHF.L.U32 R53, R33, 0x10, RZ ;  /* 0x0000001021357819 */ /* 0x000fc800000006ff */
[----:B------:R-:W-:Y:S02]  /*2820*/  F2FP.BF16.F32.PACK_AB R45, R46, R45 ;  /* 0x0000002d2e2d723e */ /* 0x000fe400000010ff */
[----:B------:R-:W2:Y:S01]  /*2830*/  MUFU.RCP R58, R58 ;  /* 0x0000003a003a7308 */ /* 0x000ea20000001000 */
[----:B-1----:R-:W-:Y:S01]  /*2840*/  FADD.FTZ R34, R54, 1 ;  /* 0x3f80000036227421 */ /* 0x002fe20000010000 */
[----:B------:R-:W-:Y:S01]  /*2850*/  PRMT R54, R33, 0x7632, R54 ;  /* 0x0000763221367816 */ /* 0x000fe20000000036 */
[----:B------:R-:W-:-:S03]  /*2860*/  FADD.FTZ R33, R53, -R28 ;  /* 0x8000001c35217221 */ /* 0x000fc60000010000 */
[----:B------:R-:W-:Y:S01]  /*2870*/  SHF.L.U32 R53, R54, 0x10, RZ ;  /* 0x0000001036357819 */ /* 0x000fe200000006ff */
[----:B------:R-:W-:Y:S01]  /*2880*/  FMUL.FTZ R33, R22, R33 ;  /* 0x0000002116217220 */ /* 0x000fe20000410000 */
[----:B------:R-:W1:Y:S01]  /*2890*/  MUFU.EX2 R55, R55 ;  /* 0x0000003700377308 */ /* 0x000e620000000800 */
[----:B0-----:R-:W-:Y:S02]  /*28a0*/  FADD.FTZ R54, R52, 1 ;  /* 0x3f80000034367421 */ /* 0x001fe40000010000 */
[----:B------:R-:W-:-:S04]  /*28b0*/  FADD.FTZ R53, -R28, R53 ;  /* 0x000000351c357221 */ /* 0x000fc80000010100 */
[----:B------:R-:W-:Y:S01]  /*28c0*/  FMUL.FTZ R53, R22, R53 ;  /* 0x0000003516357220 */ /* 0x000fe20000410000 */
[----:B------:R-:W0:Y:S01]  /*28d0*/  MUFU.RCP R34, R34 ;  /* 0x0000002200227308 */ /* 0x000e220000001000 */
[----:B--2---:R-:W-:Y:S02]  /*28e0*/  FMUL.FTZ R41, R41, R58 ;  /* 0x0000003a29297220 */ /* 0x004fe40000410000 */
[----:B------:R-:W-:Y:S01]  /*28f0*/  FFMA.FTZ R58, R21, R53, R12 ;  /* 0x00000035153a7223 */ /* 0x000fe2000001000c */
[----:B------:R-:W-:Y:S02]  /*2900*/  IMAD.U32 R53, R31, 0x10000, RZ ;  /* 0x000100001f357824 */ /* 0x000fe400078e00ff */
[----:B------:R-:W-:Y:S01]  /*2910*/  F2FP.BF16.F32.PACK_AB R41, R48, R41 ;  /* 0x000000293029723e */ /* 0x000fe200000010ff */
[----:B------:R-:W-:Y:S01]  /*2920*/  FMUL.FTZ R31, R58, -1.4426950216293334961 ;  /* 0xbfb8aa3b3a1f7820 */ /* 0x000fe20000410000 */
[----:B------:R-:W2:Y:S01]  /*2930*/  MUFU.EX2 R32, R32 ;  /* 0x0000002000207308 */ /* 0x000ea20000000800 */
[----:B-1----:R-:W-:Y:S01]  /*2940*/  FADD.FTZ R56, R55, 1 ;  /* 0x3f80000037387421 */ /* 0x002fe20000010000 */
[----:B------:R-:W-:-:S04]  /*2950*/  FFMA.FTZ R55, R17, R33, R20 ;  /* 0x0000002111377223 */ /* 0x000fc80000010014 */
[----:B------:R-:W-:Y:S02]  /*2960*/  FMUL.FTZ R33, R55, -1.4426950216293334961 ;  /* 0xbfb8aa3b37217820 */ /* 0x000fe40000410000 */
[----:B------:R-:W1:Y:S01]  /*2970*/  MUFU.RCP R54, R54 ;  /* 0x0000003600367308 */ /* 0x000e620000001000 */
[----:B0-----:R-:W-:Y:S01]  /*2980*/  FMUL.FTZ R52, R35, R34 ;  /* 0x0000002223347220 */ /* 0x001fe20000410000 */
[----:B------:R-:W-:Y:S01]  /*2990*/  FADD.FTZ R35, R53, -R28 ;  /* 0x8000001c35237221 */ /* 0x000fe20000010000 */
[----:B------:R-:W-:-:S03]  /*29a0*/  SHF.L.U32 R53, R50, 0x10, RZ ;  /* 0x0000001032357819 */ /* 0x000fc600000006ff */
[----:B------:R-:W-:Y:S02]  /*29b0*/  FMUL.FTZ R35, R22, R35 ;  /* 0x0000002316237220 */ /* 0x000fe40000410000 */
[----:B------:R-:W0:Y:S01]  /*29c0*/  MUFU.RCP R56, R56 ;  /* 0x0000003800387308 */ /* 0x000e220000001000 */
[----:B--2---:R-:W-:Y:S01]  /*29d0*/  FADD.FTZ R34, R32, 1 ;  /* 0x3f80000020227421 */ /* 0x004fe20000010000 */
[--C-:B------:R-:W-:Y:S01]  /*29e0*/  FADD.FTZ R59, -R28, R53.reuse ;  /* 0x000000351c3b7221 */ /* 0x100fe20000010100 */
[----:B------:R-:W-:-:S04]  /*29f0*/  PRMT R53, R30, 0x7632, R53 ;  /* 0x000076321e357816 */ /* 0x000fc80000000035 */
[----:B------:R-:W-:Y:S01]  /*2a00*/  SHF.L.U32 R53, R53, 0x10, RZ ;  /* 0x0000001035357819 */ /* 0x000fe200000006ff */
[----:B------:R-:W2:Y:S01]  /*2a10*/  MUFU.RCP R34, R34 ;  /* 0x0000002200227308 */ /* 0x000ea20000001000 */
[----:B-1----:R-:W-:Y:S01]  /*2a20*/  FMUL.FTZ R50, R51, R54 ;  /* 0x0000003633327220 */ /* 0x002fe20000410000 */
[----:B------:R-:W-:Y:S01]  /*2a30*/  FFMA.FTZ R51, R17, R35, R20 ;  /* 0x0000002311337223 */ /* 0x000fe20000010014 */
[----:B------:R-:W-:Y:S01]  /*2a40*/  SHF.L.U32 R35, R30, 0x10, RZ ;  /* 0x000000101e237819 */ /* 0x000fe200000006ff */
[----:B------:R-:W-:Y:S01]  /*2a50*/  FADD.FTZ R61, -R28, R53 ;  /* 0x000000351c3d7221 */ /* 0x000fe20000010100 */
[C---:B------:R-:W-:Y:S01]  /*2a60*/  FMUL.FTZ R54, R22.reuse, R59 ;  /* 0x0000003b16367220 */ /* 0x040fe20000410000 */
[----:B------:R-:W-:Y:S02]  /*2a70*/  FMUL.FTZ R32, R51, -1.4426950216293334961 ;  /* 0xbfb8aa3b33207820 */ /* 0x000fe40000410000 */
[----:B------:R-:W-:Y:S01]  /*2a80*/  FADD.FTZ R35, R35, -R28 ;  /* 0x8000001c23237221 */ /* 0x000fe20000010000 */
[----:B0-----:R-:W-:Y:S01]  /*2a90*/  FMUL.FTZ R49, R49, R56 ;  /* 0x0000003831317220 */ /* 0x001fe20000410000 */
[C---:B------:R-:W-:Y:S01]  /*2aa0*/  FMUL.FTZ R56, R22.reuse, R61 ;  /* 0x0000003d16387220 */ /* 0x040fe20000410000 */
[----:B------:R-:W0:Y:S01]  /*2ab0*/  MUFU.EX2 R31, R31 ;  /* 0x0000001f001f7308 */ /* 0x000e220000000800 */
[----:B------:R-:W-:Y:S01]  /*2ac0*/  FMUL.FTZ R35, R22, R35 ;  /* 0x0000002316237220 */ /* 0x000fe20000410000 */
[----:B------:R-:W-:Y:S01]  /*2ad0*/  FFMA.FTZ R54, R21, R54, R12 ;  /* 0x0000003615367223 */ /* 0x000fe2000001000c */
[----:B------:R-:W-:Y:S01]  /*2ae0*/  FFMA.FTZ R56, R23, R56, R38 ;  /* 0x0000003817387223 */ /* 0x000fe20000010026 */
[----:B------:R-:W-:Y:S01]  /*2af0*/  F2FP.BF16.F32.PACK_AB R49, R52, R49 ;  /* 0x000000313431723e */ /* 0x000fe200000010ff */
[----:B------:R-:W-:Y:S01]  /*2b00*/  FFMA.FTZ R53, R29, R35, R18 ;  /* 0x000000231d357223 */ /* 0x000fe20000010012 */
[----:B--2---:R-:W-:Y:S01]  /*2b10*/  FMUL.FTZ R57, R57, R34 ;  /* 0x0000002239397220 */ /* 0x004fe20000410000 */
[----:B------:R-:W-:Y:S01]  /*2b20*/  FMUL.FTZ R34, R56, -1.4426950216293334961 ;  /* 0xbfb8aa3b38227820 */ /* 0x000fe20000410000 */
[----:B------:R-:W1:Y:S01]  /*2b30*/  MUFU.EX2 R32, R32 ;  /* 0x0000002000207308 */ /* 0x000e620000000800 */
[----:B------:R-:W-:Y:S01]  /*2b40*/  FMUL.FTZ R30, R53, -1.4426950216293334961 ;  /* 0xbfb8aa3b351e7820 */ /* 0x000fe20000410000 */
[----:B------:R-:W-:Y:S01]  /*2b50*/  FMUL.FTZ R59, R54, -1.4426950216293334961 ;  /* 0xbfb8aa3b363b7820 */ /* 0x000fe20000410000 */
[----:B------:R-:W-:-:S05]  /*2b60*/  F2FP.BF16.F32.PACK_AB R50, R57, R50 ;  /* 0x000000323932723e */ /* 0x000fca00000010ff */
[----:B------:R-:W2:Y:S01]  /*2b70*/  MUFU.EX2 R33, R33 ;  /* 0x0000002100217308 */ /* 0x000ea20000000800 */
[----:B0-----:R-:W-:-:S07]  /*2b80*/  FADD.FTZ R35, R31, 1 ;  /* 0x3f8000001f237421 */ /* 0x001fce0000010000 */
[----:B------:R-:W0:Y:S01]  /*2b90*/  MUFU.EX2 R34, R34 ;  /* 0x0000002200227308 */ /* 0x000e220000000800 */
[----:B-1----:R-:W-:-:S07]  /*2ba0*/  FADD.FTZ R32, R32, 1 ;  /* 0x3f80000020207421 */ /* 0x002fce0000010000 */
[----:B------:R-:W1:Y:S01]  /*2bb0*/  MUFU.EX2 R30, R30 ;  /* 0x0000001e001e7308 */ /* 0x000e620000000800 */
[----:B--2---:R-:W-:-:S07]  /*2bc0*/  FADD.FTZ R60, R33, 1 ;  /* 0x3f800000213c7421 */ /* 0x004fce0000010000 */
[----:B------:R-:W2:Y:S01]  /*2bd0*/  MUFU.EX2 R59, R59 ;  /* 0x0000003b003b7308 */ /* 0x000ea20000000800 */
[----:B0-----:R-:W-:Y:S01]  /*2be0*/  FADD.FTZ R33, R34, 1 ;  /* 0x3f80000022217421 */ /* 0x001fe20000010000 */
[----:B------:R-:W-:-:S06]  /*2bf0*/  IADD3.X R34, RZ, R11, RZ, P5, !PT ;  /* 0x0000000bff227210 */ /* 0x000fcc0002ffe4ff */
[----:B------:R-:W0:Y:S01]  /*2c00*/  MUFU.RCP R35, R35 ;  /* 0x0000002300237308 */ /* 0x000e220000001000 */
[----:B-1----:R-:W-:-:S07]  /*2c10*/  FADD.FTZ R30, R30, 1 ;  /* 0x3f8000001e1e7421 */ /* 0x002fce0000010000 */
[----:B------:R-:W1:Y:S01]  /*2c20*/  MUFU.RCP R32, R32 ;  /* 0x0000002000207308 */ /* 0x000e620000001000 */
[----:B--2---:R-:W-:Y:S01]  /*2c30*/  FADD.FTZ R31, R59, 1 ;  /* 0x3f8000003b1f7421 */ /* 0x004fe20000010000 */
[----:B------:R-:W-:-:S06]  /*2c40*/  FMUL.FTZ R59, R9, -1.4426950216293334961 ;  /* 0xbfb8aa3b093b7820 */ /* 0x000fcc0000410000 */
[----:B------:R-:W2:Y:S01]  /*2c50*/  MUFU.RCP R33, R33 ;  /* 0x0000002100217308 */ /* 0x000ea20000001000 */
[----:B0-----:R-:W-:Y:S01]  /*2c60*/  FMUL.FTZ R58, R58, R35 ;  /* 0x000000233a3a7220 */ /* 0x001fe20000410000 */
[----:B------:R-:W-:Y:S02]  /*2c70*/  SHF.L.U32 R35, R24, 0x10, RZ ;  /* 0x0000001018237819 */ /* 0x000fe400000006ff */
[----:B------:R-:W-:-:S04]  /*2c80*/  IADD3.X R24, RZ, R11, RZ, P6, !PT ;  /* 0x0000000bff187210 */ /* 0x000fc800037fe4ff */
[----:B------:R-:W0:Y:S01]  /*2c90*/  MUFU.RCP R30, R30 ;  /* 0x0000001e001e7308 */ /* 0x000e220000001000 */
[----:B-1----:R-:W-:Y:S01]  /*2ca0*/  FMUL.FTZ R51, R51, R32 ;  /* 0x0000002033337220 */ /* 0x002fe20000410000 */
[----:B------:R-:W-:-:S06]  /*2cb0*/  LEA R32, P6, R37, UR6, 0x1 ;  /* 0x0000000625207c11 */ /* 0x000fcc000f8c08ff */
[----:B------:R-:W1:Y:S01]  /*2cc0*/  MUFU.RCP R31, R31 ;  /* 0x0000001f001f7308 */ /* 0x000e620000001000 */
[----:B--2---:R-:W-:Y:S01]  /*2cd0*/  FMUL.FTZ R56, R56, R33 ;  /* 0x0000002138387220 */ /* 0x004fe20000410000 */
[----:B------:R-:W-:Y:S01]  /*2ce0*/  LEA.HI.X R33, R37, UR7, R34, 0x1, P6 ;  /* 0x0000000725217c11 */ /* 0x000fe2000b0f0c22 */
[----:B------:R-:W-:Y:S01]  /*2cf0*/  FADD.FTZ R37, R35, -R28 ;  /* 0x8000001c23257221 */ /* 0x000fe20000010000 */
[----:B------:R-:W-:Y:S02]  /*2d00*/  IADD3.X R35, RZ, R11, RZ, P4, !PT ;  /* 0x0000000bff237210 */ /* 0x000fe400027fe4ff */
[----:B------:R-:W-:Y:S02]  /*2d10*/  LEA R34, P4, R36, UR6, 0x1 ;  /* 0x0000000624227c11 */ /* 0x000fe4000f8808ff */
[----:B------:R-:W2:Y:S01]  /*2d20*/  MUFU.RCP R60, R60 ;  /* 0x0000003c003c7308 */ /* 0x000ea20000001000 */
[----:B0-----:R-:W-:Y:S01]  /*2d30*/  FMUL.FTZ R53, R53, R30 ;  /* 0x0000001e35357220 */ /* 0x001fe20000410000 */
[----:B------:R-:W-:-:S02]  /*2d40*/  LEA R30, P5, R47, UR6, 0x1 ;  /* 0x000000062f1e7c11 */ /* 0x000fc4000f8a08ff */
[----:B------:R-:W-:Y:S02]  /*2d50*/  LEA.HI.X R35, R36, UR7, R35, 0x1, P4 ;  /* 0x0000000724237c11 */ /* 0x000fe4000a0f0c23 */
[----:B------:R-:W-:Y:S02]  /*2d60*/  F2FP.BF16.F32.PACK_AB R53, R56, R53 ;  /* 0x000000353835723e */ /* 0x000fe400000010ff */
[----:B------:R-:W-:Y:S01]  /*2d70*/  MUFU.EX2 R59, R59 ;  /* 0x0000003b003b7308 */ /* 0x000fe20000000800 */
[----:B-1----:R-:W-:Y:S01]  /*2d80*/  FMUL.FTZ R54, R54, R31 ;  /* 0x0000001f36367220 */ /* 0x002fe20000410000 */
[----:B------:R-:W-:Y:S01]  /*2d90*/  LEA.HI.X R31, R47, UR7, R24, 0x1, P5 ;  /* 0x000000072f1f7c11 */ /* 0x000fe2000a8f0c18 */
[----:B------:R-:W-:Y:S01]  /*2da0*/  FMUL.FTZ R24, R22, R37 ;  /* 0x0000002516187220 */ /* 0x000fe20000410000 */
[-C--:B------:R-:W-:Y:S02]  /*2db0*/  IADD3.X R37, RZ, R11.reuse, RZ, P3, !PT ;  /* 0x0000000bff257210 */ /* 0x080fe40001ffe4ff */
[C---:B------:R-:W-:Y:S01]  /*2dc0*/  LEA R36, P3, R16.reuse, UR6, 0x1 ;  /* 0x0000000610247c11 */ /* 0x040fe2000f8608ff */
[----:B------:R-:W-:Y:S01]  /*2dd0*/  STG.E.U16 desc[UR8][R30.64], R19 ;  /* 0x000000131e007986 */ /* 0x000fe2000c101508 */
[----:B------:R-:W-:Y:S01]  /*2de0*/  IADD3.X R47, RZ, R11, RZ, P2, !PT ;  /* 0x0000000bff2f7210 */ /* 0x000fe200017fe4ff */
[----:B--2---:R-:W-:Y:S01]  /*2df0*/  FMUL.FTZ R55, R55, R60 ;  /* 0x0000003c37377220 */ /* 0x004fe20000410000 */
[----:B------:R-:W-:Y:S01]  /*2e00*/  LEA.HI.X R37, R16, UR7, R37, 0x1, P3 ;  /* 0x0000000710257c11 */ /* 0x000fe200098f0c25 */
[----:B------:R-:W-:Y:S01]  /*2e10*/  FFMA.FTZ R16, R29, R24, R18 ;  /* 0x000000181d107223 */ /* 0x000fe20000010012 */
[----:B------:R-:W-:Y:S01]  /*2e20*/  LEA R60, P2, R14, UR6, 0x1 ;  /* 0x000000060e3c7c11 */ /* 0x000fe2000f8408ff */
[----:B------:R-:W-:Y:S01]  /*2e30*/  STG.E.U16 desc[UR8][R30.64+0x4], R39 ;  /* 0x000004271e007986 */ /* 0x000fe2000c101508 */
[----:B------:R-:W-:Y:S01]  /*2e40*/  F2FP.BF16.F32.PACK_AB R55, R58, R55 ;  /* 0x000000373a37723e */ /* 0x000fe200000010ff */
[----:B------:R-:W-:Y:S01]  /*2e50*/  FMUL.FTZ R24, R16, -1.4426950216293334961 ;  /* 0xbfb8aa3b10187820 */ /* 0x000fe20000410000 */
[----:B------:R-:W-:-:S02]  /*2e60*/  LEA.HI.X R61, R14, UR7, R47, 0x1, P2 ;  /* 0x000000070e3d7c11 */ /* 0x000fc400090f0c2f */
[----:B------:R-:W-:-:S03]  /*2e70*/  F2FP.BF16.F32.PACK_AB R51, R54, R51 ;  /* 0x000000333633723e */ /* 0x000fc600000010ff */
[----:B------:R-:W0:Y:S02]  /*2e80*/  MUFU.EX2 R24, R24 ;  /* 0x0000001800187308 */ /* 0x000e240000000800 */
[----:B0-----:R-:W-:Y:S01]  /*2e90*/  FADD.FTZ R47, R24, 1 ;  /* 0x3f800000182f7421 */ /* 0x001fe20000010000 */
[----:B------:R-:W-:-:S05]  /*2ea0*/  FADD.FTZ R24, R59, 1 ;  /* 0x3f8000003b187421 */ /* 0x000fca0000010000 */
[----:B------:R-:W0:Y:S08]  /*2eb0*/  MUFU.RCP R47, R47 ;  /* 0x0000002f002f7308 */ /* 0x000e300000001000 */
[----:B------:R-:W1:Y:S01]  /*2ec0*/  MUFU.RCP R24, R24 ;  /* 0x0000001800187308 */ /* 0x000e620000001000 */
[----:B0-----:R-:W-:Y:S01]  /*2ed0*/  FMUL.FTZ R14, R16, R47 ;  /* 0x0000002f100e7220 */ /* 0x001fe20000410000 */
[----:B------:R-:W-:Y:S01]  /*2ee0*/  SHF.L.U32 R47, R26, 0x10, RZ ;  /* 0x000000101a2f7819 */ /* 0x000fe200000006ff */
[----:B------:R-:W-:-:S04]  /*2ef0*/  FMUL.FTZ R16, R22, R25 ;  /* 0x0000001916107220 */ /* 0x000fc80000410000 */
[----:B------:R-:W-:Y:S01]  /*2f00*/  FADD.FTZ R47, R47, -R28 ;  /* 0x8000001c2f2f7221 */ /* 0x000fe20000010000 */
[--C-:B------:R-:W-:Y:S01]  /*2f10*/  FFMA.FTZ R16, R17, R16, R20.reuse ;  /* 0x0000001011107223 */ /* 0x100fe20000010014 */
[----:B-1----:R-:W-:Y:S01]  /*2f20*/  FMUL.FTZ R25, R9, R24 ;  /* 0x0000001809197220 */ /* 0x002fe20000410000 */
[----:B------:R-:W-:Y:S01]  /*2f30*/  FFMA.FTZ R17, R17, R27, R20 ;  /* 0x0000001b11117223 */ /* 0x000fe20000010014 */
[----:B------:R-:W-:Y:S01]  /*2f40*/  FMUL.FTZ R47, R22, R47 ;  /* 0x0000002f162f7220 */ /* 0x000fe20000410000 */
[----:B------:R-:W-:Y:S01]  /*2f50*/  FMUL.FTZ R9, R16, -1.4426950216293334961 ;  /* 0xbfb8aa3b10097820 */ /* 0x000fe20000410000 */
[----:B------:R-:W-:Y:S02]  /*2f60*/  IADD3.X R24, RZ, R11, RZ, P1, !PT ;  /* 0x0000000bff187210 */ /* 0x000fe40000ffe4ff */
[----:B------:R-:W-:Y:S01]  /*2f70*/  FFMA.FTZ R18, R29, R47, R18 ;  /* 0x0000002f1d127223 */ /* 0x000fe20000010012 */
[----:B------:R-:W-:Y:S02]  /*2f80*/  SHF.L.U32 R29, R10, 0x10, RZ ;  /* 0x000000100a1d7819 */ /* 0x000fe400000006ff */
[----:B------:R-:W0:Y:S01]  /*2f90*/  MUFU.EX2 R9, R9 ;  /* 0x0000000900097308 */ /* 0x000e220000000800 */
[----:B------:R-:W-:-:S02]  /*2fa0*/  F2FP.BF16.F32.PACK_AB R14, R25, R14 ;  /* 0x0000000e190e723e */ /* 0x000fc400000010ff */
[----:B------:R-:W-:Y:S01]  /*2fb0*/  FADD.FTZ R47, -R28, R29 ;  /* 0x0000001d1c2f7221 */ /* 0x000fe20000010100 */
[----:B------:R-:W-:-:S03]  /*2fc0*/  SHF.L.U32 R29, R8, 0x10, RZ ;  /* 0x00000010081d7819 */ /* 0x000fc600000006ff */
[----:B------:R-:W-:Y:S02]  /*2fd0*/  FMUL.FTZ R47, R22, R47 ;  /* 0x0000002f162f7220 */ /* 0x000fe40000410000 */
[----:B------:R-:W-:Y:S02]  /*2fe0*/  FADD.FTZ R29, -R28, R29 ;  /* 0x0000001d1c1d7221 */ /* 0x000fe40000010100 */
[----:B------:R-:W-:Y:S02]  /*2ff0*/  FFMA.FTZ R23, R23, R47, R38 ;  /* 0x0000002f17177223 */ /* 0x000fe40000010026 */
[----:B------:R-:W-:Y:S01]  /*3000*/  FMUL.FTZ R8, R22, R29 ;  /* 0x0000001d16087220 */ /* 0x000fe20000410000 */
[----:B------:R-:W-:Y:S01]  /*3010*/  SHF.L.U32 R29, R6, 0x10, RZ ;  /* 0x00000010061d7819 */ /* 0x000fe200000006ff */
[----:B------:R-:W-:Y:S02]  /*3020*/  FMUL.FTZ R6, R18, -1.4426950216293334961 ;  /* 0xbfb8aa3b12067820 */ /* 0x000fe40000410000 */
[----:B------:R-:W-:Y:S01]  /*3030*/  FFMA.FTZ R8, R21, R8, R12 ;  /* 0x0000000815087223 */ /* 0x000fe2000001000c */
[----:B0-----:R-:W-:Y:S01]  /*3040*/  FADD.FTZ R10, R9, 1 ;  /* 0x3f800000090a7421 */ /* 0x001fe20000010000 */
[----:B------:R-:W-:-:S02]  /*3050*/  FADD.FTZ R29, -R28, R29 ;  /* 0x0000001d1c1d7221 */ /* 0x000fc40000010100 */
[----:B------:R-:W-:Y:S01]  /*3060*/  FMUL.FTZ R9, R8, -1.4426950216293334961 ;  /* 0xbfb8aa3b08097820 */ /* 0x000fe20000410000 */
[----:B------:R0:W1:Y:S01]  /*3070*/  MUFU.RCP R59, R10 ;  /* 0x0000000a003b7308 */ /* 0x0000620000001000 */
[----:B------:R-:W-:Y:S01]  /*3080*/  FMUL.FTZ R29, R22, R29 ;  /* 0x0000001d161d7220 */ /* 0x000fe20000410000 */
[----:B------:R-:W-:-:S03]  /*3090*/  FMUL.FTZ R22, R17, -1.4426950216293334961 ;  /* 0xbfb8aa3b11167820 */ /* 0x000fc60000410000 */
[----:B------:R-:W-:-:S03]  /*30a0*/  FFMA.FTZ R12, R21, R29, R12 ;  /* 0x0000001d150c7223 */ /* 0x000fc6000001000c */
[----:B------:R-:W2:Y:S01]  /*30b0*/  MUFU.EX2 R9, R9 ;  /* 0x0000000900097308 */ /* 0x000ea20000000800 */
[----:B0-----:R-:W-:Y:S01]  /*30c0*/  FMUL.FTZ R10, R23, -1.4426950216293334961 ;  /* 0xbfb8aa3b170a7820 */ /* 0x001fe20000410000 */
[----:B------:R-:W-:-:S06]  /*30d0*/  FMUL.FTZ R21, R12, -1.4426950216293334961 ;  /* 0xbfb8aa3b0c157820 */ /* 0x000fcc0000410000 */
[----:B------:R-:W0:Y:S01]  /*30e0*/  MUFU.EX2 R6, R6 ;  /* 0x0000000600067308 */ /* 0x000e220000000800 */
[----:B-1----:R-:W-:-:S07]  /*30f0*/  FMUL.FTZ R16, R16, R59 ;  /* 0x0000003b10107220 */ /* 0x002fce0000410000 */
[----:B------:R-:W1:Y:S01]  /*3100*/  MUFU.EX2 R10, R10 ;  /* 0x0000000a000a7308 */ /* 0x000e620000000800 */
[----:B--2---:R-:W-:-:S07]  /*3110*/  FADD.FTZ R9, R9, 1 ;  /* 0x3f80000009097421 */ /* 0x004fce0000010000 */
[----:B------:R-:W2:Y:S01]  /*3120*/  MUFU.EX2 R21, R21 ;  /* 0x0000001500157308 */ /* 0x000ea20000000800 */
[----:B0-----:R-:W-:-:S07]  /*3130*/  FADD.FTZ R27, R6, 1 ;  /* 0x3f800000061b7421 */ /* 0x001fce0000010000 */
[----:B------:R-:W0:Y:S01]  /*3140*/  MUFU.EX2 R22, R22 ;  /* 0x0000001600167308 */ /* 0x000e220000000800 */
[----:B-1----:R-:W-:-:S07]  /*3150*/  FADD.FTZ R6, R10, 1 ;  /* 0x3f8000000a067421 */ /* 0x002fce0000010000 */
[----:B------:R-:W1:Y:S01]  /*3160*/  MUFU.RCP R9, R9 ;  /* 0x0000000900097308 */ /* 0x000e620000001000 */
[----:B--2---:R-:W-:-:S07]  /*3170*/  FADD.FTZ R29, R21, 1 ;  /* 0x3f800000151d7421 */ /* 0x004fce0000010000 */
[----:B------:R-:W2:Y:S01]  /*3180*/  MUFU.RCP R6, R6 ;  /* 0x0000000600067308 */ /* 0x000ea20000001000 */
[----:B0-----:R-:W-:Y:S01]  /*3190*/  FADD.FTZ R20, R22, 1 ;  /* 0x3f80000016147421 */ /* 0x001fe20000010000 */
[----:B------:R-:W-:Y:S02]  /*31a0*/  IADD3.X R22, RZ, R11, RZ, P0, !PT ;  /* 0x0000000bff167210 */ /* 0x000fe400007fe4ff */
[----:B------:R-:W-:-:S04]  /*31b0*/  LEA R10, P0, R13, UR6, 0x1 ;  /* 0x000000060d0a7c11 */ /* 0x000fc8000f8008ff */
[----:B------:R-:W0:Y:S01]  /*31c0*/  MUFU.RCP R29, R29 ;  /* 0x0000001d001d7308 */ /* 0x000e220000001000 */
[----:B-1----:R-:W-:Y:S01]  /*31d0*/  FMUL.FTZ R21, R8, R9 ;  /* 0x0000000908157220 */ /* 0x002fe20000410000 */
[----:B------:R-:W-:Y:S02]  /*31e0*/  LEA R8, P1, R15, UR6, 0x1 ;  /* 0x000000060f087c11 */ /* 0x000fe4000f8208ff */
[----:B------:R-:W-:Y:S02]  /*31f0*/  LEA.HI.X R11, R13, UR7, R22, 0x1, P0 ;  /* 0x000000070d0b7c11 */ /* 0x000fe400080f0c16 */
[----:B------:R-:W-:Y:S02]  /*3200*/  LEA.HI.X R9, R15, UR7, R24, 0x1, P1 ;  /* 0x000000070f097c11 */ /* 0x000fe400088f0c18 */
[----:B------:R-:W1:Y:S01]  /*3210*/  MUFU.RCP R20, R20 ;  /* 0x0000001400147308 */ /* 0x000e620000001000 */
[----:B--2---:R-:W-:Y:S01]  /*3220*/  FMUL.FTZ R23, R23, R6 ;  /* 0x0000000617177220 */ /* 0x004fe20000410000 */
[----:B------:R-:W-:-:S02]  /*3230*/  PRMT R15, R19, 0x7632, R15 ;  /* 0x00007632130f7816 */ /* 0x000fc4000000000f */
[----:B------:R-:W-:Y:S02]  /*3240*/  PRMT R6, R39, 0x7632, R6 ;  /* 0x0000763227067816 */ /* 0x000fe40000000006 */
[----:B------:R-:W-:Y:S01]  /*3250*/  PRMT R13, R41, 0x7632, R13 ;  /* 0x00007632290d7816 */ /* 0x000fe2000000000d */
[----:B------:R-:W-:Y:S01]  /*3260*/  STG.E.U16 desc[UR8][R30.64+0x2], R15 ;  /* 0x0000020f1e007986 */ /* 0x000fe2000c101508 */
[----:B------:R-:W2:Y:S01]  /*3270*/  MUFU.RCP R27, R27 ;  /* 0x0000001b001b7308 */ /* 0x000ea20000001000 */
[----:B0-----:R-:W-:Y:S01]  /*3280*/  FMUL.FTZ R29, R12, R29 ;  /* 0x0000001d0c1d7220 */ /* 0x001fe20000410000 */
[----:B------:R-:W-:Y:S01]  /*3290*/  PRMT R12, R43, 0x7632, R12 ;  /* 0x000076322b0c7816 */ /* 0x000fe2000000000c */
[----:B------:R0:W-:Y:S01]  /*32a0*/  STG.E.U16 desc[UR8][R30.64+0x6], R6 ;  /* 0x000006061e007986 */ /* 0x0001e2000c101508 */
[----:B------:R-:W-:Y:S02]  /*32b0*/  F2FP.BF16.F32.PACK_AB R16, R21, R16 ;  /* 0x000000101510723e */ /* 0x000fe400000010ff */
[----:B------:R-:W-:Y:S01]  /*32c0*/  IADD3 R7, P0, R7, 0x2b, RZ ;  /* 0x0000002b07077810 */ /* 0x000fe20007f1e0ff */
[----:B------:R3:W-:Y:S01]  /*32d0*/  STG.E.U16 desc[UR8][R32.64+0x2], R12 ;  /* 0x0000020c20007986 */ /* 0x0007e2000c101508 */
[----:B-1----:R-:W-:Y:S01]  /*32e0*/  FMUL.FTZ R20, R17, R20 ;  /* 0x0000001411147220 */ /* 0x002fe20000410000 */
[----:B------:R-:W-:-:S02]  /*32f0*/  PRMT R17, R45, 0x7632, R17 ;  /* 0x000076322d117816 */ /* 0x000fc40000000011 */
[----:B------:R1:W-:Y:S01]  /*3300*/  STG.E.U16 desc[UR8][R32.64+0x6], R13 ;  /* 0x0000060d20007986 */ /* 0x0003e2000c101508 */
[----:B------:R-:W-:Y:S02]  /*3310*/  IADD3.X R4, RZ, R4, RZ, P0, !PT ;  /* 0x00000004ff047210 */ /* 0x000fe400007fe4ff */
[----:B------:R-:W-:Y:S01]  /*3320*/  F2FP.BF16.F32.PACK_AB R20, R29, R20 ;  /* 0x000000141d14723e */ /* 0x000fe200000010ff */
[----:B------:R-:W-:Y:S01]  /*3330*/  STG.E.U16 desc[UR8][R32.64], R43 ;  /* 0x0000002b20007986 */ /* 0x000fe2000c101508 */
[----:B0-----:R-:W-:Y:S01]  /*3340*/  PRMT R6, R49, 0x7632, R6 ;  /* 0x0000763231067816 */ /* 0x001fe20000000006 */
[----:B--2---:R-:W-:Y:S01]  /*3350*/  FMUL.FTZ R18, R18, R27 ;  /* 0x0000001b12127220 */ /* 0x004fe20000410000 */
[----:B------:R-:W-:Y:S01]  /*3360*/  PRMT R30, R53, 0x7632, R30 ;  /* 0x00007632351e7816 */ /* 0x000fe2000000001e */
[----:B------:R-:W-:Y:S01]  /*3370*/  STG.E.U16 desc[UR8][R32.64+0x4], R41 ;  /* 0x0000042920007986 */ /* 0x000fe2000c101508 */
[----:B---3--:R-:W-:Y:S02]  /*3380*/  PRMT R12, R50, 0x7632, R12 ;  /* 0x00007632320c7816 */ /* 0x008fe4000000000c */
[----:B------:R-:W-:Y:S01]  /*3390*/  F2FP.BF16.F32.PACK_AB R18, R23, R18 ;  /* 0x000000121712723e */ /* 0x000fe200000010ff */
[----:B------:R-:W-:Y:S01]  /*33a0*/  STG.E.U16 desc[UR8][R34.64], R45 ;  /* 0x0000002d22007986 */ /* 0x000fe2000c101508 */
[----:B-1----:R-:W-:-:S02]  /*33b0*/  PRMT R13, R55, 0x7632, R13 ;  /* 0x00007632370d7816 */ /* 0x002fc4000000000d */
[----:B------:R-:W-:Y:S01]  /*33c0*/  ISETP.GE.U32.AND P0, PT, R7, UR10, PT ;  /* 0x0000000a07007c0c */ /* 0x000fe2000bf06070 */
[----:B------:R-:W-:Y:S03]  /*33d0*/  STG.E.U16 desc[UR8][R34.64+0x2], R17 ;  /* 0x0000021122007986 */ /* 0x000fe6000c101508 */
[----:B------:R-:W-:Y:S01]  /*33e0*/  ISETP.GE.AND.EX P0, PT, R4, UR5, PT, P0 ;  /* 0x0000000504007c0c */ /* 0x000fe2000bf06300 */
[----:B------:R-:W-:Y:S04]  /*33f0*/  STG.E.U16 desc[UR8][R34.64+0x4], R49 ;  /* 0x0000043122007986 */ /* 0x000fe8000c101508 */
[----:B------:R0:W-:Y:S04]  /*3400*/  STG.E.U16 desc[UR8][R34.64+0x6], R6 ;  /* 0x0000060622007986 */ /* 0x0001e8000c101508 */
        /* <DEDUP_REMOVED lines=23> */
.L_x_1710:
        /* <DEDUP_REMOVED lines=16> */
.L_x_3570:


//--------------------- .text._ZN13group_norm_v214gn_cuda_kernelI13__nv_bfloat16Li320ELi1ELi16ELi160ELi256ELb1ELi64ELi320ELi320ELi4ELb1ELi37ELb0ELb0ENS_16CompileConditionILi900EEEEEvPT_PKS4_S7_S7_flPfS8_Pj --------------------------
	.section	.text._ZN13group_norm_v214gn_cuda_kernelI13__nv_bfloat16Li320ELi1ELi16ELi160ELi256ELb1ELi64ELi320ELi320ELi4ELb1ELi37ELb0ELb0ENS_16CompileConditionILi900EEEEEvPT_PKS4_S7_S7_flPfS8_Pj,"ax",@progbits
	.align	128
        .global         _ZN13group_norm_v214gn_cuda_kernelI13__nv_bfloat16Li320ELi1ELi16ELi160ELi256ELb1ELi64ELi320ELi320ELi4ELb1ELi37ELb0ELb0ENS_16CompileConditionILi900EEEEEvPT_PKS4_S7_S7_flPfS8_Pj
        .type           _ZN13group_norm_v214gn_cuda_kernelI13__nv_bfloat16Li320ELi1ELi16ELi160ELi256ELb1ELi64ELi320ELi320ELi4ELb1ELi37ELb0ELb0ENS_16CompileConditionILi900EEEEEvPT_PKS4_S7_S7_flPfS8_Pj,@function
        .size           _ZN13group_norm_v214gn_cuda_kernelI13__nv_bfloat16Li320ELi1ELi16ELi160ELi256ELb1ELi64ELi320ELi320ELi4ELb1ELi37ELb0ELb0ENS_16CompileConditionILi900EEEEEvPT_PKS4_S7_S7_flPfS8_Pj,(.L_x_3571 - _ZN13group_norm_v214gn_cuda_kernelI13__nv_bfloat16Li320ELi1ELi16ELi160ELi256ELb1ELi64ELi320ELi320ELi4ELb1ELi37ELb0ELb0ENS_16CompileConditionILi900EEEEEvPT_PKS4_S7_S7_flPfS8_Pj)
        .other          _ZN13group_norm_v214gn_cuda_kernelI13__nv_bfloat16Li320ELi1ELi16ELi160ELi256ELb1ELi64ELi320ELi320ELi4ELb1ELi37ELb0ELb0ENS_16CompileConditionILi900EEEEEvPT_PKS4_S7_S7_flPfS8_Pj,@"STO_CUDA_ENTRY STV_DEFAULT"
_ZN13group_norm_v214gn_cuda_kernelI13__nv_bfloat16Li320ELi1ELi16ELi160ELi256ELb1ELi64ELi320ELi320ELi4ELb1ELi37ELb0ELb0ENS_16CompileConditionILi900EEEEEvPT_PKS4_S7_S7_flPfS8_Pj:
.text._ZN13group_norm_v214gn_cuda_kernelI13__nv_bfloat16Li320ELi1ELi16ELi160ELi256ELb1ELi64ELi320ELi320ELi4ELb1ELi37ELb0ELb0ENS_16CompileConditionILi900EEEEEvPT_PKS4_S7_S7_flPfS8_Pj:
        /* <DEDUP_REMOVED lines=23> */
.L_x_1720:
[----:B0-----:R-:W-:Y:S01]  /*0170*/  IMAD.WIDE.U32 R8, R2, -0x33333333, RZ ;  /* 0xcccccccd02087825 */ /* 0x001fe200078e00ff */
        /* <DEDUP_REMOVED lines=14> */
[----:B------:R-:W-:-:S04]  /*0260*/  SHF.R.S32.HI R19, RZ, 0x1f, R18 ;  /* 0x0000001fff137819 */ /* 0x000fc80000011412 */
[----:B------:R-:W-:Y:S01]  /*0270*/  IADD3 R105, R109, 0x2800, RZ ;  /* 0x000028006d697810 */ /* 0x000fe20007ffe0ff */
[----:B------:R-:W-:-:S05]  /*0280*/  IMAD.WIDE.U32 R22, R23, 0xa0000, R18 ;  /* 0x000a000017167825 */ /* 0x000fca00078e0012 */
[----:B------:R-:W-:Y:S02]  /*0290*/  IADD3 R20, R23, R9, RZ ;  /* 0x0000000917147210 */ /* 0x000fe40007ffe0ff */
        /* <DEDUP_REMOVED lines=91> */
[----:B------:R-:W-:-:S04]  /*0850*/  LEA R84, P0, R22, UR6, 0x1 ;  /* 0x0000000616547c11 */ /* 0x000fc8000f8008ff */
[----:B------:R-:W-:Y:S01]  /*0860*/  LEA.HI.X R85, R22, UR7, R19, 0x1, P0 ;  /* 0x0000000716557c11 */ /* 0x000fe200080f0c13 */
[C---:B0-----:R-:W-:Y:S01]  /*0870*/  IMAD.WIDE R136, R18.reuse, 0x2, R136 ;  /* 0x0000000212887825 */ /* 0x041fe200078e0288 */
[----:B------:R-:W0:Y:S04]  /*0880*/  LDC.64 R22, c[0x0][0x220] ;  /* 0x00008800ff167b82 */ /* 0x000e280000000a00 */
[----:B------:R-:W4:Y:S04]  /*0890*/  LDG.E.64.CONSTANT R84, desc[UR8][R84.64] ;  /* 0x0000000854547981 */ /* 0x000f28000c1e9b00 */
[----:B------:R-:W5:Y:S01]  /*08a0*/  LDG.E.64.CONSTANT R136, desc[UR8][R136.64] ;  /* 0x0000000888887981 */ /* 0x000f62000c1e9b00 */
[----:B0-----:R-:W-:-:S05]  /*08b0*/  IMAD.WIDE R22, R18, 0x2, R22 ;  /* 0x0000000212167825 */ /* 0x001fca00078e0216 */
[----:B------:R0:W5:Y:S01]  /*08c0*/  LDG.E.64.CONSTANT R18, desc[UR8][R22.64] ;  /* 0x0000000816127981 */ /* 0x000162000c1e9b00 */
        /* <DEDUP_REMOVED lines=8> */
[----:B------:R-:W-:Y:S02]  /*0950*/  FADD.FTZ R20, R20, R27 ;  /* 0x0000001b14147221 */ /* 0x000fe40000010000 */
[----:B0-----:R-:W-:Y:S01]  /*0960*/  SHF.L.U32 R23, R6, 0x10, RZ ;  /* 0x0000001006177819 */ /* 0x001fe200000006ff */
[----:B------:R-:W-:Y:S01]  /*0970*/  FFMA.FTZ R26, R29, R29, R26 ;  /* 0x0000001d1d1a7223 */ /* 0x000fe2000001001a */
[----:B------:R-:W-:Y:S01]  /*0980*/  FADD.FTZ R20, R20, R29 ;  /* 0x0000001d14147221 */ /* 0x000fe20000010000 */
[----:B---3--:R-:W-:-:S02]  /*0990*/  SHF.L.U32 R27, R16, 0x10, RZ ;  /* 0x00000010101b7819 */ /* 0x008fc400000006ff */
        /* <DEDUP_REMOVED lines=13> */
[C---:B----4-:R-:W-:Y:S02]  /*0a70*/  SHF.L.U32 R27, R14.reuse, 0x10, RZ ;  /* 0x000000100e1b7819 */ /* 0x050fe400000006ff */
        /* <DEDUP_REMOVED lines=191> */
[----:B------:R-:W-:Y:S01]  /*1670*/  FADD.FTZ R20, R20, R23 ;  /* 0x0000001714147221 */ /* 0x000fe20000010000 */
[----:B------:R-:W-:Y:S02]  /*1680*/  ISETP.GT.U32.AND P1, PT, R2, 0x7, PT ;  /* 0x000000070200780c */ /* 0x000fe40003f24070 */
[----:B------:R-:W-:Y:S01]  /*1690*/  SHF.L.U32 R23, R6, 0x10, RZ ;  /* 0x0000001006177819 */ /* 0x000fe200000006ff */
[----:B------:R-:W-:Y:S01]  /*16a0*/  FFMA.FTZ R26, R27, R27, R26 ;  /* 0x0000001b1b1a7223 */ /* 0x000fe2000001001a */
[----:B------:R-:W-:-:S03]  /*16b0*/  FADD.FTZ R20, R20, R27 ;  /* 0x0000001b14147221 */ /* 0x000fc60000010000 */
[----:B------:R-:W-:Y:S01]  /*16c0*/  FFMA.FTZ R27, R23, R23, R26 ;  /* 0x00000017171b7223 */ /* 0x000fe2000001001a */
[----:B------:R-:W-:Y:S01]  /*16d0*/  FADD.FTZ R26, R20, R23 ;  /* 0x00000017141a7221 */ /* 0x000fe20000010000 */
[----:B------:R-:W-:Y:S04]  /*16e0*/  BSSY B0, `(.L_x_1711) ;  /* 0x000005c000007945 */ /* 0x000fe80003800000 */
[----:B------:R0:W-:Y:S01]  /*16f0*/  STS.64 [R5], R26 ;  /* 0x0000001a05007388 */ /* 0x0001e20000000a00 */
[----:B------:R-:W-:Y:S02]  /*1700*/  MOV R6, RZ ;  /* 0x000000ff00067202 */ /* 0x000fe40000000f00 */
[----:B------:R-:W-:Y:S01]  /*1710*/  MOV R23, RZ ;  /* 0x000000ff00177202 */ /* 0x000fe20000000f00 */
[----:B------:R-:W-:Y:S06]  /*1720*/  BAR.SYNC.DEFER_BLOCKING 0x0 ;  /* 0x0000000000007b1d */ /* 0x000fec0000010000 */
[----:B------:R-:W-:Y:S05]  /*1730*/  @P1 BRA `(.L_x_1712) ;  /* 0x0000000400581947 */ /* 0x000fea0003800000 */
[----:B0-----:R-:W0:Y:S01]  /*1740*/  S2R R27, SR_CgaCtaId ;  /* 0x00000000001b7919 */ /* 0x001e220000008800 */
[----:B------:R-:W-:Y:S02]  /*1750*/  SHF.L.U32 R6, R7, 0x1, RZ ;  /* 0x0000000107067819 */ /* 0x000fe400000006ff */
[----:B------:R-:W-:Y:S02]  /*1760*/  MOV R20, 0x400 ;  /* 0x0000040000147802 */ /* 0x000fe40000000f00 */
[----:B------:R-:W-:-:S04]  /*1770*/  LOP3.LUT R23, R6, 0xe, RZ, 0xc0, !PT ;  /* 0x0000000e06177812 */ /* 0x000fc800078ec0ff */
[----:B------:R-:W-:Y:S01]  /*1780*/  LEA.HI R6, R2, R23, RZ, 0x1e ;  /* 0x0000001702067211 */ /* 0x000fe200078ff0ff */
[----:B------:R-:W-:-:S04]  /*1790*/  HFMA2.MMA R23, -RZ, RZ, 0, 0 ;  /* 0x00000000ff177435 */ /* 0x000fc800000001ff */
[----:B------:R-:W-:Y:S01]  /*17a0*/  IMAD R43, R6, 0xa0, -R21 ;  /* 0x000000a0062b7824 */ /* 0x000fe200078e0a15 */
[----:B------:R-:W-:Y:S01]  /*17b0*/  HFMA2.MMA R6, -RZ, RZ, 0, 0 ;  /* 0x00000000ff067435 */ /* 0x000fe200000001ff */
[----:B------:R-:W-:Y:S02]  /*17c0*/  LOP3.LUT R21, R2, 0x3, RZ, 0xc0, !PT ;  /* 0x0000000302157812 */ /* 0x000fe400078ec0ff */
[----:B0-----:R-:W-:Y:S02]  /*17d0*/  LEA R42, R27, R20, 0x18 ;  /* 0x000000141b2a7211 */ /* 0x001fe400078ec0ff */
[----:B------:R-:W-:-:S07]  /*17e0*/  MOV R20, RZ ;  /* 0x000000ff00147202 */ /* 0x000fce0000000f00 */
.L_x_1713:
[----:B------:R-:W-:Y:S02]  /*17f0*/  IADD3 R22, R43, R20, RZ ;  /* 0x000000142b167210 */ /* 0x000fe40007ffe0ff */
[----:B------:R-:W-:Y:S02]  /*1800*/  IADD3 R20, R20, 0x20, RZ ;  /* 0x0000002014147810 */ /* 0x000fe40007ffe0ff */
[C---:B------:R-:W-:Y:S02]  /*1810*/  IADD3 R26, R22.reuse, 0x4, RZ ;  /* 0x00000004161a7810 */ /* 0x040fe40007ffe0ff */
[----:B------:R-:W-:Y:S02]  /*1820*/  IADD3 R28, R22, 0x8, RZ ;  /* 0x00000008161c7810 */ /* 0x000fe40007ffe0ff */
[----:B------:R-:W-:Y:S02]  /*1830*/  SHF.R.S32.HI R27, RZ, 0x1f, R26 ;  /* 0x0000001fff1b7819 */ /* 0x000fe4000001141a */
[----:B------:R-:W-:-:S02]  /*1840*/  SHF.R.S32.HI R29, RZ, 0x1f, R28 ;  /* 0x0000001fff1d7819 */ /* 0x000fc4000001141c */
[----:B------:R-:W-:Y:S02]  /*1850*/  LEA.HI R26, R27, R26, RZ, 0x2 ;  /* 0x0000001a1b1a7211 */ /* 0x000fe400078f10ff */
[----:B------:R-:W-:Y:S02]  /*1860*/  SHF.R.S32.HI R27, RZ, 0x1f, R22 ;  /* 0x0000001fff1b7819 */ /* 0x000fe40000011416 */
[C---:B------:R-:W-:Y:S02]  /*1870*/  IADD3 R30, R22.reuse, 0xc, RZ ;  /* 0x0000000c161e7810 */ /* 0x040fe40007ffe0ff */
[----:B------:R-:W-:Y:S02]  /*1880*/  LEA.HI R29, R29, R28, RZ, 0x2 ;  /* 0x0000001c1d1d7211 */ /* 0x000fe400078f10ff */
[----:B------:R-:W-:Y:S02]  /*1890*/  IADD3 R28, R22, 0x10, RZ ;  /* 0x00000010161c7810 */ /* 0x000fe40007ffe0ff */
[----:B------:R-:W-:-:S02]  /*18a0*/  LEA.HI R27, R27, R22, RZ, 0x2 ;  /* 0x000000161b1b7211 */ /* 0x000fc400078f10ff */
[----:B------:R-:W-:Y:S02]  /*18b0*/  SHF.R.S32.HI R31, RZ, 0x1f, R30 ;  /* 0x0000001fff1f7819 */ /* 0x000fe4000001141e */
[----:B------:R-:W-:Y:S02]  /*18c0*/  SHF.R.S32.HI R33, RZ, 0x1f, R28 ;  /* 0x0000001fff217819 */ /* 0x000fe4000001141c */
[----:B------:R-:W-:Y:S02]  /*18d0*/  SHF.R.S32.HI R27, RZ, 0x2, R27 ;  /* 0x00000002ff1b7819 */ /* 0x000fe4000001141b */
[----:B------:R-:W-:Y:S02]  /*18e0*/  LEA.HI R31, R31, R30, RZ, 0x2 ;  /* 0x0000001e1f1f7211 */ /* 0x000fe400078f10ff */
[----:B------:R-:W-:Y:S02]  /*18f0*/  IADD3 R30, R22, 0x18, RZ ;  /* 0x00000018161e7810 */ /* 0x000fe40007ffe0ff */
[----:B------:R-:W-:-:S02]  /*1900*/  LEA.HI R33, R33, R28, RZ, 0x2 ;  /* 0x0000001c21217211 */ /* 0x000fc400078f10ff */
[----:B------:R-:W-:Y:S02]  /*1910*/  SHF.R.S32.HI R26, RZ, 0x2, R26 ;  /* 0x00000002ff1a7819 */ /* 0x000fe4000001141a */
[C---:B------:R-:W-:Y:S02]  /*1920*/  IADD3 R32, R22.reuse, 0x14, RZ ;  /* 0x0000001416207810 */ /* 0x040fe40007ffe0ff */
[----:B------:R-:W-:Y:S01]  /*1930*/  IADD3 R28, R22, 0x1c, RZ ;  /* 0x0000001c161c7810 */ /* 0x000fe20007ffe0ff */
[----:B------:R-:W-:Y:S01]  /*1940*/  IMAD R22, R27, 0x28, R42 ;  /* 0x000000281b167824 */ /* 0x000fe200078e022a */
[----:B------:R-:W-:Y:S01]  /*1950*/  SHF.R.S32.HI R37, RZ, 0x1f, R30 ;  /* 0x0000001fff257819 */ /* 0x000fe2000001141e */
[----:B------:R-:W-:Y:S01]  /*1960*/  IMAD R26, R26, 0x28, R42 ;  /* 0x000000281a1a7824 */ /* 0x000fe200078e022a */
[----:B------:R-:W-:Y:S02]  /*1970*/  SHF.R.S32.HI R29, RZ, 0x2, R29 ;  /* 0x00000002ff1d7819 */ /* 0x000fe4000001141d */
[----:B------:R-:W-:-:S02]  /*1980*/  SHF.R.S32.HI R27, RZ, 0x1f, R28 ;  /* 0x0000001fff1b7819 */ /* 0x000fc4000001141c */
[----:B------:R-:W-:Y:S02]  /*1990*/  LEA R22, R21, R22, 0x3 ;  /* 0x0000001615167211 */ /* 0x000fe400078e18ff */
[----:B------:R-:W-:Y:S02]  /*19a0*/  SHF.R.S32.HI R35, RZ, 0x1f, R32 ;  /* 0x0000001fff237819 */ /* 0x000fe40000011420 */
[----:B------:R-:W-:Y:S01]  /*19b0*/  LEA.HI R37, R37, R30, RZ, 0x2 ;  /* 0x0000001e25257211 */ /* 0x000fe200078f10ff */
[----:B------:R-:W-:Y:S01]  /*19c0*/  IMAD R30, R29, 0x28, R42 ;  /* 0x000000281d1e7824 */ /* 0x000fe200078e022a */
[----:B------:R-:W-:Y:S02]  /*19d0*/  SHF.R.S32.HI R31, RZ, 0x2, R31 ;  /* 0x00000002ff1f7819 */ /* 0x000fe4000001141f */
[----:B------:R-:W-:Y:S02]  /*19e0*/  LEA.HI R38, R27, R28, RZ, 0x2 ;  /* 0x0000001c1b267211 */ /* 0x000fe400078f10ff */
[----:B------:R-:W-:-:S02]  /*19f0*/  LEA R28, R21, R26, 0x3 ;  /* 0x0000001a151c7211 */ /* 0x000fc400078e18ff */
[----:B------:R-:W-:Y:S01]  /*1a00*/  LEA.HI R35, R35, R32, RZ, 0x2 ;  /* 0x0000002023237211 */ /* 0x000fe200078f10ff */
[----:B------:R0:W1:Y:S01]  /*1a10*/  LDS.64 R26, [R22] ;  /* 0x00000000161a7984 */ /* 0x0000620000000a00 */
[----:B------:R-:W-:Y:S01]  /*1a20*/  SHF.R.S32.HI R33, RZ, 0x2, R33 ;  /* 0x00000002ff217819 */ /* 0x000fe20000011421 */
        /* <DEDUP_REMOVED lines=8> */
[----:B------:R-:W-:Y:S01]  /*1ab0*/  IMAD R36, R35, 0x28, R42 ;  /* 0x0000002823247824 */ /* 0x000fe200078e022a */
[----:B------:R-:W-:Y:S01]  /*1ac0*/  LEA R34, R21, R34, 0x3 ;  /* 0x0000002215227211 */ /* 0x000fe200078e18ff */
[----:B------:R-:W4:Y:S01]  /*1ad0*/  LDS.64 R32, [R32] ;  /* 0x0000000020207984 */ /* 0x000f220000000a00 */
[----:B------:R-:W-:Y:S01]  /*1ae0*/  SHF.R.S32.HI R38, RZ, 0x2, R38 ;  /* 0x00000002ff267819 */ /* 0x000fe20000011426 */
[----:B0-----:R-:W-:Y:S01]  /*1af0*/  IMAD R22, R37, 0x28, R42 ;  /* 0x0000002825167824 */ /* 0x001fe200078e022a */
[----:B------:R-:W-:-:S02]  /*1b00*/  LEA R36, R21, R36, 0x3 ;  /* 0x0000002415247211 */ /* 0x000fc400078e18ff */
[----:B------:R-:W0:Y:S01]  /*1b10*/  LDS.64 R34, [R34] ;  /* 0x0000000022227984 */ /* 0x000e220000000a00 */
[----:B------:R-:W-:Y:S01]  /*1b20*/  IMAD R38, R38, 0x28, R42 ;  /* 0x0000002826267824 */ /* 0x000fe200078e022a */
[C---:B------:R-:W-:Y:S02]  /*1b30*/  LEA R22, R21.reuse, R22, 0x3 ;  /* 0x0000001615167211 */ /* 0x040fe400078e18ff */
[----:B------:R-:W0:Y:S01]  /*1b40*/  LDS.64 R36, [R36] ;  /* 0x0000000024247984 */ /* 0x000e220000000a00 */
[----:B------:R-:W-:Y:S02]  /*1b50*/  ISETP.GE.U32.AND P0, PT, R20, 0xa0, PT ;  /* 0x000000a01400780c */ /* 0x000fe40003f06070 */
[----:B------:R-:W-:Y:S02]  /*1b60*/  LEA R40, R21, R38, 0x3 ;  /* 0x0000002615287211 */ /* 0x000fe400078e18ff */
[----:B------:R-:W0:Y:S04]  /*1b70*/  LDS.64 R38, [R22] ;  /* 0x0000000016267984 */ /* 0x000e280000000a00 */
[----:B------:R-:W0:Y:S01]  /*1b80*/  LDS.64 R40, [R40] ;  /* 0x0000000028287984 */ /* 0x000e220000000a00 */
        /* <DEDUP_REMOVED lines=17> */
.L_x_1712:
[----:B------:R-:W-:Y:S05]  /*1ca0*/  BSYNC B0 ;  /* 0x0000000000007941 */ /* 0x000fea0003800000 */
.L_x_1711:
        /* <DEDUP_REMOVED lines=16> */
[----:B------:R-:W-:-:S04]  /*1db0*/  LEA R6, R6, R23, 0x3 ;  /* 0x0000001706067211 */ /* 0x000fc800078e18ff */
[----:B------:R-:W-:-:S05]  /*1dc0*/  SHF.L.U32 R23, R6, 0x1, RZ ;  /* 0x0000000106177819 */ /* 0x000fca00000006ff */
[----:B-1----:R-:W-:-:S05]  /*1dd0*/  IMAD.WIDE.U32 R20, R23, 0x4, R20 ;  /* 0x0000000417147825 */ /* 0x002fca00078e0014 */
[----:B------:R0:W-:Y:S02]  /*1de0*/  STG.E.64 desc[UR8][R20.64], R28 ;  /* 0x0000001c14007986 */ /* 0x0001e4000c101b08 */
.L_x_1715:
[----:B------:R-:W-:Y:S05]  /*1df0*/  BSYNC B0 ;  /* 0x0000000000007941 */ /* 0x000fea0003800000 */
.L_x_1714:
[----:B------:R-:W-:Y:S01]  /*1e00*/  ISETP.NE.AND P2, PT, R2, RZ, PT ;  /* 0x000000ff0200720c */ /* 0x000fe20003f45270 */
[----:B------:R-:W-:Y:S01]  /*1e10*/  BAR.SYNC.DEFER_BLOCKING 0x0 ;  /* 0x0000000000007b1d */ /* 0x000fe20000010000 */
[----:B-----5:R-:W-:Y:S02]  /*1e20*/  PRMT R132, R18, 0x7632, R132 ;  /* 0x0000763212847816 */ /* 0x020fe40000000084 */
        /* <DEDUP_REMOVED lines=32> */
[----:B0-----:R-:W-:Y:S02]  /*2030*/  PRMT R20, R83, 0x7632, R20 ;  /* 0x0000763253147816 */ /* 0x001fe40000000014 */
        /* <DEDUP_REMOVED lines=12> */
.L_x_1717:
[----:B------:R-:W2:Y:S04]  /*2100*/  LD.E.STRONG.GPU R36, desc[UR8][R28.64] ;  /* 0x000000081c247980 */ /* 0x000ea8000c10f900 */
[----:B--2---:R-:W-:Y:S01]  /*2110*/  CCTL.IVALL ;  /* 0x00000000ff00798f */ /* 0x004fe20002000000 */
[----:B------:R-:W-:Y:S05]  /*2120*/  YIELD ;  /* 0x0000000000007946 */ /* 0x000fea0003800000 */
[----:B-----5:R-:W-:-:S04]  /*2130*/  LOP3.LUT R36, R36, R33, RZ, 0x3c, !PT ;  /* 0x0000002124247212 */ /* 0x020fc800078e3cff */
[----:B------:R-:W-:-:S13]  /*2140*/  ISETP.GT.AND P2, PT, R36, -0x1, PT ;  /* 0xffffffff2400780c */ /* 0x000fda0003f44270 */
[----:B------:R-:W-:Y:S05]  /*2150*/  @P2 BRA `(.L_x_1717) ;  /* 0xfffffffc00e82947 */ /* 0x000fea000383ffff */
.L_x_1716:
[----:B------:R-:W-:Y:S05]  /*2160*/  WARPSYNC.ALL ;  /* 0x0000000000007948 */ /* 0x000fea0003800000 */
[----:B------:R-:W1:Y:S08]  /*2170*/  @!P1 LDC R33, c[0x0][0x10] ;  /* 0x00000400ff219b82 */ /* 0x000e700000000800 */
[----:B------:R-:W-:Y:S01]  /*2180*/  BAR.SYNC.DEFER_BLOCKING 0x0 ;  /* 0x0000000000007b1d */ /* 0x000fe20000010000 */
[----:B------:R-:W-:-:S02]  /*2190*/  @!P1 LOP3.LUT R36, R2, 0x7ffffffc, RZ, 0xc0, !PT ;  /* 0x7ffffffc02249812 */ /* 0x000fc400078ec0ff */
[----:B------:R-:W-:-:S05]  /*21a0*/  @!P1 LOP3.LUT R38, R2, 0x3, RZ, 0xc0, !PT ;  /* 0x0000000302269812 */ /* 0x000fca00078ec0ff */
[----:B0-----:R-:W0:Y:S01]  /*21b0*/  @!P1 LDC.64 R28, c[0x0][0x248] ;  /* 0x00009200ff1c9b82 */ /* 0x001e220000000a00 */
[----:B------:R-:W-:Y:S01]  /*21c0*/  HFMA2.MMA R35, -RZ, RZ, 0, 0 ;  /* 0x00000000ff237435 */ /* 0x000fe200000001ff */
[----:B------:R-:W2:Y:S01]  /*21d0*/  @!P0 S2R R46, SR_CgaCtaId ;  /* 0x00000000002e8919 */ /* 0x000ea20000008800 */
[----:B------:R-:W-:Y:S01]  /*21e0*/  ULDC.64 UR12, c[0x0][0x240] ;  /* 0x00009000000c7ab9 */ /* 0x000fe20000000a00 */
[----:B-1----:R-:W-:-:S05]  /*21f0*/  @!P1 IMAD R33, R33, UR4, R0 ;  /* 0x0000000421219c24 */ /* 0x002fca000f8e0200 */
[----:B------:R-:W-:-:S04]  /*2200*/  @!P1 LEA R33, R33, R36, 0x3 ;  /* 0x0000002421219211 */ /* 0x000fc800078e18ff */
[----:B------:R-:W-:-:S04]  /*2210*/  @!P1 IADD3 R33, R38, R33, RZ ;  /* 0x0000002126219210 */ /* 0x000fc80007ffe0ff */
[----:B------:R-:W-:-:S05]  /*2220*/  @!P1 SHF.L.U32 R33, R33, 0x1, RZ ;  /* 0x0000000121219819 */ /* 0x000fca00000006ff */
[----:B0-----:R-:W-:-:S06]  /*2230*/  @!P1 IMAD.WIDE.U32 R28, R33, 0x4, R28 ;  /* 0x00000004211c9825 */ /* 0x001fcc00078e001c */
[----:B------:R-:W3:Y:S01]  /*2240*/  @!P1 LDG.E.64 R28, desc[UR8][R28.64] ;  /* 0x000000081c1c9981 */ /* 0x000ee2000c1e1b00 */
[----:B------:R-:W-:Y:S01]  /*2250*/  MOV R33, RZ ;  /* 0x000000ff00217202 */ /* 0x000fe20000000f00 */
[----:B------:R-:W-:Y:S01]  /*2260*/  BSSY B0, `(.L_x_1718) ;  /* 0x000002d000007945 */ /* 0x000fe20003800000 */
[----:B---3--:R-:W-:Y:S01]  /*2270*/  @!P1 FADD.FTZ R35, RZ, R28 ;  /* 0x0000001cff239221 */ /* 0x008fe20000010000 */
[----:B------:R-:W-:Y:S01]  /*2280*/  @!P1 FADD.FTZ R33, RZ, R29 ;  /* 0x0000001dff219221 */ /* 0x000fe20000010000 */
[----:B------:R-:W-:-:S03]  /*2290*/  ISETP.EQ.U32.AND P1, PT, RZ, UR12, PT ;  /* 0x0000000cff007c0c */ /* 0x000fc6000bf22070 */
[----:B------:R-:W0:Y:S04]  /*22a0*/  SHFL.BFLY PT, R36, R35, 0x2, 0x1f ;  /* 0x0c401f0023247f89 */ /* 0x000e2800000e0000 */
[----:B------:R-:W1:Y:S01]  /*22b0*/  SHFL.BFLY PT, R38, R33, 0x2, 0x1f ;  /* 0x0c401f0021267f89 */ /* 0x000e6200000e0000 */
[----:B0-----:R-:W-:Y:S01]  /*22c0*/  FADD.FTZ R36, R36, R35 ;  /* 0x0000002324247221 */ /* 0x001fe20000010000 */
[----:B-1----:R-:W-:-:S04]  /*22d0*/  FADD.FTZ R38, R38, R33 ;  /* 0x0000002126267221 */ /* 0x002fc80000010000 */
[----:B------:R-:W0:Y:S01]  /*22e0*/  SHFL.BFLY PT, R37, R36, 0x1, 0x1f ;  /* 0x0c201f0024257f89 */ /* 0x000e2200000e0000 */
[----:B------:R-:W-:-:S03]  /*22f0*/  @!P0 SHF.L.U32 R33, R2, 0x1, RZ ;  /* 0x0000000102218819 */ /* 0x000fc600000006ff */
[----:B------:R-:W1:Y:S01]  /*2300*/  SHFL.BFLY PT, R29, R38, 0x1, 0x1f ;  /* 0x0c201f00261d7f89 */ /* 0x000e6200000e0000 */
[----:B------:R-:W-:Y:S01]  /*2310*/  @!P0 LOP3.LUT R33, R33, 0xfffffff8, RZ, 0xc0, !PT ;  /* 0xfffffff821218812 */ /* 0x000fe200078ec0ff */
[----:B0-----:R-:W-:Y:S01]  /*2320*/  FADD.FTZ R28, R36, R37 ;  /* 0x00000025241c7221 */ /* 0x001fe20000010000 */
[----:B------:R-:W-:-:S03]  /*2330*/  @!P0 MOV R37, 0x400 ;  /* 0x0000040000258802 */ /* 0x000fc60000000f00 */
[----:B------:R-:W-:Y:S01]  /*2340*/  @!P0 FMUL.FTZ R28, R28, 2.4414062863797880709e-05 ;  /* 0x37cccccd1c1c8820 */ /* 0x000fe20000410000 */
[----:B-1----:R-:W-:Y:S01]  /*2350*/  FADD.FTZ R48, R38, R29 ;  /* 0x0000001d26307221 */ /* 0x002fe20000010000 */
[----:B------:R-:W-:Y:S02]  /*2360*/  @!P0 IADD3 R35, R37, 0xc80, RZ ;  /* 0x00000c8025238810 */ /* 0x000fe40007ffe0ff */
[----:B------:R-:W-:Y:S02]  /*2370*/  @!P0 FMUL.FTZ R29, R28, R28 ;  /* 0x0000001c1c1d8220 */ /* 0x000fe40000410000 */
[----:B--2---:R-:W-:Y:S02]  /*2380*/  @!P0 LEA R46, R46, R35, 0x18 ;  /* 0x000000232e2e8211 */ /* 0x004fe400078ec0ff */
[----:B------:R-:W-:Y:S02]  /*2390*/  @!P0 FFMA.FTZ R29, R48, 2.4414062863797880709e-05, -R29 ;  /* 0x37cccccd301d8823 */ /* 0x000fe4000001081d */
[----:B------:R-:W-:-:S03]  /*23a0*/  @!P0 IADD3 R33, R33, R46, RZ ;  /* 0x0000002e21218210 */ /* 0x000fc60007ffe0ff */
        /* <DEDUP_REMOVED lines=24> */
.L_x_1719:
[----:B------:R-:W-:Y:S05]  /*2530*/  BSYNC B0 ;  /* 0x0000000000007941 */ /* 0x000fea0003800000 */
.L_x_1718:
[----:B------:R-:W1:Y:S01]  /*2540*/  S2UR UR7, SR_CgaCtaId ;  /* 0x00000000000779c3 */ /* 0x000e620000008800 */
[C---:B0-----:R-:W-:Y:S01]  /*2550*/  LOP3.LUT R28, R7.reuse, 0x7, RZ, 0xc0, !PT ;  /* 0x00000007071c7812 */ /* 0x041fe200078ec0ff */
[----:B------:R-:W-:Y:S01]  /*2560*/  UMOV UR6, 0x400 ;  /* 0x0000040000067882 */ /* 0x000fe20000000000 */
[----:B------:R-:W-:Y:S01]  /*2570*/  SHF.L.U32 R29, R7, 0x1, RZ ;  /* 0x00000001071d7819 */ /* 0x000fe200000006ff */
[----:B------:R-:W-:Y:S01]  /*2580*/  UIADD3 UR6, UR6, 0xc80, URZ ;  /* 0x00000c8006067890 */ /* 0x000fe2000fffe03f */
[----:B------:R-:W-:Y:S01]  /*2590*/  SHF.L.U32 R25, R25, 0x10, RZ ;  /* 0x0000001019197819 */ /* 0x000fe200000006ff */
[----:B------:R-:W-:Y:S01]  /*25a0*/  IMAD R113, R28, 0x140, RZ ;  /* 0x000001401c717824 */ /* 0x000fe200078e02ff */
[----:B------:R-:W-:Y:S01]  /*25b0*/  LOP3.LUT R29, R29, 0xe, RZ, 0xc0, !PT ;  /* 0x0000000e1d1d7812 */ /* 0x000fe200078ec0ff */
[----:B------:R-:W-:Y:S01]  /*25c0*/  ULOP3.LUT UR4, UR4, 0x1, URZ, 0x3c, !UPT ;  /* 0x0000000104047892 */ /* 0x000fe2000f8e3c3f */
[----:B------:R-:W-:Y:S02]  /*25d0*/  SHF.L.U32 R140, R19, 0x10, RZ ;  /* 0x00000010138c7819 */ /* 0x000fe400000006ff */
[----:B------:R-:W-:-:S02]  /*25e0*/  LEA R112, R112, R113, 0x2 ;  /* 0x0000007170707211 */ /* 0x000fc400078e10ff */
[----:B------:R-:W-:Y:S02]  /*25f0*/  IADD3 R33, RZ, -R29, RZ ;  /* 0x8000001dff217210 */ /* 0x000fe40007ffe0ff */
[----:B------:R-:W-:Y:S01]  /*2600*/  SHF.L.U32 R123, R18, 0x10, RZ ;  /* 0x00000010127b7819 */ /* 0x000fe200000006ff */
[----:B------:R-:W-:Y:S01]  /*2610*/  IMAD.WIDE.U32 R28, R112, -0x33333333, RZ ;  /* 0xcccccccd701c7825 */ /* 0x000fe200078e00ff */
[----:B------:R-:W-:Y:S02]  /*2620*/  MOV R28, R33 ;  /* 0x00000021001c7202 */ /* 0x000fe40000000f00 */
[----:B------:R-:W-:Y:S02]  /*2630*/  SHF.L.U32 R33, R30, 0x10, RZ ;  /* 0x000000101e217819 */ /* 0x000fe400000006ff */
[----:B------:R-:W-:Y:S02]  /*2640*/  LEA.HI R28, R29, R28, RZ, 0x19 ;  /* 0x0000001c1d1c7211 */ /* 0x000fe400078fc8ff */
[----:B------:R-:W-:Y:S01]  /*2650*/  SHF.L.U32 R29, R24, 0x10, RZ ;  /* 0x00000010181d7819 */ /* 0x000fe200000006ff */
[----:B-1----:R-:W-:Y:S01]  /*2660*/  ULEA UR6, UR7, UR6, 0x18 ;  /* 0x0000000607067291 */ /* 0x002fe2000f8ec03f */
[----:B------:R-:W-:-:S02]  /*2670*/  SHF.L.U32 R136, R136, 0x10, RZ ;  /* 0x0000001088887819 */ /* 0x000fc400000006ff */
[----:B------:R-:W-:Y:S02]  /*2680*/  SHF.L.U32 R17, R17, 0x10, RZ ;  /* 0x0000001011117819 */ /* 0x000fe400000006ff */
[----:B------:R-:W-:Y:S02]  /*2690*/  SHF.L.U32 R139, R137, 0x10, RZ ;  /* 0x00000010898b7819 */ /* 0x000fe400000006ff */
[----:B------:R-:W-:Y:S01]  /*26a0*/  LEA R28, R28, UR6, 0x3 ;  /* 0x000000061c1c7c11 */ /* 0x000fe2000f8e18ff */
[----:B------:R-:W-:Y:S01]  /*26b0*/  ULDC UR6, c[0x0][0x230] ;  /* 0x00008c0000067ab9 */ /* 0x000fe20000000800 */
[----:B------:R-:W-:Y:S02]  /*26c0*/  SHF.L.U32 R56, R56, 0x10, RZ ;  /* 0x0000001038387819 */ /* 0x000fe400000006ff */
[----:B------:R-:W-:Y:S01]  /*26d0*/  SHF.L.U32 R53, R53, 0x10, RZ ;  /* 0x0000001035357819 */ /* 0x000fe200000006ff */
[----:B------:R-:W0:Y:S01]  /*26e0*/  LDS.64 R80, [R28] ;  /* 0x000000001c507984 */ /* 0x000e220000000a00 */
[----:B------:R-:W-:-:S02]  /*26f0*/  SHF.L.U32 R23, R23, 0x10, RZ ;  /* 0x0000001017177819 */ /* 0x000fc400000006ff */
[----:B------:R-:W-:Y:S02]  /*2700*/  SHF.L.U32 R15, R15, 0x10, RZ ;  /* 0x000000100f0f7819 */ /* 0x000fe400000006ff */
[----:B------:R-:W-:Y:S02]  /*2710*/  SHF.L.U32 R132, R132, 0x10, RZ ;  /* 0x0000001084847819 */ /* 0x000fe400000006ff */
[----:B------:R-:W-:Y:S02]  /*2720*/  SHF.L.U32 R141, R141, 0x10, RZ ;  /* 0x000000108d8d7819 */ /* 0x000fe400000006ff */
[----:B------:R-:W-:Y:S02]  /*2730*/  SHF.L.U32 R31, R31, 0x10, RZ ;  /* 0x000000101f1f7819 */ /* 0x000fe400000006ff */
[----:B------:R-:W-:Y:S02]  /*2740*/  SHF.L.U32 R13, R13, 0x10, RZ ;  /* 0x000000100d0d7819 */ /* 0x000fe400000006ff */
[----:B------:R-:W-:-:S02]  /*2750*/  SHF.L.U32 R45, R45, 0x10, RZ ;  /* 0x000000102d2d7819 */ /* 0x000fc400000006ff */
[----:B------:R-:W-:Y:S02]  /*2760*/  SHF.R.U64 R115, R7, 0x3, R4 ;  /* 0x0000000307737819 */ /* 0x000fe40000001204 */
[--C-:B------:R-:W-:Y:S02]  /*2770*/  SHF.R.S32.HI R113, RZ, 0x1f, R112.reuse ;  /* 0x0000001fff717819 */ /* 0x100fe40000011470 */
[----:B------:R-:W-:Y:S02]  /*2780*/  SHF.L.U32 R11, R11, 0x10, RZ ;  /* 0x000000100b0b7819 */ /* 0x000fe400000006ff */
[----:B------:R-:W-:Y:S01]  /*2790*/  SHF.L.U32 R119, R63, 0x10, RZ ;  /* 0x000000103f777819 */ /* 0x000fe200000006ff */
[----:B------:R-:W-:Y:S01]  /*27a0*/  IMAD.WIDE.U32 R112, R115, 0xa0000, R112 ;  /* 0x000a000073707825 */ /* 0x000fe200078e0070 */
[----:B------:R-:W-:Y:S02]  /*27b0*/  SHF.L.U32 R115, R62, 0x10, RZ ;  /* 0x000000103e737819 */ /* 0x000fe400000006ff */
[----:B------:R-:W-:-:S02]  /*27c0*/  SHF.L.U32 R137, R8, 0x10, RZ ;  /* 0x0000001008897819 */ /* 0x000fc400000006ff */
[----:B------:R-:W-:Y:S02]  /*27d0*/  SHF.L.U32 R117, R68, 0x10, RZ ;  /* 0x0000001044757819 */ /* 0x000fe400000006ff */
[----:B------:R-:W-:Y:S02]  /*27e0*/  SHF.L.U32 R151, R9, 0x10, RZ ;  /* 0x0000001009977819 */ /* 0x000fe400000006ff */
[-C--:B------:R-:W-:Y:S02]  /*27f0*/  IADD3 R68, P6, R93, R112.reuse, RZ ;  /* 0x000000705d447210 */ /* 0x080fe40007fde0ff */
[----:B------:R-:W-:Y:S02]  /*2800*/  IADD3 R72, P5, R65, R112, RZ ;  /* 0x0000007041487210 */ /* 0x000fe40007fbe0ff */
[----:B------:R-:W-:Y:S02]  /*2810*/  SHF.L.U32 R145, R66, 0x10, RZ ;  /* 0x0000001042917819 */ /* 0x000fe400000006ff */
[----:B------:R-:W-:-:S02]  /*2820*/  SHF.L.U32 R127, R61, 0x10, RZ ;  /* 0x000000103d7f7819 */ /* 0x000fc400000006ff */
[----:B------:R-:W-:Y:S01]  /*2830*/  SHF.L.U32 R147, R6, 0x10, RZ ;  /* 0x0000001006937819 */ /* 0x000fe200000006ff */
[----:B0-----:R-:W-:Y:S01]  /*2840*/  FADD.FTZ R54, R81, UR6 ;  /* 0x0000000651367e21 */ /* 0x001fe20008010000 */
[--C-:B------:R-:W-:Y:S01]  /*2850*/  FADD.FTZ R19, R25, -R80.reuse ;  /* 0x8000005019137221 */ /* 0x100fe20000010000 */
[----:B------:R-:W-:Y:S01]  /*2860*/  FADD.FTZ R33, -R80, R33 ;  /* 0x0000002150217221 */ /* 0x000fe20000010100 */
[--C-:B------:R-:W-:Y:S01]  /*2870*/  FADD.FTZ R17, R17, -R80.reuse ;  /* 0x8000005011117221 */ /* 0x100fe20000010000 */
[----:B------:R-:W-:Y:S01]  /*2880*/  SHF.L.U32 R25, R26, 0x10, RZ ;  /* 0x000000101a197819 */ /* 0x000fe200000006ff */
[--C-:B------:R-:W-:Y:S01]  /*2890*/  FADD.FTZ R15, R15, -R80.reuse ;  /* 0x800000500f0f7221 */ /* 0x100fe20000010000 */
[----:B------:R-:W0:Y:S01]  /*28a0*/  MUFU.RSQ R54, R54 ;  /* 0x0000003600367308 */ /* 0x000e220000001400 */
[C---:B------:R-:W-:Y:S01]  /*28b0*/  FADD.FTZ R31, -R80.reuse, R31 ;  /* 0x0000001f501f7221 */ /* 0x040fe20000010100 */
[--C-:B------:R-:W-:Y:S01]  /*28c0*/  FADD.FTZ R13, R13, -R80.reuse ;  /* 0x800000500d0d7221 */ /* 0x100fe20000010000 */
[----:B------:R-:W-:Y:S01]  /*28d0*/  FADD.FTZ R25, -R80, R25 ;  /* 0x0000001950197221 */ /* 0x000fe20000010100 */
[----:B------:R-:W-:Y:S01]  /*28e0*/  SHF.L.U32 R81, R42, 0x10, RZ ;  /* 0x000000102a517819 */ /* 0x000fe200000006ff */
[----:B------:R-:W-:Y:S01]  /*28f0*/  FADD.FTZ R45, -R80, R45 ;  /* 0x0000002d502d7221 */ /* 0x000fe20000010100 */
[--C-:B------:R-:W-:Y:S01]  /*2900*/  FADD.FTZ R11, R11, -R80.reuse ;  /* 0x800000500b0b7221 */ /* 0x100fe20000010000 */
[----:B------:R-:W-:Y:S01]  /*2910*/  FADD.FTZ R63, R115, -R80 ;  /* 0x80000050733f7221 */ /* 0x000fe20000010000 */
[----:B------:R-:W-:Y:S01]  /*2920*/  SHF.L.U32 R115, R60, 0x10, RZ ;  /* 0x000000103c737819 */ /* 0x000fe200000006ff */
[----:B------:R-:W-:Y:S01]  /*2930*/  FADD.FTZ R81, -R80, R81 ;  /* 0x0000005150517221 */ /* 0x000fe20000010100 */
[----:B------:R-:W-:Y:S01]  /*2940*/  SHF.R.U32.HI R60, RZ, 0x3, R4 ;  /* 0x00000003ff3c7819 */ /* 0x000fe20000011604 */
[--C-:B------:R-:W-:Y:S01]  /*2950*/  FADD.FTZ R61, R119, -R80.reuse ;  /* 0x80000050773d7221 */ /* 0x100fe20000010000 */
[----:B------:R-:W-:Y:S01]  /*2960*/  SHF.L.U32 R143, R58, 0x10, RZ ;  /* 0x000000103a8f7819 */ /* 0x000fe200000006ff */
[--C-:B------:R-:W-:Y:S01]  /*2970*/  FADD.FTZ R127, R127, -R80.reuse ;  /* 0x800000507f7f7221 */ /* 0x100fe20000010000 */
[----:B------:R-:W-:Y:S01]  /*2980*/  SHF.L.U32 R149, R27, 0x10, RZ ;  /* 0x000000101b957819 */ /* 0x000fe200000006ff */
[----:B------:R-:W-:Y:S01]  /*2990*/  FADD.FTZ R145, -R80, R145 ;  /* 0x0000009150917221 */ /* 0x000fe20000010100 */
[----:B------:R-:W-:Y:S01]  /*29a0*/  SHF.L.U32 R155, R86, 0x10, RZ ;  /* 0x00000010569b7819 */ /* 0x000fe200000006ff */
[----:B0-----:R-:W-:Y:S01]  /*29b0*/  FMUL.FTZ R24, R54, R19 ;  /* 0x0000001336187220 */ /* 0x001fe20000410000 */
[----:B------:R-:W-:Y:S01]  /*29c0*/  SHF.L.U32 R19, R16, 0x10, RZ ;  /* 0x0000001010137819 */ /* 0x000fe200000006ff */
[C---:B------:R-:W-:Y:S01]  /*29d0*/  FMUL.FTZ R52, R54.reuse, R33 ;  /* 0x0000002136347220 */ /* 0x040fe20000410000 */
[C---:B------:R-:W-:Y:S01]  /*29e0*/  FMUL.FTZ R17, R54.reuse, R17 ;  /* 0x0000001136117220 */ /* 0x040fe20000410000 */
[C---:B------:R-:W-:Y:S01]  /*29f0*/  FMUL.FTZ R25, R54.reuse, R25 ;  /* 0x0000001936197220 */ /* 0x040fe20000410000 */
[----:B------:R-:W-:Y:S01]  /*2a00*/  FMUL.FTZ R15, R54, R15 ;  /* 0x0000000f360f7220 */ /* 0x000fe20000410000 */
[--C-:B------:R-:W-:Y:S01]  /*2a10*/  FADD.FTZ R19, R19, -R80.reuse ;  /* 0x8000005013137221 */ /* 0x100fe20000010000 */
[----:B------:R-:W-:Y:S01]  /*2a20*/  FFMA.FTZ R37, R140, R17, R139 ;  /* 0x000000118c257223 */ /* 0x000fe2000001008b */
[----:B------:R-:W-:Y:S01]  /*2a30*/  SHF.L.U32 R17, R14, 0x10, RZ ;  /* 0x000000100e117819 */ /* 0x000fe200000006ff */
[----:B------:R-:W-:Y:S01]  /*2a40*/  FFMA.FTZ R36, R132, R25, R141 ;  /* 0x0000001984247223 */ /* 0x000fe2000001008d */
[C---:B------:R-:W-:Y:S01]  /*2a50*/  FMUL.FTZ R19, R54.reuse, R19 ;  /* 0x0000001336137220 */ /* 0x040fe20000410000 */
[C---:B------:R-:W-:Y:S01]  /*2a60*/  FMUL.FTZ R16, R54.reuse, R31 ;  /* 0x0000001f36107220 */ /* 0x040fe20000410000 */
[----:B------:R-:W-:Y:S01]  /*2a70*/  FMUL.FTZ R13, R54, R13 ;  /* 0x0000000d360d7220 */ /* 0x000fe20000410000 */
[----:B------:R-:W-:Y:S01]  /*2a80*/  FADD.FTZ R17, R17, -R80 ;  /* 0x8000005011117221 */ /* 0x000fe20000010000 */
[----:B------:R-:W-:Y:S01]  /*2a90*/  FFMA.FTZ R33, R123, R19, R136 ;  /* 0x000000137b217223 */ /* 0x000fe20000010088 */
[----:B------:R-:W-:Y:S01]  /*2aa0*/  SHF.L.U32 R19, R34, 0x10, RZ ;  /* 0x0000001022137819 */ /* 0x000fe200000006ff */
[----:B------:R-:W-:Y:S01]  /*2ab0*/  FFMA.FTZ R51, R16, R56, R53 ;  /* 0x0000003810337223 */ /* 0x000fe20000010035 */
[C---:B------:R-:W-:Y:S01]  /*2ac0*/  FMUL.FTZ R17, R54.reuse, R17 ;  /* 0x0000001136117220 */ /* 0x040fe20000410000 */
[C---:B------:R-:W-:Y:S01]  /*2ad0*/  FMUL.FTZ R16, R54.reuse, R45 ;  /* 0x0000002d36107220 */ /* 0x040fe20000410000 */
[----:B------:R-:W-:Y:S01]  /*2ae0*/  FMUL.FTZ R11, R54, R11 ;  /* 0x0000000b360b7220 */ /* 0x000fe20000410000 */
[----:B------:R-:W-:Y:S01]  /*2af0*/  FADD.FTZ R19, -R80, R19 ;  /* 0x0000001350137221 */ /* 0x000fe20000010100 */
[----:B------:R-:W-:Y:S01]  /*2b00*/  FMUL.FTZ R9, R54, R63 ;  /* 0x0000003f36097220 */ /* 0x000fe20000410000 */
[----:B------:R-:W-:Y:S01]  /*2b10*/  SHF.L.U32 R63, R39, 0x10, RZ ;  /* 0x00000010273f7819 */ /* 0x000fe200000006ff */
[----:B------:R-:W-:Y:S01]  /*2b20*/  FFMA.FTZ R11, R140, R11, R139 ;  /* 0x0000000b8c0b7223 */ /* 0x000fe2000001008b */
[C---:B------:R-:W-:Y:S01]  /*2b30*/  FMUL.FTZ R19, R54.reuse, R19 ;  /* 0x0000001336137220 */ /* 0x040fe20000410000 */
[----:B------:R-:W-:Y:S01]  /*2b40*/  FMUL.FTZ R6, R54, R61 ;  /* 0x0000003d36067220 */ /* 0x000fe20000410000 */
[----:B------:R-:W-:Y:S01]  /*2b50*/  FADD.FTZ R61, R137, -R80 ;  /* 0x80000050893d7221 */ /* 0x000fe20000010000 */
[----:B------:R-:W-:Y:S01]  /*2b60*/  FMUL.FTZ R62, R11, -1.4426950216293334961 ;  /* 0xbfb8aa3b0b3e7820 */ /* 0x000fe20000410000 */
[----:B------:R-:W-:Y:S01]  /*2b70*/  FFMA.FTZ R38, R56, R19, R53 ;  /* 0x0000001338267223 */ /* 0x000fe20000010035 */
[----:B------:R-:W-:Y:S01]  /*2b80*/  FADD.FTZ R19, -R80, R23 ;  /* 0x0000001750137221 */ /* 0x000fe20000010100 */
[----:B------:R-:W-:Y:S01]  /*2b90*/  FFMA.FTZ R23, R123, R17, R136 ;  /* 0x000000117b177223 */ /* 0x000fe20000010088 */
[----:B------:R-:W-:Y:S01]  /*2ba0*/  SHF.L.U32 R17, R32, 0x10, RZ ;  /* 0x0000001020117819 */ /* 0x000fe200000006ff */
[----:B------:R-:W-:Y:S01]  /*2bb0*/  FADD.FTZ R63, -R80, R63 ;  /* 0x0000003f503f7221 */ /* 0x000fe20000010100 */
[----:B------:R-:W-:Y:S01]  /*2bc0*/  FMUL.FTZ R19, R54, R19 ;  /* 0x0000001336137220 */ /* 0x000fe20000410000 */
[----:B------:R-:W-:Y:S01]  /*2bd0*/  SHF.L.U32 R137, R64, 0x10, RZ ;  /* 0x0000001040897819 */ /* 0x000fe200000006ff */
[--C-:B------:R-:W-:Y:S01]  /*2be0*/  FADD.FTZ R143, R143, -R80.reuse ;  /* 0x800000508f8f7221 */ /* 0x100fe20000010000 */
[----:B------:R-:W-:Y:S01]  /*2bf0*/  FADD.FTZ R17, -R80, R17 ;  /* 0x0000001150117221 */ /* 0x000fe20000010100 */
[----:B------:R-:W-:Y:S01]  /*2c00*/  FFMA.FTZ R25, R132, R19, R141 ;  /* 0x0000001384197223 */ /* 0x000fe2000001008d */
[----:B------:R-:W-:Y:S01]  /*2c10*/  FFMA.FTZ R19, R140, R15, R139 ;  /* 0x0000000f8c137223 */ /* 0x000fe2000001008b */
[----:B------:R-:W-:Y:S01]  /*2c20*/  SHF.L.U32 R15, R12, 0x10, RZ ;  /* 0x000000100c0f7819 */ /* 0x000fe200000006ff */
[C---:B------:R-:W-:Y:S01]  /*2c30*/  FMUL.FTZ R17, R54.reuse, R17 ;  /* 0x0000001136117220 */ /* 0x040fe20000410000 */
[C---:B------:R-:W-:Y:S01]  /*2c40*/  FMUL.FTZ R63, R54.reuse, R63 ;  /* 0x0000003f363f7220 */ /* 0x040fe20000410000 */
[----:B------:R-:W-:Y:S01]  /*2c50*/  FMUL.FTZ R127, R54, R127 ;  /* 0x0000007f367f7220 */ /* 0x000fe20000410000 */
[----:B------:R-:W-:Y:S01]  /*2c60*/  FADD.FTZ R137, -R80, R137 ;  /* 0x0000008950897221 */ /* 0x000fe20000010100 */
[--C-:B------:R-:W-:Y:S01]  /*2c70*/  FADD.FTZ R15, R15, -R80.reuse ;  /* 0x800000500f0f7221 */ /* 0x100fe20000010000 */
[C-C-:B------:R-:W-:Y:S01]  /*2c80*/  FFMA.FTZ R18, R56.reuse, R17, R53.reuse ;  /* 0x0000001138127223 */ /* 0x140fe20000010035 */
[----:B------:R-:W-:Y:S01]  /*2c90*/  FFMA.FTZ R104, R56, R63, R53 ;  /* 0x0000003f38687223 */ /* 0x000fe20000010035 */
[----:B------:R-:W-:Y:S01]  /*2ca0*/  IADD3 R63, P4, R99, R112, RZ ;  /* 0x00000070633f7210 */ /* 0x000fe20007f9e0ff */
[C---:B------:R-:W-:Y:S01]  /*2cb0*/  FMUL.FTZ R15, R54.reuse, R15 ;  /* 0x0000000f360f7220 */ /* 0x040fe20000410000 */
[----:B------:R-:W-:Y:S01]  /*2cc0*/  FADD.FTZ R99, R115, -R80 ;  /* 0x8000005073637221 */ /* 0x000fe20000010000 */
[----:B------:R-:W-:Y:S01]  /*2cd0*/  FMUL.FTZ R96, R54, R145 ;  /* 0x0000009136607220 */ /* 0x000fe20000410000 */
[----:B------:R-:W-:Y:S01]  /*2ce0*/  FADD.FTZ R149, -R80, R149 ;  /* 0x0000009550957221 */ /* 0x000fe20000010100 */
[----:B------:R-:W-:Y:S01]  /*2cf0*/  FFMA.FTZ R17, R123, R15, R136 ;  /* 0x0000000f7b117223 */ /* 0x000fe20000010088 */
[----:B------:R-:W-:Y:S01]  /*2d00*/  SHF.L.U32 R15, R44, 0x10, RZ ;  /* 0x000000102c0f7819 */ /* 0x000fe200000006ff */
[----:B------:R-:W-:Y:S01]  /*2d10*/  FMUL.FTZ R61, R54, R61 ;  /* 0x0000003d363d7220 */ /* 0x000fe20000410000 */
[----:B------:R-:W-:Y:S01]  /*2d20*/  SHF.L.U32 R145, R90, 0x10, RZ ;  /* 0x000000105a917819 */ /* 0x000fe200000006ff */
[----:B------:R-:W-:Y:S01]  /*2d30*/  FMUL.FTZ R100, R54, R149 ;  /* 0x0000009536647220 */ /* 0x000fe20000410000 */
[----:B------:R-:W-:Y:S01]  /*2d40*/  SHF.L.U32 R157, R82, 0x10, RZ ;  /* 0x00000010529d7819 */ /* 0x000fe200000006ff */
[----:B------:R-:W-:Y:S01]  /*2d50*/  FADD.FTZ R45, -R80, R15 ;  /* 0x0000000f502d7221 */ /* 0x000fe20000010100 */
[----:B------:R-:W-:Y:S01]  /*2d60*/  FFMA.FTZ R15, R140, R13, R139 ;  /* 0x0000000d8c0f7223 */ /* 0x000fe2000001008b */
[----:B------:R-:W-:Y:S01]  /*2d70*/  SHF.L.U32 R13, R10, 0x10, RZ ;  /* 0x000000100a0d7819 */ /* 0x000fe200000006ff */
[----:B------:R-:W-:Y:S01]  /*2d80*/  FMUL.FTZ R10, R54, R81 ;  /* 0x00000051360a7220 */ /* 0x000fe20000410000 */
[----:B------:R-:W-:Y:S01]  /*2d90*/  SHF.L.U32 R81, R40, 0x10, RZ ;  /* 0x0000001028517819 */ /* 0x000fe200000006ff */
[----:B------:R-:W-:Y:S01]  /*2da0*/  FFMA.FTZ R96, R56, R96, R53 ;  /* 0x0000006038607223 */ /* 0x000fe20000010035 */
[----:B------:R0:W-:Y:S01]  /*2db0*/  MUFU.EX2 R40, R62 ;  /* 0x0000003e00287308 */ /* 0x0001e20000000800 */
[----:B------:R-:W-:Y:S01]  /*2dc0*/  SHF.L.U32 R149, R122, 0x10, RZ ;  /* 0x000000107a957819 */ /* 0x000fe200000006ff */
[--C-:B------:R-:W-:Y:S01]  /*2dd0*/  FADD.FTZ R145, R145, -R80.reuse ;  /* 0x8000005091917221 */ /* 0x100fe20000010000 */
[C---:B------:R-:W-:Y:S01]  /*2de0*/  FADD.FTZ R81, -R80.reuse, R81 ;  /* 0x0000005150517221 */ /* 0x040fe20000010100 */
[-C--:B------:R-:W-:Y:S01]  /*2df0*/  IADD3 R58, P0, R103, R112.reuse, RZ ;  /* 0x00000070673a7210 */ /* 0x080fe20007f1e0ff */
[----:B------:R-:W-:Y:S01]  /*2e00*/  FADD.FTZ R147, -R80, R147 ;  /* 0x0000009350937221 */ /* 0x000fe20000010100 */
[----:B------:R-:W-:Y:S01]  /*2e10*/  SHF.L.U32 R153, R78, 0x10, RZ ;  /* 0x000000104e997819 */ /* 0x000fe200000006ff */
[----:B------:R-:W-:Y:S01]  /*2e20*/  FMUL.FTZ R8, R54, R81 ;  /* 0x0000005136087220 */ /* 0x000fe20000410000 */
[----:B------:R-:W-:Y:S01]  /*2e30*/  IMAD R81, R60, 0xa0000, RZ ;  /* 0x000a00003c517824 */ /* 0x000fe200078e02ff */
[-C--:B0-----:R-:W-:Y:S01]  /*2e40*/  IADD3 R62, P3, R101, R112.reuse, RZ ;  /* 0x00000070653e7210 */ /* 0x081fe20007f7e0ff */
[--C-:B------:R-:W-:Y:S01]  /*2e50*/  FADD.FTZ R101, R151, -R80.reuse ;  /* 0x8000005097657221 */ /* 0x100fe20000010000 */
[----:B------:R-:W-:Y:S01]  /*2e60*/  SHF.L.U32 R151, R124, 0x10, RZ ;  /* 0x000000107c977819 */ /* 0x000fe200000006ff */
[----:B------:R-:W-:Y:S01]  /*2e70*/  FADD.FTZ R155, R155, -R80 ;  /* 0x800000509b9b7221 */ /* 0x000fe20000010000 */
[----:B------:R-:W-:Y:S01]  /*2e80*/  IADD3 R81, R81, R113, RZ ;  /* 0x0000007151517210 */ /* 0x000fe20007ffe0ff */
[----:B------:R-:W-:Y:S01]  /*2e90*/  FMUL.FTZ R101, R54, R101 ;  /* 0x0000006536657220 */ /* 0x000fe20000410000 */
[----:B------:R-:W-:Y:S01]  /*2ea0*/  FFMA.FTZ R103, R123, R61, R136 ;  /* 0x0000003d7b677223 */ /* 0x000fe20000010088 */
[----:B------:R-:W-:Y:S01]  /*2eb0*/  FADD.FTZ R151, -R80, R151 ;  /* 0x0000009750977221 */ /* 0x000fe20000010100 */
[----:B------:R-:W-:Y:S01]  /*2ec0*/  IADD3.X R65, RZ, R81, RZ, P6, !PT ;  /* 0x00000051ff417210 */ /* 0x000fe200037fe4ff */
[----:B------:R-:W-:Y:S01]  /*2ed0*/  FFMA.FTZ R101, R140, R101, R139 ;  /* 0x000000658c657223 */ /* 0x000fe2000001008b */
[-C--:B------:R-:W-:Y:S01]  /*2ee0*/  IADD3 R73, P6, R73, R112.reuse, RZ ;  /* 0x0000007049497210 */ /* 0x080fe20007fde0ff */
[----:B------:R-:W-:Y:S01]  /*2ef0*/  FMUL.FTZ R126, R96, -1.4426950216293334961 ;  /* 0xbfb8aa3b607e7820 */ /* 0x000fe20000410000 */
[----:B------:R-:W-:Y:S01]  /*2f00*/  IADD3.X R93, RZ, R81, RZ, P5, !PT ;  /* 0x00000051ff5d7210 */ /* 0x000fe20002ffe4ff */
[----:B------:R-:W-:Y:S01]  /*2f10*/  FMUL.FTZ R64, R101, -1.4426950216293334961 ;  /* 0xbfb8aa3b65407820 */ /* 0x000fe20000410000 */
[-C--:B------:R-:W-:Y:S01]  /*2f20*/  IADD3 R74, P5, R71, R112.reuse, RZ ;  /* 0x00000070474a7210 */ /* 0x080fe20007fbe0ff */
[----:B------:R-:W-:Y:S01]  /*2f30*/  FMUL.FTZ R78, R54, R145 ;  /* 0x00000091364e7220 */ /* 0x000fe20000410000 */
[-C--:B------:R-:W-:Y:S01]  /*2f40*/  IADD3.X R66, RZ, R81.reuse, RZ, P6, !PT ;  /* 0x00000051ff427210 */ /* 0x080fe200037fe4ff */
[----:B------:R0:W-:Y:S01]  /*2f50*/  MUFU.EX2 R115, R64 ;  /* 0x0000004000737308 */ /* 0x0001e20000000800 */
[-C--:B------:R-:W-:Y:S01]  /*2f60*/  IADD3 R92, P6, R69, R112.reuse, RZ ;  /* 0x00000070455c7210 */ /* 0x080fe20007fde0ff */
[--C-:B------:R-:W-:Y:S01]  /*2f70*/  FADD.FTZ R157, R157, -R80.reuse ;  /* 0x800000509d9d7221 */ /* 0x100fe20000010000 */
[----:B------:R-:W-:Y:S01]  /*2f80*/  IADD3.X R69, RZ, R81, RZ, P5, !PT ;  /* 0x00000051ff457210 */ /* 0x000fe20002ffe4ff */
[----:B------:R-:W-:Y:S01]  /*2f90*/  FADD.FTZ R149, -R80, R149 ;  /* 0x0000009550957221 */ /* 0x000fe20000010100 */
[----:B------:R-:W-:Y:S01]  /*2fa0*/  IADD3 R94, P5, R67, R112, RZ ;  /* 0x00000070435e7210 */ /* 0x000fe20007fbe0ff */
[----:B------:R-:W-:Y:S01]  /*2fb0*/  FMUL.FTZ R124, R54, R151 ;  /* 0x00000097367c7220 */ /* 0x000fe20000410000 */
[----:B------:R-:W-:Y:S01]  /*2fc0*/  IADD3.X R67, RZ, R81, RZ, P6, !PT ;  /* 0x00000051ff437210 */ /* 0x000fe200037fe4ff */
[----:B------:R-:W-:Y:S01]  /*2fd0*/  FFMA.FTZ R52, R52, R132, R141 ;  /* 0x0000008434347223 */ /* 0x000fe2000001008d */
[-C--:B------:R-:W-:Y:S01]  /*2fe0*/  IADD3 R75, P6, R75, R112.reuse, RZ ;  /* 0x000000704b4b7210 */ /* 0x080fe20007fde0ff */
[----:B------:R-:W-:Y:S01]  /*2ff0*/  FMUL.FTZ R98, R54, R147 ;  /* 0x0000009336627220 */ /* 0x000fe20000410000 */
[----:B------:R-:W-:Y:S01]  /*3000*/  IADD3.X R71, RZ, R81, RZ, P5, !PT ;  /* 0x00000051ff477210 */ /* 0x000fe20002ffe4ff */
[--C-:B------:R-:W-:Y:S01]  /*3010*/  FADD.FTZ R29, R29, -R80.reuse ;  /* 0x800000501d1d7221 */ /* 0x100fe20000010000 */
[-C--:B------:R-:W-:Y:S01]  /*3020*/  IADD3 R106, P5, R97, R112.reuse, RZ ;  /* 0x00000070616a7210 */ /* 0x080fe20007fbe0ff */
[----:B------:R-:W-:Y:S01]  /*3030*/  FFMA.FTZ R97, R140, R127, R139 ;  /* 0x0000007f8c617223 */ /* 0x000fe2000001008b */
[----:B------:R-:W-:Y:S01]  /*3040*/  IADD3.X R70, RZ, R81, RZ, P6, !PT ;  /* 0x00000051ff467210 */ /* 0x000fe200037fe4ff */
[--C-:B------:R-:W-:Y:S01]  /*3050*/  FADD.FTZ R153, R153, -R80.reuse ;  /* 0x8000005099997221 */ /* 0x100fe20000010000 */
[-C--:B------:R-:W-:Y:S01]  /*3060*/  IADD3 R108, P6, R105, R112.reuse, RZ ;  /* 0x00000070696c7210 */ /* 0x080fe20007fde0ff */
[----:B------:R-:W-:Y:S01]  /*3070*/  FMUL.FTZ R157, R54, R157 ;  /* 0x0000009d369d7220 */ /* 0x000fe20000410000 */
[----:B------:R-:W-:Y:S01]  /*3080*/  IADD3.X R105, RZ, R81, RZ, P5, !PT ;  /* 0x00000051ff697210 */ /* 0x000fe20002ffe4ff */
[----:B------:R-:W-:Y:S01]  /*3090*/  FMUL.FTZ R41, R52, -1.4426950216293334961 ;  /* 0xbfb8aa3b34297820 */ /* 0x000fe20000410000 */
[----:B0-----:R-:W-:Y:S01]  /*30a0*/  IADD3 R64, P5, R95, R112, RZ ;  /* 0x000000705f407210 */ /* 0x001fe20007fbe0ff */
[C---:B------:R-:W-:Y:S01]  /*30b0*/  FMUL.FTZ R95, R54.reuse, R143 ;  /* 0x0000008f365f7220 */ /* 0x040fe20000410000 */
[----:B------:R-:W-:Y:S01]  /*30c0*/  SHF.L.U32 R143, R59, 0x10, RZ ;  /* 0x000000103b8f7819 */ /* 0x000fe200000006ff */
[----:B------:R-:W-:Y:S01]  /*30d0*/  FMUL.FTZ R59, R54, R137 ;  /* 0x00000089363b7220 */ /* 0x000fe20000410000 */
[----:B------:R-:W-:Y:S01]  /*30e0*/  SHF.L.U32 R127, R91, 0x10, RZ ;  /* 0x000000105b7f7819 */ /* 0x000fe200000006ff */
[--C-:B------:R-:W-:Y:S01]  /*30f0*/  FADD.FTZ R13, R13, -R80.reuse ;  /* 0x800000500d0d7221 */ /* 0x100fe20000010000 */
[----:B------:R-:W-:Y:S01]  /*3100*/  SHF.L.U32 R137, R125, 0x10, RZ ;  /* 0x000000107d897819 */ /* 0x000fe200000006ff */
[--C-:B------:R-:W-:Y:S01]  /*3110*/  FADD.FTZ R91, R143, -R80.reuse ;  /* 0x800000508f5b7221 */ /* 0x100fe20000010000 */
[----:B------:R-:W-:Y:S01]  /*3120*/  SHF.L.U32 R143, R88, 0x10, RZ ;  /* 0x00000010588f7819 */ /* 0x000fe200000006ff */
[----:B------:R-:W-:Y:S01]  /*3130*/  FMUL.FTZ R29, R29, R54 ;  /* 0x000000361d1d7220 */ /* 0x000fe20000410000 */
[----:B------:R-:W-:Y:S01]  /*3140*/  SHF.L.U32 R125, R89, 0x10, RZ ;  /* 0x00000010597d7819 */ /* 0x000fe200000006ff */
[----:B------:R-:W-:Y:S01]  /*3150*/  FMUL.FTZ R88, R54, R91 ;  /* 0x0000005b36587220 */ /* 0x000fe20000410000 */
[----:B------:R-:W-:Y:S01]  /*3160*/  FADD.FTZ R137, -R80, R137 ;  /* 0x0000008950897221 */ /* 0x000fe20000010100 */
[----:B------:R-:W-:Y:S01]  /*3170*/  IADD3 R61, P2, R107, R112, RZ ;  /* 0x000000706b3d7210 */ /* 0x000fe20007f5e0ff */
[--C-:B------:R-:W-:Y:S01]  /*3180*/  FADD.FTZ R143, R143, -R80.reuse ;  /* 0x800000508f8f7221 */ /* 0x100fe20000010000 */
[----:B------:R-:W-:Y:S01]  /*3190*/  FFMA.FTZ R89, R140, R88, R139 ;  /* 0x000000588c597223 */ /* 0x000fe2000001008b */
[C---:B------:R-:W-:Y:S01]  /*31a0*/  FMUL.FTZ R88, R54.reuse, R137 ;  /* 0x0000008936587220 */ /* 0x040fe20000410000 */
[----:B------:R-:W-:Y:S01]  /*31b0*/  SHF.L.U32 R137, R121, 0x10, RZ ;  /* 0x0000001079897819 */ /* 0x000fe200000006ff */
[----:B------:R-:W-:Y:S01]  /*31c0*/  FMUL.FTZ R122, R54, R153 ;  /* 0x00000099367a7220 */ /* 0x000fe20000410000 */
[----:B------:R-:W-:Y:S01]  /*31d0*/  SHF.L.U32 R145, R76, 0x10, RZ ;  /* 0x000000104c917819 */ /* 0x000fe200000006ff */
[----:B------:R-:W-:Y:S01]  /*31e0*/  FFMA.FTZ R88, R56, R88, R53 ;  /* 0x0000005838587223 */ /* 0x000fe20000010035 */
[----:B------:R-:W-:Y:S01]  /*31f0*/  SHF.L.U32 R159, R84, 0x10, RZ ;  /* 0x00000010549f7819 */ /* 0x000fe200000006ff */
[----:B------:R-:W-:Y:S01]  /*3200*/  FADD.FTZ R137, -R80, R137 ;  /* 0x0000008950897221 */ /* 0x000fe20000010100 */
[----:B------:R-:W-:Y:S01]  /*3210*/  IADD3.X R107, RZ, R81, RZ, P6, !PT ;  /* 0x00000051ff6b7210 */ /* 0x000fe200037fe4ff */
[----:B------:R-:W-:Y:S01]  /*3220*/  FMUL.FTZ R121, R88, -1.4426950216293334961 ;  /* 0xbfb8aa3b58797820 */ /* 0x000fe20000410000 */
[----:B------:R-:W-:Y:S01]  /*3230*/  SHF.L.U32 R133, R133, 0x10, RZ ;  /* 0x0000001085857819 */ /* 0x000fe200000006ff */
[----:B------:R-:W-:Y:S01]  /*3240*/  FMUL.FTZ R137, R54, R137 ;  /* 0x0000008936897220 */ /* 0x000fe20000410000 */
[----:B------:R-:W-:Y:S01]  /*3250*/  SHF.L.U32 R151, R135, 0x10, RZ ;  /* 0x0000001087977819 */ /* 0x000fe200000006ff */
[----:B------:R0:W-:Y:S01]  /*3260*/  MUFU.EX2 R86, R121 ;  /* 0x0000007900567308 */ /* 0x0001e20000000800 */
[-C--:B------:R-:W-:Y:S01]  /*3270*/  IADD3 R60, P1, R111, R112.reuse, RZ ;  /* 0x000000706f3c7210 */ /* 0x080fe20007f3e0ff */
[----:B------:R-:W-:Y:S01]  /*3280*/  FFMA.FTZ R135, R56, R137, R53 ;  /* 0x0000008938877223 */ /* 0x000fe20000010035 */
[----:B------:R-:W-:Y:S01]  /*3290*/  IADD3 R109, P6, R109, R112, RZ ;  /* 0x000000706d6d7210 */ /* 0x000fe20007fde0ff */
[--C-:B------:R-:W-:Y:S01]  /*32a0*/  FADD.FTZ R159, R159, -R80.reuse ;  /* 0x800000509f9f7221 */ /* 0x100fe20000010000 */
[----:B------:R-:W-:Y:S01]  /*32b0*/  SHF.L.U32 R79, R79, 0x10, RZ ;  /* 0x000000104f4f7819 */ /* 0x000fe200000006ff */
[----:B------:R-:W-:Y:S01]  /*32c0*/  FADD.FTZ R133, -R80, R133 ;  /* 0x0000008550857221 */ /* 0x000fe20000010100 */
[----:B------:R-:W-:Y:S01]  /*32d0*/  SHF.L.U32 R43, R43, 0x10, RZ ;  /* 0x000000102b2b7819 */ /* 0x000fe200000006ff */
[----:B------:R1:W-:Y:S01]  /*32e0*/  MUFU.EX2 R112, R126 ;  /* 0x0000007e00707308 */ /* 0x0003e20000000800 */
[----:B0-----:R-:W-:Y:S01]  /*32f0*/  FADD.FTZ R121, R125, -R80 ;  /* 0x800000507d797221 */ /* 0x001fe20000010000 */
[----:B------:R-:W-:Y:S01]  /*3300*/  SHF.L.U32 R147, R120, 0x10, RZ ;  /* 0x0000001078937819 */ /* 0x000fe200000006ff */
[C---:B------:R-:W-:Y:S01]  /*3310*/  FMUL.FTZ R125, R54.reuse, R143 ;  /* 0x0000008f367d7220 */ /* 0x040fe20000410000 */
[----:B------:R-:W-:Y:S01]  /*3320*/  SHF.L.U32 R137, R129, 0x10, RZ ;  /* 0x0000001081897819 */ /* 0x000fe200000006ff */
[C---:B------:R-:W-:Y:S01]  /*3330*/  FMUL.FTZ R142, R54.reuse, R121 ;  /* 0x00000079368e7220 */ /* 0x040fe20000410000 */
[----:B------:R-:W-:Y:S01]  /*3340*/  FMUL.FTZ R121, R54, R155 ;  /* 0x0000009b36797220 */ /* 0x000fe20000410000 */
[----:B------:R-:W-:Y:S01]  /*3350*/  SHF.L.U32 R155, R130, 0x10, RZ ;  /* 0x00000010829b7819 */ /* 0x000fe200000006ff */
[----:B------:R-:W-:Y:S01]  /*3360*/  FFMA.FTZ R82, R123, R157, R136 ;  /* 0x0000009d7b527223 */ /* 0x000fe20000010088 */
[----:B------:R-:W-:Y:S01]  /*3370*/  SHF.L.U32 R131, R131, 0x10, RZ ;  /* 0x0000001083837819 */ /* 0x000fe200000006ff */
[----:B-1----:R-:W-:Y:S01]  /*3380*/  FMUL.FTZ R126, R54, R149 ;  /* 0x00000095367e7220 */ /* 0x002fe20000410000 */
[--C-:B------:R-:W-:Y:S01]  /*3390*/  FADD.FTZ R149, R145, -R80.reuse ;  /* 0x8000005091957221 */ /* 0x100fe20000010000 */
[----:B------:R-:W-:Y:S01]  /*33a0*/  SHF.L.U32 R143, R134, 0x10, RZ ;  /* 0x00000010868f7819 */ /* 0x000fe200000006ff */
[----:B------:R-:W-:Y:S01]  /*33b0*/  FADD.FTZ R79, R79, -R80 ;  /* 0x800000504f4f7221 */ /* 0x000fe20000010000 */
[----:B------:R-:W-:Y:S01]  /*33c0*/  FFMA.FTZ R24, R24, R140, R139 ;  /* 0x0000008c18187223 */ /* 0x000fe2000001008b */
        /* <DEDUP_REMOVED lines=9> */
[C---:B------:R-:W-:Y:S01]  /*3460*/  FMUL.FTZ R149, R54.reuse, R149 ;  /* 0x0000009536957220 */ /* 0x040fe20000410000 */
[C---:B------:R-:W-:Y:S01]  /*3470*/  FMUL.FTZ R159, R54.reuse, R159 ;  /* 0x0000009f369f7220 */ /* 0x040fe20000410000 */
[----:B------:R-:W-:Y:S01]  /*3480*/  FMUL.FTZ R133, R54, R133 ;  /* 0x0000008536857220 */ /* 0x000fe20000410000 */
[--C-:B------:R-:W-:Y:S01]  /*3490*/  FFMA.FTZ R30, R29, R123, R136.reuse ;  /* 0x0000007b1d1e7223 */ /* 0x100fe20000010088 */
[----:B------:R-:W0:Y:S01]  /*34a0*/  MUFU.EX2 R41, R41 ;  /* 0x0000002900297308 */ /* 0x000e220000000800 */
[----:B------:R-:W-:Y:S01]  /*34b0*/  FADD.FTZ R129, -R80, R143 ;  /* 0x0000008f50817221 */ /* 0x000fe20000010100 */
[----:B------:R-:W-:Y:S01]  /*34c0*/  FMUL.FTZ R79, R54, R79 ;  /* 0x0000004f364f7220 */ /* 0x000fe20000410000 */
[----:B------:R-:W-:Y:S01]  /*34d0*/  FMUL.FTZ R29, R24, -1.4426950216293334961 ;  /* 0xbfb8aa3b181d7820 */ /* 0x000fe20000410000 */
        /* <DEDUP_REMOVED lines=17> */
[----:B------:R-:W-:Y:S01]  /*35f0*/  SHF.L.U32 R151, R77, 0x10, RZ ;  /* 0x000000104d977819 */ /* 0x000fe200000006ff */
[----:B------:R-:W-:Y:S01]  /*3600*/  FFMA.FTZ R123, R140, R142, R139 ;  /* 0x0000008e8c7b7223 */ /* 0x000fe2000001008b */
[----:B------:R-:W-:Y:S01]  /*3610*/  FFMA.FTZ R134, R132, R133, R141 ;  /* 0x0000008584867223 */ /* 0x000fe2000001008d */
[----:B------:R-:W-:Y:S01]  /*3620*/  SHF.L.U32 R155, R85, 0x10, RZ ;  /* 0x00000010559b7819 */ /* 0x000fe200000006ff */
[----:B------:R-:W-:Y:S01]  /*3630*/  FMUL.FTZ R26, R51, -1.4426950216293334961 ;  /* 0xbfb8aa3b331a7820 */ /* 0x000fe20000410000 */
[----:B------:R-:W-:Y:S01]  /*3640*/  FMUL.FTZ R142, R54, R129 ;  /* 0x00000081368e7220 */ /* 0x000fe20000410000 */
[----:B------:R-:W-:Y:S01]  /*3650*/  FFMA.FTZ R133, R140, R79, R139 ;  /* 0x0000004f8c857223 */ /* 0x000fe2000001008b */
        /* <DEDUP_REMOVED lines=13> */
[----:B------:R-:W-:Y:S01]  /*3730*/  MUFU.EX2 R29, R29 ;  /* 0x0000001d001d7308 */ /* 0x000fe20000000800 */
[----:B------:R-:W-:Y:S01]  /*3740*/  SHF.L.U32 R153, R83, 0x10, RZ ;  /* 0x0000001053997819 */ /* 0x000fe200000006ff */
[--C-:B------:R-:W-:Y:S01]  /*3750*/  FADD.FTZ R83, R151, -R80.reuse ;  /* 0x8000005097537221 */ /* 0x100fe20000010000 */
[----:B------:R-:W-:Y:S01]  /*3760*/  SHF.L.U32 R21, R21, 0x10, RZ ;  /* 0x0000001015157819 */ /* 0x000fe200000006ff */
[--C-:B------:R-:W-:Y:S01]  /*3770*/  FADD.FTZ R151, R155, -R80.reuse ;  /* 0x800000509b977221 */ /* 0x100fe20000010000 */
[----:B------:R-:W-:Y:S01]  /*3780*/  FMUL.FTZ R28, R30, -1.4426950216293334961 ;  /* 0xbfb8aa3b1e1c7820 */ /* 0x000fe20000410000 */
[----:B------:R-:W-:Y:S01]  /*3790*/  SHF.L.U32 R87, R138, 0x10, RZ ;  /* 0x000000108a577819 */ /* 0x000fe200000006ff */
[--C-:B------:R-:W-:Y:S01]  /*37a0*/  FADD.FTZ R77, R141, -R80.reuse ;  /* 0x800000508d4d7221 */ /* 0x100fe20000010000 */
[----:B------:R-:W-:Y:S01]  /*37b0*/  SHF.L.U32 R155, R22, 0x10, RZ ;  /* 0x00000010169b7819 */ /* 0x000fe200000006ff */
[----:B------:R-:W1:Y:S01]  /*37c0*/  MUFU.EX2 R26, R26 ;  /* 0x0000001a001a7308 */ /* 0x000e620000000800 */
[----:B------:R-:W-:Y:S01]  /*37d0*/  SHF.L.U32 R157, R20, 0x10, RZ ;  /* 0x00000010149d7819 */ /* 0x000fe200000006ff */
[--C-:B------:R-:W-:Y:S01]  /*37e0*/  FADD.FTZ R127, R127, -R80.reuse ;  /* 0x800000507f7f7221 */ /* 0x100fe20000010000 */
[----:B------:R-:W-:Y:S01]  /*37f0*/  FADD.FTZ R85, R153, -R80 ;  /* 0x8000005099557221 */ /* 0x000fe20000010000 */
[----:B------:R-:W-:Y:S01]  /*3800*/  FADD.FTZ R21, -R80, R21 ;  /* 0x0000001550157221 */ /* 0x000fe20000010100 */
[----:B------:R-:W-:Y:S01]  /*3810*/  FMUL.FTZ R34, R37, -1.4426950216293334961 ;  /* 0xbfb8aa3b25227820 */ /* 0x000fe20000410000 */
[----:B------:R-:W-:Y:S01]  /*3820*/  FMUL.FTZ R154, R54, R83 ;  /* 0x00000053369a7220 */ /* 0x000fe20000410000 */
[----:B------:R-:W-:Y:S01]  /*3830*/  FMUL.FTZ R31, R33, -1.4426950216293334961 ;  /* 0xbfb8aa3b211f7820 */ /* 0x000fe20000410000 */
[C---:B------:R-:W-:Y:S01]  /*3840*/  FADD.FTZ R87, -R80.reuse, R87 ;  /* 0x0000005750577221 */ /* 0x040fe20000010100 */
[C---:B------:R-:W-:Y:S01]  /*3850*/  FADD.FTZ R155, -R80.reuse, R155 ;  /* 0x0000009b509b7221 */ /* 0x040fe20000010100 */
[----:B------:R-:W-:Y:S01]  /*3860*/  FADD.FTZ R157, -R80, R157 ;  /* 0x0000009d509d7221 */ /* 0x000fe20000010100 */
[----:B------:R-:W2:Y:S01]  /*3870*/  MUFU.EX2 R28, R28 ;  /* 0x0000001c001c7308 */ /* 0x000ea20000000800 */
[C---:B------:R-:W-:Y:S01]  /*3880*/  FMUL.FTZ R77, R54.reuse, R77 ;  /* 0x0000004d364d7220 */ /* 0x040fe20000410000 */
[C---:B------:R-:W-:Y:S01]  /*3890*/  FMUL.FTZ R127, R54.reuse, R127 ;  /* 0x0000007f367f7220 */ /* 0x040fe20000410000 */
[C---:B------:R-:W-:Y:S01]  /*38a0*/  FMUL.FTZ R156, R54.reuse, R85 ;  /* 0x00000055369c7220 */ /* 0x040fe20000410000 */
[C---:B------:R-:W-:Y:S01]  /*38b0*/  FMUL.FTZ R158, R54.reuse, R151 ;  /* 0x00000097369e7220 */ /* 0x040fe20000410000 */
[----:B------:R-:W-:Y:S01]  /*38c0*/  FMUL.FTZ R22, R54, R21 ;  /* 0x0000001536167220 */ /* 0x000fe20000410000 */
[----:B------:R-:W-:Y:S01]  /*38d0*/  FMUL.FTZ R153, R131, -1.4426950216293334961 ;  /* 0xbfb8aa3b83997820 */ /* 0x000fe20000410000 */
[--C-:B------:R-:W-:Y:S01]  /*38e0*/  FFMA.FTZ R85, R140, R154, R139.reuse ;  /* 0x0000009a8c557223 */ /* 0x100fe2000001008b */
[----:B0-----:R-:W-:Y:S01]  /*38f0*/  FADD.FTZ R21, R41, 1 ;  /* 0x3f80000029157421 */ /* 0x001fe20000010000 */
[----:B------:R-:W-:Y:S01]  /*3900*/  FMUL.FTZ R50, R36, -1.4426950216293334961 ;  /* 0xbfb8aa3b24327820 */ /* 0x000fe20000410000 */
[C---:B------:R-:W-:Y:S01]  /*3910*/  FMUL.FTZ R14, R54.reuse, R45 ;  /* 0x0000002d360e7220 */ /* 0x040fe20000410000 */
[C---:B------:R-:W-:Y:S01]  /*3920*/  FMUL.FTZ R87, R54.reuse, R87 ;  /* 0x0000005736577220 */ /* 0x040fe20000410000 */
[C---:B------:R-:W-:Y:S01]  /*3930*/  FMUL.FTZ R154, R54.reuse, R155 ;  /* 0x0000009b369a7220 */ /* 0x040fe20000410000 */
[----:B------:R-:W-:Y:S01]  /*3940*/  FMUL.FTZ R20, R54, R157 ;  /* 0x0000009d36147220 */ /* 0x000fe20000410000 */
[----:B------:R-:W-:Y:S01]  /*3950*/  MUFU.EX2 R34, R34 ;  /* 0x0000002200227308 */ /* 0x000fe20000000800 */
[C-C-:B------:R-:W-:Y:S01]  /*3960*/  FFMA.FTZ R138, R140.reuse, R77, R139.reuse ;  /* 0x0000004d8c8a7223 */ /* 0x140fe2000001008b */
[C-C-:B------:R-:W-:Y:S01]  /*3970*/  FFMA.FTZ R6, R140.reuse, R6, R139.reuse ;  /* 0x000000068c067223 */ /* 0x140fe2000001008b */
[C-C-:B------:R-:W-:Y:S01]  /*3980*/  FFMA.FTZ R127, R140.reuse, R127, R139.reuse ;  /* 0x0000007f8c7f7223 */ /* 0x140fe2000001008b */
[C-C-:B------:R-:W-:Y:S01]  /*3990*/  FFMA.FTZ R83, R140.reuse, R156, R139.reuse ;  /* 0x0000009c8c537223 */ /* 0x140fe2000001008b */
[----:B------:R-:W-:Y:S01]  /*39a0*/  FFMA.FTZ R77, R140, R158, R139 ;  /* 0x0000009e8c4d7223 */ /* 0x000fe2000001008b */
[----:B------:R-:W-:Y:S01]  /*39b0*/  FMUL.FTZ R49, R38, -1.4426950216293334961 ;  /* 0xbfb8aa3b26317820 */ /* 0x000fe20000410000 */
[C-C-:B------:R-:W-:Y:S01]  /*39c0*/  FFMA.FTZ R14, R56.reuse, R14, R53.reuse ;  /* 0x0000000e380e7223 */ /* 0x140fe20000010035 */
[----:B------:R-:W-:Y:S01]  /*39d0*/  MUFU.EX2 R31, R31 ;  /* 0x0000001f001f7308 */ /* 0x000fe20000000800 */
[C-C-:B------:R-:W-:Y:S01]  /*39e0*/  FFMA.FTZ R10, R56.reuse, R10, R53.reuse ;  /* 0x0000000a380a7223 */ /* 0x140fe20000010035 */
[C-C-:B------:R-:W-:Y:S01]  /*39f0*/  FFMA.FTZ R100, R56.reuse, R100, R53.reuse ;  /* 0x0000006438647223 */ /* 0x140fe20000010035 */
[C-C-:B------:R-:W-:Y:S01]  /*3a00*/  FFMA.FTZ R126, R56.reuse, R126, R53.reuse ;  /* 0x0000007e387e7223 */ /* 0x140fe20000010035 */
[C-C-:B------:R-:W-:Y:S01]  /*3a10*/  FFMA.FTZ R132, R56.reuse, R142, R53.reuse ;  /* 0x0000008e38847223 */ /* 0x140fe20000010035 */
[C-C-:B------:R-:W-:Y:S01]  /*3a20*/  FFMA.FTZ R87, R56.reuse, R87, R53.reuse ;  /* 0x0000005738577223 */ /* 0x140fe20000010035 */
[--C-:B------:R-:W-:Y:S01]  /*3a30*/  FFMA.FTZ R154, R56, R154, R53.reuse ;  /* 0x0000009a389a7223 */ /* 0x100fe20000010035 */
[----:B------:R-:W-:Y:S01]  /*3a40*/  FMUL.FTZ R35, R23, -1.4426950216293334961 ;  /* 0xbfb8aa3b17237820 */ /* 0x000fe20000410000 */
[----:B------:R0:W-:Y:S01]  /*3a50*/  MUFU.EX2 R140, R153 ;  /* 0x00000099008c7308 */ /* 0x0001e20000000800 */
[----:B-1----:R-:W-:Y:S01]  /*3a60*/  FADD.FTZ R26, R26, 1 ;  /* 0x3f8000001a1a7421 */ /* 0x002fe20000010000 */
[----:B------:R-:W-:Y:S01]  /*3a70*/  FMUL.FTZ R48, R25, -1.4426950216293334961 ;  /* 0xbfb8aa3b19307820 */ /* 0x000fe20000410000 */
[----:B------:R-:W-:Y:S01]  /*3a80*/  FMUL.FTZ R110, R100, -1.4426950216293334961 ;  /* 0xbfb8aa3b646e7820 */ /* 0x000fe20000410000 */
[----:B------:R-:W-:Y:S01]  /*3a90*/  FMUL.FTZ R113, R99, -1.4426950216293334961 ;  /* 0xbfb8aa3b63717820 */ /* 0x000fe20000410000 */
[----:B------:R-:W-:Y:S01]  /*3aa0*/  FMUL.FTZ R114, R98, -1.4426950216293334961 ;  /* 0xbfb8aa3b62727820 */ /* 0x000fe20000410000 */
[----:B------:R-:W-:Y:S01]  /*3ab0*/  FMUL.FTZ R111, R97, -1.4426950216293334961 ;  /* 0xbfb8aa3b616f7820 */ /* 0x000fe20000410000 */
[----:B------:R-:W-:Y:S01]  /*3ac0*/  FMUL.FTZ R91, R59, -1.4426950216293334961 ;  /* 0xbfb8aa3b3b5b7820 */ /* 0x000fe20000410000 */
[----:B------:R-:W1:Y:S01]  /*3ad0*/  MUFU.RCP R21, R21 ;  /* 0x0000001500157308 */ /* 0x000e620000001000 */
[C-C-:B0-----:R-:W-:Y:S01]  /*3ae0*/  FFMA.FTZ R153, R56.reuse, R20, R53.reuse ;  /* 0x0000001438997223 */ /* 0x141fe20000010035 */
[----:B------:R-:W-:Y:S01]  /*3af0*/  FFMA.FTZ R53, R56, R22, R53 ;  /* 0x0000001638357223 */ /* 0x000fe20000010035 */
[----:B------:R-:W-:Y:S01]  /*3b00*/  FADD.FTZ R22, R29, 1 ;  /* 0x3f8000001d167421 */ /* 0x000fe20000010000 */
[----:B--2---:R-:W-:Y:S01]  /*3b10*/  FADD.FTZ R20, R28, 1 ;  /* 0x3f8000001c147421 */ /* 0x004fe20000010000 */
[----:B------:R-:W-:Y:S01]  /*3b20*/  FMUL.FTZ R46, R17, -1.4426950216293334961 ;  /* 0xbfb8aa3b112e7820 */ /* 0x000fe20000410000 */
[----:B------:R-:W-:Y:S01]  /*3b30*/  FMUL.FTZ R55, R13, -1.4426950216293334961 ;  /* 0xbfb8aa3b0d377820 */ /* 0x000fe20000410000 */
[----:B------:R-:W-:Y:S01]  /*3b40*/  FMUL.FTZ R27, R8, -1.4426950216293334961 ;  /* 0xbfb8aa3b081b7820 */ /* 0x000fe20000410000 */
        /* <DEDUP_REMOVED lines=8> */
[----:B------:R-:W2:Y:S01]  /*3bd0*/  MUFU.EX2 R49, R49 ;  /* 0x0000003100317308 */ /* 0x000ea20000000800 */
[----:B-1----:R-:W-:Y:S01]  /*3be0*/  FMUL.FTZ R29, R52, R21 ;  /* 0x00000015341d7220 */ /* 0x002fe20000410000 */
[----:B------:R-:W-:Y:S01]  /*3bf0*/  ULDC.64 UR6, c[0x0][0x210] ;  /* 0x0000840000067ab9 */ /* 0x000fe20000000a00 */
[----:B------:R-:W-:Y:S01]  /*3c00*/  FMUL.FTZ R32, R19, -1.4426950216293334961 ;  /* 0xbfb8aa3b13207820 */ /* 0x000fe20000410000 */
[----:B------:R-:W-:Y:S01]  /*3c10*/  FMUL.FTZ R57, R18, -1.4426950216293334961 ;  /* 0xbfb8aa3b12397820 */ /* 0x000fe20000410000 */
[----:B------:R-:W-:Y:S01]  /*3c20*/  FMUL.FTZ R161, R153, -1.4426950216293334961 ;  /* 0xbfb8aa3b99a17820 */ /* 0x000fe20000410000 */
[----:B------:R-:W-:Y:S01]  /*3c30*/  FMUL.FTZ R44, R15, -1.4426950216293334961 ;  /* 0xbfb8aa3b0f2c7820 */ /* 0x000fe20000410000 */
[----:B------:R-:W-:Y:S01]  /*3c40*/  FMUL.FTZ R45, R14, -1.4426950216293334961 ;  /* 0xbfb8aa3b0e2d7820 */ /* 0x000fe20000410000 */
[----:B------:R1:W3:Y:S01]  /*3c50*/  MUFU.RCP R159, R22 ;  /* 0x00000016009f7308 */ /* 0x0002e20000001000 */
[----:B0-----:R-:W-:Y:S01]  /*3c60*/  FADD.FTZ R21, R50, 1 ;  /* 0x3f80000032157421 */ /* 0x001fe20000010000 */
[----:B------:R-:W-:Y:S01]  /*3c70*/  FADD.FTZ R50, R115, 1 ;  /* 0x3f80000073327421 */ /* 0x000fe20000010000 */
[----:B------:R-:W-:Y:S01]  /*3c80*/  FMUL.FTZ R119, R104, -1.4426950216293334961 ;  /* 0xbfb8aa3b68777820 */ /* 0x000fe20000410000 */
[----:B------:R-:W-:Y:S01]  /*3c90*/  FMUL.FTZ R116, R103, -1.4426950216293334961 ;  /* 0xbfb8aa3b67747820 */ /* 0x000fe20000410000 */
[----:B------:R-:W-:Y:S01]  /*3ca0*/  FMUL.FTZ R117, R102, -1.4426950216293334961 ;  /* 0xbfb8aa3b66757820 */ /* 0x000fe20000410000 */
[----:B------:R-:W-:Y:S01]  /*3cb0*/  FMUL.FTZ R90, R95, -1.4426950216293334961 ;  /* 0xbfb8aa3b5f5a7820 */ /* 0x000fe20000410000 */
[----:B------:R-:W-:Y:S01]  /*3cc0*/  FMUL.FTZ R120, R89, -1.4426950216293334961 ;  /* 0xbfb8aa3b59787820 */ /* 0x000fe20000410000 */
[----:B------:R-:W0:Y:S01]  /*3cd0*/  MUFU.EX2 R35, R35 ;  /* 0x0000002300237308 */ /* 0x000e220000000800 */
[----:B-1----:R-:W-:Y:S01]  /*3ce0*/  FADD.FTZ R22, R34, 1 ;  /* 0x3f80000022167421 */ /* 0x002fe20000010000 */
[----:B--2---:R-:W-:Y:S01]  /*3cf0*/  FADD.FTZ R49, R49, 1 ;  /* 0x3f80000031317421 */ /* 0x004fe20000010000 */
[----:B------:R-:W-:Y:S01]  /*3d00*/  FMUL.FTZ R147, R78, -1.4426950216293334961 ;  /* 0xbfb8aa3b4e937820 */ /* 0x000fe20000410000 */
[----:B------:R-:W-:Y:S01]  /*3d10*/  FMUL.FTZ R148, R128, -1.4426950216293334961 ;  /* 0xbfb8aa3b80947820 */ /* 0x000fe20000410000 */
[----:B------:R-:W-:Y:S01]  /*3d20*/  FMUL.FTZ R150, R125, -1.4426950216293334961 ;  /* 0xbfb8aa3b7d967820 */ /* 0x000fe20000410000 */
[----:B------:R-:W-:Y:S01]  /*3d30*/  FMUL.FTZ R149, R124, -1.4426950216293334961 ;  /* 0xbfb8aa3b7c957820 */ /* 0x000fe20000410000 */
[----:B------:R-:W-:Y:S01]  /*3d40*/  FMUL.FTZ R152, R123, -1.4426950216293334961 ;  /* 0xbfb8aa3b7b987820 */ /* 0x000fe20000410000 */
[----:B------:R-:W1:Y:S01]  /*3d50*/  MUFU.RCP R26, R26 ;  /* 0x0000001a001a7308 */ /* 0x000e620000001000 */
[----:B---3--:R-:W-:Y:S01]  /*3d60*/  FMUL.FTZ R156, R24, R159 ;  /* 0x0000009f189c7220 */ /* 0x008fe20000410000 */
[----:B------:R-:W-:Y:S01]  /*3d70*/  FMUL.FTZ R159, R79, -1.4426950216293334961 ;  /* 0xbfb8aa3b4f9f7820 */ /* 0x000fe20000410000 */
[----:B------:R-:W-:Y:S01]  /*3d80*/  FMUL.FTZ R144, R135, -1.4426950216293334961 ;  /* 0xbfb8aa3b87907820 */ /* 0x000fe20000410000 */
[----:B------:R-:W-:Y:S01]  /*3d90*/  FMUL.FTZ R143, R122, -1.4426950216293334961 ;  /* 0xbfb8aa3b7a8f7820 */ /* 0x000fe20000410000 */
[----:B------:R-:W-:Y:S01]  /*3da0*/  FMUL.FTZ R137, R134, -1.4426950216293334961 ;  /* 0xbfb8aa3b86897820 */ /* 0x000fe20000410000 */
[----:B------:R-:W-:Y:S01]  /*3db0*/  FADD.FTZ R40, R40, 1 ;  /* 0x3f80000028287421 */ /* 0x000fe20000010000 */
[----:B------:R-:W-:Y:S01]  /*3dc0*/  FMUL.FTZ R141, R121, -1.4426950216293334961 ;  /* 0xbfb8aa3b798d7820 */ /* 0x000fe20000410000 */
[----:B------:R-:W2:Y:S01]  /*3dd0*/  MUFU.EX2 R48, R48 ;  /* 0x0000003000307308 */ /* 0x000ea20000000800 */
[----:B0-----:R-:W-:Y:S01]  /*3de0*/  FADD.FTZ R24, R35, 1 ;  /* 0x3f80000023187421 */ /* 0x001fe20000010000 */
[----:B------:R-:W-:Y:S01]  /*3df0*/  FMUL.FTZ R54, R130, -1.4426950216293334961 ;  /* 0xbfb8aa3b82367820 */ /* 0x000fe20000410000 */
[----:B------:R-:W-:Y:S01]  /*3e00*/  FMUL.FTZ R136, R133, -1.4426950216293334961 ;  /* 0xbfb8aa3b85887820 */ /* 0x000fe20000410000 */
[----:B------:R-:W-:Y:S01]  /*3e10*/  FMUL.FTZ R142, R132, -1.4426950216293334961 ;  /* 0xbfb8aa3b848e7820 */ /* 0x000fe20000410000 */
[----:B------:R-:W-:Y:S01]  /*3e20*/  FMUL.FTZ R139, R138, -1.4426950216293334961 ;  /* 0xbfb8aa3b8a8b7820 */ /* 0x000fe20000410000 */
[----:B------:R-:W-:Y:S01]  /*3e30*/  FMUL.FTZ R151, R87, -1.4426950216293334961 ;  /* 0xbfb8aa3b57977820 */ /* 0x000fe20000410000 */
[----:B------:R-:W-:Y:S01]  /*3e40*/  FMUL.FTZ R80, R84, -1.4426950216293334961 ;  /* 0xbfb8aa3b54507820 */ /* 0x000fe20000410000 */
[----:B------:R-:W0:Y:S01]  /*3e50*/  MUFU.EX2 R110, R110 ;  /* 0x0000006e006e7308 */ /* 0x000e220000000800 */
[----:B-1----:R-:W-:Y:S01]  /*3e60*/  FMUL.FTZ R51, R51, R26 ;  /* 0x0000001a33337220 */ /* 0x002fe20000410000 */
[----:B------:R-:W-:Y:S01]  /*3e70*/  FMUL.FTZ R155, R85, -1.4426950216293334961 ;  /* 0xbfb8aa3b559b7820 */ /* 0x000fe20000410000 */
[----:B------:R-:W-:Y:S01]  /*3e80*/  FMUL.FTZ R56, R154, -1.4426950216293334961 ;  /* 0xbfb8aa3b9a387820 */ /* 0x000fe20000410000 */
[----:B------:R-:W-:Y:S01]  /*3e90*/  FMUL.FTZ R28, R82, -1.4426950216293334961 ;  /* 0xbfb8aa3b521c7820 */ /* 0x000fe20000410000 */
[----:B------:R-:W-:Y:S01]  /*3ea0*/  FMUL.FTZ R41, R129, -1.4426950216293334961 ;  /* 0xbfb8aa3b81297820 */ /* 0x000fe20000410000 */
[----:B------:R-:W-:Y:S01]  /*3eb0*/  FMUL.FTZ R160, R76, -1.4426950216293334961 ;  /* 0xbfb8aa3b4ca07820 */ /* 0x000fe20000410000 */
[----:B------:R-:W-:Y:S01]  /*3ec0*/  FMUL.FTZ R158, R77, -1.4426950216293334961 ;  /* 0xbfb8aa3b4d9e7820 */ /* 0x000fe20000410000 */
[----:B------:R-:W1:Y:S01]  /*3ed0*/  MUFU.EX2 R113, R113 ;  /* 0x0000007100717308 */ /* 0x000e620000000800 */
[----:B--2---:R-:W-:Y:S01]  /*3ee0*/  FADD.FTZ R26, R48, 1 ;  /* 0x3f800000301a7421 */ /* 0x004fe20000010000 */
[----:B------:R-:W-:Y:S01]  /*3ef0*/  FMUL.FTZ R52, R83, -1.4426950216293334961 ;  /* 0xbfb8aa3b53347820 */ /* 0x000fe20000410000 */
[----:B------:R-:W-:-:S05]  /*3f00*/  F2FP.BF16.F32.PACK_AB R51, R51, R156 ;  /* 0x0000009c3333723e */ /* 0x000fca00000010ff */
[----:B------:R-:W2:Y:S01]  /*3f10*/  MUFU.EX2 R114, R114 ;  /* 0x0000007200727308 */ /* 0x000ea20000000800 */
[----:B0-----:R-:W-:-:S07]  /*3f20*/  FADD.FTZ R115, R110, 1 ;  /* 0x3f8000006e737421 */ /* 0x001fce0000010000 */
[----:B------:R0:W3:Y:S01]  /*3f30*/  MUFU.RCP R157, R20 ;  /* 0x00000014009d7308 */ /* 0x0000e20000001000 */
[----:B-1----:R-:W-:-:S07]  /*3f40*/  FADD.FTZ R110, R113, 1 ;  /* 0x3f800000716e7421 */ /* 0x002fce0000010000 */
[----:B------:R-:W1:Y:S01]  /*3f50*/  MUFU.EX2 R111, R111 ;  /* 0x0000006f006f7308 */ /* 0x000e620000000800 */
[----:B0-----:R-:W-:Y:S01]  /*3f60*/  FADD.FTZ R20, R31, 1 ;  /* 0x3f8000001f147421 */ /* 0x001fe20000010000 */
[----:B--2---:R-:W-:-:S06]  /*3f70*/  FADD.FTZ R113, R114, 1 ;  /* 0x3f80000072717421 */ /* 0x004fcc0000010000 */
[----:B------:R-:W0:Y:S01]  /*3f80*/  MUFU.EX2 R91, R91 ;  /* 0x0000005b005b7308 */ /* 0x000e220000000800 */
[----:B---3--:R-:W-:Y:S01]  /*3f90*/  FMUL.FTZ R30, R30, R157 ;  /* 0x0000009d1e1e7220 */ /* 0x008fe20000410000 */
[----:B------:R-:W-:-:S04]  /*3fa0*/  FMUL.FTZ R157, R53, -1.4426950216293334961 ;  /* 0xbfb8aa3b359d7820 */ /* 0x000fc80000410000 */
[----:B------:R-:W-:Y:S02]  /*3fb0*/  F2FP.BF16.F32.PACK_AB R29, R29, R30 ;  /* 0x0000001e1d1d723e */ /* 0x000fe400000010ff */
[----:B------:R-:W2:Y:S01]  /*3fc0*/  MUFU.EX2 R46, R46 ;  /* 0x0000002e002e7308 */ /* 0x000ea20000000800 */
[----:B-1----:R-:W-:Y:S01]  /*3fd0*/  FADD.FTZ R114, R111, 1 ;  /* 0x3f8000006f727421 */ /* 0x002fe20000010000 */
[----:B------:R-:W-:-:S06]  /*3fe0*/  FADD.FTZ R111, R112, 1 ;  /* 0x3f800000706f7421 */ /* 0x000fcc0000010000 */
[----:B------:R-:W1:Y:S01]  /*3ff0*/  MUFU.EX2 R55, R55 ;  /* 0x0000003700377308 */ /* 0x000e620000000800 */
[----:B0-----:R-:W-:Y:S01]  /*4000*/  FADD.FTZ R112, R91, 1 ;  /* 0x3f8000005b707421 */ /* 0x001fe20000010000 */
[----:B------:R-:W-:-:S06]  /*4010*/  FADD.FTZ R91, R86, 1 ;  /* 0x3f800000565b7421 */ /* 0x000fcc0000010000 */
        /* <DEDUP_REMOVED lines=8> */
[----:B------:R-:W2:Y:S01]  /*40a0*/  MUFU.RCP R22, R22 ;  /* 0x0000001600167308 */ /* 0x000ea20000001000 */
[----:B-1----:R-:W-:-:S07]  /*40b0*/  FADD.FTZ R35, R47, 1 ;  /* 0x3f8000002f237421 */ /* 0x002fce0000010000 */
[----:B------:R-:W1:Y:S01]  /*40c0*/  MUFU.EX2 R42, R42 ;  /* 0x0000002a002a7308 */ /* 0x000e620000000800 */
[----:B0-----:R-:W-:-:S07]  /*40d0*/  FADD.FTZ R55, R118, 1 ;  /* 0x3f80000076377421 */ /* 0x001fce0000010000 */
[----:B------:R-:W0:Y:S01]  /*40e0*/  MUFU.RCP R20, R20 ;  /* 0x0000001400147308 */ /* 0x000e220000001000 */
[----:B--2---:R-:W-:Y:S01]  /*40f0*/  FMUL.FTZ R146, R37, R22 ;  /* 0x0000001625927220 */ /* 0x004fe20000410000 */
[----:B------:R-:W-:-:S06]  /*4100*/  IADD3.X R22, RZ, R81, RZ, P6, !PT ;  /* 0x00000051ff167210 */ /* 0x000fcc00037fe4ff */
[----:B------:R-:W2:Y:S01]  /*4110*/  MUFU.EX2 R39, R39 ;  /* 0x0000002700277308 */ /* 0x000ea20000000800 */
[----:B-1----:R-:W-:-:S07]  /*4120*/  FADD.FTZ R47, R42, 1 ;  /* 0x3f8000002a2f7421 */ /* 0x002fce0000010000 */
[----:B------:R-:W-:Y:S01]  /*4130*/  MUFU.EX2 R145, R145 ;  /* 0x0000009100917308 */ /* 0x000fe20000000800 */
[----:B0-----:R-:W-:Y:S01]  /*4140*/  FMUL.FTZ R118, R33, R20 ;  /* 0x0000001421767220 */ /* 0x001fe20000410000 */
[----:B------:R-:W-:-:S06]  /*4150*/  LEA R20, P6, R109, UR6, 0x1 ;  /* 0x000000066d147c11 */ /* 0x000fcc000f8c08ff */
[----:B------:R-:W-:Y:S01]  /*4160*/  MUFU.RCP R21, R21 ;  /* 0x0000001500157308 */ /* 0x000fe20000001000 */
[----:B--2---:R-:W-:-:S07]  /*4170*/  FADD.FTZ R42, R39, 1 ;  /* 0x3f800000272a7421 */ /* 0x004fce0000010000 */
[----:B------:R-:W0:Y:S08]  /*4180*/  MUFU.RCP R49, R49 ;  /* 0x0000003100317308 */ /* 0x000e300000001000 */
[----:B------:R-:W1:Y:S08]  /*4190*/  MUFU.RCP R24, R24 ;  /* 0x0000001800187308 */ /* 0x000e700000001000 */
[----:B------:R-:W2:Y:S01]  /*41a0*/  MUFU.RCP R26, R26 ;  /* 0x0000001a001a7308 */ /* 0x000ea20000001000 */
[----:B0-----:R-:W-:-:S05]  /*41b0*/  FMUL.FTZ R49, R38, R49 ;  /* 0x0000003126317220 */ /* 0x001fca0000410000 */
[----:B------:R-:W-:Y:S02]  /*41c0*/  F2FP.BF16.F32.PACK_AB R49, R49, R146 ;  /* 0x000000923131723e */ /* 0x000fe400000010ff */
[----:B------:R-:W0:Y:S01]  /*41d0*/  MUFU.EX2 R43, R43 ;  /* 0x0000002b002b7308 */ /* 0x000e220000000800 */
[----:B-1----:R-:W-:-:S07]  /*41e0*/  FMUL.FTZ R38, R23, R24 ;  /* 0x0000001817267220 */ /* 0x002fce0000410000 */
[----:B------:R1:W3:Y:S01]  /*41f0*/  MUFU.RCP R39, R27 ;  /* 0x0000001b00277308 */ /* 0x0002e20000001000 */
[----:B--2---:R-:W-:-:S05]  /*4200*/  FMUL.FTZ R163, R25, R26 ;  /* 0x0000001a19a37220 */ /* 0x004fca0000410000 */
[----:B------:R-:W-:Y:S02]  /*4210*/  F2FP.BF16.F32.PACK_AB R38, R163, R38 ;  /* 0x00000026a326723e */ /* 0x000fe400000010ff */
[----:B------:R-:W2:Y:S01]  /*4220*/  MUFU.EX2 R32, R32 ;  /* 0x0000002000207308 */ /* 0x000ea20000000800 */
[----:B-1----:R-:W-:Y:S01]  /*4230*/  FADD.FTZ R27, R145, 1 ;  /* 0x3f800000911b7421 */ /* 0x002fe20000010000 */
[----:B------:R-:W-:Y:S01]  /*4240*/  FMUL.FTZ R145, R36, R21 ;  /* 0x0000001524917220 */ /* 0x000fe20000410000 */
[----:B------:R-:W-:Y:S01]  /*4250*/  LEA.HI.X R21, R109, UR7, R22, 0x1, P6 ;  /* 0x000000076d157c11 */ /* 0x000fe2000b0f0c16 */
[----:B0-----:R-:W-:Y:S01]  /*4260*/  FADD.FTZ R43, R43, 1 ;  /* 0x3f8000002b2b7421 */ /* 0x001fe20000010000 */
[C---:B------:R-:W-:Y:S02]  /*4270*/  LEA R22, P6, R108.reuse, UR6, 0x1 ;  /* 0x000000066c167c11 */ /* 0x040fe4000f8c08ff */
[----:B------:R-:W-:Y:S01]  /*4280*/  F2FP.BF16.F32.PACK_AB R118, R145, R118 ;  /* 0x000000769176723e */ /* 0x000fe200000010ff */
[----:B------:R-:W0:Y:S01]  /*4290*/  MUFU.EX2 R57, R57 ;  /* 0x0000003900397308 */ /* 0x000e220000000800 */
[----:B------:R-:W-:Y:S01]  /*42a0*/  LEA.HI.X R23, R108, UR7, R107, 0x1, P6 ;  /* 0x000000076c177c11 */ /* 0x000fe2000b0f0c6b */
[----:B---3--:R-:W-:Y:S01]  /*42b0*/  FMUL.FTZ R39, R8, R39 ;  /* 0x0000002708277220 */ /* 0x008fe20000410000 */
[C---:B------:R-:W-:Y:S01]  /*42c0*/  LEA R24, P6, R106.reuse, UR6, 0x1 ;  /* 0x000000066a187c11 */ /* 0x040fe2000f8c08ff */
[----:B------:R-:W-:Y:S03]  /*42d0*/  STG.E.U16 desc[UR8][R20.64], R29 ;  /* 0x0000001d14007986 */ /* 0x000fe6000c101508 */
[----:B------:R-:W-:Y:S01]  /*42e0*/  LEA.HI.X R25, R106, UR7, R105, 0x1, P6 ;  /* 0x000000076a197c11 */ /* 0x000fe2000b0f0c69 */
[----:B------:R-:W1:Y:S01]  /*42f0*/  MUFU.RCP R55, R55 ;  /* 0x0000003700377308 */ /* 0x000e620000001000 */
[----:B------:R-:W-:Y:S01]  /*4300*/  LEA R26, P6, R75, UR6, 0x1 ;  /* 0x000000064b1a7c11 */ /* 0x000fe2000f8c08ff */
[----:B--2---:R-:W-:Y:S01]  /*4310*/  FADD.FTZ R32, R32, 1 ;  /* 0x3f80000020207421 */ /* 0x004fe20000010000 */
[----:B------:R-:W-:Y:S05]  /*4320*/  STG.E.U16 desc[UR8][R20.64+0x4], R51 ;  /* 0x0000043314007986 */ /* 0x000fea000c101508 */
[----:B------:R-:W2:Y:S01]  /*4330*/  MUFU.EX2 R161, R161 ;  /* 0x000000a100a17308 */ /* 0x000ea20000000800 */
[----:B0-----:R-:W-:-:S07]  /*4340*/  FADD.FTZ R31, R57, 1 ;  /* 0x3f800000391f7421 */ /* 0x001fce0000010000 */
[----:B------:R0:W3:Y:S01]  /*4350*/  MUFU.RCP R33, R27 ;  /* 0x0000001b00217308 */ /* 0x0000e20000001000 */
[----:B-1----:R-:W-:-:S07]  /*4360*/  FMUL.FTZ R55, R6, R55 ;  /* 0x0000003706377220 */ /* 0x002fce0000410000 */
[----:B------:R-:W1:Y:S01]  /*4370*/  MUFU.EX2 R159, R159 ;  /* 0x0000009f009f7308 */ /* 0x000e620000000800 */
[----:B0-----:R-:W-:Y:S01]  /*4380*/  LEA.HI.X R27, R75, UR7, R70, 0x1, P6 ;  /* 0x000000074b1b7c11 */ /* 0x001fe2000b0f0c46 */
[----:B--2---:R-:W-:Y:S01]  /*4390*/  FADD.FTZ R6, R161, 1 ;  /* 0x3f800000a1067421 */ /* 0x004fe20000010000 */
[----:B------:R-:W-:-:S04]  /*43a0*/  LEA R36, P6, R94, UR6, 0x1 ;  /* 0x000000065e247c11 */ /* 0x000fc8000f8c08ff */
[----:B------:R-:W-:Y:S01]  /*43b0*/  LEA.HI.X R37, R94, UR7, R71, 0x1, P6 ;  /* 0x000000075e257c11 */ /* 0x000fe2000b0f0c47 */
[----:B------:R-:W0:Y:S01]  /*43c0*/  MUFU.EX2 R44, R44 ;  /* 0x0000002c002c7308 */ /* 0x000e220000000800 */
[----:B------:R-:W-:Y:S01]  /*43d0*/  LEA R70, P6, R92, UR6, 0x1 ;  /* 0x000000065c467c11 */ /* 0x000fe2000f8c08ff */
[----:B------:R-:W-:Y:S01]  /*43e0*/  FADD.FTZ R94, R140, 1 ;  /* 0x3f8000008c5e7421 */ /* 0x000fe20000010000 */
[----:B---3--:R-:W-:Y:S02]  /*43f0*/  FMUL.FTZ R33, R126, R33 ;  /* 0x000000217e217220 */ /* 0x008fe40000410000 */
[----:B------:R-:W-:Y:S02]  /*4400*/  LEA.HI.X R71, R92, UR7, R67, 0x1, P6 ;  /* 0x000000075c477c11 */ /* 0x000fe4000b0f0c43 */
[----:B------:R-:W-:Y:S01]  /*4410*/  LEA R106, P6, R74, UR6, 0x1 ;  /* 0x000000064a6a7c11 */ /* 0x000fe2000f8c08ff */
[----:B------:R-:W2:Y:S01]  /*4420*/  MUFU.EX2 R45, R45 ;  /* 0x0000002d002d7308 */ /* 0x000ea20000000800 */
[----:B-1----:R-:W-:-:S02]  /*4430*/  FADD.FTZ R159, R159, 1 ;  /* 0x3f8000009f9f7421 */ /* 0x002fc40000010000 */
[----:B------:R-:W-:Y:S02]  /*4440*/  LEA.HI.X R107, R74, UR7, R69, 0x1, P6 ;  /* 0x000000074a6b7c11 */ /* 0x000fe4000b0f0c45 */
[----:B------:R-:W-:-:S03]  /*4450*/  LEA R74, P6, R73, UR6, 0x1 ;  /* 0x00000006494a7c11 */ /* 0x000fc6000f8c08ff */
[----:B------:R-:W1:Y:S01]  /*4460*/  MUFU.EX2 R157, R157 ;  /* 0x0000009d009d7308 */ /* 0x000e620000000800 */
[----:B0-----:R-:W-:Y:S01]  /*4470*/  FADD.FTZ R44, R44, 1 ;  /* 0x3f8000002c2c7421 */ /* 0x001fe20000010000 */
[----:B------:R-:W-:Y:S02]  /*4480*/  LEA.HI.X R75, R73, UR7, R66, 0x1, P6 ;  /* 0x00000007494b7c11 */ /* 0x000fe4000b0f0c42 */
[----:B------:R-:W-:-:S04]  /*4490*/  LEA R66, P6, R72, UR6, 0x1 ;  /* 0x0000000648427c11 */ /* 0x000fc8000f8c08ff */
[----:B------:R-:W0:Y:S01]  /*44a0*/  MUFU.RCP R43, R43 ;  /* 0x0000002b002b7308 */ /* 0x000e220000001000 */
[----:B--2---:R-:W-:Y:S01]  /*44b0*/  FADD.FTZ R45, R45, 1 ;  /* 0x3f8000002d2d7421 */ /* 0x004fe20000010000 */
[----:B------:R-:W-:Y:S02]  /*44c0*/  LEA.HI.X R67, R72, UR7, R93, 0x1, P6 ;  /* 0x0000000748437c11 */ /* 0x000fe4000b0f0c5d */
[----:B------:R-:W-:-:S04]  /*44d0*/  LEA R72, P6, R68, UR6, 0x1 ;  /* 0x0000000644487c11 */ /* 0x000fc8000f8c08ff */
[----:B------:R-:W2:Y:S01]  /*44e0*/  MUFU.EX2 R119, R119 ;  /* 0x0000007700777308 */ /* 0x000ea20000000800 */
[----:B-1----:R-:W-:Y:S01]  /*44f0*/  FADD.FTZ R157, R157, 1 ;  /* 0x3f8000009d9d7421 */ /* 0x002fe20000010000 */
[----:B------:R-:W-:-:S06]  /*4500*/  LEA.HI.X R73, R68, UR7, R65, 0x1, P6 ;  /* 0x0000000744497c11 */ /* 0x000fcc000b0f0c41 */
[----:B------:R-:W1:Y:S01]  /*4510*/  MUFU.EX2 R116, R116 ;  /* 0x0000007400747308 */ /* 0x000e620000000800 */
[----:B0-----:R-:W-:-:S07]  /*4520*/  FMUL.FTZ R43, R12, R43 ;  /* 0x0000002b0c2b7220 */ /* 0x001fce0000410000 */
[----:B------:R-:W0:Y:S01]  /*4530*/  MUFU.EX2 R117, R117 ;  /* 0x0000007500757308 */ /* 0x000e220000000800 */
[----:B--2---:R-:W-:-:S07]  /*4540*/  FADD.FTZ R57, R119, 1 ;  /* 0x3f80000077397421 */ /* 0x004fce0000010000 */
[----:B------:R-:W2:Y:S01]  /*4550*/  MUFU.RCP R32, R32 ;  /* 0x0000002000207308 */ /* 0x000ea20000001000 */
[----:B-1----:R-:W-:-:S07]  /*4560*/  FADD.FTZ R48, R116, 1 ;  /* 0x3f80000074307421 */ /* 0x002fce0000010000 */
[----:B------:R-:W1:Y:S01]  /*4570*/  MUFU.EX2 R90, R90 ;  /* 0x0000005a005a7308 */ /* 0x000e620000000800 */
[----:B0-----:R-:W-:-:S07]  /*4580*/  FADD.FTZ R117, R117, 1 ;  /* 0x3f80000075757421 */ /* 0x001fce0000010000 */
[----:B------:R-:W0:Y:S01]  /*4590*/  MUFU.EX2 R120, R120 ;  /* 0x0000007800787308 */ /* 0x000e220000000800 */
[----:B--2---:R-:W-:Y:S01]  /*45a0*/  FMUL.FTZ R32, R19, R32 ;  /* 0x0000002013207220 */ /* 0x004fe20000410000 */
[----:B------:R-:W-:Y:S02]  /*45b0*/  IADD3.X R19, RZ, R81, RZ, P5, !PT ;  /* 0x00000051ff137210 */ /* 0x000fe40002ffe4ff */
[----:B------:R-:W-:-:S04]  /*45c0*/  LEA R68, P5, R64, UR6, 0x1 ;  /* 0x0000000640447c11 */ /* 0x000fc8000f8a08ff */
[----:B------:R-:W2:Y:S01]  /*45d0*/  MUFU.EX2 R147, R147 ;  /* 0x0000009300937308 */ /* 0x000ea20000000800 */
[----:B-1----:R-:W-:Y:S01]  /*45e0*/  FADD.FTZ R90, R90, 1 ;  /* 0x3f8000005a5a7421 */ /* 0x002fe20000010000 */
[----:B------:R-:W-:Y:S02]  /*45f0*/  LEA.HI.X R69, R64, UR7, R19, 0x1, P5 ;  /* 0x0000000740457c11 */ /* 0x000fe4000a8f0c13 */
[----:B------:R-:W-:-:S04]  /*4600*/  IADD3.X R64, RZ, R81, RZ, P4, !PT ;  /* 0x00000051ff407210 */ /* 0x000fc800027fe4ff */
[----:B------:R-:W1:Y:S01]  /*4610*/  MUFU.RCP R31, R31 ;  /* 0x0000001f001f7308 */ /* 0x000e620000001000 */
[----:B0-----:R-:W-:-:S07]  /*4620*/  FADD.FTZ R116, R120, 1 ;  /* 0x3f80000078747421 */ /* 0x001fce0000010000 */
[----:B------:R-:W0:Y:S01]  /*4630*/  MUFU.EX2 R148, R148 ;  /* 0x0000009400947308 */ /* 0x000e220000000800 */
[----:B--2---:R-:W-:-:S07]  /*4640*/  FADD.FTZ R119, R147, 1 ;  /* 0x3f80000093777421 */ /* 0x004fce0000010000 */
[----:B------:R-:W2:Y:S01]  /*4650*/  MUFU.EX2 R150, R150 ;  /* 0x0000009600967308 */ /* 0x000ea20000000800 */
[----:B-1----:R-:W-:Y:S01]  /*4660*/  FMUL.FTZ R31, R18, R31 ;  /* 0x0000001f121f7220 */ /* 0x002fe20000410000 */
[----:B------:R-:W-:-:S04]  /*4670*/  LEA R18, P4, R63, UR6, 0x1 ;  /* 0x000000063f127c11 */ /* 0x000fc8000f8808ff */
[----:B------:R-:W-:Y:S02]  /*4680*/  LEA.HI.X R19, R63, UR7, R64, 0x1, P4 ;  /* 0x000000073f137c11 */ /* 0x000fe4000a0f0c40 */
[----:B------:R-:W1:Y:S01]  /*4690*/  MUFU.EX2 R149, R149 ;  /* 0x0000009500957308 */ /* 0x000e620000000800 */
[----:B0-----:R-:W-:Y:S01]  /*46a0*/  FADD.FTZ R147, R148, 1 ;  /* 0x3f80000094937421 */ /* 0x001fe20000010000 */
[----:B------:R-:W-:-:S06]  /*46b0*/  F2FP.BF16.F32.PACK_AB R31, R31, R32 ;  /* 0x000000201f1f723e */ /* 0x000fcc00000010ff */
[----:B------:R-:W0:Y:S01]  /*46c0*/  MUFU.EX2 R152, R152 ;  /* 0x0000009800987308 */ /* 0x000e220000000800 */
[----:B--2---:R-:W-:-:S07]  /*46d0*/  FADD.FTZ R120, R150, 1 ;  /* 0x3f80000096787421 */ /* 0x004fce0000010000 */
[----:B------:R-:W2:Y:S01]  /*46e0*/  MUFU.EX2 R144, R144 ;  /* 0x0000009000907308 */ /* 0x000ea20000000800 */
[----:B-1----:R-:W-:-:S07]  /*46f0*/  FADD.FTZ R149, R149, 1 ;  /* 0x3f80000095957421 */ /* 0x002fce0000010000 */
[----:B------:R-:W1:Y:S01]  /*4700*/  MUFU.RCP R6, R6 ;  /* 0x0000000600067308 */ /* 0x000e620000001000 */
[----:B0-----:R-:W-:-:S07]  /*4710*/  FADD.FTZ R148, R152, 1 ;  /* 0x3f80000098947421 */ /* 0x001fce0000010000 */
[----:B------:R-:W0:Y:S01]  /*4720*/  MUFU.EX2 R143, R143 ;  /* 0x0000008f008f7308 */ /* 0x000e220000000800 */
[----:B--2---:R-:W-:-:S07]  /*4730*/  FADD.FTZ R144, R144, 1 ;  /* 0x3f80000090907421 */ /* 0x004fce0000010000 */
[----:B------:R-:W2:Y:S01]  /*4740*/  MUFU.EX2 R137, R137 ;  /* 0x0000008900897308 */ /* 0x000ea20000000800 */
[----:B-1----:R-:W-:-:S07]  /*4750*/  FMUL.FTZ R153, R153, R6 ;  /* 0x0000000699997220 */ /* 0x002fce0000410000 */
[----:B------:R-:W1:Y:S01]  /*4760*/  MUFU.RCP R40, R40 ;  /* 0x0000002800287308 */ /* 0x000e620000001000 */
[----:B0-----:R-:W-:-:S07]  /*4770*/  FADD.FTZ R109, R143, 1 ;  /* 0x3f8000008f6d7421 */ /* 0x001fce0000010000 */
[----:B------:R-:W0:Y:S01]  /*4780*/  MUFU.RCP R8, R159 ;  /* 0x0000009f00087308 */ /* 0x000e220000001000 */
[----:B--2---:R-:W-:-:S07]  /*4790*/  FADD.FTZ R105, R137, 1 ;  /* 0x3f80000089697421 */ /* 0x004fce0000010000 */
[----:B------:R-:W2:Y:S01]  /*47a0*/  MUFU.EX2 R141, R141 ;  /* 0x0000008d008d7308 */ /* 0x000ea20000000800 */
[----:B-1----:R-:W-:Y:S01]  /*47b0*/  FMUL.FTZ R40, R11, R40 ;  /* 0x000000280b287220 */ /* 0x002fe20000410000 */
[----:B------:R-:W-:-:S05]  /*47c0*/  PRMT R11, R29, 0x7632, R11 ;  /* 0x000076321d0b7816 */ /* 0x000fca000000000b */
[----:B------:R1:W-:Y:S01]  /*47d0*/  STG.E.U16 desc[UR8][R20.64+0x2], R11 ;  /* 0x0000020b14007986 */ /* 0x0003e2000c101508 */
[----:B------:R-:W3:Y:S01]  /*47e0*/  MUFU.RCP R12, R157 ;  /* 0x0000009d000c7308 */ /* 0x000ee20000001000 */
[----:B0-----:R-:W-:-:S07]  /*47f0*/  FMUL.FTZ R6, R79, R8 ;  /* 0x000000084f067220 */ /* 0x001fce0000410000 */
[----:B------:R-:W0:Y:S01]  /*4800*/  MUFU.EX2 R54, R54 ;  /* 0x0000003600367308 */ /* 0x000e220000000800 */
[----:B--2---:R-:W-:Y:S01]  /*4810*/  FADD.FTZ R92, R141, 1 ;  /* 0x3f8000008d5c7421 */ /* 0x004fe20000010000 */
[----:B-1----:R-:W-:-:S06]  /*4820*/  PRMT R11, R31, 0x7632, R11 ;  /* 0x000076321f0b7816 */ /* 0x002fcc000000000b */
[----:B------:R-:W1:Y:S01]  /*4830*/  MUFU.RCP R34, R34 ;  /* 0x0000002200227308 */ /* 0x000e620000001000 */
[----:B---3--:R-:W-:Y:S01]  /*4840*/  FMUL.FTZ R8, R53, R12 ;  /* 0x0000000c35087220 */ /* 0x008fe20000410000 */
[----:B------:R-:W-:-:S05]  /*4850*/  PRMT R12, R51, 0x7632, R12 ;  /* 0x00007632330c7816 */ /* 0x000fca000000000c */
[----:B------:R2:W-:Y:S01]  /*4860*/  STG.E.U16 desc[UR8][R20.64+0x6], R12 ;  /* 0x0000060c14007986 */ /* 0x0005e2000c101508 */
[----:B------:R-:W3:Y:S01]  /*4870*/  MUFU.RCP R35, R35 ;  /* 0x0000002300237308 */ /* 0x000ee20000001000 */
[----:B0-----:R-:W-:Y:S02]  /*4880*/  FADD.FTZ R141, R54, 1 ;  /* 0x3f800000368d7421 */ /* 0x001fe40000010000 */
[----:B------:R-:W-:Y:S04]  /*4890*/  STG.E.U16 desc[UR8][R22.64], R118 ;  /* 0x0000007616007986 */ /* 0x000fe8000c101508 */
[----:B------:R-:W-:Y:S01]  /*48a0*/  STG.E.U16 desc[UR8][R22.64+0x4], R49 ;  /* 0x0000043116007986 */ /* 0x000fe2000c101508 */
[----:B------:R-:W0:Y:S01]  /*48b0*/  MUFU.RCP R44, R44 ;  /* 0x0000002c002c7308 */ /* 0x000e220000001000 */
[----:B-1----:R-:W-:Y:S01]  /*48c0*/  FMUL.FTZ R54, R17, R34 ;  /* 0x0000002211367220 */ /* 0x002fe20000410000 */
[----:B------:R-:W-:-:S02]  /*48d0*/  IADD3.X R17, RZ, R81, RZ, P3, !PT ;  /* 0x00000051ff117210 */ /* 0x000fc40001ffe4ff */
[----:B--2---:R-:W-:Y:S02]  /*48e0*/  PRMT R12, R38, 0x7632, R12 ;  /* 0x00007632260c7816 */ /* 0x004fe4000000000c */
[----:B------:R-:W-:Y:S02]  /*48f0*/  LEA R64, P3, R62, UR6, 0x1 ;  /* 0x000000063e407c11 */ /* 0x000fe4000f8608ff */
[----:B------:R-:W1:Y:S01]  /*4900*/  MUFU.RCP R45, R45 ;  /* 0x0000002d002d7308 */ /* 0x000e620000001000 */
[----:B---3--:R-:W-:Y:S01]  /*4910*/  FMUL.FTZ R63, R16, R35 ;  /* 0x00000023103f7220 */ /* 0x008fe20000410000 */
[----:B------:R-:W-:Y:S02]  /*4920*/  IADD3.X R34, RZ, R81, RZ, P2, !PT ;  /* 0x00000051ff227210 */ /* 0x000fe400017fe4ff */
[----:B------:R-:W-:Y:S02]  /*4930*/  LEA R16, P2, R61, UR6, 0x1 ;  /* 0x000000063d107c11 */ /* 0x000fe4000f8408ff */
[----:B------:R-:W-:-:S02]  /*4940*/  F2FP.BF16.F32.PACK_AB R54, R63, R54 ;  /* 0x000000363f36723e */ /* 0x000fc400000010ff */
[----:B------:R-:W2:Y:S01]  /*4950*/  MUFU.EX2 R136, R136 ;  /* 0x0000008800887308 */ /* 0x000ea20000000800 */
[----:B0-----:R-:W-:Y:S01]  /*4960*/  FMUL.FTZ R44, R15, R44 ;  /* 0x0000002c0f2c7220 */ /* 0x001fe20000410000 */
[----:B------:R-:W-:Y:S02]  /*4970*/  LEA.HI.X R65, R62, UR7, R17, 0x1, P3 ;  /* 0x000000073e417c11 */ /* 0x000fe400098f0c11 */
[----:B------:R-:W-:Y:S02]  /*4980*/  LEA.HI.X R17, R61, UR7, R34, 0x1, P2 ;  /* 0x000000073d117c11 */ /* 0x000fe400090f0c22 */
[----:B------:R-:W-:Y:S02]  /*4990*/  IADD3.X R35, RZ, R81, RZ, P1, !PT ;  /* 0x00000051ff237210 */ /* 0x000fe40000ffe4ff */
[----:B------:R-:W0:Y:S01]  /*49a0*/  MUFU.EX2 R142, R142 ;  /* 0x0000008e008e7308 */ /* 0x000e220000000800 */
[----:B-1----:R-:W-:Y:S01]  /*49b0*/  FMUL.FTZ R45, R14, R45 ;  /* 0x0000002d0e2d7220 */ /* 0x002fe20000410000 */
[----:B------:R-:W-:-:S02]  /*49c0*/  PRMT R14, R49, 0x7632, R14 ;  /* 0x00007632310e7816 */ /* 0x000fc4000000000e */
[----:B------:R-:W-:Y:S02]  /*49d0*/  LEA R34, P1, R60, UR6, 0x1 ;  /* 0x000000063c227c11 */ /* 0x000fe4000f8208ff */
[----:B------:R-:W-:Y:S01]  /*49e0*/  F2FP.BF16.F32.PACK_AB R44, R45, R44 ;  /* 0x0000002c2d2c723e */ /* 0x000fe200000010ff */
[----:B------:R1:W-:Y:S01]  /*49f0*/  STG.E.U16 desc[UR8][R22.64+0x6], R14 ;  /* 0x0000060e16007986 */ /* 0x0003e2000c101508 */
[----:B------:R-:W3:Y:S01]  /*4a00*/  MUFU.RCP R46, R46 ;  /* 0x0000002e002e7308 */ /* 0x000ee20000001000 */
[----:B--2---:R-:W-:Y:S01]  /*4a10*/  FADD.FTZ R108, R136, 1 ;  /* 0x3f800000886c7421 */ /* 0x004fe20000010000 */
[----:B------:R-:W-:Y:S02]  /*4a20*/  LEA.HI.X R35, R60, UR7, R35, 0x1, P1 ;  /* 0x000000073c237c11 */ /* 0x000fe400088f0c23 */
[----:B------:R-:W-:Y:S02]  /*4a30*/  IADD3.X R81, RZ, R81, RZ, P0, !PT ;  /* 0x00000051ff517210 */ /* 0x000fe400007fe4ff */
[----:B------:R-:W-:-:S02]  /*4a40*/  LEA R60, P0, R58, UR6, 0x1 ;  /* 0x000000063a3c7c11 */ /* 0x000fc4000f8008ff */
[----:B------:R-:W2:Y:S01]  /*4a50*/  MUFU.EX2 R139, R139 ;  /* 0x0000008b008b7308 */ /* 0x000ea20000000800 */
[----:B0-----:R-:W-:Y:S01]  /*4a60*/  FADD.FTZ R137, R142, 1 ;  /* 0x3f8000008e897421 */ /* 0x001fe20000010000 */
[----:B------:R-:W-:Y:S02]  /*4a70*/  LEA.HI.X R61, R58, UR7, R81, 0x1, P0 ;  /* 0x000000073a3d7c11 */ /* 0x000fe400080f0c51 */
[----:B-1----:R-:W-:Y:S02]  /*4a80*/  PRMT R14, R44, 0x7632, R14 ;  /* 0x000076322c0e7816 */ /* 0x002fe4000000000e */
[----:B------:R-:W-:Y:S02]  /*4a90*/  IADD3 R7, P0, R7, 0x25, RZ ;  /* 0x0000002507077810 */ /* 0x000fe40007f1e0ff */
[----:B------:R-:W0:Y:S01]  /*4aa0*/  MUFU.EX2 R151, R151 ;  /* 0x0000009700977308 */ /* 0x000e220000000800 */
[----:B---3--:R-:W-:Y:S01]  /*4ab0*/  FMUL.FTZ R46, R13, R46 ;  /* 0x0000002e0d2e7220 */ /* 0x008fe20000410000 */
[----:B------:R-:W-:-:S02]  /*4ac0*/  PRMT R13, R118, 0x7632, R13 ;  /* 0x00007632760d7816 */ /* 0x000fc4000000000d */
[----:B------:R-:W-:Y:S02]  /*4ad0*/  IADD3.X R4, RZ, R4, RZ, P0, !PT ;  /* 0x00000004ff047210 */ /* 0x000fe400007fe4ff */
[----:B------:R-:W-:Y:S01]  /*4ae0*/  F2FP.BF16.F32.PACK_AB R43, R43, R46 ;  /* 0x0000002e2b2b723e */ /* 0x000fe200000010ff */
[----:B------:R1:W-:Y:S01]  /*4af0*/  STG.E.U16 desc[UR8][R22.64+0x2], R13 ;  /* 0x0000020d16007986 */ /* 0x0003e2000c101508 */
[----:B------:R-:W3:Y:S01]  /*4b00*/  MUFU.RCP R47, R47 ;  /* 0x0000002f002f7308 */ /* 0x000ee20000001000 */
[----:B--2---:R-:W-:Y:S01]  /*4b10*/  FADD.FTZ R139, R139, 1 ;  /* 0x3f8000008b8b7421 */ /* 0x004fe20000010000 */
[----:B------:R-:W-:Y:S01]  /*4b20*/  ISETP.GE.U32.AND P0, PT, R7, UR10, PT ;  /* 0x0000000a07007c0c */ /* 0x000fe2000bf06070 */
[----:B------:R2:W-:Y:S03]  /*4b30*/  STG.E.U16 desc[UR8][R24.64+0x6], R11 ;  /* 0x0000060b18007986 */ /* 0x0005e6000c101508 */
[----:B------:R-:W-:Y:S01]  /*4b40*/  ISETP.GE.AND.EX P0, PT, R4, UR5, PT, P0 ;  /* 0x0000000504007c0c */ /* 0x000fe2000bf06300 */
[----:B------:R4:W-:Y:S01]  /*4b50*/  STG.E.U16 desc[UR8][R24.64+0x2], R12 ;  /* 0x0000020c18007986 */ /* 0x0009e2000c101508 */
[----:B------:R-:W5:Y:S01]  /*4b60*/  MUFU.EX2 R80, R80 ;  /* 0x0000005000507308 */ /* 0x000f620000000800 */
[----:B0-----:R-:W-:Y:S01]  /*4b70*/  FADD.FTZ R136, R151, 1 ;  /* 0x3f80000097887421 */ /* 0x001fe20000010000 */
[----:B-1----:R-:W-:Y:S01]  /*4b80*/  PRMT R13, R54, 0x7632, R13 ;  /* 0x00007632360d7816 */ /* 0x002fe2000000000d */
[----:B------:R-:W-:Y:S01]  /*4b90*/  STG.E.U16 desc[UR8][R24.64], R38 ;  /* 0x0000002618007986 */ /* 0x000fe2000c101508 */
[----:B--2---:R-:W-:-:S04]  /*4ba0*/  PRMT R11, R43, 0x7632, R11 ;  /* 0x000076322b0b7816 */ /* 0x004fc8000000000b */
[----:B------:R-:W0:Y:S01]  /*4bb0*/  MUFU.EX2 R155, R155 ;  /* 0x0000009b009b7308 */ /* 0x000e220000000800 */
[----:B---3--:R-:W-:Y:S01]  /*4bc0*/  FMUL.FTZ R47, R10, R47 ;  /* 0x0000002f0a2f7220 */ /* 0x008fe20000410000 */
[----:B------:R-:W-:Y:S04]  /*4bd0*/  STG.E.U16 desc[UR8][R24.64+0x4], R31 ;  /* 0x0000041f18007986 */ /* 0x000fe8000c101508 */
[----:B------:R-:W-:Y:S01]  /*4be0*/  F2FP.BF16.F32.PACK_AB R40, R47, R40 ;  /* 0x000000282f28723e */ /* 0x000fe200000010ff */
[----:B------:R-:W-:Y:S01]  /*4bf0*/  STG.E.U16 desc[UR8][R26.64], R54 ;  /* 0x000000361a007986 */ /* 0x000fe2000c101508 */
[----:B------:R-:W1:Y:S01]  /*4c00*/  MUFU.EX2 R56, R56 ;  /* 0x0000003800387308 */ /* 0x000e620000000800 */
[----:B-----5:R-:W-:Y:S01]  /*4c10*/  FADD.FTZ R80, R80, 1 ;  /* 0x3f80000050507421 */ /* 0x020fe20000010000 */
[----:B----4-:R-:W-:Y:S01]  /*4c20*/  PRMT R12, R40, 0x7632, R12 ;  /* 0x00007632280c7816 */ /* 0x010fe2000000000c */
[----:B------:R2:W-:Y:S04]  /*4c30*/  STG.E.U16 desc[UR8][R26.64+0x2], R13 ;  /* 0x0000020d1a007986 */ /* 0x0005e8000c101508 */
[----:B------:R-:W-:Y:S01]  /*4c40*/  STG.E.U16 desc[UR8][R26.64+0x4], R44 ;  /* 0x0000042c1a007986 */ /* 0x000fe2000c101508 */
[----:B------:R-:W3:Y:S01]  /*4c50*/  MUFU.RCP R42, R42 ;  /* 0x0000002a002a7308 */ /* 0x000ee20000001000 */
[----:B0-----:R-:W-:-:S02]  /*4c60*/  FADD.FTZ R155, R155, 1 ;  /* 0x3f8000009b9b7421 */ /* 0x001fc40000010000 */
[----:B------:R0:W-:Y:S04]  /*4c70*/  STG.E.U16 desc[UR8][R26.64+0x6], R14 ;  /* 0x0000060e1a007986 */ /* 0x0001e8000c101508 */
[----:B------:R4:W-:Y:S01]  /*4c80*/  STG.E.U16 desc[UR8][R36.64+0x2], R11 ;  /* 0x0000020b24007986 */ /* 0x0009e2000c101508 */
[----:B------:R-:W5:Y:S01]  /*4c90*/  MUFU.RCP R57, R57 ;  /* 0x0000003900397308 */ /* 0x000f620000001000 */
[----:B-1----:R-:W-:Y:S02]  /*4ca0*/  FADD.FTZ R56, R56, 1 ;  /* 0x3f80000038387421 */ /* 0x002fe40000010000 */
[----:B------:R1:W-:Y:S04]  /*4cb0*/  STG.E.U16 desc[UR8][R36.64+0x6], R12 ;  /* 0x0000060c24007986 */ /* 0x0003e8000c101508 */
[----:B------:R-:W-:Y:S01]  /*4cc0*/  STG.E.U16 desc[UR8][R36.64], R43 ;  /* 0x0000002b24007986 */ /* 0x000fe2000c101508 */
[----:B------:R-:W0:Y:S01]  /*4cd0*/  MUFU.RCP R48, R48 ;  /* 0x0000003000307308 */ /* 0x000e220000001000 */
[----:B---3--:R-:W-:-:S02]  /*4ce0*/  FMUL.FTZ R42, R9, R42 ;  /* 0x0000002a092a7220 */ /* 0x008fc40000410000 */
[----:B------:R3:W-:Y:S03]  /*4cf0*/  STG.E.U16 desc[UR8][R36.64+0x4], R40 ;  /* 0x0000042824007986 */ /* 0x0007e6000c101508 */
[----:B------:R-:W-:Y:S02]  /*4d00*/  F2FP.BF16.F32.PACK_AB R39, R39, R42 ;  /* 0x0000002a2727723e */ /* 0x000fe400000010ff */
[----:B------:R-:W4:Y:S01]  /*4d10*/  MUFU.RCP R117, R117 ;  /* 0x0000007500757308 */ /* 0x000f220000001000 */
[----:B-----5:R-:W-:Y:S01]  /*4d20*/  FMUL.FTZ R104, R104, R57 ;  /* 0x0000003968687220 */ /* 0x020fe20000410000 */
[----:B--2---:R-:W-:Y:S01]  /*4d30*/  PRMT R13, R39, 0x7632, R13 ;  /* 0x00007632270d7816 */ /* 0x004fe2000000000d */
[----:B------:R-:W-:Y:S03]  /*4d40*/  STG.E.U16 desc[UR8][R70.64], R39 ;  /* 0x0000002746007986 */ /* 0x000fe6000c101508 */
[----:B------:R-:W-:Y:S01]  /*4d50*/  F2FP.BF16.F32.PACK_AB R55, R104, R55 ;  /* 0x000000376837723e */ /* 0x000fe200000010ff */
[----:B------:R-:W-:Y:S01]  /*4d60*/  STG.E.U16 desc[UR8][R70.64+0x2], R13 ;  /* 0x0000020d46007986 */ /* 0x000fe2000c101508 */
[----:B------:R-:W2:Y:S01]  /*4d70*/  MUFU.RCP R50, R50 ;  /* 0x0000003200327308 */ /* 0x000ea20000001000 */
[----:B0-----:R-:W-:Y:S01]  /*4d80*/  FMUL.FTZ R48, R103, R48 ;  /* 0x0000003067307220 */ /* 0x001fe20000410000 */
[----:B------:R-:W-:Y:S01]  /*4d90*/  PRMT R14, R55, 0x7632, R14 ;  /* 0x00007632370e7816 */ /* 0x000fe2000000000e */
[----:B------:R-:W-:Y:S04]  /*4da0*/  STG.E.U16 desc[UR8][R70.64+0x4], R55 ;  /* 0x0000043746007986 */ /* 0x000fe8000c101508 */
[----:B------:R-:W-:Y:S01]  /*4db0*/  STG.E.U16 desc[UR8][R70.64+0x6], R14 ;  /* 0x0000060e46007986 */ /* 0x000fe2000c101508 */
[----:B------:R-:W0:Y:S01]  /*4dc0*/  MUFU.RCP R115, R115 ;  /* 0x0000007300737308 */ /* 0x000e220000001000 */
[----:B----4-:R-:W-:-:S05]  /*4dd0*/  FMUL.FTZ R117, R102, R117 ;  /* 0x0000007566757220 */ /* 0x010fca0000410000 */
[----:B------:R-:W-:Y:S02]  /*4de0*/  F2FP.BF16.F32.PACK_AB R48, R117, R48 ;  /* 0x000000307530723e */ /* 0x000fe400000010ff */
[----:B------:R-:W4:Y:S01]  /*4df0*/  MUFU.EX2 R28, R28 ;  /* 0x0000001c001c7308 */ /* 0x000f220000000800 */
[----:B--2---:R-:W-:Y:S01]  /*4e00*/  FMUL.FTZ R50, R101, R50 ;  /* 0x0000003265327220 */ /* 0x004fe20000410000 */
[----:B------:R-:W-:Y:S01]  /*4e10*/  PRMT R53, R48, 0x7632, R53 ;  /* 0x0000763230357816 */ /* 0x000fe20000000035 */
[----:B------:R-:W-:Y:S04]  /*4e20*/  STG.E.U16 desc[UR8][R106.64], R48 ;  /* 0x000000306a007986 */ /* 0x000fe8000c101508 */
[----:B------:R-:W-:Y:S01]  /*4e30*/  STG.E.U16 desc[UR8][R106.64+0x2], R53 ;  /* 0x000002356a007986 */ /* 0x000fe2000c101508 */
[----:B------:R-:W2:Y:S01]  /*4e40*/  MUFU.RCP R114, R114 ;  /* 0x0000007200727308 */ /* 0x000ea20000001000 */
[----:B0-----:R-:W-:-:S05]  /*4e50*/  FMUL.FTZ R115, R100, R115 ;  /* 0x0000007364737220 */ /* 0x001fca0000410000 */
[----:B------:R-:W-:Y:S02]  /*4e60*/  F2FP.BF16.F32.PACK_AB R50, R115, R50 ;  /* 0x000000327332723e */ /* 0x000fe400000010ff */
[----:B------:R-:W0:Y:S01]  /*4e70*/  MUFU.RCP R111, R111 ;  /* 0x0000006f006f7308 */ /* 0x000e220000001000 */
[----:B----4-:R-:W-:Y:S01]  /*4e80*/  FADD.FTZ R15, R28, 1 ;  /* 0x3f8000001c0f7421 */ /* 0x010fe20000010000 */
[----:B------:R-:W-:Y:S01]  /*4e90*/  PRMT R11, R50, 0x7632, R11 ;  /* 0x00007632320b7816 */ /* 0x000fe2000000000b */
[----:B------:R-:W-:Y:S04]  /*4ea0*/  STG.E.U16 desc[UR8][R106.64+0x4], R50 ;  /* 0x000004326a007986 */ /* 0x000fe8000c101508 */
[----:B------:R4:W-:Y:S01]  /*4eb0*/  STG.E.U16 desc[UR8][R106.64+0x6], R11 ;  /* 0x0000060b6a007986 */ /* 0x0009e2000c101508 */
[----:B------:R-:W5:Y:S01]  /*4ec0*/  MUFU.EX2 R41, R41 ;  /* 0x0000002900297308 */ /* 0x000f620000000800 */
[----:B--2---:R-:W-:-:S07]  /*4ed0*/  FMUL.FTZ R114, R97, R114 ;  /* 0x0000007261727220 */ /* 0x004fce0000410000 */
[----:B------:R-:W2:Y:S01]  /*4ee0*/  MUFU.EX2 R160, R160 ;  /* 0x000000a000a07308 */ /* 0x000ea20000000800 */
[----:B0-----:R-:W-:-:S05]  /*4ef0*/  FMUL.FTZ R111, R96, R111 ;  /* 0x0000006f606f7220 */ /* 0x001fca0000410000 */
[----:B------:R-:W-:Y:S02]  /*4f00*/  F2FP.BF16.F32.PACK_AB R111, R111, R114 ;  /* 0x000000726f6f723e */ /* 0x000fe400000010ff */
[----:B------:R-:W0:Y:S01]  /*4f10*/  MUFU.EX2 R158, R158 ;  /* 0x0000009e009e7308 */ /* 0x000e220000000800 */
[----:B-----5:R-:W-:Y:S01]  /*4f20*/  FADD.FTZ R28, R41, 1 ;  /* 0x3f800000291c7421 */ /* 0x020fe20000010000 */
[----:B-1----:R-:W-:Y:S01]  /*4f30*/  PRMT R12, R111, 0x7632, R12 ;  /* 0x000076326f0c7816 */ /* 0x002fe2000000000c */
[----:B------:R-:W-:Y:S04]  /*4f40*/  STG.E.U16 desc[UR8][R74.64+0x4], R111 ;  /* 0x0000046f4a007986 */ /* 0x000fe8000c101508 */
[----:B------:R1:W-:Y:S01]  /*4f50*/  STG.E.U16 desc[UR8][R74.64+0x6], R12 ;  /* 0x0000060c4a007986 */ /* 0x0003e2000c101508 */
[----:B------:R-:W5:Y:S01]  /*4f60*/  MUFU.EX2 R52, R52 ;  /* 0x0000003400347308 */ /* 0x000f620000000800 */
[----:B--2---:R-:W-:-:S07]  /*4f70*/  FADD.FTZ R9, R160, 1 ;  /* 0x3f800000a0097421 */ /* 0x004fce0000010000 */
[----:B------:R-:W2:Y:S01]  /*4f80*/  MUFU.RCP R110, R110 ;  /* 0x0000006e006e7308 */ /* 0x000ea20000001000 */
[----:B0-----:R-:W-:-:S07]  /*4f90*/  FADD.FTZ R158, R158, 1 ;  /* 0x3f8000009e9e7421 */ /* 0x001fce0000010000 */
[----:B------:R-:W0:Y:S01]  /*4fa0*/  MUFU.RCP R113, R113 ;  /* 0x0000007100717308 */ /* 0x000e220000001000 */
[----:B-----5:R-:W-:-:S07]  /*4fb0*/  FADD.FTZ R52, R52, 1 ;  /* 0x3f80000034347421 */ /* 0x020fce0000010000 */
[----:B------:R-:W5:Y:S01]  /*4fc0*/  MUFU.RCP R90, R90 ;  /* 0x0000005a005a7308 */ /* 0x000f620000001000 */
[----:B--2---:R-:W-:-:S07]  /*4fd0*/  FMUL.FTZ R110, R99, R110 ;  /* 0x0000006e636e7220 */ /* 0x004fce0000410000 */
[----:B------:R-:W2:Y:S01]  /*4fe0*/  MUFU.RCP R112, R112 ;  /* 0x0000007000707308 */ /* 0x000ea20000001000 */
[----:B0-----:R-:W-:-:S05]  /*4ff0*/  FMUL.FTZ R113, R98, R113 ;  /* 0x0000007162717220 */ /* 0x001fca0000410000 */
[----:B------:R-:W-:Y:S02]  /*5000*/  F2FP.BF16.F32.PACK_AB R110, R113, R110 ;  /* 0x0000006e716e723e */ /* 0x000fe400000010ff */
[----:B------:R-:W0:Y:S01]  /*5010*/  MUFU.RCP R116, R116 ;  /* 0x0000007400747308 */ /* 0x000e220000001000 */
[----:B-----5:R-:W-:Y:S01]  /*5020*/  FMUL.FTZ R90, R95, R90 ;  /* 0x0000005a5f5a7220 */ /* 0x020fe20000410000 */
[----:B---3--:R-:W-:Y:S01]  /*5030*/  PRMT R37, R110, 0x7632, R37 ;  /* 0x000076326e257816 */ /* 0x008fe20000000025 */
[----:B------:R-:W-:Y:S04]  /*5040*/  STG.E.U16 desc[UR8][R74.64], R110 ;  /* 0x0000006e4a007986 */ /* 0x000fe8000c101508 */
[----:B------:R-:W-:Y:S01]  /*5050*/  STG.E.U16 desc[UR8][R74.64+0x2], R37 ;  /* 0x000002254a007986 */ /* 0x000fe2000c101508 */
[----:B------:R-:W3:Y:S01]  /*5060*/  MUFU.RCP R91, R91 ;  /* 0x0000005b005b7308 */ /* 0x000ee20000001000 */
[----:B--2---:R-:W-:-:S05]  /*5070*/  FMUL.FTZ R59, R59, R112 ;  /* 0x000000703b3b7220 */ /* 0x004fca0000410000 */
[----:B------:R-:W-:Y:S02]  /*5080*/  F2FP.BF16.F32.PACK_AB R59, R59, R90 ;  /* 0x0000005a3b3b723e */ /* 0x000fe400000010ff */
[----:B------:R-:W2:Y:S01]  /*5090*/  MUFU.RCP R86, R86 ;  /* 0x0000005600567308 */ /* 0x000ea20000001000 */
[----:B0-----:R-:W-:Y:S01]  /*50a0*/  FMUL.FTZ R116, R89, R116 ;  /* 0x0000007459747220 */ /* 0x001fe20000410000 */
[----:B----4-:R-:W-:Y:S01]  /*50b0*/  PRMT R11, R59, 0x7632, R11 ;  /* 0x000076323b0b7816 */ /* 0x010fe2000000000b */
[----:B------:R-:W-:Y:S04]  /*50c0*/  STG.E.U16 desc[UR8][R66.64], R59 ;  /* 0x0000003b42007986 */ /* 0x000fe8000c101508 */
[----:B------:R0:W-:Y:S01]  /*50d0*/  STG.E.U16 desc[UR8][R66.64+0x2], R11 ;  /* 0x0000020b42007986 */ /* 0x0001e2000c101508 */
[----:B------:R-:W4:Y:S01]  /*50e0*/  MUFU.RCP R119, R119 ;  /* 0x0000007700777308 */ /* 0x000f220000001000 */
[----:B---3--:R-:W-:-:S05]  /*50f0*/  FMUL.FTZ R91, R88, R91 ;  /* 0x0000005b585b7220 */ /* 0x008fca0000410000 */
[----:B------:R-:W-:Y:S02]  /*5100*/  F2FP.BF16.F32.PACK_AB R91, R91, R116 ;  /* 0x000000745b5b723e */ /* 0x000fe400000010ff */
[----:B------:R-:W3:Y:S01]  /*5110*/  MUFU.RCP R147, R147 ;  /* 0x0000009300937308 */ /* 0x000ee20000001000 */
[----:B--2---:R-:W-:Y:S01]  /*5120*/  FMUL.FTZ R86, R127, R86 ;  /* 0x000000567f567220 */ /* 0x004fe20000410000 */
[----:B------:R-:W-:Y:S01]  /*5130*/  PRMT R13, R91, 0x7632, R13 ;  /* 0x000076325b0d7816 */ /* 0x000fe2000000000d */
[----:B------:R-:W-:Y:S03]  /*5140*/  STG.E.U16 desc[UR8][R66.64+0x4], R91 ;  /* 0x0000045b42007986 */ /* 0x000fe6000c101508 */
[----:B------:R-:W-:Y:S01]  /*5150*/  F2FP.BF16.F32.PACK_AB R33, R33, R86 ;  /* 0x000000562121723e */ /* 0x000fe200000010ff */
[----:B------:R2:W-:Y:S01]  /*5160*/  STG.E.U16 desc[UR8][R66.64+0x6], R13 ;  /* 0x0000060d42007986 */ /* 0x0005e2000c101508 */
[----:B------:R-:W5:Y:S01]  /*5170*/  MUFU.RCP R120, R120 ;  /* 0x0000007800787308 */ /* 0x000f620000001000 */
[----:B----4-:R-:W-:Y:S01]  /*5180*/  FMUL.FTZ R119, R78, R119 ;  /* 0x000000774e777220 */ /* 0x010fe20000410000 */
[----:B-1----:R-:W-:Y:S01]  /*5190*/  PRMT R12, R33, 0x7632, R12 ;  /* 0x00007632210c7816 */ /* 0x002fe2000000000c */
[----:B------:R-:W-:Y:S04]  /*51a0*/  STG.E.U16 desc[UR8][R72.64+0x4], R33 ;  /* 0x0000042148007986 */ /* 0x000fe8000c101508 */
[----:B------:R1:W-:Y:S01]  /*51b0*/  STG.E.U16 desc[UR8][R72.64+0x6], R12 ;  /* 0x0000060c48007986 */ /* 0x0003e2000c101508 */
[----:B------:R-:W4:Y:S01]  /*51c0*/  MUFU.RCP R149, R149 ;  /* 0x0000009500957308 */ /* 0x000f220000001000 */
[----:B---3--:R-:W-:-:S05]  /*51d0*/  FMUL.FTZ R128, R128, R147 ;  /* 0x0000009380807220 */ /* 0x008fca0000410000 */
[----:B------:R-:W-:Y:S02]  /*51e0*/  F2FP.BF16.F32.PACK_AB R119, R128, R119 ;  /* 0x000000778077723e */ /* 0x000fe400000010ff */
[----:B------:R-:W3:Y:S01]  /*51f0*/  MUFU.RCP R148, R148 ;  /* 0x0000009400947308 */ /* 0x000ee20000001000 */
[----:B-----5:R-:W-:Y:S01]  /*5200*/  FMUL.FTZ R120, R125, R120 ;  /* 0x000000787d787220 */ /* 0x020fe20000410000 */
[----:B------:R-:W-:Y:S01]  /*5210*/  PRMT R36, R119, 0x7632, R36 ;  /* 0x0000763277247816 */ /* 0x000fe20000000024 */
[----:B------:R-:W-:Y:S04]  /*5220*/  STG.E.U16 desc[UR8][R72.64], R119 ;  /* 0x0000007748007986 */ /* 0x000fe8000c101508 */
[----:B------:R-:W-:Y:S01]  /*5230*/  STG.E.U16 desc[UR8][R72.64+0x2], R36 ;  /* 0x0000022448007986 */ /* 0x000fe2000c101508 */
[----:B------:R-:W5:Y:S01]  /*5240*/  MUFU.RCP R144, R144 ;  /* 0x0000009000907308 */ /* 0x000f620000001000 */
[----:B----4-:R-:W-:-:S05]  /*5250*/  FMUL.FTZ R149, R124, R149 ;  /* 0x000000957c957220 */ /* 0x010fca0000410000 */
[----:B------:R-:W-:Y:S02]  /*5260*/  F2FP.BF16.F32.PACK_AB R120, R149, R120 ;  /* 0x000000789578723e */ /* 0x000fe400000010ff */
[----:B------:R-:W4:Y:S01]  /*5270*/  MUFU.RCP R109, R109 ;  /* 0x0000006d006d7308 */ /* 0x000f220000001000 */
[----:B---3--:R-:W-:Y:S01]  /*5280*/  FMUL.FTZ R148, R123, R148 ;  /* 0x000000947b947220 */ /* 0x008fe20000410000 */
[----:B0-----:R-:W-:Y:S01]  /*5290*/  PRMT R11, R120, 0x7632, R11 ;  /* 0x00007632780b7816 */ /* 0x001fe2000000000b */
[----:B------:R-:W-:Y:S04]  /*52a0*/  STG.E.U16 desc[UR8][R68.64], R120 ;  /* 0x0000007844007986 */ /* 0x000fe8000c101508 */
[----:B------:R0:W-:Y:S01]  /*52b0*/  STG.E.U16 desc[UR8][R68.64+0x2], R11 ;  /* 0x0000020b44007986 */ /* 0x0001e2000c101508 */
[----:B------:R-:W3:Y:S01]  /*52c0*/  MUFU.RCP R105, R105 ;  /* 0x0000006900697308 */ /* 0x000ee20000001000 */
[----:B-----5:R-:W-:-:S05]  /*52d0*/  FMUL.FTZ R135, R135, R144 ;  /* 0x0000009087877220 */ /* 0x020fca0000410000 */
[----:B------:R-:W-:Y:S02]  /*52e0*/  F2FP.BF16.F32.PACK_AB R135, R135, R148 ;  /* 0x000000948787723e */ /* 0x000fe400000010ff */
[----:B------:R-:W5:Y:S01]  /*52f0*/  MUFU.RCP R108, R108 ;  /* 0x0000006c006c7308 */ /* 0x000f620000001000 */
[----:B----4-:R-:W-:Y:S01]  /*5300*/  FMUL.FTZ R109, R122, R109 ;  /* 0x0000006d7a6d7220 */ /* 0x010fe20000410000 */
[----:B--2---:R-:W-:Y:S01]  /*5310*/  PRMT R13, R135, 0x7632, R13 ;  /* 0x00007632870d7816 */ /* 0x004fe2000000000d */
[----:B------:R-:W-:Y:S04]  /*5320*/  STG.E.U16 desc[UR8][R68.64+0x4], R135 ;  /* 0x0000048744007986 */ /* 0x000fe8000c101508 */
[----:B------:R-:W-:Y:S01]  /*5330*/  STG.E.U16 desc[UR8][R68.64+0x6], R13 ;  /* 0x0000060d44007986 */ /* 0x000fe2000c101508 */
[----:B------:R-:W2:Y:S01]  /*5340*/  MUFU.RCP R137, R137 ;  /* 0x0000008900897308 */ /* 0x000ea20000001000 */
[----:B---3--:R-:W-:-:S05]  /*5350*/  FMUL.FTZ R134, R134, R105 ;  /* 0x0000006986867220 */ /* 0x008fca0000410000 */
[----:B------:R-:W-:Y:S02]  /*5360*/  F2FP.BF16.F32.PACK_AB R109, R134, R109 ;  /* 0x0000006d866d723e */ /* 0x000fe400000010ff */
[----:B------:R-:W3:Y:S01]  /*5370*/  MUFU.RCP R92, R92 ;  /* 0x0000005c005c7308 */ /* 0x000ee20000001000 */
[----:B-----5:R-:W-:Y:S01]  /*5380*/  FMUL.FTZ R108, R133, R108 ;  /* 0x0000006c856c7220 */ /* 0x020fe20000410000 */
[----:B-1----:R-:W-:Y:S01]  /*5390*/  PRMT R12, R109, 0x7632, R12 ;  /* 0x000076326d0c7816 */ /* 0x002fe2000000000c */
[----:B------:R-:W-:Y:S04]  /*53a0*/  STG.E.U16 desc[UR8][R18.64], R109 ;  /* 0x0000006d12007986 */ /* 0x000fe8000c101508 */
[----:B------:R1:W-:Y:S01]  /*53b0*/  STG.E.U16 desc[UR8][R18.64+0x2], R12 ;  /* 0x0000020c12007986 */ /* 0x0003e2000c101508 */
[----:B------:R-:W4:Y:S01]  /*53c0*/  MUFU.RCP R94, R94 ;  /* 0x0000005e005e7308 */ /* 0x000f220000001000 */
[----:B--2---:R-:W-:-:S05]  /*53d0*/  FMUL.FTZ R137, R132, R137 ;  /* 0x0000008984897220 */ /* 0x004fca0000410000 */
[----:B------:R-:W-:Y:S02]  /*53e0*/  F2FP.BF16.F32.PACK_AB R108, R137, R108 ;  /* 0x0000006c896c723e */ /* 0x000fe400000010ff */
[----:B------:R-:W2:Y:S01]  /*53f0*/  MUFU.RCP R139, R139 ;  /* 0x0000008b008b7308 */ /* 0x000ea20000001000 */
[----:B---3--:R-:W-:Y:S01]  /*5400*/  FMUL.FTZ R92, R121, R92 ;  /* 0x0000005c795c7220 */ /* 0x008fe20000410000 */
[----:B------:R-:W-:Y:S01]  /*5410*/  PRMT R14, R108, 0x7632, R14 ;  /* 0x000076326c0e7816 */ /* 0x000fe2000000000e */
[----:B------:R-:W-:Y:S04]  /*5420*/  STG.E.U16 desc[UR8][R18.64+0x4], R108 ;  /* 0x0000046c12007986 */ /* 0x000fe8000c101508 */
[----:B------:R-:W-:Y:S01]  /*5430*/  STG.E.U16 desc[UR8][R18.64+0x6], R14 ;  /* 0x0000060e12007986 */ /* 0x000fe2000c101508 */
[----:B------:R-:W3:Y:S01]  /*5440*/  MUFU.RCP R136, R136 ;  /* 0x0000008800887308 */ /* 0x000ee20000001000 */
[----:B----4-:R-:W-:-:S05]  /*5450*/  FMUL.FTZ R131, R131, R94 ;  /* 0x0000005e83837220 */ /* 0x010fca0000410000 */
[----:B------:R-:W-:Y:S02]  /*5460*/  F2FP.BF16.F32.PACK_AB R92, R131, R92 ;  /* 0x0000005c835c723e */ /* 0x000fe400000010ff */
[----:B------:R-:W4:Y:S01]  /*5470*/  MUFU.RCP R93, R80 ;  /* 0x00000050005d7308 */ /* 0x000f220000001000 */
[----:B--2---:R-:W-:Y:S01]  /*5480*/  FMUL.FTZ R139, R138, R139 ;  /* 0x0000008b8a8b7220 */ /* 0x004fe20000410000 */
[----:B------:R-:W-:Y:S01]  /*5490*/  PRMT R32, R92, 0x7632, R32 ;  /* 0x000076325c207816 */ /* 0x000fe20000000020 */
[----:B------:R-:W-:Y:S04]  /*54a0*/  STG.E.U16 desc[UR8][R64.64], R92 ;  /* 0x0000005c40007986 */ /* 0x000fe8000c101508 */
[----:B------:R-:W-:Y:S01]  /*54b0*/  STG.E.U16 desc[UR8][R64.64+0x2], R32 ;  /* 0x0000022040007986 */ /* 0x000fe2000c101508 */
[----:B------:R-:W2:Y:S01]  /*54c0*/  MUFU.RCP R141, R141 ;  /* 0x0000008d008d7308 */ /* 0x000ea20000001000 */
[----:B---3--:R-:W-:-:S05]  /*54d0*/  FMUL.FTZ R136, R87, R136 ;  /* 0x0000008857887220 */ /* 0x008fca0000410000 */
[----:B------:R-:W-:Y:S02]  /*54e0*/  F2FP.BF16.F32.PACK_AB R136, R136, R139 ;  /* 0x0000008b8888723e */ /* 0x000fe400000010ff */
[----:B------:R-:W3:Y:S01]  /*54f0*/  MUFU.RCP R80, R155 ;  /* 0x0000009b00507308 */ /* 0x000ee20000001000 */
        /* <DEDUP_REMOVED lines=8> */
[----:B---3--:R-:W-:Y:S01]  /*5580*/  FMUL.FTZ R80, R85, R80 ;  /* 0x0000005055507220 */ /* 0x008fe20000410000 */
[----:B-1----:R-:W-:Y:S01]  /*5590*/  PRMT R12, R93, 0x7632, R12 ;  /* 0x000076325d0c7816 */ /* 0x002fe2000000000c */
[----:B------:R-:W-:Y:S04]  /*55a0*/  STG.E.U16 desc[UR8][R16.64], R93 ;  /* 0x0000005d10007986 */ /* 0x000fe8000c101508 */
[----:B------:R-:W-:Y:S01]  /*55b0*/  STG.E.U16 desc[UR8][R16.64+0x2], R12 ;  /* 0x0000020c10007986 */ /* 0x000fe2000c101508 */
[----:B------:R-:W1:Y:S01]  /*55c0*/  MUFU.RCP R28, R28 ;  /* 0x0000001c001c7308 */ /* 0x000e620000001000 */
[----:B0-----:R-:W-:-:S05]  /*55d0*/  FMUL.FTZ R143, R154, R143 ;  /* 0x0000008f9a8f7220 */ /* 0x001fca0000410000 */
[----:B------:R-:W-:Y:S02]  /*55e0*/  F2FP.BF16.F32.PACK_AB R80, R143, R80 ;  /* 0x000000508f50723e */ /* 0x000fe400000010ff */
[----:B------:R-:W0:Y:S01]  /*55f0*/  MUFU.RCP R10, R52 ;  /* 0x00000034000a7308 */ /* 0x000e220000001000 */
[----:B--2---:R-:W-:Y:S01]  /*5600*/  FMUL.FTZ R15, R82, R15 ;  /* 0x0000000f520f7220 */ /* 0x004fe20000410000 */
[----:B------:R-:W-:Y:S01]  /*5610*/  PRMT R13, R80, 0x7632, R13 ;  /* 0x00007632500d7816 */ /* 0x000fe2000000000d */
[----:B------:R-:W-:Y:S04]  /*5620*/  STG.E.U16 desc[UR8][R16.64+0x4], R80 ;  /* 0x0000045010007986 */ /* 0x000fe8000c101508 */
[----:B------:R2:W-:Y:S01]  /*5630*/  STG.E.U16 desc[UR8][R16.64+0x6], R13 ;  /* 0x0000060d10007986 */ /* 0x0005e2000c101508 */
[----:B------:R-:W3:Y:S01]  /*5640*/  MUFU.RCP R9, R9 ;  /* 0x0000000900097308 */ /* 0x000ee20000001000 */
[----:B-1----:R-:W-:-:S05]  /*5650*/  FMUL.FTZ R28, R129, R28 ;  /* 0x0000001c811c7220 */ /* 0x002fca0000410000 */
[----:B------:R-:W-:Y:S02]  /*5660*/  F2FP.BF16.F32.PACK_AB R15, R28, R15 ;  /* 0x0000000f1c0f723e */ /* 0x000fe400000010ff */
[----:B------:R-:W1:Y:S01]  /*5670*/  MUFU.RCP R158, R158 ;  /* 0x0000009e009e7308 */ /* 0x000e620000001000 */
[----:B0-----:R-:W-:Y:S01]  /*5680*/  FMUL.FTZ R10, R83, R10 ;  /* 0x0000000a530a7220 */ /* 0x001fe20000410000 */
[----:B--2---:R-:W-:Y:S01]  /*5690*/  PRMT R17, R15, 0x7632, R17 ;  /* 0x000076320f117816 */ /* 0x004fe20000000011 */
[----:B------:R0:W-:Y:S03]  /*56a0*/  STG.E.U16 desc[UR8][R34.64], R15 ;  /* 0x0000000f22007986 */ /* 0x0001e6000c101508 */
[----:B------:R-:W-:Y:S01]  /*56b0*/  F2FP.BF16.F32.PACK_AB R10, R153, R10 ;  /* 0x0000000a990a723e */ /* 0x000fe200000010ff */
[----:B------:R0:W-:Y:S01]  /*56c0*/  STG.E.U16 desc[UR8][R34.64+0x2], R17 ;  /* 0x0000021122007986 */ /* 0x0001e2000c101508 */
[----:B---3--:R-:W-:-:S02]  /*56d0*/  FMUL.FTZ R9, R76, R9 ;  /* 0x000000094c097220 */ /* 0x008fc40000410000 */
[----:B------:R-:W-:Y:S01]  /*56e0*/  PRMT R11, R10, 0x7632, R11 ;  /* 0x000076320a0b7816 */ /* 0x000fe2000000000b */
[----:B------:R0:W-:Y:S02]  /*56f0*/  STG.E.U16 desc[UR8][R34.64+0x4], R10 ;  /* 0x0000040a22007986 */ /* 0x0001e4000c101508 */
[----:B------:R-:W-:Y:S02]  /*5700*/  F2FP.BF16.F32.PACK_AB R6, R6, R9 ;  /* 0x000000090606723e */ /* 0x000fe400000010ff */
[----:B------:R0:W-:Y:S01]  /*5710*/  STG.E.U16 desc[UR8][R34.64+0x6], R11 ;  /* 0x0000060b22007986 */ /* 0x0001e2000c101508 */
[----:B-1----:R-:W-:Y:S01]  /*5720*/  FMUL.FTZ R77, R77, R158 ;  /* 0x0000009e4d4d7220 */ /* 0x002fe20000410000 */
[----:B------:R-:W-:Y:S02]  /*5730*/  PRMT R30, R6, 0x7632, R30 ;  /* 0x00007632061e7816 */ /* 0x000fe4000000001e */
[----:B------:R0:W-:Y:S02]  /*5740*/  STG.E.U16 desc[UR8][R60.64], R6 ;  /* 0x000000063c007986 */ /* 0x0001e4000c101508 */
[----:B------:R-:W-:-:S02]  /*5750*/  F2FP.BF16.F32.PACK_AB R8, R8, R77 ;  /* 0x0000004d0808723e */ /* 0x000fc400000010ff */
[----:B------:R0:W-:Y:S02]  /*5760*/  STG.E.U16 desc[UR8][R60.64+0x2], R30 ;  /* 0x0000021e3c007986 */ /* 0x0001e4000c101508 */
[----:B------:R-:W-:Y:S02]  /*5770*/  PRMT R9, R8, 0x7632, R9 ;  /* 0x0000763208097816 */ /* 0x000fe40000000009 */
[----:B------:R0:W-:Y:S04]  /*5780*/  STG.E.U16 desc[UR8][R60.64+0x4], R8 ;  /* 0x000004083c007986 */ /* 0x0001e8000c101508 */
[----:B------:R0:W-:Y:S01]  /*5790*/  STG.E.U16 desc[UR8][R60.64+0x6], R9 ;  /* 0x000006093c007986 */ /* 0x0001e2000c101508 */
[----:B------:R-:W-:Y:S05]  /*57a0*/  @!P0 BRA `(.L_x_1720) ;  /* 0xffffffa800708947 */ /* 0x000fea000383ffff */
[----:B------:R-:W-:Y:S05]  /*57b0*/  EXIT ;  /* 0x000000000000794d */ /* 0x000fea0003800000 */
.L_x_1721:
        /* <DEDUP_REMOVED lines=12> */
.L_x_3571:


//--------------------- .text._ZN13group_norm_v214gn_cuda_kernelI13__nv_bfloat16Li320ELi1ELi16ELi160ELi256ELb1ELi128ELi320ELi320ELi4ELb1ELi74ELb0ELb0ENS_16CompileConditionILi900EEEEEvPT_PKS4_S7_S7_flPfS8_Pj --------------------------
	.section	.text._ZN13group_norm_v214gn_cuda_kernelI13__nv_bfloat16Li320ELi1ELi16ELi160ELi256ELb1ELi128ELi320ELi320ELi4ELb1ELi74ELb0ELb0ENS_16CompileConditionILi900EEEEEvPT_PKS4_S7_S7_flPfS8_Pj,"ax",@progbits
	.align	128
        .global         _ZN13group_norm_v214gn_cuda_kernelI13__nv_bfloat16Li320ELi1ELi16ELi160ELi256ELb1ELi128ELi320ELi320ELi4ELb1ELi74ELb0ELb0ENS_16CompileConditionILi900EEEEEvPT_PKS4_S7_S7_flPfS8_Pj
        .type           _ZN13group_norm_v214gn_cuda_kernelI13__nv_bfloat16Li320ELi1ELi16ELi160ELi256ELb1ELi128ELi320ELi320ELi4ELb1ELi74ELb0ELb0ENS_16CompileConditionILi900EEEEEvPT_PKS4_S7_S7_flPfS8_Pj,@function
        .size           _ZN13group_norm_v214gn_cuda_kernelI13__nv_bfloat16Li320ELi1ELi16ELi160ELi256ELb1ELi128ELi320ELi320ELi4ELb1ELi74ELb0ELb0ENS_16CompileConditionILi900EEEEEvPT_PKS4_S7_S7_flPfS8_Pj,(.L_x_3572 - _ZN13group_norm_v214gn_cuda_kernelI13__nv_bfloat16Li320ELi1ELi16ELi160ELi256ELb1ELi128ELi320ELi320ELi4ELb1ELi74ELb0ELb0ENS_16CompileConditionILi900EEEEEvPT_PKS4_S7_S7_flPfS8_Pj)
        .other          _ZN13group_norm_v214gn_cuda_kernelI13__nv_bfloat16Li320ELi1ELi16ELi160ELi256ELb1ELi128ELi320ELi320ELi4ELb1ELi74ELb0ELb0ENS_16CompileConditionILi900EEEEEvPT_PKS4_S7_S7_flPfS8_Pj,@"STO_CUDA_ENTRY STV_DEFAULT"
_ZN13group_norm_v214gn_cuda_kernelI13__nv_bfloat16Li320ELi1ELi16ELi160ELi256ELb1ELi128ELi320ELi320ELi4ELb1ELi74ELb0ELb0ENS_16CompileConditionILi900EEEEEvPT_PKS4_S7_S7_flPfS8_Pj:
.text._ZN13group_norm_v214gn_cuda_kernelI13__nv_bfloat16Li320ELi1ELi16ELi160ELi256ELb1ELi128ELi320ELi320ELi4ELb1ELi74ELb0ELb0ENS_16CompileConditionILi900EEEEEvPT_PKS4_S7_S7_flPfS8_Pj:
        /* <DEDUP_REMOVED lines=13> */
[----:B------:R-:W-:Y:S01]  /*00d0*/  UMOV UR10, UR4 ;  /* 0x00000004000a7c82 */ /* 0x000fe20008000000 */
[----:B------:R-:W1:Y:S01]  /*00e0*/  S2R R5, SR_CgaCtaId ;  /* 0x0000000000057919 */ /* 0x000e620000008800 */
[----:B------:R-:W-:Y:S01]  /*00f0*/  ISETP.EQ.U32.AND P1, PT, RZ, UR8, PT ;  /* 0x00000008ff007c0c */ /* 0x000fe2000bf22070 */
[----:B------:R-:W-:Y:S01]  /*0100*/  ULDC.64 UR6, c[0x0][0x250] ;  /* 0x0000940000067ab9 */ /* 0x000fe20000000a00 */
[----:B------:R-:W-:Y:S01]  /*0110*/  UMOV UR5, URZ ;  /* 0x0000003f00057c82 */ /* 0x000fe20008000000 */
[----:B------:R-:W2:Y:S01]  /*0120*/  S2R R4, SR_CTAID.X ;  /* 0x0000000000047919 */ /* 0x000ea20000002500 */
[----:B------:R-:W-:Y:S01]  /*0130*/  ULEA UR6, UP0, UR10, UR6, 0x2 ;  /* 0x000000060a067291 */ /* 0x000fe2000f80103f */
[----:B------:R-:W-:Y:S01]  /*0140*/  UMOV UR4, URZ ;  /* 0x0000003f00047c82 */ /* 0x000fe20008000000 */
[----:B------:R-:W-:-:S02]  /*0150*/  ULDC.64 UR16, c[0x0][0x208] ;  /* 0x0000820000107ab9 */ /* 0x000fc40000000a00 */
[----:B------:R-:W-:Y:S01]  /*0160*/  ULEA.HI.X UR7, UR10, UR7, UR5, 0x2, UP0 ;  /* 0x000000070a077291 */ /* 0x000fe200080f1405 */
[C---:B0-----:R-:W-:Y:S01]  /*0170*/  IMAD.WIDE.U32 R2, R6.reuse, -0x33333333, RZ ;  /* 0xcccccccd06027825 */ /* 0x041fe200078e00ff */
[----:B------:R-:W-:-:S04]  /*0180*/  ISETP.GT.U32.AND P0, PT, R6, 0x1, PT ;  /* 0x000000010600780c */ /* 0x000fc80003f04070 */
[----:B------:R-:W-:Y:S02]  /*0190*/  SHF.R.U32.HI R7, RZ, 0x6, R3 ;  /* 0x00000006ff077819 */ /* 0x000fe40000011603 */
[----:B-1----:R-:W-:Y:S02]  /*01a0*/  LEA R3, R5, R0, 0x18 ;  /* 0x0000000005037211 */ /* 0x002fe400078ec0ff */
[----:B--2---:R-:W-:Y:S01]  /*01b0*/  LOP3.LUT R0, R4, 0x1, RZ, 0xc0, !PT ;  /* 0x0000000104007812 */ /* 0x004fe200078ec0ff */
[----:B------:R-:W-:-:S03]  /*01c0*/  IMAD R2, R7, -0x50, R6 ;  /* 0xffffffb007027824 */ /* 0x000fc600078e0206 */
[----:B------:R-:W-:Y:S01]  /*01d0*/  ISETP.EQ.U32.OR P0, PT, R0, 0x1, P0 ;  /* 0x000000010000780c */ /* 0x000fe20000702470 */
[----:B------:R-:W-:Y:S01]  /*01e0*/  IMAD R2, R2, 0x28, R3 ;  /* 0x0000002802027824 */ /* 0x000fe200078e0203 */
[----:B------:R-:W-:Y:S02]  /*01f0*/  SHF.R.U32.HI R3, RZ, 0x2, R6 ;  /* 0x00000002ff037819 */ /* 0x000fe40000011606 */
[----:B------:R-:W-:Y:S02]  /*0200*/  ISETP.EQ.OR.EX P0, PT, RZ, UR9, P0, P1 ;  /* 0x00000009ff007c0c */ /* 0x000fe40008702710 */
[----:B------:R-:W-:Y:S02]  /*0210*/  LEA R2, R7, R2, 0x3 ;  /* 0x0000000207027211 */ /* 0x000fe400078e18ff */
[----:B------:R-:W-:-:S03]  /*0220*/  SHF.L.U32 R3, R3, 0x1, RZ ;  /* 0x0000000103037819 */ /* 0x000fc600000006ff */
[----:B------:R0:W-:Y:S01]  /*0230*/  STL [R1+0xcc], R2 ;  /* 0x0000cc0201007387 */ /* 0x0001e20000100800 */
[----:B------:R-:W-:Y:S02]  /*0240*/  LOP3.LUT R3, R3, 0xfffffffe, R0, 0xe2, !PT ;  /* 0xfffffffe03037812 */ /* 0x000fe400078ee200 */
[----:B------:R-:W-:-:S07]  /*0250*/  LOP3.LUT R0, R6, 0x3, RZ, 0xc0, !PT ;  /* 0x0000000306007812 */ /* 0x000fce00078ec0ff */
.L_x_1729:
[----:B------:R-:W0:Y:S01]  /*0260*/  S2R R42, SR_TID.X ;  /* 0x00000000002a7919 */ /* 0x000e220000002100 */
[----:B------:R-:W1:Y:S01]  /*0270*/  S2UR UR18, SR_CTAID.X ;  /* 0x00000000001279c3 */ /* 0x000e620000002500 */
[----:B------:R-:W-:Y:S01]  /*0280*/  ULOP3.LUT UR9, UR10, 0x7, URZ, 0xc0, !UPT ;  /* 0x000000070a097892 */ /* 0x000fe2000f8ec03f */
[----:B------:R-:W2:Y:S01]  /*0290*/  LDL R38, [R1+0xcc] ;  /* 0x0000cc0001267983 */ /* 0x000ea20000100800 */
[----:B------:R-:W-:Y:S02]  /*02a0*/  USHF.R.U64 UR13, UR10, 0x3, UR5 ;  /* 0x000000030a0d7899 */ /* 0x000fe40008001205 */
[----:B------:R-:W-:Y:S02]  /*02b0*/  UIMAD UR12, UR9, 0x140, URZ ;  /* 0x00000140090c78a4 */ /* 0x000fe4000f8e023f */
[----:B------:R-:W-:Y:S01]  /*02c0*/  USHF.R.U32.HI UR9, URZ, 0x3, UR5 ;  /* 0x000000033f097899 */ /* 0x000fe20008011605 */
[----:B---3--:R-:W3:Y:S01]  /*02d0*/  LDC.64 R128, c[0x0][0x220] ;  /* 0x00008800ff807b82 */ /* 0x008ee20000000a00 */
[----:B------:R-:W-:-:S02]  /*02e0*/  MOV R7, UR13 ;  /* 0x0000000d00077c02 */ /* 0x000fc40008000f00 */
[----:B------:R-:W-:-:S05]  /*02f0*/  UIMAD UR9, UR9, 0xa0000, URZ ;  /* 0x000a0000090978a4 */ /* 0x000fca000f8e023f */
[----:B------:R-:W4:Y:S01]  /*0300*/  LDC.64 R132, c[0x0][0x228] ;  /* 0x00008a00ff847b82 */ /* 0x000f220000000a00 */
[----:B-1----:R-:W-:-:S04]  /*0310*/  USHF.L.U32 UR8, UR18, 0x7, URZ ;  /* 0x0000000712087899 */ /* 0x002fc8000800063f */
[----:B------:R-:W-:Y:S01]  /*0320*/  ULOP3.LUT UR8, UR8, 0x80, URZ, 0xc0, !UPT ;  /* 0x0000008008087892 */ /* 0x000fe2000f8ec03f */
[----:B0-----:R-:W-:-:S05]  /*0330*/  IMAD.WIDE.U32 R2, R42, -0x33333333, RZ ;  /* 0xcccccccd2a027825 */ /* 0x001fca00078e00ff */
[----:B------:R-:W-:-:S04]  /*0340*/  SHF.R.U32.HI R2, RZ, 0x6, R3 ;  /* 0x00000006ff027819 */ /* 0x000fc80000011603 */
[C---:B------:R-:W-:Y:S01]  /*0350*/  IADD3 R53, R2.reuse, UR8, RZ ;  /* 0x0000000802357c10 */ /* 0x040fe2000fffe0ff */
[----:B------:R-:W-:-:S04]  /*0360*/  IMAD R152, R2, -0x50, R42 ;  /* 0xffffffb002987824 */ /* 0x000fc800078e022a */
[----:B------:R-:W-:Y:S01]  /*0370*/  IMAD R53, R53, 0xa00, RZ ;  /* 0x00000a0035357824 */ /* 0x000fe200078e02ff */
[----:B------:R-:W-:-:S04]  /*0380*/  LEA R4, R152, UR12, 0x2 ;  /* 0x0000000c98047c11 */ /* 0x000fc8000f8e10ff */
[----:B------:R-:W-:-:S03]  /*0390*/  SHF.R.S32.HI R5, RZ, 0x1f, R4 ;  /* 0x0000001fff057819 */ /* 0x000fc60000011404 */
[----:B------:R-:W-:-:S05]  /*03a0*/  IMAD.WIDE.U32 R6, R7, 0xa0000, R4 ;  /* 0x000a000007067825 */ /* 0x000fca00078e0004 */
[----:B------:R-:W-:Y:S01]  /*03b0*/  IADD3 R3, R7, UR9, RZ ;  /* 0x0000000907037c10 */ /* 0x000fe2000fffe0ff */
[----:B------:R-:W-:Y:S01]  /*03c0*/  ULDC.64 UR8, c[0x0][0x218] ;  /* 0x0000860000087ab9 */ /* 0x000fe20000000a00 */
[----:B------:R-:W-:-:S04]  /*03d0*/  IADD3 R2, P1, R53, R6, RZ ;  /* 0x0000000635027210 */ /* 0x000fc80007f3e0ff */
[----:B------:R-:W-:Y:S02]  /*03e0*/  IADD3.X R5, RZ, R3, RZ, P1, !PT ;  /* 0x00000003ff057210 */ /* 0x000fe40000ffe4ff */
[----:B------:R-:W-:-:S04]  /*03f0*/  LEA R10, P1, R2, UR8, 0x1 ;  /* 0x00000008020a7c11 */ /* 0x000fc8000f8208ff */
[----:B------:R-:W-:Y:S02]  /*0400*/  LEA.HI.X R11, R2, UR9, R5, 0x1, P1 ;  /* 0x00000009020b7c11 */ /* 0x000fe400088f0c05 */
[----:B------:R-:W-:-:S04]  /*0410*/  IADD3 R55, R53, 0x2800, RZ ;  /* 0x0000280035377810 */ /* 0x000fc80007ffe0ff */
[----:B------:R-:W5:Y:S01]  /*0420*/  LDG.E.64.CONSTANT R10, desc[UR16][R10.64] ;  /* 0x000000100a0a7981 */ /* 0x000f62000c1e9b00 */
[----:B------:R-:W-:-:S04]  /*0430*/  IADD3 R2, P1, R55, R6, RZ ;  /* 0x0000000637027210 */ /* 0x000fc80007f3e0ff */
[----:B------:R-:W-:Y:S02]  /*0440*/  IADD3.X R5, RZ, R3, RZ, P1, !PT ;  /* 0x00000003ff057210 */ /* 0x000fe40000ffe4ff */
[----:B------:R-:W-:-:S04]  /*0450*/  LEA R12, P1, R2, UR8, 0x1 ;  /* 0x00000008020c7c11 */ /* 0x000fc8000f8208ff */
[----:B------:R-:W-:-:S06]  /*0460*/  LEA.HI.X R13, R2, UR9, R5, 0x1, P1 ;  /* 0x00000009020d7c11 */ /* 0x000fcc00088f0c05 */
[----:B------:R-:W3:Y:S01]  /*0470*/  LDG.E.64.CONSTANT R12, desc[UR16][R12.64] ;  /* 0x000000100c0c7981 */ /* 0x000ee2000c1e9b00 */
[----:B------:R-:W-:-:S04]  /*0480*/  IADD3 R57, R53, 0x5000, RZ ;  /* 0x0000500035397810 */ /* 0x000fc80007ffe0ff */
[----:B------:R-:W-:-:S04]  /*0490*/  IADD3 R2, P1, R57, R6, RZ ;  /* 0x0000000639027210 */ /* 0x000fc80007f3e0ff */
[----:B------:R-:W-:Y:S02]  /*04a0*/  IADD3.X R5, RZ, R3, RZ, P1, !PT ;  /* 0x00000003ff057210 */ /* 0x000fe40000ffe4ff */
[----:B------:R-:W-:-:S04]  /*04b0*/  LEA R14, P1, R2, UR8, 0x1 ;  /* 0x00000008020e7c11 */ /* 0x000fc8000f8208ff */
[----:B------:R-:W-:-:S06]  /*04c0*/  LEA.HI.X R15, R2, UR9, R5, 0x1, P1 ;  /* 0x00000009020f7c11 */ /* 0x000fcc00088f0c05 */
[----:B------:R-:W4:Y:S01]  /*04d0*/  LDG.E.64.CONSTANT R14, desc[UR16][R14.64] ;  /* 0x000000100e0e7981 */ /* 0x000f22000c1e9b00 */
[----:B------:R-:W-:-:S04]  /*04e0*/  IADD3 R59, R53, 0x7800, RZ ;  /* 0x00007800353b7810 */ /* 0x000fc80007ffe0ff */
[----:B------:R-:W-:-:S04]  /*04f0*/  IADD3 R2, P1, R59, R6, RZ ;  /* 0x000000063b027210 */ /* 0x000fc80007f3e0ff */
[----:B------:R-:W-:Y:S02]  /*0500*/  IADD3.X R5, RZ, R3, RZ, P1, !PT ;  /* 0x00000003ff057210 */ /* 0x000fe40000ffe4ff */
[----:B------:R-:W-:-:S04]  /*0510*/  LEA R16, P1, R2, UR8, 0x1 ;  /* 0x0000000802107c11 */ /* 0x000fc8000f8208ff */
[----:B------:R-:W-:Y:S02]  /*0520*/  LEA.HI.X R17, R2, UR9, R5, 0x1, P1 ;  /* 0x0000000902117c11 */ /* 0x000fe400088f0c05 */
[----:B------:R-:W-:-:S04]  /*0530*/  IADD3 R61, R53, 0xa000, RZ ;  /* 0x0000a000353d7810 */ /* 0x000fc80007ffe0ff */
[----:B------:R-:W2:Y:S01]  /*0540*/  LDG.E.64.CONSTANT R16, desc[UR16][R16.64] ;  /* 0x0000001010107981 */ /* 0x000ea2000c1e9b00 */
[----:B------:R-:W-:-:S04]  /*0550*/  IADD3 R2, P1, R61, R6, RZ ;  /* 0x000000063d027210 */ /* 0x000fc80007f3e0ff */
[----:B------:R-:W-:Y:S02]  /*0560*/  IADD3.X R5, RZ, R3, RZ, P1, !PT ;  /* 0x00000003ff057210 */ /* 0x000fe40000ffe4ff */
[----:B------:R-:W-:-:S04]  /*0570*/  LEA R18, P1, R2, UR8, 0x1 ;  /* 0x0000000802127c11 */ /* 0x000fc8000f8208ff */
[----:B------:R-:W-:-:S06]  /*0580*/  LEA.HI.X R19, R2, UR9, R5, 0x1, P1 ;  /* 0x0000000902137c11 */ /* 0x000fcc00088f0c05 */
[----:B------:R-:W2:Y:S01]  /*0590*/  LDG.E.64.CONSTANT R18, desc[UR16][R18.64] ;  /* 0x0000001012127981 */ /* 0x000ea2000c1e9b00 */
        /* <DEDUP_REMOVED lines=37> */
[----:B------:R-:W-:Y:S02]  /*07f0*/  IADD3 R2, P1, R75, R6, RZ ;  /* 0x000000064b027210 */ /* 0x000fe40007f3e0ff */
[----:B------:R-:W-:Y:S02]  /*0800*/  IADD3 R77, R53, 0x1e000, RZ ;  /* 0x0001e000354d7810 */ /* 0x000fe40007ffe0ff */
        /* <DEDUP_REMOVED lines=10> */
[----:B------:R-:W2:Y:S01]  /*08b0*/  LDG.E.64.CONSTANT R40, desc[UR16][R40.64] ;  /* 0x0000001028287981 */ /* 0x000ea2000c1e9b00 */
[----:B------:R-:W-:Y:S02]  /*08c0*/  IADD3.X R5, RZ, R3, RZ, P1, !PT ;  /* 0x00000003ff057210 */ /* 0x000fe40000ffe4ff */
[C---:B------:R-:W-:Y:S02]  /*08d0*/  LEA R44, P1, R2.reuse, UR8, 0x1 ;  /* 0x00000008022c7c11 */ /* 0x040fe4000f8208ff */
[----:B------:R-:W-:Y:S02]  /*08e0*/  IADD3 R81, R53, 0x23000, RZ ;  /* 0x0002300035517810 */ /* 0x000fe40007ffe0ff */
[----:B------:R-:W-:Y:S02]  /*08f0*/  LEA.HI.X R45, R2, UR9, R5, 0x1, P1 ;  /* 0x00000009022d7c11 */ /* 0x000fe400088f0c05 */
[----:B------:R-:W-:Y:S02]  /*0900*/  IADD3 R7, P2, R81, R6, RZ ;  /* 0x0000000651077210 */ /* 0x000fe40007f5e0ff */
[----:B------:R-:W-:-:S02]  /*0910*/  IADD3 R83, R53, 0x25800, RZ ;  /* 0x0002580035537810 */ /* 0x000fc40007ffe0ff */
[----:B------:R-:W2:Y:S01]  /*0920*/  LDG.E.64.CONSTANT R44, desc[UR16][R44.64] ;  /* 0x000000102c2c7981 */ /* 0x000ea2000c1e9b00 */
[----:B------:R-:W-:Y:S02]  /*0930*/  IADD3.X R30, RZ, R3, RZ, P2, !PT ;  /* 0x00000003ff1e7210 */ /* 0x000fe400017fe4ff */
[----:B------:R-:W-:Y:S02]  /*0940*/  LEA R48, P1, R7, UR8, 0x1 ;  /* 0x0000000807307c11 */ /* 0x000fe4000f8208ff */
[----:B------:R-:W-:Y:S02]  /*0950*/  IADD3 R8, P3, R83, R6, RZ ;  /* 0x0000000653087210 */ /* 0x000fe40007f7e0ff */
[----:B------:R-:W-:-:S06]  /*0960*/  LEA.HI.X R49, R7, UR9, R30, 0x1, P1 ;  /* 0x0000000907317c11 */ /* 0x000fcc00088f0c1e */
[----:B------:R-:W2:Y:S01]  /*0970*/  LDG.E.64.CONSTANT R48, desc[UR16][R48.64] ;  /* 0x0000001030307981 */ /* 0x000ea2000c1e9b00 */
        /* <DEDUP_REMOVED lines=13> */
[C---:B-----5:R-:W-:Y:S02]  /*0a50*/  SHF.L.U32 R2, R10.reuse, 0x10, RZ ;  /* 0x000000100a027819 */ /* 0x060fe400000006ff */
[----:B------:R-:W-:-:S04]  /*0a60*/  PRMT R5, R10, 0x7632, R5 ;  /* 0x000076320a057816 */ /* 0x000fc80000000005 */
[----:B------:R-:W-:Y:S01]  /*0a70*/  SHF.L.U32 R7, R5, 0x10, RZ ;  /* 0x0000001005077819 */ /* 0x000fe200000006ff */
[----:B------:R-:W-:Y:S01]  /*0a80*/  FADD.FTZ R5, RZ, R2 ;  /* 0x00000002ff057221 */ /* 0x000fe20000010000 */
[----:B------:R-:W-:Y:S01]  /*0a90*/  FFMA.FTZ R2, R2, R2, RZ ;  /* 0x0000000202027223 */ /* 0x000fe200000100ff */
[----:B------:R-:W-:Y:S02]  /*0aa0*/  SHF.L.U32 R8, R11, 0x10, RZ ;  /* 0x000000100b087819 */ /* 0x000fe400000006ff */
[----:B------:R-:W-:Y:S01]  /*0ab0*/  FADD.FTZ R5, R5, R7 ;  /* 0x0000000705057221 */ /* 0x000fe20000010000 */
[--C-:B------:R-:W-:Y:S01]  /*0ac0*/  FFMA.FTZ R7, R7, R7, R2.reuse ;  /* 0x0000000707077223 */ /* 0x100fe20000010002 */
[----:B------:R-:W-:Y:S02]  /*0ad0*/  PRMT R2, R11, 0x7632, R2 ;  /* 0x000076320b027816 */ /* 0x000fe40000000002 */
[----:B------:R-:W-:Y:S01]  /*0ae0*/  FADD.FTZ R5, R5, R8 ;  /* 0x0000000805057221 */ /* 0x000fe20000010000 */
[----:B------:R-:W-:Y:S01]  /*0af0*/  FFMA.FTZ R7, R8, R8, R7 ;  /* 0x0000000808077223 */ /* 0x000fe20000010007 */
[----:B------:R-:W-:-:S02]  /*0b00*/  SHF.L.U32 R2, R2, 0x10, RZ ;  /* 0x0000001002027819 */ /* 0x000fc400000006ff */
[----:B---3--:R-:W-:-:S03]  /*0b10*/  SHF.L.U32 R8, R12, 0x10, RZ ;  /* 0x000000100c087819 */ /* 0x008fc600000006ff */
[--C-:B------:R-:W-:Y:S01]  /*0b20*/  FADD.FTZ R5, R5, R2.reuse ;  /* 0x0000000205057221 */ /* 0x100fe20000010000 */
[----:B------:R-:W-:Y:S01]  /*0b30*/  FFMA.FTZ R7, R2, R2, R7 ;  /* 0x0000000202077223 */ /* 0x000fe20000010007 */
[----:B------:R-:W-:Y:S02]  /*0b40*/  PRMT R2, R12, 0x7632, R2 ;  /* 0x000076320c027816 */ /* 0x000fe40000000002 */
[----:B------:R-:W-:Y:S01]  /*0b50*/  LEA R90, P1, R9, UR8, 0x1 ;  /* 0x00000008095a7c11 */ /* 0x000fe2000f8208ff */
[----:B------:R-:W-:Y:S01]  /*0b60*/  FADD.FTZ R5, R5, R8 ;  /* 0x0000000805057221 */ /* 0x000fe20000010000 */
[----:B------:R-:W-:Y:S01]  /*0b70*/  SHF.L.U32 R2, R2, 0x10, RZ ;  /* 0x0000001002027819 */ /* 0x000fe200000006ff */
[----:B------:R-:W-:Y:S01]  /*0b80*/  FFMA.FTZ R7, R8, R8, R7 ;  /* 0x0000000808077223 */ /* 0x000fe20000010007 */
[----:B------:R-:W-:Y:S02]  /*0b90*/  SHF.L.U32 R8, R13, 0x10, RZ ;  /* 0x000000100d087819 */ /* 0x000fe400000006ff */
[----:B------:R-:W-:Y:S01]  /*0ba0*/  LEA.HI.X R91, R9, UR9, R30, 0x1, P1 ;  /* 0x00000009095b7c11 */ /* 0x000fe200088f0c1e */
[--C-:B------:R-:W-:Y:S01]  /*0bb0*/  FADD.FTZ R5, R5, R2.reuse ;  /* 0x0000000205057221 */ /* 0x100fe20000010000 */
[----:B------:R-:W-:Y:S01]  /*0bc0*/  FFMA.FTZ R7, R2, R2, R7 ;  /* 0x0000000202077223 */ /* 0x000fe20000010007 */
[----:B------:R-:W-:-:S02]  /*0bd0*/  PRMT R2, R13, 0x7632, R2 ;  /* 0x000076320d027816 */ /* 0x000fc40000000002 */
[----:B------:R-:W-:Y:S01]  /*0be0*/  IADD3 R43, R53, 0x2d000, RZ ;  /* 0x0002d000352b7810 */ /* 0x000fe20007ffe0ff */
[----:B------:R-:W-:Y:S01]  /*0bf0*/  FADD.FTZ R5, R5, R8 ;  /* 0x0000000805057221 */ /* 0x000fe20000010000 */
[----:B------:R-:W-:Y:S01]  /*0c00*/  FFMA.FTZ R7, R8, R8, R7 ;  /* 0x0000000808077223 */ /* 0x000fe20000010007 */
[----:B------:R-:W-:Y:S01]  /*0c10*/  SHF.L.U32 R8, R2, 0x10, RZ ;  /* 0x0000001002087819 */ /* 0x000fe200000006ff */
[----:B------:R-:W3:Y:S01]  /*0c20*/  LDG.E.64.CONSTANT R90, desc[UR16][R90.64] ;  /* 0x000000105a5a7981 */ /* 0x000ee2000c1e9b00 */
[----:B------:R-:W-:-:S03]  /*0c30*/  IADD3 R9, P1, R43, R6, RZ ;  /* 0x000000062b097210 */ /* 0x000fc60007f3e0ff */
[----:B------:R-:W-:Y:S01]  /*0c40*/  FADD.FTZ R5, R5, R8 ;  /* 0x0000000805057221 */ /* 0x000fe20000010000 */
[----:B------:R-:W-:Y:S01]  /*0c50*/  FFMA.FTZ R7, R8, R8, R7 ;  /* 0x0000000808077223 */ /* 0x000fe20000010007 */
[----:B------:R-:W-:Y:S02]  /*0c60*/  IADD3.X R8, RZ, R3, RZ, P1, !PT ;  /* 0x00000003ff087210 */ /* 0x000fe40000ffe4ff */
[----:B------:R-:W-:-:S04]  /*0c70*/  LEA R92, P1, R9, UR8, 0x1 ;  /* 0x00000008095c7c11 */ /* 0x000fc8000f8208ff */
[----:B------:R-:W-:Y:S02]  /*0c80*/  LEA.HI.X R93, R9, UR9, R8, 0x1, P1 ;  /* 0x00000009095d7c11 */ /* 0x000fe400088f0c08 */
[----:B------:R-:W-:Y:S02]  /*0c90*/  IADD3 R47, R53, 0x2f800, RZ ;  /* 0x0002f800352f7810 */ /* 0x000fe40007ffe0ff */
[C---:B----4-:R-:W-:Y:S02]  /*0ca0*/  SHF.L.U32 R30, R14.reuse, 0x10, RZ ;  /* 0x000000100e1e7819 */ /* 0x050fe400000006ff */
[----:B------:R-:W4:Y:S01]  /*0cb0*/  LDG.E.64.CONSTANT R92, desc[UR16][R92.64] ;  /* 0x000000105c5c7981 */ /* 0x000f22000c1e9b00 */
[----:B------:R-:W-:Y:S02]  /*0cc0*/  IADD3 R9, P1, R47, R6, RZ ;  /* 0x000000062f097210 */ /* 0x000fe40007f3e0ff */
[----:B------:R-:W-:Y:S01]  /*0cd0*/  PRMT R2, R14, 0x7632, R2 ;  /* 0x000076320e027816 */ /* 0x000fe20000000002 */
[----:B------:R-:W-:Y:S01]  /*0ce0*/  FADD.FTZ R5, R5, R30 ;  /* 0x0000001e05057221 */ /* 0x000fe20000010000 */
[----:B------:R-:W-:Y:S01]  /*0cf0*/  FFMA.FTZ R7, R30, R30, R7 ;  /* 0x0000001e1e077223 */ /* 0x000fe20000010007 */
[----:B------:R-:W-:-:S02]  /*0d00*/  IADD3.X R30, RZ, R3, RZ, P1, !PT ;  /* 0x00000003ff1e7210 */ /* 0x000fc40000ffe4ff */
[C---:B------:R-:W-:Y:S02]  /*0d10*/  LEA R94, P1, R9.reuse, UR8, 0x1 ;  /* 0x00000008095e7c11 */ /* 0x040fe4000f8208ff */
[----:B------:R-:W-:Y:S02]  /*0d20*/  SHF.L.U32 R2, R2, 0x10, RZ ;  /* 0x0000001002027819 */ /* 0x000fe400000006ff */
[----:B------:R-:W-:Y:S02]  /*0d30*/  LEA.HI.X R95, R9, UR9, R30, 0x1, P1 ;  /* 0x00000009095f7c11 */ /* 0x000fe400088f0c1e */
[----:B------:R-:W-:Y:S01]  /*0d40*/  SHF.L.U32 R8, R15, 0x10, RZ ;  /* 0x000000100f087819 */ /* 0x000fe200000006ff */
[--C-:B------:R-:W-:Y:S01]  /*0d50*/  FADD.FTZ R5, R5, R2.reuse ;  /* 0x0000000205057221 */ /* 0x100fe20000010000 */
[----:B------:R-:W-:Y:S01]  /*0d60*/  FFMA.FTZ R7, R2, R2, R7 ;  /* 0x0000000202077223 */ /* 0x000fe20000010007 */
[----:B------:R-:W-:Y:S01]  /*0d70*/  PRMT R2, R15, 0x7632, R2 ;  /* 0x000076320f027816 */ /* 0x000fe20000000002 */
[----:B------:R-:W5:Y:S01]  /*0d80*/  LDG.E.64.CONSTANT R94, desc[UR16][R94.64] ;  /* 0x000000105e5e7981 */ /* 0x000f62000c1e9b00 */
[----:B------:R-:W-:Y:S01]  /*0d90*/  IADD3 R51, R53, 0x32000, RZ ;  /* 0x0003200035337810 */ /* 0x000fe20007ffe0ff */
[----:B------:R-:W-:Y:S01]  /*0da0*/  FADD.FTZ R5, R5, R8 ;  /* 0x0000000805057221 */ /* 0x000fe20000010000 */
[----:B------:R-:W-:Y:S01]  /*0db0*/  SHF.L.U32 R2, R2, 0x10, RZ ;  /* 0x0000001002027819 */ /* 0x000fe200000006ff */
[----:B------:R-:W-:Y:S01]  /*0dc0*/  FFMA.FTZ R7, R8, R8, R7 ;  /* 0x0000000808077223 */ /* 0x000fe20000010007 */
[----:B------:R-:W-:-:S02]  /*0dd0*/  IADD3 R30, P1, R51, R6, RZ ;  /* 0x00000006331e7210 */ /* 0x000fc40007f3e0ff */
[----:B--2---:R-:W-:Y:S01]  /*0de0*/  SHF.L.U32 R8, R16, 0x10, RZ ;  /* 0x0000001010087819 */ /* 0x004fe200000006ff */
[--C-:B------:R-:W-:Y:S01]  /*0df0*/  FADD.FTZ R5, R5, R2.reuse ;  /* 0x0000000205057221 */ /* 0x100fe20000010000 */
[----:B------:R-:W-:Y:S01]  /*0e00*/  IADD3.X R31, RZ, R3, RZ, P1, !PT ;  /* 0x00000003ff1f7210 */ /* 0x000fe20000ffe4ff */
[----:B------:R-:W-:Y:S01]  /*0e10*/  FFMA.FTZ R7, R2, R2, R7 ;  /* 0x0000000202077223 */ /* 0x000fe20000010007 */
[----:B------:R-:W-:Y:S02]  /*0e20*/  LEA R96, P1, R30, UR8, 0x1 ;  /* 0x000000081e607c11 */ /* 0x000fe4000f8208ff */
[----:B------:R-:W-:Y:S02]  /*0e30*/  PRMT R2, R16, 0x7632, R2 ;  /* 0x0000763210027816 */ /* 0x000fe40000000002 */
[----:B------:R-:W-:Y:S01]  /*0e40*/  LEA.HI.X R97, R30, UR9, R31, 0x1, P1 ;  /* 0x000000091e617c11 */ /* 0x000fe200088f0c1f */
[----:B------:R-:W-:Y:S01]  /*0e50*/  FADD.FTZ R5, R5, R8 ;  /* 0x0000000805057221 */ /* 0x000fe20000010000 */
[----:B------:R-:W-:Y:S01]  /*0e60*/  SHF.L.U32 R2, R2, 0x10, RZ ;  /* 0x0000001002027819 */ /* 0x000fe200000006ff */
[----:B------:R-:W-:Y:S01]  /*0e70*/  FFMA.FTZ R7, R8, R8, R7 ;  /* 0x0000000808077223 */ /* 0x000fe20000010007 */
[----:B------:R-:W-:-:S02]  /*0e80*/  IADD3 R119, R53, 0x34800, RZ ;  /* 0x0003480035777810 */ /* 0x000fc40007ffe0ff */
[----:B------:R-:W2:Y:S01]  /*0e90*/  LDG.E.64.CONSTANT R96, desc[UR16][R96.64] ;  /* 0x0000001060607981 */ /* 0x000ea2000c1e9b00 */
[--C-:B------:R-:W-:Y:S01]  /*0ea0*/  FADD.FTZ R5, R5, R2.reuse ;  /* 0x0000000205057221 */ /* 0x100fe20000010000 */
[----:B------:R-:W-:Y:S01]  /*0eb0*/  FFMA.FTZ R7, R2, R2, R7 ;  /* 0x0000000202077223 */ /* 0x000fe20000010007 */
[C---:B------:R-:W-:Y:S02]  /*0ec0*/  SHF.L.U32 R8, R17.reuse, 0x10, RZ ;  /* 0x0000001011087819 */ /* 0x040fe400000006ff */
[----:B------:R-:W-:Y:S02]  /*0ed0*/  PRMT R2, R17, 0x7632, R2 ;  /* 0x0000763211027816 */ /* 0x000fe40000000002 */
[----:B------:R-:W-:Y:S01]  /*0ee0*/  IADD3 R9, P2, R119, R6, RZ ;  /* 0x0000000677097210 */ /* 0x000fe20007f5e0ff */
[----:B------:R-:W-:Y:S01]  /*0ef0*/  FADD.FTZ R5, R5, R8 ;  /* 0x0000000805057221 */ /* 0x000fe20000010000 */
[----:B------:R-:W-:Y:S01]  /*0f00*/  SHF.L.U32 R2, R2, 0x10, RZ ;  /* 0x0000001002027819 */ /* 0x000fe200000006ff */
[----:B------:R-:W-:Y:S01]  /*0f10*/  FFMA.FTZ R7, R8, R8, R7 ;  /* 0x0000000808077223 */ /* 0x000fe20000010007 */
[----:B------:R-:W-:-:S02]  /*0f20*/  IADD3.X R30, RZ, R3, RZ, P2, !PT ;  /* 0x00000003ff1e7210 */ /* 0x000fc400017fe4ff */
[----:B------:R-:W-:Y:S01]  /*0f30*/  LEA R98, P1, R9, UR8, 0x1 ;  /* 0x0000000809627c11 */ /* 0x000fe2000f8208ff */
[----:B------:R-:W-:Y:S01]  /*0f40*/  FADD.FTZ R5, R5, R2 ;  /* 0x0000000205057221 */ /* 0x000fe20000010000 */
[----:B------:R-:W-:Y:S01]  /*0f50*/  SHF.L.U32 R8, R18, 0x10, RZ ;  /* 0x0000001012087819 */ /* 0x000fe200000006ff */
[----:B------:R-:W-:Y:S01]  /*0f60*/  FFMA.FTZ R7, R2, R2, R7 ;  /* 0x0000000202077223 */ /* 0x000fe20000010007 */
[----:B------:R-:W-:Y:S02]  /*0f70*/  LEA.HI.X R99, R9, UR9, R30, 0x1, P1 ;  /* 0x0000000909637c11 */ /* 0x000fe400088f0c1e */
[----:B------:R-:W-:Y:S01]  /*0f80*/  PRMT R2, R18, 0x7632, R2 ;  /* 0x0000763212027816 */ /* 0x000fe20000000002 */
[----:B------:R-:W-:Y:S01]  /*0f90*/  FADD.FTZ R5, R5, R8 ;  /* 0x0000000805057221 */ /* 0x000fe20000010000 */
[----:B------:R-:W-:Y:S01]  /*0fa0*/  IADD3 R123, R53, 0x37000, RZ ;  /* 0x00037000357b7810 */ /* 0x000fe20007ffe0ff */
[----:B------:R-:W-:Y:S01]  /*0fb0*/  FFMA.FTZ R7, R8, R8, R7 ;  /* 0x0000000808077223 */ /* 0x000fe20000010007 */
[----:B------:R-:W-:Y:S01]  /*0fc0*/  SHF.L.U32 R8, R2, 0x10, RZ ;  /* 0x0000001002087819 */ /* 0x000fe200000006ff */
[----:B------:R-:W2:Y:S01]  /*0fd0*/  LDG.E.64.CONSTANT R98, desc[UR16][R98.64] ;  /* 0x0000001062627981 */ /* 0x000ea2000c1e9b00 */
[----:B------:R-:W-:-:S03]  /*0fe0*/  IADD3 R9, P1, R123, R6, RZ ;  /* 0x000000067b097210 */ /* 0x000fc60007f3e0ff */
[----:B------:R-:W-:Y:S01]  /*0ff0*/  FADD.FTZ R5, R5, R8 ;  /* 0x0000000805057221 */ /* 0x000fe20000010000 */
[----:B------:R-:W-:Y:S01]  /*1000*/  FFMA.FTZ R7, R8, R8, R7 ;  /* 0x0000000808077223 */ /* 0x000fe20000010007 */
[----:B------:R-:W-:Y:S02]  /*1010*/  IADD3.X R8, RZ, R3, RZ, P1, !PT ;  /* 0x00000003ff087210 */ /* 0x000fe40000ffe4ff */
[----:B------:R-:W-:Y:S02]  /*1020*/  LEA R100, P1, R9, UR8, 0x1 ;  /* 0x0000000809647c11 */ /* 0x000fe4000f8208ff */
[----:B------:R-:W-:Y:S02]  /*1030*/  SHF.L.U32 R30, R19, 0x10, RZ ;  /* 0x00000010131e7819 */ /* 0x000fe400000006ff */
[----:B------:R-:W-:Y:S02]  /*1040*/  LEA.HI.X R101, R9, UR9, R8, 0x1, P1 ;  /* 0x0000000909657c11 */ /* 0x000fe400088f0c08 */
[----:B------:R-:W-:-:S02]  /*1050*/  PRMT R2, R19, 0x7632, R2 ;  /* 0x0000763213027816 */ /* 0x000fc40000000002 */
[----:B------:R-:W-:Y:S01]  /*1060*/  IADD3 R127, R53, 0x39800, RZ ;  /* 0x00039800357f7810 */ /* 0x000fe20007ffe0ff */
[----:B------:R-:W-:Y:S01]  /*1070*/  FADD.FTZ R5, R5, R30 ;  /* 0x0000001e05057221 */ /* 0x000fe20000010000 */
[----:B------:R-:W-:Y:S01]  /*1080*/  FFMA.FTZ R7, R30, R30, R7 ;  /* 0x0000001e1e077223 */ /* 0x000fe20000010007 */
[----:B------:R-:W2:Y:S01]  /*1090*/  LDG.E.64.CONSTANT R100, desc[UR16][R100.64] ;  /* 0x0000001064647981 */ /* 0x000ea2000c1e9b00 */
[----:B------:R-:W-:Y:S02]  /*10a0*/  SHF.L.U32 R2, R2, 0x10, RZ ;  /* 0x0000001002027819 */ /* 0x000fe400000006ff */
[----:B------:R-:W-:Y:S02]  /*10b0*/  IADD3 R30, P1, R127, R6, RZ ;  /* 0x000000067f1e7210 */ /* 0x000fe40007f3e0ff */
[----:B------:R-:W-:Y:S01]  /*10c0*/  SHF.L.U32 R8, R20, 0x10, RZ ;  /* 0x0000001014087819 */ /* 0x000fe200000006ff */
[----:B------:R-:W-:Y:S01]  /*10d0*/  FADD.FTZ R5, R5, R2 ;  /* 0x0000000205057221 */ /* 0x000fe20000010000 */
[----:B------:R-:W-:Y:S01]  /*10e0*/  IADD3.X R31, RZ, R3, RZ, P1, !PT ;  /* 0x00000003ff1f7210 */ /* 0x000fe20000ffe4ff */
[----:B------:R-:W-:Y:S01]  /*10f0*/  FFMA.FTZ R7, R2, R2, R7 ;  /* 0x0000000202077223 */ /* 0x000fe20000010007 */
[----:B------:R-:W-:-:S02]  /*1100*/  LEA R102, P1, R30, UR8, 0x1 ;  /* 0x000000081e667c11 */ /* 0x000fc4000f8208ff */
[----:B------:R-:W-:Y:S02]  /*1110*/  PRMT R2, R20, 0x7632, R2 ;  /* 0x0000763214027816 */ /* 0x000fe40000000002 */
[----:B------:R-:W-:Y:S01]  /*1120*/  LEA.HI.X R103, R30, UR9, R31, 0x1, P1 ;  /* 0x000000091e677c11 */ /* 0x000fe200088f0c1f */
[----:B------:R-:W-:Y:S01]  /*1130*/  FADD.FTZ R5, R5, R8 ;  /* 0x0000000805057221 */ /* 0x000fe20000010000 */
[----:B------:R-:W-:Y:S01]  /*1140*/  SHF.L.U32 R2, R2, 0x10, RZ ;  /* 0x0000001002027819 */ /* 0x000fe200000006ff */
[----:B------:R-:W-:Y:S01]  /*1150*/  FFMA.FTZ R7, R8, R8, R7 ;  /* 0x0000000808077223 */ /* 0x000fe20000010007 */
[----:B------:R-:W-:Y:S02]  /*1160*/  IADD3 R131, R53, 0x3c000, RZ ;  /* 0x0003c00035837810 */ /* 0x000fe40007ffe0ff */
[----:B------:R-:W2:Y:S01]  /*1170*/  LDG.E.64.CONSTANT R102, desc[UR16][R102.64] ;  /* 0x0000001066667981 */ /* 0x000ea2000c1e9b00 */
[----:B------:R-:W-:Y:S01]  /*1180*/  FADD.FTZ R5, R5, R2 ;  /* 0x0000000205057221 */ /* 0x000fe20000010000 */
[----:B------:R-:W-:Y:S01]  /*1190*/  FFMA.FTZ R7, R2, R2, R7 ;  /* 0x0000000202077223 */ /* 0x000fe20000010007 */
[----:B------:R-:W-:-:S02]  /*11a0*/  SHF.L.U32 R8, R21, 0x10, RZ ;  /* 0x0000001015087819 */ /* 0x000fc400000006ff */
[----:B------:R-:W-:Y:S02]  /*11b0*/  PRMT R2, R21, 0x7632, R2 ;  /* 0x0000763215027816 */ /* 0x000fe40000000002 */
[----:B------:R-:W-:Y:S01]  /*11c0*/  IADD3 R9, P2, R131, R6, RZ ;  /* 0x0000000683097210 */ /* 0x000fe20007f5e0ff */
[----:B------:R-:W-:Y:S01]  /*11d0*/  FADD.FTZ R5, R5, R8 ;  /* 0x0000000805057221 */ /* 0x000fe20000010000 */
[----:B------:R-:W-:Y:S01]  /*11e0*/  SHF.L.U32 R2, R2, 0x10, RZ ;  /* 0x0000001002027819 */ /* 0x000fe200000006ff */
[----:B------:R-:W-:Y:S01]  /*11f0*/  FFMA.FTZ R7, R8, R8, R7 ;  /* 0x0000000808077223 */ /* 0x000fe20000010007 */
[----:B------:R-:W-:Y:S02]  /*1200*/  IADD3.X R30, RZ, R3, RZ, P2, !PT ;  /* 0x00000003ff1e7210 */ /* 0x000fe400017fe4ff */
[----:B------:R-:W-:Y:S01]  /*1210*/  LEA R104, P1, R9, UR8, 0x1 ;  /* 0x0000000809687c11 */ /* 0x000fe2000f8208ff */
[----:B------:R-:W-:Y:S01]  /*1220*/  FADD.FTZ R5, R5, R2 ;  /* 0x0000000205057221 */ /* 0x000fe20000010000 */
[----:B------:R-:W-:Y:S01]  /*1230*/  SHF.L.U32 R8, R22, 0x10, RZ ;  /* 0x0000001016087819 */ /* 0x000fe200000006ff */
[----:B------:R-:W-:Y:S01]  /*1240*/  FFMA.FTZ R7, R2, R2, R7 ;  /* 0x0000000202077223 */ /* 0x000fe20000010007 */
[----:B------:R-:W-:-:S02]  /*1250*/  LEA.HI.X R105, R9, UR9, R30, 0x1, P1 ;  /* 0x0000000909697c11 */ /* 0x000fc400088f0c1e */
        /* <DEDUP_REMOVED lines=10> */
[C---:B------:R-:W-:Y:S02]  /*1300*/  SHF.L.U32 R30, R23.reuse, 0x10, RZ ;  /* 0x00000010171e7819 */ /* 0x040fe400000006ff */
[----:B------:R-:W-:Y:S02]  /*1310*/  PRMT R2, R23, 0x7632, R2 ;  /* 0x0000763217027816 */ /* 0x000fe40000000002 */
[----:B------:R-:W-:Y:S01]  /*1320*/  LEA R106, P1, R9, UR8, 0x1 ;  /* 0x00000008096a7c11 */ /* 0x000fe2000f8208ff */
[----:B------:R-:W-:Y:S01]  /*1330*/  FADD.FTZ R5, R5, R30 ;  /* 0x0000001e05057221 */ /* 0x000fe20000010000 */
[----:B------:R-:W-:Y:S01]  /*1340*/  SHF.L.U32 R2, R2, 0x10, RZ ;  /* 0x0000001002027819 */ /* 0x000fe200000006ff */
[----:B------:R-:W-:Y:S01]  /*1350*/  FFMA.FTZ R7, R30, R30, R7 ;  /* 0x0000001e1e077223 */ /* 0x000fe20000010007 */
[----:B------:R-:W-:-:S02]  /*1360*/  LEA.HI.X R107, R9, UR9, R8, 0x1, P1 ;  /* 0x00000009096b7c11 */ /* 0x000fc400088f0c08 */
[----:B------:R-:W-:Y:S01]  /*1370*/  IADD3 R114, R53, 0x41000, RZ ;  /* 0x0004100035727810 */ /* 0x000fe20007ffe0ff */
[--C-:B------:R-:W-:Y:S01]  /*1380*/  FADD.FTZ R5, R5, R2.reuse ;  /* 0x0000000205057221 */ /* 0x100fe20000010000 */
[----:B------:R-:W-:Y:S01]  /*1390*/  FFMA.FTZ R7, R2, R2, R7 ;  /* 0x0000000202077223 */ /* 0x000fe20000010007 */
[C---:B------:R-:W-:Y:S01]  /*13a0*/  SHF.L.U32 R8, R24.reuse, 0x10, RZ ;  /* 0x0000001018087819 */ /* 0x040fe200000006ff */
[----:B------:R-:W2:Y:S01]  /*13b0*/  LDG.E.64.CONSTANT R106, desc[UR16][R106.64] ;  /* 0x000000106a6a7981 */ /* 0x000ea2000c1e9b00 */
[----:B------:R-:W-:Y:S02]  /*13c0*/  PRMT R2, R24, 0x7632, R2 ;  /* 0x0000763218027816 */ /* 0x000fe40000000002 */
[----:B------:R-:W-:Y:S01]  /*13d0*/  IADD3 R9, P1, R114, R6, RZ ;  /* 0x0000000672097210 */ /* 0x000fe20007f3e0ff */
[----:B------:R-:W-:Y:S01]  /*13e0*/  FADD.FTZ R5, R5, R8 ;  /* 0x0000000805057221 */ /* 0x000fe20000010000 */
[----:B------:R-:W-:Y:S01]  /*13f0*/  SHF.L.U32 R2, R2, 0x10, RZ ;  /* 0x0000001002027819 */ /* 0x000fe200000006ff */
[----:B------:R-:W-:Y:S01]  /*1400*/  FFMA.FTZ R7, R8, R8, R7 ;  /* 0x0000000808077223 */ /* 0x000fe20000010007 */
[----:B------:R-:W-:-:S02]  /*1410*/  IADD3.X R30, RZ, R3, RZ, P1, !PT ;  /* 0x00000003ff1e7210 */ /* 0x000fc40000ffe4ff */
[----:B------:R-:W-:Y:S01]  /*1420*/  LEA R108, P1, R9, UR8, 0x1 ;  /* 0x00000008096c7c11 */ /* 0x000fe2000f8208ff */
[--C-:B------:R-:W-:Y:S01]  /*1430*/  FADD.FTZ R5, R5, R2.reuse ;  /* 0x0000000205057221 */ /* 0x100fe20000010000 */
[C---:B------:R-:W-:Y:S01]  /*1440*/  SHF.L.U32 R8, R25.reuse, 0x10, RZ ;  /* 0x0000001019087819 */ /* 0x040fe200000006ff */
[----:B------:R-:W-:Y:S01]  /*1450*/  FFMA.FTZ R7, R2, R2, R7 ;  /* 0x0000000202077223 */ /* 0x000fe20000010007 */
[----:B------:R-:W-:Y:S02]  /*1460*/  PRMT R2, R25, 0x7632, R2 ;  /* 0x0000763219027816 */ /* 0x000fe40000000002 */
[----:B------:R-:W-:Y:S01]  /*1470*/  LEA.HI.X R109, R9, UR9, R30, 0x1, P1 ;  /* 0x00000009096d7c11 */ /* 0x000fe200088f0c1e */
[----:B------:R-:W-:Y:S01]  /*1480*/  FADD.FTZ R5, R5, R8 ;  /* 0x0000000805057221 */ /* 0x000fe20000010000 */
[----:B------:R-:W-:Y:S01]  /*1490*/  FFMA.FTZ R7, R8, R8, R7 ;  /* 0x0000000808077223 */ /* 0x000fe20000010007 */
[----:B------:R-:W-:Y:S02]  /*14a0*/  IADD3 R31, R53, 0x43800, RZ ;  /* 0x00043800351f7810 */ /* 0x000fe40007ffe0ff */
[----:B------:R-:W-:Y:S01]  /*14b0*/  SHF.L.U32 R8, R2, 0x10, RZ ;  /* 0x0000001002087819 */ /* 0x000fe200000006ff */
[----:B------:R-:W2:Y:S01]  /*14c0*/  LDG.E.64.CONSTANT R108, desc[UR16][R108.64] ;  /* 0x000000106c6c7981 */ /* 0x000ea2000c1e9b00 */
[----:B------:R-:W-:-:S02]  /*14d0*/  IADD3 R34, P1, R31, R6, RZ ;  /* 0x000000061f227210 */ /* 0x000fc40007f3e0ff */
[C---:B------:R-:W-:Y:S01]  /*14e0*/  SHF.L.U32 R30, R26.reuse, 0x10, RZ ;  /* 0x000000101a1e7819 */ /* 0x040fe200000006ff */
[----:B------:R-:W-:Y:S01]  /*14f0*/  FADD.FTZ R5, R5, R8 ;  /* 0x0000000805057221 */ /* 0x000fe20000010000 */
[----:B------:R-:W-:Y:S01]  /*1500*/  PRMT R2, R26, 0x7632, R2 ;  /* 0x000076321a027816 */ /* 0x000fe20000000002 */
[----:B------:R-:W-:Y:S01]  /*1510*/  FFMA.FTZ R7, R8, R8, R7 ;  /* 0x0000000808077223 */ /* 0x000fe20000010007 */
[----:B------:R-:W-:Y:S01]  /*1520*/  IADD3.X R111, RZ, R3, RZ, P1, !PT ;  /* 0x00000003ff6f7210 */ /* 0x000fe20000ffe4ff */
[----:B------:R-:W-:Y:S01]  /*1530*/  FADD.FTZ R5, R5, R30 ;  /* 0x0000001e05057221 */ /* 0x000fe20000010000 */
[----:B------:R-:W-:Y:S01]  /*1540*/  SHF.L.U32 R2, R2, 0x10, RZ ;  /* 0x0000001002027819 */ /* 0x000fe200000006ff */
[----:B------:R-:W-:Y:S01]  /*1550*/  FFMA.FTZ R7, R30, R30, R7 ;  /* 0x0000001e1e077223 */ /* 0x000fe20000010007 */
[C---:B------:R-:W-:Y:S02]  /*1560*/  LEA R110, P1, R34.reuse, UR8, 0x1 ;  /* 0x00000008226e7c11 */ /* 0x040fe4000f8208ff */
[----:B------:R-:W-:Y:S01]  /*1570*/  SHF.L.U32 R8, R27, 0x10, RZ ;  /* 0x000000101b087819 */ /* 0x000fe200000006ff */
[--C-:B------:R-:W-:Y:S01]  /*1580*/  FADD.FTZ R5, R5, R2.reuse ;  /* 0x0000000205057221 */ /* 0x100fe20000010000 */
[----:B------:R-:W-:Y:S01]  /*1590*/  LEA.HI.X R111, R34, UR9, R111, 0x1, P1 ;  /* 0x00000009226f7c11 */ /* 0x000fe200088f0c6f */
[----:B------:R-:W-:Y:S01]  /*15a0*/  FFMA.FTZ R7, R2, R2, R7 ;  /* 0x0000000202077223 */ /* 0x000fe20000010007 */
[----:B------:R-:W-:-:S02]  /*15b0*/  PRMT R2, R27, 0x7632, R2 ;  /* 0x000076321b027816 */ /* 0x000fc40000000002 */
[----:B------:R-:W-:Y:S01]  /*15c0*/  IADD3 R35, R53, 0x46000, RZ ;  /* 0x0004600035237810 */ /* 0x000fe20007ffe0ff */
[----:B------:R-:W-:Y:S01]  /*15d0*/  FADD.FTZ R5, R5, R8 ;  /* 0x0000000805057221 */ /* 0x000fe20000010000 */
[----:B------:R-:W-:Y:S01]  /*15e0*/  SHF.L.U32 R2, R2, 0x10, RZ ;  /* 0x0000001002027819 */ /* 0x000fe200000006ff */
[----:B------:R-:W2:Y:S01]  /*15f0*/  LDG.E.64.CONSTANT R110, desc[UR16][R110.64] ;  /* 0x000000106e6e7981 */ /* 0x000ea2000c1e9b00 */
[----:B------:R-:W-:Y:S01]  /*1600*/  IADD3 R9, P2, R35, R6, RZ ;  /* 0x0000000623097210 */ /* 0x000fe20007f5e0ff */
[----:B------:R-:W-:Y:S01]  /*1610*/  FFMA.FTZ R7, R8, R8, R7 ;  /* 0x0000000808077223 */ /* 0x000fe20000010007 */
[----:B------:R-:W-:Y:S01]  /*1620*/  SHF.L.U32 R8, R28, 0x10, RZ ;  /* 0x000000101c087819 */ /* 0x000fe200000006ff */
[----:B------:R-:W-:Y:S01]  /*1630*/  FADD.FTZ R5, R5, R2 ;  /* 0x0000000205057221 */ /* 0x000fe20000010000 */
[----:B------:R-:W-:Y:S01]  /*1640*/  IADD3.X R30, RZ, R3, RZ, P2, !PT ;  /* 0x00000003ff1e7210 */ /* 0x000fe200017fe4ff */
[----:B------:R-:W-:Y:S01]  /*1650*/  FFMA.FTZ R7, R2, R2, R7 ;  /* 0x0000000202077223 */ /* 0x000fe20000010007 */
[----:B------:R-:W-:-:S02]  /*1660*/  LEA R112, P2, R9, UR8, 0x1 ;  /* 0x0000000809707c11 */ /* 0x000fc4000f8408ff */
[----:B------:R-:W-:Y:S01]  /*1670*/  PRMT R2, R28, 0x7632, R2 ;  /* 0x000076321c027816 */ /* 0x000fe20000000002 */
[----:B------:R-:W-:Y:S01]  /*1680*/  FADD.FTZ R5, R5, R8 ;  /* 0x0000000805057221 */ /* 0x000fe20000010000 */
[----:B------:R-:W-:Y:S01]  /*1690*/  LEA.HI.X R113, R9, UR9, R30, 0x1, P2 ;  /* 0x0000000909717c11 */ /* 0x000fe200090f0c1e */
[----:B------:R-:W-:Y:S01]  /*16a0*/  FFMA.FTZ R7, R8, R8, R7 ;  /* 0x0000000808077223 */ /* 0x000fe20000010007 */
[----:B------:R-:W-:Y:S02]  /*16b0*/  SHF.L.U32 R2, R2, 0x10, RZ ;  /* 0x0000001002027819 */ /* 0x000fe400000006ff */
[----:B------:R-:W-:Y:S02]  /*16c0*/  IADD3 R135, R53, 0x48800, RZ ;  /* 0x0004880035877810 */ /* 0x000fe40007ffe0ff */
[----:B------:R-:W-:Y:S01]  /*16d0*/  SHF.L.U32 R8, R29, 0x10, RZ ;  /* 0x000000101d087819 */ /* 0x000fe200000006ff */
[--C-:B------:R-:W-:Y:S01]  /*16e0*/  FADD.FTZ R5, R5, R2.reuse ;  /* 0x0000000205057221 */ /* 0x100fe20000010000 */
[----:B------:R-:W-:Y:S01]  /*16f0*/  FFMA.FTZ R7, R2, R2, R7 ;  /* 0x0000000202077223 */ /* 0x000fe20000010007 */
[----:B------:R-:W-:Y:S01]  /*1700*/  PRMT R2, R29, 0x7632, R2 ;  /* 0x000076321d027816 */ /* 0x000fe20000000002 */
[----:B------:R-:W2:Y:S01]  /*1710*/  LDG.E.64.CONSTANT R112, desc[UR16][R112.64] ;  /* 0x0000001070707981 */ /* 0x000ea2000c1e9b00 */
        /* <DEDUP_REMOVED lines=16> */
[----:B------:R-:W-:-:S02]  /*1820*/  IADD3 R9, P1, R143, R6, RZ ;  /* 0x000000068f097210 */ /* 0x000fc40007f3e0ff */
[----:B------:R-:W-:Y:S01]  /*1830*/  SHF.L.U32 R30, R33, 0x10, RZ ;  /* 0x00000010211e7819 */ /* 0x000fe200000006ff */
[----:B------:R-:W-:Y:S01]  /*1840*/  FADD.FTZ R5, R5, R8 ;  /* 0x0000000805057221 */ /* 0x000fe20000010000 */
[----:B------:R-:W-:Y:S01]  /*1850*/  PRMT R2, R33, 0x7632, R2 ;  /* 0x0000763221027816 */ /* 0x000fe20000000002 */
[----:B------:R-:W-:Y:S01]  /*1860*/  FFMA.FTZ R7, R8, R8, R7 ;  /* 0x0000000808077223 */ /* 0x000fe20000010007 */
[----:B------:R-:W-:Y:S01]  /*1870*/  IADD3.X R34, RZ, R3, RZ, P1, !PT ;  /* 0x00000003ff227210 */ /* 0x000fe20000ffe4ff */
[----:B------:R-:W-:Y:S01]  /*1880*/  FADD.FTZ R5, R5, R30 ;  /* 0x0000001e05057221 */ /* 0x000fe20000010000 */
[C---:B------:R-:W-:Y:S01]  /*1890*/  LEA R120, P1, R9.reuse, UR8, 0x1 ;  /* 0x0000000809787c11 */ /* 0x040fe2000f8208ff */
[----:B------:R-:W-:Y:S01]  /*18a0*/  FFMA.FTZ R7, R30, R30, R7 ;  /* 0x0000001e1e077223 */ /* 0x000fe20000010007 */
[----:B------:R-:W-:Y:S02]  /*18b0*/  SHF.L.U32 R2, R2, 0x10, RZ ;  /* 0x0000001002027819 */ /* 0x000fe400000006ff */
        /* <DEDUP_REMOVED lines=11> */
[----:B------:R-:W-:-:S02]  /*1970*/  SHF.L.U32 R8, R37, 0x10, RZ ;  /* 0x0000001025087819 */ /* 0x000fc400000006ff */
[----:B------:R-:W-:Y:S01]  /*1980*/  PRMT R2, R37, 0x7632, R2 ;  /* 0x0000763225027816 */ /* 0x000fe20000000002 */
[----:B------:R-:W-:Y:S01]  /*1990*/  FADD.FTZ R5, R5, R6 ;  /* 0x0000000605057221 */ /* 0x000fe20000010000 */
[----:B------:R-:W-:Y:S01]  /*19a0*/  FFMA.FTZ R7, R6, R6, R7 ;  /* 0x0000000606077223 */ /* 0x000fe20000010007 */
[----:B------:R-:W-:Y:S02]  /*19b0*/  IADD3.X R30, RZ, R3, RZ, P1, !PT ;  /* 0x00000003ff1e7210 */ /* 0x000fe40000ffe4ff */
[----:B------:R-:W-:Y:S01]  /*19c0*/  LEA R124, P1, R9, UR8, 0x1 ;  /* 0x00000008097c7c11 */ /* 0x000fe2000f8208ff */
[----:B------:R-:W-:Y:S01]  /*19d0*/  FADD.FTZ R5, R5, R8 ;  /* 0x0000000805057221 */ /* 0x000fe20000010000 */
[----:B------:R-:W-:Y:S01]  /*19e0*/  SHF.L.U32 R6, R2, 0x10, RZ ;  /* 0x0000001002067819 */ /* 0x000fe200000006ff */
[----:B------:R-:W-:Y:S01]  /*19f0*/  FFMA.FTZ R7, R8, R8, R7 ;  /* 0x0000000808077223 */ /* 0x000fe20000010007 */
[----:B------:R-:W-:Y:S02]  /*1a00*/  LEA.HI.X R125, R9, UR9, R30, 0x1, P1 ;  /* 0x00000009097d7c11 */ /* 0x000fe400088f0c1e */
[C---:B------:R-:W-:Y:S01]  /*1a10*/  SHF.L.U32 R8, R40.reuse, 0x10, RZ ;  /* 0x0000001028087819 */ /* 0x040fe200000006ff */
[----:B------:R-:W-:Y:S01]  /*1a20*/  FADD.FTZ R5, R5, R6 ;  /* 0x0000000605057221 */ /* 0x000fe20000010000 */
[----:B------:R-:W-:Y:S01]  /*1a30*/  PRMT R2, R40, 0x7632, R2 ;  /* 0x0000763228027816 */ /* 0x000fe20000000002 */
[----:B------:R-:W-:Y:S01]  /*1a40*/  FFMA.FTZ R7, R6, R6, R7 ;  /* 0x0000000606077223 */ /* 0x000fe20000010007 */
[----:B------:R-:W2:Y:S01]  /*1a50*/  LDG.E.64.CONSTANT R124, desc[UR16][R124.64] ;  /* 0x000000107c7c7981 */ /* 0x000ea2000c1e9b00 */
[----:B------:R-:W-:Y:S01]  /*1a60*/  FADD.FTZ R5, R5, R8 ;  /* 0x0000000805057221 */ /* 0x000fe20000010000 */
[----:B------:R-:W-:Y:S01]  /*1a70*/  SHF.L.U32 R6, R2, 0x10, RZ ;  /* 0x0000001002067819 */ /* 0x000fe200000006ff */
[----:B------:R-:W-:Y:S01]  /*1a80*/  FFMA.FTZ R7, R8, R8, R7 ;  /* 0x0000000808077223 */ /* 0x000fe20000010007 */
[----:B------:R-:W-:-:S02]  /*1a90*/  SHF.L.U32 R8, R41, 0x10, RZ ;  /* 0x0000001029087819 */ /* 0x000fc400000006ff */
[----:B------:R-:W-:Y:S01]  /*1aa0*/  PRMT R2, R41, 0x7632, R2 ;  /* 0x0000763229027816 */ /* 0x000fe20000000002 */
[----:B------:R-:W-:Y:S01]  /*1ab0*/  FADD.FTZ R5, R5, R6 ;  /* 0x0000000605057221 */ /* 0x000fe20000010000 */
[----:B------:R-:W-:Y:S02]  /*1ac0*/  FFMA.FTZ R7, R6, R6, R7 ;  /* 0x0000000606077223 */ /* 0x000fe40000010007 */
[----:B------:R-:W-:Y:S01]  /*1ad0*/  SHF.L.U32 R6, R2, 0x10, RZ ;  /* 0x0000001002067819 */ /* 0x000fe200000006ff */
[----:B------:R-:W-:Y:S01]  /*1ae0*/  FADD.FTZ R5, R5, R8 ;  /* 0x0000000805057221 */ /* 0x000fe20000010000 */
[----:B------:R-:W-:Y:S01]  /*1af0*/  FFMA.FTZ R7, R8, R8, R7 ;  /* 0x0000000808077223 */ /* 0x000fe20000010007 */
[C---:B------:R-:W-:Y:S02]  /*1b00*/  SHF.L.U32 R8, R44.reuse, 0x10, RZ ;  /* 0x000000102c087819 */ /* 0x040fe400000006ff */
[----:B------:R-:W-:Y:S01]  /*1b10*/  PRMT R2, R44, 0x7632, R2 ;  /* 0x000076322c027816 */ /* 0x000fe20000000002 */
[----:B------:R-:W-:Y:S01]  /*1b20*/  FADD.FTZ R5, R5, R6 ;  /* 0x0000000605057221 */ /* 0x000fe20000010000 */
[----:B------:R-:W-:-:S02]  /*1b30*/  FFMA.FTZ R7, R6, R6, R7 ;  /* 0x0000000606077223 */ /* 0x000fc40000010007 */
[----:B------:R-:W-:Y:S01]  /*1b40*/  SHF.L.U32 R6, R2, 0x10, RZ ;  /* 0x0000001002067819 */ /* 0x000fe200000006ff */
        /* <DEDUP_REMOVED lines=51> */
[----:B---3--:R-:W-:-:S02]  /*1e80*/  SHF.L.U32 R8, R90, 0x10, RZ ;  /* 0x000000105a087819 */ /* 0x008fc400000006ff */
        /* <DEDUP_REMOVED lines=13> */
[C---:B----4-:R-:W-:Y:S02]  /*1f60*/  SHF.L.U32 R8, R92.reuse, 0x10, RZ ;  /* 0x000000105c087819 */ /* 0x050fe400000006ff */
        /* <DEDUP_REMOVED lines=13> */
[C---:B-----5:R-:W-:Y:S02]  /*2040*/  SHF.L.U32 R8, R94.reuse, 0x10, RZ ;  /* 0x000000105e087819 */ /* 0x060fe400000006ff */
        /* <DEDUP_REMOVED lines=13> */
[----:B--2---:R-:W-:-:S02]  /*2120*/  SHF.L.U32 R8, R96, 0x10, RZ ;  /* 0x0000001060087819 */ /* 0x004fc400000006ff */
        /* <DEDUP_REMOVED lines=153> */
[----:B------:R-:W-:Y:S02]  /*2ac0*/  SHF.L.U32 R6, R124, 0x10, RZ ;  /* 0x000000107c067819 */ /* 0x000fe400000006ff */
[--C-:B------:R-:W-:Y:S01]  /*2ad0*/  FADD.FTZ R5, R5, R2.reuse ;  /* 0x0000000205057221 */ /* 0x100fe20000010000 */
[----:B------:R-:W-:Y:S01]  /*2ae0*/  FFMA.FTZ R7, R2, R2, R7 ;  /* 0x0000000202077223 */ /* 0x000fe20000010007 */
[----:B------:R-:W-:-:S02]  /*2af0*/  PRMT R2, R124, 0x7632, R2 ;  /* 0x000076327c027816 */ /* 0x000fc40000000002 */
[----:B------:R-:W-:Y:S01]  /*2b00*/  FADD.FTZ R5, R5, R6 ;  /* 0x0000000605057221 */ /* 0x000fe20000010000 */
[----:B------:R-:W-:Y:S01]  /*2b10*/  FFMA.FTZ R7, R6, R6, R7 ;  /* 0x0000000606077223 */ /* 0x000fe20000010007 */
[----:B------:R-:W-:Y:S02]  /*2b20*/  SHF.L.U32 R8, R2, 0x10, RZ ;  /* 0x0000001002087819 */ /* 0x000fe400000006ff */
[C---:B------:R-:W-:Y:S02]  /*2b30*/  SHF.L.U32 R6, R125.reuse, 0x10, RZ ;  /* 0x000000107d067819 */ /* 0x040fe400000006ff */
[----:B------:R-:W-:Y:S01]  /*2b40*/  PRMT R2, R125, 0x7632, R2 ;  /* 0x000076327d027816 */ /* 0x000fe20000000002 */
[----:B------:R-:W-:Y:S01]  /*2b50*/  FFMA.FTZ R7, R8, R8, R7 ;  /* 0x0000000808077223 */ /* 0x000fe20000010007 */
[----:B------:R-:W-:Y:S01]  /*2b60*/  FADD.FTZ R5, R5, R8 ;  /* 0x0000000805057221 */ /* 0x000fe20000010000 */
[----:B------:R-:W-:Y:S02]  /*2b70*/  ISETP.GT.U32.AND P1, PT, R42, 0x7, PT ;  /* 0x000000072a00780c */ /* 0x000fe40003f24070 */
[----:B------:R-:W-:Y:S01]  /*2b80*/  SHF.L.U32 R2, R2, 0x10, RZ ;  /* 0x0000001002027819 */ /* 0x000fe200000006ff */
[----:B------:R-:W-:Y:S01]  /*2b90*/  FFMA.FTZ R7, R6, R6, R7 ;  /* 0x0000000606077223 */ /* 0x000fe20000010007 */
[----:B------:R-:W-:Y:S01]  /*2ba0*/  FADD.FTZ R5, R5, R6 ;  /* 0x0000000605057221 */ /* 0x000fe20000010000 */
[----:B------:R-:W-:-:S02]  /*2bb0*/  USHF.L.U32 UR8, UR10, 0x1, URZ ;  /* 0x000000010a087899 */ /* 0x000fc4000800063f */
[----:B------:R-:W-:Y:S01]  /*2bc0*/  FFMA.FTZ R7, R2, R2, R7 ;  /* 0x0000000202077223 */ /* 0x000fe20000010007 */
[----:B------:R-:W-:Y:S01]  /*2bd0*/  FADD.FTZ R6, R5, R2 ;  /* 0x0000000205067221 */ /* 0x000fe20000010000 */
[----:B------:R-:W-:Y:S01]  /*2be0*/  ULOP3.LUT UR13, UR8, 0xe, URZ, 0xc0, !UPT ;  /* 0x0000000e080d7892 */ /* 0x000fe2000f8ec03f */
[----:B------:R-:W-:Y:S03]  /*2bf0*/  BSSY B0, `(.L_x_1722) ;  /* 0x000005c000007945 */ /* 0x000fe60003800000 */
[----:B------:R0:W-:Y:S01]  /*2c00*/  STS.64 [R38], R6 ;  /* 0x0000000626007388 */ /* 0x0001e20000000a00 */
[----:B------:R-:W-:Y:S01]  /*2c10*/  IMAD.WIDE R128, R4, 0x2, R128 ;  /* 0x0000000204807825 */ /* 0x000fe200078e0280 */
[----:B------:R-:W-:-:S03]  /*2c20*/  MOV R151, RZ ;  /* 0x000000ff00977202 */ /* 0x000fc60000000f00 */
[----:B------:R-:W-:Y:S01]  /*2c30*/  IMAD.WIDE R132, R4, 0x2, R132 ;  /* 0x0000000204847825 */ /* 0x000fe200078e0284 */
[----:B0-----:R-:W-:Y:S01]  /*2c40*/  HFMA2.MMA R38, -RZ, RZ, 0, 0 ;  /* 0x00000000ff267435 */ /* 0x001fe200000001ff */
[----:B------:R-:W-:Y:S06]  /*2c50*/  BAR.SYNC.DEFER_BLOCKING 0x0 ;  /* 0x0000000000007b1d */ /* 0x000fec0000010000 */
[----:B------:R-:W-:Y:S05]  /*2c60*/  @P1 BRA `(.L_x_1723) ;  /* 0x0000000400501947 */ /* 0x000fea0003800000 */
[----:B------:R-:W0:Y:S01]  /*2c70*/  S2R R3, SR_CgaCtaId ;  /* 0x0000000000037919 */ /* 0x000e220000008800 */
[----:B------:R-:W-:Y:S02]  /*2c80*/  LEA.HI R115, R42, UR13, RZ, 0x1e ;  /* 0x0000000d2a737c11 */ /* 0x000fe4000f8ff0ff */
[----:B------:R-:W-:Y:S02]  /*2c90*/  MOV R2, 0xa0 ;  /* 0x000000a000027802 */ /* 0x000fe40000000f00 */
[----:B------:R-:W-:Y:S02]  /*2ca0*/  MOV R34, 0x400 ;  /* 0x0000040000227802 */ /* 0x000fe40000000f00 */
[----:B------:R-:W-:Y:S01]  /*2cb0*/  MOV R151, RZ ;  /* 0x000000ff00977202 */ /* 0x000fe20000000f00 */
[----:B------:R-:W-:Y:S01]  /*2cc0*/  IMAD R115, R115, R2, -UR12 ;  /* 0x8000000c73737e24 */ /* 0x000fe2000f8e0202 */
[----:B------:R-:W-:Y:S02]  /*2cd0*/  MOV R30, RZ ;  /* 0x000000ff001e7202 */ /* 0x000fe40000000f00 */
[----:B------:R-:W-:-:S02]  /*2ce0*/  MOV R38, RZ ;  /* 0x000000ff00267202 */ /* 0x000fc40000000f00 */
[----:B0-----:R-:W-:-:S07]  /*2cf0*/  LEA R34, R3, R34, 0x18 ;  /* 0x0000002203227211 */ /* 0x001fce00078ec0ff */
.L_x_1724:
[----:B------:R-:W-:Y:S02]  /*2d00*/  IADD3 R2, R115, R30, RZ ;  /* 0x0000001e73027210 */ /* 0x000fe40007ffe0ff */
[----:B------:R-:W-:Y:S02]  /*2d10*/  IADD3 R30, R30, 0x20, RZ ;  /* 0x000000201e1e7810 */ /* 0x000fe40007ffe0ff */
[C---:B------:R-:W-:Y:S02]  /*2d20*/  IADD3 R3, R2.reuse, 0x4, RZ ;  /* 0x0000000402037810 */ /* 0x040fe40007ffe0ff */
[C---:B------:R-:W-:Y:S02]  /*2d30*/  IADD3 R5, R2.reuse, 0x8, RZ ;  /* 0x0000000802057810 */ /* 0x040fe40007ffe0ff */
[----:B------:R-:W-:Y:S02]  /*2d40*/  SHF.R.S32.HI R4, RZ, 0x1f, R3 ;  /* 0x0000001fff047819 */ /* 0x000fe40000011403 */
        /* <DEDUP_REMOVED lines=11> */
[----:B------:R-:W-:Y:S02]  /*2e00*/  IADD3 R7, R2, 0x18, RZ ;  /* 0x0000001802077810 */ /* 0x000fe40007ffe0ff */
[----:B------:R-:W-:-:S02]  /*2e10*/  SHF.R.S32.HI R3, RZ, 0x2, R3 ;  /* 0x00000002ff037819 */ /* 0x000fc40000011403 */
[----:B------:R-:W-:Y:S02]  /*2e20*/  SHF.R.S32.HI R46, RZ, 0x1f, R9 ;  /* 0x0000001fff2e7819 */ /* 0x000fe40000011409 */
[----:B------:R-:W-:Y:S01]  /*2e30*/  LEA.HI R42, R42, R5, RZ, 0x2 ;  /* 0x000000052a2a7211 */ /* 0x000fe200078f10ff */
[----:B------:R-:W-:Y:S01]  /*2e40*/  IMAD R3, R3, 0x28, R34 ;  /* 0x0000002803037824 */ /* 0x000fe200078e0222 */
[----:B------:R-:W-:Y:S02]  /*2e50*/  SHF.R.S32.HI R50, RZ, 0x1f, R7 ;  /* 0x0000001fff327819 */ /* 0x000fe40000011407 */
[----:B------:R-:W-:Y:S02]  /*2e60*/  IADD3 R2, R2, 0x1c, RZ ;  /* 0x0000001c02027810 */ /* 0x000fe40007ffe0ff */
[----:B------:R-:W-:Y:S02]  /*2e70*/  SHF.R.S32.HI R5, RZ, 0x2, R4 ;  /* 0x00000002ff057819 */ /* 0x000fe40000011404 */
[----:B------:R-:W-:-:S02]  /*2e80*/  LEA.HI R46, R46, R9, RZ, 0x2 ;  /* 0x000000092e2e7211 */ /* 0x000fc400078f10ff */
[----:B------:R-:W-:Y:S01]  /*2e90*/  LEA.HI R50, R50, R7, RZ, 0x2 ;  /* 0x0000000732327211 */ /* 0x000fe200078f10ff */
[----:B------:R-:W-:Y:S01]  /*2ea0*/  IMAD R5, R5, 0x28, R34 ;  /* 0x0000002805057824 */ /* 0x000fe200078e0222 */
[----:B------:R-:W-:Y:S02]  /*2eb0*/  SHF.R.S32.HI R9, RZ, 0x1f, R2 ;  /* 0x0000001fff097819 */ /* 0x000fe40000011402 */
[----:B------:R-:W-:Y:S02]  /*2ec0*/  SHF.R.S32.HI R7, RZ, 0x2, R6 ;  /* 0x00000002ff077819 */ /* 0x000fe40000011406 */
[----:B------:R-:W-:Y:S02]  /*2ed0*/  LEA R3, R0, R3, 0x3 ;  /* 0x0000000300037211 */ /* 0x000fe400078e18ff */
[----:B------:R-:W-:Y:S01]  /*2ee0*/  LEA.HI R52, R9, R2, RZ, 0x2 ;  /* 0x0000000209347211 */ /* 0x000fe200078f10ff */
[----:B------:R-:W-:Y:S01]  /*2ef0*/  IMAD R7, R7, 0x28, R34 ;  /* 0x0000002807077824 */ /* 0x000fe200078e0222 */
[----:B------:R-:W-:-:S02]  /*2f00*/  SHF.R.S32.HI R9, RZ, 0x2, R8 ;  /* 0x00000002ff097819 */ /* 0x000fc40000011408 */
[C---:B------:R-:W-:Y:S01]  /*2f10*/  LEA R5, R0.reuse, R5, 0x3 ;  /* 0x0000000500057211 */ /* 0x040fe200078e18ff */
[----:B------:R-:W0:Y:S01]  /*2f20*/  LDS.64 R2, [R3] ;  /* 0x0000000003027984 */ /* 0x000e220000000a00 */
[----:B------:R-:W-:Y:S01]  /*2f30*/  SHF.R.S32.HI R137, RZ, 0x2, R42 ;  /* 0x00000002ff897819 */ /* 0x000fe2000001142a */
[----:B------:R-:W-:Y:S01]  /*2f40*/  IMAD R9, R9, 0x28, R34 ;  /* 0x0000002809097824 */ /* 0x000fe200078e0222 */
[C---:B------:R-:W-:Y:S02]  /*2f50*/  LEA R7, R0.reuse, R7, 0x3 ;  /* 0x0000000700077211 */ /* 0x040fe400078e18ff */
[----:B------:R-:W1:Y:S01]  /*2f60*/  LDS.64 R4, [R5] ;  /* 0x0000000005047984 */ /* 0x000e620000000a00 */
[----:B------:R-:W-:Y:S01]  /*2f70*/  SHF.R.S32.HI R141, RZ, 0x2, R46 ;  /* 0x00000002ff8d7819 */ /* 0x000fe2000001142e */
[----:B------:R-:W-:Y:S01]  /*2f80*/  IMAD R137, R137, 0x28, R34 ;  /* 0x0000002889897824 */ /* 0x000fe200078e0222 */
[C---:B------:R-:W-:Y:S01]  /*2f90*/  LEA R9, R0.reuse, R9, 0x3 ;  /* 0x0000000900097211 */ /* 0x040fe200078e18ff */
[----:B------:R-:W2:Y:S01]  /*2fa0*/  LDS.64 R6, [R7] ;  /* 0x0000000007067984 */ /* 0x000ea20000000a00 */
[----:B------:R-:W-:Y:S01]  /*2fb0*/  SHF.R.S32.HI R145, RZ, 0x2, R50 ;  /* 0x00000002ff917819 */ /* 0x000fe20000011432 */
[----:B------:R-:W-:Y:S01]  /*2fc0*/  IMAD R141, R141, 0x28, R34 ;  /* 0x000000288d8d7824 */ /* 0x000fe200078e0222 */
[----:B------:R-:W-:-:S02]  /*2fd0*/  LEA R137, R0, R137, 0x3 ;  /* 0x0000008900897211 */ /* 0x000fc400078e18ff */
[----:B------:R-:W3:Y:S01]  /*2fe0*/  LDS.64 R8, [R9] ;  /* 0x0000000009087984 */ /* 0x000ee20000000a00 */
[----:B------:R-:W-:Y:S01]  /*2ff0*/  SHF.R.S32.HI R149, RZ, 0x2, R52 ;  /* 0x00000002ff957819 */ /* 0x000fe20000011434 */
[--C-:B------:R-:W-:Y:S01]  /*3000*/  IMAD R145, R145, 0x28, R34.reuse ;  /* 0x0000002891917824 */ /* 0x100fe200078e0222 */
[----:B------:R-:W-:Y:S01]  /*3010*/  LEA R141, R0, R141, 0x3 ;  /* 0x0000008d008d7211 */ /* 0x000fe200078e18ff */
[----:B------:R-:W4:Y:S01]  /*3020*/  LDS.64 R136, [R137] ;  /* 0x0000000089887984 */ /* 0x000f220000000a00 */
[----:B------:R-:W-:Y:S01]  /*3030*/  ISETP.GE.U32.AND P1, PT, R30, 0xa0, PT ;  /* 0x000000a01e00780c */ /* 0x000fe20003f26070 */
[----:B------:R-:W-:Y:S01]  /*3040*/  IMAD R149, R149, 0x28, R34 ;  /* 0x0000002895957824 */ /* 0x000fe200078e0222 */
[C---:B------:R-:W-:Y:S02]  /*3050*/  LEA R145, R0.reuse, R145, 0x3 ;  /* 0x0000009100917211 */ /* 0x040fe400078e18ff */
[----:B------:R-:W5:Y:S02]  /*3060*/  LDS.64 R140, [R141] ;  /* 0x000000008d8c7984 */ /* 0x000f640000000a00 */
[----:B------:R-:W-:-:S02]  /*3070*/  LEA R149, R0, R149, 0x3 ;  /* 0x0000009500957211 */ /* 0x000fc400078e18ff */
[----:B------:R-:W5:Y:S04]  /*3080*/  LDS.64 R144, [R145] ;  /* 0x0000000091907984 */ /* 0x000f680000000a00 */
        /* <DEDUP_REMOVED lines=18> */
.L_x_1723:
[----:B------:R-:W-:Y:S05]  /*31b0*/  BSYNC B0 ;  /* 0x0000000000007941 */ /* 0x000fea0003800000 */
.L_x_1722:
[----:B------:R-:W0:Y:S01]  /*31c0*/  S2R R42, SR_TID.X ;  /* 0x00000000002a7919 */ /* 0x000e220000002100 */
[----:B------:R-:W1:Y:S04]  /*31d0*/  SHFL.BFLY PT, R2, R151, 0x2, 0x1f ;  /* 0x0c401f0097027f89 */ /* 0x000e6800000e0000 */
[----:B------:R-:W2:Y:S01]  /*31e0*/  SHFL.BFLY PT, R3, R38, 0x2, 0x1f ;  /* 0x0c401f0026037f89 */ /* 0x000ea200000e0000 */
[----:B------:R-:W3:Y:S01]  /*31f0*/  S2R R46, SR_TID.X ;  /* 0x00000000002e7919 */ /* 0x000ee20000002100 */
[----:B------:R-:W4:Y:S01]  /*3200*/  S2R R50, SR_CTAID.X ;  /* 0x0000000000327919 */ /* 0x000f220000002500 */
[----:B------:R-:W5:Y:S01]  /*3210*/  S2R R115, SR_CTAID.Y ;  /* 0x0000000000737919 */ /* 0x000f620000002600 */
[----:B-1----:R-:W-:Y:S01]  /*3220*/  FADD.FTZ R6, R2, R151 ;  /* 0x0000009702067221 */ /* 0x002fe20000010000 */
[C---:B0-----:R-:W-:Y:S01]  /*3230*/  LOP3.LUT P1, RZ, R42.reuse, 0xfffffffb, RZ, 0xc0, !PT ;  /* 0xfffffffb2aff7812 */ /* 0x041fe2000782c0ff */
[----:B--2---:R-:W-:Y:S01]  /*3240*/  FADD.FTZ R7, R3, R38 ;  /* 0x0000002603077221 */ /* 0x004fe20000010000 */
[----:B------:R-:W-:-:S02]  /*3250*/  ISETP.GT.U32.AND P3, PT, R42, 0x3, PT ;  /* 0x000000032a00780c */ /* 0x000fc40003f64070 */
[----:B------:R-:W0:Y:S01]  /*3260*/  SHFL.BFLY PT, R9, R6, 0x1, 0x1f ;  /* 0x0c201f0006097f89 */ /* 0x000e2200000e0000 */
[----:B------:R-:W-:-:S03]  /*3270*/  ISETP.NE.AND P2, PT, R42, RZ, PT ;  /* 0x000000ff2a00720c */ /* 0x000fc60003f45270 */
[----:B------:R-:W1:Y:S01]  /*3280*/  SHFL.BFLY PT, R8, R7, 0x1, 0x1f ;  /* 0x0c201f0007087f89 */ /* 0x000e6200000e0000 */
[----:B---3--:R-:W-:-:S04]  /*3290*/  SHF.R.U32.HI R46, RZ, 0x2, R46 ;  /* 0x00000002ff2e7819 */ /* 0x008fc8000001162e */
[----:B------:R-:W5:Y:S02]  /*32a0*/  @!P1 LDC R30, c[0x0][0x10] ;  /* 0x00000400ff1e9b82 */ /* 0x000f640000000800 */
[----:B------:R-:W-:Y:S02]  /*32b0*/  @!P3 LOP3.LUT R137, R42, 0x1, RZ, 0xc0, !PT ;  /* 0x000000012a89b812 */ /* 0x000fe400078ec0ff */
[----:B----4-:R-:W-:Y:S02]  /*32c0*/  LOP3.LUT R50, R50, 0x1, RZ, 0xc0, !PT ;  /* 0x0000000132327812 */ /* 0x010fe400078ec0ff */
[----:B------:R-:W-:Y:S02]  /*32d0*/  SHF.L.U32 R46, R46, 0x1, RZ ;  /* 0x000000012e2e7819 */ /* 0x000fe400000006ff */
[----:B------:R-:W2:Y:S02]  /*32e0*/  @!P3 LDC R34, c[0x0][0x10] ;  /* 0x00000400ff22bb82 */ /* 0x000ea40000000800 */
[----:B------:R-:W-:Y:S01]  /*32f0*/  LOP3.LUT R46, R46, 0xfffffffe, R50, 0xe2, !PT ;  /* 0xfffffffe2e2e7812 */ /* 0x000fe200078ee232 */
[----:B0-----:R-:W-:-:S05]  /*3300*/  FADD.FTZ R136, R6, R9 ;  /* 0x0000000906887221 */ /* 0x001fca0000010000 */
[----:B------:R-:W0:Y:S08]  /*3310*/  @!P1 LDC.64 R4, c[0x0][0x248] ;  /* 0x00009200ff049b82 */ /* 0x000e300000000a00 */
[----:B------:R-:W3:Y:S01]  /*3320*/  @!P3 LDC.64 R2, c[0x0][0x248] ;  /* 0x00009200ff02bb82 */ /* 0x000ee20000000a00 */
[----:B-----5:R-:W-:-:S05]  /*3330*/  @!P1 IMAD R30, R30, UR4, R115 ;  /* 0x000000041e1e9c24 */ /* 0x020fca000f8e0273 */
[----:B------:R-:W-:Y:S01]  /*3340*/  @!P1 LEA R30, R30, R46, 0x2 ;  /* 0x0000002e1e1e9211 */ /* 0x000fe200078e10ff */
[----:B--2---:R-:W-:Y:S01]  /*3350*/  @!P3 IMAD R34, R34, UR4, R115 ;  /* 0x000000042222bc24 */ /* 0x004fe2000f8e0273 */
[----:B------:R-:W-:-:S04]  /*3360*/  @!P3 LOP3.LUT R115, R42, 0x7ffffffe, RZ, 0xc0, !PT ;  /* 0x7ffffffe2a73b812 */ /* 0x000fc800078ec0ff */
[----:B------:R-:W-:Y:S02]  /*3370*/  @!P3 LEA R34, R34, R115, 0x2 ;  /* 0x000000732222b211 */ /* 0x000fe400078e10ff */
[----:B------:R-:W-:Y:S02]  /*3380*/  @!P1 SHF.L.U32 R115, R30, 0x1, RZ ;  /* 0x000000011e739819 */ /* 0x000fe400000006ff */
[----:B------:R-:W-:Y:S01]  /*3390*/  @!P3 IADD3 R34, R34, R137, RZ ;  /* 0x000000892222b210 */ /* 0x000fe20007ffe0ff */
[----:B-1----:R-:W-:Y:S02]  /*33a0*/  FADD.FTZ R137, R7, R8 ;  /* 0x0000000807897221 */ /* 0x002fe40000010000 */
[----:B0-----:R-:W-:Y:S01]  /*33b0*/  @!P1 IMAD.WIDE.U32 R4, R115, 0x4, R4 ;  /* 0x0000000473049825 */ /* 0x001fe200078e0004 */
[----:B------:R-:W-:-:S04]  /*33c0*/  @!P3 SHF.L.U32 R7, R34, 0x1, RZ ;  /* 0x000000012207b819 */ /* 0x000fc800000006ff */
[----:B------:R0:W-:Y:S01]  /*33d0*/  @!P1 STG.E.64 desc[UR16][R4.64], R136 ;  /* 0x0000008804009986 */ /* 0x0001e2000c101b10 */
[----:B---3--:R-:W-:Y:S01]  /*33e0*/  @!P3 IMAD.WIDE.U32 R2, R7, 0x4, R2 ;  /* 0x000000040702b825 */ /* 0x008fe200078e0002 */
[----:B------:R-:W-:Y:S06]  /*33f0*/  BAR.SYNC.DEFER_BLOCKING 0x0 ;  /* 0x0000000000007b1d */ /* 0x000fec0000010000 */
[----:B------:R-:W-:Y:S05]  /*3400*/  @P2 BRA `(.L_x_1725) ;  /* 0x0000000000442947 */ /* 0x000fea0003800000 */
[----:B------:R-:W-:Y:S02]  /*3410*/  ISETP.NE.AND P1, PT, RZ, UR18, PT ;  /* 0x00000012ff007c0c */ /* 0x000fe4000bf25270 */
[----:B------:R-:W-:Y:S02]  /*3420*/  MOV R7, 0x7fffffff ;  /* 0x7fffffff00077802 */ /* 0x000fe40000000f00 */
[----:B0-----:R-:W-:Y:S02]  /*3430*/  MOV R4, UR6 ;  /* 0x0000000600047c02 */ /* 0x001fe40008000f00 */
[----:B------:R-:W-:Y:S02]  /*3440*/  SEL R7, R7, 0x1, !P1 ;  /* 0x0000000107077807 */ /* 0x000fe40004800000 */
[----:B------:R-:W-:Y:S01]  /*3450*/  MOV R5, UR7 ;  /* 0x0000000700057c02 */ /* 0x000fe20008000f00 */
[----:B------:R-:W-:Y:S06]  /*3460*/  MEMBAR.ALL.GPU ;  /* 0x0000000000007992 */ /* 0x000fec000000a000 */
[----:B------:R-:W-:-:S00]  /*3470*/  ERRBAR ;  /* 0x00000000000079ab */ /* 0x000fc00000000000 */
[----:B------:R-:W-:Y:S06]  /*3480*/  CGAERRBAR ;  /* 0x00000000000075ab */ /* 0x000fec0000000000 */
[----:B------:R0:W5:Y:S02]  /*3490*/  ATOM.E.ADD.STRONG.GPU PT, R7, desc[UR16][R4.64], R7 ;  /* 0x000000070407798a */ /* 0x00016400081ee1d0 */
.L_x_1726:
        /* <DEDUP_REMOVED lines=8> */
.L_x_1725:
[----:B------:R-:W-:Y:S05]  /*3520*/  WARPSYNC.ALL ;  /* 0x0000000000007948 */ /* 0x000fea0003800000 */
[----:B------:R-:W-:Y:S06]  /*3530*/  BAR.SYNC.DEFER_BLOCKING 0x0 ;  /* 0x0000000000007b1d */ /* 0x000fec0000010000 */
[----:B------:R-:W2:Y:S04]  /*3540*/  LDG.E.64.CONSTANT R128, desc[UR16][R128.64] ;  /* 0x0000001080807981 */ /* 0x000ea8000c1e9b00 */
[----:B------:R-:W3:Y:S01]  /*3550*/  LDG.E.64.CONSTANT R132, desc[UR16][R132.64] ;  /* 0x0000001084847981 */ /* 0x000ee2000c1e9b00 */
[----:B------:R-:W1:Y:S03]  /*3560*/  S2R R151, SR_TID.X ;  /* 0x0000000000977919 */ /* 0x000e660000002100 */
[----:B------:R-:W-:Y:S04]  /*3570*/  STL [R1+0xe0], R47 ;  /* 0x0000e02f01007387 */ /* 0x000fe80000100800 */
[----:B------:R-:W4:Y:S01]  /*3580*/  @!P3 LDG.E.64 R2, desc[UR16][R2.64] ;  /* 0x000000100202b981 */ /* 0x000f22000c1e1b00 */
[----:B0-----:R-:W-:-:S03]  /*3590*/  CS2R R4, SRZ ;  /* 0x0000000000047805 */ /* 0x001fc6000001ff00 */
[----:B------:R-:W-:Y:S04]  /*35a0*/  STL [R1+0xdc], R43 ;  /* 0x0000dc2b01007387 */ /* 0x000fe80000100800 */
[----:B------:R0:W-:Y:S04]  /*35b0*/  STL [R1+0xd8], R39 ;  /* 0x0000d82701007387 */ /* 0x0001e80000100800 */
[----:B------:R0:W-:Y:S04]  /*35c0*/  STL [R1+0xd4], R35 ;  /* 0x0000d42301007387 */ /* 0x0001e80000100800 */
[----:B------:R0:W-:Y:S01]  /*35d0*/  STL [R1+0xd0], R31 ;  /* 0x0000d01f01007387 */ /* 0x0001e20000100800 */
[----:B-1----:R-:W-:-:S02]  /*35e0*/  LOP3.LUT P1, RZ, R151, 0xfffffffd, RZ, 0xc0, !PT ;  /* 0xfffffffd97ff7812 */ /* 0x002fc4000782c0ff */
[----:B0-----:R-:W-:Y:S02]  /*35f0*/  PRMT R39, R107, 0x7632, R39 ;  /* 0x000076326b277816 */ /* 0x001fe40000000027 */
[----:B------:R-:W-:Y:S02]  /*3600*/  PRMT R35, R109, 0x7632, R35 ;  /* 0x000076326d237816 */ /* 0x000fe40000000023 */
[----:B------:R-:W-:-:S07]  /*3610*/  PRMT R31, R111, 0x7632, R31 ;  /* 0x000076326f1f7816 */ /* 0x000fce000000001f */
[----:B------:R-:W0:Y:S01]  /*3620*/  @!P1 S2R R30, SR_CgaCtaId ;  /* 0x00000000001e9919 */ /* 0x000e220000008800 */
[----:B------:R-:W-:Y:S02]  /*3630*/  PRMT R0, R113, 0x7632, R0 ;  /* 0x0000763271007816 */ /* 0x000fe40000000000 */
[----:B------:R-:W-:Y:S02]  /*3640*/  PRMT R150, R117, 0x7632, R150 ;  /* 0x0000763275967816 */ /* 0x000fe40000000096 */
[----:B------:R-:W-:Y:S01]  /*3650*/  PRMT R9, R121, 0x7632, R9 ;  /* 0x0000763279097816 */ /* 0x000fe20000000009 */
[----:B------:R-:W-:Y:S01]  /*3660*/  BSSY B0, `(.L_x_1727) ;  /* 0x0000073000007945 */ /* 0x000fe20003800000 */
        /* <DEDUP_REMOVED lines=50> */
[----:B----4-:R-:W-:Y:S01]  /*3990*/  @!P3 FADD.FTZ R5, RZ, R2 ;  /* 0x00000002ff05b221 */ /* 0x010fe20000010000 */
[----:B------:R-:W-:-:S04]  /*39a0*/  @!P3 FADD.FTZ R4, RZ, R3 ;  /* 0x00000003ff04b221 */ /* 0x000fc80000010000 */
[----:B------:R-:W1:Y:S04]  /*39b0*/  SHFL.BFLY PT, R6, R5, 0x1, 0x1f ;  /* 0x0c201f0005067f89 */ /* 0x000e6800000e0000 */
[----:B------:R-:W4:Y:S01]  /*39c0*/  SHFL.BFLY PT, R7, R4, 0x1, 0x1f ;  /* 0x0c201f0004077f89 */ /* 0x000f2200000e0000 */
[----:B--2---:R-:W-:Y:S02]  /*39d0*/  PRMT R47, R129, 0x7632, R47 ;  /* 0x00007632812f7816 */ /* 0x004fe4000000002f */
[----:B---3--:R-:W-:-:S03]  /*39e0*/  PRMT R43, R133, 0x7632, R43 ;  /* 0x00007632852b7816 */ /* 0x008fc6000000002b */
[----:B------:R2:W-:Y:S01]  /*39f0*/  STL.S16 [R1+0x34], R47 ;  /* 0x0000342f01007387 */ /* 0x0005e20000100600 */
[----:B------:R-:W-:-:S03]  /*3a00*/  @!P1 MOV R3, 0x400 ;  /* 0x0000040000039802 */ /* 0x000fc60000000f00 */
[----:B--2---:R2:W5:Y:S04]  /*3a10*/  LDL.LU R47, [R1+0xe0] ;  /* 0x0000e000012f7983 */ /* 0x0045680000300800 */
[----:B------:R3:W-:Y:S01]  /*3a20*/  STL.S16 [R1+0x38], R43 ;  /* 0x0000382b01007387 */ /* 0x0007e20000100600 */
[----:B-1----:R-:W-:-:S03]  /*3a30*/  FADD.FTZ R2, R6, R5 ;  /* 0x0000000506027221 */ /* 0x002fc60000010000 */
[----:B---3--:R2:W5:Y:S04]  /*3a40*/  LDL.LU R43, [R1+0xdc] ;  /* 0x0000dc00012b7983 */ /* 0x0085680000300800 */
[----:B------:R1:W-:Y:S01]  /*3a50*/  STL.S16 [R1+0x18], R39 ;  /* 0x0000182701007387 */ /* 0x0003e20000100600 */
[----:B------:R-:W-:Y:S01]  /*3a60*/  @!P1 FMUL.FTZ R2, R2, 2.4414062863797880709e-05 ;  /* 0x37cccccd02029820 */ /* 0x000fe20000410000 */
[----:B----4-:R-:W-:Y:S01]  /*3a70*/  FADD.FTZ R8, R7, R4 ;  /* 0x0000000407087221 */ /* 0x010fe20000010000 */
[----:B------:R-:W-:Y:S01]  /*3a80*/  @!P1 IADD3 R7, R3, 0xc80, RZ ;  /* 0x00000c8003079810 */ /* 0x000fe20007ffe0ff */
[----:B-1----:R2:W5:Y:S04]  /*3a90*/  LDL.LU R39, [R1+0xd8] ;  /* 0x0000d80001277983 */ /* 0x0025680000300800 */
[----:B------:R1:W-:Y:S01]  /*3aa0*/  STL.S16 [R1+0x1c], R35 ;  /* 0x00001c2301007387 */ /* 0x0003e20000100600 */
[----:B------:R-:W-:-:S03]  /*3ab0*/  @!P1 FMUL.FTZ R3, R2, R2 ;  /* 0x0000000202039220 */ /* 0x000fc60000410000 */
[----:B-1----:R2:W5:Y:S04]  /*3ac0*/  LDL.LU R35, [R1+0xd4] ;  /* 0x0000d40001237983 */ /* 0x0025680000300800 */
[----:B------:R1:W-:Y:S01]  /*3ad0*/  STL.S16 [R1+0x20], R31 ;  /* 0x0000201f01007387 */ /* 0x0003e20000100600 */
[----:B------:R-:W-:-:S03]  /*3ae0*/  @!P1 FFMA.FTZ R3, R8, 2.4414062863797880709e-05, -R3 ;  /* 0x37cccccd08039823 */ /* 0x000fc60000010803 */
[----:B-1----:R2:W5:Y:S04]  /*3af0*/  LDL.LU R31, [R1+0xd0] ;  /* 0x0000d000011f7983 */ /* 0x0025680000300800 */
[----:B------:R1:W-:Y:S01]  /*3b00*/  STL.S16 [R1+0x24], R0 ;  /* 0x0000240001007387 */ /* 0x0003e20000100600 */
[----:B------:R-:W-:Y:S01]  /*3b10*/  PRMT R8, R125, 0x7632, R8 ;  /* 0x000076327d087816 */ /* 0x000fe20000000008 */
[----:B-1----:R-:W1:Y:S02]  /*3b20*/  S2R R0, SR_TID.X ;  /* 0x0000000000007919 */ /* 0x002e640000002100 */
[----:B------:R-:W-:Y:S04]  /*3b30*/  STL.S16 [R1+0x28], R150 ;  /* 0x0000289601007387 */ /* 0x000fe80000100600 */
[----:B------:R-:W-:Y:S01]  /*3b40*/  STL.S16 [R1+0x2c], R9 ;  /* 0x00002c0901007387 */ /* 0x000fe20000100600 */
[----:B------:R-:W-:-:S03]  /*3b50*/  @!P1 SHF.L.U32 R6, R151, 0x2, RZ ;  /* 0x0000000297069819 */ /* 0x000fc600000006ff */
[----:B------:R-:W-:Y:S01]  /*3b60*/  STL.S16 [R1+0x30], R8 ;  /* 0x0000300801007387 */ /* 0x000fe20000100600 */
[----:B0-----:R-:W-:Y:S02]  /*3b70*/  @!P1 LEA R7, R30, R7, 0x18 ;  /* 0x000000071e079211 */ /* 0x001fe400078ec0ff */
[----:B------:R-:W-:Y:S02]  /*3b80*/  @!P1 LOP3.LUT R6, R6, 0xfffffff8, RZ, 0xc0, !PT ;  /* 0xfffffff806069812 */ /* 0x000fe400078ec0ff */
[----:B------:R-:W-:Y:S02]  /*3b90*/  @!P1 FMNMX.FTZ R3, RZ, R3, !PT ;  /* 0x00000003ff039209 */ /* 0x000fe40007810000 */
[----:B------:R-:W-:-:S05]  /*3ba0*/  @!P1 IADD3 R6, R6, R7, RZ ;  /* 0x0000000706069210 */ /* 0x000fca0007ffe0ff */
[----:B------:R0:W-:Y:S01]  /*3bb0*/  @!P1 STS.64 [R6], R2 ;  /* 0x0000000206009388 */ /* 0x0001e20000000a00 */
        /* <DEDUP_REMOVED lines=9> */
[----:B-1----:R-:W-:Y:S01]  /*3c50*/  LOP3.LUT R0, R0, 0x3, RZ, 0xc0, !PT ;  /* 0x0000000300007812 */ /* 0x002fe200078ec0ff */
[----:B------:R-:W-:Y:S06]  /*3c60*/  BAR.SYNC.DEFER_BLOCKING 0x0 ;  /* 0x0000000000007b1d */ /* 0x000fec0000010000 */
[----:B--2---:R-:W-:Y:S05]  /*3c70*/  @P0 BRA `(.L_x_1728) ;  /* 0x0000000000440947 */ /* 0x004fea0003800000 */
[----:B------:R-:W0:Y:S01]  /*3c80*/  S2UR UR14, SR_CgaCtaId ;  /* 0x00000000000e79c3 */ /* 0x000e220000008800 */
[----:B------:R-:W-:Y:S01]  /*3c90*/  USHF.L.U32 UR8, UR10, 0x1, URZ ;  /* 0x000000010a087899 */ /* 0x000fe2000800063f */
[----:B------:R-:W-:Y:S01]  /*3ca0*/  IADD3 R150, R151, UR13, RZ ;  /* 0x0000000d97967c10 */ /* 0x000fe2000fffe0ff */
[----:B------:R-:W-:Y:S02]  /*3cb0*/  USHF.L.U64.HI UR9, UR10, 0x1, UR5 ;  /* 0x000000010a097899 */ /* 0x000fe40008010205 */
        /* <DEDUP_REMOVED lines=13> */
.L_x_1728:
[----:B------:R-:W-:Y:S05]  /*3d90*/  BSYNC B0 ;  /* 0x0000000000007941 */ /* 0x000fea0003800000 */
.L_x_1727:
[----:B------:R-:W2:Y:S01]  /*3da0*/  LDL.LU R0, [R1+0x24] ;  /* 0x0000240001007983 */ /* 0x000ea20000300800 */
[----:B------:R-:W-:Y:S01]  /*3db0*/  ULOP3.LUT UR8, UR10, 0x7, URZ, 0xc0, !UPT ;  /* 0x000000070a087892 */ /* 0x000fe2000f8ec03f */
[----:B------:R-:W1:Y:S01]  /*3dc0*/  S2UR UR12, SR_CgaCtaId ;  /* 0x00000000000c79c3 */ /* 0x000e620000008800 */
[----:B------:R-:W-:Y:S02]  /*3dd0*/  USHF.R.U64 UR9, UR10, 0x3, UR5 ;  /* 0x000000030a097899 */ /* 0x000fe40008001205 */
[----:B------:R-:W-:-:S04]  /*3de0*/  UIMAD UR8, UR8, 0x140, URZ ;  /* 0x00000140080878a4 */ /* 0x000fc8000f8e023f */
[----:B0-----:R-:W-:Y:S01]  /*3df0*/  MOV R8, UR9 ;  /* 0x0000000900087c02 */ /* 0x001fe20008000f00 */
[----:B------:R-:W-:Y:S01]  /*3e00*/  UMOV UR9, 0x400 ;  /* 0x0000040000097882 */ /* 0x000fe20000000000 */
[----:B------:R-:W-:Y:S01]  /*3e10*/  LEA R150, R152, UR8, 0x2 ;  /* 0x0000000898967c11 */ /* 0x000fe2000f8e10ff */
[----:B------:R-:W-:Y:S01]  /*3e20*/  USHF.R.U32.HI UR8, URZ, 0x3, UR5 ;  /* 0x000000033f087899 */ /* 0x000fe20008011605 */
[----:B------:R-:W-:Y:S02]  /*3e30*/  IADD3 R152, RZ, -UR13, RZ ;  /* 0x8000000dff987c10 */ /* 0x000fe4000fffe0ff */
[----:B------:R-:W-:-:S03]  /*3e40*/  SHF.R.S32.HI R151, RZ, 0x1f, R150 ;  /* 0x0000001fff977819 */ /* 0x000fc60000011496 */
[----:B------:R-:W-:-:S04]  /*3e50*/  IMAD.WIDE.U32 R8, R8, 0xa0000, R150 ;  /* 0x000a000008087825 */ /* 0x000fc800078e0096 */
[----:B------:R-:W-:Y:S01]  /*3e60*/  IMAD.WIDE.U32 R150, R150, -0x33333333, RZ ;  /* 0xcccccccd96967825 */ /* 0x000fe200078e00ff */
[----:B------:R-:W-:Y:S02]  /*3e70*/  MOV R150, R152 ;  /* 0x0000009800967202 */ /* 0x000fe40000000f00 */
[----:B------:R-:W-:Y:S01]  /*3e80*/  IADD3 R147, P1, R147, R8, RZ ;  /* 0x0000000893937210 */ /* 0x000fe20007f3e0ff */
[----:B------:R-:W3:Y:S01]  /*3e90*/  LDL.LU R152, [R1+0x20] ;  /* 0x0000200001987983 */ /* 0x000ee20000300800 */
[----:B------:R-:W-:Y:S01]  /*3ea0*/  LEA.HI R150, R151, R150, RZ, 0x19 ;  /* 0x0000009697967211 */ /* 0x000fe200078fc8ff */
[----:B------:R-:W-:Y:S02]  /*3eb0*/  UIMAD UR8, UR8, 0xa0000, URZ ;  /* 0x000a0000080878a4 */ /* 0x000fe4000f8e023f */
[----:B------:R-:W4:Y:S01]  /*3ec0*/  LDL.LU R151, [R1+0x18] ;  /* 0x0000180001977983 */ /* 0x000f220000300800 */
[----:B------:R-:W-:-:S03]  /*3ed0*/  UIADD3 UR9, UR9, 0xc80, URZ ;  /* 0x00000c8009097890 */ /* 0x000fc6000fffe03f */
[----:B------:R0:W-:Y:S04]  /*3ee0*/  STL [R1+0x8c], R147 ;  /* 0x00008c9301007387 */ /* 0x0001e80000100800 */
[----:B0-----:R-:W3:Y:S01]  /*3ef0*/  LDL.LU R147, [R1+0x1c] ;  /* 0x00001c0001937983 */ /* 0x001ee20000300800 */
[----:B------:R-:W-:-:S05]  /*3f00*/  IADD3 R143, P3, R143, R8, RZ ;  /* 0x000000088f8f7210 */ /* 0x000fca0007f7e0ff */
[----:B------:R0:W-:Y:S01]  /*3f10*/  STL [R1+0x88], R143 ;  /* 0x0000888f01007387 */ /* 0x0001e20000100800 */
[-C--:B------:R-:W-:Y:S02]  /*3f20*/  IADD3 R131, P5, R131, R8.reuse, RZ ;  /* 0x0000000883837210 */ /* 0x080fe40007fbe0ff */
[-C--:B0-----:R-:W-:Y:S02]  /*3f30*/  IADD3 R143, P6, R114, R8.reuse, RZ ;  /* 0x00000008728f7210 */ /* 0x081fe40007fde0ff */
[----:B------:R-:W-:Y:S01]  /*3f40*/  IADD3 R114, R9, UR8, RZ ;  /* 0x0000000809727c10 */ /* 0x000fe2000fffe0ff */
[----:B-1----:R-:W-:Y:S02]  /*3f50*/  ULEA UR9, UR12, UR9, 0x18 ;  /* 0x000000090c097291 */ /* 0x002fe4000f8ec03f */
[----:B------:R0:W-:Y:S01]  /*3f60*/  STL [R1+0x78], R143 ;  /* 0x0000788f01007387 */ /* 0x0001e20000100800 */
[----:B------:R-:W-:Y:S01]  /*3f70*/  ULDC UR8, c[0x0][0x230] ;  /* 0x00008c0000087ab9 */ /* 0x000fe20000000800 */
[----:B0-----:R-:W-:-:S02]  /*3f80*/  IADD3 R143, P2, R135, R8, RZ ;  /* 0x00000008878f7210 */ /* 0x001fc40007f5e0ff */
[----:B------:R-:W-:Y:S02]  /*3f90*/  IADD3 R135, P4, R139, R8, RZ ;  /* 0x000000088b877210 */ /* 0x000fe40007f9e0ff */
[----:B------:R-:W-:Y:S01]  /*3fa0*/  IADD3.X R139, RZ, R114, RZ, P6, !PT ;  /* 0x00000072ff8b7210 */ /* 0x000fe200037fe4ff */
[----:B------:R-:W-:Y:S04]  /*3fb0*/  STL [R1+0x84], R143 ;  /* 0x0000848f01007387 */ /* 0x000fe80000100800 */
[----:B------:R0:W-:Y:S04]  /*3fc0*/  STL [R1+0x74], R135 ;  /* 0x0000748701007387 */ /* 0x0001e80000100800 */
[----:B------:R1:W-:Y:S01]  /*3fd0*/  STL [R1+0x70], R131 ;  /* 0x0000708301007387 */ /* 0x0003e20000100800 */
[----:B0-----:R-:W-:-:S03]  /*3fe0*/  IADD3 R135, P6, R127, R8, RZ ;  /* 0x000000087f877210 */ /* 0x001fc60007fde0ff */
[----:B------:R-:W-:Y:S01]  /*3ff0*/  STL [R1+0xc8], R139 ;  /* 0x0000c88b01007387 */ /* 0x000fe20000100800 */
[----:B-1----:R-:W-:Y:S02]  /*4000*/  IADD3.X R131, RZ, R114, RZ, P4, !PT ;  /* 0x00000072ff837210 */ /* 0x002fe400027fe4ff */
[----:B------:R-:W-:Y:S02]  /*4010*/  IADD3 R127, P4, R123, R8, RZ ;  /* 0x000000087b7f7210 */ /* 0x000fe40007f9e0ff */
[----:B------:R-:W-:Y:S01]  /*4020*/  IADD3.X R123, RZ, R114, RZ, P5, !PT ;  /* 0x00000072ff7b7210 */ /* 0x000fe20002ffe4ff */
[----:B------:R-:W-:Y:S01]  /*4030*/  STL [R1+0x6c], R135 ;  /* 0x00006c8701007387 */ /* 0x000fe20000100800 */
[----:B------:R-:W-:-:S03]  /*4040*/  IADD3 R119, P5, R119, R8, RZ ;  /* 0x0000000877777210 */ /* 0x000fc60007fbe0ff */
[----:B------:R-:W-:Y:S04]  /*4050*/  STL [R1+0xc4], R131 ;  /* 0x0000c48301007387 */ /* 0x000fe80000100800 */
[----:B------:R-:W-:Y:S04]  /*4060*/  STL [R1+0x68], R127 ;  /* 0x0000687f01007387 */ /* 0x000fe80000100800 */
[----:B------:R0:W-:Y:S04]  /*4070*/  STL [R1+0xc0], R123 ;  /* 0x0000c07b01007387 */ /* 0x0001e80000100800 */
[----:B------:R1:W-:Y:S01]  /*4080*/  STL [R1+0x64], R119 ;  /* 0x0000647701007387 */ /* 0x0003e20000100800 */
[----:B0-----:R-:W-:-:S02]  /*4090*/  IADD3.X R123, RZ, R114, RZ, P6, !PT ;  /* 0x00000072ff7b7210 */ /* 0x001fc400037fe4ff */
[----:B-1----:R-:W-:Y:S02]  /*40a0*/  IADD3 R119, P6, R51, R8, RZ ;  /* 0x0000000833777210 */ /* 0x002fe40007fde0ff */
[----:B------:R-:W-:Y:S02]  /*40b0*/  IADD3.X R51, RZ, R114, RZ, P4, !PT ;  /* 0x00000072ff337210 */ /* 0x000fe400027fe4ff */
[----:B-----5:R-:W-:Y:S01]  /*40c0*/  IADD3 R47, P4, R47, R8, RZ ;  /* 0x000000082f2f7210 */ /* 0x020fe20007f9e0ff */
[----:B------:R-:W-:Y:S04]  /*40d0*/  STL [R1+0xbc], R123 ;  /* 0x0000bc7b01007387 */ /* 0x000fe80000100800 */
[----:B------:R0:W-:Y:S04]  /*40e0*/  STL [R1+0x60], R119 ;  /* 0x0000607701007387 */ /* 0x0001e80000100800 */
[----:B------:R1:W-:Y:S04]  /*40f0*/  STL [R1+0xb8], R51 ;  /* 0x0000b83301007387 */ /* 0x0003e80000100800 */
[----:B------:R1:W-:Y:S01]  /*4100*/  STL [R1+0x5c], R47 ;  /* 0x00005c2f01007387 */ /* 0x0003e20000100800 */
[----:B0-----:R-:W-:-:S02]  /*4110*/  IADD3.X R119, RZ, R114, RZ, P5, !PT ;  /* 0x00000072ff777210 */ /* 0x001fc40002ffe4ff */
[----:B-1----:R-:W-:Y:S02]  /*4120*/  IADD3 R51, P5, R43, R8, RZ ;  /* 0x000000082b337210 */ /* 0x002fe40007fbe0ff */
[----:B------:R-:W-:Y:S02]  /*4130*/  IADD3.X R47, RZ, R114, RZ, P6, !PT ;  /* 0x00000072ff2f7210 */ /* 0x000fe400037fe4ff */
[----:B------:R-:W-:Y:S02]  /*4140*/  IADD3 R43, P6, R39, R8, RZ ;  /* 0x00000008272b7210 */ /* 0x000fe40007fde0ff */
[----:B------:R-:W-:Y:S01]  /*4150*/  IADD3.X R39, RZ, R114, RZ, P4, !PT ;  /* 0x00000072ff277210 */ /* 0x000fe200027fe4ff */
[----:B------:R-:W-:Y:S01]  /*4160*/  STL [R1+0xb4], R119 ;  /* 0x0000b47701007387 */ /* 0x000fe20000100800 */
[----:B------:R-:W-:-:S03]  /*4170*/  IADD3 R85, P4, R85, R8, RZ ;  /* 0x0000000855557210 */ /* 0x000fc60007f9e0ff */
[----:B------:R-:W-:Y:S04]  /*4180*/  STL [R1+0x58], R51 ;  /* 0x0000583301007387 */ /* 0x000fe80000100800 */
[----:B------:R-:W-:Y:S04]  /*4190*/  STL [R1+0xb0], R47 ;  /* 0x0000b02f01007387 */ /* 0x000fe80000100800 */
[----:B------:R-:W-:Y:S04]  /*41a0*/  STL [R1+0x8], R43 ;  /* 0x0000082b01007387 */ /* 0x000fe80000100800 */
[----:B------:R-:W-:Y:S04]  /*41b0*/  STL [R1+0xf8], R85 ;  /* 0x0000f85501007387 */ /* 0x000fe80000100800 */
[----:B------:R0:W-:Y:S02]  /*41c0*/  STL [R1+0xac], R39 ;  /* 0x0000ac2701007387 */ /* 0x0001e40000100800 */
[----:B0-----:R-:W-:-:S02]  /*41d0*/  IADD3.X R39, RZ, R114, RZ, P5, !PT ;  /* 0x00000072ff277210 */ /* 0x001fc40002ffe4ff */
[----:B------:R-:W-:-:S05]  /*41e0*/  IADD3 R83, P5, R83, R8, RZ ;  /* 0x0000000853537210 */ /* 0x000fca0007fbe0ff */
[----:B------:R-:W-:Y:S04]  /*41f0*/  STL [R1+0xfc], R83 ;  /* 0x0000fc5301007387 */ /* 0x000fe80000100800 */
[----:B------:R0:W-:Y:S02]  /*4200*/  STL [R1+0xa8], R39 ;  /* 0x0000a82701007387 */ /* 0x0001e40000100800 */
[----:B0-----:R-:W-:Y:S02]  /*4210*/  IADD3.X R39, RZ, R114, RZ, P6, !PT ;  /* 0x00000072ff277210 */ /* 0x001fe400037fe4ff */
        /* <DEDUP_REMOVED lines=14> */
[----:B------:R0:W-:Y:S01]  /*4300*/  STL [R1+0x98], R39 ;  /* 0x0000982701007387 */ /* 0x0001e20000100800 */
[-C--:B------:R-:W-:Y:S02]  /*4310*/  IADD3.X R85, RZ, R114.reuse, RZ, P5, !PT ;  /* 0x00000072ff557210 */ /* 0x080fe40002ffe4ff */
[-C--:B------:R-:W-:Y:S02]  /*4320*/  IADD3.X R83, RZ, R114.reuse, RZ, P6, !PT ;  /* 0x00000072ff537210 */ /* 0x080fe400037fe4ff */
[----:B0-----:R-:W-:Y:S02]  /*4330*/  IADD3.X R39, RZ, R114, RZ, P4, !PT ;  /* 0x00000072ff277210 */ /* 0x001fe400027fe4ff */
[----:B------:R-:W-:-:S02]  /*4340*/  IADD3 R73, P4, R73, R8, RZ ;  /* 0x0000000849497210 */ /* 0x000fc40007f9e0ff */
[----:B------:R-:W-:Y:S02]  /*4350*/  IADD3 R71, P5, R71, R8, RZ ;  /* 0x0000000847477210 */ /* 0x000fe40007fbe0ff */
[----:B------:R-:W-:Y:S02]  /*4360*/  IADD3.X R81, RZ, R114, RZ, P4, !PT ;  /* 0x00000072ff517210 */ /* 0x000fe400027fe4ff */
[-C--:B------:R-:W-:Y:S02]  /*4370*/  IADD3 R69, P6, R69, R8.reuse, RZ ;  /* 0x0000000845457210 */ /* 0x080fe40007fde0ff */
[----:B------:R-:W-:Y:S02]  /*4380*/  IADD3 R67, P4, R67, R8, RZ ;  /* 0x0000000843437210 */ /* 0x000fe40007f9e0ff */
[-C--:B------:R-:W-:Y:S02]  /*4390*/  IADD3.X R79, RZ, R114.reuse, RZ, P5, !PT ;  /* 0x00000072ff4f7210 */ /* 0x080fe40002ffe4ff */
[----:B------:R-:W-:-:S02]  /*43a0*/  IADD3.X R77, RZ, R114, RZ, P6, !PT ;  /* 0x00000072ff4d7210 */ /* 0x000fc400037fe4ff */
[----:B------:R-:W-:Y:S01]  /*43b0*/  IADD3.X R75, RZ, R114, RZ, P4, !PT ;  /* 0x00000072ff4b7210 */ /* 0x000fe200027fe4ff */
[----:B------:R-:W-:Y:S01]  /*43c0*/  STL [R1+0x94], R39 ;  /* 0x0000942701007387 */ /* 0x000fe20000100800 */
[-C--:B------:R-:W-:Y:S02]  /*43d0*/  IADD3 R65, P5, R65, R8.reuse, RZ ;  /* 0x0000000841417210 */ /* 0x080fe40007fbe0ff */
[-C--:B------:R-:W-:Y:S02]  /*43e0*/  IADD3 R63, P6, R63, R8.reuse, RZ ;  /* 0x000000083f3f7210 */ /* 0x080fe40007fde0ff */
[----:B------:R-:W-:Y:S01]  /*43f0*/  IADD3 R61, P4, R61, R8, RZ ;  /* 0x000000083d3d7210 */ /* 0x000fe20007f9e0ff */
[----:B------:R0:W-:Y:S01]  /*4400*/  STL [R1+0x110], R73 ;  /* 0x0001104901007387 */ /* 0x0001e20000100800 */
[----:B--2---:R-:W-:Y:S02]  /*4410*/  MOV R143, R0 ;  /* 0x00000000008f7202 */ /* 0x004fe40000000f00 */
[----:B------:R-:W-:Y:S01]  /*4420*/  IADD3.X R0, RZ, R114, RZ, P5, !PT ;  /* 0x00000072ff007210 */ /* 0x000fe20002ffe4ff */
[----:B------:R1:W-:Y:S01]  /*4430*/  STL [R1+0x114], R85 ;  /* 0x0001145501007387 */ /* 0x0003e20000100800 */
[----:B------:R-:W-:-:S03]  /*4440*/  IADD3 R59, P5, R59, R8, RZ ;  /* 0x000000083b3b7210 */ /* 0x000fc60007fbe0ff */
[----:B------:R2:W-:Y:S01]  /*4450*/  STL [R1+0x118], R71 ;  /* 0x0001184701007387 */ /* 0x0005e20000100800 */
[----:B0-----:R-:W-:Y:S02]  /*4460*/  IADD3.X R73, RZ, R114, RZ, P6, !PT ;  /* 0x00000072ff497210 */ /* 0x001fe400037fe4ff */
[----:B------:R-:W-:Y:S02]  /*4470*/  IADD3 R57, P6, R57, R8, RZ ;  /* 0x0000000839397210 */ /* 0x000fe40007fde0ff */
[----:B-1----:R-:W-:Y:S01]  /*4480*/  IADD3.X R85, RZ, R114, RZ, P4, !PT ;  /* 0x00000072ff557210 */ /* 0x002fe200027fe4ff */
[----:B------:R0:W-:Y:S01]  /*4490*/  STL [R1+0x11c], R83 ;  /* 0x00011c5301007387 */ /* 0x0001e20000100800 */
[----:B------:R-:W-:-:S03]  /*44a0*/  IADD3 R55, P4, R55, R8, RZ ;  /* 0x0000000837377210 */ /* 0x000fc60007f9e0ff */
[----:B------:R1:W-:Y:S01]  /*44b0*/  STL [R1+0x120], R69 ;  /* 0x0001204501007387 */ /* 0x0003e20000100800 */
[----:B--2---:R-:W-:-:S03]  /*44c0*/  IADD3.X R71, RZ, R114, RZ, P5, !PT ;  /* 0x00000072ff477210 */ /* 0x004fc60002ffe4ff */
[----:B------:R-:W-:Y:S01]  /*44d0*/  STL [R1+0x124], R81 ;  /* 0x0001245101007387 */ /* 0x000fe20000100800 */
[----:B0-----:R-:W-:-:S03]  /*44e0*/  IADD3.X R83, RZ, R114, RZ, P6, !PT ;  /* 0x00000072ff537210 */ /* 0x001fc600037fe4ff */
[----:B------:R0:W-:Y:S01]  /*44f0*/  STL [R1+0x90], R0 ;  /* 0x0000900001007387 */ /* 0x0001e20000100800 */
[----:B------:R-:W-:Y:S02]  /*4500*/  IADD3 R31, P6, R31, R8, RZ ;  /* 0x000000081f1f7210 */ /* 0x000fe40007fde0ff */
[----:B-1----:R-:W-:Y:S02]  /*4510*/  IADD3.X R69, RZ, R114, RZ, P4, !PT ;  /* 0x00000072ff457210 */ /* 0x002fe400027fe4ff */
[-C--:B------:R-:W-:Y:S02]  /*4520*/  IADD3 R53, P4, R53, R8.reuse, RZ ;  /* 0x0000000835357210 */ /* 0x080fe40007f9e0ff */
[----:B0-----:R-:W-:Y:S02]  /*4530*/  IADD3 R0, P5, R35, R8, RZ ;  /* 0x0000000823007210 */ /* 0x001fe40007fbe0ff */
[----:B------:R-:W-:-:S06]  /*4540*/  LEA R8, R150, UR9, 0x3 ;  /* 0x0000000996087c11 */ /* 0x000fcc000f8e18ff */
[----:B------:R-:W0:Y:S04]  /*4550*/  LDS.64 R8, [R8] ;  /* 0x0000000008087984 */ /* 0x000e280000000a00 */
[----:B------:R1:W-:Y:S04]  /*4560*/  STL [R1+0x7c], R0 ;  /* 0x00007c0001007387 */ /* 0x0003e80000100800 */
[----:B-1----:R-:W2:Y:S04]  /*4570*/  LDL.LU R0, [R1+0x30] ;  /* 0x0000300001007983 */ /* 0x002ea80000300800 */
[----:B------:R1:W-:Y:S01]  /*4580*/  STL [R1+0x80], R31 ;  /* 0x0000801f01007387 */ /* 0x0003e20000100800 */
[----:B------:R-:W-:-:S02]  /*4590*/  SHF.L.U32 R16, R16, 0x10, RZ ;  /* 0x0000001010107819 */ /* 0x000fc400000006ff */
[----:B-1----:R-:W-:Y:S01]  /*45a0*/  SHF.L.U32 R31, R92, 0x10, RZ ;  /* 0x000000105c1f7819 */ /* 0x002fe200000006ff */
[----:B0-----:R-:W-:Y:S01]  /*45b0*/  FADD.FTZ R9, R9, UR8 ;  /* 0x0000000809097e21 */ /* 0x001fe20008010000 */
[----:B------:R-:W-:Y:S02]  /*45c0*/  SHF.L.U32 R36, R36, 0x10, RZ ;  /* 0x0000001024247819 */ /* 0x000fe400000006ff */
[----:B------:R-:W-:Y:S01]  /*45d0*/  SHF.L.U32 R110, R110, 0x10, RZ ;  /* 0x000000106e6e7819 */ /* 0x000fe200000006ff */
[----:B------:R-:W0:Y:S01]  /*45e0*/  MUFU.RSQ R92, R9 ;  /* 0x00000009005c7308 */ /* 0x000e220000001400 */
[----:B------:R-:W-:Y:S01]  /*45f0*/  SHF.L.U32 R116, R116, 0x10, RZ ;  /* 0x0000001074747819 */ /* 0x000fe200000006ff */
[--C-:B------:R-:W-:Y:S01]  /*4600*/  FADD.FTZ R16, R16, -R8.reuse ;  /* 0x8000000810107221 */ /* 0x100fe20000010000 */
[----:B------:R-:W-:Y:S01]  /*4610*/  SHF.L.U32 R112, R112, 0x10, RZ ;  /* 0x0000001070707819 */ /* 0x000fe200000006ff */
[--C-:B------:R-:W-:Y:S01]  /*4620*/  FADD.FTZ R36, R36, -R8.reuse ;  /* 0x8000000824247221 */ /* 0x100fe20000010000 */
[----:B------:R-:W-:Y:S01]  /*4630*/  SHF.L.U32 R104, R104, 0x10, RZ ;  /* 0x0000001068687819 */ /* 0x000fe200000006ff */
[--C-:B------:R-:W-:Y:S01]  /*4640*/  FADD.FTZ R110, R110, -R8.reuse ;  /* 0x800000086e6e7221 */ /* 0x100fe20000010000 */
[----:B------:R-:W-:Y:S01]  /*4650*/  SHF.L.U32 R120, R120, 0x10, RZ ;  /* 0x0000001078787819 */ /* 0x000fe200000006ff */
[----:B------:R-:W-:Y:S01]  /*4660*/  FADD.FTZ R116, R116, -R8 ;  /* 0x8000000874747221 */ /* 0x000fe20000010000 */
[----:B------:R-:W-:-:S02]  /*4670*/  SHF.L.U32 R12, R12, 0x10, RZ ;  /* 0x000000100c0c7819 */ /* 0x000fc400000006ff */
[----:B------:R-:W-:Y:S02]  /*4680*/  SHF.L.U32 R14, R14, 0x10, RZ ;  /* 0x000000100e0e7819 */ /* 0x000fe400000006ff */
[----:B------:R-:W-:Y:S02]  /*4690*/  SHF.L.U32 R32, R32, 0x10, RZ ;  /* 0x0000001020207819 */ /* 0x000fe400000006ff */
[----:B------:R-:W-:Y:S02]  /*46a0*/  SHF.L.U32 R20, R20, 0x10, RZ ;  /* 0x0000001014147819 */ /* 0x000fe400000006ff */
[----:B------:R-:W-:Y:S01]  /*46b0*/  SHF.L.U32 R86, R86, 0x10, RZ ;  /* 0x0000001056567819 */ /* 0x000fe200000006ff */
[----:B0-----:R-:W-:Y:S01]  /*46c0*/  FMUL.FTZ R131, R92, R16 ;  /* 0x000000105c837220 */ /* 0x001fe20000410000 */
[----:B------:R-:W-:Y:S01]  /*46d0*/  SHF.L.U32 R106, R106, 0x10, RZ ;  /* 0x000000106a6a7819 */ /* 0x000fe200000006ff */
[----:B------:R-:W-:Y:S01]  /*46e0*/  FMUL.FTZ R16, R92, R36 ;  /* 0x000000245c107220 */ /* 0x000fe20000410000 */
[----:B------:R-:W-:Y:S01]  /*46f0*/  SHF.L.U32 R10, R10, 0x10, RZ ;  /* 0x000000100a0a7819 */ /* 0x000fe200000006ff */
[----:B------:R-:W-:Y:S01]  /*4700*/  FADD.FTZ R112, R112, -R8 ;  /* 0x8000000870707221 */ /* 0x000fe20000010000 */
[----:B------:R-:W-:Y:S01]  /*4710*/  SHF.L.U32 R128, R128, 0x10, RZ ;  /* 0x0000001080807819 */ /* 0x000fe200000006ff */
[----:B------:R-:W-:Y:S01]  /*4720*/  FMUL.FTZ R110, R92, R110 ;  /* 0x0000006e5c6e7220 */ /* 0x000fe20000410000 */
        /* <DEDUP_REMOVED lines=9> */
[--C-:B------:R-:W-:Y:S01]  /*47c0*/  FADD.FTZ R104, R104, -R8.reuse ;  /* 0x8000000868687221 */ /* 0x100fe20000010000 */
[----:B------:R-:W-:Y:S01]  /*47d0*/  SHF.L.U32 R22, R22, 0x10, RZ ;  /* 0x0000001016167819 */ /* 0x000fe200000006ff */
[----:B------:R-:W-:Y:S01]  /*47e0*/  FADD.FTZ R120, R120, -R8 ;  /* 0x8000000878787221 */ /* 0x000fe20000010000 */
        /* <DEDUP_REMOVED lines=13> */
[----:B------:R-:W-:Y:S02]  /*48c0*/  MOV R150, R143 ;  /* 0x0000008f00967202 */ /* 0x000fe40000000f00 */
[----:B------:R-:W-:-:S02]  /*48d0*/  SHF.L.U32 R56, R56, 0x10, RZ ;  /* 0x0000001038387819 */ /* 0x000fc400000006ff */
[----:B------:R-:W-:Y:S01]  /*48e0*/  SHF.L.U32 R134, R134, 0x10, RZ ;  /* 0x0000001086867819 */ /* 0x000fe200000006ff */
[--C-:B------:R-:W-:Y:S01]  /*48f0*/  FADD.FTZ R31, R31, -R8.reuse ;  /* 0x800000081f1f7221 */ /* 0x100fe20000010000 */
[----:B----4-:R-:W-:Y:S01]  /*4900*/  MOV R36, R151 ;  /* 0x0000009700247202 */ /* 0x010fe20000000f00 */
[--C-:B------:R-:W-:Y:S01]  /*4910*/  FADD.FTZ R12, R12, -R8.reuse ;  /* 0x800000080c0c7221 */ /* 0x100fe20000010000 */
[----:B------:R-:W-:Y:S01]  /*4920*/  MOV R151, R163 ;  /* 0x000000a300977202 */ /* 0x000fe20000000f00 */
[--C-:B------:R-:W-:Y:S01]  /*4930*/  FADD.FTZ R14, R14, -R8.reuse ;  /* 0x800000080e0e7221 */ /* 0x100fe20000010000 */
[--C-:B------:R-:W-:Y:S01]  /*4940*/  FADD.FTZ R32, R32, -R8.reuse ;  /* 0x8000000820207221 */ /* 0x100fe20000010000 */
[----:B------:R-:W-:Y:S01]  /*4950*/  FMUL.FTZ R116, R92, R116 ;  /* 0x000000745c747220 */ /* 0x000fe20000410000 */
[--C-:B------:R-:W-:Y:S01]  /*4960*/  FADD.FTZ R20, R20, -R8.reuse ;  /* 0x8000000814147221 */ /* 0x100fe20000010000 */
[--C-:B------:R-:W-:Y:S01]  /*4970*/  FADD.FTZ R86, R86, -R8.reuse ;  /* 0x8000000856567221 */ /* 0x100fe20000010000 */
[--C-:B------:R-:W-:Y:S01]  /*4980*/  FADD.FTZ R106, R106, -R8.reuse ;  /* 0x800000086a6a7221 */ /* 0x100fe20000010000 */
[----:B---3--:R-:W-:Y:S01]  /*4990*/  MOV R81, R147 ;  /* 0x0000009300517202 */ /* 0x008fe20000000f00 */
        /* <DEDUP_REMOVED lines=8> */
[----:B------:R-:W-:Y:S01]  /*4a20*/  FADD.FTZ R124, R124, -R8 ;  /* 0x800000087c7c7221 */ /* 0x000fe20000010000 */
[----:B------:R-:W-:Y:S01]  /*4a30*/  FMUL.FTZ R112, R92, R112 ;  /* 0x000000705c707220 */ /* 0x000fe20000410000 */
[----:B------:R-:W-:Y:S01]  /*4a40*/  FFMA.FTZ R143, R128, R110, R132 ;  /* 0x0000006e808f7223 */ /* 0x000fe20000010084 */
[----:B------:R-:W-:Y:S01]  /*4a50*/  SHF.L.U32 R58, R58, 0x10, RZ ;  /* 0x000000103a3a7819 */ /* 0x000fe200000006ff */
[--C-:B------:R-:W-:Y:S01]  /*4a60*/  FADD.FTZ R22, R22, -R8.reuse ;  /* 0x8000000816167221 */ /* 0x100fe20000010000 */
        /* <DEDUP_REMOVED lines=11> */
[----:B------:R-:W-:Y:S01]  /*4b20*/  FADD.FTZ R108, R108, -R8 ;  /* 0x800000086c6c7221 */ /* 0x000fe20000010000 */
[C---:B------:R-:W-:Y:S01]  /*4b30*/  FMUL.FTZ R104, R92.reuse, R104 ;  /* 0x000000685c687220 */ /* 0x040fe20000410000 */
[C---:B------:R-:W-:Y:S01]  /*4b40*/  FMUL.FTZ R120, R92.reuse, R120 ;  /* 0x000000785c787220 */ /* 0x040fe20000410000 */
[----:B------:R-:W-:Y:S01]  /*4b50*/  MOV R110, R151 ;  /* 0x00000097006e7202 */ /* 0x000fe20000000f00 */
[C---:B------:R-:W-:Y:S01]  /*4b60*/  FMUL.FTZ R12, R92.reuse, R12 ;  /* 0x0000000c5c0c7220 */ /* 0x040fe20000410000 */
[----:B------:R-:W-:Y:S01]  /*4b70*/  SHF.L.U32 R149, R149, 0x10, RZ ;  /* 0x0000001095957819 */ /* 0x000fe200000006ff */
[----:B------:R-:W-:Y:S01]  /*4b80*/  FMUL.FTZ R135, R92, R14 ;  /* 0x0000000e5c877220 */ /* 0x000fe20000410000 */
[----:B------:R-:W-:Y:S01]  /*4b90*/  SHF.L.U32 R146, R146, 0x10, RZ ;  /* 0x0000001092927819 */ /* 0x000fe200000006ff */
[----:B------:R-:W-:Y:S01]  /*4ba0*/  FMUL.FTZ R119, R92, R32 ;  /* 0x000000205c777220 */ /* 0x000fe20000410000 */
[----:B------:R-:W-:Y:S01]  /*4bb0*/  SHF.L.U32 R52, R52, 0x10, RZ ;  /* 0x0000001034347819 */ /* 0x000fe200000006ff */
[----:B------:R-:W-:Y:S01]  /*4bc0*/  FFMA.FTZ R151, R128, R116, R132 ;  /* 0x0000007480977223 */ /* 0x000fe20000010084 */
[----:B------:R-:W-:Y:S01]  /*4bd0*/  SHF.L.U32 R145, R145, 0x10, RZ ;  /* 0x0000001091917819 */ /* 0x000fe200000006ff */
[C---:B------:R-:W-:Y:S01]  /*4be0*/  FADD.FTZ R54, -R8.reuse, R54 ;  /* 0x0000003608367221 */ /* 0x040fe20000010100 */
[----:B------:R-:W-:Y:S01]  /*4bf0*/  SHF.L.U32 R141, R141, 0x10, RZ ;  /* 0x000000108d8d7819 */ /* 0x000fe200000006ff */
[----:B------:R-:W-:Y:S01]  /*4c00*/  FADD.FTZ R82, -R8, R82 ;  /* 0x0000005208527221 */ /* 0x000fe20000010100 */
        /* <DEDUP_REMOVED lines=15> */
[C---:B------:R-:W-:Y:S01]  /*4d00*/  FMUL.FTZ R123, R92.reuse, R20 ;  /* 0x000000145c7b7220 */ /* 0x040fe20000410000 */
[C---:B------:R-:W-:Y:S01]  /*4d10*/  FMUL.FTZ R32, R92.reuse, R86 ;  /* 0x000000565c207220 */ /* 0x040fe20000410000 */
[----:B------:R-:W-:Y:S01]  /*4d20*/  FMUL.FTZ R106, R92, R106 ;  /* 0x0000006a5c6a7220 */ /* 0x000fe20000410000 */
[----:B------:R-:W-:Y:S01]  /*4d30*/  MOV R116, R36 ;  /* 0x0000002400747202 */ /* 0x000fe20000000f00 */
[C---:B------:R-:W-:Y:S01]  /*4d40*/  FADD.FTZ R142, -R8.reuse, R142 ;  /* 0x0000008e088e7221 */ /* 0x040fe20000010100 */
[C---:B------:R-:W-:Y:S01]  /*4d50*/  FADD.FTZ R138, -R8.reuse, R138 ;  /* 0x0000008a088a7221 */ /* 0x040fe20000010100 */
[----:B------:R-:W-:Y:S01]  /*4d60*/  FADD.FTZ R64, -R8, R64 ;  /* 0x0000004008407221 */ /* 0x000fe20000010100 */
        /* <DEDUP_REMOVED lines=11> */
[----:B------:R-:W-:Y:S01]  /*4e20*/  MOV R36, R81 ;  /* 0x0000005100247202 */ /* 0x000fe20000000f00 */
[C---:B------:R-:W-:Y:S01]  /*4e30*/  FADD.FTZ R56, -R8.reuse, R56 ;  /* 0x0000003808387221 */ /* 0x040fe20000010100 */
[----:B------:R-:W-:Y:S01]  /*4e40*/  FADD.FTZ R134, -R8, R134 ;  /* 0x0000008608867221 */ /* 0x000fe20000010100 */
        /* <DEDUP_REMOVED lines=13> */
[----:B------:R-:W-:Y:S01]  /*4f20*/  SHF.L.U32 R94, R60, 0x10, RZ ;  /* 0x000000103c5e7819 */ /* 0x000fe200000006ff */
[----:B------:R-:W-:Y:S01]  /*4f30*/  FADD.FTZ R58, -R8, R58 ;  /* 0x0000003a083a7221 */ /* 0x000fe20000010100 */
[----:B------:R-:W-:Y:S01]  /*4f40*/  SHF.L.U32 R96, R148, 0x10, RZ ;  /* 0x0000001094607819 */ /* 0x000fe200000006ff */
[C---:B------:R-:W-:Y:S01]  /*4f50*/  FADD.FTZ R144, -R8.reuse, R144 ;  /* 0x0000009008907221 */ /* 0x040fe20000010100 */
[C---:B------:R-:W-:Y:S01]  /*4f60*/  FADD.FTZ R140, -R8.reuse, R140 ;  /* 0x0000008c088c7221 */ /* 0x040fe20000010100 */
[C---:B------:R-:W-:Y:S01]  /*4f70*/  FADD.FTZ R136, -R8.reuse, R136 ;  /* 0x0000008808887221 */ /* 0x040fe20000010100 */
[----:B------:R-:W-:Y:S01]  /*4f80*/  FADD.FTZ R80, -R8, R80 ;  /* 0x0000005008507221 */ /* 0x000fe20000010100 */
[----:B------:R-:W-:Y:S01]  /*4f90*/  SHF.L.U32 R17, R17, 0x10, RZ ;  /* 0x0000001011117819 */ /* 0x000fe200000006ff */
[C-C-:B------:R-:W-:Y:S01]  /*4fa0*/  FFMA.FTZ R163, R128.reuse, R12, R132.reuse ;  /* 0x0000000c80a37223 */ /* 0x140fe20000010084 */
[----:B------:R-:W-:Y:S01]  /*4fb0*/  SHF.L.U32 R33, R33, 0x10, RZ ;  /* 0x0000001021217819 */ /* 0x000fe200000006ff */
[----:B------:R-:W-:Y:S01]  /*4fc0*/  FFMA.FTZ R88, R128, R135, R132 ;  /* 0x0000008780587223 */ /* 0x000fe20000010084 */
        /* <DEDUP_REMOVED lines=22> */
[----:B------:R-:W-:Y:S01]  /*5130*/  FMUL.FTZ R120, R92, R82 ;  /* 0x000000525c787220 */ /* 0x000fe20000410000 */
[----:B------:R-:W-:Y:S01]  /*5140*/  SHF.L.U32 R37, R37, 0x10, RZ ;  /* 0x0000001025257819 */ /* 0x000fe200000006ff */
[C-C-:B------:R-:W-:Y:S01]  /*5150*/  FFMA.FTZ R22, R128.reuse, R123, R132.reuse ;  /* 0x0000007b80167223 */ /* 0x140fe20000010084 */
[----:B------:R-:W-:Y:S01]  /*5160*/  SHF.L.U32 R89, R89, 0x10, RZ ;  /* 0x0000001059597819 */ /* 0x000fe200000006ff */
[C-C-:B------:R-:W-:Y:S01]  /*5170*/  FFMA.FTZ R12, R128.reuse, R119, R132.reuse ;  /* 0x00000077800c7223 */ /* 0x140fe20000010084 */
[--C-:B------:R-:W-:Y:S01]  /*5180*/  FFMA.FTZ R135, R128, R106, R132.reuse ;  /* 0x0000006a80877223 */ /* 0x100fe20000010084 */
[C---:B------:R-:W-:Y:S01]  /*5190*/  FMUL.FTZ R142, R92.reuse, R142 ;  /* 0x0000008e5c8e7220 */ /* 0x040fe20000410000 */
[C---:B------:R-:W-:Y:S01]  /*51a0*/  FMUL.FTZ R60, R92.reuse, R138 ;  /* 0x0000008a5c3c7220 */ /* 0x040fe20000410000 */
[----:B------:R-:W-:Y:S01]  /*51b0*/  FMUL.FTZ R82, R92, R64 ;  /* 0x000000405c527220 */ /* 0x000fe20000410000 */
[--C-:B------:R-:W-:Y:S01]  /*51c0*/  FFMA.FTZ R90, R139, R128, R132.reuse ;  /* 0x000000808b5a7223 */ /* 0x100fe20000010084 */
[C-C-:B------:R-:W-:Y:S01]  /*51d0*/  FFMA.FTZ R26, R128.reuse, R127, R132.reuse ;  /* 0x0000007f801a7223 */ /* 0x140fe20000010084 */
[C-C-:B------:R-:W-:Y:S01]  /*51e0*/  FFMA.FTZ R119, R128.reuse, R98, R132.reuse ;  /* 0x0000006280777223 */ /* 0x140fe20000010084 */
[C-C-:B------:R-:W-:Y:S01]  /*51f0*/  FFMA.FTZ R123, R128.reuse, R100, R132.reuse ;  /* 0x00000064807b7223 */ /* 0x140fe20000010084 */
[--C-:B------:R-:W-:Y:S01]  /*5200*/  FFMA.FTZ R81, R128, R124, R132.reuse ;  /* 0x0000007c80517223 */ /* 0x100fe20000010084 */
[C---:B------:R-:W-:Y:S01]  /*5210*/  FMUL.FTZ R106, R92.reuse, R56 ;  /* 0x000000385c6a7220 */ /* 0x040fe20000410000 */
[----:B------:R-:W-:Y:S01]  /*5220*/  MOV R138, R36 ;  /* 0x00000024008a7202 */ /* 0x000fe20000000f00 */
[----:B------:R-:W-:Y:S01]  /*5230*/  FMUL.FTZ R54, R92, R134 ;  /* 0x000000865c367220 */ /* 0x000fe20000410000 */
[----:B------:R-:W-:Y:S01]  /*5240*/  SHF.L.U32 R93, R93, 0x10, RZ ;  /* 0x000000105d5d7819 */ /* 0x000fe200000006ff */
        /* <DEDUP_REMOVED lines=16> */
[C---:B------:R-:W-:Y:S01]  /*5350*/  FMUL.FTZ R58, R92.reuse, R58 ;  /* 0x0000003a5c3a7220 */ /* 0x040fe20000410000 */
[C---:B------:R-:W-:Y:S01]  /*5360*/  FMUL.FTZ R100, R92.reuse, R144 ;  /* 0x000000905c647220 */ /* 0x040fe20000410000 */
[C---:B------:R-:W-:Y:S01]  /*5370*/  FMUL.FTZ R98, R92.reuse, R140 ;  /* 0x0000008c5c627220 */ /* 0x040fe20000410000 */
[C---:B------:R-:W-:Y:S01]  /*5380*/  FMUL.FTZ R56, R92.reuse, R136 ;  /* 0x000000885c387220 */ /* 0x040fe20000410000 */
[----:B------:R-:W-:Y:S01]  /*5390*/  MOV R134, R152 ;  /* 0x0000009800867202 */ /* 0x000fe20000000f00 */
[C---:B------:R-:W-:Y:S01]  /*53a0*/  FMUL.FTZ R124, R92.reuse, R80 ;  /* 0x000000505c7c7220 */ /* 0x040fe20000410000 */
        /* <DEDUP_REMOVED lines=21> */
[C---:B------:R-:W-:Y:S01]  /*5500*/  FFMA.FTZ R80, R94.reuse, R104, R96 ;  /* 0x000000685e507223 */ /* 0x040fe20000010060 */
[--C-:B------:R-:W-:Y:S01]  /*5510*/  FADD.FTZ R17, R17, -R8.reuse ;  /* 0x8000000811117221 */ /* 0x100fe20000010000 */
[--C-:B------:R-:W-:Y:S01]  /*5520*/  FADD.FTZ R33, R33, -R8.reuse ;  /* 0x8000000821217221 */ /* 0x100fe20000010000 */
[----:B------:R-:W-:Y:S01]  /*5530*/  FADD.FTZ R87, R87, -R8 ;  /* 0x8000000857577221 */ /* 0x000fe20000010000 */
[C-C-:B------:R-:W-:Y:S01]  /*5540*/  FFMA.FTZ R66, R94.reuse, R142, R96.reuse ;  /* 0x0000008e5e427223 */ /* 0x140fe20000010060 */
[----:B------:R-:W-:Y:S01]  /*5550*/  MOV R122, R161 ;  /* 0x000000a1007a7202 */ /* 0x000fe20000000f00 */
[C---:B------:R-:W-:Y:S01]  /*5560*/  FFMA.FTZ R104, R94.reuse, R82, R96 ;  /* 0x000000525e687223 */ /* 0x040fe20000010060 */
[--C-:B------:R-:W-:Y:S01]  /*5570*/  FADD.FTZ R37, R37, -R8.reuse ;  /* 0x8000000825257221 */ /* 0x100fe20000010000 */
[----:B------:R-:W-:Y:S01]  /*5580*/  FADD.FTZ R89, R89, -R8 ;  /* 0x8000000859597221 */ /* 0x000fe20000010000 */
[----:B------:R-:W-:Y:S01]  /*5590*/  MOV R142, R138 ;  /* 0x0000008a008e7202 */ /* 0x000fe20000000f00 */
[----:B------:R-:W-:Y:S01]  /*55a0*/  FFMA.FTZ R78, R94, R58, R96 ;  /* 0x0000003a5e4e7223 */ /* 0x000fe20000010060 */
[----:B------:R-:W-:Y:S01]  /*55b0*/  SHF.L.U32 R161, R129, 0x10, RZ ;  /* 0x0000001081a17819 */ /* 0x000fe200000006ff */
[----:B------:R-:W-:Y:S01]  /*55c0*/  FADD.FTZ R93, R93, -R8 ;  /* 0x800000085d5d7221 */ /* 0x000fe20000010000 */
[----:B------:R-:W-:Y:S01]  /*55d0*/  SHF.L.U32 R82, R133, 0x10, RZ ;  /* 0x0000001085527819 */ /* 0x000fe200000006ff */
[----:B------:R-:W-:Y:S01]  /*55e0*/  FMUL.FTZ R13, R92, R13 ;  /* 0x0000000d5c0d7220 */ /* 0x000fe20000410000 */
[----:B------:R-:W-:Y:S01]  /*55f0*/  MOV R138, R116 ;  /* 0x00000074008a7202 */ /* 0x000fe20000000f00 */
        /* <DEDUP_REMOVED lines=32> */
[C---:B------:R-:W-:Y:S01]  /*5800*/  FMUL.FTZ R96, R92.reuse, R89 ;  /* 0x000000595c607220 */ /* 0x040fe20000410000 */
[----:B------:R-:W-:Y:S01]  /*5810*/  MOV R126, R164 ;  /* 0x000000a4007e7202 */ /* 0x000fe20000000f00 */
[----:B------:R-:W-:Y:S01]  /*5820*/  FMUL.FTZ R100, R92, R93 ;  /* 0x0000005d5c647220 */ /* 0x000fe20000410000 */
[C-C-:B------:R-:W-:Y:S01]  /*5830*/  FFMA.FTZ R164, R161.reuse, R13, R82.reuse ;  /* 0x0000000da1a47223 */ /* 0x140fe20000010052 */
[C-C-:B------:R-:W-:Y:S01]  /*5840*/  FFMA.FTZ R93, R161.reuse, R17, R82.reuse ;  /* 0x00000011a15d7223 */ /* 0x140fe20000010052 */
[C-C-:B------:R-:W-:Y:S01]  /*5850*/  FFMA.FTZ R13, R161.reuse, R33, R82.reuse ;  /* 0x00000021a10d7223 */ /* 0x140fe20000010052 */
[C-C-:B------:R-:W-:Y:S01]  /*5860*/  FFMA.FTZ R17, R161.reuse, R37, R82.reuse ;  /* 0x00000025a1117223 */ /* 0x140fe20000010052 */
[C-C-:B------:R-:W-:Y:S01]  /*5870*/  FFMA.FTZ R33, R161.reuse, R87, R82.reuse ;  /* 0x00000057a1217223 */ /* 0x140fe20000010052 */
[----:B------:R-:W-:Y:S01]  /*5880*/  FFMA.FTZ R37, R161, R96, R82 ;  /* 0x00000060a1257223 */ /* 0x000fe20000010052 */
[----:B------:R-:W3:Y:S01]  /*5890*/  LDL.LU R87, [R1+0x2c] ;  /* 0x00002c0001577983 */ /* 0x000ee20000300800 */
[----:B------:R-:W-:Y:S01]  /*58a0*/  SHF.L.U32 R103, R103, 0x10, RZ ;  /* 0x0000001067677819 */ /* 0x000fe200000006ff */
[----:B------:R-:W-:-:S02]  /*58b0*/  ULDC.64 UR8, c[0x0][0x210] ;  /* 0x0000840000087ab9 */ /* 0x000fc40000000a00 */
[----:B------:R-:W4:Y:S01]  /*58c0*/  LDL.LU R96, [R1+0x28] ;  /* 0x0000280001607983 */ /* 0x000f220000300800 */
[----:B------:R-:W-:Y:S01]  /*58d0*/  SHF.L.U32 R19, R19, 0x10, RZ ;  /* 0x0000001013137819 */ /* 0x000fe200000006ff */
[--C-:B------:R-:W-:Y:S01]  /*58e0*/  FADD.FTZ R103, R103, -R8.reuse ;  /* 0x8000000867677221 */ /* 0x100fe20000010000 */
[----:B------:R-:W-:Y:S02]  /*58f0*/  SHF.L.U32 R23, R23, 0x10, RZ ;  /* 0x0000001017177819 */ /* 0x000fe400000006ff */
[----:B------:R-:W-:Y:S01]  /*5900*/  SHF.L.U32 R91, R91, 0x10, RZ ;  /* 0x000000105b5b7819 */ /* 0x000fe200000006ff */
[--C-:B------:R-:W-:Y:S01]  /*5910*/  FADD.FTZ R19, R19, -R8.reuse ;  /* 0x8000000813137221 */ /* 0x100fe20000010000 */
[----:B------:R-:W-:Y:S01]  /*5920*/  MOV R146, R134 ;  /* 0x0000008600927202 */ /* 0x000fe20000000f00 */
[--C-:B------:R-:W-:Y:S01]  /*5930*/  FADD.FTZ R23, R23, -R8.reuse ;  /* 0x8000000817177221 */ /* 0x100fe20000010000 */
[----:B------:R-:W-:Y:S01]  /*5940*/  MOV R134, R110 ;  /* 0x0000006e00867202 */ /* 0x000fe20000000f00 */
[C---:B------:R-:W-:Y:S01]  /*5950*/  FMUL.FTZ R103, R92.reuse, R103 ;  /* 0x000000675c677220 */ /* 0x040fe20000410000 */
[----:B------:R-:W-:Y:S01]  /*5960*/  MOV R110, R153 ;  /* 0x00000099006e7202 */ /* 0x000fe20000000f00 */
[----:B------:R-:W-:Y:S01]  /*5970*/  FADD.FTZ R91, R91, -R8 ;  /* 0x800000085b5b7221 */ /* 0x000fe20000010000 */
[C---:B------:R-:W-:Y:S01]  /*5980*/  FMUL.FTZ R19, R92.reuse, R19 ;  /* 0x000000135c137220 */ /* 0x040fe20000410000 */
[C---:B------:R-:W-:Y:S01]  /*5990*/  FMUL.FTZ R23, R92.reuse, R23 ;  /* 0x000000175c177220 */ /* 0x040fe20000410000 */
[C-C-:B------:R-:W-:Y:S01]  /*59a0*/  FFMA.FTZ R129, R161.reuse, R103, R82.reuse ;  /* 0x00000067a1817223 */ /* 0x140fe20000010052 */
[----:B------:R-:W-:Y:S01]  /*59b0*/  MOV R103, R110 ;  /* 0x0000006e00677202 */ /* 0x000fe20000000f00 */
[----:B------:R-:W-:Y:S01]  /*59c0*/  FMUL.FTZ R98, R92, R91 ;  /* 0x0000005b5c627220 */ /* 0x000fe20000410000 */
[C-C-:B------:R-:W-:Y:S01]  /*59d0*/  FFMA.FTZ R91, R161.reuse, R19, R82.reuse ;  /* 0x00000013a15b7223 */ /* 0x140fe20000010052 */
[----:B------:R-:W-:Y:S01]  /*59e0*/  FFMA.FTZ R84, R161, R23, R82 ;  /* 0x00000017a1547223 */ /* 0x000fe20000010052 */
[----:B------:R-:W-:-:S02]  /*59f0*/  SHF.L.U32 R19, R154, 0x10, RZ ;  /* 0x000000109a137819 */ /* 0x000fc400000006ff */
[----:B------:R-:W-:Y:S02]  /*5a00*/  SHF.L.U32 R23, R50, 0x10, RZ ;  /* 0x0000001032177819 */ /* 0x000fe400000006ff */
[----:B------:R-:W-:Y:S02]  /*5a10*/  SHF.L.U32 R50, R103, 0x10, RZ ;  /* 0x0000001067327819 */ /* 0x000fe400000006ff */
[----:B------:R-:W3:Y:S01]  /*5a20*/  LDL.LU R103, [R1+0x34] ;  /* 0x0000340001677983 */ /* 0x000ee20000300800 */
        /* <DEDUP_REMOVED lines=18> */
[----:B----4-:R-:W-:Y:S02]  /*5b50*/  SHF.L.U32 R154, R96, 0x10, RZ ;  /* 0x00000010609a7819 */ /* 0x010fe400000006ff */
[----:B--2---:R-:W-:Y:S02]  /*5b60*/  SHF.L.U32 R96, R0, 0x10, RZ ;  /* 0x0000001000607819 */ /* 0x004fe400000006ff */
[----:B------:R-:W2:Y:S01]  /*5b70*/  LDL.LU R0, [R1+0x38] ;  /* 0x0000380001007983 */ /* 0x000ea20000300800 */
[----:B------:R-:W-:Y:S02]  /*5b80*/  SHF.L.U32 R117, R117, 0x10, RZ ;  /* 0x0000001075757819 */ /* 0x000fe400000006ff */
        /* <DEDUP_REMOVED lines=23> */
[C---:B------:R-:W-:Y:S01]  /*5d00*/  FMUL.FTZ R11, R92.reuse, R11 ;  /* 0x0000000b5c0b7220 */ /* 0x040fe20000410000 */
[C---:B------:R-:W-:Y:S01]  /*5d10*/  FMUL.FTZ R21, R92.reuse, R21 ;  /* 0x000000155c157220 */ /* 0x040fe20000410000 */
[C---:B------:R-:W-:Y:S01]  /*5d20*/  FMUL.FTZ R25, R92.reuse, R25 ;  /* 0x000000195c197220 */ /* 0x040fe20000410000 */
[C---:B------:R-:W-:Y:S01]  /*5d30*/  FMUL.FTZ R29, R92.reuse, R29 ;  /* 0x0000001d5c1d7220 */ /* 0x040fe20000410000 */
[----:B------:R-:W-:Y:S01]  /*5d40*/  MOV R118, R157 ;  /* 0x0000009d00767202 */ /* 0x000fe20000000f00 */
        /* <DEDUP_REMOVED lines=16> */
[----:B------:R-:W-:Y:S01]  /*5e50*/  MOV R130, R165 ;  /* 0x000000a500827202 */ /* 0x000fe20000000f00 */
        /* <DEDUP_REMOVED lines=50> */
[----:B---3--:R-:W-:Y:S01]  /*6180*/  SHF.L.U32 R158, R87, 0x10, RZ ;  /* 0x00000010579e7819 */ /* 0x008fe200000006ff */
        /* <DEDUP_REMOVED lines=64> */
[----:B------:R-:W-:-:S06]  /*6590*/  FMUL.FTZ R96, R90, -1.4426950216293334961 ;  /* 0xbfb8aa3b5a607820 */ /* 0x000fcc0000410000 */
[----:B------:R-:W0:Y:S01]  /*65a0*/  MUFU.EX2 R96, R96 ;  /* 0x0000006000607308 */ /* 0x000e220000000800 */
[----:B------:R-:W-:Y:S01]  /*65b0*/  SHF.L.U32 R95, R103, 0x10, RZ ;  /* 0x00000010675f7819 */ /* 0x000fe200000006ff */
[----:B0-----:R-:W-:-:S06]  /*65c0*/  FADD.FTZ R96, R96, 1 ;  /* 0x3f80000060607421 */ /* 0x001fcc0000010000 */
[----:B------:R-:W0:Y:S02]  /*65d0*/  MUFU.RCP R105, R96 ;  /* 0x0000006000697308 */ /* 0x000e240000001000 */
[----:B0-----:R-:W-:Y:S01]  /*65e0*/  FMUL.FTZ R105, R90, R105 ;  /* 0x000000695a697220 */ /* 0x001fe20000410000 */
[----:B--2---:R-:W-:-:S05]  /*65f0*/  SHF.L.U32 R162, R0, 0x10, RZ ;  /* 0x0000001000a27819 */ /* 0x004fca00000006ff */
        /* <DEDUP_REMOVED lines=32> */
[----:B------:R-:W-:Y:S01]  /*6800*/  FMUL.FTZ R95, R52, -1.4426950216293334961 ;  /* 0xbfb8aa3b345f7820 */ /* 0x000fe20000410000 */
[----:B------:R-:W-:Y:S01]  /*6810*/  FMUL.FTZ R92, R115, -1.4426950216293334961 ;  /* 0xbfb8aa3b735c7820 */ /* 0x000fe20000410000 */
[----:B------:R-:W-:-:S04]  /*6820*/  FMUL.FTZ R90, R106, -1.4426950216293334961 ;  /* 0xbfb8aa3b6a5a7820 */ /* 0x000fc80000410000 */
[----:B------:R-:W0:Y:S08]  /*6830*/  MUFU.EX2 R95, R95 ;  /* 0x0000005f005f7308 */ /* 0x000e300000000800 */
[----:B------:R-:W1:Y:S08]  /*6840*/  MUFU.EX2 R92, R92 ;  /* 0x0000005c005c7308 */ /* 0x000e700000000800 */
[----:B------:R-:W2:Y:S01]  /*6850*/  MUFU.EX2 R90, R90 ;  /* 0x0000005a005a7308 */ /* 0x000ea20000000800 */
[----:B0-----:R-:W-:Y:S01]  /*6860*/  FADD.FTZ R95, R95, 1 ;  /* 0x3f8000005f5f7421 */ /* 0x001fe20000010000 */
[----:B-1----:R-:W-:-:S06]  /*6870*/  FADD.FTZ R92, R92, 1 ;  /* 0x3f8000005c5c7421 */ /* 0x002fcc0000010000 */
[----:B------:R-:W-:Y:S01]  /*6880*/  MUFU.RCP R96, R95 ;  /* 0x0000005f00607308 */ /* 0x000fe20000001000 */
[----:B--2---:R-:W-:-:S07]  /*6890*/  FADD.FTZ R90, R90, 1 ;  /* 0x3f8000005a5a7421 */ /* 0x004fce0000010000 */
[----:B------:R0:W1:Y:S08]  /*68a0*/  MUFU.RCP R95, R92 ;  /* 0x0000005c005f7308 */ /* 0x0000700000001000 */
[----:B------:R-:W2:Y:S01]  /*68b0*/  MUFU.RCP R90, R90 ;  /* 0x0000005a005a7308 */ /* 0x000ea20000001000 */
[----:B0-----:R-:W-:Y:S01]  /*68c0*/  FMUL.FTZ R92, R163, -1.4426950216293334961 ;  /* 0xbfb8aa3ba35c7820 */ /* 0x001fe20000410000 */
[----:B-1----:R-:W-:Y:S01]  /*68d0*/  FMUL.FTZ R115, R115, R95 ;  /* 0x0000005f73737220 */ /* 0x002fe20000410000 */
[----:B------:R-:W-:-:S05]  /*68e0*/  FMUL.FTZ R95, R80, -1.4426950216293334961 ;  /* 0xbfb8aa3b505f7820 */ /* 0x000fca0000410000 */
[----:B------:R-:W0:Y:S01]  /*68f0*/  MUFU.EX2 R92, R92 ;  /* 0x0000005c005c7308 */ /* 0x000e220000000800 */
[----:B--2---:R-:W-:Y:S01]  /*6900*/  FMUL.FTZ R106, R106, R90 ;  /* 0x0000005a6a6a7220 */ /* 0x004fe20000410000 */
[----:B------:R-:W-:-:S06]  /*6910*/  FMUL.FTZ R90, R164, -1.4426950216293334961 ;  /* 0xbfb8aa3ba45a7820 */ /* 0x000fcc0000410000 */
[----:B------:R-:W1:Y:S08]  /*6920*/  MUFU.EX2 R95, R95 ;  /* 0x0000005f005f7308 */ /* 0x000e700000000800 */
[----:B------:R-:W2:Y:S01]  /*6930*/  MUFU.EX2 R90, R90 ;  /* 0x0000005a005a7308 */ /* 0x000ea20000000800 */
[----:B0-----:R-:W-:Y:S01]  /*6940*/  FADD.FTZ R92, R92, 1 ;  /* 0x3f8000005c5c7421 */ /* 0x001fe20000010000 */
[----:B-1----:R-:W-:-:S06]  /*6950*/  FADD.FTZ R95, R95, 1 ;  /* 0x3f8000005f5f7421 */ /* 0x002fcc0000010000 */
[----:B------:R-:W0:Y:S01]  /*6960*/  MUFU.RCP R92, R92 ;  /* 0x0000005c005c7308 */ /* 0x000e220000001000 */
[----:B--2---:R-:W-:-:S07]  /*6970*/  FADD.FTZ R90, R90, 1 ;  /* 0x3f8000005a5a7421 */ /* 0x004fce0000010000 */
[----:B------:R-:W1:Y:S08]  /*6980*/  MUFU.RCP R111, R95 ;  /* 0x0000005f006f7308 */ /* 0x000e700000001000 */
[----:B------:R-:W2:Y:S01]  /*6990*/  MUFU.RCP R90, R90 ;  /* 0x0000005a005a7308 */ /* 0x000ea20000001000 */
[----:B0-----:R-:W-:Y:S01]  /*69a0*/  FMUL.FTZ R163, R163, R92 ;  /* 0x0000005ca3a37220 */ /* 0x001fe20000410000 */
[----:B------:R-:W-:Y:S01]  /*69b0*/  FMUL.FTZ R92, R110, -1.4426950216293334961 ;  /* 0xbfb8aa3b6e5c7820 */ /* 0x000fe20000410000 */
[----:B-1----:R-:W-:Y:S01]  /*69c0*/  FMUL.FTZ R111, R80, R111 ;  /* 0x0000006f506f7220 */ /* 0x002fe20000410000 */
[----:B------:R-:W-:-:S04]  /*69d0*/  FMUL.FTZ R80, R88, -1.4426950216293334961 ;  /* 0xbfb8aa3b58507820 */ /* 0x000fc80000410000 */
[----:B------:R-:W0:Y:S01]  /*69e0*/  MUFU.EX2 R92, R92 ;  /* 0x0000005c005c7308 */ /* 0x000e220000000800 */
[----:B--2---:R-:W-:Y:S01]  /*69f0*/  FMUL.FTZ R164, R164, R90 ;  /* 0x0000005aa4a47220 */ /* 0x004fe20000410000 */
[----:B------:R-:W-:-:S06]  /*6a00*/  FMUL.FTZ R90, R78, -1.4426950216293334961 ;  /* 0xbfb8aa3b4e5a7820 */ /* 0x000fcc0000410000 */
[----:B------:R-:W1:Y:S08]  /*6a10*/  MUFU.EX2 R80, R80 ;  /* 0x0000005000507308 */ /* 0x000e700000000800 */
[----:B------:R-:W2:Y:S01]  /*6a20*/  MUFU.EX2 R90, R90 ;  /* 0x0000005a005a7308 */ /* 0x000ea20000000800 */
[----:B0-----:R-:W-:Y:S01]  /*6a30*/  FADD.FTZ R92, R92, 1 ;  /* 0x3f8000005c5c7421 */ /* 0x001fe20000010000 */
[----:B-1----:R-:W-:-:S06]  /*6a40*/  FADD.FTZ R80, R80, 1 ;  /* 0x3f80000050507421 */ /* 0x002fcc0000010000 */
[----:B------:R-:W-:Y:S08]  /*6a50*/  MUFU.RCP R95, R92 ;  /* 0x0000005c005f7308 */ /* 0x000ff00000001000 */
[----:B------:R2:W0:Y:S02]  /*6a60*/  MUFU.RCP R92, R80 ;  /* 0x00000050005c7308 */ /* 0x0004240000001000 */
[----:B--2---:R-:W-:Y:S01]  /*6a70*/  FADD.FTZ R80, R90, 1 ;  /* 0x3f8000005a507421 */ /* 0x004fe20000010000 */
[----:B------:R-:W-:-:S05]  /*6a80*/  FMUL.FTZ R90, R94, -1.4426950216293334961 ;  /* 0xbfb8aa3b5e5a7820 */ /* 0x000fca0000410000 */
[----:B------:R-:W1:Y:S01]  /*6a90*/  MUFU.RCP R80, R80 ;  /* 0x0000005000507308 */ /* 0x000e620000001000 */
[----:B0-----:R-:W-:Y:S01]  /*6aa0*/  FMUL.FTZ R0, R88, R92 ;  /* 0x0000005c58007220 */ /* 0x001fe20000410000 */
[----:B------:R-:W-:-:S06]  /*6ab0*/  FMUL.FTZ R88, R8, -1.4426950216293334961 ;  /* 0xbfb8aa3b08587820 */ /* 0x000fcc0000410000 */
[----:B------:R-:W0:Y:S01]  /*6ac0*/  MUFU.EX2 R90, R90 ;  /* 0x0000005a005a7308 */ /* 0x000e220000000800 */
[----:B------:R1:W-:Y:S07]  /*6ad0*/  STL [R1+0x54], R0 ;  /* 0x0000540001007387 */ /* 0x0003ee0000100800 */
[----:B------:R-:W2:Y:S01]  /*6ae0*/  MUFU.EX2 R88, R88 ;  /* 0x0000005800587308 */ /* 0x000ea20000000800 */
[----:B-1----:R-:W-:Y:S01]  /*6af0*/  FMUL.FTZ R0, R78, R80 ;  /* 0x000000504e007220 */ /* 0x002fe20000410000 */
[----:B------:R-:W-:Y:S01]  /*6b00*/  FMUL.FTZ R78, R86, -1.4426950216293334961 ;  /* 0xbfb8aa3b564e7820 */ /* 0x000fe20000410000 */
[----:B0-----:R-:W-:-:S05]  /*6b10*/  FADD.FTZ R80, R90, 1 ;  /* 0x3f8000005a507421 */ /* 0x001fca0000010000 */
[----:B------:R-:W0:Y:S08]  /*6b20*/  MUFU.EX2 R78, R78 ;  /* 0x0000004e004e7308 */ /* 0x000e300000000800 */
[----:B------:R-:W1:Y:S01]  /*6b30*/  MUFU.RCP R80, R80 ;  /* 0x0000005000507308 */ /* 0x000e620000001000 */
[----:B--2---:R-:W-:Y:S01]  /*6b40*/  FADD.FTZ R88, R88, 1 ;  /* 0x3f80000058587421 */ /* 0x004fe20000010000 */
[----:B------:R1:W-:Y:S06]  /*6b50*/  STL [R1+0x2c], R0 ;  /* 0x00002c0001007387 */ /* 0x0003ec0000100800 */
[----:B------:R-:W2:Y:S01]  /*6b60*/  MUFU.RCP R88, R88 ;  /* 0x0000005800587308 */ /* 0x000ea20000001000 */
[----:B0-----:R-:W-:-:S07]  /*6b70*/  FADD.FTZ R78, R78, 1 ;  /* 0x3f8000004e4e7421 */ /* 0x001fce0000010000 */
[----:B------:R-:W-:Y:S01]  /*6b80*/  MUFU.RCP R78, R78 ;  /* 0x0000004e004e7308 */ /* 0x000fe20000001000 */
[----:B-1----:R-:W-:Y:S01]  /*6b90*/  FMUL.FTZ R0, R94, R80 ;  /* 0x000000505e007220 */ /* 0x002fe20000410000 */
[----:B------:R-:W-:-:S06]  /*6ba0*/  FMUL.FTZ R80, R76, -1.4426950216293334961 ;  /* 0xbfb8aa3b4c507820 */ /* 0x000fcc0000410000 */
[----:B------:R-:W0:Y:S01]  /*6bb0*/  MUFU.EX2 R80, R80 ;  /* 0x0000005000507308 */ /* 0x000e220000000800 */
[----:B------:R2:W-:Y:S02]  /*6bc0*/  STL [R1+0x50], R0 ;  /* 0x0000500001007387 */ /* 0x0005e40000100800 */
[----:B--2---:R-:W-:Y:S01]  /*6bd0*/  FMUL.FTZ R0, R8, R88 ;  /* 0x0000005808007220 */ /* 0x004fe20000410000 */
[----:B------:R-:W-:-:S04]  /*6be0*/  FMUL.FTZ R8, R93, -1.4426950216293334961 ;  /* 0xbfb8aa3b5d087820 */ /* 0x000fc80000410000 */
[----:B------:R1:W-:Y:S02]  /*6bf0*/  STL [R1+0x4c], R0 ;  /* 0x00004c0001007387 */ /* 0x0003e40000100800 */
[----:B------:R-:W2:Y:S01]  /*6c00*/  MUFU.EX2 R8, R8 ;  /* 0x0000000800087308 */ /* 0x000ea20000000800 */
[----:B0-----:R-:W-:Y:S01]  /*6c10*/  FADD.FTZ R80, R80, 1 ;  /* 0x3f80000050507421 */ /* 0x001fe20000010000 */
[----:B-1----:R-:W-:Y:S01]  /*6c20*/  FMUL.FTZ R0, R86, R78 ;  /* 0x0000004e56007220 */ /* 0x002fe20000410000 */
[----:B------:R-:W-:-:S06]  /*6c30*/  FMUL.FTZ R86, R7, -1.4426950216293334961 ;  /* 0xbfb8aa3b07567820 */ /* 0x000fcc0000410000 */
[----:B------:R-:W0:Y:S01]  /*6c40*/  MUFU.EX2 R86, R86 ;  /* 0x0000005600567308 */ /* 0x000e220000000800 */
[----:B--2---:R-:W-:-:S07]  /*6c50*/  FADD.FTZ R8, R8, 1 ;  /* 0x3f80000008087421 */ /* 0x004fce0000010000 */
[----:B------:R-:W1:Y:S01]  /*6c60*/  MUFU.RCP R80, R80 ;  /* 0x0000005000507308 */ /* 0x000e620000001000 */
[----:B------:R1:W-:Y:S07]  /*6c70*/  STL [R1+0x48], R0 ;  /* 0x0000480001007387 */ /* 0x0003ee0000100800 */
[----:B------:R0:W2:Y:S02]  /*6c80*/  MUFU.RCP R78, R8 ;  /* 0x00000008004e7308 */ /* 0x0000a40000001000 */
[----:B0-----:R-:W-:Y:S01]  /*6c90*/  FADD.FTZ R8, R86, 1 ;  /* 0x3f80000056087421 */ /* 0x001fe20000010000 */
[----:B-1----:R-:W-:Y:S01]  /*6ca0*/  FMUL.FTZ R0, R76, R80 ;  /* 0x000000504c007220 */ /* 0x002fe20000410000 */
[----:B------:R-:W-:-:S04]  /*6cb0*/  FMUL.FTZ R76, R26, -1.4426950216293334961 ;  /* 0xbfb8aa3b1a4c7820 */ /* 0x000fc80000410000 */
[----:B------:R-:W0:Y:S01]  /*6cc0*/  MUFU.RCP R8, R8 ;  /* 0x0000000800087308 */ /* 0x000e220000001000 */
[----:B------:R2:W-:Y:S07]  /*6cd0*/  STL [R1+0x28], R0 ;  /* 0x0000280001007387 */ /* 0x0005ee0000100800 */
[----:B------:R-:W1:Y:S01]  /*6ce0*/  MUFU.EX2 R76, R76 ;  /* 0x0000004c004c7308 */ /* 0x000e620000000800 */
[----:B--2---:R-:W-:Y:S01]  /*6cf0*/  FMUL.FTZ R0, R93, R78 ;  /* 0x0000004e5d007220 */ /* 0x004fe20000410000 */
[----:B------:R-:W-:-:S04]  /*6d00*/  FMUL.FTZ R78, R74, -1.4426950216293334961 ;  /* 0xbfb8aa3b4a4e7820 */ /* 0x000fc80000410000 */
[----:B------:R0:W-:Y:S02]  /*6d10*/  STL [R1+0x44], R0 ;  /* 0x0000440001007387 */ /* 0x0001e40000100800 */
[----:B------:R-:W2:Y:S01]  /*6d20*/  MUFU.EX2 R78, R78 ;  /* 0x0000004e004e7308 */ /* 0x000ea20000000800 */
[----:B0-----:R-:W-:Y:S01]  /*6d30*/  FMUL.FTZ R0, R7, R8 ;  /* 0x0000000807007220 */ /* 0x001fe20000410000 */
[----:B------:R-:W-:Y:S01]  /*6d40*/  FMUL.FTZ R7, R91, -1.4426950216293334961 ;  /* 0xbfb8aa3b5b077820 */ /* 0x000fe20000410000 */
[----:B-1----:R-:W-:-:S05]  /*6d50*/  FADD.FTZ R8, R76, 1 ;  /* 0x3f8000004c087421 */ /* 0x002fca0000010000 */
[----:B------:R-:W0:Y:S01]  /*6d60*/  MUFU.EX2 R7, R7 ;  /* 0x0000000700077308 */ /* 0x000e220000000800 */
[----:B--2---:R-:W-:-:S07]  /*6d70*/  FADD.FTZ R76, R78, 1 ;  /* 0x3f8000004e4c7421 */ /* 0x004fce0000010000 */
[----:B------:R-:W1:Y:S01]  /*6d80*/  MUFU.RCP R8, R8 ;  /* 0x0000000800087308 */ /* 0x000e620000001000 */
[----:B------:R1:W-:Y:S07]  /*6d90*/  STL [R1+0x40], R0 ;  /* 0x0000400001007387 */ /* 0x0003ee0000100800 */
[----:B------:R-:W2:Y:S01]  /*6da0*/  MUFU.RCP R76, R76 ;  /* 0x0000004c004c7308 */ /* 0x000ea20000001000 */
[----:B0-----:R-:W-:-:S07]  /*6db0*/  FADD.FTZ R7, R7, 1 ;  /* 0x3f80000007077421 */ /* 0x001fce0000010000 */
[----:B------:R-:W-:Y:S01]  /*6dc0*/  MUFU.RCP R7, R7 ;  /* 0x0000000700077308 */ /* 0x000fe20000001000 */
[----:B-1----:R-:W-:Y:S01]  /*6dd0*/  FMUL.FTZ R0, R26, R8 ;  /* 0x000000081a007220 */ /* 0x002fe20000410000 */
[----:B------:R-:W-:Y:S01]  /*6de0*/  FMUL.FTZ R8, R5, -1.4426950216293334961 ;  /* 0xbfb8aa3b05087820 */ /* 0x000fe20000410000 */
[----:B------:R-:W-:-:S05]  /*6df0*/  FMUL.FTZ R26, R22, -1.4426950216293334961 ;  /* 0xbfb8aa3b161a7820 */ /* 0x000fca0000410000 */
[----:B------:R-:W0:Y:S01]  /*6e00*/  MUFU.EX2 R8, R8 ;  /* 0x0000000800087308 */ /* 0x000e220000000800 */
[----:B------:R2:W-:Y:S07]  /*6e10*/  STL [R1+0x3c], R0 ;  /* 0x00003c0001007387 */ /* 0x0005ee0000100800 */
[----:B------:R-:W1:Y:S01]  /*6e20*/  MUFU.EX2 R26, R26 ;  /* 0x0000001a001a7308 */ /* 0x000e620000000800 */
[----:B--2---:R-:W-:-:S05]  /*6e30*/  FMUL.FTZ R0, R74, R76 ;  /* 0x0000004c4a007220 */ /* 0x004fca0000410000 */
[----:B------:R2:W-:Y:S01]  /*6e40*/  STL [R1+0x24], R0 ;  /* 0x0000240001007387 */ /* 0x0005e20000100800 */
[----:B0-----:R-:W-:Y:S01]  /*6e50*/  FADD.FTZ R8, R8, 1 ;  /* 0x3f80000008087421 */ /* 0x001fe20000010000 */
[----:B--2---:R-:W-:Y:S01]  /*6e60*/  FMUL.FTZ R0, R91, R7 ;  /* 0x000000075b007220 */ /* 0x004fe20000410000 */
[----:B------:R-:W-:Y:S02]  /*6e70*/  FMUL.FTZ R7, R72, -1.4426950216293334961 ;  /* 0xbfb8aa3b48077820 */ /* 0x000fe40000410000 */
[----:B------:R1:W-:Y:S08]  /*6e80*/  MUFU.RCP R74, R8 ;  /* 0x00000008004a7308 */ /* 0x0003f00000001000 */
[----:B------:R-:W0:Y:S01]  /*6e90*/  MUFU.EX2 R7, R7 ;  /* 0x0000000700077308 */ /* 0x000e220000000800 */
[----:B-1----:R-:W-:-:S07]  /*6ea0*/  FADD.FTZ R8, R26, 1 ;  /* 0x3f8000001a087421 */ /* 0x002fce0000010000 */
[----:B------:R-:W1:Y:S01]  /*6eb0*/  MUFU.RCP R8, R8 ;  /* 0x0000000800087308 */ /* 0x000e620000001000 */
[----:B------:R2:W-:Y:S01]  /*6ec0*/  STL [R1+0x38], R0 ;  /* 0x0000380001007387 */ /* 0x0005e20000100800 */
[----:B0-----:R-:W-:Y:S01]  /*6ed0*/  FADD.FTZ R7, R7, 1 ;  /* 0x3f80000007077421 */ /* 0x001fe20000010000 */
[----:B--2---:R-:W-:Y:S01]  /*6ee0*/  FMUL.FTZ R0, R5, R74 ;  /* 0x0000004a05007220 */ /* 0x004fe20000410000 */
[----:B------:R-:W-:-:S04]  /*6ef0*/  FMUL.FTZ R5, R89, -1.4426950216293334961 ;  /* 0xbfb8aa3b59057820 */ /* 0x000fc80000410000 */
[----:B------:R-:W0:Y:S01]  /*6f00*/  MUFU.RCP R7, R7 ;  /* 0x0000000700077308 */ /* 0x000e220000001000 */
[----:B------:R1:W-:Y:S07]  /*6f10*/  STL [R1+0x34], R0 ;  /* 0x0000340001007387 */ /* 0x0003ee0000100800 */
[----:B------:R-:W2:Y:S01]  /*6f20*/  MUFU.EX2 R5, R5 ;  /* 0x0000000500057308 */ /* 0x000ea20000000800 */
[----:B-1----:R-:W-:Y:S01]  /*6f30*/  FMUL.FTZ R0, R22, R8 ;  /* 0x0000000816007220 */ /* 0x002fe20000410000 */
[----:B------:R-:W-:-:S06]  /*6f40*/  FMUL.FTZ R8, R4, -1.4426950216293334961 ;  /* 0xbfb8aa3b04087820 */ /* 0x000fcc0000410000 */
[----:B------:R-:W1:Y:S01]  /*6f50*/  MUFU.EX2 R8, R8 ;  /* 0x0000000800087308 */ /* 0x000e620000000800 */
[----:B------:R0:W-:Y:S02]  /*6f60*/  STL [R1+0x30], R0 ;  /* 0x0000300001007387 */ /* 0x0001e40000100800 */
[----:B0-----:R-:W-:Y:S01]  /*6f70*/  FMUL.FTZ R0, R72, R7 ;  /* 0x0000000748007220 */ /* 0x001fe20000410000 */
[----:B------:R-:W-:Y:S01]  /*6f80*/  FMUL.FTZ R7, R18, -1.4426950216293334961 ;  /* 0xbfb8aa3b12077820 */ /* 0x000fe20000410000 */
[----:B--2---:R-:W-:-:S05]  /*6f90*/  FADD.FTZ R5, R5, 1 ;  /* 0x3f80000005057421 */ /* 0x004fca0000010000 */
[----:B------:R-:W0:Y:S01]  /*6fa0*/  MUFU.EX2 R7, R7 ;  /* 0x0000000700077308 */ /* 0x000e220000000800 */
[----:B-1----:R-:W-:-:S07]  /*6fb0*/  FADD.FTZ R8, R8, 1 ;  /* 0x3f80000008087421 */ /* 0x002fce0000010000 */
[----:B------:R0:W1:Y:S08]  /*6fc0*/  MUFU.RCP R22, R5 ;  /* 0x0000000500167308 */ /* 0x0000700000001000 */
[----:B------:R-:W2:Y:S01]  /*6fd0*/  MUFU.RCP R8, R8 ;  /* 0x0000000800087308 */ /* 0x000ea20000001000 */
[----:B0-----:R-:W-:Y:S01]  /*6fe0*/  FADD.FTZ R5, R7, 1 ;  /* 0x3f80000007057421 */ /* 0x001fe20000010000 */
[----:B------:R1:W-:Y:S01]  /*6ff0*/  STL [R1+0x20], R0 ;  /* 0x0000200001007387 */ /* 0x0003e20000100800 */
[----:B------:R-:W-:-:S05]  /*7000*/  FMUL.FTZ R7, R70, -1.4426950216293334961 ;  /* 0xbfb8aa3b46077820 */ /* 0x000fca0000410000 */
[----:B------:R-:W-:Y:S01]  /*7010*/  MUFU.RCP R5, R5 ;  /* 0x0000000500057308 */ /* 0x000fe20000001000 */
[----:B-1----:R-:W-:-:S05]  /*7020*/  FMUL.FTZ R0, R89, R22 ;  /* 0x0000001659007220 */ /* 0x002fca0000410000 */
[----:B------:R2:W-:Y:S02]  /*7030*/  STL [R1+0x1c], R0 ;  /* 0x00001c0001007387 */ /* 0x0005e40000100800 */
[----:B------:R-:W0:Y:S01]  /*7040*/  MUFU.EX2 R7, R7 ;  /* 0x0000000700077308 */ /* 0x000e220000000800 */
[----:B--2---:R-:W-:Y:S01]  /*7050*/  FMUL.FTZ R0, R4, R8 ;  /* 0x0000000804007220 */ /* 0x004fe20000410000 */
[----:B------:R-:W-:-:S06]  /*7060*/  FMUL.FTZ R4, R84, -1.4426950216293334961 ;  /* 0xbfb8aa3b54047820 */ /* 0x000fcc0000410000 */
[----:B------:R-:W1:Y:S01]  /*7070*/  MUFU.EX2 R4, R4 ;  /* 0x0000000400047308 */ /* 0x000e620000000800 */
[----:B------:R2:W-:Y:S01]  /*7080*/  STL [R1+0x18], R0 ;  /* 0x0000180001007387 */ /* 0x0005e20000100800 */
[----:B0-----:R-:W-:Y:S01]  /*7090*/  FADD.FTZ R7, R7, 1 ;  /* 0x3f80000007077421 */ /* 0x001fe20000010000 */
[----:B--2---:R-:W-:Y:S01]  /*70a0*/  FMUL.FTZ R0, R18, R5 ;  /* 0x0000000512007220 */ /* 0x004fe20000410000 */
[----:B------:R-:W-:-:S04]  /*70b0*/  FMUL.FTZ R5, R3, -1.4426950216293334961 ;  /* 0xbfb8aa3b03057820 */ /* 0x000fc80000410000 */
[----:B------:R-:W-:Y:S08]  /*70c0*/  MUFU.RCP R8, R7 ;  /* 0x0000000700087308 */ /* 0x000ff00000001000 */
[----:B------:R-:W0:Y:S01]  /*70d0*/  MUFU.EX2 R5, R5 ;  /* 0x0000000500057308 */ /* 0x000e220000000800 */
[----:B-1----:R-:W-:-:S07]  /*70e0*/  FADD.FTZ R4, R4, 1 ;  /* 0x3f80000004047421 */ /* 0x002fce0000010000 */
[----:B------:R0:W1:Y:S01]  /*70f0*/  MUFU.RCP R7, R4 ;  /* 0x0000000400077308 */ /* 0x0000620000001000 */
[----:B------:R2:W-:Y:S01]  /*7100*/  STL [R1+0x14], R0 ;  /* 0x0000140001007387 */ /* 0x0005e20000100800 */
[----:B0-----:R-:W-:Y:S01]  /*7110*/  FADD.FTZ R4, R5, 1 ;  /* 0x3f80000005047421 */ /* 0x001fe20000010000 */
[----:B------:R-:W-:Y:S01]  /*7120*/  FMUL.FTZ R5, R14, -1.4426950216293334961 ;  /* 0xbfb8aa3b0e057820 */ /* 0x000fe20000410000 */
[----:B--2---:R-:W-:-:S04]  /*7130*/  FMUL.FTZ R0, R70, R8 ;  /* 0x0000000846007220 */ /* 0x004fc80000410000 */
        /* <DEDUP_REMOVED lines=8> */
[----:B--2---:R-:W-:Y:S01]  /*71c0*/  FADD.FTZ R4, R5, 1 ;  /* 0x3f80000005047421 */ /* 0x004fe20000010000 */
[----:B------:R-:W-:-:S05]  /*71d0*/  FMUL.FTZ R3, R165, -1.4426950216293334961 ;  /* 0xbfb8aa3ba5037820 */ /* 0x000fca0000410000 */
[----:B------:R-:W0:Y:S01]  /*71e0*/  MUFU.RCP R4, R4 ;  /* 0x0000000400047308 */ /* 0x000e220000001000 */
[----:B-1----:R-:W-:-:S07]  /*71f0*/  FADD.FTZ R5, R7, 1 ;  /* 0x3f80000007057421 */ /* 0x002fce0000010000 */
[----:B------:R-:W1:Y:S01]  /*7200*/  MUFU.EX2 R3, R3 ;  /* 0x0000000300037308 */ /* 0x000e620000000800 */
[----:B------:R0:W-:Y:S07]  /*7210*/  STL [R1+0x4], R0 ;  /* 0x0000040001007387 */ /* 0x0001ee0000100800 */
[----:B------:R-:W2:Y:S01]  /*7220*/  MUFU.RCP R5, R5 ;  /* 0x0000000500057308 */ /* 0x000ea20000001000 */
[----:B0-----:R-:W-:Y:S01]  /*7230*/  FMUL.FTZ R0, R14, R4 ;  /* 0x000000040e007220 */ /* 0x001fe20000410000 */
[----:B------:R-:W-:Y:S01]  /*7240*/  FMUL.FTZ R4, R2, -1.4426950216293334961 ;  /* 0xbfb8aa3b02047820 */ /* 0x000fe20000410000 */
[----:B------:R-:W-:-:S03]  /*7250*/  FMUL.FTZ R7, R66, -1.4426950216293334961 ;  /* 0xbfb8aa3b42077820 */ /* 0x000fc60000410000 */
[----:B------:R2:W-:Y:S02]  /*7260*/  STL [R1+0xd0], R0 ;  /* 0x0000d00001007387 */ /* 0x0005e40000100800 */
[----:B------:R-:W0:Y:S01]  /*7270*/  MUFU.EX2 R4, R4 ;  /* 0x0000000400047308 */ /* 0x000e220000000800 */
[----:B-1----:R-:W-:Y:S01]  /*7280*/  FADD.FTZ R3, R3, 1 ;  /* 0x3f80000003037421 */ /* 0x002fe20000010000 */
[----:B------:R-:W-:Y:S01]  /*7290*/  FMUL.FTZ R14, R87, -1.4426950216293334961 ;  /* 0xbfb8aa3b570e7820 */ /* 0x000fe20000410000 */
[----:B------:R-:W-:Y:S01]  /*72a0*/  FMUL.FTZ R26, R19, -1.4426950216293334961 ;  /* 0xbfb8aa3b131a7820 */ /* 0x000fe20000410000 */
[----:B------:R-:W-:Y:S01]  /*72b0*/  FMUL.FTZ R52, R52, R96 ;  /* 0x0000006034347220 */ /* 0x000fe20000410000 */
[----:B------:R-:W3:Y:S01]  /*72c0*/  LDL.LU R103, [R1+0x90] ;  /* 0x0000900001677983 */ /* 0x000ee20000300800 */
[----:B--2---:R-:W-:Y:S01]  /*72d0*/  FMUL.FTZ R0, R68, R5 ;  /* 0x0000000544007220 */ /* 0x004fe20000410000 */
[----:B------:R-:W-:Y:S01]  /*72e0*/  FMUL.FTZ R5, R10, -1.4426950216293334961 ;  /* 0xbfb8aa3b0a057820 */ /* 0x000fe20000410000 */
[----:B------:R-:W-:Y:S08]  /*72f0*/  MUFU.EX2 R7, R7 ;  /* 0x0000000700077308 */ /* 0x000ff00000000800 */
[----:B------:R-:W1:Y:S08]  /*7300*/  MUFU.RCP R3, R3 ;  /* 0x0000000300037308 */ /* 0x000e700000001000 */
[----:B------:R-:W2:Y:S01]  /*7310*/  MUFU.EX2 R5, R5 ;  /* 0x0000000500057308 */ /* 0x000ea20000000800 */
[----:B0-----:R-:W-:-:S07]  /*7320*/  FADD.FTZ R4, R4, 1 ;  /* 0x3f80000004047421 */ /* 0x001fce0000010000 */
[----:B------:R0:W4:Y:S01]  /*7330*/  MUFU.RCP R8, R4 ;  /* 0x0000000400087308 */ /* 0x0001220000001000 */
[----:B-1----:R-:W-:Y:S01]  /*7340*/  FMUL.FTZ R165, R165, R3 ;  /* 0x00000003a5a57220 */ /* 0x002fe20000410000 */
[----:B0-----:R-:W-:Y:S01]  /*7350*/  FADD.FTZ R4, R7, 1 ;  /* 0x3f80000007047421 */ /* 0x001fe20000010000 */
[----:B------:R-:W-:Y:S01]  /*7360*/  FMUL.FTZ R7, R6, -1.4426950216293334961 ;  /* 0xbfb8aa3b06077820 */ /* 0x000fe20000410000 */
[----:B--2---:R-:W-:-:S05]  /*7370*/  FADD.FTZ R3, R5, 1 ;  /* 0x3f80000005037421 */ /* 0x004fca0000010000 */
[----:B------:R-:W0:Y:S08]  /*7380*/  MUFU.EX2 R7, R7 ;  /* 0x0000000700077308 */ /* 0x000e300000000800 */
[----:B------:R-:W1:Y:S01]  /*7390*/  MUFU.RCP R3, R3 ;  /* 0x0000000300037308 */ /* 0x000e620000001000 */
[----:B----4-:R-:W-:Y:S01]  /*73a0*/  FMUL.FTZ R2, R2, R8 ;  /* 0x0000000802027220 */ /* 0x010fe20000410000 */
[----:B------:R-:W-:Y:S01]  /*73b0*/  FMUL.FTZ R8, R9, -1.4426950216293334961 ;  /* 0xbfb8aa3b09087820 */ /* 0x000fe20000410000 */
[----:B0-----:R-:W-:-:S05]  /*73c0*/  FADD.FTZ R7, R7, 1 ;  /* 0x3f80000007077421 */ /* 0x001fca0000010000 */
[----:B------:R-:W0:Y:S01]  /*73d0*/  MUFU.EX2 R8, R8 ;  /* 0x0000000800087308 */ /* 0x000e220000000800 */
[----:B-1----:R-:W-:-:S07]  /*73e0*/  FMUL.FTZ R3, R10, R3 ;  /* 0x000000030a037220 */ /* 0x002fce0000410000 */
[----:B------:R0:W1:Y:S01]  /*73f0*/  MUFU.RCP R10, R7 ;  /* 0x00000007000a7308 */ /* 0x0000620000001000 */
[----:B------:R-:W-:Y:S01]  /*7400*/  FMUL.FTZ R5, R15, -1.4426950216293334961 ;  /* 0xbfb8aa3b0f057820 */ /* 0x000fe20000410000 */
[----:B0-----:R-:W-:Y:S01]  /*7410*/  FADD.FTZ R7, R8, 1 ;  /* 0x3f80000008077421 */ /* 0x001fe20000010000 */
[----:B-1----:R-:W-:Y:S01]  /*7420*/  FMUL.FTZ R6, R6, R10 ;  /* 0x0000000a06067220 */ /* 0x002fe20000410000 */
[----:B------:R-:W-:-:S04]  /*7430*/  FMUL.FTZ R10, R11, -1.4426950216293334961 ;  /* 0xbfb8aa3b0b0a7820 */ /* 0x000fc80000410000 */
[----:B------:R-:W0:Y:S08]  /*7440*/  MUFU.RCP R7, R7 ;  /* 0x0000000700077308 */ /* 0x000e300000001000 */
[----:B------:R-:W1:Y:S08]  /*7450*/  MUFU.EX2 R10, R10 ;  /* 0x0000000a000a7308 */ /* 0x000e700000000800 */
[----:B------:R-:W2:Y:S01]  /*7460*/  MUFU.EX2 R5, R5 ;  /* 0x0000000500057308 */ /* 0x000ea20000000800 */
[----:B0-----:R-:W-:Y:S01]  /*7470*/  FMUL.FTZ R7, R9, R7 ;  /* 0x0000000709077220 */ /* 0x001fe20000410000 */
[----:B-1----:R-:W-:-:S06]  /*7480*/  FADD.FTZ R9, R10, 1 ;  /* 0x3f8000000a097421 */ /* 0x002fcc0000010000 */
[----:B------:R-:W0:Y:S01]  /*7490*/  MUFU.EX2 R14, R14 ;  /* 0x0000000e000e7308 */ /* 0x000e220000000800 */
[----:B--2---:R-:W-:-:S07]  /*74a0*/  FADD.FTZ R5, R5, 1 ;  /* 0x3f80000005057421 */ /* 0x004fce0000010000 */
[----:B------:R-:W1:Y:S08]  /*74b0*/  MUFU.RCP R9, R9 ;  /* 0x0000000900097308 */ /* 0x000e700000001000 */
[----:B------:R-:W2:Y:S01]  /*74c0*/  MUFU.RCP R5, R5 ;  /* 0x0000000500057308 */ /* 0x000ea20000001000 */
[----:B0-----:R-:W-:Y:S01]  /*74d0*/  FADD.FTZ R10, R14, 1 ;  /* 0x3f8000000e0a7421 */ /* 0x001fe20000010000 */
        /* <DEDUP_REMOVED lines=8> */
[----:B0-----:R-:W-:-:S07]  /*7560*/  FADD.FTZ R14, R14, 1 ;  /* 0x3f8000000e0e7421 */ /* 0x001fce0000010000 */
[----:B------:R2:W0:Y:S01]  /*7570*/  MUFU.RCP R22, R14 ;  /* 0x0000000e00167308 */ /* 0x0004220000001000 */
[----:B-1----:R-:W-:Y:S01]  /*7580*/  FADD.FTZ R11, R11, 1 ;  /* 0x3f8000000b0b7421 */ /* 0x002fe20000010000 */
[----:B--2---:R-:W-:-:S06]  /*7590*/  FADD.FTZ R14, R15, 1 ;  /* 0x3f8000000f0e7421 */ /* 0x004fcc0000010000 */
[----:B------:R0:W1:Y:S08]  /*75a0*/  MUFU.RCP R18, R11 ;  /* 0x0000000b00127308 */ /* 0x0000700000001000 */
[----:B------:R-:W2:Y:S01]  /*75b0*/  MUFU.RCP R14, R14 ;  /* 0x0000000e000e7308 */ /* 0x000ea20000001000 */
[----:B------:R-:W-:Y:S01]  /*75c0*/  FMUL.FTZ R15, R82, -1.4426950216293334961 ;  /* 0xbfb8aa3b520f7820 */ /* 0x000fe20000410000 */
[----:B0-----:R-:W-:Y:S01]  /*75d0*/  FMUL.FTZ R11, R12, R22 ;  /* 0x000000160c0b7220 */ /* 0x001fe20000410000 */
        /* <DEDUP_REMOVED lines=8> */
[----:B------:R1:W0:Y:S02]  /*7660*/  MUFU.RCP R22, R15 ;  /* 0x0000000f00167308 */ /* 0x0002240000001000 */
[----:B-1----:R-:W-:Y:S01]  /*7670*/  FADD.FTZ R15, R18, 1 ;  /* 0x3f800000120f7421 */ /* 0x002fe20000010000 */
[----:B--2---:R-:W-:-:S05]  /*7680*/  FADD.FTZ R14, R14, 1 ;  /* 0x3f8000000e0e7421 */ /* 0x004fca0000010000 */
[----:B------:R0:W-:Y:S08]  /*7690*/  MUFU.RCP R18, R14 ;  /* 0x0000000e00127308 */ /* 0x0001f00000001000 */
[----:B------:R-:W1:Y:S01]  /*76a0*/  MUFU.RCP R15, R15 ;  /* 0x0000000f000f7308 */ /* 0x000e620000001000 */
[----:B0-----:R-:W-:Y:S01]  /*76b0*/  FMUL.FTZ R14, R82, R22 ;  /* 0x00000016520e7220 */ /* 0x001fe20000410000 */
[----:B------:R-:W-:-:S06]  /*76c0*/  FMUL.FTZ R22, R17, -1.4426950216293334961 ;  /* 0xbfb8aa3b11167820 */ /* 0x000fcc0000410000 */
[----:B------:R-:W0:Y:S01]  /*76d0*/  MUFU.EX2 R22, R22 ;  /* 0x0000001600167308 */ /* 0x000e220000000800 */
[----:B-1----:R-:W-:Y:S01]  /*76e0*/  FMUL.FTZ R15, R16, R15 ;  /* 0x0000000f100f7220 */ /* 0x002fe20000410000 */
[----:B------:R-:W-:Y:S01]  /*76f0*/  FMUL.FTZ R16, R60, R18 ;  /* 0x000000123c107220 */ /* 0x000fe20000410000 */
[----:B------:R-:W-:-:S05]  /*7700*/  FMUL.FTZ R60, R20, -1.4426950216293334961 ;  /* 0xbfb8aa3b143c7820 */ /* 0x000fca0000410000 */
[----:B------:R-:W1:Y:S08]  /*7710*/  MUFU.EX2 R26, R26 ;  /* 0x0000001a001a7308 */ /* 0x000e700000000800 */
[----:B------:R-:W2:Y:S01]  /*7720*/  MUFU.EX2 R60, R60 ;  /* 0x0000003c003c7308 */ /* 0x000ea20000000800 */
[----:B0-----:R-:W-:-:S07]  /*7730*/  FADD.FTZ R22, R22, 1 ;  /* 0x3f80000016167421 */ /* 0x001fce0000010000 */
[----:B------:R2:W-:Y:S01]  /*7740*/  MUFU.RCP R62, R22 ;  /* 0x00000016003e7308 */ /* 0x0005e20000001000 */
[----:B-1----:R-:W-:Y:S01]  /*7750*/  FADD.FTZ R18, R26, 1 ;  /* 0x3f8000001a127421 */ /* 0x002fe20000010000 */
[----:B------:R-:W-:Y:S01]  /*7760*/  FMUL.FTZ R26, R58, -1.4426950216293334961 ;  /* 0xbfb8aa3b3a1a7820 */ /* 0x000fe20000410000 */
[----:B--2---:R-:W-:-:S05]  /*7770*/  FADD.FTZ R22, R60, 1 ;  /* 0x3f8000003c167421 */ /* 0x004fca0000010000 */
[----:B------:R-:W0:Y:S08]  /*7780*/  MUFU.RCP R18, R18 ;  /* 0x0000001200127308 */ /* 0x000e300000001000 */
[----:B------:R-:W1:Y:S08]  /*7790*/  MUFU.RCP R22, R22 ;  /* 0x0000001600167308 */ /* 0x000e700000001000 */
[----:B------:R-:W2:Y:S01]  /*77a0*/  MUFU.EX2 R26, R26 ;  /* 0x0000001a001a7308 */ /* 0x000ea20000000800 */
[----:B0-----:R-:W-:Y:S01]  /*77b0*/  FMUL.FTZ R18, R19, R18 ;  /* 0x0000001213127220 */ /* 0x001fe20000410000 */
[----:B-1----:R-:W-:Y:S01]  /*77c0*/  FMUL.FTZ R19, R20, R22 ;  /* 0x0000001614137220 */ /* 0x002fe20000410000 */
[----:B------:R-:W-:Y:S01]  /*77d0*/  FMUL.FTZ R20, R23, -1.4426950216293334961 ;  /* 0xbfb8aa3b17147820 */ /* 0x000fe20000410000 */
[----:B------:R-:W-:-:S05]  /*77e0*/  FMUL.FTZ R60, R21, -1.4426950216293334961 ;  /* 0xbfb8aa3b153c7820 */ /* 0x000fca0000410000 */
[----:B------:R-:W0:Y:S01]  /*77f0*/  MUFU.EX2 R20, R20 ;  /* 0x0000001400147308 */ /* 0x000e220000000800 */
[----:B--2---:R-:W-:-:S07]  /*7800*/  FADD.FTZ R26, R26, 1 ;  /* 0x3f8000001a1a7421 */ /* 0x004fce0000010000 */
[----:B------:R-:W1:Y:S08]  /*7810*/  MUFU.RCP R26, R26 ;  /* 0x0000001a001a7308 */ /* 0x000e700000001000 */
[----:B------:R-:W2:Y:S01]  /*7820*/  MUFU.EX2 R60, R60 ;  /* 0x0000003c003c7308 */ /* 0x000ea20000000800 */
[----:B0-----:R-:W-:-:S07]  /*7830*/  FADD.FTZ R20, R20, 1 ;  /* 0x3f80000014147421 */ /* 0x001fce0000010000 */
[----:B------:R1:W0:Y:S02]  /*7840*/  MUFU.RCP R22, R20 ;  /* 0x0000001400167308 */ /* 0x0002240000001000 */
[----:B-1----:R-:W-:Y:S01]  /*7850*/  FMUL.FTZ R20, R58, R26 ;  /* 0x0000001a3a147220 */ /* 0x002fe20000410000 */
[----:B------:R-:W-:Y:S01]  /*7860*/  FMUL.FTZ R26, R24, -1.4426950216293334961 ;  /* 0xbfb8aa3b181a7820 */ /* 0x000fe20000410000 */
[----:B------:R-:W-:Y:S01]  /*7870*/  FMUL.FTZ R58, R56, -1.4426950216293334961 ;  /* 0xbfb8aa3b383a7820 */ /* 0x000fe20000410000 */
[----:B--2---:R-:W-:-:S04]  /*7880*/  FADD.FTZ R60, R60, 1 ;  /* 0x3f8000003c3c7421 */ /* 0x004fc80000010000 */
[----:B------:R-:W1:Y:S08]  /*7890*/  MUFU.EX2 R26, R26 ;  /* 0x0000001a001a7308 */ /* 0x000e700000000800 */
[----:B------:R-:W2:Y:S01]  /*78a0*/  MUFU.EX2 R58, R58 ;  /* 0x0000003a003a7308 */ /* 0x000ea20000000800 */
[----:B0-----:R-:W-:Y:S01]  /*78b0*/  FMUL.FTZ R22, R23, R22 ;  /* 0x0000001617167220 */ /* 0x001fe20000410000 */
[----:B------:R-:W-:-:S06]  /*78c0*/  FMUL.FTZ R23, R25, -1.4426950216293334961 ;  /* 0xbfb8aa3b19177820 */ /* 0x000fcc0000410000 */
[----:B------:R-:W0:Y:S01]  /*78d0*/  MUFU.RCP R60, R60 ;  /* 0x0000003c003c7308 */ /* 0x000e220000001000 */
[----:B-1----:R-:W-:Y:S01]  /*78e0*/  FADD.FTZ R26, R26, 1 ;  /* 0x3f8000001a1a7421 */ /* 0x002fe20000010000 */
[----:B------:R-:W-:-:S06]  /*78f0*/  FMUL.FTZ R17, R17, R62 ;  /* 0x0000003e11117220 */ /* 0x000fcc0000410000 */
[----:B------:R-:W1:Y:S01]  /*7900*/  MUFU.EX2 R23, R23 ;  /* 0x0000001700177308 */ /* 0x000e620000000800 */
[----:B--2---:R-:W-:-:S07]  /*7910*/  FADD.FTZ R58, R58, 1 ;  /* 0x3f8000003a3a7421 */ /* 0x004fce0000010000 */
[----:B------:R-:W2:Y:S01]  /*7920*/  MUFU.RCP R62, R26 ;  /* 0x0000001a003e7308 */ /* 0x000ea20000001000 */
[----:B0-----:R-:W-:-:S07]  /*7930*/  FMUL.FTZ R21, R21, R60 ;  /* 0x0000003c15157220 */ /* 0x001fce0000410000 */
[----:B------:R0:W4:Y:S01]  /*7940*/  MUFU.RCP R60, R58 ;  /* 0x0000003a003c7308 */ /* 0x0001220000001000 */
[----:B-1----:R-:W-:-:S07]  /*7950*/  FADD.FTZ R23, R23, 1 ;  /* 0x3f80000017177421 */ /* 0x002fce0000010000 */
[----:B------:R2:W1:Y:S01]  /*7960*/  MUFU.RCP R26, R23 ;  /* 0x00000017001a7308 */ /* 0x0004620000001000 */
[----:B0-----:R-:W-:Y:S01]  /*7970*/  FMUL.FTZ R58, R27, -1.4426950216293334961 ;  /* 0xbfb8aa3b1b3a7820 */ /* 0x001fe20000410000 */
[----:B--2---:R-:W-:Y:S01]  /*7980*/  FMUL.FTZ R23, R24, R62 ;  /* 0x0000003e18177220 */ /* 0x004fe20000410000 */
[----:B----4-:R-:W-:Y:S01]  /*7990*/  FMUL.FTZ R24, R56, R60 ;  /* 0x0000003c38187220 */ /* 0x010fe20000410000 */
[----:B------:R-:W-:-:S04]  /*79a0*/  FMUL.FTZ R56, R28, -1.4426950216293334961 ;  /* 0xbfb8aa3b1c387820 */ /* 0x000fc80000410000 */
[----:B------:R-:W0:Y:S08]  /*79b0*/  MUFU.EX2 R58, R58 ;  /* 0x0000003a003a7308 */ /* 0x000e300000000800 */
[----:B------:R-:W2:Y:S01]  /*79c0*/  MUFU.EX2 R56, R56 ;  /* 0x0000003800387308 */ /* 0x000ea20000000800 */
[----:B-1----:R-:W-:Y:S01]  /*79d0*/  FMUL.FTZ R25, R25, R26 ;  /* 0x0000001a19197220 */ /* 0x002fe20000410000 */
[----:B------:R-:W-:-:S06]  /*79e0*/  FMUL.FTZ R26, R54, -1.4426950216293334961 ;  /* 0xbfb8aa3b361a7820 */ /* 0x000fcc0000410000 */
[----:B------:R-:W1:Y:S01]  /*79f0*/  MUFU.EX2 R26, R26 ;  /* 0x0000001a001a7308 */ /* 0x000e620000000800 */
[----:B0-----:R-:W-:Y:S01]  /*7a00*/  FADD.FTZ R58, R58, 1 ;  /* 0x3f8000003a3a7421 */ /* 0x001fe20000010000 */
[----:B--2---:R-:W-:-:S06]  /*7a10*/  FADD.FTZ R56, R56, 1 ;  /* 0x3f80000038387421 */ /* 0x004fcc0000010000 */
[----:B------:R-:W0:Y:S08]  /*7a20*/  MUFU.RCP R58, R58 ;  /* 0x0000003a003a7308 */ /* 0x000e300000001000 */
[----:B------:R-:W2:Y:S01]  /*7a30*/  MUFU.RCP R60, R56 ;  /* 0x00000038003c7308 */ /* 0x000ea20000001000 */
[----:B-1----:R-:W-:-:S07]  /*7a40*/  FADD.FTZ R26, R26, 1 ;  /* 0x3f8000001a1a7421 */ /* 0x002fce0000010000 */
[----:B------:R0:W1:Y:S02]  /*7a50*/  MUFU.RCP R56, R26 ;  /* 0x0000001a00387308 */ /* 0x0000640000001000 */
[----:B0-----:R-:W-:Y:S01]  /*7a60*/  FMUL.FTZ R26, R27, R58 ;  /* 0x0000003a1b1a7220 */ /* 0x001fe20000410000 */
[----:B------:R-:W-:Y:S01]  /*7a70*/  FMUL.FTZ R58, R29, -1.4426950216293334961 ;  /* 0xbfb8aa3b1d3a7820 */ /* 0x000fe20000410000 */
[----:B--2---:R-:W-:Y:S01]  /*7a80*/  FMUL.FTZ R27, R28, R60 ;  /* 0x0000003c1c1b7220 */ /* 0x004fe20000410000 */
[----:B------:R-:W-:-:S04]  /*7a90*/  FMUL.FTZ R60, R30, -1.4426950216293334961 ;  /* 0xbfb8aa3b1e3c7820 */ /* 0x000fc80000410000 */
[----:B------:R-:W0:Y:S08]  /*7aa0*/  MUFU.EX2 R58, R58 ;  /* 0x0000003a003a7308 */ /* 0x000e300000000800 */
[----:B------:R-:W2:Y:S01]  /*7ab0*/  MUFU.EX2 R60, R60 ;  /* 0x0000003c003c7308 */ /* 0x000ea20000000800 */
[----:B-1----:R-:W-:Y:S01]  /*7ac0*/  FMUL.FTZ R28, R54, R56 ;  /* 0x00000038361c7220 */ /* 0x002fe20000410000 */
[----:B------:R-:W-:Y:S01]  /*7ad0*/  FMUL.FTZ R54, R31, -1.4426950216293334961 ;  /* 0xbfb8aa3b1f367820 */ /* 0x000fe20000410000 */
[----:B0-----:R-:W-:-:S05]  /*7ae0*/  FADD.FTZ R56, R58, 1 ;  /* 0x3f8000003a387421 */ /* 0x001fca0000010000 */
[----:B------:R-:W0:Y:S01]  /*7af0*/  MUFU.EX2 R54, R54 ;  /* 0x0000003600367308 */ /* 0x000e220000000800 */
[----:B--2---:R-:W-:-:S07]  /*7b00*/  FADD.FTZ R58, R60, 1 ;  /* 0x3f8000003c3a7421 */ /* 0x004fce0000010000 */
[----:B------:R-:W1:Y:S01]  /*7b10*/  MUFU.RCP R58, R58 ;  /* 0x0000003a003a7308 */ /* 0x000e620000001000 */
[----:B0-----:R-:W-:-:S07]  /*7b20*/  FADD.FTZ R54, R54, 1 ;  /* 0x3f80000036367421 */ /* 0x001fce0000010000 */
[----:B------:R-:W0:Y:S01]  /*7b30*/  MUFU.RCP R54, R54 ;  /* 0x0000003600367308 */ /* 0x000e220000001000 */
[----:B-1----:R-:W-:Y:S01]  /*7b40*/  FMUL.FTZ R30, R30, R58 ;  /* 0x0000003a1e1e7220 */ /* 0x002fe20000410000 */
[----:B------:R-:W-:-:S06]  /*7b50*/  FMUL.FTZ R58, R33, -1.4426950216293334961 ;  /* 0xbfb8aa3b213a7820 */ /* 0x000fcc0000410000 */
[----:B------:R-:W1:Y:S01]  /*7b60*/  MUFU.EX2 R58, R58 ;  /* 0x0000003a003a7308 */ /* 0x000e620000000800 */
[----:B0-----:R-:W-:Y:S01]  /*7b70*/  FMUL.FTZ R31, R31, R54 ;  /* 0x000000361f1f7220 */ /* 0x001fe20000410000 */
[----:B------:R-:W-:-:S06]  /*7b80*/  FMUL.FTZ R54, R34, -1.4426950216293334961 ;  /* 0xbfb8aa3b22367820 */ /* 0x000fcc0000410000 */
[----:B------:R-:W0:Y:S01]  /*7b90*/  MUFU.EX2 R54, R54 ;  /* 0x0000003600367308 */ /* 0x000e220000000800 */
[----:B-1----:R-:W-:-:S07]  /*7ba0*/  FADD.FTZ R58, R58, 1 ;  /* 0x3f8000003a3a7421 */ /* 0x002fce0000010000 */
        /* <DEDUP_REMOVED lines=48> */
[----:B------:R-:W0:Y:S01]  /*7eb0*/  MUFU.RCP R56, R56 ;  /* 0x0000003800387308 */ /* 0x000e220000001000 */
[----:B-1----:R-:W-:-:S07]  /*7ec0*/  FADD.FTZ R58, R58, 1 ;  /* 0x3f8000003a3a7421 */ /* 0x002fce0000010000 */
[----:B------:R-:W1:Y:S08]  /*7ed0*/  MUFU.EX2 R54, R54 ;  /* 0x0000003600367308 */ /* 0x000e700000000800 */
[----:B------:R-:W2:Y:S01]  /*7ee0*/  MUFU.RCP R58, R58 ;  /* 0x0000003a003a7308 */ /* 0x000ea20000001000 */
[----:B0-----:R-:W-:Y:S01]  /*7ef0*/  FMUL.FTZ R29, R29, R56 ;  /* 0x000000381d1d7220 */ /* 0x001fe20000410000 */
[----:B------:R-:W-:Y:S01]  /*7f00*/  FMUL.FTZ R56, R32, -1.4426950216293334961 ;  /* 0xbfb8aa3b20387820 */ /* 0x000fe20000410000 */
[----:B-1----:R-:W-:-:S05]  /*7f10*/  FADD.FTZ R54, R54, 1 ;  /* 0x3f80000036367421 */ /* 0x002fca0000010000 */
[----:B------:R-:W0:Y:S01]  /*7f20*/  MUFU.EX2 R56, R56 ;  /* 0x0000003800387308 */ /* 0x000e220000000800 */
[----:B--2---:R-:W-:Y:S01]  /*7f30*/  FMUL.FTZ R48, R48, R58 ;  /* 0x0000003a30307220 */ /* 0x004fe20000410000 */
[----:B------:R-:W-:-:S06]  /*7f40*/  FMUL.FTZ R58, R51, -1.4426950216293334961 ;  /* 0xbfb8aa3b333a7820 */ /* 0x000fcc0000410000 */
[----:B------:R-:W1:Y:S08]  /*7f50*/  MUFU.RCP R54, R54 ;  /* 0x0000003600367308 */ /* 0x000e700000001000 */
[----:B------:R-:W2:Y:S01]  /*7f60*/  MUFU.EX2 R58, R58 ;  /* 0x0000003a003a7308 */ /* 0x000ea20000000800 */
[----:B0-----:R-:W-:Y:S01]  /*7f70*/  FADD.FTZ R56, R56, 1 ;  /* 0x3f80000038387421 */ /* 0x001fe20000010000 */
[----:B-1----:R-:W-:Y:S01]  /*7f80*/  FMUL.FTZ R49, R49, R54 ;  /* 0x0000003631317220 */ /* 0x002fe20000410000 */
[----:B------:R-:W-:-:S05]  /*7f90*/  FMUL.FTZ R54, R116, -1.4426950216293334961 ;  /* 0xbfb8aa3b74367820 */ /* 0x000fca0000410000 */
[----:B------:R-:W0:Y:S01]  /*7fa0*/  MUFU.RCP R56, R56 ;  /* 0x0000003800387308 */ /* 0x000e220000001000 */
[----:B--2---:R-:W-:-:S07]  /*7fb0*/  FADD.FTZ R58, R58, 1 ;  /* 0x3f8000003a3a7421 */ /* 0x004fce0000010000 */
        /* <DEDUP_REMOVED lines=188> */
[----:B------:R-:W1:Y:S01]  /*8b80*/  MUFU.RCP R54, R54 ;  /* 0x0000003600367308 */ /* 0x000e620000001000 */
[----:B------:R-:W-:-:S07]  /*8b90*/  FMUL.FTZ R8, R64, -1.4426950216293334961 ;  /* 0xbfb8aa3b40087820 */ /* 0x000fce0000410000 */
[----:B------:R-:W2:Y:S01]  /*8ba0*/  MUFU.EX2 R58, R58 ;  /* 0x0000003a003a7308 */ /* 0x000ea20000000800 */
[----:B0-----:R-:W-:-:S07]  /*8bb0*/  FADD.FTZ R56, R56, 1 ;  /* 0x3f80000038387421 */ /* 0x001fce0000010000 */
[----:B------:R-:W0:Y:S01]  /*8bc0*/  MUFU.EX2 R8, R8 ;  /* 0x0000000800087308 */ /* 0x000e220000000800 */
[----:B-1----:R-:W-:-:S07]  /*8bd0*/  FMUL.FTZ R152, R152, R54 ;  /* 0x0000003698987220 */ /* 0x002fce0000410000 */
[----:B------:R-:W1:Y:S01]  /*8be0*/  MUFU.RCP R56, R56 ;  /* 0x0000003800387308 */ /* 0x000e620000001000 */
[----:B--2---:R-:W-:-:S07]  /*8bf0*/  FADD.FTZ R54, R58, 1 ;  /* 0x3f8000003a367421 */ /* 0x004fce0000010000 */
[----:B------:R-:W2:Y:S01]  /*8c00*/  MUFU.RCP R54, R54 ;  /* 0x0000003600367308 */ /* 0x000ea20000001000 */
[----:B0-----:R-:W-:-:S07]  /*8c10*/  FADD.FTZ R8, R8, 1 ;  /* 0x3f80000008087421 */ /* 0x001fce0000010000 */
[----:B------:R-:W0:Y:S01]  /*8c20*/  MUFU.RCP R8, R8 ;  /* 0x0000000800087308 */ /* 0x000e220000001000 */
[----:B-1----:R-:W-:Y:S01]  /*8c30*/  FMUL.FTZ R135, R135, R56 ;  /* 0x0000003887877220 */ /* 0x002fe20000410000 */
[----:B------:R-:W-:Y:S01]  /*8c40*/  FMUL.FTZ R56, R138, -1.4426950216293334961 ;  /* 0xbfb8aa3b8a387820 */ /* 0x000fe20000410000 */
[----:B--2---:R-:W-:Y:S01]  /*8c50*/  FMUL.FTZ R154, R154, R54 ;  /* 0x000000369a9a7220 */ /* 0x004fe20000410000 */
[----:B------:R-:W-:-:S04]  /*8c60*/  FMUL.FTZ R54, R162, -1.4426950216293334961 ;  /* 0xbfb8aa3ba2367820 */ /* 0x000fc80000410000 */
[----:B------:R-:W1:Y:S08]  /*8c70*/  MUFU.EX2 R56, R56 ;  /* 0x0000003800387308 */ /* 0x000e700000000800 */
[----:B------:R-:W2:Y:S01]  /*8c80*/  MUFU.EX2 R54, R54 ;  /* 0x0000003600367308 */ /* 0x000ea20000000800 */
[----:B0-----:R-:W-:Y:S01]  /*8c90*/  FMUL.FTZ R8, R64, R8 ;  /* 0x0000000840087220 */ /* 0x001fe20000410000 */
[----:B------:R-:W-:-:S06]  /*8ca0*/  FMUL.FTZ R64, R81, -1.4426950216293334961 ;  /* 0xbfb8aa3b51407820 */ /* 0x000fcc0000410000 */
[----:B------:R-:W0:Y:S01]  /*8cb0*/  MUFU.EX2 R64, R64 ;  /* 0x0000004000407308 */ /* 0x000e220000000800 */
[----:B-1----:R-:W-:-:S07]  /*8cc0*/  FADD.FTZ R56, R56, 1 ;  /* 0x3f80000038387421 */ /* 0x002fce0000010000 */
[----:B------:R-:W1:Y:S01]  /*8cd0*/  MUFU.RCP R56, R56 ;  /* 0x0000003800387308 */ /* 0x000e620000001000 */
[----:B--2---:R-:W-:-:S07]  /*8ce0*/  FADD.FTZ R54, R54, 1 ;  /* 0x3f80000036367421 */ /* 0x004fce0000010000 */
[----:B------:R-:W2:Y:S01]  /*8cf0*/  MUFU.RCP R4, R4 ;  /* 0x0000000400047308 */ /* 0x000ea20000001000 */
[----:B0-----:R-:W-:-:S07]  /*8d00*/  FADD.FTZ R64, R64, 1 ;  /* 0x3f80000040407421 */ /* 0x001fce0000010000 */
[----:B------:R-:W0:Y:S01]  /*8d10*/  MUFU.RCP R54, R54 ;  /* 0x0000003600367308 */ /* 0x000e220000001000 */
[----:B-1----:R-:W-:Y:S01]  /*8d20*/  FMUL.FTZ R138, R138, R56 ;  /* 0x000000388a8a7220 */ /* 0x002fe20000410000 */
[----:B------:R-:W-:-:S06]  /*8d30*/  FMUL.FTZ R56, R141, -1.4426950216293334961 ;  /* 0xbfb8aa3b8d387820 */ /* 0x000fcc0000410000 */
[----:B------:R-:W1:Y:S01]  /*8d40*/  MUFU.RCP R159, R64 ;  /* 0x00000040009f7308 */ /* 0x000e620000001000 */
[----:B--2---:R-:W-:Y:S01]  /*8d50*/  FMUL.FTZ R4, R66, R4 ;  /* 0x0000000442047220 */ /* 0x004fe20000410000 */
[----:B------:R-:W-:Y:S01]  /*8d60*/  STL [R1], R0 ;  /* 0x0000000001007387 */ /* 0x000fe20000100800 */
[----:B------:R-:W-:-:S03]  /*8d70*/  F2FP.BF16.F32.PACK_AB R105, R52, R105 ;  /* 0x000000693469723e */ /* 0x000fc600000010ff */
[----:B------:R-:W-:Y:S01]  /*8d80*/  STL [R1+0xd4], R165 ;  /* 0x0000d4a501007387 */ /* 0x000fe20000100800 */
[----:B0-----:R-:W-:Y:S01]  /*8d90*/  FMUL.FTZ R162, R162, R54 ;  /* 0x00000036a2a27220 */ /* 0x001fe20000410000 */
[----:B------:R-:W-:Y:S01]  /*8da0*/  IADD3.X R54, RZ, R114, RZ, P4, !PT ;  /* 0x00000072ff367210 */ /* 0x000fe200027fe4ff */
[----:B------:R-:W0:Y:S01]  /*8db0*/  MUFU.EX2 R56, R56 ;  /* 0x0000003800387308 */ /* 0x000e220000000800 */
[C---:B------:R-:W-:Y:S01]  /*8dc0*/  LEA R52, P4, R53.reuse, UR8, 0x1 ;  /* 0x0000000835347c11 */ /* 0x040fe2000f8808ff */
[----:B------:R-:W-:Y:S04]  /*8dd0*/  STL [R1+0xd8], R2 ;  /* 0x0000d80201007387 */ /* 0x000fe80000100800 */
[----:B------:R-:W-:Y:S01]  /*8de0*/  STL [R1+0xdc], R3 ;  /* 0x0000dc0301007387 */ /* 0x000fe20000100800 */
[----:B------:R-:W-:-:S03]  /*8df0*/  LEA.HI.X R53, R53, UR9, R54, 0x1, P4 ;  /* 0x0000000935357c11 */ /* 0x000fc6000a0f0c36 */
[----:B------:R2:W-:Y:S01]  /*8e00*/  STL [R1+0xe0], R4 ;  /* 0x0000e00401007387 */ /* 0x0005e20000100800 */
[----:B------:R-:W-:-:S03]  /*8e10*/  LEA R54, P4, R55, UR8, 0x1 ;  /* 0x0000000837367c11 */ /* 0x000fc6000f8808ff */
[----:B------:R-:W-:Y:S01]  /*8e20*/  STL [R1+0xe4], R5 ;  /* 0x0000e40501007387 */ /* 0x000fe20000100800 */
[----:B-1----:R-:W-:-:S03]  /*8e30*/  FMUL.FTZ R159, R81, R159 ;  /* 0x0000009f519f7220 */ /* 0x002fc60000410000 */
[----:B------:R-:W-:Y:S01]  /*8e40*/  STL [R1+0xe8], R6 ;  /* 0x0000e80601007387 */ /* 0x000fe20000100800 */
[----:B------:R-:W-:-:S03]  /*8e50*/  LEA.HI.X R55, R55, UR9, R69, 0x1, P4 ;  /* 0x0000000937377c11 */ /* 0x000fc6000a0f0c45 */
[----:B------:R-:W-:Y:S04]  /*8e60*/  STL [R1+0xec], R7 ;  /* 0x0000ec0701007387 */ /* 0x000fe80000100800 */
[----:B------:R-:W-:Y:S04]  /*8e70*/  STL [R1+0xf0], R8 ;  /* 0x0000f00801007387 */ /* 0x000fe80000100800 */
[----:B------:R-:W-:Y:S04]  /*8e80*/  STL [R1+0xf4], R9 ;  /* 0x0000f40901007387 */ /* 0x000fe80000100800 */
[----:B------:R-:W4:Y:S04]  /*8e90*/  LDL.LU R81, [R1+0x124] ;  /* 0x0001240001517983 */ /* 0x000f280000300800 */
[----:B------:R-:W2:Y:S01]  /*8ea0*/  LDL.LU R69, [R1+0x120] ;  /* 0x0001200001457983 */ /* 0x000ea20000300800 */
[----:B0-----:R-:W-:-:S06]  /*8eb0*/  FADD.FTZ R56, R56, 1 ;  /* 0x3f80000038387421 */ /* 0x001fcc0000010000 */
[----:B------:R-:W0:Y:S02]  /*8ec0*/  MUFU.RCP R56, R56 ;  /* 0x0000003800387308 */ /* 0x000e240000001000 */
[----:B0-----:R-:W-:Y:S01]  /*8ed0*/  FMUL.FTZ R141, R141, R56 ;  /* 0x000000388d8d7220 */ /* 0x001fe20000410000 */
[----:B------:R-:W-:-:S06]  /*8ee0*/  FMUL.FTZ R56, R144, -1.4426950216293334961 ;  /* 0xbfb8aa3b90387820 */ /* 0x000fcc0000410000 */
[----:B------:R-:W0:Y:S02]  /*8ef0*/  MUFU.EX2 R56, R56 ;  /* 0x0000003800387308 */ /* 0x000e240000000800 */
        /* <DEDUP_REMOVED lines=14> */
[----:B------:R-:W0:Y:S01]  /*8fe0*/  MUFU.EX2 R56, R56 ;  /* 0x0000003800387308 */ /* 0x000e220000000800 */
[----:B------:R-:W-:Y:S01]  /*8ff0*/  FMUL.FTZ R60, R112, -1.4426950216293334961 ;  /* 0xbfb8aa3b703c7820 */ /* 0x000fe20000410000 */
[----:B0-----:R-:W-:-:S06]  /*9000*/  FADD.FTZ R56, R56, 1 ;  /* 0x3f80000038387421 */ /* 0x001fcc0000010000 */
[----:B------:R-:W0:Y:S08]  /*9010*/  MUFU.RCP R56, R56 ;  /* 0x0000003800387308 */ /* 0x000e300000001000 */
[----:B------:R-:W1:Y:S01]  /*9020*/  MUFU.EX2 R60, R60 ;  /* 0x0000003c003c7308 */ /* 0x000e620000000800 */
[----:B------:R-:W-:Y:S01]  /*9030*/  FMUL.FTZ R58, R104, -1.4426950216293334961 ;  /* 0xbfb8aa3b683a7820 */ /* 0x000fe20000410000 */
[----:B------:R-:W-:Y:S01]  /*9040*/  FMUL.FTZ R66, R158, -1.4426950216293334961 ;  /* 0xbfb8aa3b9e427820 */ /* 0x000fe20000410000 */
[----:B0-----:R-:W-:Y:S01]  /*9050*/  FMUL.FTZ R153, R153, R56 ;  /* 0x0000003899997220 */ /* 0x001fe20000410000 */
[----:B------:R-:W-:-:S04]  /*9060*/  FMUL.FTZ R56, R161, -1.4426950216293334961 ;  /* 0xbfb8aa3ba1387820 */ /* 0x000fc80000410000 */
[----:B------:R-:W0:Y:S01]  /*9070*/  MUFU.EX2 R58, R58 ;  /* 0x0000003a003a7308 */ /* 0x000e220000000800 */
[----:B-1----:R-:W-:-:S07]  /*9080*/  FADD.FTZ R60, R60, 1 ;  /* 0x3f8000003c3c7421 */ /* 0x002fce0000010000 */
[----:B------:R-:W1:Y:S08]  /*9090*/  MUFU.EX2 R56, R56 ;  /* 0x0000003800387308 */ /* 0x000e700000000800 */
[----:B------:R3:W-:Y:S08]  /*90a0*/  MUFU.RCP R155, R60 ;  /* 0x0000003c009b7308 */ /* 0x0007f00000001000 */
[----:B------:R-:W1:Y:S01]  /*90b0*/  MUFU.EX2 R66, R66 ;  /* 0x0000004200427308 */ /* 0x000e620000000800 */
[----:B---3--:R-:W-:-:S07]  /*90c0*/  FMUL.FTZ R60, R157, -1.4426950216293334961 ;  /* 0xbfb8aa3b9d3c7820 */ /* 0x008fce0000410000 */
[----:B------:R-:W3:Y:S01]  /*90d0*/  MUFU.EX2 R60, R60 ;  /* 0x0000003c003c7308 */ /* 0x000ee20000000800 */
[----:B0-----:R-:W-:Y:S01]  /*90e0*/  FADD.FTZ R58, R58, 1 ;  /* 0x3f8000003a3a7421 */ /* 0x001fe20000010000 */
[----:B-1----:R-:W-:-:S06]  /*90f0*/  FADD.FTZ R56, R56, 1 ;  /* 0x3f80000038387421 */ /* 0x002fcc0000010000 */
[----:B------:R0:W-:Y:S01]  /*9100*/  MUFU.RCP R156, R58 ;  /* 0x0000003a009c7308 */ /* 0x0001e20000001000 */
[----:B------:R-:W-:-:S07]  /*9110*/  FMUL.FTZ R62, R108, -1.4426950216293334961 ;  /* 0xbfb8aa3b6c3e7820 */ /* 0x000fce0000410000 */
[----:B------:R-:W1:Y:S01]  /*9120*/  MUFU.RCP R56, R56 ;  /* 0x0000003800387308 */ /* 0x000e620000001000 */
[----:B0-----:R-:W-:Y:S01]  /*9130*/  FADD.FTZ R58, R66, 1 ;  /* 0x3f800000423a7421 */ /* 0x001fe20000010000 */
[----:B---3--:R-:W-:-:S06]  /*9140*/  FADD.FTZ R60, R60, 1 ;  /* 0x3f8000003c3c7421 */ /* 0x008fcc0000010000 */
[----:B------:R-:W0:Y:S08]  /*9150*/  MUFU.RCP R58, R58 ;  /* 0x0000003a003a7308 */ /* 0x000e300000001000 */
[----:B------:R-:W3:Y:S01]  /*9160*/  MUFU.RCP R60, R60 ;  /* 0x0000003c003c7308 */ /* 0x000ee20000001000 */
[----:B-1----:R-:W-:-:S07]  /*9170*/  FMUL.FTZ R161, R161, R56 ;  /* 0x00000038a1a17220 */ /* 0x002fce0000410000 */
[----:B------:R-:W1:Y:S01]  /*9180*/  MUFU.EX2 R62, R62 ;  /* 0x0000003e003e7308 */ /* 0x000e620000000800 */
[----:B------:R-:W-:Y:S01]  /*9190*/  LEA R56, P4, R57, UR8, 0x1 ;  /* 0x0000000839387c11 */ /* 0x000fe2000f8808ff */
[----:B0-----:R-:W-:-:S03]  /*91a0*/  FMUL.FTZ R158, R158, R58 ;  /* 0x0000003a9e9e7220 */ /* 0x001fc60000410000 */
[----:B------:R-:W-:Y:S02]  /*91b0*/  LEA.HI.X R57, R57, UR9, R83, 0x1, P4 ;  /* 0x0000000939397c11 */ /* 0x000fe4000a0f0c53 */
[----:B------:R-:W-:Y:S01]  /*91c0*/  LEA R58, P4, R59, UR8, 0x1 ;  /* 0x000000083b3a7c11 */ /* 0x000fe2000f8808ff */
[----:B------:R-:W4:Y:S01]  /*91d0*/  LDL.LU R83, [R1+0x11c] ;  /* 0x00011c0001537983 */ /* 0x000f220000300800 */
[----:B---3--:R-:W-:Y:S02]  /*91e0*/  FMUL.FTZ R157, R157, R60 ;  /* 0x0000003c9d9d7220 */ /* 0x008fe40000410000 */
[----:B------:R-:W-:Y:S02]  /*91f0*/  LEA.HI.X R59, R59, UR9, R71, 0x1, P4 ;  /* 0x000000093b3b7c11 */ /* 0x000fe4000a0f0c47 */
[----:B------:R-:W-:Y:S01]  /*9200*/  LEA R60, P4, R61, UR8, 0x1 ;  /* 0x000000083d3c7c11 */ /* 0x000fe2000f8808ff */
[----:B------:R-:W3:Y:S01]  /*9210*/  LDL.LU R71, [R1+0x118] ;  /* 0x0001180001477983 */ /* 0x000ee20000300800 */
[----:B-1----:R-:W-:-:S02]  /*9220*/  FADD.FTZ R62, R62, 1 ;  /* 0x3f8000003e3e7421 */ /* 0x002fc40000010000 */
[----:B------:R-:W-:Y:S02]  /*9230*/  LEA.HI.X R61, R61, UR9, R85, 0x1, P4 ;  /* 0x000000093d3d7c11 */ /* 0x000fe4000a0f0c55 */
[----:B------:R-:W4:Y:S01]  /*9240*/  LDL.LU R85, [R1+0x114] ;  /* 0x0001140001557983 */ /* 0x000f220000300800 */
[----:B------:R0:W-:Y:S02]  /*9250*/  MUFU.RCP R160, R62 ;  /* 0x0000003e00a07308 */ /* 0x0001e40000001000 */
[----:B0-----:R-:W-:-:S04]  /*9260*/  LEA R62, P4, R63, UR8, 0x1 ;  /* 0x000000083f3e7c11 */ /* 0x001fc8000f8808ff */
[----:B------:R-:W-:Y:S02]  /*9270*/  LEA.HI.X R63, R63, UR9, R73, 0x1, P4 ;  /* 0x000000093f3f7c11 */ /* 0x000fe4000a0f0c49 */
[C---:B------:R-:W-:Y:S01]  /*9280*/  LEA R64, P4, R65.reuse, UR8, 0x1 ;  /* 0x0000000841407c11 */ /* 0x040fe2000f8808ff */
[----:B------:R-:W4:Y:S03]  /*9290*/  LDL.LU R73, [R1+0x110] ;  /* 0x0001100001497983 */ /* 0x000f260000300800 */
[----:B------:R-:W-:Y:S02]  /*92a0*/  LEA.HI.X R65, R65, UR9, R103, 0x1, P4 ;  /* 0x0000000941417c11 */ /* 0x000fe4000a0f0c67 */
[----:B------:R-:W-:-:S04]  /*92b0*/  LEA R66, P4, R67, UR8, 0x1 ;  /* 0x0000000843427c11 */ /* 0x000fc8000f8808ff */
[----:B------:R-:W-:Y:S02]  /*92c0*/  LEA.HI.X R67, R67, UR9, R75, 0x1, P4 ;  /* 0x0000000943437c11 */ /* 0x000fe4000a0f0c4b */
[----:B------:R-:W4:Y:S01]  /*92d0*/  LDL.LU R75, [R1+0x10c] ;  /* 0x00010c00014b7983 */ /* 0x000f220000300800 */
[----:B--2---:R-:W-:-:S04]  /*92e0*/  LEA R68, P4, R69, UR8, 0x1 ;  /* 0x0000000845447c11 */ /* 0x004fc8000f8808ff */
[----:B------:R-:W-:Y:S02]  /*92f0*/  LEA.HI.X R69, R69, UR9, R77, 0x1, P4 ;  /* 0x0000000945457c11 */ /* 0x000fe4000a0f0c4d */
[----:B------:R-:W2:Y:S04]  /*9300*/  LDL.LU R77, [R1+0x108] ;  /* 0x00010800014d7983 */ /* 0x000ea80000300800 */
[----:B------:R-:W2:Y:S01]  /*9310*/  LDL.LU R80, [R1+0x94] ;  /* 0x0000940001507983 */ /* 0x000ea20000300800 */
[----:B------:R-:W-:Y:S01]  /*9320*/  FMUL.FTZ R110, R110, R95 ;  /* 0x0000005f6e6e7220 */ /* 0x000fe20000410000 */
[----:B---3--:R-:W-:-:S04]  /*9330*/  LEA R70, P4, R71, UR8, 0x1 ;  /* 0x0000000847467c11 */ /* 0x008fc8000f8808ff */
[----:B------:R-:W-:Y:S02]  /*9340*/  LEA.HI.X R71, R71, UR9, R79, 0x1, P4 ;  /* 0x0000000947477c11 */ /* 0x000fe4000a0f0c4f */
[----:B------:R-:W3:Y:S04]  /*9350*/  LDL.LU R79, [R1+0x104] ;  /* 0x00010400014f7983 */ /* 0x000ee80000300800 */
[----:B------:R-:W3:Y:S01]  /*9360*/  LDL.LU R84, [R1+0x98] ;  /* 0x0000980001547983 */ /* 0x000ee20000300800 */
[----:B----4-:R-:W-:-:S04]  /*9370*/  LEA R72, P4, R73, UR8, 0x1 ;  /* 0x0000000849487c11 */ /* 0x010fc8000f8808ff */
[----:B------:R-:W-:Y:S02]  /*9380*/  LEA.HI.X R73, R73, UR9, R81, 0x1, P4 ;  /* 0x0000000949497c11 */ /* 0x000fe4000a0f0c51 */
[----:B------:R-:W4:Y:S04]  /*9390*/  LDL.LU R81, [R1+0x100] ;  /* 0x0001000001517983 */ /* 0x000f280000300800 */
[----:B------:R-:W4:Y:S01]  /*93a0*/  LDL.LU R89, [R1+0x9c] ;  /* 0x00009c0001597983 */ /* 0x000f220000300800 */
[----:B------:R-:W-:-:S03]  /*93b0*/  LEA R74, P4, R75, UR8, 0x1 ;  /* 0x000000084b4a7c11 */ /* 0x000fc6000f8808ff */
[----:B------:R-:W4:Y:S01]  /*93c0*/  LDL.LU R86, [R1+0xa0] ;  /* 0x0000a00001567983 */ /* 0x000f220000300800 */
[----:B------:R-:W-:-:S03]  /*93d0*/  LEA.HI.X R75, R75, UR9, R83, 0x1, P4 ;  /* 0x000000094b4b7c11 */ /* 0x000fc6000a0f0c53 */
[----:B------:R-:W4:Y:S04]  /*93e0*/  LDL.LU R88, [R1+0xa4] ;  /* 0x0000a40001587983 */ /* 0x000f280000300800 */
[----:B------:R-:W4:Y:S04]  /*93f0*/  LDL.LU R113, [R1+0x8] ;  /* 0x0000080001717983 */ /* 0x000f280000300800 */
[----:B------:R-:W4:Y:S01]  /*9400*/  LDL.LU R83, [R1+0xfc] ;  /* 0x0000fc0001537983 */ /* 0x000f220000300800 */
[----:B--2---:R-:W-:-:S03]  /*9410*/  LEA R76, P4, R77, UR8, 0x1 ;  /* 0x000000084d4c7c11 */ /* 0x004fc6000f8808ff */
[----:B------:R-:W2:Y:S04]  /*9420*/  LDL.LU R91, [R1+0xa8] ;  /* 0x0000a800015b7983 */ /* 0x000ea80000300800 */
[----:B------:R-:W2:Y:S04]  /*9430*/  LDL.LU R90, [R1+0x58] ;  /* 0x00005800015a7983 */ /* 0x000ea80000300800 */
[----:B------:R-:W2:Y:S04]  /*9440*/  LDL.LU R93, [R1+0xac] ;  /* 0x0000ac00015d7983 */ /* 0x000ea80000300800 */
[----:B------:R-:W2:Y:S01]  /*9450*/  LDL.LU R92, [R1+0x5c] ;  /* 0x00005c00015c7983 */ /* 0x000ea20000300800 */
[----:B------:R-:W-:-:S03]  /*9460*/  LEA.HI.X R77, R77, UR9, R85, 0x1, P4 ;  /* 0x000000094d4d7c11 */ /* 0x000fc6000a0f0c55 */
[----:B------:R-:W2:Y:S04]  /*9470*/  LDL.LU R94, [R1+0xb0] ;  /* 0x0000b000015e7983 */ /* 0x000ea80000300800 */
        /* <DEDUP_REMOVED lines=14> */
[----:B------:R-:W2:Y:S01]  /*9560*/  LDL.LU R165, [R1+0x80] ;  /* 0x0000800001a57983 */ /* 0x000ea20000300800 */
[----:B------:R-:W0:Y:S02]  /*9570*/  MUFU.RCP R10, R10 ;  /* 0x0000000a000a7308 */ /* 0x000e240000001000 */
[----:B0-----:R-:W-:Y:S01]  /*9580*/  FMUL.FTZ R10, R87, R10 ;  /* 0x0000000a570a7220 */ /* 0x001fe20000410000 */
[----:B------:R-:W-:Y:S01]  /*9590*/  FMUL.FTZ R156, R104, R156 ;  /* 0x0000009c689c7220 */ /* 0x000fe20000410000 */
[C---:B------:R-:W-:Y:S01]  /*95a0*/  PRMT R107, R105.reuse, 0x7632, R107 ;  /* 0x00007632696b7816 */ /* 0x040fe2000000006b */
[----:B------:R-:W-:Y:S01]  /*95b0*/  FMUL.FTZ R160, R108, R160 ;  /* 0x000000a06ca07220 */ /* 0x000fe20000410000 */
[----:B------:R-:W-:-:S02]  /*95c0*/  PRMT R108, R105, 0x7610, R108 ;  /* 0x00007610696c7816 */ /* 0x000fc4000000006c */
[----:B------:R-:W-:Y:S01]  /*95d0*/  F2FP.BF16.F32.PACK_AB R115, R106, R115 ;  /* 0x000000736a73723e */ /* 0x000fe200000010ff */
[----:B------:R0:W-:Y:S02]  /*95e0*/  STG.E.U16 desc[UR16][R52.64+0x2], R107 ;  /* 0x0000026b34007986 */ /* 0x0001e4000c101510 */
[----:B0-----:R-:W-:Y:S02]  /*95f0*/  IADD3.X R107, RZ, R114, RZ, P6, !PT ;  /* 0x00000072ff6b7210 */ /* 0x001fe400037fe4ff */
[----:B---3--:R-:W-:-:S04]  /*9600*/  LEA R78, P4, R79, UR8, 0x1 ;  /* 0x000000084f4e7c11 */ /* 0x008fc8000f8808ff */
[----:B------:R-:W-:Y:S02]  /*9610*/  LEA.HI.X R79, R79, UR9, R80, 0x1, P4 ;  /* 0x000000094f4f7c11 */ /* 0x000fe4000a0f0c50 */
[----:B----4-:R-:W-:-:S04]  /*9620*/  LEA R80, P4, R81, UR8, 0x1 ;  /* 0x0000000851507c11 */ /* 0x010fc8000f8808ff */
[----:B------:R-:W-:Y:S02]  /*9630*/  LEA.HI.X R81, R81, UR9, R84, 0x1, P4 ;  /* 0x0000000951517c11 */ /* 0x000fe4000a0f0c54 */
[----:B------:R-:W-:-:S04]  /*9640*/  LEA R82, P4, R83, UR8, 0x1 ;  /* 0x0000000853527c11 */ /* 0x000fc8000f8808ff */
[----:B------:R-:W-:Y:S02]  /*9650*/  LEA.HI.X R83, R83, UR9, R89, 0x1, P4 ;  /* 0x0000000953537c11 */ /* 0x000fe4000a0f0c59 */
[----:B--2---:R-:W-:-:S04]  /*9660*/  LEA R84, P4, R85, UR8, 0x1 ;  /* 0x0000000855547c11 */ /* 0x004fc8000f8808ff */
[----:B------:R-:W-:Y:S02]  /*9670*/  LEA.HI.X R85, R85, UR9, R86, 0x1, P4 ;  /* 0x0000000955557c11 */ /* 0x000fe4000a0f0c56 */
[----:B------:R-:W-:-:S04]  /*9680*/  LEA R86, P4, R113, UR8, 0x1 ;  /* 0x0000000871567c11 */ /* 0x000fc8000f8808ff */
[----:B------:R-:W-:Y:S02]  /*9690*/  LEA.HI.X R87, R113, UR9, R88, 0x1, P4 ;  /* 0x0000000971577c11 */ /* 0x000fe4000a0f0c58 */
[C---:B------:R-:W-:Y:S01]  /*96a0*/  LEA R88, P4, R90.reuse, UR8, 0x1 ;  /* 0x000000085a587c11 */ /* 0x040fe2000f8808ff */
[----:B------:R-:W2:Y:S03]  /*96b0*/  LDL.LU R113, [R1+0x7c] ;  /* 0x00007c0001717983 */ /* 0x000ea60000300800 */
[----:B------:R-:W-:Y:S01]  /*96c0*/  LEA.HI.X R89, R90, UR9, R91, 0x1, P4 ;  /* 0x000000095a597c11 */ /* 0x000fe2000a0f0c5b */
[----:B------:R-:W3:Y:S01]  /*96d0*/  LDL.LU R8, [R1+0x84] ;  /* 0x0000840001087983 */ /* 0x000ee20000300800 */
[----:B------:R-:W-:-:S03]  /*96e0*/  LEA R90, P4, R92, UR8, 0x1 ;  /* 0x000000085c5a7c11 */ /* 0x000fc6000f8808ff */
[----:B------:R-:W4:Y:S01]  /*96f0*/  LDL.LU R0, [R1+0x88] ;  /* 0x0000880001007983 */ /* 0x000f220000300800 */
[----:B------:R-:W-:Y:S02]  /*9700*/  LEA.HI.X R91, R92, UR9, R93, 0x1, P4 ;  /* 0x000000095c5b7c11 */ /* 0x000fe4000a0f0c5d */
[C---:B------:R-:W-:Y:S01]  /*9710*/  LEA R92, P4, R95.reuse, UR8, 0x1 ;  /* 0x000000085f5c7c11 */ /* 0x040fe2000f8808ff */
[----:B------:R-:W4:Y:S03]  /*9720*/  LDL.LU R7, [R1+0x8c] ;  /* 0x00008c0001077983 */ /* 0x000f260000300800 */
[----:B------:R-:W-:Y:S02]  /*9730*/  LEA.HI.X R93, R95, UR9, R94, 0x1, P4 ;  /* 0x000000095f5d7c11 */ /* 0x000fe4000a0f0c5e */
[----:B------:R-:W-:-:S04]  /*9740*/  LEA R94, P4, R97, UR8, 0x1 ;  /* 0x00000008615e7c11 */ /* 0x000fc8000f8808ff */
        /* <DEDUP_REMOVED lines=9> */
[C---:B------:R-:W-:Y:S01]  /*97e0*/  LEA R104, P4, R109.reuse, UR8, 0x1 ;  /* 0x000000086d687c11 */ /* 0x040fe2000f8808ff */
[----:B------:R-:W4:Y:S03]  /*97f0*/  LDL.LU R4, [R1+0x2c] ;  /* 0x00002c0001047983 */ /* 0x000f260000300800 */
[----:B------:R-:W-:Y:S01]  /*9800*/  LEA.HI.X R105, R109, UR9, R2, 0x1, P4 ;  /* 0x000000096d697c11 */ /* 0x000fe2000a0f0c02 */
[----:B------:R-:W4:Y:S01]  /*9810*/  LDL.LU R3, [R1+0x54] ;  /* 0x0000540001037983 */ /* 0x000f220000300800 */
[----:B------:R-:W-:-:S03]  /*9820*/  LEA R106, P4, R165, UR8, 0x1 ;  /* 0x00000008a56a7c11 */ /* 0x000fc6000f8808ff */
[----:B------:R-:W4:Y:S01]  /*9830*/  LDL.LU R2, [R1+0x4c] ;  /* 0x00004c0001027983 */ /* 0x000f220000300800 */
[----:B------:R-:W-:-:S03]  /*9840*/  LEA.HI.X R107, R165, UR9, R107, 0x1, P4 ;  /* 0x00000009a56b7c11 */ /* 0x000fc6000a0f0c6b */
[----:B------:R-:W4:Y:S01]  /*9850*/  LDL.LU R165, [R1+0x50] ;  /* 0x0000500001a57983 */ /* 0x000f220000300800 */
[----:B------:R-:W-:Y:S02]  /*9860*/  IADD3.X R109, RZ, R114, RZ, P5, !PT ;  /* 0x00000072ff6d7210 */ /* 0x000fe40002ffe4ff */
[----:B------:R-:W-:Y:S01]  /*9870*/  F2FP.BF16.F32.PACK_AB R163, R111, R163 ;  /* 0x000000a36fa3723e */ /* 0x000fe200000010ff */
[----:B------:R-:W-:Y:S01]  /*9880*/  STG.E.U16 desc[UR16][R52.64], R108 ;  /* 0x0000006c34007986 */ /* 0x000fe2000c101510 */
[----:B------:R-:W-:Y:S02]  /*9890*/  F2FP.BF16.F32.PACK_AB R164, R110, R164 ;  /* 0x000000a46ea4723e */ /* 0x000fe400000010ff */
[----:B------:R-:W-:Y:S01]  /*98a0*/  IADD3.X R111, RZ, R114, RZ, P2, !PT ;  /* 0x00000072ff6f7210 */ /* 0x000fe200017fe4ff */
[----:B------:R-:W-:Y:S01]  /*98b0*/  FMUL.FTZ R155, R112, R155 ;  /* 0x0000009b709b7220 */ /* 0x000fe20000410000 */
[C---:B------:R-:W-:Y:S01]  /*98c0*/  PRMT R6, R115.reuse, 0x7610, R6 ;  /* 0x0000761073067816 */ /* 0x040fe20000000006 */
[----:B------:R-:W4:Y:S01]  /*98d0*/  LDL.LU R9, [R1+0x28] ;  /* 0x0000280001097983 */ /* 0x000f220000300800 */
[----:B------:R-:W-:-:S03]  /*98e0*/  PRMT R5, R115, 0x7632, R5 ;  /* 0x0000763273057816 */ /* 0x000fc60000000005 */
[----:B------:R-:W-:Y:S04]  /*98f0*/  STG.E.U16 desc[UR16][R52.64+0x4], R6 ;  /* 0x0000040634007986 */ /* 0x000fe8000c101510 */
[----:B------:R0:W-:Y:S04]  /*9900*/  STG.E.U16 desc[UR16][R52.64+0x6], R5 ;  /* 0x0000060534007986 */ /* 0x0001e8000c101510 */
[----:B------:R1:W-:Y:S04]  /*9910*/  STG.E.U16 desc[UR16][R54.64], R163 ;  /* 0x000000a336007986 */ /* 0x0003e8000c101510 */
[----:B------:R4:W-:Y:S01]  /*9920*/  STG.E.U16 desc[UR16][R54.64+0x4], R164 ;  /* 0x000004a436007986 */ /* 0x0009e2000c101510 */
[----:B0-----:R-:W-:-:S02]  /*9930*/  PRMT R53, R163, 0x7632, R53 ;  /* 0x00007632a3357816 */ /* 0x001fc40000000035 */
[----:B-1----:R-:W-:-:S03]  /*9940*/  PRMT R163, R164, 0x7632, R163 ;  /* 0x00007632a4a37816 */ /* 0x002fc600000000a3 */
[----:B------:R0:W-:Y:S04]  /*9950*/  STG.E.U16 desc[UR16][R54.64+0x2], R53 ;  /* 0x0000023536007986 */ /* 0x0001e8000c101510 */
[----:B------:R1:W-:Y:S01]  /*9960*/  STG.E.U16 desc[UR16][R54.64+0x6], R163 ;  /* 0x000006a336007986 */ /* 0x0003e2000c101510 */
[C---:B--2---:R-:W-:Y:S02]  /*9970*/  LEA R108, P5, R113.reuse, UR8, 0x1 ;  /* 0x00000008716c7c11 */ /* 0x044fe4000f8a08ff */
[----:B---3--:R-:W-:Y:S02]  /*9980*/  LEA R110, P2, R8, UR8, 0x1 ;  /* 0x00000008086e7c11 */ /* 0x008fe4000f8408ff */
[----:B------:R-:W-:Y:S02]  /*9990*/  LEA.HI.X R109, R113, UR9, R109, 0x1, P5 ;  /* 0x00000009716d7c11 */ /* 0x000fe4000a8f0c6d */
[----:B------:R-:W-:-:S02]  /*99a0*/  IADD3.X R113, RZ, R114, RZ, P3, !PT ;  /* 0x00000072ff717210 */ /* 0x000fc40001ffe4ff */
[----:B------:R-:W-:Y:S02]  /*99b0*/  LEA.HI.X R111, R8, UR9, R111, 0x1, P2 ;  /* 0x00000009086f7c11 */ /* 0x000fe400090f0c6f */
[C---:B----4-:R-:W-:Y:S02]  /*99c0*/  LEA R112, P3, R0.reuse, UR8, 0x1 ;  /* 0x0000000800707c11 */ /* 0x050fe4000f8608ff */
[----:B------:R-:W-:Y:S02]  /*99d0*/  IADD3.X R8, RZ, R114, RZ, P1, !PT ;  /* 0x00000072ff087210 */ /* 0x000fe40000ffe4ff */
[C---:B------:R-:W-:Y:S02]  /*99e0*/  LEA R114, P1, R7.reuse, UR8, 0x1 ;  /* 0x0000000807727c11 */ /* 0x040fe4000f8208ff */
[----:B------:R-:W-:Y:S02]  /*99f0*/  LEA.HI.X R113, R0, UR9, R113, 0x1, P3 ;  /* 0x0000000900717c11 */ /* 0x000fe400098f0c71 */
[----:B------:R-:W2:Y:S01]  /*9a00*/  LDL.LU R0, [R1+0x48] ;  /* 0x0000480001007983 */ /* 0x000ea20000300800 */
[----:B------:R-:W-:-:S03]  /*9a10*/  LEA.HI.X R115, R7, UR9, R8, 0x1, P1 ;  /* 0x0000000907737c11 */ /* 0x000fc600088f0c08 */
[----:B------:R-:W3:Y:S04]  /*9a20*/  LDL.LU R8, [R1+0x24] ;  /* 0x0000240001087983 */ /* 0x000ee80000300800 */
[----:B------:R-:W3:Y:S04]  /*9a30*/  LDL.LU R7, [R1+0x3c] ;  /* 0x00003c0001077983 */ /* 0x000ee80000300800 */
[----:B------:R-:W4:Y:S04]  /*9a40*/  LDL.LU R6, [R1+0x34] ;  /* 0x0000340001067983 */ /* 0x000f280000300800 */
[----:B------:R-:W4:Y:S04]  /*9a50*/  LDL.LU R5, [R1+0x38] ;  /* 0x0000380001057983 */ /* 0x000f280000300800 */
[----:B------:R-:W4:Y:S01]  /*9a60*/  LDL.LU R164, [R1+0x44] ;  /* 0x0000440001a47983 */ /* 0x000f220000300800 */
[----:B------:R-:W-:-:S03]  /*9a70*/  F2FP.BF16.F32.PACK_AB R52, R4, R3 ;  /* 0x000000030434723e */ /* 0x000fc600000010ff */
[----:B------:R-:W4:Y:S04]  /*9a80*/  LDL.LU R4, [R1+0x20] ;  /* 0x0000200001047983 */ /* 0x000f280000300800 */
[----:B------:R-:W4:Y:S01]  /*9a90*/  LDL.LU R3, [R1+0x30] ;  /* 0x0000300001037983 */ /* 0x000f220000300800 */
[----:B0-----:R-:W-:-:S03]  /*9aa0*/  F2FP.BF16.F32.PACK_AB R53, R2, R165 ;  /* 0x000000a50235723e */ /* 0x001fc600000010ff */
[----:B------:R-:W4:Y:S04]  /*9ab0*/  LDL.LU R2, [R1+0x18] ;  /* 0x0000180001027983 */ /* 0x000f280000300800 */
[----:B------:R-:W4:Y:S04]  /*9ac0*/  LDL.LU R165, [R1+0x1c] ;  /* 0x00001c0001a57983 */ /* 0x000f280000300800 */
[----:B-1----:R-:W4:Y:S01]  /*9ad0*/  LDL.LU R163, [R1+0x40] ;  /* 0x0000400001a37983 */ /* 0x002f220000300800 */
[----:B------:R-:W-:Y:S02]  /*9ae0*/  PRMT R54, R53, 0x7632, R54 ;  /* 0x0000763235367816 */ /* 0x000fe40000000036 */
[----:B------:R-:W-:Y:S01]  /*9af0*/  PRMT R55, R52, 0x7632, R55 ;  /* 0x0000763234377816 */ /* 0x000fe20000000037 */
[----:B------:R-:W-:Y:S04]  /*9b00*/  STG.E.U16 desc[UR16][R56.64+0x4], R53 ;  /* 0x0000043538007986 */ /* 0x000fe8000c101510 */
[----:B------:R2:W-:Y:S04]  /*9b10*/  STG.E.U16 desc[UR16][R56.64], R52 ;  /* 0x0000003438007986 */ /* 0x0005e8000c101510 */
[----:B------:R-:W-:Y:S04]  /*9b20*/  STG.E.U16 desc[UR16][R56.64+0x6], R54 ;  /* 0x0000063638007986 */ /* 0x000fe8000c101510 */
[----:B------:R0:W-:Y:S01]  /*9b30*/  STG.E.U16 desc[UR16][R56.64+0x2], R55 ;  /* 0x0000023738007986 */ /* 0x0001e2000c101510 */
[----:B--2---:R-:W-:-:S03]  /*9b40*/  F2FP.BF16.F32.PACK_AB R52, R9, R0 ;  /* 0x000000000934723e */ /* 0x004fc600000010ff */
[----:B------:R-:W2:Y:S01]  /*9b50*/  LDL.LU R9, [R1+0xf4] ;  /* 0x0000f40001097983 */ /* 0x000ea20000300800 */
[----:B0-----:R-:W-:-:S03]  /*9b60*/  PRMT R55, R52, 0x7632, R55 ;  /* 0x0000763234377816 */ /* 0x001fc60000000037 */
[----:B------:R3:W-:Y:S04]  /*9b70*/  STG.E.U16 desc[UR16][R58.64], R52 ;  /* 0x000000343a007986 */ /* 0x0007e8000c101510 */
[----:B------:R-:W2:Y:S04]  /*9b80*/  LDL.LU R0, [R1+0x10] ;  /* 0x0000100001007983 */ /* 0x000ea80000300800 */
[----:B------:R0:W-:Y:S01]  /*9b90*/  STG.E.U16 desc[UR16][R58.64+0x2], R55 ;  /* 0x000002373a007986 */ /* 0x0001e2000c101510 */
[----:B---3--:R-:W-:-:S04]  /*9ba0*/  F2FP.BF16.F32.PACK_AB R52, R8, R7 ;  /* 0x000000070834723e */ /* 0x008fc800000010ff */
[----:B0-----:R-:W-:Y:S02]  /*9bb0*/  PRMT R55, R52, 0x7632, R55 ;  /* 0x0000763234377816 */ /* 0x001fe40000000037 */
[----:B----4-:R-:W-:Y:S02]  /*9bc0*/  F2FP.BF16.F32.PACK_AB R53, R163, R164 ;  /* 0x000000a4a335723e */ /* 0x010fe400000010ff */
[----:B------:R-:W3:Y:S02]  /*9bd0*/  LDL.LU R163, [R1+0xc] ;  /* 0x00000c0001a37983 */ /* 0x000ee40000300800 */
[----:B------:R-:W-:Y:S02]  /*9be0*/  PRMT R54, R53, 0x7632, R54 ;  /* 0x0000763235367816 */ /* 0x000fe40000000036 */
[----:B------:R0:W-:Y:S04]  /*9bf0*/  STG.E.U16 desc[UR16][R58.64+0x4], R53 ;  /* 0x000004353a007986 */ /* 0x0001e8000c101510 */
[----:B------:R1:W-:Y:S04]  /*9c00*/  STG.E.U16 desc[UR16][R58.64+0x6], R54 ;  /* 0x000006363a007986 */ /* 0x0003e8000c101510 */
[----:B------:R-:W4:Y:S01]  /*9c10*/  LDL.LU R164, [R1] ;  /* 0x0000000001a47983 */ /* 0x000f220000300800 */
[----:B0-----:R-:W-:-:S03]  /*9c20*/  F2FP.BF16.F32.PACK_AB R53, R6, R5 ;  /* 0x000000050635723e */ /* 0x001fc600000010ff */
[----:B------:R-:W4:Y:S01]  /*9c30*/  LDL.LU R8, [R1+0xf0] ;  /* 0x0000f00001087983 */ /* 0x000f220000300800 */
[----:B-1----:R-:W-:-:S03]  /*9c40*/  PRMT R54, R53, 0x7610, R54 ;  /* 0x0000761035367816 */ /* 0x002fc60000000036 */
[----:B------:R-:W4:Y:S01]  /*9c50*/  LDL.LU R7, [R1+0xec] ;  /* 0x0000ec0001077983 */ /* 0x000f220000300800 */
[----:B------:R-:W-:-:S03]  /*9c60*/  PRMT R53, R53, 0x7632, R53 ;  /* 0x0000763235357816 */ /* 0x000fc60000000035 */
[----:B------:R-:W4:Y:S04]  /*9c70*/  LDL.LU R6, [R1+0xe8] ;  /* 0x0000e80001067983 */ /* 0x000f280000300800 */
[----:B------:R0:W-:Y:S04]  /*9c80*/  STG.E.U16 desc[UR16][R60.64], R52 ;  /* 0x000000343c007986 */ /* 0x0001e8000c101510 */
[----:B------:R-:W4:Y:S04]  /*9c90*/  LDL.LU R5, [R1+0xe4] ;  /* 0x0000e40001057983 */ /* 0x000f280000300800 */
[----:B------:R1:W-:Y:S01]  /*9ca0*/  STG.E.U16 desc[UR16][R60.64+0x4], R54 ;  /* 0x000004363c007986 */ /* 0x0003e2000c101510 */
[----:B0-----:R-:W-:-:S03]  /*9cb0*/  F2FP.BF16.F32.PACK_AB R52, R4, R3 ;  /* 0x000000030434723e */ /* 0x001fc600000010ff */
[----:B------:R-:W4:Y:S04]  /*9cc0*/  LDL.LU R4, [R1+0xe0] ;  /* 0x0000e00001047983 */ /* 0x000f280000300800 */
[----:B------:R-:W4:Y:S01]  /*9cd0*/  LDL.LU R3, [R1+0xdc] ;  /* 0x0000dc0001037983 */ /* 0x000f220000300800 */
[----:B-1----:R-:W-:-:S03]  /*9ce0*/  F2FP.BF16.F32.PACK_AB R54, R2, R165 ;  /* 0x000000a50236723e */ /* 0x002fc600000010ff */
[----:B------:R-:W4:Y:S04]  /*9cf0*/  LDL.LU R2, [R1+0xd8] ;  /* 0x0000d80001027983 */ /* 0x000f280000300800 */
[----:B------:R-:W-:Y:S04]  /*9d00*/  STG.E.U16 desc[UR16][R60.64+0x2], R55 ;  /* 0x000002373c007986 */ /* 0x000fe8000c101510 */
[----:B------:R-:W4:Y:S04]  /*9d10*/  LDL.LU R165, [R1+0xd4] ;  /* 0x0000d40001a57983 */ /* 0x000f280000300800 */
[----:B------:R0:W-:Y:S04]  /*9d20*/  STG.E.U16 desc[UR16][R60.64+0x6], R53 ;  /* 0x000006353c007986 */ /* 0x0001e8000c101510 */
[----:B0-----:R-:W2:Y:S04]  /*9d30*/  LDL.LU R60, [R1+0x14] ;  /* 0x00001400013c7983 */ /* 0x001ea80000300800 */
[----:B------:R-:W3:Y:S01]  /*9d40*/  LDL.LU R61, [R1+0x4] ;  /* 0x00000400013d7983 */ /* 0x000ee20000300800 */
[----:B--2---:R-:W-:-:S03]  /*9d50*/  F2FP.BF16.F32.PACK_AB R58, R0, R60 ;  /* 0x0000003c003a723e */ /* 0x004fc600000010ff */
[----:B------:R-:W2:Y:S01]  /*9d60*/  LDL.LU R0, [R1+0xd0] ;  /* 0x0000d00001007983 */ /* 0x000ea20000300800 */
[C---:B------:R-:W-:Y:S02]  /*9d70*/  PRMT R57, R54.reuse, 0x7610, R57 ;  /* 0x0000761036397816 */ /* 0x040fe40000000039 */
[----:B------:R-:W-:Y:S02]  /*9d80*/  PRMT R59, R54, 0x7632, R59 ;  /* 0x00007632363b7816 */ /* 0x000fe4000000003b */
[----:B---3--:R-:W-:Y:S01]  /*9d90*/  F2FP.BF16.F32.PACK_AB R54, R61, R163 ;  /* 0x000000a33d36723e */ /* 0x008fe200000010ff */
[----:B------:R-:W-:Y:S01]  /*9da0*/  STG.E.U16 desc[UR16][R62.64], R52 ;  /* 0x000000343e007986 */ /* 0x000fe2000c101510 */
[----:B------:R-:W-:Y:S02]  /*9db0*/  PRMT R56, R52, 0x7632, R56 ;  /* 0x0000763234387816 */ /* 0x000fe40000000038 */
[----:B------:R-:W-:Y:S02]  /*9dc0*/  PRMT R53, R58, 0x7632, R53 ;  /* 0x000076323a357816 */ /* 0x000fe40000000035 */
[----:B------:R-:W-:-:S02]  /*9dd0*/  PRMT R55, R54, 0x7632, R55 ;  /* 0x0000763236377816 */ /* 0x000fc40000000037 */
[----:B----4-:R-:W-:Y:S01]  /*9de0*/  F2FP.BF16.F32.PACK_AB R2, R2, R165 ;  /* 0x000000a50202723e */ /* 0x010fe200000010ff */
[----:B------:R-:W-:Y:S01]  /*9df0*/  STG.E.U16 desc[UR16][R62.64+0x2], R56 ;  /* 0x000002383e007986 */ /* 0x000fe2000c101510 */
[----:B------:R-:W-:Y:S02]  /*9e00*/  F2FP.BF16.F32.PACK_AB R3, R4, R3 ;  /* 0x000000030403723e */ /* 0x000fe400000010ff */
[----:B------:R-:W-:Y:S01]  /*9e10*/  F2FP.BF16.F32.PACK_AB R5, R6, R5 ;  /* 0x000000050605723e */ /* 0x000fe200000010ff */
[----:B------:R-:W-:Y:S01]  /*9e20*/  STG.E.U16 desc[UR16][R62.64+0x4], R57 ;  /* 0x000004393e007986 */ /* 0x000fe2000c101510 */
[----:B------:R-:W-:Y:S02]  /*9e30*/  F2FP.BF16.F32.PACK_AB R7, R8, R7 ;  /* 0x000000070807723e */ /* 0x000fe400000010ff */
[----:B------:R-:W-:Y:S01]  /*9e40*/  PRMT R4, R2, 0x7632, R4 ;  /* 0x0000763202047816 */ /* 0x000fe20000000004 */
[----:B------:R-:W-:Y:S01]  /*9e50*/  STG.E.U16 desc[UR16][R62.64+0x6], R59 ;  /* 0x0000063b3e007986 */ /* 0x000fe2000c101510 */
[----:B------:R-:W-:-:S02]  /*9e60*/  PRMT R6, R3, 0x7632, R6 ;  /* 0x0000763203067816 */ /* 0x000fc40000000006 */
[----:B------:R-:W-:Y:S01]  /*9e70*/  PRMT R8, R5, 0x7632, R8 ;  /* 0x0000763205087816 */ /* 0x000fe20000000008 */
[----:B------:R-:W-:Y:S01]  /*9e80*/  STG.E.U16 desc[UR16][R64.64], R58 ;  /* 0x0000003a40007986 */ /* 0x000fe2000c101510 */
[----:B------:R-:W-:-:S03]  /*9e90*/  F2FP.BF16.F32.PACK_AB R9, R10, R9 ;  /* 0x000000090a09723e */ /* 0x000fc600000010ff */
[----:B------:R-:W-:Y:S01]  /*9ea0*/  STG.E.U16 desc[UR16][R64.64+0x2], R53 ;  /* 0x0000023540007986 */ /* 0x000fe2000c101510 */
[----:B------:R-:W-:-:S03]  /*9eb0*/  F2FP.BF16.F32.PACK_AB R11, R12, R11 ;  /* 0x0000000b0c0b723e */ /* 0x000fc600000010ff */
[----:B------:R-:W-:Y:S01]  /*9ec0*/  STG.E.U16 desc[UR16][R64.64+0x4], R54 ;  /* 0x0000043640007986 */ /* 0x000fe2000c101510 */
[----:B------:R-:W-:-:S03]  /*9ed0*/  F2FP.BF16.F32.PACK_AB R13, R14, R13 ;  /* 0x0000000d0e0d723e */ /* 0x000fc600000010ff */
[----:B------:R-:W-:Y:S01]  /*9ee0*/  STG.E.U16 desc[UR16][R64.64+0x6], R55 ;  /* 0x0000063740007986 */ /* 0x000fe2000c101510 */
[----:B------:R-:W-:-:S03]  /*9ef0*/  F2FP.BF16.F32.PACK_AB R15, R16, R15 ;  /* 0x0000000f100f723e */ /* 0x000fc600000010ff */
[----:B------:R0:W-:Y:S04]  /*9f00*/  STG.E.U16 desc[UR16][R66.64+0x4], R2 ;  /* 0x0000040242007986 */ /* 0x0001e8000c101510 */
[----:B------:R1:W-:Y:S01]  /*9f10*/  STG.E.U16 desc[UR16][R66.64+0x6], R4 ;  /* 0x0000060442007986 */ /* 0x0003e2000c101510 */
[----:B------:R-:W-:Y:S02]  /*9f20*/  F2FP.BF16.F32.PACK_AB R17, R18, R17 ;  /* 0x000000111211723e */ /* 0x000fe400000010ff */
[----:B0-----:R-:W-:Y:S02]  /*9f30*/  PRMT R2, R7, 0x7632, R2 ;  /* 0x0000763207027816 */ /* 0x001fe40000000002 */
[----:B------:R-:W-:Y:S02]  /*9f40*/  F2FP.BF16.F32.PACK_AB R19, R20, R19 ;  /* 0x000000131413723e */ /* 0x000fe400000010ff */
[----:B-1----:R-:W-:-:S02]  /*9f50*/  PRMT R4, R11, 0x7632, R4 ;  /* 0x000076320b047816 */ /* 0x002fc40000000004 */
        /* <DEDUP_REMOVED lines=14> */
[----:B------:R-:W-:Y:S02]  /*a040*/  PRMT R44, R43, 0x7632, R44 ;  /* 0x000076322b2c7816 */ /* 0x000fe4000000002c */
[----:B------:R-:W-:Y:S02]  /*a050*/  F2FP.BF16.F32.PACK_AB R49, R50, R49 ;  /* 0x000000313231723e */ /* 0x000fe400000010ff */
[----:B------:R-:W-:Y:S02]  /*a060*/  F2FP.BF16.F32.PACK_AB R51, R116, R51 ;  /* 0x000000337433723e */ /* 0x000fe400000010ff */
[----:B------:R-:W-:-:S02]  /*a070*/  F2FP.BF16.F32.PACK_AB R117, R118, R117 ;  /* 0x000000757675723e */ /* 0x000fc400000010ff */
[----:B------:R-:W-:Y:S02]  /*a080*/  F2FP.BF16.F32.PACK_AB R121, R122, R121 ;  /* 0x000000797a79723e */ /* 0x000fe400000010ff */
[----:B------:R-:W-:Y:S02]  /*a090*/  PRMT R46, R51, 0x7632, R46 ;  /* 0x00007632332e7816 */ /* 0x000fe4000000002e */
[----:B------:R-:W-:Y:S02]  /*a0a0*/  F2FP.BF16.F32.PACK_AB R119, R120, R119 ;  /* 0x000000777877723e */ /* 0x000fe400000010ff */
[----:B------:R-:W-:Y:S02]  /*a0b0*/  F2FP.BF16.F32.PACK_AB R123, R124, R123 ;  /* 0x0000007b7c7b723e */ /* 0x000fe400000010ff */
[----:B------:R-:W-:Y:S02]  /*a0c0*/  F2FP.BF16.F32.PACK_AB R125, R126, R125 ;  /* 0x0000007d7e7d723e */ /* 0x000fe400000010ff */
[----:B------:R-:W-:-:S02]  /*a0d0*/  F2FP.BF16.F32.PACK_AB R129, R130, R129 ;  /* 0x000000818281723e */ /* 0x000fc400000010ff */
[----:B------:R-:W-:Y:S02]  /*a0e0*/  PRMT R48, R123, 0x7632, R48 ;  /* 0x000076327b307816 */ /* 0x000fe40000000030 */
[----:B------:R-:W-:Y:S02]  /*a0f0*/  F2FP.BF16.F32.PACK_AB R127, R128, R127 ;  /* 0x0000007f807f723e */ /* 0x000fe400000010ff */
[----:B------:R-:W-:Y:S02]  /*a100*/  F2FP.BF16.F32.PACK_AB R131, R132, R131 ;  /* 0x000000838483723e */ /* 0x000fe400000010ff */
[----:B------:R-:W-:Y:S02]  /*a110*/  F2FP.BF16.F32.PACK_AB R133, R134, R133 ;  /* 0x000000858685723e */ /* 0x000fe400000010ff */
[----:B------:R-:W-:Y:S02]  /*a120*/  F2FP.BF16.F32.PACK_AB R137, R138, R137 ;  /* 0x000000898a89723e */ /* 0x000fe400000010ff */
[----:B------:R-:W-:-:S02]  /*a130*/  PRMT R50, R131, 0x7632, R50 ;  /* 0x0000763283327816 */ /* 0x000fc40000000032 */
        /* <DEDUP_REMOVED lines=9> */
[----:B------:R-:W-:Y:S01]  /*a1d0*/  PRMT R54, R147, 0x7632, R54 ;  /* 0x0000763293367816 */ /* 0x000fe20000000036 */
[----:B------:R-:W-:Y:S01]  /*a1e0*/  UIADD3 UR10, UP0, UR10, 0x4a, URZ ;  /* 0x0000004a0a0a7890 */ /* 0x000fe2000ff1e03f */
[----:B------:R-:W-:Y:S02]  /*a1f0*/  F2FP.BF16.F32.PACK_AB R151, R152, R151 ;  /* 0x000000979897723e */ /* 0x000fe400000010ff */
[----:B------:R-:W-:-:S02]  /*a200*/  F2FP.BF16.F32.PACK_AB R155, R156, R155 ;  /* 0x0000009b9c9b723e */ /* 0x000fc400000010ff */
[----:B------:R-:W-:Y:S02]  /*a210*/  F2FP.BF16.F32.PACK_AB R157, R158, R157 ;  /* 0x0000009d9e9d723e */ /* 0x000fe400000010ff */
[----:B------:R-:W-:Y:S02]  /*a220*/  F2FP.BF16.F32.PACK_AB R159, R160, R159 ;  /* 0x0000009fa09f723e */ /* 0x000fe400000010ff */
[----:B------:R-:W-:Y:S01]  /*a230*/  F2FP.BF16.F32.PACK_AB R161, R162, R161 ;  /* 0x000000a1a2a1723e */ /* 0x000fe200000010ff */
[----:B------:R-:W-:Y:S01]  /*a240*/  UIADD3.X UR5, URZ, UR5, URZ, UP0, !UPT ;  /* 0x000000053f057290 */ /* 0x000fe200087fe43f */
[----:B------:R-:W-:Y:S01]  /*a250*/  PRMT R55, R151, 0x7632, R55 ;  /* 0x0000763297377816 */ /* 0x000fe20000000037 */
[----:B------:R-:W-:Y:S01]  /*a260*/  UISETP.GE.U32.AND UP0, UPT, UR10, UR15, UPT ;  /* 0x0000000f0a00728c */ /* 0x000fe2000bf06070 */
[----:B------:R-:W-:-:S03]  /*a270*/  PRMT R57, R159, 0x7632, R57 ;  /* 0x000076329f397816 */ /* 0x000fc60000000039 */
[----:B------:R-:W-:-:S06]  /*a280*/  UISETP.GE.AND.EX UP0, UPT, UR5, UR11, UPT, UP0 ;  /* 0x0000000b0500728c */ /* 0x000fcc000bf06300 */
[----:B------:R-:W-:Y:S01]  /*a290*/  PLOP3.LUT P1, PT, PT, PT, UP0, 0x80, 0x0 ;  /* 0x000000000000781c */ /* 0x000fe20003f2f008 */
[----:B------:R-:W-:Y:S01]  /*a2a0*/  ULOP3.LUT UR4, UR4, 0x1, URZ, 0x3c, !UPT ;  /* 0x0000000104047892 */ /* 0x000fe2000f8e3c3f */
[----:B--2---:R-:W-:-:S04]  /*a2b0*/  F2FP.BF16.F32.PACK_AB R52, R164, R0 ;  /* 0x00000000a434723e */ /* 0x004fc800000010ff */
[----:B------:R-:W-:Y:S01]  /*a2c0*/  PRMT R56, R52, 0x7632, R56 ;  /* 0x0000763234387816 */ /* 0x000fe20000000038 */
[----:B------:R-:W-:Y:S04]  /*a2d0*/  STG.E.U16 desc[UR16][R66.64], R52 ;  /* 0x0000003442007986 */ /* 0x000fe8000c101510 */
[----:B------:R-:W-:Y:S04]  /*a2e0*/  STG.E.U16 desc[UR16][R66.64+0x2], R56 ;  /* 0x0000023842007986 */ /* 0x000fe8000c101510 */
[----:B------:R0:W-:Y:S04]  /*a2f0*/  STG.E.U16 desc[UR16][R68.64], R3 ;  /* 0x0000000344007986 */ /* 0x0001e8000c101510 */
[----:B------:R-:W-:Y:S04]  /*a300*/  STG.E.U16 desc[UR16][R68.64+0x2], R6 ;  /* 0x0000020644007986 */ /* 0x000fe8000c101510 */
[----:B------:R1:W-:Y:S04]  /*a310*/  STG.E.U16 desc[UR16][R68.64+0x4], R5 ;  /* 0x0000040544007986 */ /* 0x0003e8000c101510 */
[----:B------:R-:W-:Y:S01]  /*a320*/  STG.E.U16 desc[UR16][R68.64+0x6], R8 ;  /* 0x0000060844007986 */ /* 0x000fe2000c101510 */
[----:B0-----:R-:W-:-:S03]  /*a330*/  PRMT R3, R9, 0x7632, R3 ;  /* 0x0000763209037816 */ /* 0x001fc60000000003 */
[----:B------:R0:W-:Y:S01]  /*a340*/  STG.E.U16 desc[UR16][R70.64+0x2], R2 ;  /* 0x0000020246007986 */ /* 0x0001e2000c101510 */
[----:B-1----:R-:W-:-:S03]  /*a350*/  PRMT R5, R13, 0x7632, R5 ;  /* 0x000076320d057816 */ /* 0x002fc60000000005 */
[----:B------:R-:W-:Y:S04]  /*a360*/  STG.E.U16 desc[UR16][R70.64], R7 ;  /* 0x0000000746007986 */ /* 0x000fe8000c101510 */
[----:B------:R-:W-:Y:S01]  /*a370*/  STG.E.U16 desc[UR16][R70.64+0x4], R9 ;  /* 0x0000040946007986 */ /* 0x000fe2000c101510 */
[----:B0-----:R-:W-:-:S03]  /*a380*/  PRMT R2, R15, 0x7632, R2 ;  /* 0x000076320f027816 */ /* 0x001fc60000000002 */
[----:B------:R0:W-:Y:S04]  /*a390*/  STG.E.U16 desc[UR16][R70.64+0x6], R3 ;  /* 0x0000060346007986 */ /* 0x0001e8000c101510 */
[----:B------:R-:W-:Y:S04]  /*a3a0*/  STG.E.U16 desc[UR16][R72.64], R11 ;  /* 0x0000000b48007986 */ /* 0x000fe8000c101510 */
[----:B------:R1:W-:Y:S04]  /*a3b0*/  STG.E.U16 desc[UR16][R72.64+0x2], R4 ;  /* 0x0000020448007986 */ /* 0x0003e8000c101510 */
[----:B------:R-:W-:Y:S01]  /*a3c0*/  STG.E.U16 desc[UR16][R72.64+0x4], R13 ;  /* 0x0000040d48007986 */ /* 0x000fe2000c101510 */
[----:B0-----:R-:W-:-:S03]  /*a3d0*/  PRMT R3, R17, 0x7632, R3 ;  /* 0x0000763211037816 */ /* 0x001fc60000000003 */
[----:B------:R0:W-:Y:S04]  /*a3e0*/  STG.E.U16 desc[UR16][R72.64+0x6], R5 ;  /* 0x0000060548007986 */ /* 0x0001e8000c101510 */
[----:B------:R2:W-:Y:S01]  /*a3f0*/  STG.E.U16 desc[UR16][R74.64+0x2], R2 ;  /* 0x000002024a007986 */ /* 0x0005e2000c101510 */
[----:B-1----:R-:W-:-:S03]  /*a400*/  PRMT R4, R19, 0x7632, R4 ;  /* 0x0000763213047816 */ /* 0x002fc60000000004 */
[----:B------:R-:W-:Y:S01]  /*a410*/  STG.E.U16 desc[UR16][R74.64], R15 ;  /* 0x0000000f4a007986 */ /* 0x000fe2000c101510 */
[----:B0-----:R-:W-:-:S03]  /*a420*/  PRMT R5, R21, 0x7632, R5 ;  /* 0x0000763215057816 */ /* 0x001fc60000000005 */
[----:B------:R-:W-:Y:S01]  /*a430*/  STG.E.U16 desc[UR16][R74.64+0x4], R17 ;  /* 0x000004114a007986 */ /* 0x000fe2000c101510 */
[----:B--2---:R-:W-:-:S03]  /*a440*/  PRMT R2, R23, 0x7632, R2 ;  /* 0x0000763217027816 */ /* 0x004fc60000000002 */
        /* <DEDUP_REMOVED lines=29> */
[----:B------:R-:W-:Y:S04]  /*a620*/  STG.E.U16 desc[UR16][R84.64+0x6], R5 ;  /* 0x0000060554007986 */ /* 0x000fe8000c101510 */
[----:B------:R0:W-:Y:S01]  /*a630*/  STG.E.U16 desc[UR16][R86.64+0x2], R2 ;  /* 0x0000020256007986 */ /* 0x0001e2000c101510 */
[----:B-1----:R-:W-:-:S03]  /*a640*/  PRMT R4, R45, 0x7632, R4 ;  /* 0x000076322d047816 */ /* 0x002fc60000000004 */
[----:B------:R-:W-:Y:S04]  /*a650*/  STG.E.U16 desc[UR16][R86.64], R39 ;  /* 0x0000002756007986 */ /* 0x000fe8000c101510 */
[----:B------:R-:W-:Y:S01]  /*a660*/  STG.E.U16 desc[UR16][R86.64+0x4], R41 ;  /* 0x0000042956007986 */ /* 0x000fe2000c101510 */
[----:B0-----:R-:W-:-:S03]  /*a670*/  PRMT R2, R47, 0x7632, R2 ;  /* 0x000076322f027816 */ /* 0x001fc60000000002 */
        /* <DEDUP_REMOVED lines=12> */
[----:B--2---:R-:W-:-:S03]  /*a740*/  PRMT R47, R119, 0x7632, R47 ;  /* 0x00007632772f7816 */ /* 0x004fc6000000002f */
[----:B------:R-:W-:Y:S04]  /*a750*/  STG.E.U16 desc[UR16][R92.64], R51 ;  /* 0x000000335c007986 */ /* 0x000fe8000c101510 */
[----:B------:R-:W-:Y:S04]  /*a760*/  STG.E.U16 desc[UR16][R92.64+0x2], R46 ;  /* 0x0000022e5c007986 */ /* 0x000fe8000c101510 */
[----:B------:R-:W-:Y:S01]  /*a770*/  STG.E.U16 desc[UR16][R92.64+0x4], R117 ;  /* 0x000004755c007986 */ /* 0x000fe2000c101510 */
[----:B0-----:R-:W-:-:S03]  /*a780*/  PRMT R3, R125, 0x7632, R3 ;  /* 0x000076327d037816 */ /* 0x001fc60000000003 */
[----:B------:R-:W-:Y:S04]  /*a790*/  STG.E.U16 desc[UR16][R92.64+0x6], R4 ;  /* 0x000006045c007986 */ /* 0x000fe8000c101510 */
[----:B------:R0:W-:Y:S01]  /*a7a0*/  STG.E.U16 desc[UR16][R94.64+0x6], R2 ;  /* 0x000006025e007986 */ /* 0x0001e2000c101510 */
[----:B------:R-:W-:-:S03]  /*a7b0*/  PRMT R49, R127, 0x7632, R49 ;  /* 0x000076327f317816 */ /* 0x000fc60000000031 */
        /* <DEDUP_REMOVED lines=29> */
[----:B------:R0:W-:Y:S01]  /*a990*/  STG.E.U16 desc[UR16][R104.64+0x6], R3 ;  /* 0x0000060368007986 */ /* 0x0001e2000c101510 */
[----:B------:R-:W1:Y:S03]  /*a9a0*/  S2R R0, SR_TID.X ;  /* 0x0000000000007919 */ /* 0x000e660000002100 */
[----:B------:R2:W-:Y:S01]  /*a9b0*/  STG.E.U16 desc[UR16][R106.64+0x6], R2 ;  /* 0x000006026a007986 */ /* 0x0005e2000c101510 */
[----:B0-----:R-:W-:-:S03]  /*a9c0*/  PRMT R3, R149, 0x7632, R3 ;  /* 0x0000763295037816 */ /* 0x001fc60000000003 */
[----:B------:R-:W-:Y:S01]  /*a9d0*/  STG.E.U16 desc[UR16][R106.64], R143 ;  /* 0x0000008f6a007986 */ /* 0x000fe2000c101510 */
[----:B------:R-:W-:-:S03]  /*a9e0*/  PRMT R56, R155, 0x7632, R56 ;  /* 0x000076329b387816 */ /* 0x000fc60000000038 */
[----:B------:R-:W-:Y:S01]  /*a9f0*/  STG.E.U16 desc[UR16][R106.64+0x2], R53 ;  /* 0x000002356a007986 */ /* 0x000fe2000c101510 */
[----:B--2---:R-:W-:-:S03]  /*aa00*/  PRMT R2, R153, 0x7632, R2 ;  /* 0x0000763299027816 */ /* 0x004fc60000000002 */
        /* <DEDUP_REMOVED lines=9> */
[----:B--2---:R-:W-:-:S03]  /*aaa0*/  PRMT R2, R161, 0x7632, R2 ;  /* 0x00007632a1027816 */ /* 0x004fc60000000002 */
        /* <DEDUP_REMOVED lines=9> */
[----:B-1----:R-:W-:Y:S01]  /*ab40*/  LOP3.LUT R0, R0, 0x3, RZ, 0xc0, !PT ;  /* 0x0000000300007812 */ /* 0x002fe200078ec0ff */
[----:B------:R-:W-:Y:S06]  /*ab50*/  @!P1 BRA `(.L_x_1729) ;  /* 0xffffff5400c09947 */ /* 0x000fec000383ffff */
[----:B------:R-:W-:Y:S05]  /*ab60*/  EXIT ;  /* 0x000000000000794d */ /* 0x000fea0003800000 */
.L_x_1730:
        /* <DEDUP_REMOVED lines=9> */
.L_x_3572:


//--------------------- .text._ZN13group_norm_v214gn_cuda_kernelI13__nv_bfloat16Li320ELi1ELi16ELi160ELi256ELb1ELi128ELi320ELi320ELi4ELb0ELi74ELb0ELb1ENS_16CompileConditionILi900EEEEEvPT_PKS4_S7_S7_flPfS8_Pj --------------------------
	.section	.text._ZN13group_norm_v214gn_cuda_kernelI13__nv_bfloat16Li320ELi1ELi16ELi160ELi256ELb1ELi128ELi320ELi320ELi4ELb0ELi74ELb0ELb1ENS_16CompileConditionILi900EEEEEvPT_PKS4_S7_S7_flPfS8_Pj,"ax",@progbits
	.align	128
        .global         _ZN13group_norm_v214gn_cuda_kernelI13__nv_bfloat16Li320ELi1ELi16ELi160ELi256ELb1ELi128ELi320ELi320ELi4ELb0ELi74ELb0ELb1ENS_16CompileConditionILi900EEEEEvPT_PKS4_S7_S7_flPfS8_Pj
        .type           _ZN13group_norm_v214gn_cuda_kernelI13__nv_bfloat16Li320ELi1ELi16ELi160ELi256ELb1ELi128ELi320ELi320ELi4ELb0ELi74ELb0ELb1ENS_16CompileConditionILi900EEEEEvPT_PKS4_S7_S7_flPfS8_Pj,@function
        .size           _ZN13group_norm_v214gn_cuda_kernelI13__nv_bfloat16Li320ELi1ELi16ELi160ELi256ELb1ELi128ELi320ELi320ELi4ELb0ELi74ELb0ELb1ENS_16CompileConditionILi900EEEEEvPT_PKS4_S7_S7_flPfS8_Pj,(.L_x_3573 - _ZN13group_norm_v214gn_cuda_kernelI13__nv_bfloat16Li320ELi1ELi16ELi160ELi256ELb1ELi128ELi320ELi320ELi4ELb0ELi74ELb0ELb1ENS_16CompileConditionILi900EEEEEvPT_PKS4_S7_S7_flPfS8_Pj)
        .other          _ZN13group_norm_v214gn_cuda_kernelI13__nv_bfloat16Li320ELi1ELi16ELi160ELi256ELb1ELi128ELi320ELi320ELi4ELb0ELi74ELb0ELb1ENS_16CompileConditionILi900EEEEEvPT_PKS4_S7_S7_flPfS8_Pj,@"STO_CUDA_ENTRY STV_DEFAULT"
_ZN13group_norm_v214gn_cuda_kernelI13__nv_bfloat16Li320ELi1ELi16ELi160ELi256ELb1ELi128ELi320ELi320ELi4ELb0ELi74ELb0ELb1ENS_16CompileConditionILi900EEEEEvPT_PKS4_S7_S7_flPfS8_Pj:
.text._ZN13group_norm_v214gn_cuda_kernelI13__nv_bfloat16Li320ELi1ELi16ELi160ELi256ELb1ELi128ELi320ELi320ELi4ELb0ELi74ELb0ELb1ENS_16CompileConditionILi900EEEEEvPT_PKS4_S7_S7_flPfS8_Pj:
[----:B------:R-:W0:Y:S01]  /*0000*/  LDC R1, c[0x0][0x28] ;  /* 0x00000a00ff017b82 */ /* 0x000e220000000800 */
[----:B------:R-:W1:Y:S01]  /*0010*/  S2R R149, SR_TID.X ;  /* 0x0000000000957919 */ /* 0x000e620000002100 */
[----:B------:R-:W-:Y:S01]  /*0020*/  ULDC.64 UR4, c[0x0][0x218] ;  /* 0x0000860000047ab9 */ /* 0x000fe20000000a00 */
[----:B------:R-:W-:Y:S01]  /*0030*/  ULDC.64 UR6, c[0x0][0x208] ;  /* 0x0000820000067ab9 */ /* 0x000fe20000000a00 */
[----:B0-----:R-:W-:Y:S01]  /*0040*/  IADD3 R1, R1, -0x170, RZ ;  /* 0xfffffe9001017810 */ /* 0x001fe20007ffe0ff */
[----:B------:R-:W0:Y:S03]  /*0050*/  S2R R154, SR_CTAID.Y ;  /* 0x00000000009a7919 */ /* 0x000e260000002600 */
[----:B------:R-:W2:Y:S01]  /*0060*/  LDC.64 R66, c[0x0][0x220] ;  /* 0x00008800ff427b82 */ /* 0x000ea20000000a00 */
[----:B------:R-:W3:Y:S07]  /*0070*/  S2R R156, SR_CTAID.X ;  /* 0x00000000009c7919 */ /* 0x000eee0000002500 */
[----:B------:R-:W4:Y:S01]  /*0080*/  LDC.64 R64, c[0x0][0x228] ;  /* 0x00008a00ff407b82 */ /* 0x000f220000000a00 */
[----:B-1----:R-:W-:Y:S01]  /*0090*/  IMAD.WIDE.U32 R2, R149, -0x33333333, RZ ;  /* 0xcccccccd95027825 */ /* 0x002fe200078e00ff */
[----:B0-----:R-:W-:-:S04]  /*00a0*/  LOP3.LUT R150, R154, 0x7, RZ, 0xc0, !PT ;  /* 0x000000079a967812 */ /* 0x001fc800078ec0ff */
[----:B------:R-:W-:Y:S02]  /*00b0*/  SHF.R.U32.HI R148, RZ, 0x6, R3 ;  /* 0x00000006ff947819 */ /* 0x000fe40000011603 */
[----:B---3--:R-:W-:Y:S01]  /*00c0*/  SHF.L.U32 R0, R156, 0x7, RZ ;  /* 0x000000079c007819 */ /* 0x008fe200000006ff */
        /* <DEDUP_REMOVED lines=9> */
[CC--:B------:R-:W-:Y:S02]  /*0160*/  IADD3 R2, P0, R61.reuse, R0.reuse, RZ ;  /* 0x000000003d027210 */ /* 0x0c0fe40007f1e0ff */
[----:B------:R-:W-:Y:S02]  /*0170*/  IADD3 R3, R61, 0x2800, RZ ;  /* 0x000028003d037810 */ /* 0x000fe40007ffe0ff */
[----:B------:R-:W-:Y:S02]  /*0180*/  IADD3.X R5, RZ, R69, RZ, P0, !PT ;  /* 0x00000045ff057210 */ /* 0x000fe400007fe4ff */
[C---:B------:R-:W-:Y:S02]  /*0190*/  LEA R30, P0, R2.reuse, UR4, 0x1 ;  /* 0x00000004021e7c11 */ /* 0x040fe4000f8008ff */
[----:B------:R-:W-:Y:S02]  /*01a0*/  IADD3 R3, P1, R3, R0, RZ ;  /* 0x0000000003037210 */ /* 0x000fe40007f3e0ff */
[----:B------:R-:W-:-:S02]  /*01b0*/  LEA.HI.X R31, R2, UR5, R5, 0x1, P0 ;  /* 0x00000005021f7c11 */ /* 0x000fc400080f0c05 */
[----:B------:R-:W-:Y:S02]  /*01c0*/  IADD3.X R2, RZ, R69, RZ, P1, !PT ;  /* 0x00000045ff027210 */ /* 0x000fe40000ffe4ff */
[C---:B------:R-:W-:Y:S02]  /*01d0*/  LEA R58, P0, R3.reuse, UR4, 0x1 ;  /* 0x00000004033a7c11 */ /* 0x040fe4000f8008ff */
[----:B------:R-:W3:Y:S02]  /*01e0*/  LDG.E.64.CONSTANT R30, desc[UR6][R30.64] ;  /* 0x000000061e1e7981 */ /* 0x000ee4000c1e9b00 */
[----:B------:R-:W-:Y:S02]  /*01f0*/  LEA.HI.X R59, R3, UR5, R2, 0x1, P0 ;  /* 0x00000005033b7c11 */ /* 0x000fe400080f0c02 */
[----:B------:R-:W-:-:S04]  /*0200*/  IADD3 R3, R61, 0x5000, RZ ;  /* 0x000050003d037810 */ /* 0x000fc80007ffe0ff */
[----:B------:R-:W-:Y:S01]  /*0210*/  IADD3 R3, P0, R3, R0, RZ ;  /* 0x0000000003037210 */ /* 0x000fe20007f1e0ff */
[----:B------:R-:W2:Y:S03]  /*0220*/  LDG.E.64.CONSTANT R58, desc[UR6][R58.64] ;  /* 0x000000063a3a7981 */ /* 0x000ea6000c1e9b00 */
        /* <DEDUP_REMOVED lines=59> */
[----:B------:R-:W-:Y:S02]  /*05e0*/  IADD3 R2, P0, R3, R0, RZ ;  /* 0x0000000003027210 */ /* 0x000fe40007f1e0ff */
[----:B------:R-:W-:Y:S02]  /*05f0*/  IADD3 R3, R61, 0x20800, RZ ;  /* 0x000208003d037810 */ /* 0x000fe40007ffe0ff */
        /* <DEDUP_REMOVED lines=22> */
[-C--:B------:R-:W-:Y:S02]  /*0760*/  IADD3 R33, P0, R33, R0.reuse, RZ ;  /* 0x0000000021217210 */ /* 0x080fe40007f1e0ff */
[----:B------:R-:W-:Y:S02]  /*0770*/  IADD3 R35, R61, 0x2a800, RZ ;  /* 0x0002a8003d237810 */ /* 0x000fe40007ffe0ff */
[----:B------:R-:W-:Y:S02]  /*0780*/  IADD3.X R38, RZ, R69, RZ, P0, !PT ;  /* 0x00000045ff267210 */ /* 0x000fe400007fe4ff */
[----:B------:R-:W-:Y:S02]  /*0790*/  LEA R70, P0, R33, UR4, 0x1 ;  /* 0x0000000421467c11 */ /* 0x000fe4000f8008ff */
[----:B------:R-:W-:Y:S02]  /*07a0*/  IADD3 R39, R61, 0x2f800, RZ ;  /* 0x0002f8003d277810 */ /* 0x000fe40007ffe0ff */
[----:B------:R-:W-:-:S02]  /*07b0*/  IADD3 R35, P1, R35, R0, RZ ;  /* 0x0000000023237210 */ /* 0x000fc40007f3e0ff */
[----:B------:R-:W-:Y:S02]  /*07c0*/  LEA.HI.X R71, R33, UR5, R38, 0x1, P0 ;  /* 0x0000000521477c11 */ /* 0x000fe400080f0c26 */
[----:B------:R-:W-:Y:S02]  /*07d0*/  IADD3 R37, R61, 0x2d000, RZ ;  /* 0x0002d0003d257810 */ /* 0x000fe40007ffe0ff */
[-C--:B------:R-:W-:Y:S02]  /*07e0*/  IADD3 R39, P3, R39, R0.reuse, RZ ;  /* 0x0000000027277210 */ /* 0x080fe40007f7e0ff */
[----:B------:R-:W-:Y:S01]  /*07f0*/  IADD3.X R36, RZ, R69, RZ, P1, !PT ;  /* 0x00000045ff247210 */ /* 0x000fe20000ffe4ff */
[----:B------:R-:W4:Y:S01]  /*0800*/  LDG.E.64.CONSTANT R70, desc[UR6][R70.64] ;  /* 0x0000000646467981 */ /* 0x000f22000c1e9b00 */
[----:B------:R-:W-:Y:S02]  /*0810*/  LEA R72, P1, R35, UR4, 0x1 ;  /* 0x0000000423487c11 */ /* 0x000fe4000f8208ff */
[----:B------:R-:W-:-:S02]  /*0820*/  IADD3 R37, P2, R37, R0, RZ ;  /* 0x0000000025257210 */ /* 0x000fc40007f5e0ff */
[-C--:B------:R-:W-:Y:S02]  /*0830*/  IADD3.X R32, RZ, R69.reuse, RZ, P3, !PT ;  /* 0x00000045ff207210 */ /* 0x080fe40001ffe4ff */
[----:B------:R-:W-:Y:S02]  /*0840*/  LEA R76, P3, R39, UR4, 0x1 ;  /* 0x00000004274c7c11 */ /* 0x000fe4000f8608ff */
[----:B------:R-:W-:Y:S02]  /*0850*/  LEA.HI.X R73, R35, UR5, R36, 0x1, P1 ;  /* 0x0000000523497c11 */ /* 0x000fe400088f0c24 */
[----:B------:R-:W-:Y:S02]  /*0860*/  IADD3 R35, R61, 0x34800, RZ ;  /* 0x000348003d237810 */ /* 0x000fe40007ffe0ff */
[----:B------:R-:W-:Y:S02]  /*0870*/  IADD3.X R34, RZ, R69, RZ, P2, !PT ;  /* 0x00000045ff227210 */ /* 0x000fe400017fe4ff */
[----:B------:R-:W-:Y:S01]  /*0880*/  LEA R74, P2, R37, UR4, 0x1 ;  /* 0x00000004254a7c11 */ /* 0x000fe2000f8408ff */
[----:B------:R-:W4:Y:S01]  /*0890*/  LDG.E.64.CONSTANT R72, desc[UR6][R72.64] ;  /* 0x0000000648487981 */ /* 0x000f22000c1e9b00 */
[----:B------:R-:W-:-:S02]  /*08a0*/  LEA.HI.X R77, R39, UR5, R32, 0x1, P3 ;  /* 0x00000005274d7c11 */ /* 0x000fc400098f0c20 */
[C---:B------:R-:W-:Y:S02]  /*08b0*/  IADD3 R33, R61.reuse, 0x32000, RZ ;  /* 0x000320003d217810 */ /* 0x040fe40007ffe0ff */
[----:B------:R-:W-:Y:S02]  /*08c0*/  IADD3 R39, R61, 0x39800, RZ ;  /* 0x000398003d277810 */ /* 0x000fe40007ffe0ff */
[-C--:B------:R-:W-:Y:S01]  /*08d0*/  IADD3 R35, P1, R35, R0.reuse, RZ ;  /* 0x0000000023237210 */ /* 0x080fe20007f3e0ff */
[----:B------:R-:W4:Y:S01]  /*08e0*/  LDG.E.64.CONSTANT R76, desc[UR6][R76.64] ;  /* 0x000000064c4c7981 */ /* 0x000f22000c1e9b00 */
[----:B------:R-:W-:Y:S02]  /*08f0*/  LEA.HI.X R75, R37, UR5, R34, 0x1, P2 ;  /* 0x00000005254b7c11 */ /* 0x000fe400090f0c22 */
[----:B------:R-:W-:Y:S02]  /*0900*/  IADD3 R37, R61, 0x37000, RZ ;  /* 0x000370003d257810 */ /* 0x000fe40007ffe0ff */
[----:B------:R-:W-:-:S02]  /*0910*/  IADD3 R33, P0, R33, R0, RZ ;  /* 0x0000000021217210 */ /* 0x000fc40007f1e0ff */
[-C--:B------:R-:W-:Y:S01]  /*0920*/  IADD3 R39, P3, R39, R0.reuse, RZ ;  /* 0x0000000027277210 */ /* 0x080fe20007f7e0ff */
[----:B------:R-:W4:Y:S01]  /*0930*/  LDG.E.64.CONSTANT R74, desc[UR6][R74.64] ;  /* 0x000000064a4a7981 */ /* 0x000f22000c1e9b00 */
[-C--:B------:R-:W-:Y:S02]  /*0940*/  IADD3.X R36, RZ, R69.reuse, RZ, P1, !PT ;  /* 0x00000045ff247210 */ /* 0x080fe40000ffe4ff */
[----:B------:R-:W-:Y:S02]  /*0950*/  LEA R80, P1, R35, UR4, 0x1 ;  /* 0x0000000423507c11 */ /* 0x000fe4000f8208ff */
[----:B------:R-:W-:Y:S02]  /*0960*/  IADD3 R37, P2, R37, R0, RZ ;  /* 0x0000000025257210 */ /* 0x000fe40007f5e0ff */
[----:B------:R-:W-:Y:S02]  /*0970*/  IADD3.X R38, RZ, R69, RZ, P0, !PT ;  /* 0x00000045ff267210 */ /* 0x000fe400007fe4ff */
[----:B------:R-:W-:-:S02]  /*0980*/  LEA R78, P0, R33, UR4, 0x1 ;  /* 0x00000004214e7c11 */ /* 0x000fc4000f8008ff */
        /* <DEDUP_REMOVED lines=8> */
[----:B------:R-:W-:Y:S02]  /*0a10*/  LEA.HI.X R85, R39, UR5, R32, 0x1, P3 ;  /* 0x0000000527557c11 */ /* 0x000fe400098f0c20 */
[C---:B------:R-:W-:Y:S02]  /*0a20*/  IADD3 R33, R61.reuse, 0x3c000, RZ ;  /* 0x0003c0003d217810 */ /* 0x040fe40007ffe0ff */
[----:B------:R-:W-:Y:S01]  /*0a30*/  IADD3 R39, R61, 0x43800, RZ ;  /* 0x000438003d277810 */ /* 0x000fe20007ffe0ff */
[----:B------:R-:W4:Y:S01]  /*0a40*/  LDG.E.64.CONSTANT R78, desc[UR6][R78.64] ;  /* 0x000000064e4e7981 */ /* 0x000f22000c1e9b00 */
[----:B------:R-:W-:Y:S02]  /*0a50*/  IADD3 R35, P1, R35, R0, RZ ;  /* 0x0000000023237210 */ /* 0x000fe40007f3e0ff */
[----:B------:R-:W-:Y:S01]  /*0a60*/  LEA.HI.X R83, R37, UR5, R34, 0x1, P2 ;  /* 0x0000000525537c11 */ /* 0x000fe200090f0c22 */
[----:B------:R-:W4:Y:S01]  /*0a70*/  LDG.E.64.CONSTANT R84, desc[UR6][R84.64] ;  /* 0x0000000654547981 */ /* 0x000f22000c1e9b00 */
[----:B------:R-:W-:-:S02]  /*0a80*/  IADD3 R37, R61, 0x41000, RZ ;  /* 0x000410003d257810 */ /* 0x000fc40007ffe0ff */
[-C--:B------:R-:W-:Y:S02]  /*0a90*/  IADD3 R33, P0, R33, R0.reuse, RZ ;  /* 0x0000000021217210 */ /* 0x080fe40007f1e0ff */
[-C--:B------:R-:W-:Y:S01]  /*0aa0*/  IADD3 R39, P3, R39, R0.reuse, RZ ;  /* 0x0000000027277210 */ /* 0x080fe20007f7e0ff */
[----:B------:R-:W4:Y:S01]  /*0ab0*/  LDG.E.64.CONSTANT R82, desc[UR6][R82.64] ;  /* 0x0000000652527981 */ /* 0x000f22000c1e9b00 */
[-C--:B------:R-:W-:Y:S02]  /*0ac0*/  IADD3.X R36, RZ, R69.reuse, RZ, P1, !PT ;  /* 0x00000045ff247210 */ /* 0x080fe40000ffe4ff */
[----:B------:R-:W-:Y:S02]  /*0ad0*/  LEA R88, P1, R35, UR4, 0x1 ;  /* 0x0000000423587c11 */ /* 0x000fe4000f8208ff */
[----:B------:R-:W-:Y:S02]  /*0ae0*/  IADD3 R37, P2, R37, R0, RZ ;  /* 0x0000000025257210 */ /* 0x000fe40007f5e0ff */
[----:B------:R-:W-:-:S02]  /*0af0*/  IADD3.X R38, RZ, R69, RZ, P0, !PT ;  /* 0x00000045ff267210 */ /* 0x000fc400007fe4ff */
[----:B------:R-:W-:Y:S02]  /*0b00*/  LEA R86, P0, R33, UR4, 0x1 ;  /* 0x0000000421567c11 */ /* 0x000fe4000f8008ff */
[-C--:B------:R-:W-:Y:S02]  /*0b10*/  IADD3.X R32, RZ, R69.reuse, RZ, P3, !PT ;  /* 0x00000045ff207210 */ /* 0x080fe40001ffe4ff */
[----:B------:R-:W-:Y:S02]  /*0b20*/  LEA R92, P3, R39, UR4, 0x1 ;  /* 0x00000004275c7c11 */ /* 0x000fe4000f8608ff */
[----:B------:R-:W-:Y:S02]  /*0b30*/  LEA.HI.X R89, R35, UR5, R36, 0x1, P1 ;  /* 0x0000000523597c11 */ /* 0x000fe400088f0c24 */
[----:B------:R-:W-:Y:S02]  /*0b40*/  IADD3 R35, R61, 0x4d800, RZ ;  /* 0x0004d8003d237810 */ /* 0x000fe40007ffe0ff */
[----:B------:R-:W-:-:S02]  /*0b50*/  IADD3.X R34, RZ, R69, RZ, P2, !PT ;  /* 0x00000045ff227210 */ /* 0x000fc400017fe4ff */
[----:B------:R-:W-:Y:S01]  /*0b60*/  LEA R90, P2, R37, UR4, 0x1 ;  /* 0x00000004255a7c11 */ /* 0x000fe2000f8408ff */
[----:B------:R-:W4:Y:S01]  /*0b70*/  LDG.E.64.CONSTANT R88, desc[UR6][R88.64] ;  /* 0x0000000658587981 */ /* 0x000f22000c1e9b00 */
[----:B------:R-:W-:Y:S02]  /*0b80*/  LEA.HI.X R87, R33, UR5, R38, 0x1, P0 ;  /* 0x0000000521577c11 */ /* 0x000fe400080f0c26 */
[----:B------:R-:W-:Y:S02]  /*0b90*/  LEA.HI.X R93, R39, UR5, R32, 0x1, P3 ;  /* 0x00000005275d7c11 */ /* 0x000fe400098f0c20 */
[C---:B------:R-:W-:Y:S02]  /*0ba0*/  IADD3 R33, R61.reuse, 0x46000, RZ ;  /* 0x000460003d217810 */ /* 0x040fe40007ffe0ff */
[C---:B------:R-:W-:Y:S01]  /*0bb0*/  IADD3 R147, R61.reuse, 0x48800, RZ ;  /* 0x000488003d937810 */ /* 0x040fe20007ffe0ff */
[----:B------:R-:W4:Y:S01]  /*0bc0*/  LDG.E.64.CONSTANT R86, desc[UR6][R86.64] ;  /* 0x0000000656567981 */ /* 0x000f22000c1e9b00 */
[----:B------:R-:W-:-:S02]  /*0bd0*/  IADD3 R146, R61, 0x4b000, RZ ;  /* 0x0004b0003d927810 */ /* 0x000fc40007ffe0ff */
[-C--:B------:R-:W-:Y:S01]  /*0be0*/  IADD3 R35, P3, R35, R0.reuse, RZ ;  /* 0x0000000023237210 */ /* 0x080fe20007f7e0ff */
[----:B------:R-:W4:Y:S01]  /*0bf0*/  LDG.E.64.CONSTANT R92, desc[UR6][R92.64] ;  /* 0x000000065c5c7981 */ /* 0x000f22000c1e9b00 */
[----:B------:R-:W-:Y:S02]  /*0c00*/  LEA.HI.X R91, R37, UR5, R34, 0x1, P2 ;  /* 0x00000005255b7c11 */ /* 0x000fe400090f0c22 */
[-C--:B------:R-:W-:Y:S02]  /*0c10*/  IADD3 R36, P0, R33, R0.reuse, RZ ;  /* 0x0000000021247210 */ /* 0x080fe40007f1e0ff */
[-C--:B------:R-:W-:Y:S02]  /*0c20*/  IADD3 R34, P1, R147, R0.reuse, RZ ;  /* 0x0000000093227210 */ /* 0x080fe40007f3e0ff */
[----:B------:R-:W-:Y:S01]  /*0c30*/  IADD3 R32, P2, R146, R0, RZ ;  /* 0x0000000092207210 */ /* 0x000fe20007f5e0ff */
[----:B------:R-:W4:Y:S01]  /*0c40*/  LDG.E.64.CONSTANT R90, desc[UR6][R90.64] ;  /* 0x000000065a5a7981 */ /* 0x000f22000c1e9b00 */
[----:B------:R-:W-:-:S02]  /*0c50*/  IADD3.X R0, RZ, R69, RZ, P3, !PT ;  /* 0x00000045ff007210 */ /* 0x000fc40001ffe4ff */
[C---:B------:R-:W-:Y:S02]  /*0c60*/  LEA R100, P3, R35.reuse, UR4, 0x1 ;  /* 0x0000000423647c11 */ /* 0x040fe4000f8608ff */
[----:B------:R-:W-:Y:S02]  /*0c70*/  IADD3.X R33, RZ, R69, RZ, P2, !PT ;  /* 0x00000045ff217210 */ /* 0x000fe400017fe4ff */
[----:B------:R-:W-:Y:S02]  /*0c80*/  LEA.HI.X R101, R35, UR5, R0, 0x1, P3 ;  /* 0x0000000523657c11 */ /* 0x000fe400098f0c00 */
[----:B------:R-:W-:Y:S02]  /*0c90*/  LEA R98, P2, R32, UR4, 0x1 ;  /* 0x0000000420627c11 */ /* 0x000fe4000f8408ff */
[C---:B---3--:R-:W-:Y:S02]  /*0ca0*/  PRMT R60, R30.reuse, 0x7632, R60 ;  /* 0x000076321e3c7816 */ /* 0x048fe4000000003c */
[----:B------:R-:W-:Y:S01]  /*0cb0*/  SHF.L.U32 R0, R30, 0x10, RZ ;  /* 0x000000101e007819 */ /* 0x000fe200000006ff */
[----:B------:R-:W3:Y:S01]  /*0cc0*/  LDG.E.64.CONSTANT R100, desc[UR6][R100.64] ;  /* 0x0000000664647981 */ /* 0x000ee2000c1e9b00 */
[----:B------:R-:W-:-:S02]  /*0cd0*/  LEA.HI.X R99, R32, UR5, R33, 0x1, P2 ;  /* 0x0000000520637c11 */ /* 0x000fc400090f0c21 */
[C---:B------:R-:W-:Y:S01]  /*0ce0*/  PRMT R165, R31.reuse, 0x7632, R165 ;  /* 0x000076321fa57816 */ /* 0x040fe200000000a5 */
[----:B------:R-:W-:Y:S01]  /*0cf0*/  FFMA.FTZ R33, R0, R0, RZ ;  /* 0x0000000000217223 */ /* 0x000fe200000100ff */
[----:B------:R-:W-:Y:S01]  /*0d00*/  SHF.L.U32 R42, R31, 0x10, RZ ;  /* 0x000000101f2a7819 */ /* 0x000fe200000006ff */
[----:B------:R-:W-:Y:S01]  /*0d10*/  FADD.FTZ R31, RZ, R0 ;  /* 0x00000000ff1f7221 */ /* 0x000fe20000010000 */
[----:B------:R-:W-:Y:S01]  /*0d20*/  SHF.L.U32 R60, R60, 0x10, RZ ;  /* 0x000000103c3c7819 */ /* 0x000fe200000006ff */
[----:B------:R-:W3:Y:S01]  /*0d30*/  LDG.E.64.CONSTANT R98, desc[UR6][R98.64] ;  /* 0x0000000662627981 */ /* 0x000ee2000c1e9b00 */
[----:B------:R-:W-:-:S03]  /*0d40*/  SHF.L.U32 R165, R165, 0x10, RZ ;  /* 0x00000010a5a57819 */ /* 0x000fc600000006ff */
[----:B------:R-:W-:Y:S01]  /*0d50*/  FFMA.FTZ R33, R60, R60, R33 ;  /* 0x0000003c3c217223 */ /* 0x000fe20000010021 */
[----:B------:R-:W-:-:S03]  /*0d60*/  FADD.FTZ R31, R31, R60 ;  /* 0x0000003c1f1f7221 */ /* 0x000fc60000010000 */
[----:B------:R-:W-:Y:S01]  /*0d70*/  FFMA.FTZ R32, R42, R42, R33 ;  /* 0x0000002a2a207223 */ /* 0x000fe20000010021 */
[----:B------:R-:W-:Y:S01]  /*0d80*/  FADD.FTZ R30, R31, R42 ;  /* 0x0000002a1f1e7221 */ /* 0x000fe20000010000 */
[C---:B--2---:R-:W-:Y:S02]  /*0d90*/  PRMT R164, R58.reuse, 0x7632, R164 ;  /* 0x000076323aa47816 */ /* 0x044fe400000000a4 */
        /* <DEDUP_REMOVED lines=9> */
[C---:B----4-:R-:W-:Y:S02]  /*0e30*/  PRMT R55, R28.reuse, 0x7632, R55 ;  /* 0x000076321c377816 */ /* 0x050fe40000000037 */
[----:B------:R-:W-:Y:S01]  /*0e40*/  SHF.L.U32 R58, R28, 0x10, RZ ;  /* 0x000000101c3a7819 */ /* 0x000fe200000006ff */
[----:B------:R-:W-:Y:S01]  /*0e50*/  FADD.FTZ R28, R31, R164 ;  /* 0x000000a41f1c7221 */ /* 0x000fe20000010000 */
[----:B------:R-:W-:Y:S01]  /*0e60*/  SHF.L.U32 R57, R57, 0x10, RZ ;  /* 0x0000001039397819 */ /* 0x000fe200000006ff */
[----:B------:R-:W-:Y:S02]  /*0e70*/  FFMA.FTZ R30, R59, R59, R30 ;  /* 0x0000003b3b1e7223 */ /* 0x000fe4000001001e */
[----:B------:R-:W-:Y:S01]  /*0e80*/  FADD.FTZ R28, R28, R59 ;  /* 0x0000003b1c1c7221 */ /* 0x000fe20000010000 */
[----:B------:R-:W-:Y:S01]  /*0e90*/  PRMT R53, R29, 0x7632, R53 ;  /* 0x000076321d357816 */ /* 0x000fe20000000035 */
[----:B------:R-:W-:Y:S01]  /*0ea0*/  FFMA.FTZ R31, R57, R57, R30 ;  /* 0x00000039391f7223 */ /* 0x000fe2000001001e */
[----:B------:R-:W-:Y:S01]  /*0eb0*/  SHF.L.U32 R56, R29, 0x10, RZ ;  /* 0x000000101d387819 */ /* 0x000fe200000006ff */
[----:B------:R-:W-:Y:S01]  /*0ec0*/  FADD.FTZ R29, R28, R57 ;  /* 0x000000391c1d7221 */ /* 0x000fe20000010000 */
[----:B------:R-:W-:Y:S01]  /*0ed0*/  SHF.L.U32 R55, R55, 0x10, RZ ;  /* 0x0000001037377819 */ /* 0x000fe200000006ff */
[----:B------:R-:W-:-:S02]  /*0ee0*/  FFMA.FTZ R30, R58, R58, R31 ;  /* 0x0000003a3a1e7223 */ /* 0x000fc4000001001f */
[----:B------:R-:W-:Y:S02]  /*0ef0*/  FADD.FTZ R28, R29, R58 ;  /* 0x0000003a1d1c7221 */ /* 0x000fe40000010000 */
[----:B------:R-:W-:Y:S02]  /*0f00*/  FFMA.FTZ R31, R55, R55, R30 ;  /* 0x00000037371f7223 */ /* 0x000fe4000001001e */
[----:B------:R-:W-:Y:S01]  /*0f10*/  FADD.FTZ R29, R28, R55 ;  /* 0x000000371c1d7221 */ /* 0x000fe20000010000 */
[----:B------:R-:W-:Y:S01]  /*0f20*/  PRMT R51, R26, 0x7632, R51 ;  /* 0x000076321a337816 */ /* 0x000fe20000000033 */
[----:B------:R-:W-:Y:S01]  /*0f30*/  FFMA.FTZ R28, R56, R56, R31 ;  /* 0x00000038381c7223 */ /* 0x000fe2000001001f */
[----:B------:R-:W-:Y:S01]  /*0f40*/  SHF.L.U32 R54, R26, 0x10, RZ ;  /* 0x000000101a367819 */ /* 0x000fe200000006ff */
[----:B------:R-:W-:Y:S01]  /*0f50*/  FADD.FTZ R26, R29, R56 ;  /* 0x000000381d1a7221 */ /* 0x000fe20000010000 */
[----:B------:R-:W-:Y:S02]  /*0f60*/  SHF.L.U32 R53, R53, 0x10, RZ ;  /* 0x0000001035357819 */ /* 0x000fe400000006ff */
        /* <DEDUP_REMOVED lines=35> */
[----:B------:R-:W-:Y:S02]  /*11a0*/  IADD3.X R39, RZ, R69, RZ, P0, !PT ;  /* 0x00000045ff277210 */ /* 0x000fe400007fe4ff */
[----:B------:R-:W-:Y:S01]  /*11b0*/  LEA R94, P0, R36, UR4, 0x1 ;  /* 0x00000004245e7c11 */ /* 0x000fe2000f8008ff */
[----:B------:R-:W-:Y:S01]  /*11c0*/  FFMA.FTZ R25, R43, R43, R24 ;  /* 0x0000002b2b197223 */ /* 0x000fe20000010018 */
[----:B------:R-:W-:Y:S01]  /*11d0*/  FADD.FTZ R23, R22, R43 ;  /* 0x0000002b16177221 */ /* 0x000fe20000010000 */
[----:B------:R-:W-:Y:S01]  /*11e0*/  IADD3.X R37, RZ, R69, RZ, P1, !PT ;  /* 0x00000045ff257210 */ /* 0x000fe20000ffe4ff */
[----:B------:R0:W-:Y:S01]  /*11f0*/  STL [R1], R42 ;  /* 0x0000002a01007387 */ /* 0x0001e20000100800 */
[----:B------:R-:W-:Y:S02]  /*1200*/  LEA R96, P1, R34, UR4, 0x1 ;  /* 0x0000000422607c11 */ /* 0x000fe4000f8208ff */
[----:B------:R-:W-:Y:S01]  /*1210*/  LEA.HI.X R95, R36, UR5, R39, 0x1, P0 ;  /* 0x00000005245f7c11 */ /* 0x000fe200080f0c27 */
[----:B------:R-:W-:Y:S01]  /*1220*/  FFMA.FTZ R22, R44, R44, R25 ;  /* 0x0000002c2c167223 */ /* 0x000fe20000010019 */
[----:B------:R-:W-:-:S02]  /*1230*/  PRMT R39, R20, 0x7632, R39 ;  /* 0x0000763214277816 */ /* 0x000fc40000000027 */
[----:B------:R-:W-:Y:S02]  /*1240*/  SHF.L.U32 R41, R41, 0x10, RZ ;  /* 0x0000001029297819 */ /* 0x000fe400000006ff */
[----:B0-----:R-:W-:Y:S01]  /*1250*/  SHF.L.U32 R42, R20, 0x10, RZ ;  /* 0x00000010142a7819 */ /* 0x001fe200000006ff */
[----:B------:R-:W-:Y:S01]  /*1260*/  FADD.FTZ R20, R23, R44 ;  /* 0x0000002c17147221 */ /* 0x000fe20000010000 */
[--C-:B------:R-:W-:Y:S01]  /*1270*/  LEA.HI.X R97, R34, UR5, R37.reuse, 0x1, P1 ;  /* 0x0000000522617c11 */ /* 0x100fe200088f0c25 */
[----:B------:R0:W-:Y:S01]  /*1280*/  STL [R1+0x4], R40 ;  /* 0x0000042801007387 */ /* 0x0001e20000100800 */
[----:B------:R-:W-:Y:S01]  /*1290*/  PRMT R37, R21, 0x7632, R37 ;  /* 0x0000763215257816 */ /* 0x000fe20000000025 */
[----:B------:R-:W-:Y:S01]  /*12a0*/  FFMA.FTZ R23, R41, R41, R22 ;  /* 0x0000002929177223 */ /* 0x000fe20000010016 */
[----:B------:R-:W-:Y:S01]  /*12b0*/  SHF.L.U32 R39, R39, 0x10, RZ ;  /* 0x0000001027277819 */ /* 0x000fe200000006ff */
[----:B------:R-:W2:Y:S01]  /*12c0*/  LDG.E.64.CONSTANT R94, desc[UR6][R94.64] ;  /* 0x000000065e5e7981 */ /* 0x000ea2000c1e9b00 */
[----:B------:R-:W-:-:S02]  /*12d0*/  PRMT R35, R16, 0x7632, R35 ;  /* 0x0000763210237816 */ /* 0x000fc40000000023 */
[----:B------:R-:W-:Y:S01]  /*12e0*/  SHF.L.U32 R38, R16, 0x10, RZ ;  /* 0x0000001010267819 */ /* 0x000fe200000006ff */
[----:B------:R-:W4:Y:S01]  /*12f0*/  LDG.E.64.CONSTANT R96, desc[UR6][R96.64] ;  /* 0x0000000660607981 */ /* 0x000f22000c1e9b00 */
[----:B0-----:R-:W-:Y:S01]  /*1300*/  SHF.L.U32 R40, R21, 0x10, RZ ;  /* 0x0000001015287819 */ /* 0x001fe200000006ff */
[----:B------:R-:W-:Y:S01]  /*1310*/  FADD.FTZ R21, R20, R41 ;  /* 0x0000002914157221 */ /* 0x000fe20000010000 */
[----:B------:R-:W-:-:S03]  /*1320*/  FFMA.FTZ R22, R42, R42, R23 ;  /* 0x0000002a2a167223 */ /* 0x000fc60000010017 */
[----:B------:R-:W-:Y:S01]  /*1330*/  FADD.FTZ R20, R21, R42 ;  /* 0x0000002a15147221 */ /* 0x000fe20000010000 */
[----:B------:R-:W-:-:S03]  /*1340*/  FFMA.FTZ R23, R39, R39, R22 ;  /* 0x0000002727177223 */ /* 0x000fc60000010016 */
        /* <DEDUP_REMOVED lines=99> */
[----:B------:R-:W-:Y:S01]  /*1980*/  FADD.FTZ R5, R4, R11 ;  /* 0x0000000b04057221 */ /* 0x000fe20000010000 */
[----:B------:R-:W-:-:S04]  /*1990*/  IMAD.WIDE R64, R103, 0x2, R64 ;  /* 0x0000000267407825 */ /* 0x000fc800078e0240 */
[--C-:B------:R-:W-:Y:S01]  /*19a0*/  FFMA.FTZ R103, R11, R11, R8.reuse ;  /* 0x0000000b0b677223 */ /* 0x100fe20000010008 */
[C---:B------:R-:W-:Y:S01]  /*19b0*/  PRMT R8, R6.reuse, 0x7632, R8 ;  /* 0x0000763206087816 */ /* 0x040fe20000000008 */
[----:B------:R-:W-:Y:S01]  /*19c0*/  FADD.FTZ R4, R5, R10 ;  /* 0x0000000a05047221 */ /* 0x000fe20000010000 */
[----:B------:R-:W-:Y:S01]  /*19d0*/  SHF.L.U32 R9, R6, 0x10, RZ ;  /* 0x0000001006097819 */ /* 0x000fe200000006ff */
[----:B------:R-:W-:Y:S01]  /*19e0*/  FFMA.FTZ R6, R10, R10, R103 ;  /* 0x0000000a0a067223 */ /* 0x000fe20000010067 */
[----:B------:R-:W5:Y:S01]  /*19f0*/  LDG.E.64.CONSTANT R66, desc[UR6][R66.64] ;  /* 0x0000000642427981 */ /* 0x000f62000c1e9b00 */
[----:B------:R-:W-:-:S03]  /*1a00*/  SHF.L.U32 R8, R8, 0x10, RZ ;  /* 0x0000001008087819 */ /* 0x000fc600000006ff */
[----:B------:R-:W5:Y:S01]  /*1a10*/  LDG.E.64.CONSTANT R64, desc[UR6][R64.64] ;  /* 0x0000000640407981 */ /* 0x000f62000c1e9b00 */
        /* <DEDUP_REMOVED lines=205> */
[C---:B----4-:R-:W-:Y:S02]  /*26f0*/  PRMT R76, R96.reuse, 0x7632, R76 ;  /* 0x00007632604c7816 */ /* 0x050fe4000000004c */
[----:B------:R-:W-:Y:S01]  /*2700*/  SHF.L.U32 R138, R96, 0x10, RZ ;  /* 0x00000010608a7819 */ /* 0x000fe200000006ff */
[----:B------:R-:W-:Y:S01]  /*2710*/  FFMA.FTZ R79, R95, R95, R80 ;  /* 0x0000005f5f4f7223 */ /* 0x000fe20000010050 */
[----:B------:R-:W-:Y:S01]  /*2720*/  FADD.FTZ R77, R78, R95 ;  /* 0x0000005f4e4d7221 */ /* 0x000fe20000010000 */
[----:B------:R-:W-:Y:S01]  /*2730*/  SHF.L.U32 R96, R76, 0x10, RZ ;  /* 0x000000104c607819 */ /* 0x000fe200000006ff */
[----:B------:R-:W0:Y:S01]  /*2740*/  S2R R144, SR_CgaCtaId ;  /* 0x0000000000907919 */ /* 0x000e220000008800 */
        /* <DEDUP_REMOVED lines=27> */
[----:B------:R-:W-:Y:S02]  /*2900*/  MOV R145, 0x400 ;  /* 0x0000040000917802 */ /* 0x000fe40000000f00 */
        /* <DEDUP_REMOVED lines=8> */
[----:B------:R-:W-:Y:S01]  /*2990*/  IMAD R77, R63, 0x28, R151 ;  /* 0x000000283f4d7824 */ /* 0x000fe200078e0297 */
[----:B------:R-:W-:-:S02]  /*29a0*/  ISETP.GT.U32.AND P0, PT, R149, 0x7, PT ;  /* 0x000000079500780c */ /* 0x000fc40003f04070 */
[----:B------:R-:W-:Y:S01]  /*29b0*/  SHF.L.U32 R143, R143, 0x10, RZ ;  /* 0x000000108f8f7819 */ /* 0x000fe200000006ff */
[----:B------:R-:W-:Y:S01]  /*29c0*/  FFMA.FTZ R78, R101, R101, R78 ;  /* 0x00000065654e7223 */ /* 0x000fe2000001004e */
[----:B------:R-:W-:Y:S01]  /*29d0*/  FADD.FTZ R76, R76, R101 ;  /* 0x000000654c4c7221 */ /* 0x000fe20000010000 */
[----:B------:R-:W-:Y:S02]  /*29e0*/  LEA R79, R148, R77, 0x3 ;  /* 0x0000004d944f7211 */ /* 0x000fe400078e18ff */
[----:B------:R-:W-:Y:S01]  /*29f0*/  FFMA.FTZ R77, R143, R143, R78 ;  /* 0x0000008f8f4d7223 */ /* 0x000fe2000001004e */
[----:B------:R-:W-:Y:S01]  /*2a00*/  FADD.FTZ R76, R76, R143 ;  /* 0x0000008f4c4c7221 */ /* 0x000fe20000010000 */
[----:B------:R-:W-:Y:S01]  /*2a10*/  SHF.L.U32 R148, R154, 0x1, RZ ;  /* 0x000000019a947819 */ /* 0x000fe200000006ff */
[----:B------:R-:W-:Y:S01]  /*2a20*/  BSSY B0, `(.L_x_1731) ;  /* 0x0000058000007945 */ /* 0x000fe20003800000 */
[----:B------:R-:W-:Y:S02]  /*2a30*/  HFMA2.MMA R84, -RZ, RZ, 0, 0 ;  /* 0x00000000ff547435 */ /* 0x000fe400000001ff */
[----:B------:R0:W-:Y:S01]  /*2a40*/  STS.64 [R79], R76 ;  /* 0x0000004c4f007388 */ /* 0x0001e20000000a00 */
[----:B------:R-:W-:-:S02]  /*2a50*/  MOV R83, RZ ;  /* 0x000000ff00537202 */ /* 0x000fc40000000f00 */
[----:B------:R-:W-:Y:S01]  /*2a60*/  LOP3.LUT R148, R148, 0xe, RZ, 0xc0, !PT ;  /* 0x0000000e94947812 */ /* 0x000fe200078ec0ff */
[----:B------:R-:W-:Y:S06]  /*2a70*/  BAR.SYNC.DEFER_BLOCKING 0x0 ;  /* 0x0000000000007b1d */ /* 0x000fec0000010000 */
[----:B------:R-:W-:Y:S05]  /*2a80*/  @P0 BRA `(.L_x_1732) ;  /* 0x0000000400440947 */ /* 0x000fea0003800000 */
[C---:B0-----:R-:W-:Y:S02]  /*2a90*/  LEA.HI R77, R149.reuse, R148, RZ, 0x1e ;  /* 0x00000094954d7211 */ /* 0x041fe400078ff0ff */
[----:B------:R-:W-:Y:S02]  /*2aa0*/  LOP3.LUT R154, R149, 0x3, RZ, 0xc0, !PT ;  /* 0x00000003959a7812 */ /* 0x000fe400078ec0ff */
[----:B------:R-:W-:Y:S01]  /*2ab0*/  MOV R83, RZ ;  /* 0x000000ff00537202 */ /* 0x000fe20000000f00 */
[----:B------:R-:W-:Y:S01]  /*2ac0*/  IMAD R152, R77, 0xa0, -R152 ;  /* 0x000000a04d987824 */ /* 0x000fe200078e0a98 */
[----:B------:R-:W-:Y:S02]  /*2ad0*/  MOV R155, RZ ;  /* 0x000000ff009b7202 */ /* 0x000fe40000000f00 */
[----:B------:R-:W-:-:S07]  /*2ae0*/  MOV R84, RZ ;  /* 0x000000ff00547202 */ /* 0x000fce0000000f00 */
.L_x_1733:
        /* <DEDUP_REMOVED lines=8> */
[----:B------:R-:W-:Y:S02]  /*2b70*/  SHF.R.S32.HI R78, RZ, 0x2, R78 ;  /* 0x00000002ff4e7819 */ /* 0x000fe4000001144e */
[----:B------:R-:W-:Y:S02]  /*2b80*/  LEA.HI R77, R77, R82, RZ, 0x2 ;  /* 0x000000524d4d7211 */ /* 0x000fe400078f10ff */
[----:B------:R-:W-:Y:S01]  /*2b90*/  LEA.HI R80, R80, R79, RZ, 0x2 ;  /* 0x0000004f50507211 */ /* 0x000fe200078f10ff */
[----:B------:R-:W-:Y:S01]  /*2ba0*/  IMAD R79, R78, 0x28, R151 ;  /* 0x000000284e4f7824 */ /* 0x000fe200078e0297 */
[----:B------:R-:W-:-:S02]  /*2bb0*/  SHF.R.S32.HI R76, RZ, 0x2, R77 ;  /* 0x00000002ff4c7819 */ /* 0x000fc4000001144d */
[----:B------:R-:W-:Y:S02]  /*2bc0*/  SHF.R.S32.HI R80, RZ, 0x2, R80 ;  /* 0x00000002ff507819 */ /* 0x000fe40000011450 */
[----:B------:R-:W-:Y:S01]  /*2bd0*/  LEA R79, R154, R79, 0x3 ;  /* 0x0000004f9a4f7211 */ /* 0x000fe200078e18ff */
[--C-:B------:R-:W-:Y:S01]  /*2be0*/  IMAD R77, R76, 0x28, R151.reuse ;  /* 0x000000284c4d7824 */ /* 0x100fe200078e0297 */
[----:B------:R-:W-:Y:S01]  /*2bf0*/  ISETP.GE.U32.AND P0, PT, R155, 0xa0, PT ;  /* 0x000000a09b00780c */ /* 0x000fe20003f06070 */
[----:B------:R-:W-:-:S03]  /*2c00*/  IMAD R81, R80, 0x28, R151 ;  /* 0x0000002850517824 */ /* 0x000fc600078e0297 */
[C---:B------:R-:W-:Y:S01]  /*2c10*/  LEA R77, R154.reuse, R77, 0x3 ;  /* 0x0000004d9a4d7211 */ /* 0x040fe200078e18ff */
[----:B------:R-:W-:Y:S01]  /*2c20*/  LDS.64 R78, [R79] ;  /* 0x000000004f4e7984 */ /* 0x000fe20000000a00 */
[----:B------:R-:W-:-:S04]  /*2c30*/  LEA R81, R154, R81, 0x3 ;  /* 0x000000519a517211 */ /* 0x000fc800078e18ff */
[----:B------:R-:W0:Y:S04]  /*2c40*/  LDS.64 R76, [R77] ;  /* 0x000000004d4c7984 */ /* 0x000e280000000a00 */
[----:B------:R-:W1:Y:S01]  /*2c50*/  LDS.64 R80, [R81] ;  /* 0x0000000051507984 */ /* 0x000e620000000a00 */
[----:B0-----:R-:W-:Y:S01]  /*2c60*/  FADD.FTZ R83, R76, R83 ;  /* 0x000000534c537221 */ /* 0x001fe20000010000 */
[----:B------:R-:W-:Y:S01]  /*2c70*/  IADD3 R76, R82, 0xc, RZ ;  /* 0x0000000c524c7810 */ /* 0x000fe20007ffe0ff */
[----:B------:R-:W-:Y:S02]  /*2c80*/  FADD.FTZ R84, R77, R84 ;  /* 0x000000544d547221 */ /* 0x000fe40000010000 */
[----:B------:R-:W-:Y:S01]  /*2c90*/  FADD.FTZ R83, R83, R78 ;  /* 0x0000004e53537221 */ /* 0x000fe20000010000 */
[----:B------:R-:W-:Y:S01]  /*2ca0*/  SHF.R.S32.HI R77, RZ, 0x1f, R76 ;  /* 0x0000001fff4d7819 */ /* 0x000fe2000001144c */
[----:B------:R-:W-:-:S02]  /*2cb0*/  FADD.FTZ R84, R84, R79 ;  /* 0x0000004f54547221 */ /* 0x000fc40000010000 */
[----:B-1----:R-:W-:Y:S01]  /*2cc0*/  FADD.FTZ R157, R83, R80 ;  /* 0x00000050539d7221 */ /* 0x002fe20000010000 */
[----:B------:R-:W-:Y:S01]  /*2cd0*/  LEA.HI R77, R77, R76, RZ, 0x2 ;  /* 0x0000004c4d4d7211 */ /* 0x000fe200078f10ff */
[----:B------:R-:W-:Y:S01]  /*2ce0*/  FADD.FTZ R158, R84, R81 ;  /* 0x00000051549e7221 */ /* 0x000fe20000010000 */
[----:B------:R-:W-:Y:S02]  /*2cf0*/  IADD3 R76, R82, 0x10, RZ ;  /* 0x00000010524c7810 */ /* 0x000fe40007ffe0ff */
[----:B------:R-:W-:Y:S02]  /*2d00*/  SHF.R.S32.HI R78, RZ, 0x2, R77 ;  /* 0x00000002ff4e7819 */ /* 0x000fe4000001144d */
[----:B------:R-:W-:-:S03]  /*2d10*/  SHF.R.S32.HI R79, RZ, 0x1f, R76 ;  /* 0x0000001fff4f7819 */ /* 0x000fc6000001144c */
[----:B------:R-:W-:Y:S01]  /*2d20*/  IMAD R77, R78, 0x28, R151 ;  /* 0x000000284e4d7824 */ /* 0x000fe200078e0297 */
[----:B------:R-:W-:Y:S02]  /*2d30*/  LEA.HI R79, R79, R76, RZ, 0x2 ;  /* 0x0000004c4f4f7211 */ /* 0x000fe400078f10ff */
[----:B------:R-:W-:Y:S02]  /*2d40*/  IADD3 R76, R82, 0x14, RZ ;  /* 0x00000014524c7810 */ /* 0x000fe40007ffe0ff */
[----:B------:R-:W-:Y:S02]  /*2d50*/  SHF.R.S32.HI R80, RZ, 0x2, R79 ;  /* 0x00000002ff507819 */ /* 0x000fe4000001144f */
[----:B------:R-:W-:Y:S02]  /*2d60*/  SHF.R.S32.HI R81, RZ, 0x1f, R76 ;  /* 0x0000001fff517819 */ /* 0x000fe4000001144c */
[----:B------:R-:W-:Y:S02]  /*2d70*/  LEA R77, R154, R77, 0x3 ;  /* 0x0000004d9a4d7211 */ /* 0x000fe400078e18ff */
[----:B------:R-:W-:-:S02]  /*2d80*/  LEA.HI R81, R81, R76, RZ, 0x2 ;  /* 0x0000004c51517211 */ /* 0x000fc400078f10ff */
[C---:B------:R-:W-:Y:S02]  /*2d90*/  IADD3 R76, R82.reuse, 0x18, RZ ;  /* 0x00000018524c7810 */ /* 0x040fe40007ffe0ff */
[----:B------:R-:W-:Y:S02]  /*2da0*/  IADD3 R82, R82, 0x1c, RZ ;  /* 0x0000001c52527810 */ /* 0x000fe40007ffe0ff */
        /* <DEDUP_REMOVED lines=9> */
[----:B------:R-:W-:Y:S01]  /*2e40*/  SHF.R.S32.HI R82, RZ, 0x2, R82 ;  /* 0x00000002ff527819 */ /* 0x000fe20000011452 */
[----:B------:R-:W0:Y:S01]  /*2e50*/  LDS.64 R76, [R77] ;  /* 0x000000004d4c7984 */ /* 0x000e220000000a00 */
[--C-:B------:R-:W-:Y:S02]  /*2e60*/  IMAD R83, R80, 0x28, R151.reuse ;  /* 0x0000002850537824 */ /* 0x100fe400078e0297 */
[----:B------:R-:W-:Y:S01]  /*2e70*/  LEA R81, R154, R81, 0x3 ;  /* 0x000000519a517211 */ /* 0x000fe200078e18ff */
[----:B------:R-:W1:Y:S01]  /*2e80*/  LDS.64 R78, [R79] ;  /* 0x000000004f4e7984 */ /* 0x000e620000000a00 */
[----:B------:R-:W-:Y:S01]  /*2e90*/  IMAD R85, R82, 0x28, R151 ;  /* 0x0000002852557824 */ /* 0x000fe200078e0297 */
[----:B------:R-:W-:-:S03]  /*2ea0*/  LEA R83, R154, R83, 0x3 ;  /* 0x000000539a537211 */ /* 0x000fc600078e18ff */
[----:B------:R-:W2:Y:S01]  /*2eb0*/  LDS.64 R80, [R81] ;  /* 0x0000000051507984 */ /* 0x000ea20000000a00 */
[----:B------:R-:W-:-:S03]  /*2ec0*/  LEA R85, R154, R85, 0x3 ;  /* 0x000000559a557211 */ /* 0x000fc600078e18ff */
[----:B------:R-:W3:Y:S04]  /*2ed0*/  LDS.64 R82, [R83] ;  /* 0x0000000053527984 */ /* 0x000ee80000000a00 */
        /* <DEDUP_REMOVED lines=10> */
[----:B------:R-:W-:Y:S01]  /*2f80*/  FADD.FTZ R84, R158, R85 ;  /* 0x000000559e547221 */ /* 0x000fe20000010000 */
[----:B------:R-:W-:Y:S06]  /*2f90*/  @!P0 BRA `(.L_x_1733) ;  /* 0xfffffff800d48947 */ /* 0x000fec000383ffff */
.L_x_1732:
[----:B------:R-:W-:Y:S05]  /*2fa0*/  BSYNC B0 ;  /* 0x0000000000007941 */ /* 0x000fea0003800000 */
.L_x_1731:
[----:B0-----:R-:W0:Y:S01]  /*2fb0*/  SHFL.BFLY PT, R76, R83, 0x2, 0x1f ;  /* 0x0c401f00534c7f89 */ /* 0x001e2200000e0000 */
[----:B------:R-:W-:Y:S01]  /*2fc0*/  LOP3.LUT P0, RZ, R149, 0xfffffffb, RZ, 0xc0, !PT ;  /* 0xfffffffb95ff7812 */ /* 0x000fe2000780c0ff */
[----:B------:R-:W1:Y:S02]  /*2fd0*/  LDC R82, c[0x0][0x140] ;  /* 0x00005000ff527b82 */ /* 0x000e640000000800 */
[----:B------:R-:W2:Y:S10]  /*2fe0*/  SHFL.BFLY PT, R77, R84, 0x2, 0x1f ;  /* 0x0c401f00544d7f89 */ /* 0x000eb400000e0000 */
[----:B------:R-:W-:-:S04]  /*2ff0*/  @!P0 IADD3 R81, R145, 0xc80, RZ ;  /* 0x00000c8091518810 */ /* 0x000fc80007ffe0ff */
[----:B------:R-:W-:Y:S01]  /*3000*/  @!P0 LEA R81, R144, R81, 0x18 ;  /* 0x0000005190518211 */ /* 0x000fe200078ec0ff */
[----:B0-----:R-:W-:Y:S01]  /*3010*/  FADD.FTZ R78, R76, R83 ;  /* 0x000000534c4e7221 */ /* 0x001fe20000010000 */
[----:B------:R-:W-:Y:S02]  /*3020*/  @!P0 SHF.L.U32 R76, R149, 0x1, RZ ;  /* 0x00000001954c8819 */ /* 0x000fe400000006ff */
[----:B-1----:R-:W-:Y:S01]  /*3030*/  ISETP.EQ.U32.AND P1, PT, R82, 0x1, PT ;  /* 0x000000015200780c */ /* 0x002fe20003f22070 */
[----:B--2---:R-:W-:Y:S01]  /*3040*/  FADD.FTZ R79, R77, R84 ;  /* 0x000000544d4f7221 */ /* 0x004fe20000010000 */
[----:B------:R-:W-:Y:S01]  /*3050*/  @!P0 LOP3.LUT R76, R76, 0xfffffff8, RZ, 0xc0, !PT ;  /* 0xfffffff84c4c8812 */ /* 0x000fe200078ec0ff */
[----:B------:R-:W0:Y:S03]  /*3060*/  SHFL.BFLY PT, R77, R78, 0x1, 0x1f ;  /* 0x0c201f004e4d7f89 */ /* 0x000e2600000e0000 */
[----:B------:R-:W-:Y:S01]  /*3070*/  @!P0 IADD3 R81, R76, R81, RZ ;  /* 0x000000514c518210 */ /* 0x000fe20007ffe0ff */
[----:B------:R-:W1:Y:S01]  /*3080*/  SHFL.BFLY PT, R80, R79, 0x1, 0x1f ;  /* 0x0c201f004f507f89 */ /* 0x000e6200000e0000 */
        /* <DEDUP_REMOVED lines=9> */
.L_x_1734:
[----:B------:R-:W-:Y:S01]  /*3120*/  NOP ;  /* 0x0000000000007918 */ /* 0x000fe20000000000 */
.L_x_1735:
[----:B------:R-:W-:Y:S05]  /*3130*/  @!P1 BRA `(.L_x_1736) ;  /* 0x00000000000c9947 */ /* 0x000fea0003800000 */
[----:B------:R-:W-:Y:S01]  /*3140*/  UCGABAR_WAIT ;  /* 0x0000000000007dc7 */ /* 0x000fe20008000000 */
[----:B------:R-:W-:Y:S01]  /*3150*/  CCTL.IVALL ;  /* 0x00000000ff00798f */ /* 0x000fe20002000000 */
[----:B------:R-:W-:Y:S05]  /*3160*/  BRA `(.L_x_1737) ;  /* 0x0000000000047947 */ /* 0x000fea0003800000 */
.L_x_1736:
[----:B------:R-:W-:Y:S06]  /*3170*/  BAR.SYNC.DEFER_BLOCKING 0x0 ;  /* 0x0000000000007b1d */ /* 0x000fec0000010000 */
.L_x_1737:
        /* <DEDUP_REMOVED lines=17> */
.L_x_1739:
[----:B------:R-:W-:Y:S05]  /*3290*/  BSYNC B0 ;  /* 0x0000000000007941 */ /* 0x000fea0003800000 */
.L_x_1738:
[----:B------:R-:W-:Y:S05]  /*32a0*/  @!P1 BRA `(.L_x_1740) ;  /* 0x0000000000149947 */ /* 0x000fea0003800000 */
[----:B------:R-:W-:Y:S06]  /*32b0*/  MEMBAR.ALL.GPU ;  /* 0x0000000000007992 */ /* 0x000fec000000a000 */
[----:B------:R-:W-:-:S00]  /*32c0*/  ERRBAR ;  /* 0x00000000000079ab */ /* 0x000fc00000000000 */
[----:B------:R-:W-:Y:S08]  /*32d0*/  CGAERRBAR ;  /* 0x00000000000075ab */ /* 0x000ff00000000000 */
[----:B------:R-:W-:Y:S01]  /*32e0*/  UCGABAR_ARV ;  /* 0x00000000000079c7 */ /* 0x000fe20008000000 */
[----:B------:R-:W-:Y:S05]  /*32f0*/  BRA `(.L_x_1741) ;  /* 0x0000000000047947 */ /* 0x000fea0003800000 */
.L_x_1740:
[----:B------:R-:W-:Y:S01]  /*3300*/  NOP ;  /* 0x0000000000007918 */ /* 0x000fe20000000000 */
.L_x_1741:
        /* <DEDUP_REMOVED lines=10> */
[----:B------:R-:W-:Y:S01]  /*33b0*/  FMUL.FTZ R76, R76, 2.4414062863797880709e-05 ;  /* 0x37cccccd4c4c7820 */ /* 0x000fe20000410000 */
[----:B------:R-:W-:Y:S02]  /*33c0*/  SHF.L.U32 R78, R149, 0x2, RZ ;  /* 0x00000002954e7819 */ /* 0x000fe400000006ff */
[----:B------:R-:W-:Y:S01]  /*33d0*/  IADD3 R79, R145, 0xca0, RZ ;  /* 0x00000ca0914f7810 */ /* 0x000fe20007ffe0ff */
[----:B------:R-:W-:Y:S01]  /*33e0*/  FMUL.FTZ R77, R76, R76 ;  /* 0x0000004c4c4d7220 */ /* 0x000fe20000410000 */
[----:B------:R-:W-:Y:S02]  /*33f0*/  LOP3.LUT R78, R78, 0xfffffff8, RZ, 0xc0, !PT ;  /* 0xfffffff84e4e7812 */ /* 0x000fe400078ec0ff */
[----:B------:R-:W-:Y:S01]  /*3400*/  LEA R79, R144, R79, 0x18 ;  /* 0x0000004f904f7211 */ /* 0x000fe200078ec0ff */
[----:B------:R-:W-:-:S03]  /*3410*/  FFMA.FTZ R77, R80, 2.4414062863797880709e-05, -R77 ;  /* 0x37cccccd504d7823 */ /* 0x000fc6000001084d */
[----:B------:R-:W-:Y:S02]  /*3420*/  IADD3 R78, R78, R79, RZ ;  /* 0x0000004f4e4e7210 */ /* 0x000fe40007ffe0ff */
[----:B------:R-:W-:-:S05]  /*3430*/  FMNMX.FTZ R77, RZ, R77, !PT ;  /* 0x0000004dff4d7209 */ /* 0x000fca0007810000 */
[----:B------:R0:W-:Y:S02]  /*3440*/  STS.64 [R78], R76 ;  /* 0x0000004c4e007388 */ /* 0x0001e40000000a00 */
.L_x_1743:
[----:B------:R-:W-:Y:S05]  /*3450*/  BSYNC B0 ;  /* 0x0000000000007941 */ /* 0x000fea0003800000 */
.L_x_1742:
[----:B------:R-:W-:Y:S06]  /*3460*/  BAR.SYNC.DEFER_BLOCKING 0x0 ;  /* 0x0000000000007b1d */ /* 0x000fec0000010000 */
[----:B------:R-:W-:Y:S05]  /*3470*/  @!P0 BRA `(.L_x_1744) ;  /* 0x0000000000448947 */ /* 0x000fea0003800000 */
[----:B------:R-:W-:Y:S01]  /*3480*/  LOP3.LUT R156, R156, 0x1, RZ, 0xc0, !PT ;  /* 0x000000019c9c7812 */ /* 0x000fe200078ec0ff */
[----:B------:R-:W-:Y:S03]  /*3490*/  BSSY B0, `(.L_x_1744) ;  /* 0x000000f000007945 */ /* 0x000fe60003800000 */
[----:B------:R-:W-:-:S04]  /*34a0*/  ISETP.NE.U32.AND P0, PT, R156, 0x1, PT ;  /* 0x000000019c00780c */ /* 0x000fc80003f05070 */
[----:B------:R-:W-:-:S13]  /*34b0*/  ISETP.GT.U32.OR P0, PT, R149, 0x1, !P0 ;  /* 0x000000019500780c */ /* 0x000fda0004704470 */
[----:B------:R-:W-:Y:S05]  /*34c0*/  @P0 BRA `(.L_x_1745) ;  /* 0x00000000002c0947 */ /* 0x000fea0003800000 */
[----:B------:R-:W-:Y:S02]  /*34d0*/  IADD3 R145, R145, 0xca0, RZ ;  /* 0x00000ca091917810 */ /* 0x000fe40007ffe0ff */
[----:B0-----:R-:W-:Y:S02]  /*34e0*/  IADD3 R78, R148, R149, RZ ;  /* 0x00000095944e7210 */ /* 0x001fe40007ffe0ff */
[----:B------:R-:W-:Y:S02]  /*34f0*/  LEA R76, R144, R145, 0x18 ;  /* 0x00000091904c7211 */ /* 0x000fe400078ec0ff */
[----:B------:R-:W-:Y:S02]  /*3500*/  SHF.R.S32.HI R80, RZ, 0x1f, R78 ;  /* 0x0000001fff507819 */ /* 0x000fe4000001144e */
[----:B------:R-:W-:Y:S02]  /*3510*/  LEA R76, R149, R76, 0x3 ;  /* 0x0000004c954c7211 */ /* 0x000fe400078e18ff */
[----:B------:R-:W-:-:S04]  /*3520*/  LEA R79, P0, R153, R78, 0x4 ;  /* 0x0000004e994f7211 */ /* 0x000fc800078020ff */
[----:B------:R-:W0:Y:S01]  /*3530*/  LDS.64 R76, [R76] ;  /* 0x000000004c4c7984 */ /* 0x000e220000000a00 */
[----:B------:R-:W-:Y:S02]  /*3540*/  LEA.HI.X R80, R153, R80, RZ, 0x4, P0 ;  /* 0x0000005099507211 */ /* 0x000fe400000f24ff */
[----:B------:R-:W-:-:S04]  /*3550*/  LEA R78, P0, R79, UR4, 0x3 ;  /* 0x000000044f4e7c11 */ /* 0x000fc8000f8018ff */
[----:B------:R-:W-:-:S05]  /*3560*/  LEA.HI.X R79, R79, UR5, R80, 0x3, P0 ;  /* 0x000000054f4f7c11 */ /* 0x000fca00080f1c50 */
[----:B0-----:R1:W-:Y:S04]  /*3570*/  STG.E.64 desc[UR6][R78.64], R76 ;  /* 0x0000004c4e007986 */ /* 0x0013e8000c101b06 */
.L_x_1745:
[----:B------:R-:W-:Y:S05]  /*3580*/  BSYNC B0 ;  /* 0x0000000000007941 */ /* 0x000fea0003800000 */
.L_x_1744:
[----:B------:R-:W2:Y:S01]  /*3590*/  S2UR UR5, SR_CgaCtaId ;  /* 0x00000000000579c3 */ /* 0x000ea20000008800 */
[C---:B------:R-:W-:Y:S01]  /*35a0*/  IMAD R154, R150.reuse, 0x140, RZ ;  /* 0x00000140969a7824 */ /* 0x040fe200078e02ff */
[----:B------:R-:W-:Y:S01]  /*35b0*/  IADD3 R148, RZ, -R148, RZ ;  /* 0x80000094ff947210 */ /* 0x000fe20007ffe0ff */
[----:B------:R-:W-:Y:S01]  /*35c0*/  UMOV UR4, 0x400 ;  /* 0x0000040000047882 */ /* 0x000fe20000000000 */
[----:B-1----:R-:W-:Y:S01]  /*35d0*/  HFMA2.MMA R79, -RZ, RZ, 0, 0.00018310546875 ;  /* 0x00000a00ff4f7435 */ /* 0x002fe200000001ff */
[----:B------:R-:W-:Y:S01]  /*35e0*/  UIADD3 UR4, UR4, 0xca0, URZ ;  /* 0x00000ca004047890 */ /* 0x000fe2000fffe03f */
[----:B------:R-:W-:Y:S01]  /*35f0*/  LEA R154, R63, R154, 0x2 ;  /* 0x0000009a3f9a7211 */ /* 0x000fe200078e10ff */
[----:B------:R-:W-:Y:S01]  /*3600*/  IMAD R82, R150, 0x50, R63 ;  /* 0x0000005096527824 */ /* 0x000fe200078e023f */
[----:B-----5:R-:W-:Y:S01]  /*3610*/  SHF.L.U32 R163, R66, 0x10, RZ ;  /* 0x0000001042a37819 */ /* 0x020fe200000006ff */
[----:B------:R-:W-:Y:S01]  /*3620*/  ULDC.64 UR8, c[0x0][0x210] ;  /* 0x0000840000087ab9 */ /* 0x000fe20000000a00 */
[----:B0-----:R-:W-:Y:S01]  /*3630*/  IADD3 R78, R61, 0x43800, RZ ;  /* 0x000438003d4e7810 */ /* 0x001fe20007ffe0ff */
[----:B------:R-:W-:Y:S01]  /*3640*/  IMAD.WIDE.U32 R76, R154, -0x33333333, RZ ;  /* 0xcccccccd9a4c7825 */ /* 0x000fe200078e00ff */
[----:B------:R-:W-:Y:S01]  /*3650*/  MOV R76, R148 ;  /* 0x00000094004c7202 */ /* 0x000fe20000000f00 */
[----:B------:R-:W-:Y:S01]  /*3660*/  STL [R1+0xd0], R163 ;  /* 0x0000d0a301007387 */ /* 0x000fe20000100800 */
[----:B------:R-:W-:Y:S01]  /*3670*/  SHF.L.U32 R82, R82, 0x2, RZ ;  /* 0x0000000252527819 */ /* 0x000fe200000006ff */
[----:B------:R-:W-:Y:S01]  /*3680*/  IMAD R80, R62, R79, 0x4d800 ;  /* 0x0004d8003e507424 */ /* 0x000fe200078e024f */
[----:B------:R-:W-:-:S02]  /*3690*/  LEA.HI R76, R77, R76, RZ, 0x19 ;  /* 0x0000004c4d4c7211 */ /* 0x000fc400078fc8ff */
[----:B------:R-:W-:Y:S02]  /*36a0*/  LOP3.LUT R82, R68, R82, RZ, 0xfc, !PT ;  /* 0x0000005244527212 */ /* 0x000fe400078efcff */
[----:B------:R-:W-:Y:S02]  /*36b0*/  PRMT R79, R66, 0x7632, R79 ;  /* 0x00007632424f7816 */ /* 0x000fe4000000004f */
[----:B------:R-:W-:Y:S01]  /*36c0*/  IADD3 R66, P0, R146, R82, RZ ;  /* 0x0000005292427210 */ /* 0x000fe20007f1e0ff */
[----:B--2---:R-:W-:Y:S01]  /*36d0*/  ULEA UR4, UR5, UR4, 0x18 ;  /* 0x0000000405047291 */ /* 0x004fe2000f8ec03f */
[----:B------:R-:W-:Y:S02]  /*36e0*/  LOP3.LUT R154, R68, R154, RZ, 0xfc, !PT ;  /* 0x0000009a449a7212 */ /* 0x000fe400078efcff */
[----:B------:R-:W-:Y:S02]  /*36f0*/  IADD3 R81, R61, 0x41000, RZ ;  /* 0x000410003d517810 */ /* 0x000fe40007ffe0ff */
[----:B------:R-:W-:-:S02]  /*3700*/  IADD3 R68, P6, R80, R82, RZ ;  /* 0x0000005250447210 */ /* 0x000fc40007fde0ff */
[----:B------:R-:W-:Y:S01]  /*3710*/  LEA R62, R76, UR4, 0x3 ;  /* 0x000000044c3e7c11 */ /* 0x000fe2000f8e18ff */
[----:B------:R-:W-:Y:S01]  /*3720*/  ULDC UR4, c[0x0][0x230] ;  /* 0x00008c0000047ab9 */ /* 0x000fe20000000800 */
[C---:B------:R-:W-:Y:S02]  /*3730*/  PRMT R76, R64.reuse, 0x7632, R76 ;  /* 0x00007632404c7816 */ /* 0x040fe4000000004c */
[----:B------:R-:W-:Y:S02]  /*3740*/  SHF.L.U32 R64, R64, 0x10, RZ ;  /* 0x0000001040407819 */ /* 0x000fe400000006ff */
[-C--:B------:R-:W-:Y:S01]  /*3750*/  IADD3 R80, P2, R147, R82.reuse, RZ ;  /* 0x0000005293507210 */ /* 0x080fe20007f5e0ff */
[----:B------:R-:W0:Y:S01]  /*3760*/  LDS.64 R62, [R62] ;  /* 0x000000003e3e7984 */ /* 0x000e220000000a00 */
[-C--:B------:R-:W-:Y:S02]  /*3770*/  IADD3 R78, P3, R78, R82.reuse, RZ ;  /* 0x000000524e4e7210 */ /* 0x080fe40007f7e0ff */
[----:B------:R-:W-:Y:S01]  /*3780*/  IADD3 R81, P4, R81, R82, RZ ;  /* 0x0000005251517210 */ /* 0x000fe20007f9e0ff */
[----:B------:R1:W-:Y:S01]  /*3790*/  STL [R1+0xcc], R64 ;  /* 0x0000cc4001007387 */ /* 0x0003e20000100800 */
[----:B------:R-:W-:-:S02]  /*37a0*/  IADD3 R77, R61, 0x39800, RZ ;  /* 0x000398003d4d7810 */ /* 0x000fc40007ffe0ff */
[C---:B------:R-:W-:Y:S01]  /*37b0*/  IADD3 R159, R61.reuse, 0x3e800, RZ ;  /* 0x0003e8003d9f7810 */ /* 0x040fe20007ffe0ff */
[----:B------:R2:W-:Y:S01]  /*37c0*/  STL [R1+0xf8], R66 ;  /* 0x0000f84201007387 */ /* 0x0005e20000100800 */
[C---:B------:R-:W-:Y:S02]  /*37d0*/  IADD3 R158, R61.reuse, 0x37000, RZ ;  /* 0x000370003d9e7810 */ /* 0x040fe40007ffe0ff */
[C---:B------:R-:W-:Y:S01]  /*37e0*/  IADD3 R144, R61.reuse, 0x34800, RZ ;  /* 0x000348003d907810 */ /* 0x040fe20007ffe0ff */
[----:B------:R3:W-:Y:S01]  /*37f0*/  STL [R1+0x14], R68 ;  /* 0x0000144401007387 */ /* 0x0007e20000100800 */
[C---:B------:R-:W-:Y:S02]  /*3800*/  IADD3 R83, R61.reuse, 0x32000, RZ ;  /* 0x000320003d537810 */ /* 0x040fe40007ffe0ff */
[C---:B-1----:R-:W-:Y:S01]  /*3810*/  IADD3 R64, R61.reuse, 0x3c000, RZ ;  /* 0x0003c0003d407810 */ /* 0x042fe20007ffe0ff */
[----:B------:R-:W-:Y:S01]  /*3820*/  STL [R1+0xfc], R80 ;  /* 0x0000fc5001007387 */ /* 0x000fe20000100800 */
[----:B------:R-:W-:-:S02]  /*3830*/  IADD3 R84, R61, 0x2f800, RZ ;  /* 0x0002f8003d547810 */ /* 0x000fc40007ffe0ff */
[----:B--2---:R-:W-:Y:S01]  /*3840*/  IADD3.X R66, RZ, R69, RZ, P6, !PT ;  /* 0x00000045ff427210 */ /* 0x004fe200037fe4ff */
[----:B------:R-:W-:Y:S01]  /*3850*/  STL [R1+0x100], R78 ;  /* 0x0001004e01007387 */ /* 0x000fe20000100800 */
[-C--:B------:R-:W-:Y:S02]  /*3860*/  IADD3 R64, P6, R64, R154.reuse, RZ ;  /* 0x0000009a40407210 */ /* 0x080fe40007fde0ff */
[----:B---3--:R-:W-:Y:S01]  /*3870*/  IADD3 R68, P5, R159, R154, RZ ;  /* 0x0000009a9f447210 */ /* 0x008fe20007fbe0ff */
[----:B------:R-:W-:Y:S01]  /*3880*/  STL [R1+0x108], R81 ;  /* 0x0001085101007387 */ /* 0x000fe20000100800 */
[C---:B------:R-:W-:Y:S02]  /*3890*/  IADD3 R145, R61.reuse, 0x2d000, RZ ;  /* 0x0002d0003d917810 */ /* 0x040fe40007ffe0ff */
[C---:B------:R-:W-:Y:S01]  /*38a0*/  IADD3 R85, R61.reuse, 0x2a800, RZ ;  /* 0x0002a8003d557810 */ /* 0x040fe20007ffe0ff */
[----:B------:R1:W-:Y:S01]  /*38b0*/  STL [R1+0x114], R64 ;  /* 0x0001144001007387 */ /* 0x0003e20000100800 */
[----:B------:R-:W-:-:S02]  /*38c0*/  IADD3 R157, R61, 0x28000, RZ ;  /* 0x000280003d9d7810 */ /* 0x000fc40007ffe0ff */
[C---:B------:R-:W-:Y:S01]  /*38d0*/  IADD3 R151, R61.reuse, 0x25800, RZ ;  /* 0x000258003d977810 */ /* 0x040fe20007ffe0ff */
[----:B------:R2:W-:Y:S01]  /*38e0*/  STL [R1+0xf4], R66 ;  /* 0x0000f44201007387 */ /* 0x0005e20000100800 */
[C---:B------:R-:W-:Y:S02]  /*38f0*/  IADD3 R152, R61.reuse, 0x23000, RZ ;  /* 0x000230003d987810 */ /* 0x040fe40007ffe0ff */
[C---:B------:R-:W-:Y:S02]  /*3900*/  IADD3 R148, R61.reuse, 0x20800, RZ ;  /* 0x000208003d947810 */ /* 0x040fe40007ffe0ff */
[----:B------:R-:W-:Y:S02]  /*3910*/  IADD3 R149, R61, 0x1b800, RZ ;  /* 0x0001b8003d957810 */ /* 0x000fe40007ffe0ff */
[-C--:B-1----:R-:W-:Y:S01]  /*3920*/  IADD3.X R64, RZ, R69.reuse, RZ, P0, !PT ;  /* 0x00000045ff407210 */ /* 0x082fe200007fe4ff */
[----:B0-----:R-:W-:Y:S01]  /*3930*/  FADD.FTZ R147, R63, UR4 ;  /* 0x000000043f937e21 */ /* 0x001fe20008010000 */
[----:B------:R-:W-:Y:S01]  /*3940*/  IADD3 R77, P0, R77, R154, RZ ;  /* 0x0000009a4d4d7210 */ /* 0x000fe20007f1e0ff */
[----:B------:R-:W-:Y:S01]  /*3950*/  FADD.FTZ R60, R60, -R62 ;  /* 0x8000003e3c3c7221 */ /* 0x000fe20000010000 */
[-C--:B--2---:R-:W-:Y:S01]  /*3960*/  IADD3.X R66, RZ, R69.reuse, RZ, P3, !PT ;  /* 0x00000045ff427210 */ /* 0x084fe20001ffe4ff */
[----:B------:R0:W-:Y:S01]  /*3970*/  STL [R1+0xf0], R64 ;  /* 0x0000f04001007387 */ /* 0x0001e20000100800 */
[----:B------:R-:W-:Y:S01]  /*3980*/  IADD3.X R80, RZ, R69, RZ, P4, !PT ;  /* 0x00000045ff507210 */ /* 0x000fe200027fe4ff */
[----:B------:R-:W-:Y:S01]  /*3990*/  ULDC.64 UR4, c[0x0][0x210] ;  /* 0x0000840000047ab9 */ /* 0x000fe20000000a00 */
[C---:B------:R-:W-:Y:S01]  /*39a0*/  IADD3 R160, R61.reuse, 0x11800, RZ ;  /* 0x000118003da07810 */ /* 0x040fe20007ffe0ff */
[----:B------:R-:W-:Y:S01]  /*39b0*/  STL [R1+0x118], R77 ;  /* 0x0001184d01007387 */ /* 0x000fe20000100800 */
[----:B------:R-:W-:-:S02]  /*39c0*/  IADD3 R153, R61, 0x1e000, RZ ;  /* 0x0001e0003d997810 */ /* 0x000fc40007ffe0ff */
[C---:B------:R-:W-:Y:S01]  /*39d0*/  IADD3 R150, R61.reuse, 0x16800, RZ ;  /* 0x000168003d967810 */ /* 0x040fe20007ffe0ff */
[----:B------:R-:W2:Y:S01]  /*39e0*/  LDL R159, [R1+0xcc] ;  /* 0x0000cc00019f7983 */ /* 0x000ea20000100800 */
[----:B------:R-:W-:Y:S02]  /*39f0*/  IADD3 R162, R61, 0xc800, RZ ;  /* 0x0000c8003da27810 */ /* 0x000fe40007ffe0ff */
[----:B0-----:R-:W-:Y:S02]  /*3a00*/  IADD3.X R64, RZ, R69, RZ, P2, !PT ;  /* 0x00000045ff407210 */ /* 0x001fe400017fe4ff */
[-C--:B------:R-:W-:Y:S01]  /*3a10*/  IADD3 R63, P2, R158, R154.reuse, RZ ;  /* 0x0000009a9e3f7210 */ /* 0x080fe20007f5e0ff */
[----:B------:R-:W0:Y:S01]  /*3a20*/  MUFU.RSQ R147, R147 ;  /* 0x0000009300937308 */ /* 0x000e220000001400 */
[-C--:B------:R-:W-:Y:S01]  /*3a30*/  IADD3 R144, P3, R144, R154.reuse, RZ ;  /* 0x0000009a90907210 */ /* 0x080fe20007f7e0ff */
[----:B------:R-:W-:Y:S01]  /*3a40*/  STL [R1+0xec], R64 ;  /* 0x0000ec4001007387 */ /* 0x000fe20000100800 */
[----:B------:R-:W-:-:S02]  /*3a50*/  IADD3 R83, P4, R83, R154, RZ ;  /* 0x0000009a53537210 */ /* 0x000fc40007f9e0ff */
[C---:B------:R-:W-:Y:S01]  /*3a60*/  IADD3 R155, R61.reuse, 0x19000, RZ ;  /* 0x000190003d9b7810 */ /* 0x040fe20007ffe0ff */
[----:B------:R1:W-:Y:S01]  /*3a70*/  STL [R1+0x11c], R63 ;  /* 0x00011c3f01007387 */ /* 0x0003e20000100800 */
[----:B------:R-:W-:Y:S02]  /*3a80*/  IADD3.X R78, RZ, R69, RZ, P6, !PT ;  /* 0x00000045ff4e7210 */ /* 0x000fe400037fe4ff */
[----:B------:R-:W-:Y:S01]  /*3a90*/  IADD3 R156, R61, 0x14000, RZ ;  /* 0x000140003d9c7810 */ /* 0x000fe20007ffe0ff */
[----:B------:R3:W-:Y:S01]  /*3aa0*/  STL [R1+0x104], R66 ;  /* 0x0001044201007387 */ /* 0x0007e20000100800 */
[----:B------:R-:W-:Y:S02]  /*3ab0*/  IADD3 R145, P6, R145, R154, RZ ;  /* 0x0000009a91917210 */ /* 0x000fe40007fde0ff */
[----:B------:R-:W-:Y:S02]  /*3ac0*/  IADD3 R161, R61, 0xf000, RZ ;  /* 0x0000f0003da17810 */ /* 0x000fe40007ffe0ff */
[----:B------:R-:W-:-:S02]  /*3ad0*/  SHF.L.U32 R79, R79, 0x10, RZ ;  /* 0x000000104f4f7819 */ /* 0x000fc400000006ff */
[-C--:B-1----:R-:W-:Y:S02]  /*3ae0*/  IADD3.X R63, RZ, R69.reuse, RZ, P5, !PT ;  /* 0x00000045ff3f7210 */ /* 0x082fe40002ffe4ff */
[-C--:B------:R-:W-:Y:S01]  /*3af0*/  IADD3 R84, P5, R84, R154.reuse, RZ ;  /* 0x0000009a54547210 */ /* 0x080fe20007fbe0ff */
[----:B------:R-:W-:Y:S01]  /*3b00*/  STL [R1+0x124], R144 ;  /* 0x0001249001007387 */ /* 0x000fe20000100800 */
[----:B---3--:R-:W-:Y:S02]  /*3b10*/  IADD3.X R66, RZ, R69, RZ, P0, !PT ;  /* 0x00000045ff427210 */ /* 0x008fe400007fe4ff */
[----:B------:R-:W-:Y:S01]  /*3b20*/  SHF.L.U32 R76, R76, 0x10, RZ ;  /* 0x000000104c4c7819 */ /* 0x000fe200000006ff */
[----:B------:R-:W-:Y:S01]  /*3b30*/  STL [R1+0x10c], R80 ;  /* 0x00010c5001007387 */ /* 0x000fe20000100800 */
[----:B------:R-:W-:-:S03]  /*3b40*/  IADD3 R85, P0, R85, R154, RZ ;  /* 0x0000009a55557210 */ /* 0x000fc60007f1e0ff */
[----:B------:R-:W-:Y:S01]  /*3b50*/  STL [R1+0x128], R83 ;  /* 0x0001285301007387 */ /* 0x000fe20000100800 */
[----:B------:R-:W-:-:S03]  /*3b60*/  IADD3.X R81, RZ, R69, RZ, P2, !PT ;  /* 0x00000045ff517210 */ /* 0x000fc600017fe4ff */
[----:B------:R-:W-:Y:S01]  /*3b70*/  STL [R1+0x12c], R84 ;  /* 0x00012c5401007387 */ /* 0x000fe20000100800 */
[----:B------:R-:W-:Y:S01]  /*3b80*/  IADD3 R146, P2, R157, R154, RZ ;  /* 0x0000009a9d927210 */ /* 0x000fe20007f5e0ff */
[----:B------:R-:W-:Y:S02]  /*3b90*/  FADD.FTZ R157, R0, -R62 ;  /* 0x8000003e009d7221 */ /* 0x000fe40000010000 */
[----:B------:R1:W-:Y:S01]  /*3ba0*/  STL [R1+0xe8], R63 ;  /* 0x0000e83f01007387 */ /* 0x0003e20000100800 */
[----:B------:R-:W-:-:S03]  /*3bb0*/  IADD3.X R64, RZ, R69, RZ, P3, !PT ;  /* 0x00000045ff407210 */ /* 0x000fc60001ffe4ff */
[----:B------:R-:W-:Y:S01]  /*3bc0*/  STL [R1+0x110], R78 ;  /* 0x0001104e01007387 */ /* 0x000fe20000100800 */
[----:B------:R-:W-:-:S03]  /*3bd0*/  IADD3 R0, P3, R151, R154, RZ ;  /* 0x0000009a97007210 */ /* 0x000fc60007f7e0ff */
[----:B------:R-:W-:Y:S01]  /*3be0*/  STL [R1+0x130], R145 ;  /* 0x0001309101007387 */ /* 0x000fe20000100800 */
[----:B------:R-:W-:-:S03]  /*3bf0*/  IADD3.X R77, RZ, R69, RZ, P4, !PT ;  /* 0x00000045ff4d7210 */ /* 0x000fc600027fe4ff */
[----:B------:R-:W-:Y:S01]  /*3c00*/  STL [R1+0x120], R66 ;  /* 0x0001204201007387 */ /* 0x000fe20000100800 */
[----:B------:R-:W-:-:S03]  /*3c10*/  IADD3 R152, P4, R152, R154, RZ ;  /* 0x0000009a98987210 */ /* 0x000fc60007f9e0ff */
[----:B------:R-:W-:Y:S01]  /*3c20*/  STL [R1+0x134], R85 ;  /* 0x0001345501007387 */ /* 0x000fe20000100800 */
[----:B-1----:R-:W-:-:S03]  /*3c30*/  IADD3.X R63, RZ, R69, RZ, P5, !PT ;  /* 0x00000045ff3f7210 */ /* 0x002fc60002ffe4ff */
[----:B------:R-:W-:Y:S01]  /*3c40*/  STL [R1+0x138], R81 ;  /* 0x0001385101007387 */ /* 0x000fe20000100800 */
[----:B------:R-:W-:Y:S01]  /*3c50*/  IADD3 R148, P5, R148, R154, RZ ;  /* 0x0000009a94947210 */ /* 0x000fe20007fbe0ff */
[----:B0-----:R-:W-:Y:S02]  /*3c60*/  FMUL.FTZ R157, R157, R147 ;  /* 0x000000939d9d7220 */ /* 0x001fe40000410000 */
[----:B------:R-:W-:Y:S04]  /*3c70*/  STL [R1+0x13c], R146 ;  /* 0x00013c9201007387 */ /* 0x000fe80000100800 */
[----:B------:R-:W-:Y:S04]  /*3c80*/  STL [R1+0x140], R64 ;  /* 0x0001404001007387 */ /* 0x000fe80000100800 */
[----:B------:R-:W-:Y:S04]  /*3c90*/  STL [R1+0x144], R0 ;  /* 0x0001440001007387 */ /* 0x000fe80000100800 */
[----:B------:R-:W-:Y:S04]  /*3ca0*/  STL [R1+0x148], R77 ;  /* 0x0001484d01007387 */ /* 0x000fe80000100800 */
[----:B------:R-:W-:Y:S04]  /*3cb0*/  STL [R1+0x14c], R152 ;  /* 0x00014c9801007387 */ /* 0x000fe80000100800 */
[----:B------:R-:W-:Y:S04]  /*3cc0*/  STL [R1+0x150], R63 ;  /* 0x0001503f01007387 */ /* 0x000fe80000100800 */
[----:B------:R0:W-:Y:S04]  /*3cd0*/  STL [R1+0x154], R148 ;  /* 0x0001549401007387 */ /* 0x0001e80000100800 */
[----:B0-----:R-:W3:Y:S01]  /*3ce0*/  LDL.LU R148, [R1] ;  /* 0x0000000001947983 */ /* 0x001ee20000300800 */
[----:B------:R-:W-:-:S02]  /*3cf0*/  IADD3.X R66, RZ, R69, RZ, P0, !PT ;  /* 0x00000045ff427210 */ /* 0x000fc400007fe4ff */
[-C--:B------:R-:W-:Y:S02]  /*3d00*/  IADD3 R149, P0, R149, R154.reuse, RZ ;  /* 0x0000009a95957210 */ /* 0x080fe40007f1e0ff */
[-C--:B------:R-:W-:Y:S02]  /*3d10*/  IADD3.X R145, RZ, R69.reuse, RZ, P5, !PT ;  /* 0x00000045ff917210 */ /* 0x080fe40002ffe4ff */
[-C--:B------:R-:W-:Y:S02]  /*3d20*/  IADD3.X R0, RZ, R69.reuse, RZ, P6, !PT ;  /* 0x00000045ff007210 */ /* 0x080fe400037fe4ff */
[-C--:B------:R-:W-:Y:S02]  /*3d30*/  IADD3.X R83, RZ, R69.reuse, RZ, P3, !PT ;  /* 0x00000045ff537210 */ /* 0x080fe40001ffe4ff */
[----:B------:R-:W-:Y:S02]  /*3d40*/  IADD3 R151, P5, R160, R154, RZ ;  /* 0x0000009aa0977210 */ /* 0x000fe40007fbe0ff */
[----:B------:R-:W-:-:S02]  /*3d50*/  IADD3.X R81, RZ, R69, RZ, P0, !PT ;  /* 0x00000045ff517210 */ /* 0x000fc400007fe4ff */
[-C--:B------:R-:W-:Y:S02]  /*3d60*/  IADD3 R153, P6, R153, R154.reuse, RZ ;  /* 0x0000009a99997210 */ /* 0x080fe40007fde0ff */
[-C--:B------:R-:W-:Y:S02]  /*3d70*/  IADD3 R150, P3, R150, R154.reuse, RZ ;  /* 0x0000009a96967210 */ /* 0x080fe40007f7e0ff */
[----:B------:R-:W-:Y:S02]  /*3d80*/  IADD3 R160, P0, R162, R154, RZ ;  /* 0x0000009aa2a07210 */ /* 0x000fe40007f1e0ff */
[----:B------:R-:W-:Y:S02]  /*3d90*/  IADD3 R162, R61, 0x7800, RZ ;  /* 0x000078003da27810 */ /* 0x000fe40007ffe0ff */
[-C--:B------:R-:W-:Y:S02]  /*3da0*/  IADD3.X R144, RZ, R69.reuse, RZ, P2, !PT ;  /* 0x00000045ff907210 */ /* 0x080fe400017fe4ff */
[----:B------:R-:W-:-:S02]  /*3db0*/  IADD3.X R84, RZ, R69, RZ, P4, !PT ;  /* 0x00000045ff547210 */ /* 0x000fc400027fe4ff */
[-C--:B------:R-:W-:Y:S02]  /*3dc0*/  IADD3.X R85, RZ, R69.reuse, RZ, P6, !PT ;  /* 0x00000045ff557210 */ /* 0x080fe400037fe4ff */
[-C--:B------:R-:W-:Y:S02]  /*3dd0*/  IADD3.X R64, RZ, R69.reuse, RZ, P3, !PT ;  /* 0x00000045ff407210 */ /* 0x080fe40001ffe4ff */
[-C--:B------:R-:W-:Y:S02]  /*3de0*/  IADD3 R155, P2, R155, R154.reuse, RZ ;  /* 0x0000009a9b9b7210 */ /* 0x080fe40007f5e0ff */
[----:B------:R-:W-:Y:S01]  /*3df0*/  IADD3 R156, P4, R156, R154, RZ ;  /* 0x0000009a9c9c7210 */ /* 0x000fe20007f9e0ff */
[----:B------:R0:W-:Y:S01]  /*3e00*/  STL [R1+0xe4], R0 ;  /* 0x0000e40001007387 */ /* 0x0001e20000100800 */
[-C--:B------:R-:W-:Y:S02]  /*3e10*/  IADD3.X R146, RZ, R69.reuse, RZ, P2, !PT ;  /* 0x00000045ff927210 */ /* 0x080fe400017fe4ff */
[-C--:B------:R-:W-:Y:S01]  /*3e20*/  IADD3.X R77, RZ, R69.reuse, RZ, P5, !PT ;  /* 0x00000045ff4d7210 */ /* 0x080fe20002ffe4ff */
[----:B------:R1:W-:Y:S01]  /*3e30*/  STL [R1+0x158], R153 ;  /* 0x0001589901007387 */ /* 0x0003e20000100800 */
[----:B0-----:R-:W-:-:S03]  /*3e40*/  IADD3.X R0, RZ, R69, RZ, P4, !PT ;  /* 0x00000045ff007210 */ /* 0x001fc600027fe4ff */
[----:B------:R-:W-:Y:S01]  /*3e50*/  STL [R1+0x15c], R66 ;  /* 0x00015c4201007387 */ /* 0x000fe20000100800 */
[----:B-1----:R-:W-:-:S03]  /*3e60*/  IADD3 R153, R61, 0x46000, RZ ;  /* 0x000460003d997810 */ /* 0x002fc60007ffe0ff */
[----:B------:R-:W-:Y:S04]  /*3e70*/  STL [R1+0x160], R149 ;  /* 0x0001609501007387 */ /* 0x000fe80000100800 */
[----:B------:R-:W-:Y:S04]  /*3e80*/  STL [R1+0x164], R144 ;  /* 0x0001649001007387 */ /* 0x000fe80000100800 */
[----:B------:R0:W-:Y:S04]  /*3e90*/  STL [R1+0x168], R155 ;  /* 0x0001689b01007387 */ /* 0x0001e80000100800 */
[----:B0-----:R-:W4:Y:S04]  /*3ea0*/  LDL.LU R155, [R1+0xd0] ;  /* 0x0000d000019b7983 */ /* 0x001f280000300800 */
[----:B------:R0:W-:Y:S04]  /*3eb0*/  STL [R1+0x16c], R83 ;  /* 0x00016c5301007387 */ /* 0x0001e80000100800 */
[----:B0-----:R-:W4:Y:S01]  /*3ec0*/  LDL.LU R83, [R1+0xcc] ;  /* 0x0000cc0001537983 */ /* 0x001f220000300800 */
[----:B--2---:R-:W-:-:S04]  /*3ed0*/  FFMA.FTZ R63, R157, R163, R159 ;  /* 0x000000a39d3f7223 */ /* 0x004fc8000001009f */
[----:B------:R-:W-:-:S06]  /*3ee0*/  FMUL.FTZ R158, R63, -1.4426950216293334961 ;  /* 0xbfb8aa3b3f9e7820 */ /* 0x000fcc0000410000 */
[----:B------:R-:W0:Y:S01]  /*3ef0*/  MUFU.EX2 R158, R158 ;  /* 0x0000009e009e7308 */ /* 0x000e220000000800 */
[----:B------:R-:W-:Y:S01]  /*3f00*/  FMUL.FTZ R159, R147, R60 ;  /* 0x0000003c939f7220 */ /* 0x000fe20000410000 */
[-C--:B------:R-:W-:Y:S02]  /*3f10*/  IADD3 R157, P6, R161, R154.reuse, RZ ;  /* 0x0000009aa19d7210 */ /* 0x080fe40007fde0ff */
[----:B------:R-:W-:Y:S01]  /*3f20*/  IADD3 R161, R61, 0xa000, RZ ;  /* 0x0000a0003da17810 */ /* 0x000fe20007ffe0ff */
[----:B------:R-:W-:Y:S01]  /*3f30*/  FFMA.FTZ R159, R159, R79, R76 ;  /* 0x0000004f9f9f7223 */ /* 0x000fe2000001004c */
[----:B------:R-:W-:Y:S02]  /*3f40*/  IADD3 R163, R61, 0x2800, RZ ;  /* 0x000028003da37810 */ /* 0x000fe40007ffe0ff */
[-C--:B------:R-:W-:Y:S01]  /*3f50*/  IADD3 R161, P2, R161, R154.reuse, RZ ;  /* 0x0000009aa1a17210 */ /* 0x080fe20007f5e0ff */
[----:B0-----:R-:W-:Y:S01]  /*3f60*/  FADD.FTZ R60, R158, 1 ;  /* 0x3f8000009e3c7421 */ /* 0x001fe20000010000 */
[----:B------:R-:W-:-:S02]  /*3f70*/  IADD3 R158, P3, R162, R154, RZ ;  /* 0x0000009aa29e7210 */ /* 0x000fc40007f7e0ff */
[----:B------:R-:W-:Y:S01]  /*3f80*/  IADD3 R162, R61, 0x5000, RZ ;  /* 0x000050003da27810 */ /* 0x000fe20007ffe0ff */
[----:B------:R0:W1:Y:S01]  /*3f90*/  MUFU.RCP R80, R60 ;  /* 0x0000003c00507308 */ /* 0x0000620000001000 */
[-C--:B------:R-:W-:Y:S02]  /*3fa0*/  IADD3 R163, P5, R163, R154.reuse, RZ ;  /* 0x0000009aa3a37210 */ /* 0x080fe40007fbe0ff */
[-C--:B------:R-:W-:Y:S02]  /*3fb0*/  IADD3 R162, P4, R162, R154.reuse, RZ ;  /* 0x0000009aa2a27210 */ /* 0x080fe40007f9e0ff */
[----:B------:R-:W-:Y:S02]  /*3fc0*/  IADD3.X R152, RZ, R69, RZ, P6, !PT ;  /* 0x00000045ff987210 */ /* 0x000fe400037fe4ff */
[----:B------:R-:W-:Y:S01]  /*3fd0*/  IADD3 R154, P6, R61, R154, RZ ;  /* 0x0000009a3d9a7210 */ /* 0x000fe20007fde0ff */
[----:B0-----:R-:W-:-:S03]  /*3fe0*/  FMUL.FTZ R60, R159, -1.4426950216293334961 ;  /* 0xbfb8aa3b9f3c7820 */ /* 0x001fc60000410000 */
[----:B------:R-:W-:Y:S01]  /*3ff0*/  IADD3.X R61, RZ, R69, RZ, P6, !PT ;  /* 0x00000045ff3d7210 */ /* 0x000fe200037fe4ff */
[----:B------:R0:W2:Y:S02]  /*4000*/  MUFU.EX2 R78, R60 ;  /* 0x0000003c004e7308 */ /* 0x0000a40000000800 */
[----:B0-----:R-:W-:-:S04]  /*4010*/  LEA R60, P6, R154, UR4, 0x1 ;  /* 0x000000049a3c7c11 */ /* 0x001fc8000f8c08ff */
[----:B------:R-:W-:Y:S02]  /*4020*/  LEA.HI.X R61, R154, UR5, R61, 0x1, P6 ;  /* 0x000000059a3d7c11 */ /* 0x000fe4000b0f0c3d */
[----:B------:R-:W-:Y:S01]  /*4030*/  IADD3 R82, P6, R153, R82, RZ ;  /* 0x0000005299527210 */ /* 0x000fe20007fde0ff */
[----:B-1----:R-:W-:Y:S02]  /*4040*/  FMUL.FTZ R153, R63, R80 ;  /* 0x000000503f997220 */ /* 0x002fe40000410000 */
[----:B------:R-:W4:Y:S01]  /*4050*/  LDL.LU R80, [R1+0x4] ;  /* 0x0000040001507983 */ /* 0x000f220000300800 */
[----:B------:R-:W-:Y:S02]  /*4060*/  SHF.L.U32 R149, R67, 0x10, RZ ;  /* 0x0000001043957819 */ /* 0x000fe400000006ff */
[----:B------:R-:W-:Y:S02]  /*4070*/  SHF.L.U32 R144, R65, 0x10, RZ ;  /* 0x0000001041907819 */ /* 0x000fe400000006ff */
[----:B------:R-:W-:Y:S01]  /*4080*/  PRMT R65, R67, 0x7632, R65 ;  /* 0x0000763243417816 */ /* 0x000fe20000000041 */
[--C-:B------:R-:W-:Y:S01]  /*4090*/  FADD.FTZ R165, R165, -R62.reuse ;  /* 0x8000003ea5a57221 */ /* 0x100fe20000010000 */
[----:B---3--:R-:W-:-:S04]  /*40a0*/  FADD.FTZ R154, R148, -R62 ;  /* 0x8000003e949a7221 */ /* 0x008fc80000010000 */
[----:B------:R-:W-:Y:S01]  /*40b0*/  FMUL.FTZ R63, R147, R154 ;  /* 0x0000009a933f7220 */ /* 0x000fe20000410000 */
[----:B--2---:R-:W-:-:S03]  /*40c0*/  FADD.FTZ R154, R78, 1 ;  /* 0x3f8000004e9a7421 */ /* 0x004fc60000010000 */
[----:B------:R-:W-:Y:S01]  /*40d0*/  FFMA.FTZ R63, R63, R149, R144 ;  /* 0x000000953f3f7223 */ /* 0x000fe20000010090 */
[----:B------:R0:W1:Y:S03]  /*40e0*/  MUFU.RCP R66, R154 ;  /* 0x0000009a00427308 */ /* 0x0000660000001000 */
[----:B------:R-:W-:Y:S01]  /*40f0*/  FMUL.FTZ R67, R63, -1.4426950216293334961 ;  /* 0xbfb8aa3b3f437820 */ /* 0x000fe20000410000 */
[----:B0-----:R-:W-:-:S04]  /*4100*/  PRMT R154, R65, 0x7632, R154 ;  /* 0x00007632419a7816 */ /* 0x001fc8000000009a */
[----:B------:R0:W2:Y:S01]  /*4110*/  MUFU.EX2 R78, R67 ;  /* 0x00000043004e7308 */ /* 0x0000a20000000800 */
[----:B------:R-:W-:Y:S02]  /*4120*/  SHF.L.U32 R65, R65, 0x10, RZ ;  /* 0x0000001041417819 */ /* 0x000fe400000006ff */
[----:B------:R-:W-:Y:S01]  /*4130*/  SHF.L.U32 R154, R154, 0x10, RZ ;  /* 0x000000109a9a7819 */ /* 0x000fe200000006ff */
[----:B0-----:R-:W-:Y:S01]  /*4140*/  FMUL.FTZ R67, R147, R165 ;  /* 0x000000a593437220 */ /* 0x001fe20000410000 */
[----:B-1----:R-:W-:-:S03]  /*4150*/  FMUL.FTZ R66, R159, R66 ;  /* 0x000000429f427220 */ /* 0x002fc60000410000 */
[----:B------:R-:W-:-:S04]  /*4160*/  FFMA.FTZ R67, R67, R65, R154 ;  /* 0x0000004143437223 */ /* 0x000fc8000001009a */
[----:B------:R-:W-:-:S04]  /*4170*/  FMUL.FTZ R159, R67, -1.4426950216293334961 ;  /* 0xbfb8aa3b439f7820 */ /* 0x000fc80000410000 */
[----:B------:R2:W0:Y:S02]  /*4180*/  MUFU.EX2 R165, R159 ;  /* 0x0000009f00a57308 */ /* 0x0004240000000800 */
[----:B--2---:R-:W-:-:S06]  /*4190*/  FADD.FTZ R159, R78, 1 ;  /* 0x3f8000004e9f7421 */ /* 0x004fcc0000010000 */
[----:B------:R-:W1:Y:S01]  /*41a0*/  MUFU.RCP R78, R159 ;  /* 0x0000009f004e7308 */ /* 0x000e620000001000 */
[----:B0-----:R-:W-:-:S07]  /*41b0*/  FADD.FTZ R165, R165, 1 ;  /* 0x3f800000a5a57421 */ /* 0x001fce0000010000 */
[----:B------:R-:W0:Y:S01]  /*41c0*/  MUFU.RCP R165, R165 ;  /* 0x000000a500a57308 */ /* 0x000e220000001000 */
[----:B------:R-:W-:Y:S01]  /*41d0*/  FADD.FTZ R164, R164, -R62 ;  /* 0x8000003ea4a47221 */ /* 0x000fe20000010000 */
[----:B-1----:R-:W-:-:S03]  /*41e0*/  FMUL.FTZ R63, R63, R78 ;  /* 0x0000004e3f3f7220 */ /* 0x002fc60000410000 */
[----:B------:R-:W-:-:S04]  /*41f0*/  FMUL.FTZ R164, R147, R164 ;  /* 0x000000a493a47220 */ /* 0x000fc80000410000 */
[----:B------:R-:W-:Y:S01]  /*4200*/  FFMA.FTZ R164, R79, R164, R76 ;  /* 0x000000a44fa47223 */ /* 0x000fe2000001004c */
[----:B0-----:R-:W-:-:S03]  /*4210*/  FMUL.FTZ R148, R67, R165 ;  /* 0x000000a543947220 */ /* 0x001fc60000410000 */
[----:B------:R-:W-:-:S06]  /*4220*/  FMUL.FTZ R67, R164, -1.4426950216293334961 ;  /* 0xbfb8aa3ba4437820 */ /* 0x000fcc0000410000 */
[----:B------:R-:W0:Y:S01]  /*4230*/  MUFU.EX2 R67, R67 ;  /* 0x0000004300437308 */ /* 0x000e220000000800 */
[----:B------:R-:W-:-:S04]  /*4240*/  FADD.FTZ R59, R59, -R62 ;  /* 0x8000003e3b3b7221 */ /* 0x000fc80000010000 */
[----:B------:R-:W-:-:S04]  /*4250*/  FMUL.FTZ R59, R147, R59 ;  /* 0x0000003b933b7220 */ /* 0x000fc80000410000 */
[----:B------:R-:W-:Y:S01]  /*4260*/  FFMA.FTZ R59, R149, R59, R144 ;  /* 0x0000003b953b7223 */ /* 0x000fe20000010090 */
[----:B0-----:R-:W-:-:S06]  /*4270*/  FADD.FTZ R67, R67, 1 ;  /* 0x3f80000043437421 */ /* 0x001fcc0000010000 */
[----:B------:R-:W-:Y:S01]  /*4280*/  MUFU.RCP R67, R67 ;  /* 0x0000004300437308 */ /* 0x000fe20000001000 */
[----:B------:R-:W-:-:S04]  /*4290*/  FADD.FTZ R57, R57, -R62 ;  /* 0x8000003e39397221 */ /* 0x000fc80000010000 */
[----:B------:R-:W-:-:S04]  /*42a0*/  FMUL.FTZ R57, R147, R57 ;  /* 0x0000003993397220 */ /* 0x000fc80000410000 */
[----:B------:R-:W-:Y:S01]  /*42b0*/  FFMA.FTZ R57, R65, R57, R154 ;  /* 0x0000003941397223 */ /* 0x000fe2000001009a */
[----:B------:R-:W-:-:S04]  /*42c0*/  FADD.FTZ R58, R58, -R62 ;  /* 0x8000003e3a3a7221 */ /* 0x000fc80000010000 */
[----:B------:R-:W-:-:S04]  /*42d0*/  FMUL.FTZ R58, R147, R58 ;  /* 0x0000003a933a7220 */ /* 0x000fc80000410000 */
[----:B----4-:R-:W-:Y:S01]  /*42e0*/  FFMA.FTZ R58, R155, R58, R83 ;  /* 0x0000003a9b3a7223 */ /* 0x010fe20000010053 */
[----:B------:R-:W-:-:S04]  /*42f0*/  FADD.FTZ R55, R55, -R62 ;  /* 0x8000003e37377221 */ /* 0x000fc80000010000 */
[----:B------:R-:W-:-:S04]  /*4300*/  FMUL.FTZ R55, R147, R55 ;  /* 0x0000003793377220 */ /* 0x000fc80000410000 */
[----:B------:R-:W-:Y:S01]  /*4310*/  FFMA.FTZ R55, R79, R55, R76 ;  /* 0x000000374f377223 */ /* 0x000fe2000001004c */
[----:B------:R-:W-:-:S04]  /*4320*/  FADD.FTZ R159, R80, -R62 ;  /* 0x8000003e509f7221 */ /* 0x000fc80000010000 */
[----:B------:R-:W-:-:S04]  /*4330*/  FMUL.FTZ R159, R147, R159 ;  /* 0x0000009f939f7220 */ /* 0x000fc80000410000 */
[----:B------:R-:W-:-:S04]  /*4340*/  FFMA.FTZ R159, R155, R159, R83 ;  /* 0x0000009f9b9f7223 */ /* 0x000fc80000010053 */
[----:B------:R-:W-:-:S06]  /*4350*/  FMUL.FTZ R78, R159, -1.4426950216293334961 ;  /* 0xbfb8aa3b9f4e7820 */ /* 0x000fcc0000410000 */
[----:B------:R-:W0:Y:S02]  /*4360*/  MUFU.EX2 R78, R78 ;  /* 0x0000004e004e7308 */ /* 0x000e240000000800 */
[----:B0-----:R-:W-:-:S06]  /*4370*/  FADD.FTZ R165, R78, 1 ;  /* 0x3f8000004ea57421 */ /* 0x001fcc0000010000 */
[----:B------:R-:W0:Y:S01]  /*4380*/  MUFU.RCP R165, R165 ;  /* 0x000000a500a57308 */ /* 0x000e220000001000 */
[----:B------:R-:W-:Y:S01]  /*4390*/  FMUL.FTZ R78, R164, R67 ;  /* 0x00000043a44e7220 */ /* 0x000fe20000410000 */
[----:B------:R-:W-:Y:S01]  /*43a0*/  FMUL.FTZ R67, R57, -1.4426950216293334961 ;  /* 0xbfb8aa3b39437820 */ /* 0x000fe20000410000 */
[----:B0-----:R-:W-:Y:S01]  /*43b0*/  FMUL.FTZ R80, R159, R165 ;  /* 0x000000a59f507220 */ /* 0x001fe20000410000 */
[----:B------:R-:W-:-:S06]  /*43c0*/  FMUL.FTZ R159, R59, -1.4426950216293334961 ;  /* 0xbfb8aa3b3b9f7820 */ /* 0x000fcc0000410000 */
[----:B------:R-:W0:Y:S08]  /*43d0*/  MUFU.EX2 R159, R159 ;  /* 0x0000009f009f7308 */ /* 0x000e300000000800 */
[----:B------:R-:W1:Y:S01]  /*43e0*/  MUFU.EX2 R67, R67 ;  /* 0x0000004300437308 */ /* 0x000e620000000800 */
[----:B0-----:R-:W-:-:S07]  /*43f0*/  FADD.FTZ R159, R159, 1 ;  /* 0x3f8000009f9f7421 */ /* 0x001fce0000010000 */
[----:B------:R-:W0:Y:S01]  /*4400*/  MUFU.RCP R159, R159 ;  /* 0x0000009f009f7308 */ /* 0x000e220000001000 */
[----:B-1----:R-:W-:-:S07]  /*4410*/  FADD.FTZ R67, R67, 1 ;  /* 0x3f80000043437421 */ /* 0x002fce0000010000 */
[----:B------:R-:W1:Y:S01]  /*4420*/  MUFU.RCP R67, R67 ;  /* 0x0000004300437308 */ /* 0x000e620000001000 */
[----:B0-----:R-:W-:Y:S01]  /*4430*/  FMUL.FTZ R159, R59, R159 ;  /* 0x0000009f3b9f7220 */ /* 0x001fe20000410000 */
[----:B------:R-:W-:-:S06]  /*4440*/  FMUL.FTZ R59, R58, -1.4426950216293334961 ;  /* 0xbfb8aa3b3a3b7820 */ /* 0x000fcc0000410000 */
[----:B------:R-:W0:Y:S01]  /*4450*/  MUFU.EX2 R59, R59 ;  /* 0x0000003b003b7308 */ /* 0x000e220000000800 */
[----:B-1----:R-:W-:Y:S01]  /*4460*/  FMUL.FTZ R67, R57, R67 ;  /* 0x0000004339437220 */ /* 0x002fe20000410000 */
[----:B------:R-:W-:-:S06]  /*4470*/  FMUL.FTZ R57, R55, -1.4426950216293334961 ;  /* 0xbfb8aa3b37397820 */ /* 0x000fcc0000410000 */
[----:B------:R-:W1:Y:S01]  /*4480*/  MUFU.EX2 R57, R57 ;  /* 0x0000003900397308 */ /* 0x000e620000000800 */
[----:B0-----:R-:W-:-:S07]  /*4490*/  FADD.FTZ R59, R59, 1 ;  /* 0x3f8000003b3b7421 */ /* 0x001fce0000010000 */
[----:B------:R-:W0:Y:S01]  /*44a0*/  MUFU.RCP R59, R59 ;  /* 0x0000003b003b7308 */ /* 0x000e220000001000 */
[----:B------:R-:W-:Y:S01]  /*44b0*/  FADD.FTZ R56, R56, -R62 ;  /* 0x8000003e38387221 */ /* 0x000fe20000010000 */
[----:B-1----:R-:W-:-:S03]  /*44c0*/  FADD.FTZ R57, R57, 1 ;  /* 0x3f80000039397421 */ /* 0x002fc60000010000 */
[----:B------:R-:W-:-:S03]  /*44d0*/  FMUL.FTZ R56, R147, R56 ;  /* 0x0000003893387220 */ /* 0x000fc60000410000 */
[----:B------:R-:W1:Y:S01]  /*44e0*/  MUFU.RCP R57, R57 ;  /* 0x0000003900397308 */ /* 0x000e620000001000 */
[----:B------:R-:W-:Y:S01]  /*44f0*/  FFMA.FTZ R56, R149, R56, R144 ;  /* 0x0000003895387223 */ /* 0x000fe20000010090 */
[----:B------:R-:W-:Y:S01]  /*4500*/  FADD.FTZ R53, R53, -R62 ;  /* 0x8000003e35357221 */ /* 0x000fe20000010000 */
[----:B0-----:R-:W-:Y:S02]  /*4510*/  FMUL.FTZ R59, R58, R59 ;  /* 0x0000003b3a3b7220 */ /* 0x001fe40000410000 */
[----:B------:R-:W-:Y:S01]  /*4520*/  FMUL.FTZ R58, R56, -1.4426950216293334961 ;  /* 0xbfb8aa3b383a7820 */ /* 0x000fe20000410000 */
[----:B------:R-:W-:-:S05]  /*4530*/  FMUL.FTZ R53, R147, R53 ;  /* 0x0000003593357220 */ /* 0x000fca0000410000 */
[----:B------:R-:W0:Y:S01]  /*4540*/  MUFU.EX2 R58, R58 ;  /* 0x0000003a003a7308 */ /* 0x000e220000000800 */
[----:B------:R-:W-:Y:S01]  /*4550*/  FFMA.FTZ R53, R65, R53, R154 ;  /* 0x0000003541357223 */ /* 0x000fe2000001009a */
[----:B-1----:R-:W-:-:S03]  /*4560*/  FMUL.FTZ R57, R55, R57 ;  /* 0x0000003937397220 */ /* 0x002fc60000410000 */
[----:B------:R-:W-:Y:S01]  /*4570*/  FMUL.FTZ R55, R53, -1.4426950216293334961 ;  /* 0xbfb8aa3b35377820 */ /* 0x000fe20000410000 */
[----:B------:R-:W-:Y:S05]  /*4580*/  STL [R1+0xe0], R159 ;  /* 0x0000e09f01007387 */ /* 0x000fea0000100800 */
[----:B------:R-:W1:Y:S01]  /*4590*/  MUFU.EX2 R55, R55 ;  /* 0x0000003700377308 */ /* 0x000e620000000800 */
[----:B------:R-:W-:Y:S04]  /*45a0*/  STL [R1+0xdc], R67 ;  /* 0x0000dc4301007387 */ /* 0x000fe80000100800 */
[----:B------:R-:W-:Y:S04]  /*45b0*/  STL [R1+0xd8], R59 ;  /* 0x0000d83b01007387 */ /* 0x000fe80000100800 */
[----:B------:R0:W-:Y:S02]  /*45c0*/  STL [R1+0xd4], R57 ;  /* 0x0000d43901007387 */ /* 0x0001e40000100800 */
[----:B0-----:R-:W-:-:S06]  /*45d0*/  FADD.FTZ R57, R58, 1 ;  /* 0x3f8000003a397421 */ /* 0x001fcc0000010000 */
        /* <DEDUP_REMOVED lines=411> */
[----:B------:R-:W-:Y:S01]  /*5f90*/  FMUL.FTZ R6, R147, R6 ;  /* 0x0000000693067220 */ /* 0x000fe20000410000 */
[----:B------:R-:W-:Y:S04]  /*5fa0*/  STL [R1+0x40], R23 ;  /* 0x0000401701007387 */ /* 0x000fe80000100800 */
[----:B------:R-:W0:Y:S01]  /*5fb0*/  MUFU.EX2 R9, R9 ;  /* 0x0000000900097308 */ /* 0x000e220000000800 */
[----:B------:R-:W-:Y:S01]  /*5fc0*/  FFMA.FTZ R6, R65, R6, R154 ;  /* 0x0000000641067223 */ /* 0x000fe2000001009a */
[----:B------:R-:W-:Y:S01]  /*5fd0*/  STL [R1+0x3c], R22 ;  /* 0x00003c1601007387 */ /* 0x000fe20000100800 */
[----:B-1----:R-:W-:-:S02]  /*5fe0*/  FMUL.FTZ R8, R8, R10 ;  /* 0x0000000a08087220 */ /* 0x002fc40000410000 */
[----:B------:R-:W-:Y:S01]  /*5ff0*/  FMUL.FTZ R10, R6, -1.4426950216293334961 ;  /* 0xbfb8aa3b060a7820 */ /* 0x000fe20000410000 */
[----:B------:R-:W-:Y:S04]  /*6000*/  STL [R1+0x38], R21 ;  /* 0x0000381501007387 */ /* 0x000fe80000100800 */
[----:B------:R-:W-:Y:S04]  /*6010*/  STL [R1+0x34], R20 ;  /* 0x0000341401007387 */ /* 0x000fe80000100800 */
[----:B------:R-:W-:Y:S04]  /*6020*/  STL [R1+0x30], R19 ;  /* 0x0000301301007387 */ /* 0x000fe80000100800 */
[----:B------:R-:W-:Y:S01]  /*6030*/  STL [R1+0x2c], R18 ;  /* 0x00002c1201007387 */ /* 0x000fe20000100800 */
[----:B------:R-:W1:Y:S03]  /*6040*/  MUFU.EX2 R10, R10 ;  /* 0x0000000a000a7308 */ /* 0x000e660000000800 */
[----:B------:R-:W-:Y:S04]  /*6050*/  STL [R1+0x28], R17 ;  /* 0x0000281101007387 */ /* 0x000fe80000100800 */
[----:B------:R-:W-:Y:S04]  /*6060*/  STL [R1+0x24], R16 ;  /* 0x0000241001007387 */ /* 0x000fe80000100800 */
[----:B------:R-:W-:Y:S04]  /*6070*/  STL [R1+0x20], R15 ;  /* 0x0000200f01007387 */ /* 0x000fe80000100800 */
[----:B------:R-:W-:Y:S04]  /*6080*/  STL [R1+0x1c], R14 ;  /* 0x00001c0e01007387 */ /* 0x000fe80000100800 */
[----:B------:R-:W-:Y:S04]  /*6090*/  STL [R1+0x18], R13 ;  /* 0x0000180d01007387 */ /* 0x000fe80000100800 */
[----:B------:R-:W-:Y:S04]  /*60a0*/  STL [R1+0x10], R12 ;  /* 0x0000100c01007387 */ /* 0x000fe80000100800 */
[----:B------:R-:W-:Y:S04]  /*60b0*/  STL [R1+0xc], R11 ;  /* 0x00000c0b01007387 */ /* 0x000fe80000100800 */
[----:B------:R0:W-:Y:S02]  /*60c0*/  STL [R1+0x8], R8 ;  /* 0x0000080801007387 */ /* 0x0001e40000100800 */
[----:B0-----:R-:W-:Y:S01]  /*60d0*/  FADD.FTZ R8, R9, 1 ;  /* 0x3f80000009087421 */ /* 0x001fe20000010000 */
[----:B------:R-:W-:-:S05]  /*60e0*/  FADD.FTZ R165, R5, -R62 ;  /* 0x8000003e05a57221 */ /* 0x000fca0000010000 */
[----:B------:R-:W0:Y:S01]  /*60f0*/  MUFU.RCP R8, R8 ;  /* 0x0000000800087308 */ /* 0x000e220000001000 */
[----:B-1----:R-:W-:Y:S01]  /*6100*/  FADD.FTZ R5, R10, 1 ;  /* 0x3f8000000a057421 */ /* 0x002fe20000010000 */
[----:B------:R-:W-:-:S06]  /*6110*/  FMUL.FTZ R165, R147, R165 ;  /* 0x000000a593a57220 */ /* 0x000fcc0000410000 */
[----:B------:R-:W1:Y:S01]  /*6120*/  MUFU.RCP R5, R5 ;  /* 0x0000000500057308 */ /* 0x000e620000001000 */
[----:B------:R-:W-:Y:S01]  /*6130*/  FFMA.FTZ R165, R155, R165, R83 ;  /* 0x000000a59ba57223 */ /* 0x000fe20000010053 */
[----:B0-----:R-:W-:Y:S01]  /*6140*/  FMUL.FTZ R9, R7, R8 ;  /* 0x0000000807097220 */ /* 0x001fe20000410000 */
[----:B------:R-:W-:Y:S02]  /*6150*/  FADD.FTZ R8, R4, -R62 ;  /* 0x8000003e04087221 */ /* 0x000fe40000010000 */
[----:B------:R-:W-:Y:S02]  /*6160*/  FMUL.FTZ R7, R165, -1.4426950216293334961 ;  /* 0xbfb8aa3ba5077820 */ /* 0x000fe40000410000 */
[----:B------:R-:W-:Y:S02]  /*6170*/  FMUL.FTZ R8, R147, R8 ;  /* 0x0000000893087220 */ /* 0x000fe40000410000 */
[----:B------:R-:W0:Y:S02]  /*6180*/  MUFU.EX2 R4, R7 ;  /* 0x0000000700047308 */ /* 0x000e240000000800 */
[----:B------:R-:W-:Y:S01]  /*6190*/  FFMA.FTZ R164, R79, R8, R76 ;  /* 0x000000084fa47223 */ /* 0x000fe2000001004c */
[----:B-1----:R-:W-:-:S03]  /*61a0*/  FMUL.FTZ R6, R6, R5 ;  /* 0x0000000506067220 */ /* 0x002fc60000410000 */
[----:B------:R-:W-:-:S06]  /*61b0*/  FMUL.FTZ R5, R164, -1.4426950216293334961 ;  /* 0xbfb8aa3ba4057820 */ /* 0x000fcc0000410000 */
[----:B------:R-:W1:Y:S01]  /*61c0*/  MUFU.EX2 R5, R5 ;  /* 0x0000000500057308 */ /* 0x000e620000000800 */
[----:B0-----:R-:W-:Y:S01]  /*61d0*/  FADD.FTZ R4, R4, 1 ;  /* 0x3f80000004047421 */ /* 0x001fe20000010000 */
[----:B------:R-:W-:-:S06]  /*61e0*/  FADD.FTZ R159, R3, -R62 ;  /* 0x8000003e039f7221 */ /* 0x000fcc0000010000 */
[----:B------:R-:W0:Y:S01]  /*61f0*/  MUFU.RCP R4, R4 ;  /* 0x0000000400047308 */ /* 0x000e220000001000 */
[----:B------:R-:W-:Y:S01]  /*6200*/  FMUL.FTZ R159, R147, R159 ;  /* 0x0000009f939f7220 */ /* 0x000fe20000410000 */
[----:B-1----:R-:W-:-:S03]  /*6210*/  FADD.FTZ R3, R5, 1 ;  /* 0x3f80000005037421 */ /* 0x002fc60000010000 */
[----:B------:R-:W-:-:S03]  /*6220*/  FFMA.FTZ R159, R149, R159, R144 ;  /* 0x0000009f959f7223 */ /* 0x000fc60000010090 */
[----:B------:R-:W1:Y:S01]  /*6230*/  MUFU.RCP R3, R3 ;  /* 0x0000000300037308 */ /* 0x000e620000001000 */
[----:B------:R-:W-:Y:S01]  /*6240*/  FADD.FTZ R2, R2, -R62 ;  /* 0x8000003e02027221 */ /* 0x000fe20000010000 */
[----:B0-----:R-:W-:Y:S01]  /*6250*/  FMUL.FTZ R165, R165, R4 ;  /* 0x00000004a5a57220 */ /* 0x001fe20000410000 */
[----:B------:R-:W-:Y:S02]  /*6260*/  FMUL.FTZ R4, R159, -1.4426950216293334961 ;  /* 0xbfb8aa3b9f047820 */ /* 0x000fe40000410000 */
[----:B------:R-:W-:-:S04]  /*6270*/  FMUL.FTZ R2, R147, R2 ;  /* 0x0000000293027220 */ /* 0x000fc80000410000 */
[----:B------:R-:W-:Y:S01]  /*6280*/  FFMA.FTZ R2, R65, R2, R154 ;  /* 0x0000000241027223 */ /* 0x000fe2000001009a */
[----:B------:R-:W0:Y:S01]  /*6290*/  MUFU.EX2 R4, R4 ;  /* 0x0000000400047308 */ /* 0x000e220000000800 */
[----:B-1----:R-:W-:Y:S02]  /*62a0*/  FMUL.FTZ R164, R164, R3 ;  /* 0x00000003a4a47220 */ /* 0x002fe40000410000 */
[----:B------:R-:W-:-:S06]  /*62b0*/  FMUL.FTZ R3, R2, -1.4426950216293334961 ;  /* 0xbfb8aa3b02037820 */ /* 0x000fcc0000410000 */
[----:B------:R-:W1:Y:S01]  /*62c0*/  MUFU.EX2 R3, R3 ;  /* 0x0000000300037308 */ /* 0x000e620000000800 */
[----:B0-----:R-:W-:Y:S01]  /*62d0*/  FADD.FTZ R4, R4, 1 ;  /* 0x3f80000004047421 */ /* 0x001fe20000010000 */
[----:B------:R-:W-:Y:S01]  /*62e0*/  FADD.FTZ R5, R102, -R62 ;  /* 0x8000003e66057221 */ /* 0x000fe20000010000 */
[----:B------:R-:W-:Y:S05]  /*62f0*/  STL [R1+0x4], R9 ;  /* 0x0000040901007387 */ /* 0x000fea0000100800 */
[----:B------:R-:W0:Y:S01]  /*6300*/  MUFU.RCP R4, R4 ;  /* 0x0000000400047308 */ /* 0x000e220000001000 */
[----:B------:R-:W-:Y:S01]  /*6310*/  FMUL.FTZ R5, R147, R5 ;  /* 0x0000000593057220 */ /* 0x000fe20000410000 */
[----:B------:R1:W-:Y:S02]  /*6320*/  STL [R1], R6 ;  /* 0x0000000601007387 */ /* 0x0003e40000100800 */
[----:B-1----:R-:W-:Y:S01]  /*6330*/  FADD.FTZ R6, R3, 1 ;  /* 0x3f80000003067421 */ /* 0x002fe20000010000 */
[----:B------:R-:W-:-:S03]  /*6340*/  FFMA.FTZ R3, R155, R5, R83 ;  /* 0x000000059b037223 */ /* 0x000fc60000010053 */
[----:B------:R1:W2:Y:S01]  /*6350*/  MUFU.RCP R5, R6 ;  /* 0x0000000600057308 */ /* 0x0002a20000001000 */
[----:B------:R-:W-:Y:S01]  /*6360*/  FADD.FTZ R70, R70, -R62 ;  /* 0x8000003e46467221 */ /* 0x000fe20000010000 */
[----:B0-----:R-:W-:-:S03]  /*6370*/  FMUL.FTZ R159, R159, R4 ;  /* 0x000000049f9f7220 */ /* 0x001fc60000410000 */
[----:B------:R-:W-:Y:S01]  /*6380*/  FMUL.FTZ R4, R147, R70 ;  /* 0x0000004693047220 */ /* 0x000fe20000410000 */
[----:B-1----:R-:W-:-:S03]  /*6390*/  FMUL.FTZ R6, R3, -1.4426950216293334961 ;  /* 0xbfb8aa3b03067820 */ /* 0x002fc60000410000 */
[----:B------:R-:W-:-:S03]  /*63a0*/  FFMA.FTZ R4, R79, R4, R76 ;  /* 0x000000044f047223 */ /* 0x000fc6000001004c */
[----:B------:R-:W0:Y:S01]  /*63b0*/  MUFU.EX2 R6, R6 ;  /* 0x0000000600067308 */ /* 0x000e220000000800 */
[----:B--2---:R-:W-:Y:S01]  /*63c0*/  FMUL.FTZ R2, R2, R5 ;  /* 0x0000000502027220 */ /* 0x004fe20000410000 */
[----:B------:R-:W-:-:S06]  /*63d0*/  FMUL.FTZ R5, R4, -1.4426950216293334961 ;  /* 0xbfb8aa3b04057820 */ /* 0x000fcc0000410000 */
[----:B------:R-:W1:Y:S01]  /*63e0*/  MUFU.EX2 R5, R5 ;  /* 0x0000000500057308 */ /* 0x000e620000000800 */
[----:B------:R-:W-:Y:S01]  /*63f0*/  FADD.FTZ R7, R103, -R62 ;  /* 0x8000003e67077221 */ /* 0x000fe20000010000 */
[----:B0-----:R-:W-:-:S03]  /*6400*/  FADD.FTZ R6, R6, 1 ;  /* 0x3f80000006067421 */ /* 0x001fc60000010000 */
[----:B------:R-:W-:-:S03]  /*6410*/  FMUL.FTZ R7, R147, R7 ;  /* 0x0000000793077220 */ /* 0x000fc60000410000 */
[----:B------:R-:W0:Y:S01]  /*6420*/  MUFU.RCP R6, R6 ;  /* 0x0000000600067308 */ /* 0x000e220000001000 */
[----:B-1----:R-:W-:Y:S01]  /*6430*/  FADD.FTZ R8, R5, 1 ;  /* 0x3f80000005087421 */ /* 0x002fe20000010000 */
[----:B------:R-:W-:-:S06]  /*6440*/  FFMA.FTZ R5, R149, R7, R144 ;  /* 0x0000000795057223 */ /* 0x000fcc0000010090 */
[----:B------:R1:W2:Y:S01]  /*6450*/  MUFU.RCP R7, R8 ;  /* 0x0000000800077308 */ /* 0x0002a20000001000 */
[----:B------:R-:W-:Y:S01]  /*6460*/  FADD.FTZ R71, R71, -R62 ;  /* 0x8000003e47477221 */ /* 0x000fe20000010000 */
[----:B-1----:R-:W-:Y:S01]  /*6470*/  FMUL.FTZ R8, R5, -1.4426950216293334961 ;  /* 0xbfb8aa3b05087820 */ /* 0x002fe20000410000 */
[----:B0-----:R-:W-:Y:S02]  /*6480*/  FMUL.FTZ R3, R3, R6 ;  /* 0x0000000603037220 */ /* 0x001fe40000410000 */
[----:B------:R-:W-:-:S03]  /*6490*/  FMUL.FTZ R6, R147, R71 ;  /* 0x0000004793067220 */ /* 0x000fc60000410000 */
[----:B------:R-:W0:Y:S01]  /*64a0*/  MUFU.EX2 R8, R8 ;  /* 0x0000000800087308 */ /* 0x000e220000000800 */
[----:B------:R-:W-:Y:S01]  /*64b0*/  FFMA.FTZ R6, R65, R6, R154 ;  /* 0x0000000641067223 */ /* 0x000fe2000001009a */
[----:B--2---:R-:W-:-:S03]  /*64c0*/  FMUL.FTZ R4, R4, R7 ;  /* 0x0000000704047220 */ /* 0x004fc60000410000 */
        /* <DEDUP_REMOVED lines=10> */
[----:B0-----:R-:W-:Y:S01]  /*6570*/  FMUL.FTZ R5, R5, R8 ;  /* 0x0000000805057220 */ /* 0x001fe20000410000 */
[----:B-1----:R-:W-:Y:S02]  /*6580*/  FMUL.FTZ R10, R7, -1.4426950216293334961 ;  /* 0xbfb8aa3b070a7820 */ /* 0x002fe40000410000 */
[----:B------:R-:W-:-:S04]  /*6590*/  FMUL.FTZ R8, R147, R72 ;  /* 0x0000004893087220 */ /* 0x000fc80000410000 */
[----:B------:R-:W-:Y:S01]  /*65a0*/  FFMA.FTZ R8, R79, R8, R76 ;  /* 0x000000084f087223 */ /* 0x000fe2000001004c */
[----:B------:R-:W0:Y:S01]  /*65b0*/  MUFU.EX2 R10, R10 ;  /* 0x0000000a000a7308 */ /* 0x000e220000000800 */
[----:B--2---:R-:W-:Y:S02]  /*65c0*/  FMUL.FTZ R6, R6, R9 ;  /* 0x0000000906067220 */ /* 0x004fe40000410000 */
        /* <DEDUP_REMOVED lines=338> */
[----:B0-----:R-:W-:-:S07]  /*7af0*/  FADD.FTZ R52, R52, 1 ;  /* 0x3f80000034347421 */ /* 0x001fce0000010000 */
[----:B------:R0:W2:Y:S02]  /*7b00*/  MUFU.RCP R53, R52 ;  /* 0x0000003400357308 */ /* 0x0000a40000001000 */
[----:B0-----:R-:W-:Y:S01]  /*7b10*/  FADD.FTZ R52, R136, -R62 ;  /* 0x8000003e88347221 */ /* 0x001fe20000010000 */
[----:B-1----:R-:W-:-:S03]  /*7b20*/  FADD.FTZ R54, R51, 1 ;  /* 0x3f80000033367421 */ /* 0x002fc60000010000 */
[----:B------:R-:W-:-:S04]  /*7b30*/  FMUL.FTZ R52, R147, R52 ;  /* 0x0000003493347220 */ /* 0x000fc80000410000 */
[----:B------:R-:W-:Y:S01]  /*7b40*/  FFMA.FTZ R51, R155, R52, R83 ;  /* 0x000000349b337223 */ /* 0x000fe20000010053 */
[----:B--2---:R-:W-:-:S03]  /*7b50*/  FMUL.FTZ R49, R49, R53 ;  /* 0x0000003531317220 */ /* 0x004fc60000410000 */
[----:B------:R-:W-:Y:S01]  /*7b60*/  FMUL.FTZ R53, R51, -1.4426950216293334961 ;  /* 0xbfb8aa3b33357820 */ /* 0x000fe20000410000 */
[----:B------:R-:W0:Y:S01]  /*7b70*/  MUFU.RCP R52, R54 ;  /* 0x0000003600347308 */ /* 0x000e220000001000 */
[----:B------:R-:W-:-:S07]  /*7b80*/  FADD.FTZ R94, R94, -R62 ;  /* 0x8000003e5e5e7221 */ /* 0x000fce0000010000 */
[----:B------:R-:W1:Y:S01]  /*7b90*/  MUFU.EX2 R53, R53 ;  /* 0x0000003500357308 */ /* 0x000e620000000800 */
[----:B------:R-:W-:Y:S01]  /*7ba0*/  FMUL.FTZ R67, R147, R94 ;  /* 0x0000005e93437220 */ /* 0x000fe20000410000 */
[--C-:B------:R-:W-:Y:S01]  /*7bb0*/  FADD.FTZ R118, R138, -R62.reuse ;  /* 0x8000003e8a767221 */ /* 0x100fe20000010000 */
[--C-:B------:R-:W-:Y:S01]  /*7bc0*/  FADD.FTZ R122, R140, -R62.reuse ;  /* 0x8000003e8c7a7221 */ /* 0x100fe20000010000 */
[----:B------:R-:W-:Y:S01]  /*7bd0*/  FADD.FTZ R142, R142, -R62 ;  /* 0x8000003e8e8e7221 */ /* 0x000fe20000010000 */
[----:B------:R-:W-:Y:S01]  /*7be0*/  FFMA.FTZ R67, R79, R67, R76 ;  /* 0x000000434f437223 */ /* 0x000fe2000001004c */
[C---:B------:R-:W-:Y:S01]  /*7bf0*/  FMUL.FTZ R118, R147.reuse, R118 ;  /* 0x0000007693767220 */ /* 0x040fe20000410000 */
[C---:B------:R-:W-:Y:S01]  /*7c00*/  FMUL.FTZ R122, R147.reuse, R122 ;  /* 0x0000007a937a7220 */ /* 0x040fe20000410000 */
[----:B------:R-:W-:Y:S01]  /*7c10*/  FMUL.FTZ R127, R147, R142 ;  /* 0x0000008e937f7220 */ /* 0x000fe20000410000 */
[----:B0-----:R-:W-:Y:S01]  /*7c20*/  FMUL.FTZ R50, R50, R52 ;  /* 0x0000003432327220 */ /* 0x001fe20000410000 */
[----:B------:R-:W-:Y:S01]  /*7c30*/  FMUL.FTZ R52, R67, -1.4426950216293334961 ;  /* 0xbfb8aa3b43347820 */ /* 0x000fe20000410000 */
[C-C-:B------:R-:W-:Y:S01]  /*7c40*/  FFMA.FTZ R118, R155.reuse, R118, R83.reuse ;  /* 0x000000769b767223 */ /* 0x140fe20000010053 */
[C-C-:B------:R-:W-:Y:S01]  /*7c50*/  FFMA.FTZ R122, R155.reuse, R122, R83.reuse ;  /* 0x0000007a9b7a7223 */ /* 0x140fe20000010053 */
[----:B------:R-:W-:-:S02]  /*7c60*/  FFMA.FTZ R127, R155, R127, R83 ;  /* 0x0000007f9b7f7223 */ /* 0x000fc40000010053 */
[----:B------:R-:W2:Y:S01]  /*7c70*/  LDL.LU R83, [R1+0x16c] ;  /* 0x00016c0001537983 */ /* 0x000ea20000300800 */
[----:B-1----:R-:W-:-:S03]  /*7c80*/  FADD.FTZ R53, R53, 1 ;  /* 0x3f80000035357421 */ /* 0x002fc60000010000 */
[----:B------:R-:W3:Y:S01]  /*7c90*/  LDL.LU R155, [R1+0x168] ;  /* 0x00016800019b7983 */ /* 0x000ee20000300800 */
[----:B------:R-:W0:Y:S01]  /*7ca0*/  MUFU.EX2 R52, R52 ;  /* 0x0000003400347308 */ /* 0x000e220000000800 */
[----:B------:R-:W-:-:S07]  /*7cb0*/  FADD.FTZ R116, R137, -R62 ;  /* 0x8000003e89747221 */ /* 0x000fce0000010000 */
[----:B------:R-:W1:Y:S01]  /*7cc0*/  MUFU.RCP R53, R53 ;  /* 0x0000003500357308 */ /* 0x000e620000001000 */
[----:B------:R-:W-:-:S04]  /*7cd0*/  FMUL.FTZ R116, R147, R116 ;  /* 0x0000007493747220 */ /* 0x000fc80000410000 */
[----:B------:R-:W-:Y:S01]  /*7ce0*/  FFMA.FTZ R116, R149, R116, R144 ;  /* 0x0000007495747223 */ /* 0x000fe20000010090 */
[----:B0-----:R-:W-:Y:S01]  /*7cf0*/  FADD.FTZ R52, R52, 1 ;  /* 0x3f80000034347421 */ /* 0x001fe20000010000 */
[----:B-1----:R-:W-:Y:S02]  /*7d00*/  FMUL.FTZ R51, R51, R53 ;  /* 0x0000003533337220 */ /* 0x002fe40000410000 */
[----:B------:R-:W-:-:S03]  /*7d10*/  FMUL.FTZ R53, R116, -1.4426950216293334961 ;  /* 0xbfb8aa3b74357820 */ /* 0x000fc60000410000 */
[----:B------:R-:W0:Y:S01]  /*7d20*/  MUFU.RCP R52, R52 ;  /* 0x0000003400347308 */ /* 0x000e220000001000 */
[----:B------:R-:W-:-:S07]  /*7d30*/  FADD.FTZ R95, R95, -R62 ;  /* 0x8000003e5f5f7221 */ /* 0x000fce0000010000 */
[----:B------:R-:W1:Y:S01]  /*7d40*/  MUFU.EX2 R53, R53 ;  /* 0x0000003500357308 */ /* 0x000e620000000800 */
[----:B------:R-:W-:-:S04]  /*7d50*/  FMUL.FTZ R95, R147, R95 ;  /* 0x0000005f935f7220 */ /* 0x000fc80000410000 */
[----:B------:R-:W-:Y:S01]  /*7d60*/  FFMA.FTZ R117, R65, R95, R154 ;  /* 0x0000005f41757223 */ /* 0x000fe2000001009a */
[----:B0-----:R-:W-:-:S03]  /*7d70*/  FMUL.FTZ R67, R67, R52 ;  /* 0x0000003443437220 */ /* 0x001fc60000410000 */
[----:B------:R-:W-:Y:S01]  /*7d80*/  FMUL.FTZ R52, R117, -1.4426950216293334961 ;  /* 0xbfb8aa3b75347820 */ /* 0x000fe20000410000 */
[----:B-1----:R-:W-:-:S05]  /*7d90*/  FADD.FTZ R53, R53, 1 ;  /* 0x3f80000035357421 */ /* 0x002fca0000010000 */
[----:B------:R-:W0:Y:S08]  /*7da0*/  MUFU.EX2 R52, R52 ;  /* 0x0000003400347308 */ /* 0x000e300000000800 */
[----:B------:R-:W1:Y:S01]  /*7db0*/  MUFU.RCP R53, R53 ;  /* 0x0000003500357308 */ /* 0x000e620000001000 */
[----:B0-----:R-:W-:Y:S01]  /*7dc0*/  FADD.FTZ R52, R52, 1 ;  /* 0x3f80000034347421 */ /* 0x001fe20000010000 */
[----:B-1----:R-:W-:Y:S01]  /*7dd0*/  FMUL.FTZ R116, R116, R53 ;  /* 0x0000003574747220 */ /* 0x002fe20000410000 */
[----:B------:R-:W-:-:S05]  /*7de0*/  FMUL.FTZ R53, R118, -1.4426950216293334961 ;  /* 0xbfb8aa3b76357820 */ /* 0x000fca0000410000 */
        /* <DEDUP_REMOVED lines=29> */
[----:B------:R-:W0:Y:S08]  /*7fc0*/  MUFU.RCP R52, R52 ;  /* 0x0000003400347308 */ /* 0x000e300000001000 */
[----:B------:R-:W1:Y:S01]  /*7fd0*/  MUFU.EX2 R53, R53 ;  /* 0x0000003500357308 */ /* 0x000e620000000800 */
[----:B------:R-:W-:-:S04]  /*7fe0*/  FADD.FTZ R98, R98, -R62 ;  /* 0x8000003e62627221 */ /* 0x000fc80000010000 */
[----:B------:R-:W-:Y:S01]  /*7ff0*/  FMUL.FTZ R98, R147, R98 ;  /* 0x0000006293627220 */ /* 0x000fe20000410000 */
[----:B0-----:R-:W-:-:S03]  /*8000*/  FMUL.FTZ R121, R121, R52 ;  /* 0x0000003479797220 */ /* 0x001fc60000410000 */
[----:B------:R-:W-:Y:S01]  /*8010*/  FFMA.FTZ R123, R79, R98, R76 ;  /* 0x000000624f7b7223 */ /* 0x000fe2000001004c */
[----:B-1----:R-:W-:-:S03]  /*8020*/  FADD.FTZ R52, R53, 1 ;  /* 0x3f80000035347421 */ /* 0x002fc60000010000 */
[----:B------:R-:W-:-:S03]  /*8030*/  FMUL.FTZ R54, R123, -1.4426950216293334961 ;  /* 0xbfb8aa3b7b367820 */ /* 0x000fc60000410000 */
[----:B------:R-:W0:Y:S01]  /*8040*/  MUFU.RCP R52, R52 ;  /* 0x0000003400347308 */ /* 0x000e220000001000 */
[----:B------:R-:W-:-:S07]  /*8050*/  FADD.FTZ R141, R141, -R62 ;  /* 0x8000003e8d8d7221 */ /* 0x000fce0000010000 */
[----:B------:R-:W1:Y:S01]  /*8060*/  MUFU.EX2 R54, R54 ;  /* 0x0000003600367308 */ /* 0x000e620000000800 */
[----:B------:R-:W-:Y:S01]  /*8070*/  FMUL.FTZ R125, R147, R141 ;  /* 0x0000008d937d7220 */ /* 0x000fe20000410000 */
[----:B------:R-:W-:-:S03]  /*8080*/  FADD.FTZ R99, R99, -R62 ;  /* 0x8000003e63637221 */ /* 0x000fc60000010000 */
[----:B------:R-:W-:Y:S01]  /*8090*/  FFMA.FTZ R125, R149, R125, R144 ;  /* 0x0000007d957d7223 */ /* 0x000fe20000010090 */
[----:B------:R-:W-:Y:S01]  /*80a0*/  FMUL.FTZ R99, R147, R99 ;  /* 0x0000006393637220 */ /* 0x000fe20000410000 */
[----:B0-----:R-:W-:Y:S02]  /*80b0*/  FMUL.FTZ R122, R122, R52 ;  /* 0x000000347a7a7220 */ /* 0x001fe40000410000 */
[----:B------:R-:W-:Y:S01]  /*80c0*/  FMUL.FTZ R52, R125, -1.4426950216293334961 ;  /* 0xbfb8aa3b7d347820 */ /* 0x000fe20000410000 */
[----:B------:R-:W-:Y:S01]  /*80d0*/  FFMA.FTZ R126, R65, R99, R154 ;  /* 0x00000063417e7223 */ /* 0x000fe2000001009a */
[----:B-1----:R-:W-:-:S03]  /*80e0*/  FADD.FTZ R53, R54, 1 ;  /* 0x3f80000036357421 */ /* 0x002fc60000010000 */
[----:B------:R-:W-:Y:S01]  /*80f0*/  FMUL.FTZ R54, R126, -1.4426950216293334961 ;  /* 0xbfb8aa3b7e367820 */ /* 0x000fe20000410000 */
[----:B------:R-:W0:Y:S08]  /*8100*/  MUFU.EX2 R52, R52 ;  /* 0x0000003400347308 */ /* 0x000e300000000800 */
[----:B------:R-:W1:Y:S08]  /*8110*/  MUFU.RCP R53, R53 ;  /* 0x0000003500357308 */ /* 0x000e700000001000 */
[----:B------:R-:W4:Y:S01]  /*8120*/  MUFU.EX2 R54, R54 ;  /* 0x0000003600367308 */ /* 0x000f220000000800 */
[----:B0-----:R-:W-:Y:S01]  /*8130*/  FADD.FTZ R52, R52, 1 ;  /* 0x3f80000034347421 */ /* 0x001fe20000010000 */
[----:B-1----:R-:W-:-:S06]  /*8140*/  FMUL.FTZ R123, R123, R53 ;  /* 0x000000357b7b7220 */ /* 0x002fcc0000410000 */
[----:B------:R4:W0:Y:S02]  /*8150*/  MUFU.RCP R53, R52 ;  /* 0x0000003400357308 */ /* 0x0008240000001000 */
[----:B----4-:R-:W-:Y:S01]  /*8160*/  FADD.FTZ R52, R54, 1 ;  /* 0x3f80000036347421 */ /* 0x010fe20000010000 */
[----:B------:R-:W-:-:S05]  /*8170*/  FMUL.FTZ R54, R127, -1.4426950216293334961 ;  /* 0xbfb8aa3b7f367820 */ /* 0x000fca0000410000 */
[----:B------:R-:W1:Y:S08]  /*8180*/  MUFU.RCP R52, R52 ;  /* 0x0000003400347308 */ /* 0x000e700000001000 */
[----:B------:R-:W4:Y:S01]  /*8190*/  MUFU.EX2 R54, R54 ;  /* 0x0000003600367308 */ /* 0x000f220000000800 */
[----:B0-----:R-:W-:Y:S01]  /*81a0*/  FMUL.FTZ R125, R125, R53 ;  /* 0x000000357d7d7220 */ /* 0x001fe20000410000 */
[----:B------:R-:W-:Y:S01]  /*81b0*/  F2FP.BF16.F32.PACK_AB R53, R66, R153 ;  /* 0x000000994235723e */ /* 0x000fe200000010ff */
[----:B-1----:R-:W-:Y:S01]  /*81c0*/  FMUL.FTZ R126, R126, R52 ;  /* 0x000000347e7e7220 */ /* 0x002fe20000410000 */
[----:B------:R-:W-:-:S02]  /*81d0*/  F2FP.BF16.F32.PACK_AB R52, R148, R63 ;  /* 0x0000003f9434723e */ /* 0x000fc400000010ff */
[C---:B------:R-:W-:Y:S01]  /*81e0*/  PRMT R55, R53.reuse, 0x7610, R55 ;  /* 0x0000761035377816 */ /* 0x040fe20000000037 */
[----:B----4-:R-:W-:Y:S01]  /*81f0*/  FADD.FTZ R54, R54, 1 ;  /* 0x3f80000036367421 */ /* 0x010fe20000010000 */
[----:B------:R-:W-:Y:S02]  /*8200*/  PRMT R53, R53, 0x7632, R53 ;  /* 0x0000763235357816 */ /* 0x000fe40000000035 */
[----:B------:R-:W-:Y:S01]  /*8210*/  PRMT R56, R52, 0x7632, R56 ;  /* 0x0000763234387816 */ /* 0x000fe20000000038 */
[----:B------:R-:W0:Y:S01]  /*8220*/  MUFU.RCP R58, R54 ;  /* 0x00000036003a7308 */ /* 0x000e220000001000 */
[----:B------:R-:W-:Y:S04]  /*8230*/  STG.E.U16 desc[UR6][R60.64], R55 ;  /* 0x000000373c007986 */ /* 0x000fe8000c101506 */
[----:B------:R1:W-:Y:S04]  /*8240*/  STG.E.U16 desc[UR6][R60.64+0x2], R53 ;  /* 0x000002353c007986 */ /* 0x0003e8000c101506 */
[----:B------:R-:W-:Y:S04]  /*8250*/  STG.E.U16 desc[UR6][R60.64+0x4], R52 ;  /* 0x000004343c007986 */ /* 0x000fe8000c101506 */
[----:B------:R4:W-:Y:S01]  /*8260*/  STG.E.U16 desc[UR6][R60.64+0x6], R56 ;  /* 0x000006383c007986 */ /* 0x0009e2000c101506 */
[-C--:B-1----:R-:W-:Y:S01]  /*8270*/  IADD3.X R53, RZ, R69.reuse, RZ, P5, !PT ;  /* 0x00000045ff357210 */ /* 0x082fe20002ffe4ff */
[----:B------:R-:W-:Y:S01]  /*8280*/  FADD.FTZ R101, R101, -R62 ;  /* 0x8000003e65657221 */ /* 0x000fe20000010000 */
[----:B------:R-:W-:-:S02]  /*8290*/  IADD3.X R57, RZ, R69, RZ, P4, !PT ;  /* 0x00000045ff397210 */ /* 0x000fc400027fe4ff */
[----:B----4-:R-:W-:Y:S02]  /*82a0*/  IADD3.X R61, RZ, R69, RZ, P0, !PT ;  /* 0x00000045ff3d7210 */ /* 0x010fe400007fe4ff */
[----:B------:R-:W-:-:S04]  /*82b0*/  LEA R52, P0, R163, UR4, 0x1 ;  /* 0x00000004a3347c11 */ /* 0x000fc8000f8008ff */
[----:B------:R-:W-:Y:S02]  /*82c0*/  LEA.HI.X R53, R163, UR5, R53, 0x1, P0 ;  /* 0x00000005a3357c11 */ /* 0x000fe400080f0c35 */
[C---:B------:R-:W-:Y:S01]  /*82d0*/  LEA R56, P0, R162.reuse, UR4, 0x1 ;  /* 0x00000004a2387c11 */ /* 0x040fe2000f8008ff */
[----:B------:R-:W-:Y:S01]  /*82e0*/  FMUL.FTZ R101, R147, R101 ;  /* 0x0000006593657220 */ /* 0x000fe20000410000 */
[----:B0-----:R-:W-:Y:S01]  /*82f0*/  FMUL.FTZ R127, R127, R58 ;  /* 0x0000003a7f7f7220 */ /* 0x001fe20000410000 */
[----:B------:R-:W-:Y:S02]  /*8300*/  IADD3.X R59, RZ, R69, RZ, P2, !PT ;  /* 0x00000045ff3b7210 */ /* 0x000fe400017fe4ff */
[----:B------:R-:W-:Y:S02]  /*8310*/  LEA.HI.X R57, R162, UR5, R57, 0x1, P0 ;  /* 0x00000005a2397c11 */ /* 0x000fe400080f0c39 */
[----:B------:R-:W-:Y:S01]  /*8320*/  LEA R58, P0, R161, UR4, 0x1 ;  /* 0x00000004a13a7c11 */ /* 0x000fe2000f8008ff */
[----:B------:R-:W-:Y:S01]  /*8330*/  FFMA.FTZ R124, R149, R101, R144 ;  /* 0x00000065957c7223 */ /* 0x000fe20000010090 */
[----:B------:R-:W-:Y:S01]  /*8340*/  IADD3.X R55, RZ, R69, RZ, P3, !PT ;  /* 0x00000045ff377210 */ /* 0x000fe20001ffe4ff */
[----:B------:R-:W4:Y:S01]  /*8350*/  LDL.LU R144, [R1+0x164] ;  /* 0x0001640001907983 */ /* 0x000f220000300800 */
[----:B------:R-:W-:-:S02]  /*8360*/  LEA R54, P2, R158, UR4, 0x1 ;  /* 0x000000049e367c11 */ /* 0x000fc4000f8408ff */
[----:B------:R-:W-:Y:S01]  /*8370*/  LEA.HI.X R59, R161, UR5, R59, 0x1, P0 ;  /* 0x00000005a13b7c11 */ /* 0x000fe200080f0c3b */
[----:B------:R-:W2:Y:S01]  /*8380*/  LDL.LU R149, [R1+0x160] ;  /* 0x0001600001957983 */ /* 0x000ea20000300800 */
[----:B------:R-:W-:Y:S02]  /*8390*/  LEA.HI.X R55, R158, UR5, R55, 0x1, P2 ;  /* 0x000000059e377c11 */ /* 0x000fe400090f0c37 */
[C---:B------:R-:W-:Y:S01]  /*83a0*/  LEA R70, P0, R160.reuse, UR4, 0x1 ;  /* 0x00000004a0467c11 */ /* 0x040fe2000f8008ff */
[----:B------:R-:W4:Y:S01]  /*83b0*/  LDL.LU R66, [R1+0x15c] ;  /* 0x00015c0001427983 */ /* 0x000f220000300800 */
[C---:B------:R-:W-:Y:S02]  /*83c0*/  LEA R60, P2, R157.reuse, UR4, 0x1 ;  /* 0x000000049d3c7c11 */ /* 0x040fe4000f8408ff */
[----:B------:R-:W-:Y:S01]  /*83d0*/  LEA.HI.X R71, R160, UR5, R61, 0x1, P0 ;  /* 0x00000005a0477c11 */ /* 0x000fe200080f0c3d */
[----:B------:R-:W4:Y:S01]  /*83e0*/  LDL.LU R153, [R1+0x158] ;  /* 0x0001580001997983 */ /* 0x000f220000300800 */
[----:B------:R-:W-:-:S02]  /*83f0*/  LEA.HI.X R61, R157, UR5, R152, 0x1, P2 ;  /* 0x000000059d3d7c11 */ /* 0x000fc400090f0c98 */
[----:B------:R-:W-:Y:S01]  /*8400*/  LEA R74, P0, R151, UR4, 0x1 ;  /* 0x00000004974a7c11 */ /* 0x000fe2000f8008ff */
[----:B------:R-:W4:Y:S01]  /*8410*/  LDL.LU R148, [R1+0x154] ;  /* 0x0001540001947983 */ /* 0x000f220000300800 */
[----:B------:R-:W-:-:S03]  /*8420*/  LEA R72, P2, R156, UR4, 0x1 ;  /* 0x000000049c487c11 */ /* 0x000fc6000f8408ff */
[----:B------:R-:W4:Y:S01]  /*8430*/  LDL.LU R63, [R1+0x150] ;  /* 0x00015000013f7983 */ /* 0x000f220000300800 */
[----:B------:R-:W-:-:S03]  /*8440*/  LEA.HI.X R75, R151, UR5, R77, 0x1, P0 ;  /* 0x00000005974b7c11 */ /* 0x000fc600080f0c4d */
[----:B------:R-:W4:Y:S01]  /*8450*/  LDL.LU R106, [R1+0xe4] ;  /* 0x0000e400016a7983 */ /* 0x000f220000300800 */
[----:B------:R-:W-:Y:S02]  /*8460*/  LEA.HI.X R73, R156, UR5, R0, 0x1, P2 ;  /* 0x000000059c497c11 */ /* 0x000fe400090f0c00 */
[C---:B------:R-:W-:Y:S01]  /*8470*/  LEA R88, P0, R150.reuse, UR4, 0x1 ;  /* 0x0000000496587c11 */ /* 0x040fe2000f8008ff */
[----:B------:R-:W4:Y:S01]  /*8480*/  LDL.LU R152, [R1+0x14c] ;  /* 0x00014c0001987983 */ /* 0x000f220000300800 */
[C---:B---3--:R-:W-:Y:S02]  /*8490*/  LEA R86, P2, R155.reuse, UR4, 0x1 ;  /* 0x000000049b567c11 */ /* 0x048fe4000f8408ff */
[----:B------:R-:W-:Y:S01]  /*84a0*/  LEA.HI.X R89, R150, UR5, R64, 0x1, P0 ;  /* 0x0000000596597c11 */ /* 0x000fe200080f0c40 */
[----:B------:R-:W3:Y:S01]  /*84b0*/  LDL.LU R77, [R1+0x148] ;  /* 0x00014800014d7983 */ /* 0x000ee20000300800 */
[----:B------:R-:W-:-:S03]  /*84c0*/  LEA.HI.X R87, R155, UR5, R146, 0x1, P2 ;  /* 0x000000059b577c11 */ /* 0x000fc600090f0c92 */
[----:B------:R-:W3:Y:S04]  /*84d0*/  LDL.LU R0, [R1+0x144] ;  /* 0x0001440001007983 */ /* 0x000ee80000300800 */
[----:B------:R-:W3:Y:S04]  /*84e0*/  LDL.LU R64, [R1+0x140] ;  /* 0x0001400001407983 */ /* 0x000ee80000300800 */
[----:B------:R-:W3:Y:S01]  /*84f0*/  LDL.LU R146, [R1+0x13c] ;  /* 0x00013c0001927983 */ /* 0x000ee20000300800 */
[----:B------:R-:W-:-:S04]  /*8500*/  FADD.FTZ R100, R100, -R62 ;  /* 0x8000003e64647221 */ /* 0x000fc80000010000 */
[----:B------:R-:W-:-:S04]  /*8510*/  FMUL.FTZ R100, R147, R100 ;  /* 0x0000006493647220 */ /* 0x000fc80000410000 */
[----:B------:R-:W-:Y:S01]  /*8520*/  FFMA.FTZ R76, R79, R100, R76 ;  /* 0x000000644f4c7223 */ /* 0x000fe2000001004c */
[----:B--2---:R-:W-:-:S04]  /*8530*/  LEA R92, P0, R149, UR4, 0x1 ;  /* 0x00000004955c7c11 */ /* 0x004fc8000f8008ff */
[----:B------:R-:W-:Y:S02]  /*8540*/  LEA.HI.X R93, R149, UR5, R81, 0x1, P0 ;  /* 0x00000005955d7c11 */ /* 0x000fe400080f0c51 */
[----:B------:R-:W2:Y:S01]  /*8550*/  LDL.LU R81, [R1+0x138] ;  /* 0x0001380001517983 */ /* 0x000ea20000300800 */
[C---:B----4-:R-:W-:Y:S02]  /*8560*/  LEA R90, P2, R153.reuse, UR4, 0x1 ;  /* 0x00000004995a7c11 */ /* 0x050fe4000f8408ff */
[C---:B------:R-:W-:Y:S02]  /*8570*/  LEA R96, P0, R148.reuse, UR4, 0x1 ;  /* 0x0000000494607c11 */ /* 0x040fe4000f8008ff */
[----:B------:R-:W-:Y:S02]  /*8580*/  LEA.HI.X R91, R153, UR5, R85, 0x1, P2 ;  /* 0x00000005995b7c11 */ /* 0x000fe400090f0c55 */
[----:B------:R-:W4:Y:S01]  /*8590*/  LDL.LU R85, [R1+0x134] ;  /* 0x0001340001557983 */ /* 0x000f220000300800 */
[----:B------:R-:W-:-:S03]  /*85a0*/  LEA.HI.X R97, R148, UR5, R145, 0x1, P0 ;  /* 0x0000000594617c11 */ /* 0x000fc600080f0c91 */
[----:B------:R-:W2:Y:S01]  /*85b0*/  LDL.LU R145, [R1+0x130] ;  /* 0x0001300001917983 */ /* 0x000ea20000300800 */
[----:B------:R-:W-:-:S04]  /*85c0*/  LEA R94, P2, R152, UR4, 0x1 ;  /* 0x00000004985e7c11 */ /* 0x000fc8000f8408ff */
[----:B------:R-:W-:Y:S02]  /*85d0*/  LEA.HI.X R95, R152, UR5, R84, 0x1, P2 ;  /* 0x00000005985f7c11 */ /* 0x000fe400090f0c54 */
[----:B------:R-:W2:Y:S01]  /*85e0*/  LDL.LU R84, [R1+0x12c] ;  /* 0x00012c0001547983 */ /* 0x000ea20000300800 */
[----:B---3--:R-:W-:-:S04]  /*85f0*/  LEA R100, P0, R0, UR4, 0x1 ;  /* 0x0000000400647c11 */ /* 0x008fc8000f8008ff */
[----:B------:R-:W-:Y:S02]  /*8600*/  LEA.HI.X R101, R0, UR5, R83, 0x1, P0 ;  /* 0x0000000500657c11 */ /* 0x000fe400080f0c53 */
[----:B------:R-:W3:Y:S01]  /*8610*/  LDL.LU R83, [R1+0x128] ;  /* 0x0001280001537983 */ /* 0x000ee20000300800 */
[----:B------:R-:W-:-:S04]  /*8620*/  LEA R98, P2, R146, UR4, 0x1 ;  /* 0x0000000492627c11 */ /* 0x000fc8000f8408ff */
[----:B------:R-:W-:Y:S02]  /*8630*/  LEA.HI.X R99, R146, UR5, R144, 0x1, P2 ;  /* 0x0000000592637c11 */ /* 0x000fe400090f0c90 */
[----:B------:R-:W3:Y:S04]  /*8640*/  LDL.LU R144, [R1+0x124] ;  /* 0x0001240001907983 */ /* 0x000ee80000300800 */
[----:B------:R-:W3:Y:S01]  /*8650*/  LDL.LU R115, [R1+0xe8] ;  /* 0x0000e80001737983 */ /* 0x000ee20000300800 */
[----:B------:R-:W-:Y:S01]  /*8660*/  F2FP.BF16.F32.PACK_AB R128, R78, R80 ;  /* 0x000000504e80723e */ /* 0x000fe200000010ff */
[----:B------:R-:W-:-:S04]  /*8670*/  FADD.FTZ R62, R143, -R62 ;  /* 0x8000003e8f3e7221 */ /* 0x000fc80000010000 */
[----:B------:R-:W-:Y:S01]  /*8680*/  FMUL.FTZ R62, R147, R62 ;  /* 0x0000003e933e7220 */ /* 0x000fe20000410000 */
[----:B----4-:R-:W-:Y:S02]  /*8690*/  LEA R104, P0, R85, UR4, 0x1 ;  /* 0x0000000455687c11 */ /* 0x010fe4000f8008ff */
[----:B--2---:R-:W-:Y:S02]  /*86a0*/  LEA R102, P2, R145, UR4, 0x1 ;  /* 0x0000000491667c11 */ /* 0x004fe4000f8408ff */
[----:B------:R-:W-:Y:S02]  /*86b0*/  LEA.HI.X R105, R85, UR5, R66, 0x1, P0 ;  /* 0x0000000555697c11 */ /* 0x000fe400080f0c42 */
[----:B------:R-:W-:Y:S01]  /*86c0*/  LEA.HI.X R103, R145, UR5, R106, 0x1, P2 ;  /* 0x0000000591677c11 */ /* 0x000fe200090f0c6a */
[----:B------:R-:W2:Y:S01]  /*86d0*/  LDL.LU R66, [R1+0x120] ;  /* 0x0001200001427983 */ /* 0x000ea20000300800 */
[----:B------:R-:W-:-:S04]  /*86e0*/  LEA R106, P0, R84, UR4, 0x1 ;  /* 0x00000004546a7c11 */ /* 0x000fc8000f8008ff */
[----:B------:R-:W-:Y:S02]  /*86f0*/  LEA.HI.X R107, R84, UR5, R63, 0x1, P0 ;  /* 0x00000005546b7c11 */ /* 0x000fe400080f0c3f */
[----:B------:R-:W4:Y:S01]  /*8700*/  LDL.LU R63, [R1+0x11c] ;  /* 0x00011c00013f7983 */ /* 0x000f220000300800 */
[----:B---3--:R-:W-:-:S04]  /*8710*/  LEA R108, P0, R83, UR4, 0x1 ;  /* 0x00000004536c7c11 */ /* 0x008fc8000f8008ff */
[----:B------:R-:W-:Y:S02]  /*8720*/  LEA.HI.X R109, R83, UR5, R77, 0x1, P0 ;  /* 0x00000005536d7c11 */ /* 0x000fe400080f0c4d */
[----:B------:R-:W3:Y:S01]  /*8730*/  LDL.LU R77, [R1+0x118] ;  /* 0x00011800014d7983 */ /* 0x000ee20000300800 */
[----:B------:R-:W-:-:S04]  /*8740*/  LEA R84, P2, R144, UR4, 0x1 ;  /* 0x0000000490547c11 */ /* 0x000fc8000f8408ff */
[----:B------:R-:W-:Y:S02]  /*8750*/  LEA.HI.X R85, R144, UR5, R64, 0x1, P2 ;  /* 0x0000000590557c11 */ /* 0x000fe400090f0c40 */
[----:B------:R-:W2:Y:S04]  /*8760*/  LDL.LU R64, [R1+0x114] ;  /* 0x0001140001407983 */ /* 0x000ea80000300800 */
[----:B------:R-:W2:Y:S01]  /*8770*/  LDL.LU R78, [R1+0x110] ;  /* 0x00011000014e7983 */ /* 0x000ea20000300800 */
[----:B------:R-:W-:Y:S01]  /*8780*/  FFMA.FTZ R154, R65, R62, R154 ;  /* 0x0000003e419a7223 */ /* 0x000fe2000001009a */
[----:B------:R-:W-:Y:S02]  /*8790*/  FMUL.FTZ R62, R76, -1.4426950216293334961 ;  /* 0xbfb8aa3b4c3e7820 */ /* 0x000fe40000410000 */
[----:B------:R-:W2:Y:S04]  /*87a0*/  LDL.LU R80, [R1+0x10c] ;  /* 0x00010c0001507983 */ /* 0x000ea80000300800 */
[----:B------:R-:W0:Y:S01]  /*87b0*/  MUFU.EX2 R62, R62 ;  /* 0x0000003e003e7308 */ /* 0x000e220000000800 */
[----:B------:R-:W2:Y:S01]  /*87c0*/  LDL.LU R133, [R1+0xec] ;  /* 0x0000ec0001857983 */ /* 0x000ea20000300800 */
[----:B0-----:R-:W-:-:S06]  /*87d0*/  FADD.FTZ R62, R62, 1 ;  /* 0x3f8000003e3e7421 */ /* 0x001fcc0000010000 */
[----:B------:R-:W0:Y:S02]  /*87e0*/  MUFU.RCP R62, R62 ;  /* 0x0000003e003e7308 */ /* 0x000e240000001000 */
[----:B0-----:R-:W-:Y:S01]  /*87f0*/  FMUL.FTZ R0, R76, R62 ;  /* 0x0000003e4c007220 */ /* 0x001fe20000410000 */
[----:B----4-:R-:W-:-:S04]  /*8800*/  LEA R62, P0, R63, UR4, 0x1 ;  /* 0x000000043f3e7c11 */ /* 0x010fc8000f8008ff */
[----:B------:R-:W-:Y:S02]  /*8810*/  LEA.HI.X R63, R63, UR5, R81, 0x1, P0 ;  /* 0x000000053f3f7c11 */ /* 0x000fe400080f0c51 */
[----:B------:R-:W4:Y:S01]  /*8820*/  LDL.LU R81, [R1+0x108] ;  /* 0x0001080001517983 */ /* 0x000f220000300800 */
[----:B---3--:R-:W-:-:S03]  /*8830*/  LEA R110, P0, R77, UR4, 0x1 ;  /* 0x000000044d6e7c11 */ /* 0x008fc6000f8008ff */
[----:B------:R-:W3:Y:S01]  /*8840*/  LDL.LU R142, [R1+0x14] ;  /* 0x00001400018e7983 */ /* 0x000ee20000300800 */
[----:B--2---:R-:W-:-:S03]  /*8850*/  LEA.HI.X R111, R77, UR5, R66, 0x1, P0 ;  /* 0x000000054d6f7c11 */ /* 0x004fc600080f0c42 */
[----:B------:R-:W2:Y:S01]  /*8860*/  LDL.LU R66, [R1+0x104] ;  /* 0x0001040001427983 */ /* 0x000ea20000300800 */
[----:B------:R-:W-:-:S03]  /*8870*/  LEA R76, P2, R64, UR4, 0x1 ;  /* 0x00000004404c7c11 */ /* 0x000fc6000f8408ff */
[----:B------:R-:W3:Y:S01]  /*8880*/  LDL.LU R132, [R1+0xf0] ;  /* 0x0000f00001847983 */ /* 0x000ee20000300800 */
[----:B------:R-:W-:-:S03]  /*8890*/  LEA.HI.X R77, R64, UR5, R78, 0x1, P2 ;  /* 0x00000005404d7c11 */ /* 0x000fc600090f0c4e */
[----:B------:R-:W2:Y:S01]  /*88a0*/  LDL.LU R78, [R1+0x100] ;  /* 0x00010000014e7983 */ /* 0x000ea20000300800 */
[----:B------:R-:W-:Y:S01]  /*88b0*/  FMUL.FTZ R65, R124, -1.4426950216293334961 ;  /* 0xbfb8aa3b7c417820 */ /* 0x000fe20000410000 */
[----:B------:R-:W-:Y:S01]  /*88c0*/  IADD3.X R79, RZ, R69, RZ, P6, !PT ;  /* 0x00000045ff4f7210 */ /* 0x000fe200037fe4ff */
[----:B------:R-:W-:Y:S01]  /*88d0*/  FMUL.FTZ R69, R154, -1.4426950216293334961 ;  /* 0xbfb8aa3b9a457820 */ /* 0x000fe20000410000 */
[C---:B------:R-:W-:Y:S01]  /*88e0*/  LEA R112, P0, R68.reuse, UR4, 0x1 ;  /* 0x0000000444707c11 */ /* 0x040fe2000f8008ff */
[----:B------:R-:W3:Y:S02]  /*88f0*/  LDL.LU R143, [R1+0xf4] ;  /* 0x0000f400018f7983 */ /* 0x000ee40000300800 */
[----:B------:R-:W0:Y:S08]  /*8900*/  MUFU.EX2 R65, R65 ;  /* 0x0000004100417308 */ /* 0x000e300000000800 */
[----:B------:R-:W1:Y:S01]  /*8910*/  MUFU.EX2 R69, R69 ;  /* 0x0000004500457308 */ /* 0x000e620000000800 */
[----:B------:R-:W3:Y:S01]  /*8920*/  LDL.LU R139, [R1+0xdc] ;  /* 0x0000dc00018b7983 */ /* 0x000ee20000300800 */
[----:B------:R-:W-:-:S03]  /*8930*/  LEA.HI.X R113, R68, UR5, R115, 0x1, P0 ;  /* 0x0000000544717c11 */ /* 0x000fc600080f0c73 */
[----:B------:R-:W3:Y:S01]  /*8940*/  LDL.LU R138, [R1+0xe0] ;  /* 0x0000e000018a7983 */ /* 0x000ee20000300800 */
[----:B0-----:R-:W-:Y:S01]  /*8950*/  FADD.FTZ R129, R65, 1 ;  /* 0x3f80000041817421 */ /* 0x001fe20000010000 */
[----:B-1----:R-:W-:Y:S01]  /*8960*/  FADD.FTZ R130, R69, 1 ;  /* 0x3f80000045827421 */ /* 0x002fe20000010000 */
[----:B----4-:R-:W-:-:S04]  /*8970*/  LEA R64, P2, R81, UR4, 0x1 ;  /* 0x0000000451407c11 */ /* 0x010fc8000f8408ff */
[----:B------:R-:W-:Y:S02]  /*8980*/  LEA.HI.X R65, R81, UR5, R80, 0x1, P2 ;  /* 0x0000000551417c11 */ /* 0x000fe400090f0c50 */
[----:B------:R-:W4:Y:S04]  /*8990*/  LDL.LU R80, [R1+0xfc] ;  /* 0x0000fc0001507983 */ /* 0x000f280000300800 */
[----:B------:R-:W3:Y:S04]  /*89a0*/  LDL.LU R141, [R1+0xd4] ;  /* 0x0000d400018d7983 */ /* 0x000ee80000300800 */
[----:B------:R-:W3:Y:S01]  /*89b0*/  LDL.LU R140, [R1+0xd8] ;  /* 0x0000d800018c7983 */ /* 0x000ee20000300800 */
[----:B--2---:R-:W-:-:S04]  /*89c0*/  LEA R68, P0, R78, UR4, 0x1 ;  /* 0x000000044e447c11 */ /* 0x004fc8000f8008ff */
[----:B------:R-:W-:Y:S01]  /*89d0*/  LEA.HI.X R69, R78, UR5, R66, 0x1, P0 ;  /* 0x000000054e457c11 */ /* 0x000fe200080f0c42 */
[----:B------:R-:W-:Y:S01]  /*89e0*/  ULDC.64 UR4, c[0x0][0x210] ;  /* 0x0000840000047ab9 */ /* 0x000fe20000000a00 */
[----:B------:R-:W2:Y:S01]  /*89f0*/  LDL.LU R66, [R1+0xf8] ;  /* 0x0000f80001427983 */ /* 0x000ea20000300800 */
[----:B------:R-:W-:-:S03]  /*8a00*/  LEA R114, P0, R82, UR4, 0x1 ;  /* 0x0000000452727c11 */ /* 0x000fc6000f8008ff */
[----:B------:R-:W3:Y:S01]  /*8a10*/  LDL.LU R137, [R1+0xc4] ;  /* 0x0000c40001897983 */ /* 0x000ee20000300800 */
[----:B------:R-:W-:Y:S01]  /*8a20*/  LEA.HI.X R115, R82, UR5, R79, 0x1, P0 ;  /* 0x0000000552737c11 */ /* 0x000fe200080f0c4f */
[----:B------:R-:W-:Y:S02]  /*8a30*/  ULDC.64 UR4, c[0x0][0x210] ;  /* 0x0000840000047ab9 */ /* 0x000fe40000000a00 */
[----:B------:R-:W3:Y:S04]  /*8a40*/  LDL.LU R136, [R1+0xc8] ;  /* 0x0000c80001887983 */ /* 0x000ee80000300800 */
[----:B------:R-:W3:Y:S04]  /*8a50*/  LDL.LU R135, [R1+0xbc] ;  /* 0x0000bc0001877983 */ /* 0x000ee80000300800 */
[----:B------:R-:W3:Y:S01]  /*8a60*/  LDL.LU R134, [R1+0xc0] ;  /* 0x0000c00001867983 */ /* 0x000ee20000300800 */
[----:B----4-:R-:W-:-:S04]  /*8a70*/  LEA R78, P2, R80, UR8, 0x1 ;  /* 0x00000008504e7c11 */ /* 0x010fc8000f8408ff */
[----:B------:R-:W-:Y:S01]  /*8a80*/  LEA.HI.X R79, R80, UR9, R133, 0x1, P2 ;  /* 0x00000009504f7c11 */ /* 0x000fe200090f0c85 */
[----:B------:R-:W0:Y:S01]  /*8a90*/  MUFU.RCP R129, R129 ;  /* 0x0000008100817308 */ /* 0x000e220000001000 */
[----:B------:R-:W4:Y:S01]  /*8aa0*/  LDL.LU R133, [R1+0xb4] ;  /* 0x0000b40001857983 */ /* 0x000f220000300800 */
[----:B------:R-:W-:Y:S01]  /*8ab0*/  ULDC.64 UR8, c[0x0][0x210] ;  /* 0x0000840000087ab9 */ /* 0x000fe20000000a00 */
[----:B--2---:R-:W-:-:S04]  /*8ac0*/  LEA R80, P0, R66, UR4, 0x1 ;  /* 0x0000000442507c11 */ /* 0x004fc8000f8008ff */
[----:B---3--:R-:W-:Y:S02]  /*8ad0*/  LEA.HI.X R81, R66, UR5, R132, 0x1, P0 ;  /* 0x0000000542517c11 */ /* 0x008fe400080f0c84 */
[----:B------:R-:W4:Y:S01]  /*8ae0*/  LDL.LU R132, [R1+0xb8] ;  /* 0x0000b80001847983 */ /* 0x000f220000300800 */
[----:B0-----:R-:W-:Y:S01]  /*8af0*/  FMUL.FTZ R129, R124, R129 ;  /* 0x000000817c817220 */ /* 0x001fe20000410000 */
[----:B------:R-:W-:Y:S02]  /*8b00*/  F2FP.BF16.F32.PACK_AB R66, R139, R138 ;  /* 0x0000008a8b42723e */ /* 0x000fe400000010ff */
[C---:B------:R-:W-:Y:S01]  /*8b10*/  PRMT R124, R128.reuse, 0x7610, R124 ;  /* 0x00007610807c7816 */ /* 0x040fe2000000007c */
[----:B------:R-:W2:Y:S01]  /*8b20*/  LDL.LU R139, [R1+0xac] ;  /* 0x0000ac00018b7983 */ /* 0x000ea20000300800 */
[----:B------:R-:W-:Y:S02]  /*8b30*/  PRMT R128, R128, 0x7632, R128 ;  /* 0x0000763280807816 */ /* 0x000fe40000000080 */
[----:B------:R-:W-:Y:S01]  /*8b40*/  PRMT R131, R66, 0x7632, R131 ;  /* 0x0000763242837816 */ /* 0x000fe20000000083 */
[----:B------:R0:W-:Y:S04]  /*8b50*/  STG.E.U16 desc[UR6][R52.64], R124 ;  /* 0x0000007c34007986 */ /* 0x0001e8000c101506 */
[----:B------:R-:W2:Y:S04]  /*8b60*/  LDL.LU R138, [R1+0xb0] ;  /* 0x0000b000018a7983 */ /* 0x000ea80000300800 */
[----:B------:R-:W-:Y:S01]  /*8b70*/  STG.E.U16 desc[UR6][R52.64+0x2], R128 ;  /* 0x0000028034007986 */ /* 0x000fe2000c101506 */
[----:B0-----:R-:W-:-:S03]  /*8b80*/  F2FP.BF16.F32.PACK_AB R124, R141, R140 ;  /* 0x0000008c8d7c723e */ /* 0x001fc600000010ff */
[----:B------:R0:W-:Y:S04]  /*8b90*/  STG.E.U16 desc[UR6][R52.64+0x4], R66 ;  /* 0x0000044234007986 */ /* 0x0001e8000c101506 */
[----:B------:R1:W-:Y:S04]  /*8ba0*/  STG.E.U16 desc[UR6][R52.64+0x6], R131 ;  /* 0x0000068334007986 */ /* 0x0003e8000c101506 */
[----:B------:R-:W3:Y:S04]  /*8bb0*/  LDL.LU R141, [R1+0xa4] ;  /* 0x0000a400018d7983 */ /* 0x000ee80000300800 */
[----:B------:R-:W3:Y:S01]  /*8bc0*/  LDL.LU R140, [R1+0xa8] ;  /* 0x0000a800018c7983 */ /* 0x000ee20000300800 */
[----:B0-----:R-:W-:-:S02]  /*8bd0*/  F2FP.BF16.F32.PACK_AB R66, R137, R136 ;  /* 0x000000888942723e */ /* 0x001fc400000010ff */
[----:B-1----:R-:W-:Y:S01]  /*8be0*/  PRMT R53, R124, 0x7632, R53 ;  /* 0x000076327c357816 */ /* 0x002fe20000000035 */
[----:B------:R-:W3:Y:S01]  /*8bf0*/  LDL.LU R137, [R1+0x9c] ;  /* 0x00009c0001897983 */ /* 0x000ee20000300800 */
[----:B------:R-:W-:-:S03]  /*8c00*/  F2FP.BF16.F32.PACK_AB R52, R135, R134 ;  /* 0x000000868734723e */ /* 0x000fc600000010ff */
[----:B------:R-:W3:Y:S04]  /*8c10*/  LDL.LU R136, [R1+0xa0] ;  /* 0x0000a00001887983 */ /* 0x000ee80000300800 */
[----:B------:R-:W3:Y:S04]  /*8c20*/  LDL.LU R135, [R1+0x94] ;  /* 0x0000940001877983 */ /* 0x000ee80000300800 */
[----:B------:R4:W-:Y:S04]  /*8c30*/  STG.E.U16 desc[UR6][R56.64+0x2], R53 ;  /* 0x0000023538007986 */ /* 0x0009e8000c101506 */
[----:B------:R-:W3:Y:S01]  /*8c40*/  LDL.LU R134, [R1+0x98] ;  /* 0x0000980001867983 */ /* 0x000ee20000300800 */
[----:B----4-:R-:W-:-:S03]  /*8c50*/  F2FP.BF16.F32.PACK_AB R53, R133, R132 ;  /* 0x000000848535723e */ /* 0x010fc600000010ff */
[----:B------:R-:W4:Y:S04]  /*8c60*/  LDL.LU R133, [R1+0x8c] ;  /* 0x00008c0001857983 */ /* 0x000f280000300800 */
[----:B------:R-:W4:Y:S04]  /*8c70*/  LDL.LU R132, [R1+0x90] ;  /* 0x0000900001847983 */ /* 0x000f280000300800 */
[----:B------:R0:W-:Y:S01]  /*8c80*/  STG.E.U16 desc[UR6][R56.64], R124 ;  /* 0x0000007c38007986 */ /* 0x0001e2000c101506 */
[----:B------:R-:W-:-:S03]  /*8c90*/  LEA R82, P2, R142, UR8, 0x1 ;  /* 0x000000088e527c11 */ /* 0x000fc6000f8408ff */
[----:B------:R-:W-:Y:S01]  /*8ca0*/  STG.E.U16 desc[UR6][R56.64+0x4], R66 ;  /* 0x0000044238007986 */ /* 0x000fe2000c101506 */
[----:B0-----:R-:W-:-:S05]  /*8cb0*/  PRMT R124, R66, 0x7632, R124 ;  /* 0x00007632427c7816 */ /* 0x001fca000000007c */
[----:B------:R0:W-:Y:S04]  /*8cc0*/  STG.E.U16 desc[UR6][R56.64+0x6], R124 ;  /* 0x0000067c38007986 */ /* 0x0001e8000c101506 */
[----:B------:R2:W-:Y:S01]  /*8cd0*/  STG.E.U16 desc[UR6][R54.64], R52 ;  /* 0x0000003436007986 */ /* 0x0005e2000c101506 */
[----:B------:R-:W-:Y:S02]  /*8ce0*/  LEA.HI.X R83, R142, UR9, R143, 0x1, P2 ;  /* 0x000000098e537c11 */ /* 0x000fe400090f0c8f */
[----:B0-----:R-:W-:Y:S02]  /*8cf0*/  PRMT R57, R52, 0x7632, R57 ;  /* 0x0000763234397816 */ /* 0x001fe40000000039 */
[----:B------:R-:W-:Y:S02]  /*8d00*/  PRMT R56, R53, 0x7632, R56 ;  /* 0x0000763235387816 */ /* 0x000fe40000000038 */
[----:B--2---:R-:W-:-:S02]  /*8d10*/  F2FP.BF16.F32.PACK_AB R52, R139, R138 ;  /* 0x0000008a8b34723e */ /* 0x004fc400000010ff */
[----:B------:R-:W2:Y:S04]  /*8d20*/  LDL.LU R139, [R1+0x84] ;  /* 0x00008400018b7983 */ /* 0x000ea80000300800 */
[----:B------:R-:W2:Y:S04]  /*8d30*/  LDL.LU R138, [R1+0x88] ;  /* 0x00008800018a7983 */ /* 0x000ea80000300800 */
[----:B------:R-:W-:Y:S04]  /*8d40*/  STG.E.U16 desc[UR6][R54.64+0x2], R57 ;  /* 0x0000023936007986 */ /* 0x000fe8000c101506 */
[----:B------:R-:W-:Y:S04]  /*8d50*/  STG.E.U16 desc[UR6][R54.64+0x4], R53 ;  /* 0x0000043536007986 */ /* 0x000fe8000c101506 */
[----:B------:R0:W-:Y:S04]  /*8d60*/  STG.E.U16 desc[UR6][R54.64+0x6], R56 ;  /* 0x0000063836007986 */ /* 0x0001e8000c101506 */
[----:B------:R-:W2:Y:S04]  /*8d70*/  LDL.LU R143, [R1+0x7c] ;  /* 0x00007c00018f7983 */ /* 0x000ea80000300800 */
[----:B------:R1:W-:Y:S01]  /*8d80*/  STG.E.U16 desc[UR6][R58.64], R52 ;  /* 0x000000343a007986 */ /* 0x0003e2000c101506 */
[----:B0-----:R-:W-:-:S03]  /*8d90*/  PRMT R55, R52, 0x7632, R55 ;  /* 0x0000763234377816 */ /* 0x001fc60000000037 */
[----:B------:R-:W2:Y:S01]  /*8da0*/  LDL.LU R142, [R1+0x80] ;  /* 0x00008000018e7983 */ /* 0x000ea20000300800 */
[----:B---3--:R-:W-:Y:S02]  /*8db0*/  F2FP.BF16.F32.PACK_AB R57, R135, R134 ;  /* 0x000000868739723e */ /* 0x008fe400000010ff */
[----:B-1----:R-:W-:Y:S02]  /*8dc0*/  F2FP.BF16.F32.PACK_AB R52, R137, R136 ;  /* 0x000000888934723e */ /* 0x002fe400000010ff */
[----:B------:R-:W3:Y:S02]  /*8dd0*/  LDL.LU R137, [R1+0x74] ;  /* 0x0000740001897983 */ /* 0x000ee40000300800 */
[C---:B------:R-:W-:Y:S02]  /*8de0*/  PRMT R66, R52.reuse, 0x7610, R66 ;  /* 0x0000761034427816 */ /* 0x040fe40000000042 */
[----:B------:R-:W3:Y:S01]  /*8df0*/  LDL.LU R136, [R1+0x78] ;  /* 0x0000780001887983 */ /* 0x000ee20000300800 */
[----:B------:R-:W-:-:S03]  /*8e00*/  PRMT R56, R52, 0x7632, R56 ;  /* 0x0000763234387816 */ /* 0x000fc60000000038 */
[----:B------:R-:W3:Y:S04]  /*8e10*/  LDL.LU R135, [R1+0x6c] ;  /* 0x00006c0001877983 */ /* 0x000ee80000300800 */
[----:B------:R-:W3:Y:S01]  /*8e20*/  LDL.LU R134, [R1+0x70] ;  /* 0x0000700001867983 */ /* 0x000ee20000300800 */
[----:B----4-:R-:W-:-:S03]  /*8e30*/  F2FP.BF16.F32.PACK_AB R52, R133, R132 ;  /* 0x000000848534723e */ /* 0x010fc600000010ff */
[----:B------:R-:W4:Y:S04]  /*8e40*/  LDL.LU R133, [R1+0x64] ;  /* 0x0000640001857983 */ /* 0x000f280000300800 */
[----:B------:R-:W4:Y:S01]  /*8e50*/  LDL.LU R132, [R1+0x68] ;  /* 0x0000680001847983 */ /* 0x000f220000300800 */
[----:B------:R-:W-:-:S03]  /*8e60*/  F2FP.BF16.F32.PACK_AB R53, R141, R140 ;  /* 0x0000008c8d35723e */ /* 0x000fc600000010ff */
[----:B------:R0:W-:Y:S01]  /*8e70*/  STG.E.U16 desc[UR6][R58.64+0x2], R55 ;  /* 0x000002373a007986 */ /* 0x0001e2000c101506 */
[----:B------:R-:W-:-:S03]  /*8e80*/  PRMT R54, R53, 0x7632, R54 ;  /* 0x0000763235367816 */ /* 0x000fc60000000036 */
[----:B------:R-:W-:Y:S04]  /*8e90*/  STG.E.U16 desc[UR6][R58.64+0x4], R53 ;  /* 0x000004353a007986 */ /* 0x000fe8000c101506 */
[----:B------:R1:W-:Y:S04]  /*8ea0*/  STG.E.U16 desc[UR6][R58.64+0x6], R54 ;  /* 0x000006363a007986 */ /* 0x0003e8000c101506 */
[----:B------:R-:W4:Y:S01]  /*8eb0*/  LDL.LU R141, [R1+0x5c] ;  /* 0x00005c00018d7983 */ /* 0x000f220000300800 */
[----:B0-----:R-:W-:-:S03]  /*8ec0*/  PRMT R55, R52, 0x7610, R55 ;  /* 0x0000761034377816 */ /* 0x001fc60000000037 */
[----:B------:R-:W4:Y:S01]  /*8ed0*/  LDL.LU R140, [R1+0x60] ;  /* 0x00006000018c7983 */ /* 0x000f220000300800 */
[----:B-1----:R-:W-:-:S03]  /*8ee0*/  PRMT R59, R57, 0x7632, R59 ;  /* 0x00007632393b7816 */ /* 0x002fc6000000003b */
[----:B------:R0:W-:Y:S01]  /*8ef0*/  STG.E.U16 desc[UR6][R70.64], R66 ;  /* 0x0000004246007986 */ /* 0x0001e2000c101506 */
[----:B------:R-:W-:-:S03]  /*8f00*/  PRMT R54, R52, 0x7632, R54 ;  /* 0x0000763234367816 */ /* 0x000fc60000000036 */
[----:B------:R1:W-:Y:S01]  /*8f10*/  STG.E.U16 desc[UR6][R70.64+0x2], R56 ;  /* 0x0000023846007986 */ /* 0x0003e2000c101506 */
[----:B--2---:R-:W-:-:S03]  /*8f20*/  F2FP.BF16.F32.PACK_AB R53, R139, R138 ;  /* 0x0000008a8b35723e */ /* 0x004fc600000010ff */
[----:B------:R-:W2:Y:S01]  /*8f30*/  LDL.LU R139, [R1+0x54] ;  /* 0x00005400018b7983 */ /* 0x000ea20000300800 */
[C---:B------:R-:W-:Y:S02]  /*8f40*/  PRMT R58, R53.reuse, 0x7610, R58 ;  /* 0x00007610353a7816 */ /* 0x040fe4000000003a */
[----:B0-----:R-:W-:Y:S01]  /*8f50*/  PRMT R66, R53, 0x7632, R66 ;  /* 0x0000763235427816 */ /* 0x001fe20000000042 */
[----:B------:R-:W2:Y:S04]  /*8f60*/  LDL.LU R138, [R1+0x58] ;  /* 0x00005800018a7983 */ /* 0x000ea80000300800 */
[----:B------:R0:W-:Y:S04]  /*8f70*/  STG.E.U16 desc[UR6][R70.64+0x4], R57 ;  /* 0x0000043946007986 */ /* 0x0001e8000c101506 */
[----:B------:R3:W-:Y:S04]  /*8f80*/  STG.E.U16 desc[UR6][R70.64+0x6], R59 ;  /* 0x0000063b46007986 */ /* 0x0007e8000c101506 */
[----:B------:R3:W-:Y:S01]  /*8f90*/  STG.E.U16 desc[UR6][R60.64], R55 ;  /* 0x000000373c007986 */ /* 0x0007e2000c101506 */
[----:B------:R-:W-:-:S04]  /*8fa0*/  F2FP.BF16.F32.PACK_AB R52, R143, R142 ;  /* 0x0000008e8f34723e */ /* 0x000fc800000010ff */
[C---:B-1----:R-:W-:Y:S02]  /*8fb0*/  PRMT R56, R52.reuse, 0x7610, R56 ;  /* 0x0000761034387816 */ /* 0x042fe40000000038 */
[----:B0-----:R-:W-:Y:S02]  /*8fc0*/  PRMT R57, R52, 0x7632, R57 ;  /* 0x0000763234397816 */ /* 0x001fe40000000039 */
[----:B---3--:R-:W-:Y:S02]  /*8fd0*/  F2FP.BF16.F32.PACK_AB R53, R137, R136 ;  /* 0x000000888935723e */ /* 0x008fe400000010ff */
[----:B------:R-:W3:Y:S02]  /*8fe0*/  LDL.LU R137, [R1+0x4c] ;  /* 0x00004c0001897983 */ /* 0x000ee40000300800 */
[C---:B------:R-:W-:Y:S02]  /*8ff0*/  PRMT R59, R53.reuse, 0x7610, R59 ;  /* 0x00007610353b7816 */ /* 0x040fe4000000003b */
[----:B------:R-:W3:Y:S01]  /*9000*/  LDL.LU R136, [R1+0x50] ;  /* 0x0000500001887983 */ /* 0x000ee20000300800 */
[----:B------:R-:W-:-:S02]  /*9010*/  PRMT R55, R53, 0x7632, R55 ;  /* 0x0000763235377816 */ /* 0x000fc40000000037 */
[----:B------:R-:W-:Y:S02]  /*9020*/  F2FP.BF16.F32.PACK_AB R52, R135, R134 ;  /* 0x000000868734723e */ /* 0x000fe400000010ff */
[----:B------:R-:W3:Y:S04]  /*9030*/  LDL.LU R135, [R1+0x44] ;  /* 0x0000440001877983 */ /* 0x000ee80000300800 */
[----:B------:R-:W3:Y:S01]  /*9040*/  LDL.LU R134, [R1+0x48] ;  /* 0x0000480001867983 */ /* 0x000ee20000300800 */
[----:B----4-:R-:W-:-:S03]  /*9050*/  F2FP.BF16.F32.PACK_AB R53, R133, R132 ;  /* 0x000000848535723e */ /* 0x010fc600000010ff */
[----:B------:R-:W4:Y:S04]  /*9060*/  LDL.LU R133, [R1+0x3c] ;  /* 0x00003c0001857983 */ /* 0x000f280000300800 */
[----:B------:R-:W4:Y:S04]  /*9070*/  LDL.LU R132, [R1+0x40] ;  /* 0x0000400001847983 */ /* 0x000f280000300800 */
[----:B------:R-:W4:Y:S04]  /*9080*/  LDL.LU R163, [R1+0x34] ;  /* 0x0000340001a37983 */ /* 0x000f280000300800 */
[----:B------:R-:W4:Y:S04]  /*9090*/  LDL.LU R147, [R1+0x38] ;  /* 0x0000380001937983 */ /* 0x000f280000300800 */
[----:B------:R0:W-:Y:S04]  /*90a0*/  STG.E.U16 desc[UR6][R60.64+0x2], R54 ;  /* 0x000002363c007986 */ /* 0x0001e8000c101506 */
[----:B------:R1:W-:Y:S04]  /*90b0*/  STG.E.U16 desc[UR6][R60.64+0x4], R58 ;  /* 0x0000043a3c007986 */ /* 0x0003e8000c101506 */
[----:B------:R-:W4:Y:S01]  /*90c0*/  LDL.LU R143, [R1+0x2c] ;  /* 0x00002c00018f7983 */ /* 0x000f220000300800 */
[----:B0-----:R-:W-:-:S03]  /*90d0*/  PRMT R54, R52, 0x7610, R54 ;  /* 0x0000761034367816 */ /* 0x001fc60000000036 */
[----:B------:R0:W-:Y:S01]  /*90e0*/  STG.E.U16 desc[UR6][R60.64+0x6], R66 ;  /* 0x000006423c007986 */ /* 0x0001e2000c101506 */
[----:B-1----:R-:W-:-:S03]  /*90f0*/  PRMT R58, R52, 0x7632, R58 ;  /* 0x00007632343a7816 */ /* 0x002fc6000000003a */
[----:B------:R-:W4:Y:S01]  /*9100*/  LDL.LU R142, [R1+0x30] ;  /* 0x00003000018e7983 */ /* 0x000f220000300800 */
[----:B------:R-:W-:-:S03]  /*9110*/  F2FP.BF16.F32.PACK_AB R52, R141, R140 ;  /* 0x0000008c8d34723e */ /* 0x000fc600000010ff */
[----:B------:R1:W-:Y:S04]  /*9120*/  STG.E.U16 desc[UR6][R74.64], R56 ;  /* 0x000000384a007986 */ /* 0x0003e8000c101506 */
[----:B------:R-:W4:Y:S01]  /*9130*/  LDL.LU R141, [R1+0x24] ;  /* 0x00002400018d7983 */ /* 0x000f220000300800 */
[----:B0-----:R-:W-:-:S03]  /*9140*/  PRMT R60, R53, 0x7610, R60 ;  /* 0x00007610353c7816 */ /* 0x001fc6000000003c */
[----:B------:R-:W4:Y:S01]  /*9150*/  LDL.LU R140, [R1+0x28] ;  /* 0x00002800018c7983 */ /* 0x000f220000300800 */
[----:B-1----:R-:W-:-:S03]  /*9160*/  PRMT R56, R53, 0x7632, R56 ;  /* 0x0000763235387816 */ /* 0x002fc60000000038 */
[----:B------:R0:W-:Y:S01]  /*9170*/  STG.E.U16 desc[UR6][R74.64+0x2], R57 ;  /* 0x000002394a007986 */ /* 0x0001e2000c101506 */
[----:B--2---:R-:W-:-:S03]  /*9180*/  F2FP.BF16.F32.PACK_AB R53, R139, R138 ;  /* 0x0000008a8b35723e */ /* 0x004fc600000010ff */
[----:B------:R1:W-:Y:S04]  /*9190*/  STG.E.U16 desc[UR6][R74.64+0x6], R55 ;  /* 0x000006374a007986 */ /* 0x0003e8000c101506 */
[----:B------:R-:W2:Y:S01]  /*91a0*/  LDL.LU R139, [R1+0x1c] ;  /* 0x00001c00018b7983 */ /* 0x000ea20000300800 */
[----:B0-----:R-:W-:-:S03]  /*91b0*/  PRMT R57, R52, 0x7610, R57 ;  /* 0x0000761034397816 */ /* 0x001fc60000000039 */
[----:B------:R0:W-:Y:S01]  /*91c0*/  STG.E.U16 desc[UR6][R74.64+0x4], R59 ;  /* 0x0000043b4a007986 */ /* 0x0001e2000c101506 */
[----:B-1----:R-:W-:-:S03]  /*91d0*/  PRMT R55, R52, 0x7632, R55 ;  /* 0x0000763234377816 */ /* 0x002fc60000000037 */
[----:B------:R-:W2:Y:S04]  /*91e0*/  LDL.LU R138, [R1+0x20] ;  /* 0x00002000018a7983 */ /* 0x000ea80000300800 */
[----:B------:R1:W-:Y:S01]  /*91f0*/  STG.E.U16 desc[UR6][R72.64], R54 ;  /* 0x0000003648007986 */ /* 0x0003e2000c101506 */
[----:B0-----:R-:W-:-:S03]  /*9200*/  PRMT R59, R53, 0x7610, R59 ;  /* 0x00007610353b7816 */ /* 0x001fc6000000003b */
[----:B------:R0:W-:Y:S01]  /*9210*/  STG.E.U16 desc[UR6][R72.64+0x2], R58 ;  /* 0x0000023a48007986 */ /* 0x0001e2000c101506 */
[----:B---3--:R-:W-:-:S03]  /*9220*/  F2FP.BF16.F32.PACK_AB R52, R137, R136 ;  /* 0x000000888934723e */ /* 0x008fc600000010ff */
[----:B------:R-:W3:Y:S01]  /*9230*/  LDL.LU R137, [R1+0x10] ;  /* 0x0000100001897983 */ /* 0x000ee20000300800 */
[----:B-1----:R-:W-:-:S03]  /*9240*/  PRMT R54, R53, 0x7632, R54 ;  /* 0x0000763235367816 */ /* 0x002fc60000000036 */
[----:B------:R-:W3:Y:S01]  /*9250*/  LDL.LU R136, [R1+0x18] ;  /* 0x0000180001887983 */ /* 0x000ee20000300800 */
[----:B------:R-:W-:-:S03]  /*9260*/  F2FP.BF16.F32.PACK_AB R53, R135, R134 ;  /* 0x000000868735723e */ /* 0x000fc600000010ff */
[----:B------:R1:W-:Y:S01]  /*9270*/  STG.E.U16 desc[UR6][R72.64+0x6], R56 ;  /* 0x0000063848007986 */ /* 0x0003e2000c101506 */
[----:B0-----:R-:W-:-:S03]  /*9280*/  PRMT R58, R52, 0x7610, R58 ;  /* 0x00007610343a7816 */ /* 0x001fc6000000003a */
[----:B------:R-:W3:Y:S04]  /*9290*/  LDL.LU R135, [R1+0x8] ;  /* 0x0000080001877983 */ /* 0x000ee80000300800 */
[----:B------:R-:W3:Y:S01]  /*92a0*/  LDL.LU R134, [R1+0xc] ;  /* 0x00000c0001867983 */ /* 0x000ee20000300800 */
[----:B-1----:R-:W-:Y:S02]  /*92b0*/  PRMT R56, R52, 0x7632, R56 ;  /* 0x0000763234387816 */ /* 0x002fe40000000038 */
[----:B----4-:R-:W-:Y:S02]  /*92c0*/  F2FP.BF16.F32.PACK_AB R52, R133, R132 ;  /* 0x000000848534723e */ /* 0x010fe400000010ff */
[----:B------:R-:W4:Y:S04]  /*92d0*/  LDL.LU R133, [R1] ;  /* 0x0000000001857983 */ /* 0x000f280000300800 */
[----:B------:R-:W4:Y:S04]  /*92e0*/  LDL.LU R132, [R1+0x4] ;  /* 0x0000040001847983 */ /* 0x000f280000300800 */
[----:B------:R0:W-:Y:S04]  /*92f0*/  STG.E.U16 desc[UR6][R72.64+0x4], R60 ;  /* 0x0000043c48007986 */ /* 0x0001e8000c101506 */
[----:B------:R1:W-:Y:S04]  /*9300*/  STG.E.U16 desc[UR6][R88.64], R57 ;  /* 0x0000003958007986 */ /* 0x0003e8000c101506 */
[----:B------:R1:W-:Y:S01]  /*9310*/  STG.E.U16 desc[UR6][R88.64+0x2], R55 ;  /* 0x0000023758007986 */ /* 0x0003e2000c101506 */
[----:B0-----:R-:W-:-:S03]  /*9320*/  PRMT R60, R53, 0x7610, R60 ;  /* 0x00007610353c7816 */ /* 0x001fc6000000003c */
[----:B------:R0:W-:Y:S01]  /*9330*/  STG.E.U16 desc[UR6][R88.64+0x4], R59 ;  /* 0x0000043b58007986 */ /* 0x0001e2000c101506 */
[----:B-1----:R-:W-:Y:S02]  /*9340*/  PRMT R57, R53, 0x7632, R57 ;  /* 0x0000763235397816 */ /* 0x002fe40000000039 */
[----:B------:R-:W-:Y:S01]  /*9350*/  F2FP.BF16.F32.PACK_AB R53, R163, R147 ;  /* 0x00000093a335723e */ /* 0x000fe200000010ff */
[----:B------:R1:W-:Y:S01]  /*9360*/  STG.E.U16 desc[UR6][R88.64+0x6], R54 ;  /* 0x0000063658007986 */ /* 0x0003e2000c101506 */
[----:B------:R-:W-:-:S03]  /*9370*/  PRMT R55, R52, 0x7610, R55 ;  /* 0x0000761034377816 */ /* 0x000fc60000000037 */
[----:B------:R1:W-:Y:S01]  /*9380*/  STG.E.U16 desc[UR6][R86.64], R58 ;  /* 0x0000003a56007986 */ /* 0x0003e2000c101506 */
[----:B0-----:R-:W-:-:S03]  /*9390*/  PRMT R59, R53, 0x7610, R59 ;  /* 0x00007610353b7816 */ /* 0x001fc6000000003b */
[----:B------:R0:W-:Y:S01]  /*93a0*/  STG.E.U16 desc[UR6][R86.64+0x2], R56 ;  /* 0x0000023856007986 */ /* 0x0001e2000c101506 */
[----:B-1----:R-:W-:Y:S02]  /*93b0*/  PRMT R54, R52, 0x7632, R54 ;  /* 0x0000763234367816 */ /* 0x002fe40000000036 */
[----:B------:R-:W-:Y:S02]  /*93c0*/  F2FP.BF16.F32.PACK_AB R52, R143, R142 ;  /* 0x0000008e8f34723e */ /* 0x000fe400000010ff */
[----:B------:R-:W-:Y:S02]  /*93d0*/  PRMT R58, R53, 0x7632, R58 ;  /* 0x00007632353a7816 */ /* 0x000fe4000000003a */
[----:B------:R-:W-:Y:S01]  /*93e0*/  F2FP.BF16.F32.PACK_AB R53, R141, R140 ;  /* 0x0000008c8d35723e */ /* 0x000fe200000010ff */
[----:B------:R1:W-:Y:S01]  /*93f0*/  STG.E.U16 desc[UR6][R86.64+0x4], R60 ;  /* 0x0000043c56007986 */ /* 0x0003e2000c101506 */
[----:B0-----:R-:W-:-:S03]  /*9400*/  PRMT R56, R52, 0x7610, R56 ;  /* 0x0000761034387816 */ /* 0x001fc60000000038 */
[----:B------:R0:W-:Y:S04]  /*9410*/  STG.E.U16 desc[UR6][R86.64+0x6], R57 ;  /* 0x0000063956007986 */ /* 0x0001e8000c101506 */
[----:B------:R2:W-:Y:S01]  /*9420*/  STG.E.U16 desc[UR6][R92.64], R55 ;  /* 0x000000375c007986 */ /* 0x0005e2000c101506 */
[----:B-1----:R-:W-:Y:S02]  /*9430*/  PRMT R60, R53, 0x7610, R60 ;  /* 0x00007610353c7816 */ /* 0x002fe4000000003c */
[----:B0-----:R-:W-:Y:S02]  /*9440*/  PRMT R57, R52, 0x7632, R57 ;  /* 0x0000763234397816 */ /* 0x001fe40000000039 */
[----:B--2---:R-:W-:Y:S02]  /*9450*/  F2FP.BF16.F32.PACK_AB R52, R139, R138 ;  /* 0x0000008a8b34723e */ /* 0x004fe400000010ff */
[----:B------:R-:W-:Y:S01]  /*9460*/  PRMT R55, R53, 0x7632, R55 ;  /* 0x0000763235377816 */ /* 0x000fe20000000037 */
[----:B------:R0:W-:Y:S04]  /*9470*/  STG.E.U16 desc[UR6][R92.64+0x2], R54 ;  /* 0x000002365c007986 */ /* 0x0001e8000c101506 */
[----:B------:R1:W-:Y:S04]  /*9480*/  STG.E.U16 desc[UR6][R92.64+0x4], R59 ;  /* 0x0000043b5c007986 */ /* 0x0003e8000c101506 */
[----:B------:R2:W-:Y:S01]  /*9490*/  STG.E.U16 desc[UR6][R92.64+0x6], R58 ;  /* 0x0000063a5c007986 */ /* 0x0005e2000c101506 */
[----:B---3--:R-:W-:-:S03]  /*94a0*/  F2FP.BF16.F32.PACK_AB R53, R137, R136 ;  /* 0x000000888935723e */ /* 0x008fc600000010ff */
[----:B------:R3:W-:Y:S01]  /*94b0*/  STG.E.U16 desc[UR6][R90.64], R56 ;  /* 0x000000385a007986 */ /* 0x0007e2000c101506 */
[C---:B0-----:R-:W-:Y:S02]  /*94c0*/  PRMT R54, R52.reuse, 0x7610, R54 ;  /* 0x0000761034367816 */ /* 0x041fe40000000036 */
[----:B-1----:R-:W-:Y:S01]  /*94d0*/  PRMT R59, R53, 0x7610, R59 ;  /* 0x00007610353b7816 */ /* 0x002fe2000000003b */
[----:B------:R-:W-:Y:S01]  /*94e0*/  STG.E.U16 desc[UR6][R90.64+0x2], R57 ;  /* 0x000002395a007986 */ /* 0x000fe2000c101506 */
[----:B--2---:R-:W-:-:S03]  /*94f0*/  PRMT R58, R52, 0x7632, R58 ;  /* 0x00007632343a7816 */ /* 0x004fc6000000003a */
[----:B------:R-:W-:Y:S01]  /*9500*/  STG.E.U16 desc[UR6][R90.64+0x4], R60 ;  /* 0x0000043c5a007986 */ /* 0x000fe2000c101506 */
[----:B------:R-:W-:Y:S02]  /*9510*/  F2FP.BF16.F32.PACK_AB R52, R135, R134 ;  /* 0x000000868734723e */ /* 0x000fe400000010ff */
[----:B---3--:R-:W-:Y:S01]  /*9520*/  PRMT R56, R53, 0x7632, R56 ;  /* 0x0000763235387816 */ /* 0x008fe20000000038 */
[----:B------:R0:W-:Y:S01]  /*9530*/  STG.E.U16 desc[UR6][R90.64+0x6], R55 ;  /* 0x000006375a007986 */ /* 0x0001e2000c101506 */
[----:B------:R-:W-:-:S03]  /*9540*/  F2FP.BF16.F32.PACK_AB R164, R164, R165 ;  /* 0x000000a5a4a4723e */ /* 0x000fc600000010ff */
[----:B------:R-:W-:Y:S01]  /*9550*/  STG.E.U16 desc[UR6][R96.64], R54 ;  /* 0x0000003660007986 */ /* 0x000fe2000c101506 */
[----:B------:R-:W-:Y:S02]  /*9560*/  F2FP.BF16.F32.PACK_AB R2, R2, R159 ;  /* 0x0000009f0202723e */ /* 0x000fe400000010ff */
[----:B------:R-:W-:Y:S02]  /*9570*/  F2FP.BF16.F32.PACK_AB R3, R4, R3 ;  /* 0x000000030403723e */ /* 0x000fe400000010ff */
[----:B------:R-:W-:Y:S02]  /*9580*/  F2FP.BF16.F32.PACK_AB R5, R6, R5 ;  /* 0x000000050605723e */ /* 0x000fe400000010ff */
[----:B0-----:R-:W-:Y:S01]  /*9590*/  PRMT R55, R52, 0x7632, R55 ;  /* 0x0000763234377816 */ /* 0x001fe20000000037 */
[----:B------:R-:W-:Y:S01]  /*95a0*/  STG.E.U16 desc[UR6][R96.64+0x2], R58 ;  /* 0x0000023a60007986 */ /* 0x000fe2000c101506 */
[----:B------:R-:W-:Y:S02]  /*95b0*/  F2FP.BF16.F32.PACK_AB R9, R10, R9 ;  /* 0x000000090a09723e */ /* 0x000fe400000010ff */
[----:B------:R-:W-:Y:S01]  /*95c0*/  PRMT R4, R2, 0x7632, R4 ;  /* 0x0000763202047816 */ /* 0x000fe20000000004 */
[----:B------:R-:W-:Y:S01]  /*95d0*/  STG.E.U16 desc[UR6][R96.64+0x4], R59 ;  /* 0x0000043b60007986 */ /* 0x000fe2000c101506 */
[----:B------:R-:W-:-:S03]  /*95e0*/  F2FP.BF16.F32.PACK_AB R7, R8, R7 ;  /* 0x000000070807723e */ /* 0x000fc600000010ff */
[----:B------:R0:W-:Y:S01]  /*95f0*/  STG.E.U16 desc[UR6][R96.64+0x6], R56 ;  /* 0x0000063860007986 */ /* 0x0001e2000c101506 */
[----:B------:R-:W-:Y:S02]  /*9600*/  PRMT R6, R3, 0x7632, R6 ;  /* 0x0000763203067816 */ /* 0x000fe40000000006 */
[----:B------:R-:W-:Y:S01]  /*9610*/  PRMT R8, R5, 0x7632, R8 ;  /* 0x0000763205087816 */ /* 0x000fe20000000008 */
[----:B------:R1:W-:Y:S01]  /*9620*/  STG.E.U16 desc[UR6][R94.64], R52 ;  /* 0x000000345e007986 */ /* 0x0003e2000c101506 */
[----:B------:R-:W-:-:S03]  /*9630*/  F2FP.BF16.F32.PACK_AB R11, R12, R11 ;  /* 0x0000000b0c0b723e */ /* 0x000fc600000010ff */
[----:B------:R2:W-:Y:S01]  /*9640*/  STG.E.U16 desc[UR6][R94.64+0x2], R55 ;  /* 0x000002375e007986 */ /* 0x0005e2000c101506 */
[----:B------:R-:W-:Y:S02]  /*9650*/  F2FP.BF16.F32.PACK_AB R13, R14, R13 ;  /* 0x0000000d0e0d723e */ /* 0x000fe400000010ff */
[----:B0-----:R-:W-:Y:S02]  /*9660*/  PRMT R56, R164, 0x7632, R56 ;  /* 0x00007632a4387816 */ /* 0x001fe40000000038 */
[----:B------:R-:W-:Y:S02]  /*9670*/  F2FP.BF16.F32.PACK_AB R17, R18, R17 ;  /* 0x000000111211723e */ /* 0x000fe400000010ff */
[----:B-1----:R-:W-:Y:S02]  /*9680*/  PRMT R52, R7, 0x7632, R52 ;  /* 0x0000763207347816 */ /* 0x002fe40000000034 */
        /* <DEDUP_REMOVED lines=8> */
[----:B------:R-:W0:Y:S01]  /*9710*/  MUFU.RCP R130, R130 ;  /* 0x0000008200827308 */ /* 0x000e220000001000 */
[----:B------:R-:W-:-:S02]  /*9720*/  F2FP.BF16.F32.PACK_AB R31, R32, R31 ;  /* 0x0000001f201f723e */ /* 0x000fc400000010ff */
[----:B------:R-:W-:Y:S02]  /*9730*/  F2FP.BF16.F32.PACK_AB R35, R36, R35 ;  /* 0x000000232423723e */ /* 0x000fe400000010ff */
[----:B------:R-:W-:Y:S02]  /*9740*/  F2FP.BF16.F32.PACK_AB R37, R38, R37 ;  /* 0x000000252625723e */ /* 0x000fe400000010ff */
[----:B------:R-:W-:Y:S02]  /*9750*/  F2FP.BF16.F32.PACK_AB R41, R42, R41 ;  /* 0x000000292a29723e */ /* 0x000fe400000010ff */
[----:B--2---:R-:W-:Y:S02]  /*9760*/  PRMT R55, R31, 0x7632, R55 ;  /* 0x000076321f377816 */ /* 0x004fe40000000037 */
[----:B------:R-:W-:Y:S02]  /*9770*/  PRMT R38, R35, 0x7632, R38 ;  /* 0x0000763223267816 */ /* 0x000fe40000000026 */
[----:B------:R-:W-:-:S02]  /*9780*/  F2FP.BF16.F32.PACK_AB R39, R40, R39 ;  /* 0x000000272827723e */ /* 0x000fc400000010ff */
[----:B------:R-:W-:Y:S02]  /*9790*/  F2FP.BF16.F32.PACK_AB R43, R44, R43 ;  /* 0x0000002b2c2b723e */ /* 0x000fe400000010ff */
[----:B------:R-:W-:Y:S02]  /*97a0*/  F2FP.BF16.F32.PACK_AB R45, R46, R45 ;  /* 0x0000002d2e2d723e */ /* 0x000fe400000010ff */
[----:B------:R-:W-:Y:S02]  /*97b0*/  F2FP.BF16.F32.PACK_AB R49, R50, R49 ;  /* 0x000000313231723e */ /* 0x000fe400000010ff */
[----:B------:R-:W-:Y:S02]  /*97c0*/  PRMT R32, R43, 0x7632, R32 ;  /* 0x000076322b207816 */ /* 0x000fe40000000020 */
[----:B------:R-:W-:Y:S02]  /*97d0*/  F2FP.BF16.F32.PACK_AB R47, R48, R47 ;  /* 0x0000002f302f723e */ /* 0x000fe400000010ff */
[----:B------:R-:W-:-:S02]  /*97e0*/  F2FP.BF16.F32.PACK_AB R51, R67, R51 ;  /* 0x000000334333723e */ /* 0x000fc400000010ff */
[----:B------:R-:W-:Y:S01]  /*97f0*/  F2FP.BF16.F32.PACK_AB R116, R117, R116 ;  /* 0x000000747574723e */ /* 0x000fe200000010ff */
[----:B0-----:R-:W-:Y:S01]  /*9800*/  FMUL.FTZ R130, R154, R130 ;  /* 0x000000829a827220 */ /* 0x001fe20000410000 */
[----:B------:R-:W-:Y:S02]  /*9810*/  F2FP.BF16.F32.PACK_AB R120, R121, R120 ;  /* 0x000000787978723e */ /* 0x000fe400000010ff */
[----:B------:R-:W-:Y:S02]  /*9820*/  PRMT R34, R47, 0x7632, R34 ;  /* 0x000076322f227816 */ /* 0x000fe40000000022 */
[----:B------:R-:W-:Y:S02]  /*9830*/  PRMT R57, R51, 0x7632, R57 ;  /* 0x0000763233397816 */ /* 0x000fe40000000039 */
[----:B------:R-:W-:Y:S02]  /*9840*/  F2FP.BF16.F32.PACK_AB R118, R119, R118 ;  /* 0x000000767776723e */ /* 0x000fe400000010ff */
[----:B------:R-:W-:-:S02]  /*9850*/  F2FP.BF16.F32.PACK_AB R122, R123, R122 ;  /* 0x0000007a7b7a723e */ /* 0x000fc400000010ff */
[----:B------:R-:W-:Y:S02]  /*9860*/  F2FP.BF16.F32.PACK_AB R125, R126, R125 ;  /* 0x0000007d7e7d723e */ /* 0x000fe400000010ff */
[----:B------:R-:W-:Y:S02]  /*9870*/  F2FP.BF16.F32.PACK_AB R0, R0, R127 ;  /* 0x0000007f0000723e */ /* 0x000fe400000010ff */
[----:B------:R-:W-:Y:S02]  /*9880*/  F2FP.BF16.F32.PACK_AB R129, R130, R129 ;  /* 0x000000818281723e */ /* 0x000fe400000010ff */
[----:B------:R-:W-:Y:S02]  /*9890*/  PRMT R40, R122, 0x7632, R40 ;  /* 0x000076327a287816 */ /* 0x000fe40000000028 */
[----:B----4-:R-:W-:-:S04]  /*98a0*/  F2FP.BF16.F32.PACK_AB R53, R133, R132 ;  /* 0x000000848535723e */ /* 0x010fc800000010ff */
[----:B------:R-:W-:Y:S01]  /*98b0*/  PRMT R54, R53, 0x7632, R54 ;  /* 0x0000763235367816 */ /* 0x000fe20000000036 */
[----:B------:R-:W-:Y:S04]  /*98c0*/  STG.E.U16 desc[UR6][R94.64+0x4], R53 ;  /* 0x000004355e007986 */ /* 0x000fe8000c101506 */
[----:B------:R-:W-:Y:S04]  /*98d0*/  STG.E.U16 desc[UR6][R94.64+0x6], R54 ;  /* 0x000006365e007986 */ /* 0x000fe8000c101506 */
[----:B------:R0:W-:Y:S04]  /*98e0*/  STG.E.U16 desc[UR6][R100.64+0x4], R2 ;  /* 0x0000040264007986 */ /* 0x0001e8000c101506 */
[----:B------:R-:W-:Y:S04]  /*98f0*/  STG.E.U16 desc[UR6][R100.64], R164 ;  /* 0x000000a464007986 */ /* 0x000fe8000c101506 */
[----:B------:R-:W-:Y:S01]  /*9900*/  STG.E.U16 desc[UR6][R100.64+0x2], R56 ;  /* 0x0000023864007986 */ /* 0x000fe2000c101506 */
[----:B0-----:R-:W-:-:S03]  /*9910*/  PRMT R2, R9, 0x7632, R2 ;  /* 0x0000763209027816 */ /* 0x001fc60000000002 */
[----:B------:R0:W-:Y:S04]  /*9920*/  STG.E.U16 desc[UR6][R100.64+0x6], R4 ;  /* 0x0000060464007986 */ /* 0x0001e8000c101506 */
[----:B------:R1:W-:Y:S04]  /*9930*/  STG.E.U16 desc[UR6][R98.64], R3 ;  /* 0x0000000362007986 */ /* 0x0003e8000c101506 */
[----:B------:R-:W-:Y:S04]  /*9940*/  STG.E.U16 desc[UR6][R98.64+0x2], R6 ;  /* 0x0000020662007986 */ /* 0x000fe8000c101506 */
[----:B------:R-:W-:Y:S01]  /*9950*/  STG.E.U16 desc[UR6][R98.64+0x4], R5 ;  /* 0x0000040562007986 */ /* 0x000fe2000c101506 */
[----:B0-----:R-:W-:-:S03]  /*9960*/  PRMT R4, R13, 0x7632, R4 ;  /* 0x000076320d047816 */ /* 0x001fc60000000004 */
[----:B------:R-:W-:Y:S01]  /*9970*/  STG.E.U16 desc[UR6][R98.64+0x6], R8 ;  /* 0x0000060862007986 */ /* 0x000fe2000c101506 */
[----:B-1----:R-:W-:-:S03]  /*9980*/  PRMT R3, R11, 0x7632, R3 ;  /* 0x000076320b037816 */ /* 0x002fc60000000003 */
[----:B------:R0:W-:Y:S01]  /*9990*/  STG.E.U16 desc[UR6][R104.64+0x6], R2 ;  /* 0x0000060268007986 */ /* 0x0001e2000c101506 */
[----:B------:R-:W-:-:S03]  /*99a0*/  PRMT R53, R15, 0x7632, R53 ;  /* 0x000076320f357816 */ /* 0x000fc60000000035 */
[----:B------:R-:W-:Y:S01]  /*99b0*/  STG.E.U16 desc[UR6][R104.64], R7 ;  /* 0x0000000768007986 */ /* 0x000fe2000c101506 */
[----:B------:R-:W-:-:S03]  /*99c0*/  PRMT R54, R19, 0x7632, R54 ;  /* 0x0000763213367816 */ /* 0x000fc60000000036 */
[----:B------:R-:W-:Y:S01]  /*99d0*/  STG.E.U16 desc[UR6][R104.64+0x2], R52 ;  /* 0x0000023468007986 */ /* 0x000fe2000c101506 */
[----:B0-----:R-:W-:-:S03]  /*99e0*/  PRMT R2, R17, 0x7632, R2 ;  /* 0x0000763211027816 */ /* 0x001fc60000000002 */
[----:B------:R-:W-:Y:S04]  /*99f0*/  STG.E.U16 desc[UR6][R104.64+0x4], R9 ;  /* 0x0000040968007986 */ /* 0x000fe8000c101506 */
[----:B------:R-:W-:Y:S04]  /*9a00*/  STG.E.U16 desc[UR6][R102.64], R11 ;  /* 0x0000000b66007986 */ /* 0x000fe8000c101506 */
[----:B------:R0:W-:Y:S04]  /*9a10*/  STG.E.U16 desc[UR6][R102.64+0x2], R3 ;  /* 0x0000020366007986 */ /* 0x0001e8000c101506 */
[----:B------:R-:W-:Y:S04]  /*9a20*/  STG.E.U16 desc[UR6][R102.64+0x4], R13 ;  /* 0x0000040d66007986 */ /* 0x000fe8000c101506 */
[----:B------:R-:W-:Y:S04]  /*9a30*/  STG.E.U16 desc[UR6][R102.64+0x6], R4 ;  /* 0x0000060466007986 */ /* 0x000fe8000c101506 */
[----:B------:R1:W-:Y:S01]  /*9a40*/  STG.E.U16 desc[UR6][R106.64+0x6], R2 ;  /* 0x000006026a007986 */ /* 0x0003e2000c101506 */
[----:B0-----:R-:W-:-:S03]  /*9a50*/  PRMT R3, R21, 0x7632, R3 ;  /* 0x0000763215037816 */ /* 0x001fc60000000003 */
[----:B------:R-:W-:Y:S01]  /*9a60*/  STG.E.U16 desc[UR6][R106.64], R15 ;  /* 0x0000000f6a007986 */ /* 0x000fe2000c101506 */
[----:B------:R-:W-:-:S03]  /*9a70*/  PRMT R5, R29, 0x7632, R5 ;  /* 0x000076321d057816 */ /* 0x000fc60000000005 */
        /* <DEDUP_REMOVED lines=15> */
[----:B------:R0:W-:Y:S04]  /*9b70*/  STG.E.U16 desc[UR6][R62.64+0x2], R3 ;  /* 0x000002033e007986 */ /* 0x0001e8000c101506 */
[----:B------:R-:W-:Y:S04]  /*9b80*/  STG.E.U16 desc[UR6][R62.64+0x4], R29 ;  /* 0x0000041d3e007986 */ /* 0x000fe8000c101506 */
[----:B------:R-:W-:Y:S04]  /*9b90*/  STG.E.U16 desc[UR6][R62.64+0x6], R5 ;  /* 0x000006053e007986 */ /* 0x000fe8000c101506 */
[----:B------:R1:W-:Y:S01]  /*9ba0*/  STG.E.U16 desc[UR6][R110.64+0x6], R2 ;  /* 0x000006026e007986 */ /* 0x0003e2000c101506 */
[----:B0-----:R-:W-:-:S02]  /*9bb0*/  PRMT R3, R37, 0x7632, R3 ;  /* 0x0000763225037816 */ /* 0x001fc40000000003 */
[----:B------:R-:W-:Y:S01]  /*9bc0*/  PRMT R56, R39, 0x7632, R56 ;  /* 0x0000763227387816 */ /* 0x000fe20000000038 */
        /* <DEDUP_REMOVED lines=18> */
[----:B------:R1:W-:Y:S01]  /*9cf0*/  STG.E.U16 desc[UR6][R68.64+0x6], R2 ;  /* 0x0000060244007986 */ /* 0x0003e2000c101506 */
[----:B--2---:R-:W-:-:S03]  /*9d00*/  PRMT R39, R118, 0x7632, R39 ;  /* 0x0000763276277816 */ /* 0x004fc60000000027 */
        /* <DEDUP_REMOVED lines=28> */
.L_x_1746:
[----:B------:R-:W-:Y:S06]  /*9ed0*/  BAR.SYNC.DEFER_BLOCKING 0x0 ;  /* 0x0000000000007b1d */ /* 0x000fec0000010000 */
[----:B------:R-:W-:Y:S05]  /*9ee0*/  EXIT ;  /* 0x000000000000794d */ /* 0x000fea0003800000 */
.L_x_1747:
        /* <DEDUP_REMOVED lines=9> */
.L_x_3573:


//--------------------- .text._ZN13group_norm_v214gn_cuda_kernelI13__nv_bfloat16Li320ELi3ELi16ELi160ELi256ELb1ELi64ELi320ELi320ELi4ELb1ELi87ELb0ELb0ENS_16CompileConditionILi900EEEEEvPT_PKS4_S7_S7_flPfS8_Pj --------------------------
	.section	.text._ZN13group_norm_v214gn_cuda_kernelI13__nv_bfloat16Li320ELi3ELi16ELi160ELi256ELb1ELi64ELi320ELi320ELi4ELb1ELi87ELb0ELb0ENS_16CompileConditionILi900EEEEEvPT_PKS4_S7_S7_flPfS8_Pj,"ax",@progbits
	.align	128
        .global         _ZN13group_norm_v214gn_cuda_kernelI13__nv_bfloat16Li320ELi3ELi16ELi160ELi256ELb1ELi64ELi320ELi320ELi4ELb1ELi87ELb0ELb0ENS_16CompileConditionILi900EEEEEvPT_PKS4_S7_S7_flPfS8_Pj
        .type           _ZN13group_norm_v214gn_cuda_kernelI13__nv_bfloat16Li320ELi3ELi16ELi160ELi256ELb1ELi64ELi320ELi320ELi4ELb1ELi87ELb0ELb0ENS_16CompileConditionILi900EEEEEvPT_PKS4_S7_S7_flPfS8_Pj,@function
        .size           _ZN13group_norm_v214gn_cuda_kernelI13__nv_bfloat16Li320ELi3ELi16ELi160ELi256ELb1ELi64ELi320ELi320ELi4ELb1ELi87ELb0ELb0ENS_16CompileConditionILi900EEEEEvPT_PKS4_S7_S7_flPfS8_Pj,(.L_x_3574 - _ZN13group_norm_v214gn_cuda_kernelI13__nv_bfloat16Li320ELi3ELi16ELi160ELi256ELb1ELi64ELi320ELi320ELi4ELb1ELi87ELb0ELb0ENS_16CompileConditionILi900EEEEEvPT_PKS4_S7_S7_flPfS8_Pj)
        .other          _ZN13group_norm_v214gn_cuda_kernelI13__nv_bfloat16Li320ELi3ELi16ELi160ELi256ELb1ELi64ELi320ELi320ELi4ELb1ELi87ELb0ELb0ENS_16CompileConditionILi900EEEEEvPT_PKS4_S7_S7_flPfS8_Pj,@"STO_CUDA_ENTRY STV_DEFAULT"
_ZN13group_norm_v214gn_cuda_kernelI13__nv_bfloat16Li320ELi3ELi16ELi160ELi256ELb1ELi64ELi320ELi320ELi4ELb1ELi87ELb0ELb0ENS_16CompileConditionILi900EEEEEvPT_PKS4_S7_S7_flPfS8_Pj:
.text._ZN13group_norm_v214gn_cuda_kernelI13__nv_bfloat16Li320ELi3ELi16ELi160ELi256ELb1ELi64ELi320ELi320ELi4ELb1ELi87ELb0ELb0ENS_16CompileConditionILi900EEEEEvPT_PKS4_S7_S7_flPfS8_Pj:
        /* <DEDUP_REMOVED lines=24> */
.L_x_1757:
[----:B-1----:R-:W1:Y:S01]  /*0180*/  S2R R36, SR_TID.X ;  /* 0x0000000000247919 */ /* 0x002e620000002100 */
[----:B------:R-:W-:Y:S02]  /*0190*/  ULOP3.LUT UR6, UR9, 0x7, URZ, 0xc0, !UPT ;  /* 0x0000000709067892 */ /* 0x000fe4000f8ec03f */
[----:B------:R-:W-:Y:S01]  /*01a0*/  USHF.R.U64 UR11, UR9, 0x3, UR5 ;  /* 0x00000003090b7899 */ /* 0x000fe20008001205 */
[----:B0-----:R-:W0:Y:S01]  /*01b0*/  S2R R0, SR_CTAID.X ;  /* 0x0000000000007919 */ /* 0x001e220000002500 */
[----:B------:R-:W-:Y:S02]  /*01c0*/  UIMAD UR8, UR6, 0x140, URZ ;  /* 0x00000140060878a4 */ /* 0x000fe4000f8e023f */
[----:B------:R-:W-:Y:S02]  /*01d0*/  USHF.R.U32.HI UR6, URZ, 0x3, UR5 ;  /* 0x000000033f067899 */ /* 0x000fe40008011605 */
[----:B------:R-:W-:Y:S01]  /*01e0*/  MOV R7, UR11 ;  /* 0x0000000b00077c02 */ /* 0x000fe20008000f00 */
[----:B------:R-:W-:Y:S01]  /*01f0*/  ULDC.64 UR16, c[0x0][0x218] ;  /* 0x0000860000107ab9 */ /* 0x000fe20000000a00 */
[----:B------:R-:W-:Y:S01]  /*0200*/  UIMAD UR6, UR6, 0xa0000, URZ ;  /* 0x000a0000060678a4 */ /* 0x000fe2000f8e023f */
[----:B-1----:R-:W-:Y:S01]  /*0210*/  IMAD.WIDE.U32 R2, R36, -0x33333333, RZ ;  /* 0xcccccccd24027825 */ /* 0x002fe200078e00ff */
[----:B0-----:R-:W-:-:S04]  /*0220*/  SHF.L.U32 R0, R0, 0x6, RZ ;  /* 0x0000000600007819 */ /* 0x001fc800000006ff */
[----:B------:R-:W-:Y:S02]  /*0230*/  SHF.R.U32.HI R5, RZ, 0x6, R3 ;  /* 0x00000006ff057819 */ /* 0x000fe40000011603 */
[----:B------:R-:W-:-:S03]  /*0240*/  LOP3.LUT R0, R0, 0xc0, RZ, 0xc0, !PT ;  /* 0x000000c000007812 */ /* 0x000fc600078ec0ff */
[----:B------:R-:W-:Y:S01]  /*0250*/  IMAD R3, R5, -0x50, R36 ;  /* 0xffffffb005037824 */ /* 0x000fe200078e0224 */
[----:B------:R-:W-:-:S04]  /*0260*/  IADD3 R0, R0, R5, RZ ;  /* 0x0000000500007210 */ /* 0x000fc80007ffe0ff */
[----:B------:R-:W-:Y:S01]  /*0270*/  LEA R46, R3, UR8, 0x2 ;  /* 0x00000008032e7c11 */ /* 0x000fe2000f8e10ff */
[----:B------:R-:W-:-:S03]  /*0280*/  IMAD R0, R0, 0xa00, RZ ;  /* 0x00000a0000007824 */ /* 0x000fc600078e02ff */
[--C-:B------:R-:W-:Y:S02]  /*0290*/  SHF.R.S32.HI R47, RZ, 0x1f, R46.reuse ;  /* 0x0000001fff2f7819 */ /* 0x100fe4000001142e */
[----:B------:R-:W-:Y:S01]  /*02a0*/  IADD3 R8, R0, 0x2800, RZ ;  /* 0x0000280000087810 */ /* 0x000fe20007ffe0ff */
[----:B------:R-:W-:-:S05]  /*02b0*/  IMAD.WIDE.U32 R4, R7, 0xa0000, R46 ;  /* 0x000a000007047825 */ /* 0x000fca00078e002e */
[----:B------:R-:W-:Y:S02]  /*02c0*/  IADD3 R2, R5, UR6, RZ ;  /* 0x0000000605027c10 */ /* 0x000fe4000fffe0ff */
[----:B------:R-:W-:-:S04]  /*02d0*/  IADD3 R5, P0, R0, R4, RZ ;  /* 0x0000000400057210 */ /* 0x000fc80007f1e0ff */
[----:B------:R-:W-:Y:S02]  /*02e0*/  IADD3.X R6, RZ, R2, RZ, P0, !PT ;  /* 0x00000002ff067210 */ /* 0x000fe400007fe4ff */
[----:B------:R-:W-:-:S04]  /*02f0*/  LEA R40, P0, R5, UR16, 0x1 ;  /* 0x0000001005287c11 */ /* 0x000fc8000f8008ff */
[----:B------:R-:W-:Y:S02]  /*0300*/  LEA.HI.X R41, R5, UR17, R6, 0x1, P0 ;  /* 0x0000001105297c11 */ /* 0x000fe400080f0c06 */
[----:B------:R-:W-:-:S04]  /*0310*/  IADD3 R5, P0, R8, R4, RZ ;  /* 0x0000000408057210 */ /* 0x000fc80007f1e0ff */
[----:B------:R-:W2:Y:S01]  /*0320*/  LDG.E.64.CONSTANT R40, desc[UR14][R40.64] ;  /* 0x0000000e28287981 */ /* 0x000ea2000c1e9b00 */
[----:B------:R-:W-:Y:S02]  /*0330*/  IADD3.X R6, RZ, R2, RZ, P0, !PT ;  /* 0x00000002ff067210 */ /* 0x000fe400007fe4ff */
[C---:B------:R-:W-:Y:S01]  /*0340*/  LEA R32, P0, R5.reuse, UR16, 0x1 ;  /* 0x0000001005207c11 */ /* 0x040fe2000f8008ff */
[----:B------:R-:W-:Y:S01]  /*0350*/  STL [R1+0x4c], R8 ;  /* 0x00004c0801007387 */ /* 0x000fe20000100800 */
[----:B------:R-:W-:Y:S02]  /*0360*/  IADD3 R7, R0, 0x5000, RZ ;  /* 0x0000500000077810 */ /* 0x000fe40007ffe0ff */
[----:B------:R-:W-:Y:S02]  /*0370*/  LEA.HI.X R33, R5, UR17, R6, 0x1, P0 ;  /* 0x0000001105217c11 */ /* 0x000fe400080f0c06 */
[----:B------:R-:W-:-:S04]  /*0380*/  IADD3 R5, P0, R7, R4, RZ ;  /* 0x0000000407057210 */ /* 0x000fc80007f1e0ff */
[----:B------:R-:W3:Y:S01]  /*0390*/  LDG.E.64.CONSTANT R32, desc[UR14][R32.64] ;  /* 0x0000000e20207981 */ /* 0x000ee2000c1e9b00 */
[----:B------:R-:W-:Y:S02]  /*03a0*/  IADD3.X R6, RZ, R2, RZ, P0, !PT ;  /* 0x00000002ff067210 */ /* 0x000fe400007fe4ff */
[C---:B------:R-:W-:Y:S01]  /*03b0*/  LEA R42, P0, R5.reuse, UR16, 0x1 ;  /* 0x00000010052a7c11 */ /* 0x040fe2000f8008ff */
[----:B------:R0:W-:Y:S03]  /*03c0*/  STL [R1+0x3c], R7 ;  /* 0x00003c0701007387 */ /* 0x0001e60000100800 */
        /* <DEDUP_REMOVED lines=42> */
[C---:B------:R-:W-:Y:S01]  /*0670*/  LEA R22, P0, R5.reuse, UR16, 0x1 ;  /* 0x0000001005167c11 */ /* 0x040fe2000f8008ff */
[----:B------:R0:W-:Y:S03]  /*0680*/  STL [R1], R7 ;  /* 0x0000000701007387 */ /* 0x0001e60000100800 */
        /* <DEDUP_REMOVED lines=39> */
[----:B------:R0:W-:Y:S01]  /*0900*/  STL [R1+0x40], R7 ;  /* 0x0000400701007387 */ /* 0x0001e20000100800 */
[----:B------:R-:W1:Y:S03]  /*0910*/  LDC.64 R4, c[0x0][0x228] ;  /* 0x00008a00ff047b82 */ /* 0x000e660000000a00 */
[----:B------:R-:W4:Y:S04]  /*0920*/  LDL R37, [R1+0xfc] ;  /* 0x0000fc0001257983 */ /* 0x000f280000100800 */
[----:B------:R-:W4:Y:S01]  /*0930*/  LDG.E.64.CONSTANT R44, desc[UR14][R44.64] ;  /* 0x0000000e2c2c7981 */ /* 0x000f22000c1e9b00 */
[----:B0-----:R-:W0:Y:S02]  /*0940*/  LDC.64 R6, c[0x0][0x220] ;  /* 0x00008800ff067b82 */ /* 0x001e240000000a00 */
[----:B0-----:R-:W-:-:S04]  /*0950*/  IMAD.WIDE R6, R46, 0x2, R6 ;  /* 0x000000022e067825 */ /* 0x001fc800078e0206 */
[----:B-1----:R-:W-:Y:S02]  /*0960*/  IMAD.WIDE R46, R46, 0x2, R4 ;  /* 0x000000022e2e7825 */ /* 0x002fe400078e0204 */
[----:B------:R-:W5:Y:S04]  /*0970*/  LDG.E.64.CONSTANT R6, desc[UR14][R6.64] ;  /* 0x0000000e06067981 */ /* 0x000f68000c1e9b00 */
[----:B------:R-:W5:Y:S01]  /*0980*/  LDG.E.64.CONSTANT R46, desc[UR14][R46.64] ;  /* 0x0000000e2e2e7981 */ /* 0x000f62000c1e9b00 */
[C---:B--2---:R-:W-:Y:S02]  /*0990*/  SHF.L.U32 R2, R40.reuse, 0x10, RZ ;  /* 0x0000001028027819 */ /* 0x044fe400000006ff */
[----:B------:R-:W-:-:S03]  /*09a0*/  PRMT R4, R40, 0x7632, R4 ;  /* 0x0000763228047816 */ /* 0x000fc60000000004 */
[----:B------:R-:W-:Y:S01]  /*09b0*/  FFMA.FTZ R5, R2, R2, RZ ;  /* 0x0000000202057223 */ /* 0x000fe200000100ff */
[----:B------:R-:W-:Y:S01]  /*09c0*/  SHF.L.U32 R4, R4, 0x10, RZ ;  /* 0x0000001004047819 */ /* 0x000fe200000006ff */
[----:B------:R-:W-:Y:S01]  /*09d0*/  FADD.FTZ R13, RZ, R2 ;  /* 0x00000002ff0d7221 */ /* 0x000fe20000010000 */
[C---:B------:R-:W-:Y:S02]  /*09e0*/  SHF.L.U32 R2, R41.reuse, 0x10, RZ ;  /* 0x0000001029027819 */ /* 0x040fe400000006ff */
[----:B------:R-:W-:Y:S01]  /*09f0*/  PRMT R9, R41, 0x7632, R9 ;  /* 0x0000763229097816 */ /* 0x000fe20000000009 */
[----:B------:R-:W-:Y:S01]  /*0a00*/  FFMA.FTZ R5, R4, R4, R5 ;  /* 0x0000000404057223 */ /* 0x000fe20000010005 */
[----:B------:R-:W-:Y:S02]  /*0a10*/  FADD.FTZ R13, R13, R4 ;  /* 0x000000040d0d7221 */ /* 0x000fe40000010000 */
[----:B------:R-:W-:Y:S01]  /*0a20*/  SHF.L.U32 R9, R9, 0x10, RZ ;  /* 0x0000001009097819 */ /* 0x000fe200000006ff */
        /* <DEDUP_REMOVED lines=215> */
[----:B------:R-:W-:Y:S01]  /*17a0*/  BSSY B0, `(.L_x_1748) ;  /* 0x000005d000007945 */ /* 0x000fe20003800000 */
[----:B------:R-:W-:-:S03]  /*17b0*/  HFMA2.MMA R55, -RZ, RZ, 0, 0 ;  /* 0x00000000ff377435 */ /* 0x000fc600000001ff */
[----:B------:R0:W-:Y:S01]  /*17c0*/  STS.64 [R37], R4 ;  /* 0x0000000425007388 */ /* 0x0001e20000000a00 */
[----:B------:R-:W-:Y:S01]  /*17d0*/  MOV R53, RZ ;  /* 0x000000ff00357202 */ /* 0x000fe20000000f00 */
[----:B------:R-:W-:Y:S06]  /*17e0*/  BAR.SYNC.DEFER_BLOCKING 0x0 ;  /* 0x0000000000007b1d */ /* 0x000fec0000010000 */
[----:B------:R-:W-:Y:S05]  /*17f0*/  @P1 BRA `(.L_x_1749) ;  /* 0x00000004005c1947 */ /* 0x000fea0003800000 */
[----:B0-----:R-:W0:Y:S01]  /*1800*/  S2R R5, SR_CgaCtaId ;  /* 0x0000000000057919 */ /* 0x001e220000008800 */
[----:B------:R-:W-:Y:S01]  /*1810*/  USHF.L.U32 UR6, UR9, 0x1, URZ ;  /* 0x0000000109067899 */ /* 0x000fe2000800063f */
[----:B------:R-:W-:Y:S02]  /*1820*/  MOV R9, 0xa0 ;  /* 0x000000a000097802 */ /* 0x000fe40000000f00 */
[----:B------:R-:W-:Y:S01]  /*1830*/  MOV R4, 0x400 ;  /* 0x0000040000047802 */ /* 0x000fe20000000f00 */
[----:B------:R-:W-:Y:S01]  /*1840*/  ULOP3.LUT UR6, UR6, 0xe, URZ, 0xc0, !UPT ;  /* 0x0000000e06067892 */ /* 0x000fe2000f8ec03f */
[----:B------:R-:W-:Y:S02]  /*1850*/  MOV R53, RZ ;  /* 0x000000ff00357202 */ /* 0x000fe40000000f00 */
[----:B------:R-:W-:-:S03]  /*1860*/  MOV R55, RZ ;  /* 0x000000ff00377202 */ /* 0x000fc60000000f00 */
[----:B------:R-:W-:-:S05]  /*1870*/  LEA.HI R2, R36, UR6, RZ, 0x1e ;  /* 0x0000000624027c11 */ /* 0x000fca000f8ff0ff */
[----:B------:R-:W-:Y:S01]  /*1880*/  IMAD R2, R2, R9, -UR8 ;  /* 0x8000000802027e24 */ /* 0x000fe2000f8e0209 */
[----:B------:R-:W-:Y:S02]  /*1890*/  LOP3.LUT R9, R36, 0x3, RZ, 0xc0, !PT ;  /* 0x0000000324097812 */ /* 0x000fe400078ec0ff */
[----:B0-----:R-:W-:Y:S02]  /*18a0*/  LEA R4, R5, R4, 0x18 ;  /* 0x0000000405047211 */ /* 0x001fe400078ec0ff */
[----:B------:R-:W-:-:S07]  /*18b0*/  MOV R5, RZ ;  /* 0x000000ff00057202 */ /* 0x000fce0000000f00 */
.L_x_1750:
[----:B------:R-:W-:Y:S02]  /*18c0*/  IADD3 R12, R2, R5, RZ ;  /* 0x00000005020c7210 */ /* 0x000fe40007ffe0ff */
[----:B------:R-:W-:Y:S02]  /*18d0*/  IADD3 R5, R5, 0x20, RZ ;  /* 0x0000002005057810 */ /* 0x000fe40007ffe0ff */
[----:B------:R-:W-:Y:S02]  /*18e0*/  SHF.R.S32.HI R13, RZ, 0x1f, R12 ;  /* 0x0000001fff0d7819 */ /* 0x000fe4000001140c */
[----:B------:R-:W-:Y:S02]  /*18f0*/  ISETP.GE.U32.AND P0, PT, R5, 0xa0, PT ;  /* 0x000000a00500780c */ /* 0x000fe40003f06070 */
[----:B------:R-:W-:-:S04]  /*1900*/  LEA.HI R13, R13, R12, RZ, 0x2 ;  /* 0x0000000c0d0d7211 */ /* 0x000fc800078f10ff */
[----:B------:R-:W-:-:S05]  /*1910*/  SHF.R.S32.HI R13, RZ, 0x2, R13 ;  /* 0x00000002ff0d7819 */ /* 0x000fca000001140d */
[----:B------:R-:W-:-:S05]  /*1920*/  IMAD R13, R13, 0x28, R4 ;  /* 0x000000280d0d7824 */ /* 0x000fca00078e0204 */
[----:B------:R-:W-:-:S05]  /*1930*/  LEA R13, R9, R13, 0x3 ;  /* 0x0000000d090d7211 */ /* 0x000fca00078e18ff */
        /* <DEDUP_REMOVED lines=8> */
[----:B------:R-:W-:-:S06]  /*19c0*/  LEA R37, R9, R37, 0x3 ;  /* 0x0000002509257211 */ /* 0x000fcc00078e18ff */
        /* <DEDUP_REMOVED lines=38> */
[C---:B------:R-:W-:Y:S01]  /*1c30*/  IADD3 R36, R12.reuse, 0x18, RZ ;  /* 0x000000180c247810 */ /* 0x040fe20007ffe0ff */
[----:B------:R-:W-:Y:S01]  /*1c40*/  FADD.FTZ R53, R53, R37 ;  /* 0x0000002535357221 */ /* 0x000fe20000010000 */
[----:B------:R-:W-:Y:S02]  /*1c50*/  IADD3 R12, R12, 0x1c, RZ ;  /* 0x0000001c0c0c7810 */ /* 0x000fe40007ffe0ff */
[----:B------:R-:W-:-:S04]  /*1c60*/  SHF.R.S32.HI R37, RZ, 0x1f, R36 ;  /* 0x0000001fff257819 */ /* 0x000fc80000011424 */
[----:B------:R-:W-:-:S04]  /*1c70*/  LEA.HI R37, R37, R36, RZ, 0x2 ;  /* 0x0000002425257211 */ /* 0x000fc800078f10ff */
[----:B------:R-:W-:-:S05]  /*1c80*/  SHF.R.S32.HI R37, RZ, 0x2, R37 ;  /* 0x00000002ff257819 */ /* 0x000fca0000011425 */
[----:B------:R-:W-:-:S05]  /*1c90*/  IMAD R37, R37, 0x28, R4 ;  /* 0x0000002825257824 */ /* 0x000fca00078e0204 */
[----:B------:R-:W-:-:S06]  /*1ca0*/  LEA R37, R9, R37, 0x3 ;  /* 0x0000002509257211 */ /* 0x000fcc00078e18ff */
[----:B------:R-:W0:Y:S02]  /*1cb0*/  LDS.64 R36, [R37] ;  /* 0x0000000025247984 */ /* 0x000e240000000a00 */
[----:B0-----:R-:W-:Y:S01]  /*1cc0*/  FADD.FTZ R36, R13, R36 ;  /* 0x000000240d247221 */ /* 0x001fe20000010000 */
[----:B------:R-:W-:Y:S01]  /*1cd0*/  SHF.R.S32.HI R13, RZ, 0x1f, R12 ;  /* 0x0000001fff0d7819 */ /* 0x000fe2000001140c */
[----:B------:R-:W-:-:S03]  /*1ce0*/  FADD.FTZ R37, R53, R37 ;  /* 0x0000002535257221 */ /* 0x000fc60000010000 */
[----:B------:R-:W-:-:S04]  /*1cf0*/  LEA.HI R13, R13, R12, RZ, 0x2 ;  /* 0x0000000c0d0d7211 */ /* 0x000fc800078f10ff */
[----:B------:R-:W-:-:S05]  /*1d00*/  SHF.R.S32.HI R13, RZ, 0x2, R13 ;  /* 0x00000002ff0d7819 */ /* 0x000fca000001140d */
[----:B------:R-:W-:-:S05]  /*1d10*/  IMAD R13, R13, 0x28, R4 ;  /* 0x000000280d0d7824 */ /* 0x000fca00078e0204 */
[----:B------:R-:W-:-:S06]  /*1d20*/  LEA R13, R9, R13, 0x3 ;  /* 0x0000000d090d7211 */ /* 0x000fcc00078e18ff */
[----:B------:R-:W0:Y:S02]  /*1d30*/  LDS.64 R12, [R13] ;  /* 0x000000000d0c7984 */ /* 0x000e240000000a00 */
[----:B0-----:R-:W-:Y:S01]  /*1d40*/  FADD.FTZ R53, R36, R12 ;  /* 0x0000000c24357221 */ /* 0x001fe20000010000 */
[----:B------:R-:W-:Y:S01]  /*1d50*/  FADD.FTZ R55, R37, R13 ;  /* 0x0000000d25377221 */ /* 0x000fe20000010000 */
[----:B------:R-:W-:Y:S06]  /*1d60*/  @!P0 BRA `(.L_x_1750) ;  /* 0xfffffff800d48947 */ /* 0x000fec000383ffff */
.L_x_1749:
[----:B------:R-:W-:Y:S05]  /*1d70*/  BSYNC B0 ;  /* 0x0000000000007941 */ /* 0x000fea0003800000 */
.L_x_1748:
[----:B------:R-:W1:Y:S01]  /*1d80*/  SHFL.BFLY PT, R2, R53, 0x2, 0x1f ;  /* 0x0c401f0035027f89 */ /* 0x000e6200000e0000 */
[----:B------:R-:W-:Y:S03]  /*1d90*/  BSSY B0, `(.L_x_1751) ;  /* 0x0000016000007945 */ /* 0x000fe60003800000 */
[----:B0-----:R-:W0:Y:S01]  /*1da0*/  SHFL.BFLY PT, R4, R55, 0x2, 0x1f ;  /* 0x0c401f0037047f89 */ /* 0x001e2200000e0000 */
[----:B------:R-:W2:Y:S01]  /*1db0*/  S2R R13, SR_TID.X ;  /* 0x00000000000d7919 */ /* 0x000ea20000002100 */
[----:B------:R-:W3:Y:S01]  /*1dc0*/  S2R R36, SR_CTAID.X ;  /* 0x0000000000247919 */ /* 0x000ee20000002500 */
[----:B-1----:R-:W-:Y:S01]  /*1dd0*/  FADD.FTZ R2, R2, R53 ;  /* 0x0000003502027221 */ /* 0x002fe20000010000 */
[----:B0-----:R-:W-:-:S04]  /*1de0*/  FADD.FTZ R9, R4, R55 ;  /* 0x0000003704097221 */ /* 0x001fc80000010000 */
[----:B------:R-:W0:Y:S04]  /*1df0*/  SHFL.BFLY PT, R5, R2, 0x1, 0x1f ;  /* 0x0c201f0002057f89 */ /* 0x000e2800000e0000 */
[----:B------:R-:W1:Y:S01]  /*1e00*/  SHFL.BFLY PT, R12, R9, 0x1, 0x1f ;  /* 0x0c201f00090c7f89 */ /* 0x000e6200000e0000 */
[----:B--2---:R-:W-:Y:S01]  /*1e10*/  LOP3.LUT P0, RZ, R13, 0xfffffffb, RZ, 0xc0, !PT ;  /* 0xfffffffb0dff7812 */ /* 0x004fe2000780c0ff */
[----:B0-----:R-:W-:Y:S01]  /*1e20*/  FADD.FTZ R4, R2, R5 ;  /* 0x0000000502047221 */ /* 0x001fe20000010000 */
[----:B-1----:R-:W-:-:S11]  /*1e30*/  FADD.FTZ R5, R9, R12 ;  /* 0x0000000c09057221 */ /* 0x002fd60000010000 */
[----:B---3--:R-:W-:Y:S05]  /*1e40*/  @P0 BRA `(.L_x_1752) ;  /* 0x0000000000280947 */ /* 0x008fea0003800000 */
[----:B------:R-:W-:Y:S01]  /*1e50*/  LOP3.LUT R2, R36, 0x3, RZ, 0xc0, !PT ;  /* 0x0000000324027812 */ /* 0x000fe200078ec0ff */
[----:B------:R-:W-:Y:S02]  /*1e60*/  ULDC UR6, c[0x0][0x10] ;  /* 0x0000040000067ab9 */ /* 0x000fe40000000800 */
[----:B------:R-:W-:Y:S01]  /*1e70*/  UIMAD UR6, UR6, UR4, UR7 ;  /* 0x00000004060672a4 */ /* 0x000fe2000f8e0207 */
[----:B------:R-:W-:Y:S02]  /*1e80*/  LOP3.LUT R2, R2, 0x7ffffffc, R13, 0xf8, !PT ;  /* 0x7ffffffc02027812 */ /* 0x000fe400078ef80d */
[----:B------:R-:W0:Y:S03]  /*1e90*/  LDC.64 R12, c[0x0][0x248] ;  /* 0x00009200ff0c7b82 */ /* 0x000e260000000a00 */
[----:B------:R-:W-:-:S04]  /*1ea0*/  MOV R9, UR6 ;  /* 0x0000000600097c02 */ /* 0x000fc80008000f00 */
[----:B------:R-:W-:-:S04]  /*1eb0*/  LEA R2, R9, R2, 0x3 ;  /* 0x0000000209027211 */ /* 0x000fc800078e18ff */
[----:B------:R-:W-:-:S05]  /*1ec0*/  SHF.L.U32 R9, R2, 0x1, RZ ;  /* 0x0000000102097819 */ /* 0x000fca00000006ff */
[----:B0-----:R-:W-:-:S05]  /*1ed0*/  IMAD.WIDE.U32 R12, R9, 0x4, R12 ;  /* 0x00000004090c7825 */ /* 0x001fca00078e000c */
[----:B------:R0:W-:Y:S02]  /*1ee0*/  STG.E.64 desc[UR14][R12.64], R4 ;  /* 0x000000040c007986 */ /* 0x0001e4000c101b0e */
.L_x_1752:
[----:B------:R-:W-:Y:S05]  /*1ef0*/  BSYNC B0 ;  /* 0x0000000000007941 */ /* 0x000fea0003800000 */
.L_x_1751:
[----:B------:R0:W-:Y:S04]  /*1f00*/  STL [R1+0x144], R4 ;  /* 0x0001440401007387 */ /* 0x0001e80000100800 */
[----:B------:R1:W-:Y:S04]  /*1f10*/  STL [R1+0x140], R14 ;  /* 0x0001400e01007387 */ /* 0x0003e80000100800 */
[----:B------:R-:W-:Y:S01]  /*1f20*/  STL [R1+0x13c], R59 ;  /* 0x00013c3b01007387 */ /* 0x000fe20000100800 */
[----:B0-----:R-:W0:Y:S03]  /*1f30*/  S2R R4, SR_TID.X ;  /* 0x0000000000047919 */ /* 0x001e260000002100 */
[----:B------:R-:W-:Y:S04]  /*1f40*/  STL [R1+0x138], R54 ;  /* 0x0001383601007387 */ /* 0x000fe80000100800 */
[----:B------:R-:W-:Y:S04]  /*1f50*/  STL [R1+0x134], R52 ;  /* 0x0001343401007387 */ /* 0x000fe80000100800 */
[----:B------:R-:W-:Y:S04]  /*1f60*/  STL [R1+0x130], R51 ;  /* 0x0001303301007387 */ /* 0x000fe80000100800 */
[----:B------:R-:W-:Y:S04]  /*1f70*/  STL [R1+0x12c], R50 ;  /* 0x00012c3201007387 */ /* 0x000fe80000100800 */
[----:B------:R-:W-:Y:S04]  /*1f80*/  STL [R1+0x128], R49 ;  /* 0x0001283101007387 */ /* 0x000fe80000100800 */
[----:B------:R-:W-:Y:S04]  /*1f90*/  STL [R1+0x124], R48 ;  /* 0x0001243001007387 */ /* 0x000fe80000100800 */
[----:B------:R-:W-:Y:S04]  /*1fa0*/  STL [R1+0x120], R45 ;  /* 0x0001202d01007387 */ /* 0x000fe80000100800 */
[----:B------:R-:W-:Y:S01]  /*1fb0*/  STL [R1+0x11c], R44 ;  /* 0x00011c2c01007387 */ /* 0x000fe20000100800 */
[----:B-1----:R-:W-:-:S02]  /*1fc0*/  PRMT R14, R33, 0x7632, R14 ;  /* 0x00007632210e7816 */ /* 0x002fc4000000000e */
[----:B0-----:R-:W-:Y:S01]  /*1fd0*/  ISETP.NE.AND P2, PT, R4, RZ, PT ;  /* 0x000000ff0400720c */ /* 0x001fe20003f45270 */
[----:B------:R-:W-:Y:S04]  /*1fe0*/  STL [R1+0x118], R36 ;  /* 0x0001182401007387 */ /* 0x000fe80000100800 */
[----:B------:R-:W-:Y:S04]  /*1ff0*/  STL [R1+0x114], R15 ;  /* 0x0001140f01007387 */ /* 0x000fe80000100800 */
[----:B------:R-:W-:Y:S04]  /*2000*/  STL [R1+0x110], R11 ;  /* 0x0001100b01007387 */ /* 0x000fe80000100800 */
[----:B------:R-:W-:Y:S04]  /*2010*/  STL [R1+0x10c], R10 ;  /* 0x00010c0a01007387 */ /* 0x000fe80000100800 */
[----:B------:R-:W-:Y:S04]  /*2020*/  STL [R1+0x108], R8 ;  /* 0x0001080801007387 */ /* 0x000fe80000100800 */
[----:B------:R-:W-:Y:S04]  /*2030*/  STL [R1+0x104], R3 ;  /* 0x0001040301007387 */ /* 0x000fe80000100800 */
[----:B------:R-:W-:Y:S04]  /*2040*/  STL [R1+0x100], R0 ;  /* 0x0001000001007387 */ /* 0x000fe80000100800 */
[----:B------:R-:W2:Y:S01]  /*2050*/  LDL.LU R4, [R1+0x144] ;  /* 0x0001440001047983 */ /* 0x000ea20000300800 */
[----:B-----5:R-:W-:-:S02]  /*2060*/  PRMT R53, R6, 0x7632, R53 ;  /* 0x0000763206357816 */ /* 0x020fc40000000035 */
[----:B------:R-:W-:Y:S01]  /*2070*/  PRMT R2, R7, 0x7632, R2 ;  /* 0x0000763207027816 */ /* 0x000fe20000000002 */
[----:B------:R0:W-:Y:S01]  /*2080*/  STL.S16 [R1+0x4], R14 ;  /* 0x0000040e01007387 */ /* 0x0001e20000100600 */
[----:B------:R-:W-:Y:S02]  /*2090*/  PRMT R55, R46, 0x7632, R55 ;  /* 0x000076322e377816 */ /* 0x000fe40000000037 */
[----:B------:R-:W-:Y:S02]  /*20a0*/  PRMT R60, R47, 0x7632, R60 ;  /* 0x000076322f3c7816 */ /* 0x000fe4000000003c */
[----:B------:R-:W-:Y:S02]  /*20b0*/  PRMT R56, R40, 0x7632, R56 ;  /* 0x0000763228387816 */ /* 0x000fe40000000038 */
[----:B------:R-:W-:Y:S02]  /*20c0*/  PRMT R57, R41, 0x7632, R57 ;  /* 0x0000763229397816 */ /* 0x000fe40000000039 */
[----:B------:R-:W-:Y:S01]  /*20d0*/  PRMT R61, R32, 0x7632, R61 ;  /* 0x00007632203d7816 */ /* 0x000fe2000000003d */
[----:B0-----:R-:W2:Y:S01]  /*20e0*/  LDL.LU R14, [R1+0x140] ;  /* 0x00014000010e7983 */ /* 0x001ea20000300800 */
[----:B------:R-:W-:-:S02]  /*20f0*/  PRMT R59, R42, 0x7632, R59 ;  /* 0x000076322a3b7816 */ /* 0x000fc4000000003b */
[----:B------:R-:W-:Y:S02]  /*2100*/  PRMT R54, R43, 0x7632, R54 ;  /* 0x000076322b367816 */ /* 0x000fe40000000036 */
[----:B------:R-:W-:Y:S01]  /*2110*/  PRMT R52, R38, 0x7632, R52 ;  /* 0x0000763226347816 */ /* 0x000fe20000000034 */
[----:B------:R0:W-:Y:S01]  /*2120*/  STL.S16 [R1+0x8], R59 ;  /* 0x0000083b01007387 */ /* 0x0001e20000100600 */
[----:B------:R-:W-:Y:S02]  /*2130*/  PRMT R51, R39, 0x7632, R51 ;  /* 0x0000763227337816 */ /* 0x000fe40000000033 */
[----:B------:R-:W-:Y:S02]  /*2140*/  PRMT R50, R34, 0x7632, R50 ;  /* 0x0000763222327816 */ /* 0x000fe40000000032 */
[----:B------:R-:W-:Y:S01]  /*2150*/  PRMT R49, R35, 0x7632, R49 ;  /* 0x0000763223317816 */ /* 0x000fe20000000031 */
[----:B0-----:R0:W5:Y:S04]  /*2160*/  LDL.LU R59, [R1+0x13c] ;  /* 0x00013c00013b7983 */ /* 0x0011680000300800 */
[----:B------:R1:W-:Y:S01]  /*2170*/  STL.S16 [R1+0xc], R54 ;  /* 0x00000c3601007387 */ /* 0x0003e20000100600 */
[----:B------:R-:W-:-:S02]  /*2180*/  PRMT R48, R30, 0x7632, R48 ;  /* 0x000076321e307816 */ /* 0x000fc40000000030 */
[----:B------:R-:W-:Y:S01]  /*2190*/  PRMT R45, R31, 0x7632, R45 ;  /* 0x000076321f2d7816 */ /* 0x000fe2000000002d */
[----:B-1----:R0:W5:Y:S04]  /*21a0*/  LDL.LU R54, [R1+0x138] ;  /* 0x0001380001367983 */ /* 0x0021680000300800 */
[----:B------:R1:W-:Y:S01]  /*21b0*/  STL.S16 [R1+0x20], R52 ;  /* 0x0000203401007387 */ /* 0x0003e20000100600 */
[----:B------:R-:W-:-:S03]  /*21c0*/  PRMT R44, R28, 0x7632, R44 ;  /* 0x000076321c2c7816 */ /* 0x000fc6000000002c */
        /* <DEDUP_REMOVED lines=23> */
[----:B------:R-:W-:Y:S02]  /*2340*/  PRMT R58, R20, 0x7632, R58 ;  /* 0x00007632143a7816 */ /* 0x000fe4000000003a */
[----:B------:R-:W-:Y:S01]  /*2350*/  PRMT R37, R21, 0x7632, R37 ;  /* 0x0000763215257816 */ /* 0x000fe20000000025 */
[----:B-1----:R0:W5:Y:S04]  /*2360*/  LDL.LU R15, [R1+0x114] ;  /* 0x00011400010f7983 */ /* 0x0021680000300800 */
[----:B------:R1:W-:Y:S01]  /*2370*/  STL.S16 [R1+0x38], R11 ;  /* 0x0000380b01007387 */ /* 0x0003e20000100600 */
[----:B------:R-:W-:-:S02]  /*2380*/  PRMT R13, R18, 0x7632, R13 ;  /* 0x00007632120d7816 */ /* 0x000fc4000000000d */
[----:B------:R-:W-:Y:S01]  /*2390*/  PRMT R12, R19, 0x7632, R12 ;  /* 0x00007632130c7816 */ /* 0x000fe2000000000c */
[----:B-1----:R0:W5:Y:S04]  /*23a0*/  LDL.LU R11, [R1+0x110] ;  /* 0x00011000010b7983 */ /* 0x0021680000300800 */
[----:B------:R1:W-:Y:S01]  /*23b0*/  STL.S16 [R1+0x64], R10 ;  /* 0x0000640a01007387 */ /* 0x0003e20000100600 */
[----:B------:R-:W-:Y:S02]  /*23c0*/  PRMT R9, R16, 0x7632, R9 ;  /* 0x0000763210097816 */ /* 0x000fe40000000009 */
[----:B------:R-:W-:Y:S01]  /*23d0*/  PRMT R5, R17, 0x7632, R5 ;  /* 0x0000763211057816 */ /* 0x000fe20000000005 */
[----:B-1----:R0:W5:Y:S04]  /*23e0*/  LDL.LU R10, [R1+0x10c] ;  /* 0x00010c00010a7983 */ /* 0x0021680000300800 */
[----:B------:R1:W-:Y:S04]  /*23f0*/  STL.S16 [R1+0x60], R8 ;  /* 0x0000600801007387 */ /* 0x0003e80000100600 */
[----:B-1----:R0:W5:Y:S04]  /*2400*/  LDL.LU R8, [R1+0x108] ;  /* 0x0001080001087983 */ /* 0x0021680000300800 */
[----:B------:R1:W-:Y:S04]  /*2410*/  STL.S16 [R1+0x70], R3 ;  /* 0x0000700301007387 */ /* 0x0003e80000100600 */
[----:B-1----:R0:W5:Y:S04]  /*2420*/  LDL.LU R3, [R1+0x104] ;  /* 0x0001040001037983 */ /* 0x0021680000300800 */
[----:B------:R1:W-:Y:S04]  /*2430*/  STL.S16 [R1+0x74], R0 ;  /* 0x0000740001007387 */ /* 0x0003e80000100600 */
[----:B-1----:R0:W5:Y:S04]  /*2440*/  LDL.LU R0, [R1+0x100] ;  /* 0x0001000001007983 */ /* 0x0021680000300800 */
[----:B------:R0:W-:Y:S04]  /*2450*/  STL.S16 [R1+0x8c], R58 ;  /* 0x00008c3a01007387 */ /* 0x0001e80000100600 */
[----:B------:R0:W-:Y:S04]  /*2460*/  STL.S16 [R1+0x94], R37 ;  /* 0x0000942501007387 */ /* 0x0001e80000100600 */
[----:B------:R0:W-:Y:S04]  /*2470*/  STL.S16 [R1+0x98], R13 ;  /* 0x0000980d01007387 */ /* 0x0001e80000100600 */
[----:B------:R0:W-:Y:S04]  /*2480*/  STL.S16 [R1+0xb0], R12 ;  /* 0x0000b00c01007387 */ /* 0x0001e80000100600 */
[----:B------:R0:W-:Y:S04]  /*2490*/  STL.S16 [R1+0xb4], R9 ;  /* 0x0000b40901007387 */ /* 0x0001e80000100600 */
[----:B------:R0:W-:Y:S01]  /*24a0*/  STL.S16 [R1+0xcc], R5 ;  /* 0x0000cc0501007387 */ /* 0x0001e20000100600 */
[----:B--2---:R-:W-:-:S05]  /*24b0*/  PRMT R4, R14, 0x7632, R4 ;  /* 0x000076320e047816 */ /* 0x004fca0000000004 */
[----:B------:R0:W-:Y:S01]  /*24c0*/  STL.S16 [R1+0xe0], R4 ;  /* 0x0000e00401007387 */ /* 0x0001e20000100600 */
[----:B------:R-:W-:Y:S06]  /*24d0*/  BAR.SYNC.DEFER_BLOCKING 0x0 ;  /* 0x0000000000007b1d */ /* 0x000fec0000010000 */
[----:B------:R-:W-:Y:S05]  /*24e0*/  @P2 BRA `(.L_x_1753) ;  /* 0x0000000000402947 */ /* 0x000fea0003800000 */
[----:B0-----:R-:W0:Y:S01]  /*24f0*/  LDC.64 R12, c[0x0][0x250] ;  /* 0x00009400ff0c7b82 */ /* 0x001e220000000a00 */
[----:B------:R-:W-:Y:S02]  /*2500*/  MOV R4, UR7 ;  /* 0x0000000700047c02 */ /* 0x000fe40008000f00 */
[----:B-----5:R-:W-:Y:S02]  /*2510*/  ISETP.NE.AND P2, PT, R36, RZ, PT ;  /* 0x000000ff2400720c */ /* 0x020fe40003f45270 */
[----:B------:R-:W-:-:S04]  /*2520*/  MOV R9, 0x7ffffffd ;  /* 0x7ffffffd00097802 */ /* 0x000fc80000000f00 */
[----:B------:R-:W-:Y:S01]  /*2530*/  SEL R9, R9, 0x1, !P2 ;  /* 0x0000000109097807 */ /* 0x000fe20005000000 */
[----:B0-----:R-:W-:Y:S01]  /*2540*/  IMAD.WIDE.U32 R4, R4, 0x4, R12 ;  /* 0x0000000404047825 */ /* 0x001fe200078e000c */
[----:B------:R-:W-:Y:S06]  /*2550*/  MEMBAR.ALL.GPU ;  /* 0x0000000000007992 */ /* 0x000fec000000a000 */
[----:B------:R-:W-:-:S00]  /*2560*/  ERRBAR ;  /* 0x00000000000079ab */ /* 0x000fc00000000000 */
[----:B------:R-:W-:Y:S06]  /*2570*/  CGAERRBAR ;  /* 0x00000000000075ab */ /* 0x000fec0000000000 */
[----:B------:R0:W5:Y:S02]  /*2580*/  ATOM.E.ADD.STRONG.GPU PT, R9, desc[UR14][R4.64], R9 ;  /* 0x000000090409798a */ /* 0x00016400081ee1ce */
.L_x_1754:
[----:B------:R-:W2:Y:S04]  /*2590*/  LD.E.STRONG.GPU R12, desc[UR14][R4.64] ;  /* 0x0000000e040c7980 */ /* 0x000ea8000c10f900 */
[----:B--2---:R-:W-:Y:S01]  /*25a0*/  CCTL.IVALL ;  /* 0x00000000ff00798f */ /* 0x004fe20002000000 */
[----:B------:R-:W-:Y:S05]  /*25b0*/  YIELD ;  /* 0x0000000000007946 */ /* 0x000fea0003800000 */
[----:B-----5:R-:W-:-:S04]  /*25c0*/  LOP3.LUT R12, R12, R9, RZ, 0x3c, !PT ;  /* 0x000000090c0c7212 */ /* 0x020fc800078e3cff */
[----:B------:R-:W-:-:S13]  /*25d0*/  ISETP.GT.AND P2, PT, R12, -0x1, PT ;  /* 0xffffffff0c00780c */ /* 0x000fda0003f44270 */
[----:B------:R-:W-:Y:S05]  /*25e0*/  @P2 BRA `(.L_x_1754) ;  /* 0xfffffffc00e82947 */ /* 0x000fea000383ffff */
.L_x_1753:
[----:B0----5:R-:W-:Y:S01]  /*25f0*/  PRMT R13, R15, 0x7632, R13 ;  /* 0x000076320f0d7816 */ /* 0x021fe2000000000d */
[----:B------:R-:W-:Y:S05]  /*2600*/  WARPSYNC.ALL ;  /* 0x0000000000007948 */ /* 0x000fea0003800000 */
[----:B------:R-:W-:Y:S01]  /*2610*/  PRMT R12, R48, 0x7632, R12 ;  /* 0x00007632300c7816 */ /* 0x000fe2000000000c */
[----:B------:R0:W-:Y:S01]  /*2620*/  STL.S16 [R1+0xdc], R13 ;  /* 0x0000dc0d01007387 */ /* 0x0001e20000100600 */
[----:B------:R-:W-:Y:S02]  /*2630*/  PRMT R9, R49, 0x7632, R9 ;  /* 0x0000763231097816 */ /* 0x000fe40000000009 */
[----:B------:R-:W-:Y:S01]  /*2640*/  PRMT R4, R45, 0x7632, R4 ;  /* 0x000076322d047816 */ /* 0x000fe20000000004 */
[----:B------:R-:W-:Y:S01]  /*2650*/  STL.S16 [R1+0xe8], R12 ;  /* 0x0000e80c01007387 */ /* 0x000fe20000100600 */
[----:B------:R-:W-:-:S03]  /*2660*/  PRMT R5, R44, 0x7632, R5 ;  /* 0x000076322c057816 */ /* 0x000fc60000000005 */
[----:B------:R-:W-:Y:S04]  /*2670*/  STL.S16 [R1+0xf0], R9 ;  /* 0x0000f00901007387 */ /* 0x000fe80000100600 */
[----:B------:R1:W-:Y:S04]  /*2680*/  STL.S16 [R1+0xf4], R4 ;  /* 0x0000f40401007387 */ /* 0x0003e80000100600 */
[----:B------:R2:W-:Y:S01]  /*2690*/  STL.S16 [R1+0xec], R5 ;  /* 0x0000ec0501007387 */ /* 0x0005e20000100600 */
[----:B0-----:R-:W0:Y:S01]  /*26a0*/  S2R R13, SR_TID.X ;  /* 0x00000000000d7919 */ /* 0x001e220000002100 */
[----:B-1----:R-:W1:Y:S01]  /*26b0*/  @!P1 LDC R4, c[0x0][0x10] ;  /* 0x00000400ff049b82 */ /* 0x002e620000000800 */
[----:B--2---:R-:W-:Y:S01]  /*26c0*/  MOV R5, UR4 ;  /* 0x0000000400057c02 */ /* 0x004fe20008000f00 */
[----:B------:R-:W-:-:S04]  /*26d0*/  ULDC.64 UR16, c[0x0][0x240] ;  /* 0x0000900000107ab9 */ /* 0x000fc80000000a00 */
[----:B-1----:R-:W-:Y:S01]  /*26e0*/  @!P1 IMAD R4, R4, R5, UR7 ;  /* 0x0000000704049e24 */ /* 0x002fe2000f8e0205 */
[C---:B0-----:R-:W-:Y:S02]  /*26f0*/  @!P1 LOP3.LUT R5, R13.reuse, 0x7ffffffc, RZ, 0xc0, !PT ;  /* 0x7ffffffc0d059812 */ /* 0x041fe400078ec0ff */
[----:B------:R-:W-:Y:S02]  /*2700*/  @!P1 LOP3.LUT R9, R13, 0x3, RZ, 0xc0, !PT ;  /* 0x000000030d099812 */ /* 0x000fe400078ec0ff */
[----:B------:R-:W-:-:S04]  /*2710*/  @!P1 LEA R4, R4, R5, 0x3 ;  /* 0x0000000504049211 */ /* 0x000fc800078e18ff */
[----:B------:R-:W-:Y:S02]  /*2720*/  @!P1 IADD3 R9, R9, R4, RZ ;  /* 0x0000000409099210 */ /* 0x000fe40007ffe0ff */
[----:B------:R-:W0:Y:S02]  /*2730*/  @!P1 LDC.64 R4, c[0x0][0x248] ;  /* 0x00009200ff049b82 */ /* 0x000e240000000a00 */
[----:B------:R-:W-:-:S05]  /*2740*/  @!P1 SHF.L.U32 R9, R9, 0x1, RZ ;  /* 0x0000000109099819 */ /* 0x000fca00000006ff */
[----:B0-----:R-:W-:Y:S01]  /*2750*/  @!P1 IMAD.WIDE.U32 R4, R9, 0x4, R4 ;  /* 0x0000000409049825 */ /* 0x001fe200078e0004 */
[----:B------:R-:W-:Y:S06]  /*2760*/  BAR.SYNC.DEFER_BLOCKING 0x0 ;  /* 0x0000000000007b1d */ /* 0x000fec0000010000 */
[----:B------:R-:W2:Y:S01]  /*2770*/  @!P1 LDG.E.64 R4, desc[UR14][R4.64] ;  /* 0x0000000e04049981 */ /* 0x000ea2000c1e1b00 */
[----:B------:R-:W-:Y:S01]  /*2780*/  HFMA2.MMA R9, -RZ, RZ, 0, 0 ;  /* 0x00000000ff097435 */ /* 0x000fe200000001ff */
[----:B------:R-:W-:Y:S01]  /*2790*/  @!P0 MOV R12, 0x400 ;  /* 0x00000400000c8802 */ /* 0x000fe20000000f00 */
[----:B------:R-:W-:Y:S01]  /*27a0*/  BSSY B0, `(.L_x_1755) ;  /* 0x000002f000007945 */ /* 0x000fe20003800000 */
[----:B------:R-:W0:Y:S02]  /*27b0*/  S2R R36, SR_CTAID.X ;  /* 0x0000000000247919 */ /* 0x000e240000002500 */
[----:B------:R-:W-:Y:S01]  /*27c0*/  @!P0 IADD3 R12, R12, 0xc80, RZ ;  /* 0x00000c800c0c8810 */ /* 0x000fe20007ffe0ff */
        /* <DEDUP_REMOVED lines=11> */
[----:B------:R-:W-:Y:S01]  /*2880*/  @!P0 FMUL.FTZ R4, R4, 2.4414062863797880709e-05 ;  /* 0x37cccccd04048820 */ /* 0x000fe20000410000 */
[----:B-1----:R-:W-:-:S03]  /*2890*/  FADD.FTZ R5, R5, R9 ;  /* 0x0000000905057221 */ /* 0x002fc60000010000 */
[----:B------:R-:W-:-:S04]  /*28a0*/  @!P0 FMUL.FTZ R9, R4, R4 ;  /* 0x0000000404098220 */ /* 0x000fc80000410000 */
[----:B------:R-:W-:Y:S02]  /*28b0*/  @!P0 FFMA.FTZ R5, R5, 2.4414062863797880709e-05, -R9 ;  /* 0x37cccccd05058823 */ /* 0x000fe40000010809 */
        /* <DEDUP_REMOVED lines=13> */
[----:B------:R-:W-:Y:S01]  /*2990*/  UMOV UR11, 0x400 ;  /* 0x00000400000b7882 */ /* 0x000fe20000000000 */
[----:B------:R-:W-:Y:S02]  /*29a0*/  USHF.L.U32 UR6, UR9, 0x1, URZ ;  /* 0x0000000109067899 */ /* 0x000fe4000800063f */
[----:B------:R-:W-:Y:S02]  /*29b0*/  UIADD3 UR11, UR11, 0xc80, URZ ;  /* 0x00000c800b0b7890 */ /* 0x000fe4000fffe03f */
[----:B------:R-:W-:Y:S02]  /*29c0*/  ULOP3.LUT UR18, UR6, 0xe, URZ, 0xc0, !UPT ;  /* 0x0000000e06127892 */ /* 0x000fe4000f8ec03f */
[----:B------:R-:W-:Y:S02]  /*29d0*/  USHF.L.U64.HI UR8, UR9, 0x1, UR5 ;  /* 0x0000000109087899 */ /* 0x000fe40008010205 */
[----:B------:R-:W-:-:S02]  /*29e0*/  ULOP3.LUT UR6, UR6, 0xfffffff0, URZ, 0xc0, !UPT ;  /* 0xfffffff006067892 */ /* 0x000fc4000f8ec03f */
[----:B------:R-:W-:Y:S01]  /*29f0*/  IADD3 R9, R13, UR18, RZ ;  /* 0x000000120d097c10 */ /* 0x000fe2000fffe0ff */
[----:B------:R-:W-:-:S03]  /*2a00*/  ULOP3.LUT UR8, UR8, 0x1fffffff, URZ, 0xc0, !UPT ;  /* 0x1fffffff08087892 */ /* 0x000fc6000f8ec03f */
        /* <DEDUP_REMOVED lines=8> */
.L_x_1756:
[----:B------:R-:W-:Y:S05]  /*2a90*/  BSYNC B0 ;  /* 0x0000000000007941 */ /* 0x000fea0003800000 */
.L_x_1755:
[----:B------:R-:W1:Y:S01]  /*2aa0*/  S2UR UR11, SR_CgaCtaId ;  /* 0x00000000000b79c3 */ /* 0x000e620000008800 */
[----:B------:R-:W-:Y:S01]  /*2ab0*/  ULOP3.LUT UR6, UR9, 0x7, URZ, 0xc0, !UPT ;  /* 0x0000000709067892 */ /* 0x000fe2000f8ec03f */
[----:B------:R2:W-:Y:S01]  /*2ac0*/  STL [R1+0x124], R48 ;  /* 0x0001243001007387 */ /* 0x0005e20000100800 */
[----:B------:R-:W-:Y:S01]  /*2ad0*/  USHF.L.U32 UR8, UR9, 0x1, URZ ;  /* 0x0000000109087899 */ /* 0x000fe2000800063f */
[----:B------:R-:W-:Y:S01]  /*2ae0*/  SHF.L.U32 R40, R40, 0x10, RZ ;  /* 0x0000001028287819 */ /* 0x000fe200000006ff */
[----:B------:R-:W-:Y:S01]  /*2af0*/  UIMAD UR6, UR6, 0x140, URZ ;  /* 0x00000140060678a4 */ /* 0x000fe2000f8e023f */
[----:B------:R-:W-:Y:S01]  /*2b00*/  STL [R1+0x11c], R44 ;  /* 0x00011c2c01007387 */ /* 0x000fe20000100800 */
[----:B------:R-:W-:Y:S01]  /*2b10*/  ULOP3.LUT UR8, UR8, 0xe, URZ, 0xc0, !UPT ;  /* 0x0000000e08087892 */ /* 0x000fe2000f8ec03f */
[----:B------:R-:W-:Y:S01]  /*2b20*/  SHF.L.U32 R6, R6, 0x10, RZ ;  /* 0x0000001006067819 */ /* 0x000fe200000006ff */
[----:B------:R-:W-:Y:S01]  /*2b30*/  ULDC.64 UR16, c[0x0][0x210] ;  /* 0x0000840000107ab9 */ /* 0x000fe20000000a00 */
[----:B------:R-:W-:Y:S01]  /*2b40*/  STL [R1+0x118], R49 ;  /* 0x0001183101007387 */ /* 0x000fe20000100800 */
[----:B0-----:R-:W-:Y:S01]  /*2b50*/  LEA R12, R3, UR6, 0x2 ;  /* 0x00000006030c7c11 */ /* 0x001fe2000f8e10ff */
[----:B------:R-:W-:Y:S01]  /*2b60*/  UMOV UR6, 0x400 ;  /* 0x0000040000067882 */ /* 0x000fe20000000000 */
[----:B------:R-:W-:Y:S01]  /*2b70*/  IADD3 R3, RZ, -UR8, RZ ;  /* 0x80000008ff037c10 */ /* 0x000fe2000fffe0ff */
[----:B------:R-:W-:Y:S01]  /*2b80*/  UIADD3 UR6, UR6, 0xc80, URZ ;  /* 0x00000c8006067890 */ /* 0x000fe2000fffe03f */
[----:B------:R-:W-:Y:S01]  /*2b90*/  SHF.R.S32.HI R13, RZ, 0x1f, R12 ;  /* 0x0000001fff0d7819 */ /* 0x000fe2000001140c */
[----:B------:R-:W-:Y:S01]  /*2ba0*/  IMAD.WIDE.U32 R4, R12, -0x33333333, RZ ;  /* 0xcccccccd0c047825 */ /* 0x000fe200078e00ff */
[----:B------:R-:W-:Y:S01]  /*2bb0*/  USHF.R.U64 UR8, UR9, 0x3, UR5 ;  /* 0x0000000309087899 */ /* 0x000fe20008001205 */
[----:B------:R-:W-:Y:S03]  /*2bc0*/  STL [R1+0x114], R45 ;  /* 0x0001142d01007387 */ /* 0x000fe60000100800 */
[----:B------:R-:W-:Y:S01]  /*2bd0*/  LEA.HI R3, R5, R3, RZ, 0x19 ;  /* 0x0000000305037211 */ /* 0x000fe200078fc8ff */
[----:B--2---:R-:W2:Y:S01]  /*2be0*/  LDL.LU R48, [R1] ;  /* 0x0000000001307983 */ /* 0x004ea20000300800 */
[----:B-1----:R-:W-:-:S06]  /*2bf0*/  ULEA UR6, UR11, UR6, 0x18 ;  /* 0x000000060b067291 */ /* 0x002fcc000f8ec03f */
[----:B------:R-:W-:Y:S01]  /*2c00*/  LEA R3, R3, UR6, 0x3 ;  /* 0x0000000603037c11 */ /* 0x000fe2000f8e18ff */
[----:B------:R-:W-:-:S04]  /*2c10*/  USHF.R.U32.HI UR6, URZ, 0x3, UR5 ;  /* 0x000000033f067899 */ /* 0x000fc80008011605 */
[----:B------:R0:W1:Y:S01]  /*2c20*/  LDS.64 R4, [R3] ;  /* 0x0000000003047984 */ /* 0x0000620000000a00 */
[----:B------:R-:W-:Y:S01]  /*2c30*/  UIMAD UR6, UR6, 0xa0000, URZ ;  /* 0x000a0000060678a4 */ /* 0x000fe2000f8e023f */
[----:B0-----:R-:W-:Y:S01]  /*2c40*/  MOV R3, UR8 ;  /* 0x0000000800037c02 */ /* 0x001fe20008000f00 */
[----:B------:R-:W-:-:S04]  /*2c50*/  ULDC UR8, c[0x0][0x230] ;  /* 0x00008c0000087ab9 */ /* 0x000fc80000000800 */
[----:B------:R-:W-:-:S03]  /*2c60*/  IMAD.WIDE.U32 R12, R3, 0xa0000, R12 ;  /* 0x000a0000030c7825 */ /* 0x000fc600078e000c */
[-C--:B------:R-:W-:Y:S02]  /*2c70*/  IADD3 R9, P0, R0, R12.reuse, RZ ;  /* 0x0000000c00097210 */ /* 0x080fe40007f1e0ff */
[----:B------:R-:W-:Y:S02]  /*2c80*/  IADD3 R0, R13, UR6, RZ ;  /* 0x000000060d007c10 */ /* 0x000fe4000fffe0ff */
[-C--:B------:R-:W-:Y:S02]  /*2c90*/  IADD3 R10, P1, R10, R12.reuse, RZ ;  /* 0x0000000c0a0a7210 */ /* 0x080fe40007f3e0ff */
[----:B------:R-:W-:-:S03]  /*2ca0*/  IADD3 R45, P2, R11, R12, RZ ;  /* 0x0000000c0b2d7210 */ /* 0x000fc60007f5e0ff */
[----:B------:R0:W-:Y:S01]  /*2cb0*/  STL [R1+0x68], R10 ;  /* 0x0000680a01007387 */ /* 0x0001e20000100800 */
[----:B------:R-:W-:-:S03]  /*2cc0*/  IADD3 R11, P5, R51, R12, RZ ;  /* 0x0000000c330b7210 */ /* 0x000fc60007fbe0ff */
[----:B------:R-:W3:Y:S01]  /*2cd0*/  LDL.LU R49, [R1+0x3c] ;  /* 0x00003c0001317983 */ /* 0x000ee20000300800 */
[----:B-1----:R-:W-:Y:S01]  /*2ce0*/  FADD.FTZ R3, R5, UR8 ;  /* 0x0000000805037e21 */ /* 0x002fe20008010000 */
[----:B------:R-:W-:Y:S02]  /*2cf0*/  IADD3.X R5, RZ, R0, RZ, P0, !PT ;  /* 0x00000000ff057210 */ /* 0x000fe400007fe4ff */
[C---:B------:R-:W-:Y:S02]  /*2d00*/  LEA R36, P0, R9.reuse, UR16, 0x1 ;  /* 0x0000001009247c11 */ /* 0x040fe4000f8008ff */
[-C--:B0-----:R-:W-:Y:S01]  /*2d10*/  IADD3 R10, P4, R50, R12.reuse, RZ ;  /* 0x0000000c320a7210 */ /* 0x081fe20007f9e0ff */
[----:B------:R-:W-:Y:S01]  /*2d20*/  FADD.FTZ R58, R40, -R4 ;  /* 0x80000004283a7221 */ /* 0x000fe20000010000 */
[----:B------:R-:W-:Y:S01]  /*2d30*/  LEA.HI.X R37, R9, UR17, R5, 0x1, P0 ;  /* 0x0000001109257c11 */ /* 0x000fe200080f0c05 */
[----:B------:R-:W0:Y:S01]  /*2d40*/  MUFU.RSQ R3, R3 ;  /* 0x0000000300037308 */ /* 0x000e220000001400 */
[----:B------:R-:W-:-:S02]  /*2d50*/  IADD3 R5, P0, R8, R12, RZ ;  /* 0x0000000c08057210 */ /* 0x000fc40007f1e0ff */
[----:B------:R-:W-:Y:S02]  /*2d60*/  IADD3.X R44, RZ, R0, RZ, P4, !PT ;  /* 0x00000000ff2c7210 */ /* 0x000fe400027fe4ff */
[----:B------:R-:W-:Y:S01]  /*2d70*/  IADD3 R40, P6, R54, R12, RZ ;  /* 0x0000000c36287210 */ /* 0x000fe20007fde0ff */
[----:B------:R-:W-:Y:S01]  /*2d80*/  STL [R1+0x5c], R5 ;  /* 0x00005c0501007387 */ /* 0x000fe20000100800 */
[----:B------:R-:W-:Y:S02]  /*2d90*/  IADD3.X R8, RZ, R0, RZ, P5, !PT ;  /* 0x00000000ff087210 */ /* 0x000fe40002ffe4ff */
[----:B------:R-:W-:Y:S01]  /*2da0*/  SHF.L.U32 R9, R46, 0x10, RZ ;  /* 0x000000102e097819 */ /* 0x000fe200000006ff */
[----:B------:R-:W-:Y:S04]  /*2db0*/  STL [R1+0x120], R45 ;  /* 0x0001202d01007387 */ /* 0x000fe80000100800 */
[----:B------:R1:W-:Y:S04]  /*2dc0*/  STL [R1+0x12c], R10 ;  /* 0x00012c0a01007387 */ /* 0x0003e80000100800 */
[----:B-1----:R-:W4:Y:S04]  /*2dd0*/  LDL.LU R10, [R1+0x14] ;  /* 0x00001400010a7983 */ /* 0x002f280000300800 */
[----:B------:R1:W-:Y:S04]  /*2de0*/  STL [R1+0x130], R11 ;  /* 0x0001300b01007387 */ /* 0x0003e80000100800 */
[----:B------:R-:W-:Y:S04]  /*2df0*/  STL [R1+0x128], R44 ;  /* 0x0001282c01007387 */ /* 0x000fe80000100800 */
[----:B------:R-:W-:Y:S04]  /*2e00*/  STL [R1+0x138], R40 ;  /* 0x0001382801007387 */ /* 0x000fe80000100800 */
[----:B-1----:R-:W5:Y:S04]  /*2e10*/  LDL.LU R11, [R1+0x40] ;  /* 0x00004000010b7983 */ /* 0x002f680000300800 */
[----:B------:R-:W5:Y:S04]  /*2e20*/  LDL.LU R5, [R1+0x44] ;  /* 0x0000440001057983 */ /* 0x000f680000300800 */
[----:B------:R1:W-:Y:S04]  /*2e30*/  STL [R1+0xf8], R8 ;  /* 0x0000f80801007387 */ /* 0x0003e80000100800 */
[----:B-1----:R-:W5:Y:S04]  /*2e40*/  LDL.LU R8, [R1+0x48] ;  /* 0x0000480001087983 */ /* 0x002f680000300800 */
[----:B------:R-:W5:Y:S01]  /*2e50*/  LDL.LU R40, [R1+0x4c] ;  /* 0x00004c0001287983 */ /* 0x000f620000300800 */
[----:B0-----:R-:W-:Y:S01]  /*2e60*/  FMUL.FTZ R58, R58, R3 ;  /* 0x000000033a3a7220 */ /* 0x001fe20000410000 */
[----:B------:R-:W-:-:S03]  /*2e70*/  IADD3 R46, P4, R59, R12, RZ ;  /* 0x0000000c3b2e7210 */ /* 0x000fc60007f9e0ff */
[----:B------:R-:W-:-:S04]  /*2e80*/  FFMA.FTZ R58, R58, R6, R9 ;  /* 0x000000063a3a7223 */ /* 0x000fc80000010009 */
[----:B------:R-:W-:Y:S01]  /*2e90*/  FMUL.FTZ R59, R58, -1.4426950216293334961 ;  /* 0xbfb8aa3b3a3b7820 */ /* 0x000fe20000410000 */
[----:B------:R-:W-:Y:S02]  /*2ea0*/  IADD3 R13, P3, R52, R12, RZ ;  /* 0x0000000c340d7210 */ /* 0x000fe40007f7e0ff */
[----:B------:R-:W-:-:S03]  /*2eb0*/  SHF.L.U32 R56, R56, 0x10, RZ ;  /* 0x0000001038387819 */ /* 0x000fc600000006ff */
[----:B------:R-:W0:Y:S01]  /*2ec0*/  MUFU.EX2 R59, R59 ;  /* 0x0000003b003b7308 */ /* 0x000e220000000800 */
[-C--:B------:R-:W-:Y:S02]  /*2ed0*/  IADD3.X R45, RZ, R0.reuse, RZ, P3, !PT ;  /* 0x00000000ff2d7210 */ /* 0x080fe40001ffe4ff */
[----:B------:R-:W-:Y:S01]  /*2ee0*/  IADD3.X R44, RZ, R0, RZ, P4, !PT ;  /* 0x00000000ff2c7210 */ /* 0x000fe200027fe4ff */
[----:B------:R-:W-:Y:S01]  /*2ef0*/  STL [R1+0x13c], R46 ;  /* 0x00013c2e01007387 */ /* 0x000fe20000100800 */
[----:B------:R-:W-:-:S03]  /*2f00*/  FADD.FTZ R56, -R4, R56 ;  /* 0x0000003804387221 */ /* 0x000fc60000010100 */
[----:B------:R1:W-:Y:S01]  /*2f10*/  STL [R1+0x134], R45 ;  /* 0x0001342d01007387 */ /* 0x0003e20000100800 */
[----:B------:R-:W-:Y:S02]  /*2f20*/  SHF.L.U32 R53, R53, 0x10, RZ ;  /* 0x0000001035357819 */ /* 0x000fe400000006ff */
[----:B------:R-:W-:Y:S02]  /*2f30*/  SHF.L.U32 R41, R41, 0x10, RZ ;  /* 0x0000001029297819 */ /* 0x000fe400000006ff */
[----:B------:R-:W-:Y:S02]  /*2f40*/  SHF.L.U32 R57, R57, 0x10, RZ ;  /* 0x0000001039397819 */ /* 0x000fe400000006ff */
[----:B------:R-:W-:Y:S02]  /*2f50*/  SHF.L.U32 R7, R7, 0x10, RZ ;  /* 0x0000001007077819 */ /* 0x000fe400000006ff */
[----:B------:R-:W-:Y:S02]  /*2f60*/  SHF.L.U32 R47, R47, 0x10, RZ ;  /* 0x000000102f2f7819 */ /* 0x000fe400000006ff */
[----:B--2---:R-:W-:-:S02]  /*2f70*/  IADD3 R50, P5, R48, R12, RZ ;  /* 0x0000000c30327210 */ /* 0x004fc40007fbe0ff */
[----:B------:R-:W-:Y:S02]  /*2f80*/  IADD3.X R48, RZ, R0, RZ, P6, !PT ;  /* 0x00000000ff307210 */ /* 0x000fe400037fe4ff */
[----:B---3--:R-:W-:-:S04]  /*2f90*/  IADD3 R52, P4, R49, R12, RZ ;  /* 0x0000000c31347210 */ /* 0x008fc80007f9e0ff */
[----:B-1----:R-:W-:Y:S02]  /*2fa0*/  IADD3.X R45, RZ, R0, RZ, P4, !PT ;  /* 0x00000000ff2d7210 */ /* 0x002fe400027fe4ff */
[----:B----4-:R-:W-:Y:S02]  /*2fb0*/  IADD3 R51, P3, R10, R12, RZ ;  /* 0x0000000c0a337210 */ /* 0x010fe40007f7e0ff */
[----:B------:R-:W-:Y:S02]  /*2fc0*/  IADD3.X R10, RZ, R0, RZ, P5, !PT ;  /* 0x00000000ff0a7210 */ /* 0x000fe40002ffe4ff */
[----:B-----5:R-:W-:Y:S02]  /*2fd0*/  IADD3 R49, P5, R11, R12, RZ ;  /* 0x0000000c0b317210 */ /* 0x020fe40007fbe0ff */
[----:B------:R-:W-:Y:S02]  /*2fe0*/  IADD3.X R11, RZ, R0, RZ, P3, !PT ;  /* 0x00000000ff0b7210 */ /* 0x000fe40001ffe4ff */
[----:B------:R-:W-:-:S02]  /*2ff0*/  IADD3 R5, P3, R5, R12, RZ ;  /* 0x0000000c05057210 */ /* 0x000fc40007f7e0ff */
[-C--:B------:R-:W-:Y:S02]  /*3000*/  IADD3 R8, P4, R8, R12.reuse, RZ ;  /* 0x0000000c08087210 */ /* 0x080fe40007f9e0ff */
[----:B------:R-:W-:Y:S02]  /*3010*/  IADD3 R54, P6, R40, R12, RZ ;  /* 0x0000000c28367210 */ /* 0x000fe40007fde0ff */
[----:B------:R-:W-:Y:S01]  /*3020*/  SHF.L.U32 R12, R55, 0x10, RZ ;  /* 0x00000010370c7819 */ /* 0x000fe200000006ff */
[----:B------:R-:W-:Y:S01]  /*3030*/  FMUL.FTZ R55, R3, R56 ;  /* 0x0000003803377220 */ /* 0x000fe20000410000 */
[----:B0-----:R-:W-:-:S03]  /*3040*/  FADD.FTZ R56, R59, 1 ;  /* 0x3f8000003b387421 */ /* 0x001fc60000010000 */
[----:B------:R-:W-:-:S04]  /*3050*/  FFMA.FTZ R55, R55, R53, R12 ;  /* 0x0000003537377223 */ /* 0x000fc8000001000c */
[----:B------:R-:W-:Y:S01]  /*3060*/  FMUL.FTZ R59, R55, -1.4426950216293334961 ;  /* 0xbfb8aa3b373b7820 */ /* 0x000fe20000410000 */
[----:B------:R-:W0:Y:S08]  /*3070*/  MUFU.RCP R56, R56 ;  /* 0x0000003800387308 */ /* 0x000e300000001000 */
[----:B------:R-:W1:Y:S01]  /*3080*/  MUFU.EX2 R59, R59 ;  /* 0x0000003b003b7308 */ /* 0x000e620000000800 */
[----:B0-----:R-:W-:Y:S01]  /*3090*/  FMUL.FTZ R40, R58, R56 ;  /* 0x000000383a287220 */ /* 0x001fe20000410000 */
[----:B------:R-:W-:Y:S01]  /*30a0*/  FADD.FTZ R56, R41, -R4 ;  /* 0x8000000429387221 */ /* 0x000fe20000010000 */
[----:B------:R-:W-:-:S03]  /*30b0*/  FADD.FTZ R58, -R4, R57 ;  /* 0x00000039043a7221 */ /* 0x000fc60000010100 */
[----:B------:R-:W-:Y:S01]  /*30c0*/  FMUL.FTZ R56, R3, R56 ;  /* 0x0000003803387220 */ /* 0x000fe20000410000 */
[----:B-1----:R-:W-:-:S03]  /*30d0*/  FADD.FTZ R59, R59, 1 ;  /* 0x3f8000003b3b7421 */ /* 0x002fc60000010000 */
[----:B------:R-:W-:Y:S01]  /*30e0*/  FFMA.FTZ R56, R56, R7, R47 ;  /* 0x0000000738387223 */ /* 0x000fe2000001002f */
[----:B------:R-:W0:Y:S01]  /*30f0*/  MUFU.RCP R57, R59 ;  /* 0x0000003b00397308 */ /* 0x000e220000001000 */
[----:B------:R-:W-:Y:S02]  /*3100*/  SHF.L.U32 R41, R2, 0x10, RZ ;  /* 0x0000001002297819 */ /* 0x000fe400000006ff */
[----:B------:R-:W-:Y:S02]  /*3110*/  SHF.L.U32 R2, R60, 0x10, RZ ;  /* 0x000000103c027819 */ /* 0x000fe400000006ff */
[----:B------:R-:W-:Y:S01]  /*3120*/  SHF.L.U32 R60, R32, 0x10, RZ ;  /* 0x00000010203c7819 */ /* 0x000fe200000006ff */
[----:B------:R-:W-:Y:S01]  /*3130*/  FMUL.FTZ R32, R56, -1.4426950216293334961 ;  /* 0xbfb8aa3b38207820 */ /* 0x000fe20000410000 */
[----:B------:R-:W-:-:S04]  /*3140*/  FMUL.FTZ R58, R3, R58 ;  /* 0x0000003a033a7220 */ /* 0x000fc80000410000 */
[----:B------:R-:W-:Y:S01]  /*3150*/  FFMA.FTZ R58, R58, R41, R2 ;  /* 0x000000293a3a7223 */ /* 0x000fe20000010002 */
[----:B------:R-:W1:Y:S01]  /*3160*/  MUFU.EX2 R32, R32 ;  /* 0x0000002000207308 */ /* 0x000e620000000800 */
[----:B0-----:R-:W-:Y:S02]  /*3170*/  FMUL.FTZ R46, R55, R57 ;  /* 0x00000039372e7220 */ /* 0x001fe40000410000 */
[----:B------:R-:W-:-:S06]  /*3180*/  FMUL.FTZ R57, R58, -1.4426950216293334961 ;  /* 0xbfb8aa3b3a397820 */ /* 0x000fcc0000410000 */
[----:B------:R-:W0:Y:S01]  /*3190*/  MUFU.EX2 R57, R57 ;  /* 0x0000003900397308 */ /* 0x000e220000000800 */
[----:B-1----:R-:W-:Y:S01]  /*31a0*/  FADD.FTZ R32, R32, 1 ;  /* 0x3f80000020207421 */ /* 0x002fe20000010000 */
[----:B------:R-:W-:-:S06]  /*31b0*/  SHF.L.U32 R59, R61, 0x10, RZ ;  /* 0x000000103d3b7819 */ /* 0x000fcc00000006ff */
[----:B------:R-:W1:Y:S01]  /*31c0*/  MUFU.RCP R32, R32 ;  /* 0x0000002000207308 */ /* 0x000e620000001000 */
[----:B------:R-:W-:Y:S01]  /*31d0*/  FADD.FTZ R60, R60, -R4 ;  /* 0x800000043c3c7221 */ /* 0x000fe20000010000 */
[----:B------:R-:W-:Y:S01]  /*31e0*/  FADD.FTZ R59, -R4, R59 ;  /* 0x0000003b043b7221 */ /* 0x000fe20000010100 */
[----:B0-----:R-:W-:Y:S02]  /*31f0*/  FADD.FTZ R57, R57, 1 ;  /* 0x3f80000039397421 */ /* 0x001fe40000010000 */
[C---:B------:R-:W-:Y:S01]  /*3200*/  FMUL.FTZ R60, R3.reuse, R60 ;  /* 0x0000003c033c7220 */ /* 0x040fe20000410000 */
[----:B------:R-:W-:-:S03]  /*3210*/  FMUL.FTZ R59, R3, R59 ;  /* 0x0000003b033b7220 */ /* 0x000fc60000410000 */
[----:B------:R-:W0:Y:S01]  /*3220*/  MUFU.RCP R57, R57 ;  /* 0x0000003900397308 */ /* 0x000e220000001000 */
[----:B------:R-:W-:Y:S01]  /*3230*/  FFMA.FTZ R60, R6, R60, R9 ;  /* 0x0000003c063c7223 */ /* 0x000fe20000010009 */
[----:B------:R-:W-:-:S03]  /*3240*/  FFMA.FTZ R59, R53, R59, R12 ;  /* 0x0000003b353b7223 */ /* 0x000fc6000001000c */
[----:B------:R-:W-:Y:S01]  /*3250*/  FMUL.FTZ R61, R60, -1.4426950216293334961 ;  /* 0xbfb8aa3b3c3d7820 */ /* 0x000fe20000410000 */
[----:B-1----:R-:W-:Y:S01]  /*3260*/  FMUL.FTZ R32, R56, R32 ;  /* 0x0000002038207220 */ /* 0x002fe20000410000 */
[----:B------:R-:W-:Y:S01]  /*3270*/  FMUL.FTZ R55, R59, -1.4426950216293334961 ;  /* 0xbfb8aa3b3b377820 */ /* 0x000fe20000410000 */
[----:B------:R-:W2:Y:S03]  /*3280*/  LDL.LU R56, [R1+0x4] ;  /* 0x0000040001387983 */ /* 0x000ea60000300800 */
[----:B------:R-:W1:Y:S01]  /*3290*/  MUFU.EX2 R61, R61 ;  /* 0x0000003d003d7308 */ /* 0x000e620000000800 */
[----:B------:R-:W-:Y:S07]  /*32a0*/  STL [R1+0xd4], R32 ;  /* 0x0000d42001007387 */ /* 0x000fee0000100800 */
[----:B------:R-:W3:Y:S01]  /*32b0*/  MUFU.EX2 R55, R55 ;  /* 0x0000003700377308 */ /* 0x000ee20000000800 */
[----:B0-----:R-:W-:-:S02]  /*32c0*/  FMUL.FTZ R58, R58, R57 ;  /* 0x000000393a3a7220 */ /* 0x001fc40000410000 */
[----:B------:R-:W4:Y:S01]  /*32d0*/  LDL.LU R57, [R1+0x8] ;  /* 0x0000080001397983 */ /* 0x000f220000300800 */
[----:B-1----:R-:W-:Y:S01]  /*32e0*/  FADD.FTZ R61, R61, 1 ;  /* 0x3f8000003d3d7421 */ /* 0x002fe20000010000 */
[----:B---3--:R-:W-:-:S05]  /*32f0*/  FADD.FTZ R55, R55, 1 ;  /* 0x3f80000037377421 */ /* 0x008fca0000010000 */
[----:B------:R-:W0:Y:S08]  /*3300*/  MUFU.RCP R61, R61 ;  /* 0x0000003d003d7308 */ /* 0x000e300000001000 */
[----:B------:R-:W1:Y:S01]  /*3310*/  MUFU.RCP R55, R55 ;  /* 0x0000003700377308 */ /* 0x000e620000001000 */
[----:B------:R1:W-:Y:S01]  /*3320*/  STL [R1+0xd0], R58 ;  /* 0x0000d03a01007387 */ /* 0x0003e20000100800 */
[----:B0-----:R-:W-:Y:S01]  /*3330*/  FMUL.FTZ R60, R60, R61 ;  /* 0x0000003d3c3c7220 */ /* 0x001fe20000410000 */
[----:B-1----:R-:W-:-:S04]  /*3340*/  FMUL.FTZ R58, R59, R55 ;  /* 0x000000373b3a7220 */ /* 0x002fc80000410000 */
[----:B------:R0:W-:Y:S04]  /*3350*/  STL [R1+0xe4], R60 ;  /* 0x0000e43c01007387 */ /* 0x0001e80000100800 */
[----:B------:R1:W-:Y:S04]  /*3360*/  STL [R1+0xd8], R58 ;  /* 0x0000d83a01007387 */ /* 0x0003e80000100800 */
[----:B0-----:R-:W3:Y:S01]  /*3370*/  LDL.LU R60, [R1+0xc] ;  /* 0x00000c00013c7983 */ /* 0x001ee20000300800 */
[----:B------:R-:W-:-:S05]  /*3380*/  SHF.L.U32 R33, R33, 0x10, RZ ;  /* 0x0000001021217819 */ /* 0x000fca00000006ff */
[----:B------:R-:W-:-:S04]  /*3390*/  FADD.FTZ R33, R33, -R4 ;  /* 0x8000000421217221 */ /* 0x000fc80000010000 */
[----:B------:R-:W-:-:S04]  /*33a0*/  FMUL.FTZ R33, R3, R33 ;  /* 0x0000002103217220 */ /* 0x000fc80000410000 */
[----:B------:R-:W-:-:S04]  /*33b0*/  FFMA.FTZ R33, R7, R33, R47 ;  /* 0x0000002107217223 */ /* 0x000fc8000001002f */
[----:B------:R-:W-:-:S06]  /*33c0*/  FMUL.FTZ R32, R33, -1.4426950216293334961 ;  /* 0xbfb8aa3b21207820 */ /* 0x000fcc0000410000 */
[----:B------:R-:W0:Y:S02]  /*33d0*/  MUFU.EX2 R32, R32 ;  /* 0x0000002000207308 */ /* 0x000e240000000800 */
[----:B0-----:R-:W-:-:S06]  /*33e0*/  FADD.FTZ R32, R32, 1 ;  /* 0x3f80000020207421 */ /* 0x001fcc0000010000 */
[----:B------:R-:W0:Y:S01]  /*33f0*/  MUFU.RCP R32, R32 ;  /* 0x0000002000207308 */ /* 0x000e220000001000 */
[----:B------:R-:W-:-:S05]  /*3400*/  SHF.L.U32 R59, R43, 0x10, RZ ;  /* 0x000000102b3b7819 */ /* 0x000fca00000006ff */
[----:B------:R-:W-:Y:S01]  /*3410*/  FADD.FTZ R59, R59, -R4 ;  /* 0x800000043b3b7221 */ /* 0x000fe20000010000 */
[----:B0-----:R-:W-:-:S05]  /*3420*/  FMUL.FTZ R33, R33, R32 ;  /* 0x0000002021217220 */ /* 0x001fca0000410000 */
[----:B------:R0:W-:Y:S04]  /*3430*/  STL [R1+0xc8], R33 ;  /* 0x0000c82101007387 */ /* 0x0001e80000100800 */
[----:B------:R-:W5:Y:S01]  /*3440*/  LDL.LU R61, [R1+0x20] ;  /* 0x00002000013d7983 */ /* 0x000f620000300800 */
[----:B------:R-:W-:-:S04]  /*3450*/  FMUL.FTZ R59, R3, R59 ;  /* 0x0000003b033b7220 */ /* 0x000fc80000410000 */
[----:B------:R-:W-:-:S04]  /*3460*/  FFMA.FTZ R59, R7, R59, R47 ;  /* 0x0000003b073b7223 */ /* 0x000fc8000001002f */
[----:B------:R-:W-:-:S06]  /*3470*/  FMUL.FTZ R32, R59, -1.4426950216293334961 ;  /* 0xbfb8aa3b3b207820 */ /* 0x000fcc0000410000 */
[----:B------:R-:W1:Y:S02]  /*3480*/  MUFU.EX2 R32, R32 ;  /* 0x0000002000207308 */ /* 0x000e640000000800 */
[----:B-1----:R-:W-:-:S06]  /*3490*/  FADD.FTZ R32, R32, 1 ;  /* 0x3f80000020207421 */ /* 0x002fcc0000010000 */
[----:B------:R-:W-:Y:S01]  /*34a0*/  MUFU.RCP R32, R32 ;  /* 0x0000002000207308 */ /* 0x000fe20000001000 */
[----:B--2---:R-:W-:-:S05]  /*34b0*/  SHF.L.U32 R56, R56, 0x10, RZ ;  /* 0x0000001038387819 */ /* 0x004fca00000006ff */
[----:B------:R-:W-:Y:S01]  /*34c0*/  FADD.FTZ R55, -R4, R56 ;  /* 0x0000003804377221 */ /* 0x000fe20000010100 */
[----:B------:R-:W-:-:S03]  /*34d0*/  SHF.L.U32 R56, R42, 0x10, RZ ;  /* 0x000000102a387819 */ /* 0x000fc600000006ff */
[----:B------:R-:W-:Y:S02]  /*34e0*/  FMUL.FTZ R42, R3, R55 ;  /* 0x00000037032a7220 */ /* 0x000fe40000410000 */
[----:B------:R-:W-:Y:S01]  /*34f0*/  FADD.FTZ R56, R56, -R4 ;  /* 0x8000000438387221 */ /* 0x000fe20000010000 */
[----:B----4-:R-:W-:Y:S01]  /*3500*/  SHF.L.U32 R55, R57, 0x10, RZ ;  /* 0x0000001039377819 */ /* 0x010fe200000006ff */
[----:B------:R-:W-:Y:S02]  /*3510*/  FFMA.FTZ R42, R41, R42, R2 ;  /* 0x0000002a292a7223 */ /* 0x000fe40000010002 */
[----:B------:R-:W-:Y:S02]  /*3520*/  FMUL.FTZ R56, R3, R56 ;  /* 0x0000003803387220 */ /* 0x000fe40000410000 */
[----:B------:R-:W-:Y:S01]  /*3530*/  FADD.FTZ R55, -R4, R55 ;  /* 0x0000003704377221 */ /* 0x000fe20000010100 */
[----:B------:R-:W-:Y:S01]  /*3540*/  FMUL.FTZ R43, R42, -1.4426950216293334961 ;  /* 0xbfb8aa3b2a2b7820 */ /* 0x000fe20000410000 */
[----:B------:R-:W-:-:S02]  /*3550*/  FFMA.FTZ R56, R6, R56, R9 ;  /* 0x0000003806387223 */ /* 0x000fc40000010009 */
[----:B------:R-:W-:Y:S02]  /*3560*/  FMUL.FTZ R57, R3, R55 ;  /* 0x0000003703397220 */ /* 0x000fe40000410000 */
[----:B------:R-:W-:Y:S01]  /*3570*/  FMUL.FTZ R55, R56, -1.4426950216293334961 ;  /* 0xbfb8aa3b38377820 */ /* 0x000fe20000410000 */
[----:B------:R-:W0:Y:S01]  /*3580*/  MUFU.EX2 R43, R43 ;  /* 0x0000002b002b7308 */ /* 0x000e220000000800 */
[----:B------:R-:W-:-:S04]  /*3590*/  FFMA.FTZ R57, R53, R57, R12 ;  /* 0x0000003935397223 */ /* 0x000fc8000001000c */
[----:B------:R-:W-:-:S03]  /*35a0*/  FMUL.FTZ R58, R57, -1.4426950216293334961 ;  /* 0xbfb8aa3b393a7820 */ /* 0x000fc60000410000 */
[----:B------:R-:W1:Y:S08]  /*35b0*/  MUFU.EX2 R55, R55 ;  /* 0x0000003700377308 */ /* 0x000e700000000800 */
[----:B------:R-:W2:Y:S01]  /*35c0*/  MUFU.EX2 R58, R58 ;  /* 0x0000003a003a7308 */ /* 0x000ea20000000800 */
[----:B0-----:R-:W-:-:S07]  /*35d0*/  FADD.FTZ R33, R43, 1 ;  /* 0x3f8000002b217421 */ /* 0x001fce0000010000 */
[----:B------:R-:W0:Y:S01]  /*35e0*/  MUFU.RCP R33, R33 ;  /* 0x0000002100217308 */ /* 0x000e220000001000 */
[----:B-1----:R-:W-:-:S07]  /*35f0*/  FADD.FTZ R55, R55, 1 ;  /* 0x3f80000037377421 */ /* 0x002fce0000010000 */
[----:B------:R-:W1:Y:S01]  /*3600*/  MUFU.RCP R55, R55 ;  /* 0x0000003700377308 */ /* 0x000e620000001000 */
[----:B--2---:R-:W-:Y:S01]  /*3610*/  FADD.FTZ R58, R58, 1 ;  /* 0x3f8000003a3a7421 */ /* 0x004fe20000010000 */
[----:B---3--:R-:W-:Y:S02]  /*3620*/  SHF.L.U32 R43, R60, 0x10, RZ ;  /* 0x000000103c2b7819 */ /* 0x008fe400000006ff */
[----:B------:R-:W2:Y:S04]  /*3630*/  LDL.LU R60, [R1+0x1c] ;  /* 0x00001c00013c7983 */ /* 0x000ea80000300800 */
[----:B------:R-:W3:Y:S01]  /*3640*/  MUFU.RCP R58, R58 ;  /* 0x0000003a003a7308 */ /* 0x000ee20000001000 */
[----:B0-----:R-:W-:-:S05]  /*3650*/  FMUL.FTZ R42, R42, R33 ;  /* 0x000000212a2a7220 */ /* 0x001fca0000410000 */
[----:B------:R1:W-:Y:S02]  /*3660*/  STL [R1+0xc0], R42 ;  /* 0x0000c02a01007387 */ /* 0x0003e40000100800 */
[----:B-1----:R-:W-:Y:S01]  /*3670*/  FMUL.FTZ R42, R56, R55 ;  /* 0x00000037382a7220 */ /* 0x002fe20000410000 */
[----:B---3--:R-:W-:-:S04]  /*3680*/  FMUL.FTZ R55, R57, R58 ;  /* 0x0000003a39377220 */ /* 0x008fc80000410000 */
[----:B------:R0:W-:Y:S04]  /*3690*/  STL [R1+0xc4], R42 ;  /* 0x0000c42a01007387 */ /* 0x0001e80000100800 */
[----:B------:R-:W-:Y:S01]  /*36a0*/  STL [R1+0xbc], R55 ;  /* 0x0000bc3701007387 */ /* 0x000fe20000100800 */
[----:B0-----:R-:W-:-:S05]  /*36b0*/  FMUL.FTZ R42, R59, R32 ;  /* 0x000000203b2a7220 */ /* 0x001fca0000410000 */
[----:B------:R0:W-:Y:S04]  /*36c0*/  STL [R1+0xb8], R42 ;  /* 0x0000b82a01007387 */ /* 0x0001e80000100800 */
[----:B------:R-:W3:Y:S01]  /*36d0*/  LDL.LU R58, [R1+0x2c] ;  /* 0x00002c00013a7983 */ /* 0x000ee20000300800 */
[----:B------:R-:W-:Y:S01]  /*36e0*/  FADD.FTZ R43, -R4, R43 ;  /* 0x0000002b042b7221 */ /* 0x000fe20000010100 */
[----:B------:R-:W-:Y:S02]  /*36f0*/  SHF.L.U32 R38, R38, 0x10, RZ ;  /* 0x0000001026267819 */ /* 0x000fe400000006ff */
[----:B------:R-:W-:Y:S01]  /*3700*/  SHF.L.U32 R39, R39, 0x10, RZ ;  /* 0x0000001027277819 */ /* 0x000fe200000006ff */
[----:B------:R-:W-:Y:S01]  /*3710*/  FMUL.FTZ R43, R3, R43 ;  /* 0x0000002b032b7220 */ /* 0x000fe20000410000 */
[----:B------:R-:W4:Y:S03]  /*3720*/  LDL.LU R59, [R1+0x28] ;  /* 0x00002800013b7983 */ /* 0x000f260000300800 */
[----:B------:R-:W-:-:S04]  /*3730*/  FFMA.FTZ R43, R41, R43, R2 ;  /* 0x0000002b292b7223 */ /* 0x000fc80000010002 */
[----:B------:R-:W-:-:S06]  /*3740*/  FMUL.FTZ R33, R43, -1.4426950216293334961 ;  /* 0xbfb8aa3b2b217820 */ /* 0x000fcc0000410000 */
[----:B------:R-:W0:Y:S01]  /*3750*/  MUFU.EX2 R33, R33 ;  /* 0x0000002100217308 */ /* 0x000e220000000800 */
[----:B------:R-:W-:-:S04]  /*3760*/  FADD.FTZ R32, R38, -R4 ;  /* 0x8000000426207221 */ /* 0x000fc80000010000 */
[----:B------:R-:W-:Y:S01]  /*3770*/  FMUL.FTZ R32, R3, R32 ;  /* 0x0000002003207220 */ /* 0x000fe20000410000 */
[----:B-----5:R-:W-:-:S05]  /*3780*/  SHF.L.U32 R38, R61, 0x10, RZ ;  /* 0x000000103d267819 */ /* 0x020fca00000006ff */
[----:B------:R-:W-:Y:S01]  /*3790*/  FADD.FTZ R38, -R4, R38 ;  /* 0x0000002604267221 */ /* 0x000fe20000010100 */
[----:B0-----:R-:W-:Y:S01]  /*37a0*/  FADD.FTZ R42, R33, 1 ;  /* 0x3f800000212a7421 */ /* 0x001fe20000010000 */
[----:B------:R-:W-:-:S03]  /*37b0*/  FFMA.FTZ R33, R6, R32, R9 ;  /* 0x0000002006217223 */ /* 0x000fc60000010009 */
[----:B------:R0:W-:Y:S01]  /*37c0*/  MUFU.RCP R32, R42 ;  /* 0x0000002a00207308 */ /* 0x0001e20000001000 */
[----:B------:R-:W-:Y:S01]  /*37d0*/  FADD.FTZ R39, R39, -R4 ;  /* 0x8000000427277221 */ /* 0x000fe20000010000 */
[----:B0-----:R-:W-:Y:S01]  /*37e0*/  FMUL.FTZ R42, R3, R38 ;  /* 0x00000026032a7220 */ /* 0x001fe20000410000 */
[----:B------:R-:W-:-:S03]  /*37f0*/  FMUL.FTZ R38, R33, -1.4426950216293334961 ;  /* 0xbfb8aa3b21267820 */ /* 0x000fc60000410000 */
[----:B------:R-:W-:Y:S01]  /*3800*/  FFMA.FTZ R42, R53, R42, R12 ;  /* 0x0000002a352a7223 */ /* 0x000fe2000001000c */
[----:B------:R-:W-:-:S03]  /*3810*/  FMUL.FTZ R55, R3, R39 ;  /* 0x0000002703377220 */ /* 0x000fc60000410000 */
[----:B------:R-:W-:Y:S01]  /*3820*/  FMUL.FTZ R39, R42, -1.4426950216293334961 ;  /* 0xbfb8aa3b2a277820 */ /* 0x000fe20000410000 */
[----:B------:R-:W0:Y:S08]  /*3830*/  MUFU.EX2 R38, R38 ;  /* 0x0000002600267308 */ /* 0x000e300000000800 */
[----:B------:R-:W1:Y:S01]  /*3840*/  MUFU.EX2 R39, R39 ;  /* 0x0000002700277308 */ /* 0x000e620000000800 */
[----:B0-----:R-:W-:Y:S01]  /*3850*/  FADD.FTZ R38, R38, 1 ;  /* 0x3f80000026267421 */ /* 0x001fe20000010000 */
[----:B-1----:R-:W-:-:S06]  /*3860*/  FADD.FTZ R39, R39, 1 ;  /* 0x3f80000027277421 */ /* 0x002fcc0000010000 */
[----:B------:R-:W0:Y:S01]  /*3870*/  MUFU.RCP R38, R38 ;  /* 0x0000002600267308 */ /* 0x000e220000001000 */
[----:B------:R-:W-:Y:S01]  /*3880*/  FMUL.FTZ R32, R43, R32 ;  /* 0x000000202b207220 */ /* 0x000fe20000410000 */
[----:B------:R-:W-:-:S06]  /*3890*/  FFMA.FTZ R55, R7, R55, R47 ;  /* 0x0000003707377223 */ /* 0x000fcc000001002f */
[----:B------:R-:W1:Y:S01]  /*38a0*/  MUFU.RCP R39, R39 ;  /* 0x0000002700277308 */ /* 0x000e620000001000 */
[----:B------:R-:W-:Y:S01]  /*38b0*/  FMUL.FTZ R56, R55, -1.4426950216293334961 ;  /* 0xbfb8aa3b37387820 */ /* 0x000fe20000410000 */
[----:B------:R5:W-:Y:S06]  /*38c0*/  STL [R1+0xac], R32 ;  /* 0x0000ac2001007387 */ /* 0x000bec0000100800 */
[----:B------:R-:W5:Y:S01]  /*38d0*/  MUFU.EX2 R56, R56 ;  /* 0x0000003800387308 */ /* 0x000f620000000800 */
[----:B0-----:R-:W-:Y:S01]  /*38e0*/  FMUL.FTZ R38, R33, R38 ;  /* 0x0000002621267220 */ /* 0x001fe20000410000 */
[----:B-1----:R-:W-:-:S04]  /*38f0*/  FMUL.FTZ R39, R42, R39 ;  /* 0x000000272a277220 */ /* 0x002fc80000410000 */
[----:B------:R3:W-:Y:S04]  /*3900*/  STL [R1+0xa8], R38 ;  /* 0x0000a82601007387 */ /* 0x0007e80000100800 */
[----:B------:R0:W-:Y:S01]  /*3910*/  STL [R1+0xa4], R39 ;  /* 0x0000a42701007387 */ /* 0x0001e20000100800 */
[----:B-----5:R-:W-:-:S06]  /*3920*/  FADD.FTZ R56, R56, 1 ;  /* 0x3f80000038387421 */ /* 0x020fcc0000010000 */
[----:B------:R-:W1:Y:S02]  /*3930*/  MUFU.RCP R56, R56 ;  /* 0x0000003800387308 */ /* 0x000e640000001000 */
[----:B-1----:R-:W-:Y:S01]  /*3940*/  FMUL.FTZ R42, R55, R56 ;  /* 0x00000038372a7220 */ /* 0x002fe20000410000 */
[----:B--2---:R-:W-:-:S05]  /*3950*/  SHF.L.U32 R57, R60, 0x10, RZ ;  /* 0x000000103c397819 */ /* 0x004fca00000006ff */
[----:B------:R-:W-:-:S04]  /*3960*/  FADD.FTZ R57, -R4, R57 ;  /* 0x0000003904397221 */ /* 0x000fc80000010100 */
[----:B------:R-:W-:-:S04]  /*3970*/  FMUL.FTZ R57, R3, R57 ;  /* 0x0000003903397220 */ /* 0x000fc80000410000 */
[----:B------:R-:W-:-:S04]  /*3980*/  FFMA.FTZ R57, R41, R57, R2 ;  /* 0x0000003929397223 */ /* 0x000fc80000010002 */
[----:B------:R-:W-:-:S06]  /*3990*/  FMUL.FTZ R32, R57, -1.4426950216293334961 ;  /* 0xbfb8aa3b39207820 */ /* 0x000fcc0000410000 */
[----:B------:R-:W1:Y:S01]  /*39a0*/  MUFU.EX2 R32, R32 ;  /* 0x0000002000207308 */ /* 0x000e620000000800 */
[----:B---3--:R-:W-:Y:S02]  /*39b0*/  SHF.L.U32 R38, R58, 0x10, RZ ;  /* 0x000000103a267819 */ /* 0x008fe400000006ff */
[----:B------:R-:W2:Y:S01]  /*39c0*/  LDL.LU R58, [R1+0x24] ;  /* 0x00002400013a7983 */ /* 0x000ea20000300800 */
[----:B-1----:R-:W-:-:S06]  /*39d0*/  FADD.FTZ R32, R32, 1 ;  /* 0x3f80000020207421 */ /* 0x002fcc0000010000 */
[----:B------:R-:W0:Y:S01]  /*39e0*/  MUFU.RCP R32, R32 ;  /* 0x0000002000207308 */ /* 0x000e220000001000 */
[----:B------:R-:W-:Y:S01]  /*39f0*/  STL [R1+0xa0], R42 ;  /* 0x0000a02a01007387 */ /* 0x000fe20000100800 */
[----:B0-----:R-:W-:-:S05]  /*3a00*/  FMUL.FTZ R39, R57, R32 ;  /* 0x0000002039277220 */ /* 0x001fca0000410000 */
[----:B------:R0:W-:Y:S04]  /*3a10*/  STL [R1+0x9c], R39 ;  /* 0x00009c2701007387 */ /* 0x0001e80000100800 */
[----:B------:R-:W3:Y:S04]  /*3a20*/  LDL.LU R56, [R1+0x18] ;  /* 0x0000180001387983 */ /* 0x000ee80000300800 */
[----:B------:R-:W5:Y:S01]  /*3a30*/  LDL.LU R55, [R1+0x10] ;  /* 0x0000100001377983 */ /* 0x000f620000300800 */
[----:B------:R-:W-:-:S05]  /*3a40*/  SHF.L.U32 R34, R34, 0x10, RZ ;  /* 0x0000001022227819 */ /* 0x000fca00000006ff */
[----:B------:R-:W-:-:S04]  /*3a50*/  FADD.FTZ R34, R34, -R4 ;  /* 0x8000000422227221 */ /* 0x000fc80000010000 */
[----:B------:R-:W-:-:S04]  /*3a60*/  FMUL.FTZ R34, R3, R34 ;  /* 0x0000002203227220 */ /* 0x000fc80000410000 */
[----:B------:R-:W-:-:S04]  /*3a70*/  FFMA.FTZ R34, R6, R34, R9 ;  /* 0x0000002206227223 */ /* 0x000fc80000010009 */
[----:B------:R-:W-:-:S06]  /*3a80*/  FMUL.FTZ R33, R34, -1.4426950216293334961 ;  /* 0xbfb8aa3b22217820 */ /* 0x000fcc0000410000 */
[----:B------:R-:W1:Y:S01]  /*3a90*/  MUFU.EX2 R33, R33 ;  /* 0x0000002100217308 */ /* 0x000e620000000800 */
[----:B------:R-:W-:Y:S01]  /*3aa0*/  FADD.FTZ R32, -R4, R38 ;  /* 0x0000002604207221 */ /* 0x000fe20000010100 */
[----:B------:R-:W-:-:S03]  /*3ab0*/  SHF.L.U32 R38, R35, 0x10, RZ ;  /* 0x0000001023267819 */ /* 0x000fc600000006ff */
[----:B------:R-:W-:Y:S01]  /*3ac0*/  FMUL.FTZ R32, R3, R32 ;  /* 0x0000002003207220 */ /* 0x000fe20000410000 */
[----:B------:R-:W-:Y:S01]  /*3ad0*/  SHF.L.U32 R43, R30, 0x10, RZ ;  /* 0x000000101e2b7819 */ /* 0x000fe200000006ff */
[----:B-1----:R-:W-:Y:S02]  /*3ae0*/  FADD.FTZ R35, R33, 1 ;  /* 0x3f80000021237421 */ /* 0x002fe40000010000 */
[----:B------:R-:W-:Y:S02]  /*3af0*/  FFMA.FTZ R33, R53, R32, R12 ;  /* 0x0000002035217223 */ /* 0x000fe4000001000c */
[----:B------:R4:W1:Y:S02]  /*3b00*/  MUFU.RCP R32, R35 ;  /* 0x0000002300207308 */ /* 0x0008640000001000 */
[----:B------:R-:W-:Y:S01]  /*3b10*/  FMUL.FTZ R30, R33, -1.4426950216293334961 ;  /* 0xbfb8aa3b211e7820 */ /* 0x000fe20000410000 */
[--C-:B------:R-:W-:Y:S01]  /*3b20*/  FADD.FTZ R38, R38, -R4.reuse ;  /* 0x8000000426267221 */ /* 0x100fe20000010000 */
[----:B------:R-:W-:Y:S01]  /*3b30*/  FADD.FTZ R43, R43, -R4 ;  /* 0x800000042b2b7221 */ /* 0x000fe20000010000 */
[----:B----4-:R-:W-:-:S03]  /*3b40*/  SHF.L.U32 R35, R59, 0x10, RZ ;  /* 0x000000103b237819 */ /* 0x010fc600000006ff */
[----:B------:R-:W4:Y:S01]  /*3b50*/  MUFU.EX2 R30, R30 ;  /* 0x0000001e001e7308 */ /* 0x000f220000000800 */
[C---:B------:R-:W-:Y:S01]  /*3b60*/  FMUL.FTZ R38, R3.reuse, R38 ;  /* 0x0000002603267220 */ /* 0x040fe20000410000 */
[----:B------:R-:W-:Y:S01]  /*3b70*/  FADD.FTZ R35, -R4, R35 ;  /* 0x0000002304237221 */ /* 0x000fe20000010100 */
[----:B------:R-:W-:-:S03]  /*3b80*/  FMUL.FTZ R43, R3, R43 ;  /* 0x0000002b032b7220 */ /* 0x000fc60000410000 */
[----:B0-----:R-:W-:Y:S01]  /*3b90*/  FMUL.FTZ R39, R3, R35 ;  /* 0x0000002303277220 */ /* 0x001fe20000410000 */
[----:B------:R-:W-:Y:S01]  /*3ba0*/  FFMA.FTZ R38, R7, R38, R47 ;  /* 0x0000002607267223 */ /* 0x000fe2000001002f */
[----:B-1----:R-:W-:Y:S01]  /*3bb0*/  FMUL.FTZ R32, R34, R32 ;  /* 0x0000002022207220 */ /* 0x002fe20000410000 */
[----:B------:R-:W-:Y:S01]  /*3bc0*/  FFMA.FTZ R43, R6, R43, R9 ;  /* 0x0000002b062b7223 */ /* 0x000fe20000010009 */
[----:B------:R-:W-:Y:S01]  /*3bd0*/  FFMA.FTZ R39, R41, R39, R2 ;  /* 0x0000002729277223 */ /* 0x000fe20000010002 */
[----:B------:R-:W-:Y:S02]  /*3be0*/  FMUL.FTZ R35, R38, -1.4426950216293334961 ;  /* 0xbfb8aa3b26237820 */ /* 0x000fe40000410000 */
[----:B------:R0:W-:Y:S01]  /*3bf0*/  STL [R1+0x90], R32 ;  /* 0x0000902001007387 */ /* 0x0001e20000100800 */
[----:B------:R-:W-:Y:S01]  /*3c00*/  FMUL.FTZ R42, R39, -1.4426950216293334961 ;  /* 0xbfb8aa3b272a7820 */ /* 0x000fe20000410000 */
[----:B----4-:R-:W-:Y:S02]  /*3c10*/  FADD.FTZ R30, R30, 1 ;  /* 0x3f8000001e1e7421 */ /* 0x010fe40000010000 */
[----:B------:R-:W1:Y:S01]  /*3c20*/  MUFU.EX2 R35, R35 ;  /* 0x0000002300237308 */ /* 0x000e620000000800 */
[----:B0-----:R-:W-:-:S07]  /*3c30*/  FMUL.FTZ R32, R43, -1.4426950216293334961 ;  /* 0xbfb8aa3b2b207820 */ /* 0x001fce0000410000 */
[----:B------:R-:W0:Y:S08]  /*3c40*/  MUFU.EX2 R42, R42 ;  /* 0x0000002a002a7308 */ /* 0x000e300000000800 */
[----:B------:R-:W4:Y:S08]  /*3c50*/  MUFU.EX2 R32, R32 ;  /* 0x0000002000207308 */ /* 0x000f300000000800 */
[----:B------:R-:W4:Y:S01]  /*3c60*/  MUFU.RCP R30, R30 ;  /* 0x0000001e001e7308 */ /* 0x000f220000001000 */
[----:B-1----:R-:W-:Y:S01]  /*3c70*/  FADD.FTZ R35, R35, 1 ;  /* 0x3f80000023237421 */ /* 0x002fe20000010000 */
[----:B0-----:R-:W-:Y:S01]  /*3c80*/  FADD.FTZ R42, R42, 1 ;  /* 0x3f8000002a2a7421 */ /* 0x001fe20000010000 */
[----:B----4-:R-:W-:-:S05]  /*3c90*/  FADD.FTZ R32, R32, 1 ;  /* 0x3f80000020207421 */ /* 0x010fca0000010000 */
[----:B------:R-:W0:Y:S01]  /*3ca0*/  MUFU.RCP R35, R35 ;  /* 0x0000002300237308 */ /* 0x000e220000001000 */
[----:B------:R-:W-:-:S07]  /*3cb0*/  FMUL.FTZ R33, R33, R30 ;  /* 0x0000001e21217220 */ /* 0x000fce0000410000 */
[----:B------:R-:W1:Y:S08]  /*3cc0*/  MUFU.RCP R42, R42 ;  /* 0x0000002a002a7308 */ /* 0x000e700000001000 */
[----:B------:R-:W4:Y:S01]  /*3cd0*/  MUFU.RCP R32, R32 ;  /* 0x0000002000207308 */ /* 0x000f220000001000 */
[----:B------:R-:W-:Y:S01]  /*3ce0*/  SHF.L.U32 R31, R31, 0x10, RZ ;  /* 0x000000101f1f7819 */ /* 0x000fe200000006ff */
[----:B------:R1:W-:Y:S01]  /*3cf0*/  STL [R1+0x88], R33 ;  /* 0x0000882101007387 */ /* 0x0003e20000100800 */
[----:B0-----:R-:W-:-:S03]  /*3d00*/  FMUL.FTZ R35, R38, R35 ;  /* 0x0000002326237220 */ /* 0x001fc60000410000 */
[----:B------:R-:W-:Y:S02]  /*3d10*/  FADD.FTZ R31, R31, -R4 ;  /* 0x800000041f1f7221 */ /* 0x000fe40000010000 */
[----:B------:R-:W-:Y:S01]  /*3d20*/  STL [R1+0x84], R35 ;  /* 0x0000842301007387 */ /* 0x000fe20000100800 */
[----:B-1----:R-:W-:Y:S01]  /*3d30*/  FMUL.FTZ R33, R39, R42 ;  /* 0x0000002a27217220 */ /* 0x002fe20000410000 */
[----:B------:R-:W-:Y:S01]  /*3d40*/  FMUL.FTZ R31, R3, R31 ;  /* 0x0000001f031f7220 */ /* 0x000fe20000410000 */
[----:B----4-:R-:W-:-:S03]  /*3d50*/  FMUL.FTZ R32, R43, R32 ;  /* 0x000000202b207220 */ /* 0x010fc60000410000 */
[----:B------:R3:W-:Y:S04]  /*3d60*/  STL [R1+0x7c], R33 ;  /* 0x00007c2101007387 */ /* 0x0007e80000100800 */
[----:B------:R0:W-:Y:S04]  /*3d70*/  STL [R1+0x80], R32 ;  /* 0x0000802001007387 */ /* 0x0001e80000100800 */
[----:B------:R-:W4:Y:S04]  /*3d80*/  LDL.LU R43, [R1+0x34] ;  /* 0x00003400012b7983 */ /* 0x000f280000300800 */
[----:B------:R-:W4:Y:S01]  /*3d90*/  LDL.LU R42, [R1+0x30] ;  /* 0x00003000012a7983 */ /* 0x000f220000300800 */
[----:B--2---:R-:W-:-:S05]  /*3da0*/  SHF.L.U32 R34, R58, 0x10, RZ ;  /* 0x000000103a227819 */ /* 0x004fca00000006ff */
[----:B------:R-:W-:-:S04]  /*3db0*/  FADD.FTZ R34, -R4, R34 ;  /* 0x0000002204227221 */ /* 0x000fc80000010100 */
[----:B------:R-:W-:-:S04]  /*3dc0*/  FMUL.FTZ R34, R3, R34 ;  /* 0x0000002203227220 */ /* 0x000fc80000410000 */
[----:B------:R-:W-:-:S04]  /*3dd0*/  FFMA.FTZ R34, R53, R34, R12 ;  /* 0x0000002235227223 */ /* 0x000fc8000001000c */
[----:B------:R-:W-:-:S06]  /*3de0*/  FMUL.FTZ R30, R34, -1.4426950216293334961 ;  /* 0xbfb8aa3b221e7820 */ /* 0x000fcc0000410000 */
[----:B------:R-:W0:Y:S01]  /*3df0*/  MUFU.EX2 R30, R30 ;  /* 0x0000001e001e7308 */ /* 0x000e220000000800 */
[----:B---3--:R-:W-:Y:S01]  /*3e00*/  SHF.L.U32 R33, R56, 0x10, RZ ;  /* 0x0000001038217819 */ /* 0x008fe200000006ff */
[----:B0-----:R-:W-:Y:S01]  /*3e10*/  FADD.FTZ R32, R30, 1 ;  /* 0x3f8000001e207421 */ /* 0x001fe20000010000 */
[----:B------:R-:W-:-:S03]  /*3e20*/  FFMA.FTZ R30, R7, R31, R47 ;  /* 0x0000001f071e7223 */ /* 0x000fc6000001002f */
[----:B------:R-:W-:Y:S02]  /*3e30*/  FADD.FTZ R33, -R4, R33 ;  /* 0x0000002104217221 */ /* 0x000fe40000010100 */
[----:B------:R0:W1:Y:S02]  /*3e40*/  MUFU.RCP R31, R32 ;  /* 0x00000020001f7308 */ /* 0x0000640000001000 */
[----:B------:R-:W-:Y:S01]  /*3e50*/  FMUL.FTZ R33, R3, R33 ;  /* 0x0000002103217220 */ /* 0x000fe20000410000 */
[----:B0-----:R-:W-:-:S03]  /*3e60*/  SHF.L.U32 R32, R28, 0x10, RZ ;  /* 0x000000101c207819 */ /* 0x001fc600000006ff */
[----:B------:R-:W-:Y:S02]  /*3e70*/  FFMA.FTZ R33, R41, R33, R2 ;  /* 0x0000002129217223 */ /* 0x000fe40000010002 */
[----:B------:R-:W-:Y:S01]  /*3e80*/  FADD.FTZ R32, R32, -R4 ;  /* 0x8000000420207221 */ /* 0x000fe20000010000 */
[----:B------:R-:W-:-:S03]  /*3e90*/  FMUL.FTZ R39, R30, -1.4426950216293334961 ;  /* 0xbfb8aa3b1e277820 */ /* 0x000fc60000410000 */
[----:B------:R-:W-:Y:S01]  /*3ea0*/  FMUL.FTZ R32, R3, R32 ;  /* 0x0000002003207220 */ /* 0x000fe20000410000 */
[----:B------:R-:W-:-:S03]  /*3eb0*/  FMUL.FTZ R38, R33, -1.4426950216293334961 ;  /* 0xbfb8aa3b21267820 */ /* 0x000fc60000410000 */
[----:B------:R-:W-:Y:S01]  /*3ec0*/  FFMA.FTZ R32, R6, R32, R9 ;  /* 0x0000002006207223 */ /* 0x000fe20000010009 */
[----:B------:R-:W-:Y:S03]  /*3ed0*/  MUFU.EX2 R39, R39 ;  /* 0x0000002700277308 */ /* 0x000fe60000000800 */
[----:B------:R-:W-:-:S05]  /*3ee0*/  FMUL.FTZ R35, R32, -1.4426950216293334961 ;  /* 0xbfb8aa3b20237820 */ /* 0x000fca0000410000 */
[----:B------:R-:W0:Y:S01]  /*3ef0*/  MUFU.EX2 R38, R38 ;  /* 0x0000002600267308 */ /* 0x000e220000000800 */
[----:B-----5:R-:W-:Y:S01]  /*3f00*/  SHF.L.U32 R28, R55, 0x10, RZ ;  /* 0x00000010371c7819 */ /* 0x020fe200000006ff */
[----:B-1----:R-:W-:-:S06]  /*3f10*/  FMUL.FTZ R31, R34, R31 ;  /* 0x0000001f221f7220 */ /* 0x002fcc0000410000 */
[----:B------:R-:W1:Y:S01]  /*3f20*/  MUFU.EX2 R35, R35 ;  /* 0x0000002300237308 */ /* 0x000e620000000800 */
[----:B------:R-:W-:Y:S01]  /*3f30*/  FADD.FTZ R28, -R4, R28 ;  /* 0x0000001c041c7221 */ /* 0x000fe20000010100 */
[----:B------:R2:W-:Y:S03]  /*3f40*/  STL [R1+0x78], R31 ;  /* 0x0000781f01007387 */ /* 0x0005e60000100800 */
[----:B------:R-:W-:Y:S01]  /*3f50*/  FMUL.FTZ R28, R3, R28 ;  /* 0x0000001c031c7220 */ /* 0x000fe20000410000 */
[----:B0-----:R-:W-:Y:S01]  /*3f60*/  FADD.FTZ R38, R38, 1 ;  /* 0x3f80000026267421 */ /* 0x001fe20000010000 */
[----:B--2---:R-:W-:Y:S02]  /*3f70*/  FADD.FTZ R31, R39, 1 ;  /* 0x3f800000271f7421 */ /* 0x004fe40000010000 */
[----:B------:R-:W-:-:S03]  /*3f80*/  FFMA.FTZ R28, R53, R28, R12 ;  /* 0x0000001c351c7223 */ /* 0x000fc6000001000c */
[----:B------:R-:W-:Y:S01]  /*3f90*/  MUFU.RCP R38, R38 ;  /* 0x0000002600267308 */ /* 0x000fe20000001000 */
[----:B-1----:R-:W-:Y:S01]  /*3fa0*/  FADD.FTZ R35, R35, 1 ;  /* 0x3f80000023237421 */ /* 0x002fe20000010000 */
[----:B------:R-:W-:-:S06]  /*3fb0*/  FMUL.FTZ R34, R28, -1.4426950216293334961 ;  /* 0xbfb8aa3b1c227820 */ /* 0x000fcc0000410000 */
[----:B------:R-:W0:Y:S08]  /*3fc0*/  MUFU.RCP R31, R31 ;  /* 0x0000001f001f7308 */ /* 0x000e300000001000 */
[----:B------:R-:W1:Y:S08]  /*3fd0*/  MUFU.RCP R35, R35 ;  /* 0x0000002300237308 */ /* 0x000e700000001000 */
[----:B------:R-:W2:Y:S01]  /*3fe0*/  MUFU.EX2 R34, R34 ;  /* 0x0000002200227308 */ /* 0x000ea20000000800 */
[----:B0-----:R-:W-:Y:S01]  /*3ff0*/  FMUL.FTZ R31, R30, R31 ;  /* 0x0000001f1e1f7220 */ /* 0x001fe20000410000 */
[----:B------:R-:W-:-:S04]  /*4000*/  FMUL.FTZ R38, R33, R38 ;  /* 0x0000002621267220 */ /* 0x000fc80000410000 */
[----:B------:R-:W-:Y:S01]  /*4010*/  STL [R1+0x6c], R31 ;  /* 0x00006c1f01007387 */ /* 0x000fe20000100800 */
[----:B-1----:R-:W-:-:S03]  /*4020*/  FMUL.FTZ R33, R32, R35 ;  /* 0x0000002320217220 */ /* 0x002fc60000410000 */
[----:B------:R0:W-:Y:S04]  /*4030*/  STL [R1+0x44], R38 ;  /* 0x0000442601007387 */ /* 0x0001e80000100800 */
[----:B------:R-:W3:Y:S01]  /*4040*/  LDL.LU R35, [R1+0x38] ;  /* 0x0000380001237983 */ /* 0x000ee20000300800 */
[----:B--2---:R-:W-:-:S06]  /*4050*/  FADD.FTZ R34, R34, 1 ;  /* 0x3f80000022227421 */ /* 0x004fcc0000010000 */
[----:B------:R-:W1:Y:S01]  /*4060*/  MUFU.RCP R34, R34 ;  /* 0x0000002200227308 */ /* 0x000e620000001000 */
[----:B------:R2:W-:Y:S01]  /*4070*/  STL [R1+0x58], R33 ;  /* 0x0000582101007387 */ /* 0x0005e20000100800 */
[----:B-1----:R-:W-:-:S05]  /*4080*/  FMUL.FTZ R32, R28, R34 ;  /* 0x000000221c207220 */ /* 0x002fca0000410000 */
[----:B------:R1:W-:Y:S04]  /*4090*/  STL [R1+0x54], R32 ;  /* 0x0000542001007387 */ /* 0x0003e80000100800 */
[----:B------:R-:W5:Y:S04]  /*40a0*/  LDL.LU R39, [R1+0x64] ;  /* 0x0000640001277983 */ /* 0x000f680000300800 */
[----:B0-----:R-:W5:Y:S01]  /*40b0*/  LDL.LU R38, [R1+0x60] ;  /* 0x0000600001267983 */ /* 0x001f620000300800 */
[----:B------:R-:W-:-:S05]  /*40c0*/  SHF.L.U32 R29, R29, 0x10, RZ ;  /* 0x000000101d1d7819 */ /* 0x000fca00000006ff */
[----:B------:R-:W-:-:S04]  /*40d0*/  FADD.FTZ R29, R29, -R4 ;  /* 0x800000041d1d7221 */ /* 0x000fc80000010000 */
[----:B------:R-:W-:-:S04]  /*40e0*/  FMUL.FTZ R29, R3, R29 ;  /* 0x0000001d031d7220 */ /* 0x000fc80000410000 */
[----:B------:R-:W-:-:S04]  /*40f0*/  FFMA.FTZ R29, R7, R29, R47 ;  /* 0x0000001d071d7223 */ /* 0x000fc8000001002f */
[----:B------:R-:W-:-:S06]  /*4100*/  FMUL.FTZ R30, R29, -1.4426950216293334961 ;  /* 0xbfb8aa3b1d1e7820 */ /* 0x000fcc0000410000 */
[----:B------:R-:W2:Y:S01]  /*4110*/  MUFU.EX2 R30, R30 ;  /* 0x0000001e001e7308 */ /* 0x000ea20000000800 */
[----:B----4-:R-:W-:-:S05]  /*4120*/  SHF.L.U32 R31, R43, 0x10, RZ ;  /* 0x000000102b1f7819 */ /* 0x010fca00000006ff */
[----:B------:R-:W-:Y:S01]  /*4130*/  FADD.FTZ R28, -R4, R31 ;  /* 0x0000001f041c7221 */ /* 0x000fe20000010100 */
[----:B------:R-:W-:-:S03]  /*4140*/  SHF.L.U32 R31, R26, 0x10, RZ ;  /* 0x000000101a1f7819 */ /* 0x000fc600000006ff */
[----:B------:R-:W-:Y:S01]  /*4150*/  FMUL.FTZ R26, R3, R28 ;  /* 0x0000001c031a7220 */ /* 0x000fe20000410000 */
[----:B------:R-:W-:Y:S01]  /*4160*/  SHF.L.U32 R28, R42, 0x10, RZ ;  /* 0x000000102a1c7819 */ /* 0x000fe200000006ff */
[----:B------:R-:W-:Y:S01]  /*4170*/  FADD.FTZ R31, R31, -R4 ;  /* 0x800000041f1f7221 */ /* 0x000fe20000010000 */
[----:B--2---:R-:W-:Y:S01]  /*4180*/  FADD.FTZ R33, R30, 1 ;  /* 0x3f8000001e217421 */ /* 0x004fe20000010000 */
[----:B------:R-:W-:Y:S01]  /*4190*/  FFMA.FTZ R30, R41, R26, R2 ;  /* 0x0000001a291e7223 */ /* 0x000fe20000010002 */
[----:B------:R-:W-:Y:S01]  /*41a0*/  SHF.L.U32 R26, R27, 0x10, RZ ;  /* 0x000000101b1a7819 */ /* 0x000fe200000006ff */
[----:B------:R-:W-:Y:S01]  /*41b0*/  FADD.FTZ R27, -R4, R28 ;  /* 0x0000001c041b7221 */ /* 0x000fe20000010100 */
[C---:B------:R-:W-:Y:S02]  /*41c0*/  FMUL.FTZ R31, R3.reuse, R31 ;  /* 0x0000001f031f7220 */ /* 0x040fe40000410000 */
[----:B------:R-:W0:Y:S01]  /*41d0*/  MUFU.RCP R33, R33 ;  /* 0x0000002100217308 */ /* 0x000e220000001000 */
[----:B------:R-:W-:Y:S01]  /*41e0*/  FMUL.FTZ R34, R30, -1.4426950216293334961 ;  /* 0xbfb8aa3b1e227820 */ /* 0x000fe20000410000 */
[----:B------:R-:W-:Y:S01]  /*41f0*/  FMUL.FTZ R27, R3, R27 ;  /* 0x0000001b031b7220 */ /* 0x000fe20000410000 */
[----:B------:R-:W-:Y:S01]  /*4200*/  FFMA.FTZ R31, R6, R31, R9 ;  /* 0x0000001f061f7223 */ /* 0x000fe20000010009 */
[----:B------:R-:W-:-:S02]  /*4210*/  FADD.FTZ R26, R26, -R4 ;  /* 0x800000041a1a7221 */ /* 0x000fc40000010000 */
[----:B------:R-:W-:Y:S01]  /*4220*/  FFMA.FTZ R27, R53, R27, R12 ;  /* 0x0000001b351b7223 */ /* 0x000fe2000001000c */
[----:B-1----:R-:W-:Y:S01]  /*4230*/  FMUL.FTZ R32, R31, -1.4426950216293334961 ;  /* 0xbfb8aa3b1f207820 */ /* 0x002fe20000410000 */
[----:B------:R-:W1:Y:S01]  /*4240*/  MUFU.EX2 R34, R34 ;  /* 0x0000002200227308 */ /* 0x000e620000000800 */
[----:B------:R-:W-:Y:S01]  /*4250*/  FMUL.FTZ R26, R3, R26 ;  /* 0x0000001a031a7220 */ /* 0x000fe20000410000 */
[----:B------:R-:W-:-:S03]  /*4260*/  FMUL.FTZ R28, R27, -1.4426950216293334961 ;  /* 0xbfb8aa3b1b1c7820 */ /* 0x000fc60000410000 */
[----:B------:R-:W-:-:S03]  /*4270*/  FFMA.FTZ R26, R7, R26, R47 ;  /* 0x0000001a071a7223 */ /* 0x000fc6000001002f */
[----:B------:R-:W2:Y:S01]  /*4280*/  MUFU.EX2 R32, R32 ;  /* 0x0000002000207308 */ /* 0x000ea20000000800 */
[----:B0-----:R-:W-:Y:S01]  /*4290*/  FMUL.FTZ R33, R29, R33 ;  /* 0x000000211d217220 */ /* 0x001fe20000410000 */
[----:B------:R-:W-:-:S06]  /*42a0*/  FMUL.FTZ R29, R26, -1.4426950216293334961 ;  /* 0xbfb8aa3b1a1d7820 */ /* 0x000fcc0000410000 */
[----:B------:R-:W0:Y:S01]  /*42b0*/  MUFU.EX2 R28, R28 ;  /* 0x0000001c001c7308 */ /* 0x000e220000000800 */
[----:B-1----:R-:W-:-:S07]  /*42c0*/  FADD.FTZ R34, R34, 1 ;  /* 0x3f80000022227421 */ /* 0x002fce0000010000 */
[----:B------:R-:W1:Y:S01]  /*42d0*/  MUFU.EX2 R29, R29 ;  /* 0x0000001d001d7308 */ /* 0x000e620000000800 */
[----:B------:R2:W-:Y:S07]  /*42e0*/  STL [R1+0x50], R33 ;  /* 0x0000502101007387 */ /* 0x0005ee0000100800 */
[----:B------:R-:W4:Y:S01]  /*42f0*/  MUFU.RCP R34, R34 ;  /* 0x0000002200227308 */ /* 0x000f220000001000 */
[----:B--2---:R-:W-:Y:S01]  /*4300*/  FADD.FTZ R33, R32, 1 ;  /* 0x3f80000020217421 */ /* 0x004fe20000010000 */
[----:B0-----:R-:W-:-:S06]  /*4310*/  FADD.FTZ R28, R28, 1 ;  /* 0x3f8000001c1c7421 */ /* 0x001fcc0000010000 */
[----:B------:R-:W0:Y:S01]  /*4320*/  MUFU.RCP R33, R33 ;  /* 0x0000002100217308 */ /* 0x000e220000001000 */
[----:B-1----:R-:W-:-:S07]  /*4330*/  FADD.FTZ R29, R29, 1 ;  /* 0x3f8000001d1d7421 */ /* 0x002fce0000010000 */
[----:B------:R-:W1:Y:S01]  /*4340*/  MUFU.RCP R29, R29 ;  /* 0x0000001d001d7308 */ /* 0x000e620000001000 */
[----:B----4-:R-:W-:Y:S01]  /*4350*/  FMUL.FTZ R34, R30, R34 ;  /* 0x000000221e227220 */ /* 0x010fe20000410000 */
[----:B------:R-:W-:Y:S01]  /*4360*/  SHF.L.U32 R24, R24, 0x10, RZ ;  /* 0x0000001018187819 */ /* 0x000fe200000006ff */
[----:B0-----:R-:W-:-:S03]  /*4370*/  FMUL.FTZ R31, R31, R33 ;  /* 0x000000211f1f7220 */ /* 0x001fc60000410000 */
[----:B------:R-:W-:Y:S04]  /*4380*/  STL [R1+0x4c], R34 ;  /* 0x00004c2201007387 */ /* 0x000fe80000100800 */
[----:B------:R-:W-:Y:S01]  /*4390*/  STL [R1+0x48], R31 ;  /* 0x0000481f01007387 */ /* 0x000fe20000100800 */
[----:B------:R-:W-:Y:S01]  /*43a0*/  FADD.FTZ R24, R24, -R4 ;  /* 0x8000000418187221 */ /* 0x000fe20000010000 */
[----:B-1----:R-:W-:Y:S01]  /*43b0*/  FMUL.FTZ R26, R26, R29 ;  /* 0x0000001d1a1a7220 */ /* 0x002fe20000410000 */
[----:B------:R-:W-:-:S05]  /*43c0*/  SHF.L.U32 R25, R25, 0x10, RZ ;  /* 0x0000001019197819 */ /* 0x000fca00000006ff */
[----:B------:R-:W-:-:S04]  /*43d0*/  FADD.FTZ R25, R25, -R4 ;  /* 0x8000000419197221 */ /* 0x000fc80000010000 */
[----:B------:R-:W-:-:S04]  /*43e0*/  FMUL.FTZ R25, R3, R25 ;  /* 0x0000001903197220 */ /* 0x000fc80000410000 */
[----:B------:R-:W-:-:S04]  /*43f0*/  FFMA.FTZ R25, R7, R25, R47 ;  /* 0x0000001907197223 */ /* 0x000fc8000001002f */
[----:B------:R-:W-:Y:S01]  /*4400*/  FMUL.FTZ R29, R25, -1.4426950216293334961 ;  /* 0xbfb8aa3b191d7820 */ /* 0x000fe20000410000 */
[----:B------:R-:W-:-:S05]  /*4410*/  SHF.L.U32 R22, R22, 0x10, RZ ;  /* 0x0000001016167819 */ /* 0x000fca00000006ff */
[----:B------:R-:W-:Y:S01]  /*4420*/  MUFU.EX2 R29, R29 ;  /* 0x0000001d001d7308 */ /* 0x000fe20000000800 */
[----:B------:R-:W-:-:S04]  /*4430*/  FADD.FTZ R22, R22, -R4 ;  /* 0x8000000416167221 */ /* 0x000fc80000010000 */
[----:B------:R-:W-:Y:S01]  /*4440*/  FMUL.FTZ R22, R3, R22 ;  /* 0x0000001603167220 */ /* 0x000fe20000410000 */
[----:B---3--:R-:W-:-:S05]  /*4450*/  SHF.L.U32 R32, R35, 0x10, RZ ;  /* 0x0000001023207819 */ /* 0x008fca00000006ff */
[----:B------:R-:W-:Y:S02]  /*4460*/  FADD.FTZ R35, -R4, R32 ;  /* 0x0000002004237221 */ /* 0x000fe40000010100 */
[----:B------:R0:W1:Y:S02]  /*4470*/  MUFU.RCP R32, R28 ;  /* 0x0000001c00207308 */ /* 0x0000640000001000 */
[----:B0-----:R-:W-:-:S04]  /*4480*/  FMUL.FTZ R28, R3, R35 ;  /* 0x00000023031c7220 */ /* 0x001fc80000410000 */
[----:B------:R-:W-:-:S04]  /*4490*/  FFMA.FTZ R28, R41, R28, R2 ;  /* 0x0000001c291c7223 */ /* 0x000fc80000010002 */
[----:B------:R-:W-:Y:S01]  /*44a0*/  FMUL.FTZ R30, R28, -1.4426950216293334961 ;  /* 0xbfb8aa3b1c1e7820 */ /* 0x000fe20000410000 */
[----:B-1----:R-:W-:-:S05]  /*44b0*/  FMUL.FTZ R27, R27, R32 ;  /* 0x000000201b1b7220 */ /* 0x002fca0000410000 */
[----:B------:R-:W0:Y:S01]  /*44c0*/  MUFU.EX2 R30, R30 ;  /* 0x0000001e001e7308 */ /* 0x000e220000000800 */
[----:B------:R5:W-:Y:S02]  /*44d0*/  STL [R1+0x40], R27 ;  /* 0x0000401b01007387 */ /* 0x000be40000100800 */
[----:B-----5:R-:W-:Y:S02]  /*44e0*/  SHF.L.U32 R27, R39, 0x10, RZ ;  /* 0x00000010271b7819 */ /* 0x020fe400000006ff */
[----:B------:R1:W-:Y:S03]  /*44f0*/  STL [R1+0x3c], R26 ;  /* 0x00003c1a01007387 */ /* 0x0003e60000100800 */
[----:B------:R-:W-:Y:S01]  /*4500*/  FADD.FTZ R27, -R4, R27 ;  /* 0x0000001b041b7221 */ /* 0x000fe20000010100 */
[----:B0-----:R-:W-:Y:S01]  /*4510*/  FADD.FTZ R30, R30, 1 ;  /* 0x3f8000001e1e7421 */ /* 0x001fe20000010000 */
[----:B------:R-:W2:Y:S02]  /*4520*/  LDL.LU R34, [R1+0x70] ;  /* 0x0000700001227983 */ /* 0x000ea40000300800 */
[C---:B------:R-:W-:Y:S01]  /*4530*/  FMUL.FTZ R27, R3.reuse, R27 ;  /* 0x0000001b031b7220 */ /* 0x040fe20000410000 */
[----:B-1----:R-:W-:Y:S01]  /*4540*/  FMUL.FTZ R26, R3, R24 ;  /* 0x00000018031a7220 */ /* 0x002fe20000410000 */
[----:B------:R0:W1:Y:S02]  /*4550*/  MUFU.RCP R31, R30 ;  /* 0x0000001e001f7308 */ /* 0x0000640000001000 */
[----:B------:R-:W-:Y:S01]  /*4560*/  FFMA.FTZ R27, R53, R27, R12 ;  /* 0x0000001b351b7223 */ /* 0x000fe2000001000c */
[----:B------:R-:W3:Y:S01]  /*4570*/  LDL.LU R33, [R1+0x74] ;  /* 0x0000740001217983 */ /* 0x000ee20000300800 */
[----:B------:R-:W-:-:S04]  /*4580*/  FFMA.FTZ R26, R6, R26, R9 ;  /* 0x0000001a061a7223 */ /* 0x000fc80000010009 */
[----:B------:R-:W-:Y:S01]  /*4590*/  FMUL.FTZ R32, R26, -1.4426950216293334961 ;  /* 0xbfb8aa3b1a207820 */ /* 0x000fe20000410000 */
[----:B0-----:R-:W-:Y:S01]  /*45a0*/  FMUL.FTZ R30, R27, -1.4426950216293334961 ;  /* 0xbfb8aa3b1b1e7820 */ /* 0x001fe20000410000 */
[----:B------:R-:W-:-:S04]  /*45b0*/  SHF.L.U32 R24, R38, 0x10, RZ ;  /* 0x0000001026187819 */ /* 0x000fc800000006ff */
[----:B------:R-:W0:Y:S01]  /*45c0*/  MUFU.EX2 R32, R32 ;  /* 0x0000002000207308 */ /* 0x000e220000000800 */
[----:B------:R-:W-:-:S07]  /*45d0*/  FADD.FTZ R24, -R4, R24 ;  /* 0x0000001804187221 */ /* 0x000fce0000010100 */
[----:B------:R-:W4:Y:S01]  /*45e0*/  MUFU.EX2 R30, R30 ;  /* 0x0000001e001e7308 */ /* 0x000f220000000800 */
[----:B------:R-:W-:Y:S01]  /*45f0*/  FMUL.FTZ R24, R3, R24 ;  /* 0x0000001803187220 */ /* 0x000fe20000410000 */
[----:B-1----:R-:W-:-:S03]  /*4600*/  FMUL.FTZ R31, R28, R31 ;  /* 0x0000001f1c1f7220 */ /* 0x002fc60000410000 */
[----:B------:R-:W-:Y:S02]  /*4610*/  FFMA.FTZ R24, R41, R24, R2 ;  /* 0x0000001829187223 */ /* 0x000fe40000010002 */
[----:B------:R0:W-:Y:S02]  /*4620*/  STL [R1+0x38], R31 ;  /* 0x0000381f01007387 */ /* 0x0001e40000100800 */
[----:B------:R-:W-:Y:S01]  /*4630*/  FMUL.FTZ R28, R24, -1.4426950216293334961 ;  /* 0xbfb8aa3b181c7820 */ /* 0x000fe20000410000 */
[----:B0-----:R-:W-:Y:S01]  /*4640*/  FADD.FTZ R31, R32, 1 ;  /* 0x3f800000201f7421 */ /* 0x001fe20000010000 */
[----:B----4-:R-:W-:-:S04]  /*4650*/  FADD.FTZ R30, R30, 1 ;  /* 0x3f8000001e1e7421 */ /* 0x010fc80000010000 */
[----:B------:R-:W0:Y:S08]  /*4660*/  MUFU.EX2 R28, R28 ;  /* 0x0000001c001c7308 */ /* 0x000e300000000800 */
[----:B------:R-:W1:Y:S08]  /*4670*/  MUFU.RCP R31, R31 ;  /* 0x0000001f001f7308 */ /* 0x000e700000001000 */
[----:B------:R-:W4:Y:S01]  /*4680*/  MUFU.RCP R30, R30 ;  /* 0x0000001e001e7308 */ /* 0x000f220000001000 */
[----:B0-----:R-:W-:Y:S01]  /*4690*/  FADD.FTZ R32, R28, 1 ;  /* 0x3f8000001c207421 */ /* 0x001fe20000010000 */
[----:B------:R-:W-:Y:S01]  /*46a0*/  FFMA.FTZ R28, R6, R22, R9 ;  /* 0x00000016061c7223 */ /* 0x000fe20000010009 */
[----:B-1----:R-:W-:-:S05]  /*46b0*/  FMUL.FTZ R31, R26, R31 ;  /* 0x0000001f1a1f7220 */ /* 0x002fca0000410000 */
[----:B------:R0:W1:Y:S01]  /*46c0*/  MUFU.RCP R22, R32 ;  /* 0x0000002000167308 */ /* 0x0000620000001000 */
[----:B----4-:R-:W-:Y:S01]  /*46d0*/  FMUL.FTZ R30, R27, R30 ;  /* 0x0000001e1b1e7220 */ /* 0x010fe20000410000 */
[----:B------:R4:W-:Y:S01]  /*46e0*/  STL [R1+0x34], R31 ;  /* 0x0000341f01007387 */ /* 0x0009e20000100800 */
[----:B------:R-:W-:-:S03]  /*46f0*/  FADD.FTZ R29, R29, 1 ;  /* 0x3f8000001d1d7421 */ /* 0x000fc60000010000 */
[----:B------:R-:W-:Y:S04]  /*4700*/  STL [R1+0x30], R30 ;  /* 0x0000301e01007387 */ /* 0x000fe80000100800 */
[----:B0-----:R-:W5:Y:S01]  /*4710*/  LDL.LU R32, [R1+0x8c] ;  /* 0x00008c0001207983 */ /* 0x001f620000300800 */
[----:B------:R-:W0:Y:S01]  /*4720*/  MUFU.RCP R29, R29 ;  /* 0x0000001d001d7308 */ /* 0x000e220000001000 */
[----:B-1----:R-:W-:Y:S01]  /*4730*/  FMUL.FTZ R22, R24, R22 ;  /* 0x0000001618167220 */ /* 0x002fe20000410000 */
[----:B0-----:R-:W-:-:S05]  /*4740*/  FMUL.FTZ R25, R25, R29 ;  /* 0x0000001d19197220 */ /* 0x001fca0000410000 */
[----:B------:R0:W-:Y:S04]  /*4750*/  STL [R1+0x2c], R25 ;  /* 0x00002c1901007387 */ /* 0x0001e80000100800 */
[----:B------:R1:W-:Y:S04]  /*4760*/  STL [R1+0x28], R22 ;  /* 0x0000281601007387 */ /* 0x0003e80000100800 */
[----:B----4-:R-:W4:Y:S01]  /*4770*/  LDL.LU R31, [R1+0x94] ;  /* 0x00009400011f7983 */ /* 0x010f220000300800 */
[----:B------:R-:W-:Y:S01]  /*4780*/  FMUL.FTZ R26, R28, -1.4426950216293334961 ;  /* 0xbfb8aa3b1c1a7820 */ /* 0x000fe20000410000 */
[----:B0-----:R-:W-:-:S02]  /*4790*/  SHF.L.U32 R25, R23, 0x10, RZ ;  /* 0x0000001017197819 */ /* 0x001fc400000006ff */
[----:B------:R-:W4:Y:S03]  /*47a0*/  LDL.LU R30, [R1+0x98] ;  /* 0x00009800011e7983 */ /* 0x000f260000300800 */
[----:B------:R-:W0:Y:S01]  /*47b0*/  MUFU.EX2 R26, R26 ;  /* 0x0000001a001a7308 */ /* 0x000e220000000800 */
[----:B------:R-:W-:Y:S01]  /*47c0*/  FADD.FTZ R25, R25, -R4 ;  /* 0x8000000419197221 */ /* 0x000fe20000010000 */
[----:B-1----:R-:W-:-:S03]  /*47d0*/  SHF.L.U32 R22, R20, 0x10, RZ ;  /* 0x0000001014167819 */ /* 0x002fc600000006ff */
[----:B------:R-:W-:Y:S01]  /*47e0*/  FMUL.FTZ R25, R3, R25 ;  /* 0x0000001903197220 */ /* 0x000fe20000410000 */
[----:B0-----:R-:W-:-:S06]  /*47f0*/  FADD.FTZ R23, R26, 1 ;  /* 0x3f8000001a177421 */ /* 0x001fcc0000010000 */
[----:B------:R-:W0:Y:S01]  /*4800*/  MUFU.RCP R23, R23 ;  /* 0x0000001700177308 */ /* 0x000e220000001000 */
[----:B------:R-:W-:-:S04]  /*4810*/  FADD.FTZ R22, R22, -R4 ;  /* 0x8000000416167221 */ /* 0x000fc80000010000 */
[----:B------:R-:W-:-:S04]  /*4820*/  FMUL.FTZ R22, R3, R22 ;  /* 0x0000001603167220 */ /* 0x000fc80000410000 */
[----:B------:R-:W-:Y:S01]  /*4830*/  FFMA.FTZ R22, R6, R22, R9 ;  /* 0x0000001606167223 */ /* 0x000fe20000010009 */
[----:B0-----:R-:W-:-:S03]  /*4840*/  FMUL.FTZ R28, R28, R23 ;  /* 0x000000171c1c7220 */ /* 0x001fc60000410000 */
[----:B------:R-:W-:-:S06]  /*4850*/  FMUL.FTZ R23, R22, -1.4426950216293334961 ;  /* 0xbfb8aa3b16177820 */ /* 0x000fcc0000410000 */
[----:B------:R-:W0:Y:S01]  /*4860*/  MUFU.EX2 R23, R23 ;  /* 0x0000001700177308 */ /* 0x000e220000000800 */
[----:B------:R1:W-:Y:S01]  /*4870*/  STL [R1+0x24], R28 ;  /* 0x0000241c01007387 */ /* 0x0003e20000100800 */
[----:B0-----:R-:W-:-:S06]  /*4880*/  FADD.FTZ R23, R23, 1 ;  /* 0x3f80000017177421 */ /* 0x001fcc0000010000 */
[----:B------:R-:W0:Y:S01]  /*4890*/  MUFU.RCP R23, R23 ;  /* 0x0000001700177308 */ /* 0x000e220000001000 */
[----:B------:R-:W-:-:S05]  /*48a0*/  SHF.L.U32 R21, R21, 0x10, RZ ;  /* 0x0000001015157819 */ /* 0x000fca00000006ff */
[----:B------:R-:W-:Y:S01]  /*48b0*/  FADD.FTZ R21, R21, -R4 ;  /* 0x8000000415157221 */ /* 0x000fe20000010000 */
[----:B0-----:R-:W-:Y:S01]  /*48c0*/  FMUL.FTZ R22, R22, R23 ;  /* 0x0000001716167220 */ /* 0x001fe20000410000 */
[----:B--2---:R-:W-:-:S05]  /*48d0*/  SHF.L.U32 R27, R34, 0x10, RZ ;  /* 0x00000010221b7819 */ /* 0x004fca00000006ff */
[----:B------:R-:W-:-:S04]  /*48e0*/  FADD.FTZ R27, -R4, R27 ;  /* 0x0000001b041b7221 */ /* 0x000fc80000010100 */
[----:B------:R-:W-:Y:S01]  /*48f0*/  FMUL.FTZ R29, R3, R27 ;  /* 0x0000001b031d7220 */ /* 0x000fe20000410000 */
[----:B---3--:R-:W-:-:S03]  /*4900*/  SHF.L.U32 R24, R33, 0x10, RZ ;  /* 0x0000001021187819 */ /* 0x008fc600000006ff */
[----:B------:R-:W-:Y:S01]  /*4910*/  FFMA.FTZ R29, R53, R29, R12 ;  /* 0x0000001d351d7223 */ /* 0x000fe2000001000c */
[----:B------:R-:W-:-:S03]  /*4920*/  FFMA.FTZ R27, R7, R25, R47 ;  /* 0x00000019071b7223 */ /* 0x000fc6000001002f */
[----:B------:R-:W-:Y:S01]  /*4930*/  FMUL.FTZ R20, R29, -1.4426950216293334961 ;  /* 0xbfb8aa3b1d147820 */ /* 0x000fe20000410000 */
[----:B------:R-:W-:Y:S01]  /*4940*/  FADD.FTZ R24, -R4, R24 ;  /* 0x0000001804187221 */ /* 0x000fe20000010100 */
[----:B------:R-:W-:-:S04]  /*4950*/  FMUL.FTZ R26, R27, -1.4426950216293334961 ;  /* 0xbfb8aa3b1b1a7820 */ /* 0x000fc80000410000 */
[----:B------:R-:W0:Y:S01]  /*4960*/  MUFU.EX2 R20, R20 ;  /* 0x0000001400147308 */ /* 0x000e220000000800 */
[----:B------:R-:W-:-:S04]  /*4970*/  FMUL.FTZ R24, R3, R24 ;  /* 0x0000001803187220 */ /* 0x000fc80000410000 */
[----:B------:R-:W-:-:S03]  /*4980*/  FFMA.FTZ R24, R41, R24, R2 ;  /* 0x0000001829187223 */ /* 0x000fc60000010002 */
[----:B------:R-:W1:Y:S01]  /*4990*/  MUFU.EX2 R26, R26 ;  /* 0x0000001a001a7308 */ /* 0x000e620000000800 */
[----:B------:R-:W-:-:S07]  /*49a0*/  FMUL.FTZ R25, R24, -1.4426950216293334961 ;  /* 0xbfb8aa3b18197820 */ /* 0x000fce0000410000 */
[----:B------:R-:W2:Y:S01]  /*49b0*/  MUFU.EX2 R25, R25 ;  /* 0x0000001900197308 */ /* 0x000ea20000000800 */
[----:B0-----:R-:W-:-:S07]  /*49c0*/  FADD.FTZ R20, R20, 1 ;  /* 0x3f80000014147421 */ /* 0x001fce0000010000 */
[----:B------:R-:W0:Y:S01]  /*49d0*/  MUFU.RCP R20, R20 ;  /* 0x0000001400147308 */ /* 0x000e220000001000 */
[----:B-1----:R-:W-:Y:S01]  /*49e0*/  FADD.FTZ R28, R26, 1 ;  /* 0x3f8000001a1c7421 */ /* 0x002fe20000010000 */
[----:B--2---:R-:W-:-:S06]  /*49f0*/  FADD.FTZ R25, R25, 1 ;  /* 0x3f80000019197421 */ /* 0x004fcc0000010000 */
[----:B------:R-:W1:Y:S01]  /*4a00*/  MUFU.RCP R28, R28 ;  /* 0x0000001c001c7308 */ /* 0x000e620000001000 */
[----:B0-----:R-:W-:-:S07]  /*4a10*/  FMUL.FTZ R29, R29, R20 ;  /* 0x000000141d1d7220 */ /* 0x001fce0000410000 */
[----:B------:R-:W0:Y:S01]  /*4a20*/  MUFU.RCP R25, R25 ;  /* 0x0000001900197308 */ /* 0x000e220000001000 */
[----:B-----5:R-:W-:-:S05]  /*4a30*/  SHF.L.U32 R26, R32, 0x10, RZ ;  /* 0x00000010201a7819 */ /* 0x020fca00000006ff */
[----:B------:R-:W-:-:S04]  /*4a40*/  FADD.FTZ R26, -R4, R26 ;  /* 0x0000001a041a7221 */ /* 0x000fc80000010100 */
[----:B------:R-:W-:-:S04]  /*4a50*/  FMUL.FTZ R26, R3, R26 ;  /* 0x0000001a031a7220 */ /* 0x000fc80000410000 */
[----:B------:R-:W-:-:S04]  /*4a60*/  FFMA.FTZ R26, R53, R26, R12 ;  /* 0x0000001a351a7223 */ /* 0x000fc8000001000c */
[----:B------:R-:W-:-:S06]  /*4a70*/  FMUL.FTZ R20, R26, -1.4426950216293334961 ;  /* 0xbfb8aa3b1a147820 */ /* 0x000fcc0000410000 */
[----:B------:R-:W2:Y:S01]  /*4a80*/  MUFU.EX2 R20, R20 ;  /* 0x0000001400147308 */ /* 0x000ea20000000800 */
[----:B-1----:R-:W-:Y:S01]  /*4a90*/  FMUL.FTZ R27, R27, R28 ;  /* 0x0000001c1b1b7220 */ /* 0x002fe20000410000 */
[----:B0-----:R-:W-:Y:S01]  /*4aa0*/  FMUL.FTZ R24, R24, R25 ;  /* 0x0000001918187220 */ /* 0x001fe20000410000 */
[----:B------:R-:W-:Y:S01]  /*4ab0*/  STL [R1+0x20], R29 ;  /* 0x0000201d01007387 */ /* 0x000fe20000100800 */
[----:B----4-:R-:W-:-:S03]  /*4ac0*/  SHF.L.U32 R23, R31, 0x10, RZ ;  /* 0x000000101f177819 */ /* 0x010fc600000006ff */
[----:B------:R-:W-:Y:S04]  /*4ad0*/  STL [R1+0x1c], R27 ;  /* 0x00001c1b01007387 */ /* 0x000fe80000100800 */
[----:B------:R0:W-:Y:S01]  /*4ae0*/  STL [R1+0x18], R24 ;  /* 0x0000181801007387 */ /* 0x0001e20000100800 */
[----:B------:R-:W-:Y:S01]  /*4af0*/  FADD.FTZ R23, -R4, R23 ;  /* 0x0000001704177221 */ /* 0x000fe20000010100 */
[----:B--2---:R-:W-:-:S03]  /*4b00*/  FADD.FTZ R20, R20, 1 ;  /* 0x3f80000014147421 */ /* 0x004fc60000010000 */
[C---:B------:R-:W-:Y:S01]  /*4b10*/  FMUL.FTZ R23, R3.reuse, R23 ;  /* 0x0000001703177220 */ /* 0x040fe20000410000 */
[----:B0-----:R-:W-:-:S03]  /*4b20*/  FMUL.FTZ R24, R3, R21 ;  /* 0x0000001503187220 */ /* 0x001fc60000410000 */
[----:B------:R-:W-:Y:S01]  /*4b30*/  FFMA.FTZ R23, R41, R23, R2 ;  /* 0x0000001729177223 */ /* 0x000fe20000010002 */
[----:B------:R0:W1:Y:S01]  /*4b40*/  MUFU.RCP R21, R20 ;  /* 0x0000001400157308 */ /* 0x0000620000001000 */
[----:B------:R-:W-:Y:S02]  /*4b50*/  FFMA.FTZ R24, R7, R24, R47 ;  /* 0x0000001807187223 */ /* 0x000fe4000001002f */
[----:B------:R-:W-:Y:S01]  /*4b60*/  FMUL.FTZ R25, R23, -1.4426950216293334961 ;  /* 0xbfb8aa3b17197820 */ /* 0x000fe20000410000 */
[----:B0-----:R-:W-:Y:S01]  /*4b70*/  SHF.L.U32 R20, R18, 0x10, RZ ;  /* 0x0000001012147819 */ /* 0x001fe200000006ff */
[----:B------:R-:W-:Y:S01]  /*4b80*/  FMUL.FTZ R18, R24, -1.4426950216293334961 ;  /* 0xbfb8aa3b18127820 */ /* 0x000fe20000410000 */
[----:B------:R-:W-:Y:S03]  /*4b90*/  STL [R1+0x10], R22 ;  /* 0x0000101601007387 */ /* 0x000fe60000100800 */
[----:B------:R-:W0:Y:S01]  /*4ba0*/  MUFU.EX2 R25, R25 ;  /* 0x0000001900197308 */ /* 0x000e220000000800 */
[----:B------:R-:W2:Y:S01]  /*4bb0*/  LDL.LU R28, [R1+0xb0] ;  /* 0x0000b000011c7983 */ /* 0x000ea20000300800 */
[----:B-1----:R-:W-:-:S03]  /*4bc0*/  FMUL.FTZ R26, R26, R21 ;  /* 0x000000151a1a7220 */ /* 0x002fc60000410000 */
[----:B------:R-:W3:Y:S03]  /*4bd0*/  LDL.LU R27, [R1+0xb4] ;  /* 0x0000b400011b7983 */ /* 0x000ee60000300800 */
[----:B------:R-:W1:Y:S01]  /*4be0*/  MUFU.EX2 R18, R18 ;  /* 0x0000001200127308 */ /* 0x000e620000000800 */
[----:B------:R0:W-:Y:S02]  /*4bf0*/  STL [R1+0xc], R26 ;  /* 0x00000c1a01007387 */ /* 0x0001e40000100800 */
[----:B0-----:R-:W-:Y:S01]  /*4c00*/  FADD.FTZ R26, R25, 1 ;  /* 0x3f800000191a7421 */ /* 0x001fe20000010000 */
[----:B-1----:R-:W-:Y:S01]  /*4c10*/  FADD.FTZ R18, R18, 1 ;  /* 0x3f80000012127421 */ /* 0x002fe20000010000 */
[----:B------:R-:W-:-:S03]  /*4c20*/  SHF.L.U32 R25, R19, 0x10, RZ ;  /* 0x0000001013197819 */ /* 0x000fc600000006ff */
[----:B------:R-:W0:Y:S08]  /*4c30*/  MUFU.RCP R19, R26 ;  /* 0x0000001a00137308 */ /* 0x000e300000001000 */
[----:B------:R-:W1:Y:S01]  /*4c40*/  MUFU.RCP R18, R18 ;  /* 0x0000001200127308 */ /* 0x000e620000001000 */
[----:B0-----:R-:W-:Y:S01]  /*4c50*/  FMUL.FTZ R23, R23, R19 ;  /* 0x0000001317177220 */ /* 0x001fe20000410000 */
[----:B-1----:R-:W-:-:S05]  /*4c60*/  FMUL.FTZ R24, R24, R18 ;  /* 0x0000001218187220 */ /* 0x002fca0000410000 */
[----:B------:R0:W-:Y:S04]  /*4c70*/  STL [R1+0x8], R24 ;  /* 0x0000081801007387 */ /* 0x0001e80000100800 */
[----:B------:R-:W-:Y:S04]  /*4c80*/  STL [R1+0x4], R23 ;  /* 0x0000041701007387 */ /* 0x000fe80000100800 */
[----:B0-----:R-:W4:Y:S01]  /*4c90*/  LDL.LU R24, [R1+0xcc] ;  /* 0x0000cc0001187983 */ /* 0x001f220000300800 */
[----:B------:R-:W-:-:S04]  /*4ca0*/  FADD.FTZ R20, R20, -R4 ;  /* 0x8000000414147221 */ /* 0x000fc80000010000 */
[----:B------:R-:W-:-:S04]  /*4cb0*/  FMUL.FTZ R20, R3, R20 ;  /* 0x0000001403147220 */ /* 0x000fc80000410000 */
[----:B------:R-:W-:-:S04]  /*4cc0*/  FFMA.FTZ R20, R6, R20, R9 ;  /* 0x0000001406147223 */ /* 0x000fc80000010009 */
[----:B------:R-:W-:-:S06]  /*4cd0*/  FMUL.FTZ R22, R20, -1.4426950216293334961 ;  /* 0xbfb8aa3b14167820 */ /* 0x000fcc0000410000 */
[----:B------:R-:W0:Y:S01]  /*4ce0*/  MUFU.EX2 R22, R22 ;  /* 0x0000001600167308 */ /* 0x000e220000000800 */
[----:B------:R-:W-:Y:S01]  /*4cf0*/  FADD.FTZ R25, R25, -R4 ;  /* 0x8000000419197221 */ /* 0x000fe20000010000 */
[----:B------:R-:W-:-:S03]  /*4d00*/  SHF.L.U32 R61, R30, 0x10, RZ ;  /* 0x000000101e3d7819 */ /* 0x000fc600000006ff */
[----:B------:R-:W-:Y:S02]  /*4d10*/  FMUL.FTZ R25, R3, R25 ;  /* 0x0000001903197220 */ /* 0x000fe40000410000 */
[----:B------:R-:W-:Y:S02]  /*4d20*/  FADD.FTZ R61, -R4, R61 ;  /* 0x0000003d043d7221 */ /* 0x000fe40000010100 */
[----:B------:R-:W-:Y:S02]  /*4d30*/  FFMA.FTZ R60, R7, R25, R47 ;  /* 0x00000019073c7223 */ /* 0x000fe4000001002f */
[----:B------:R-:W-:Y:S02]  /*4d40*/  FMUL.FTZ R61, R3, R61 ;  /* 0x0000003d033d7220 */ /* 0x000fe40000410000 */
[----:B------:R-:W-:Y:S01]  /*4d50*/  FMUL.FTZ R18, R60, -1.4426950216293334961 ;  /* 0xbfb8aa3b3c127820 */ /* 0x000fe20000410000 */
[----:B0-----:R-:W-:Y:S01]  /*4d60*/  FADD.FTZ R22, R22, 1 ;  /* 0x3f80000016167421 */ /* 0x001fe20000010000 */
[----:B------:R-:W-:-:S04]  /*4d70*/  FFMA.FTZ R61, R53, R61, R12 ;  /* 0x0000003d353d7223 */ /* 0x000fc8000001000c */
[----:B------:R-:W0:Y:S01]  /*4d80*/  MUFU.EX2 R18, R18 ;  /* 0x0000001200127308 */ /* 0x000e220000000800 */
[----:B------:R-:W-:-:S07]  /*4d90*/  FMUL.FTZ R21, R61, -1.4426950216293334961 ;  /* 0xbfb8aa3b3d157820 */ /* 0x000fce0000410000 */
[----:B------:R-:W1:Y:S01]  /*4da0*/  MUFU.RCP R22, R22 ;  /* 0x0000001600167308 */ /* 0x000e620000001000 */
[----:B------:R-:W-:-:S07]  /*4db0*/  SHF.L.U32 R58, R16, 0x10, RZ ;  /* 0x00000010103a7819 */ /* 0x000fce00000006ff */
[----:B------:R-:W5:Y:S01]  /*4dc0*/  MUFU.EX2 R21, R21 ;  /* 0x0000001500157308 */ /* 0x000f620000000800 */
[----:B0-----:R-:W-:Y:S01]  /*4dd0*/  FADD.FTZ R18, R18, 1 ;  /* 0x3f80000012127421 */ /* 0x001fe20000010000 */
[----:B------:R-:W-:Y:S01]  /*4de0*/  FADD.FTZ R58, R58, -R4 ;  /* 0x800000043a3a7221 */ /* 0x000fe20000010000 */
[----:B-1----:R-:W-:-:S03]  /*4df0*/  FMUL.FTZ R20, R20, R22 ;  /* 0x0000001614147220 */ /* 0x002fc60000410000 */
[----:B------:R-:W-:Y:S02]  /*4e00*/  FMUL.FTZ R58, R3, R58 ;  /* 0x0000003a033a7220 */ /* 0x000fe40000410000 */
[----:B------:R0:W-:Y:S02]  /*4e10*/  STL [R1], R20 ;  /* 0x0000001401007387 */ /* 0x0001e40000100800 */
[----:B------:R-:W-:Y:S01]  /*4e20*/  FFMA.FTZ R58, R6, R58, R9 ;  /* 0x0000003a063a7223 */ /* 0x000fe20000010009 */
[----:B-----5:R-:W-:Y:S01]  /*4e30*/  FADD.FTZ R21, R21, 1 ;  /* 0x3f80000015157421 */ /* 0x020fe20000010000 */
[----:B0-----:R0:W1:Y:S02]  /*4e40*/  MUFU.RCP R20, R18 ;  /* 0x0000001200147308 */ /* 0x0010640000001000 */
[----:B0-----:R-:W-:-:S06]  /*4e50*/  FMUL.FTZ R18, R58, -1.4426950216293334961 ;  /* 0xbfb8aa3b3a127820 */ /* 0x001fcc0000410000 */
[----:B------:R-:W0:Y:S08]  /*4e60*/  MUFU.RCP R21, R21 ;  /* 0x0000001500157308 */ /* 0x000e300000001000 */
[----:B------:R-:W5:Y:S01]  /*4e70*/  MUFU.EX2 R18, R18 ;  /* 0x0000001200127308 */ /* 0x000f620000000800 */
[----:B-1----:R-:W-:Y:S01]  /*4e80*/  FMUL.FTZ R60, R60, R20 ;  /* 0x000000143c3c7220 */ /* 0x002fe20000410000 */
[----:B0-----:R-:W-:-:S05]  /*4e90*/  FMUL.FTZ R61, R61, R21 ;  /* 0x000000153d3d7220 */ /* 0x001fca0000410000 */
[----:B------:R-:W-:Y:S01]  /*4ea0*/  STL [R1+0x100], R61 ;  /* 0x0001003d01007387 */ /* 0x000fe20000100800 */
[----:B-----5:R-:W-:-:S03]  /*4eb0*/  FADD.FTZ R21, R18, 1 ;  /* 0x3f80000012157421 */ /* 0x020fc60000010000 */
[----:B------:R-:W5:Y:S04]  /*4ec0*/  LDL.LU R23, [R1+0xe0] ;  /* 0x0000e00001177983 */ /* 0x000f680000300800 */
[----:B------:R-:W5:Y:S01]  /*4ed0*/  LDL.LU R57, [R1+0xdc] ;  /* 0x0000dc0001397983 */ /* 0x000f620000300800 */
[----:B------:R-:W0:Y:S02]  /*4ee0*/  MUFU.RCP R21, R21 ;  /* 0x0000001500157308 */ /* 0x000e240000001000 */
[----:B0-----:R-:W-:Y:S01]  /*4ef0*/  FMUL.FTZ R58, R58, R21 ;  /* 0x000000153a3a7220 */ /* 0x001fe20000410000 */
[----:B------:R-:W-:Y:S02]  /*4f00*/  SHF.L.U32 R21, R14, 0x10, RZ ;  /* 0x000000100e157819 */ /* 0x000fe400000006ff */
[----:B--2---:R-:W-:-:S05]  /*4f10*/  SHF.L.U32 R19, R28, 0x10, RZ ;  /* 0x000000101c137819 */ /* 0x004fca00000006ff */
[----:B------:R-:W-:-:S04]  /*4f20*/  FADD.FTZ R19, -R4, R19 ;  /* 0x0000001304137221 */ /* 0x000fc80000010100 */
[----:B------:R-:W-:Y:S01]  /*4f30*/  FMUL.FTZ R59, R3, R19 ;  /* 0x00000013033b7220 */ /* 0x000fe20000410000 */
[----:B------:R-:W-:-:S03]  /*4f40*/  SHF.L.U32 R19, R17, 0x10, RZ ;  /* 0x0000001011137819 */ /* 0x000fc600000006ff */
[----:B------:R-:W-:-:S04]  /*4f50*/  FFMA.FTZ R59, R41, R59, R2 ;  /* 0x0000003b293b7223 */ /* 0x000fc80000010002 */
[----:B------:R-:W-:Y:S01]  /*4f60*/  FMUL.FTZ R17, R59, -1.4426950216293334961 ;  /* 0xbfb8aa3b3b117820 */ /* 0x000fe20000410000 */
[----:B------:R-:W-:-:S05]  /*4f70*/  FADD.FTZ R19, R19, -R4 ;  /* 0x8000000413137221 */ /* 0x000fca0000010000 */
[----:B------:R-:W0:Y:S01]  /*4f80*/  MUFU.EX2 R17, R17 ;  /* 0x0000001100117308 */ /* 0x000e220000000800 */
[----:B------:R-:W-:Y:S01]  /*4f90*/  FMUL.FTZ R19, R3, R19 ;  /* 0x0000001303137220 */ /* 0x000fe20000410000 */
[----:B---3--:R-:W-:-:S03]  /*4fa0*/  SHF.L.U32 R16, R27, 0x10, RZ ;  /* 0x000000101b107819 */ /* 0x008fc600000006ff */
[----:B------:R-:W-:Y:S02]  /*4fb0*/  FFMA.FTZ R19, R7, R19, R47 ;  /* 0x0000001307137223 */ /* 0x000fe4000001002f */
[----:B------:R-:W-:Y:S02]  /*4fc0*/  FADD.FTZ R16, -R4, R16 ;  /* 0x0000001004107221 */ /* 0x000fe40000010100 */
[----:B------:R-:W-:Y:S02]  /*4fd0*/  FMUL.FTZ R20, R19, -1.4426950216293334961 ;  /* 0xbfb8aa3b13147820 */ /* 0x000fe40000410000 */
[----:B------:R-:W-:-:S04]  /*4fe0*/  FMUL.FTZ R16, R3, R16 ;  /* 0x0000001003107220 */ /* 0x000fc80000410000 */
[----:B------:R-:W1:Y:S01]  /*4ff0*/  MUFU.EX2 R20, R20 ;  /* 0x0000001400147308 */ /* 0x000e620000000800 */
[----:B------:R-:W-:Y:S01]  /*5000*/  FFMA.FTZ R16, R53, R16, R12 ;  /* 0x0000001035107223 */ /* 0x000fe2000001000c */
[----:B0-----:R-:W-:-:S03]  /*5010*/  FADD.FTZ R17, R17, 1 ;  /* 0x3f80000011117421 */ /* 0x001fc60000010000 */
[----:B------:R-:W-:-:S03]  /*5020*/  FMUL.FTZ R22, R16, -1.4426950216293334961 ;  /* 0xbfb8aa3b10167820 */ /* 0x000fc60000410000 */
[----:B------:R-:W0:Y:S08]  /*5030*/  MUFU.RCP R17, R17 ;  /* 0x0000001100117308 */ /* 0x000e300000001000 */
[----:B------:R-:W2:Y:S01]  /*5040*/  MUFU.EX2 R22, R22 ;  /* 0x0000001600167308 */ /* 0x000ea20000000800 */
[----:B-1----:R-:W-:Y:S01]  /*5050*/  FADD.FTZ R20, R20, 1 ;  /* 0x3f80000014147421 */ /* 0x002fe20000010000 */
[----:B----4-:R-:W-:-:S05]  /*5060*/  SHF.L.U32 R18, R24, 0x10, RZ ;  /* 0x0000001018127819 */ /* 0x010fca00000006ff */
[----:B------:R-:W-:-:S04]  /*5070*/  FADD.FTZ R18, -R4, R18 ;  /* 0x0000001204127221 */ /* 0x000fc80000010100 */
[----:B------:R-:W-:Y:S01]  /*5080*/  FMUL.FTZ R18, R3, R18 ;  /* 0x0000001203127220 */ /* 0x000fe20000410000 */
[----:B------:R-:W1:Y:S03]  /*5090*/  MUFU.RCP R20, R20 ;  /* 0x0000001400147308 */ /* 0x000e660000001000 */
[----:B------:R-:W-:Y:S01]  /*50a0*/  FFMA.FTZ R18, R41, R18, R2 ;  /* 0x0000001229127223 */ /* 0x000fe20000010002 */
[----:B0-----:R-:W-:-:S03]  /*50b0*/  FMUL.FTZ R59, R59, R17 ;  /* 0x000000113b3b7220 */ /* 0x001fc60000410000 */
[----:B------:R-:W-:Y:S01]  /*50c0*/  FMUL.FTZ R17, R18, -1.4426950216293334961 ;  /* 0xbfb8aa3b12117820 */ /* 0x000fe20000410000 */
[----:B--2---:R-:W-:-:S05]  /*50d0*/  FADD.FTZ R22, R22, 1 ;  /* 0x3f80000016167421 */ /* 0x004fca0000010000 */
[----:B------:R-:W0:Y:S08]  /*50e0*/  MUFU.EX2 R17, R17 ;  /* 0x0000001100117308 */ /* 0x000e300000000800 */
[----:B------:R-:W2:Y:S01]  /*50f0*/  MUFU.RCP R22, R22 ;  /* 0x0000001600167308 */ /* 0x000ea20000001000 */
[----:B-1----:R-:W-:Y:S01]  /*5100*/  FMUL.FTZ R14, R19, R20 ;  /* 0x00000014130e7220 */ /* 0x002fe20000410000 */
[----:B------:R-:W-:-:S04]  /*5110*/  FADD.FTZ R19, R21, -R4 ;  /* 0x8000000415137221 */ /* 0x000fc80000010000 */
[----:B------:R-:W-:Y:S01]  /*5120*/  FMUL.FTZ R19, R3, R19 ;  /* 0x0000001303137220 */ /* 0x000fe20000410000 */
[----:B0-----:R-:W-:-:S03]  /*5130*/  FADD.FTZ R20, R17, 1 ;  /* 0x3f80000011147421 */ /* 0x001fc60000010000 */
[----:B------:R-:W-:Y:S01]  /*5140*/  FFMA.FTZ R17, R6, R19, R9 ;  /* 0x0000001306117223 */ /* 0x000fe20000010009 */
[----:B--2---:R-:W-:-:S03]  /*5150*/  FMUL.FTZ R16, R16, R22 ;  /* 0x0000001610107220 */ /* 0x004fc60000410000 */
[----:B------:R-:W-:Y:S01]  /*5160*/  FMUL.FTZ R22, R17, -1.4426950216293334961 ;  /* 0xbfb8aa3b11167820 */ /* 0x000fe20000410000 */
[----:B------:R-:W0:Y:S08]  /*5170*/  MUFU.RCP R19, R20 ;  /* 0x0000001400137308 */ /* 0x000e300000001000 */
[----:B------:R-:W1:Y:S01]  /*5180*/  MUFU.EX2 R22, R22 ;  /* 0x0000001600167308 */ /* 0x000e620000000800 */
[----:B------:R-:W-:Y:S01]  /*5190*/  SHF.L.U32 R56, R15, 0x10, RZ ;  /* 0x000000100f387819 */ /* 0x000fe200000006ff */
[----:B0-----:R-:W-:Y:S01]  /*51a0*/  FMUL.FTZ R15, R18, R19 ;  /* 0x00000013120f7220 */ /* 0x001fe20000410000 */
[----:B-1----:R-:W-:-:S06]  /*51b0*/  FADD.FTZ R18, R22, 1 ;  /* 0x3f80000016127421 */ /* 0x002fcc0000010000 */
[----:B------:R-:W0:Y:S01]  /*51c0*/  MUFU.RCP R18, R18 ;  /* 0x0000001200127308 */ /* 0x000e220000001000 */
[----:B------:R-:W-:Y:S04]  /*51d0*/  STL [R1+0x104], R60 ;  /* 0x0001043c01007387 */ /* 0x000fe80000100800 */
[----:B------:R-:W-:Y:S04]  /*51e0*/  STL [R1+0x108], R59 ;  /* 0x0001083b01007387 */ /* 0x000fe80000100800 */
[----:B------:R-:W-:Y:S04]  /*51f0*/  STL [R1+0x10c], R58 ;  /* 0x00010c3a01007387 */ /* 0x000fe80000100800 */
[----:B------:R-:W-:Y:S01]  /*5200*/  STL [R1+0x110], R16 ;  /* 0x0001101001007387 */ /* 0x000fe20000100800 */
[----:B0-----:R-:W-:-:S03]  /*5210*/  FMUL.FTZ R17, R17, R18 ;  /* 0x0000001211117220 */ /* 0x001fc60000410000 */
[----:B------:R-:W2:Y:S01]  /*5220*/  LDL.LU R42, [R1+0xf8] ;  /* 0x0000f800012a7983 */ /* 0x000ea20000300800 */
[----:B------:R-:W-:-:S03]  /*5230*/  F2FP.BF16.F32.PACK_AB R18, R46, R40 ;  /* 0x000000282e12723e */ /* 0x000fc600000010ff */
[----:B------:R-:W3:Y:S01]  /*5240*/  LDL.LU R46, [R1+0x13c] ;  /* 0x00013c00012e7983 */ /* 0x000ee20000300800 */
[----:B-----5:R-:W-:Y:S01]  /*5250*/  SHF.L.U32 R57, R57, 0x10, RZ ;  /* 0x0000001039397819 */ /* 0x020fe200000006ff */
[----:B------:R-:W-:Y:S01]  /*5260*/  FADD.FTZ R56, R56, -R4 ;  /* 0x8000000438387221 */ /* 0x000fe20000010000 */
[----:B------:R-:W-:Y:S01]  /*5270*/  SHF.L.U32 R55, R23, 0x10, RZ ;  /* 0x0000001017377819 */ /* 0x000fe200000006ff */
[----:B------:R-:W4:Y:S02]  /*5280*/  LDL.LU R40, [R1+0x138] ;  /* 0x0001380001287983 */ /* 0x000f240000300800 */
[----:B------:R-:W-:-:S04]  /*5290*/  FADD.FTZ R57, -R4, R57 ;  /* 0x0000003904397221 */ /* 0x000fc80000010100 */
[----:B------:R-:W-:-:S04]  /*52a0*/  FMUL.FTZ R57, R3, R57 ;  /* 0x0000003903397220 */ /* 0x000fc80000410000 */
[----:B------:R-:W-:-:S04]  /*52b0*/  FFMA.FTZ R57, R41, R57, R2 ;  /* 0x0000003929397223 */ /* 0x000fc80000010002 */
[----:B------:R-:W-:Y:S01]  /*52c0*/  FMUL.FTZ R19, R57, -1.4426950216293334961 ;  /* 0xbfb8aa3b39137820 */ /* 0x000fe20000410000 */
[----:B------:R-:W-:Y:S01]  /*52d0*/  FADD.FTZ R55, -R4, R55 ;  /* 0x0000003704377221 */ /* 0x000fe20000010100 */
[----:B------:R-:W-:-:S04]  /*52e0*/  FMUL.FTZ R56, R3, R56 ;  /* 0x0000003803387220 */ /* 0x000fc80000410000 */
[----:B------:R-:W0:Y:S01]  /*52f0*/  MUFU.EX2 R19, R19 ;  /* 0x0000001300137308 */ /* 0x000e220000000800 */
[----:B------:R-:W-:Y:S01]  /*5300*/  FMUL.FTZ R55, R3, R55 ;  /* 0x0000003703377220 */ /* 0x000fe20000410000 */
[----:B------:R-:W-:-:S03]  /*5310*/  FFMA.FTZ R56, R7, R56, R47 ;  /* 0x0000003807387223 */ /* 0x000fc6000001002f */
[----:B------:R-:W-:Y:S01]  /*5320*/  FFMA.FTZ R55, R53, R55, R12 ;  /* 0x0000003735377223 */ /* 0x000fe2000001000c */
[----:B------:R-:W-:-:S03]  /*5330*/  FMUL.FTZ R20, R56, -1.4426950216293334961 ;  /* 0xbfb8aa3b38147820 */ /* 0x000fc60000410000 */
[----:B------:R-:W-:-:S03]  /*5340*/  FMUL.FTZ R21, R55, -1.4426950216293334961 ;  /* 0xbfb8aa3b37157820 */ /* 0x000fc60000410000 */
[----:B------:R-:W1:Y:S01]  /*5350*/  MUFU.EX2 R20, R20 ;  /* 0x0000001400147308 */ /* 0x000e620000000800 */
[----:B0-----:R-:W-:-:S07]  /*5360*/  FADD.FTZ R19, R19, 1 ;  /* 0x3f80000013137421 */ /* 0x001fce0000010000 */
[----:B------:R-:W0:Y:S08]  /*5370*/  MUFU.EX2 R21, R21 ;  /* 0x0000001500157308 */ /* 0x000e300000000800 */
[----:B------:R-:W5:Y:S01]  /*5380*/  MUFU.RCP R19, R19 ;  /* 0x0000001300137308 */ /* 0x000f620000001000 */
[----:B-1----:R-:W-:Y:S01]  /*5390*/  FADD.FTZ R20, R20, 1 ;  /* 0x3f80000014147421 */ /* 0x002fe20000010000 */
[----:B0-----:R-:W-:-:S06]  /*53a0*/  FADD.FTZ R21, R21, 1 ;  /* 0x3f80000015157421 */ /* 0x001fcc0000010000 */
[----:B------:R-:W0:Y:S01]  /*53b0*/  MUFU.RCP R20, R20 ;  /* 0x0000001400147308 */ /* 0x000e220000001000 */
[----:B-----5:R-:W-:-:S07]  /*53c0*/  FMUL.FTZ R57, R57, R19 ;  /* 0x0000001339397220 */ /* 0x020fce0000410000 */
[----:B------:R-:W1:Y:S01]  /*53d0*/  MUFU.RCP R21, R21 ;  /* 0x0000001500157308 */ /* 0x000e620000001000 */
[----:B------:R-:W-:Y:S01]  /*53e0*/  PRMT R19, R18, 0x7632, R19 ;  /* 0x0000763212137816 */ /* 0x000fe20000000013 */
[----:B------:R-:W-:Y:S04]  /*53f0*/  STG.E.U16 desc[UR14][R36.64], R18 ;  /* 0x0000001224007986 */ /* 0x000fe8000c10150e */
[----:B------:R5:W-:Y:S01]  /*5400*/  STG.E.U16 desc[UR14][R36.64+0x2], R19 ;  /* 0x0000021324007986 */ /* 0x000be2000c10150e */
[----:B0-----:R-:W-:Y:S01]  /*5410*/  FMUL.FTZ R56, R56, R20 ;  /* 0x0000001438387220 */ /* 0x001fe20000410000 */
[----:B-----5:R-:W-:Y:S02]  /*5420*/  IADD3.X R19, RZ, R0, RZ, P6, !PT ;  /* 0x00000000ff137210 */ /* 0x020fe400037fe4ff */
[----:B------:R-:W-:-:S04]  /*5430*/  LEA R18, P6, R54, UR16, 0x1 ;  /* 0x0000001036127c11 */ /* 0x000fc8000f8c08ff */
[----:B------:R-:W-:Y:S02]  /*5440*/  LEA.HI.X R19, R54, UR17, R19, 0x1, P6 ;  /* 0x0000001136137c11 */ /* 0x000fe4000b0f0c13 */
[----:B------:R-:W-:Y:S01]  /*5450*/  LEA R20, P6, R52, UR16, 0x1 ;  /* 0x0000001034147c11 */ /* 0x000fe2000f8c08ff */
[----:B-1----:R-:W-:-:S03]  /*5460*/  FMUL.FTZ R55, R55, R21 ;  /* 0x0000001537377220 */ /* 0x002fc60000410000 */
[----:B------:R-:W-:Y:S02]  /*5470*/  LEA.HI.X R21, R52, UR17, R45, 0x1, P6 ;  /* 0x0000001134157c11 */ /* 0x000fe4000b0f0c2d */
[C---:B------:R-:W-:Y:S01]  /*5480*/  LEA R22, P6, R51.reuse, UR16, 0x1 ;  /* 0x0000001033167c11 */ /* 0x040fe2000f8c08ff */
[----:B------:R-:W5:Y:S03]  /*5490*/  LDL.LU R45, [R1+0x134] ;  /* 0x00013400012d7983 */ /* 0x000f660000300800 */
[----:B------:R-:W-:Y:S02]  /*54a0*/  LEA.HI.X R23, R51, UR17, R11, 0x1, P6 ;  /* 0x0000001133177c11 */ /* 0x000fe4000b0f0c0b */
[C---:B------:R-:W-:Y:S01]  /*54b0*/  LEA R24, P6, R50.reuse, UR16, 0x1 ;  /* 0x0000001032187c11 */ /* 0x040fe2000f8c08ff */
[----:B------:R-:W2:Y:S03]  /*54c0*/  LDL.LU R11, [R1+0x130] ;  /* 0x00013000010b7983 */ /* 0x000ea60000300800 */
[----:B------:R-:W-:-:S02]  /*54d0*/  LEA.HI.X R25, R50, UR17, R10, 0x1, P6 ;  /* 0x0000001132197c11 */ /* 0x000fc4000b0f0c0a */
[----:B------:R-:W2:Y:S01]  /*54e0*/  LDL.LU R10, [R1+0x12c] ;  /* 0x00012c00010a7983 */ /* 0x000ea20000300800 */
[----:B---3--:R-:W-:-:S04]  /*54f0*/  LEA R26, P6, R46, UR16, 0x1 ;  /* 0x000000102e1a7c11 */ /* 0x008fc8000f8c08ff */
[----:B------:R-:W-:Y:S02]  /*5500*/  LEA.HI.X R27, R46, UR17, R44, 0x1, P6 ;  /* 0x000000112e1b7c11 */ /* 0x000fe4000b0f0c2c */
[----:B------:R-:W3:Y:S01]  /*5510*/  LDL.LU R44, [R1+0x128] ;  /* 0x00012800012c7983 */ /* 0x000ee20000300800 */
[----:B----4-:R-:W-:-:S04]  /*5520*/  LEA R28, P6, R40, UR16, 0x1 ;  /* 0x00000010281c7c11 */ /* 0x010fc8000f8c08ff */
[----:B------:R-:W-:Y:S02]  /*5530*/  LEA.HI.X R29, R40, UR17, R48, 0x1, P6 ;  /* 0x00000011281d7c11 */ /* 0x000fe4000b0f0c30 */
[----:B------:R-:W4:Y:S01]  /*5540*/  LDL.LU R48, [R1+0x124] ;  /* 0x0001240001307983 */ /* 0x000f220000300800 */
[----:B------:R-:W-:-:S04]  /*5550*/  LEA R30, P6, R13, UR16, 0x1 ;  /* 0x000000100d1e7c11 */ /* 0x000fc8000f8c08ff */
[----:B-----5:R-:W-:Y:S02]  /*5560*/  LEA.HI.X R31, R13, UR17, R45, 0x1, P6 ;  /* 0x000000110d1f7c11 */ /* 0x020fe4000b0f0c2d */
[----:B------:R-:W5:Y:S01]  /*5570*/  LDL.LU R45, [R1+0x120] ;  /* 0x00012000012d7983 */ /* 0x000f620000300800 */
[----:B--2---:R-:W-:-:S03]  /*5580*/  LEA R32, P6, R11, UR16, 0x1 ;  /* 0x000000100b207c11 */ /* 0x004fc6000f8c08ff */
[----:B------:R-:W2:Y:S01]  /*5590*/  LDL.LU R61, [R1+0xe8] ;  /* 0x0000e800013d7983 */ /* 0x000ea20000300800 */
[----:B------:R-:W-:Y:S02]  /*55a0*/  LEA.HI.X R33, R11, UR17, R42, 0x1, P6 ;  /* 0x000000110b217c11 */ /* 0x000fe4000b0f0c2a */
[----:B------:R-:W-:-:S04]  /*55b0*/  LEA R34, P6, R10, UR16, 0x1 ;  /* 0x000000100a227c11 */ /* 0x000fc8000f8c08ff */
[----:B---3--:R-:W-:Y:S02]  /*55c0*/  LEA.HI.X R35, R10, UR17, R44, 0x1, P6 ;  /* 0x000000110a237c11 */ /* 0x008fe4000b0f0c2c */
[----:B------:R-:W3:Y:S01]  /*55d0*/  LDL.LU R44, [R1+0x11c] ;  /* 0x00011c00012c7983 */ /* 0x000ee20000300800 */
[-C--:B------:R-:W-:Y:S02]  /*55e0*/  IADD3.X R11, RZ, R0.reuse, RZ, P4, !PT ;  /* 0x00000000ff0b7210 */ /* 0x080fe400027fe4ff */
[C---:B------:R-:W-:Y:S01]  /*55f0*/  LEA R10, P4, R8.reuse, UR16, 0x1 ;  /* 0x00000010080a7c11 */ /* 0x040fe2000f8808ff */
[----:B------:R-:W2:Y:S01]  /*5600*/  LDL.LU R59, [R1+0xec] ;  /* 0x0000ec00013b7983 */ /* 0x000ea20000300800 */
[----:B------:R-:W-:Y:S02]  /*5610*/  IADD3.X R13, RZ, R0, RZ, P3, !PT ;  /* 0x00000000ff0d7210 */ /* 0x000fe40001ffe4ff */
[----:B------:R-:W-:Y:S02]  /*5620*/  LEA.HI.X R11, R8, UR17, R11, 0x1, P4 ;  /* 0x00000011080b7c11 */ /* 0x000fe4000a0f0c0b */
[----:B------:R-:W-:-:S02]  /*5630*/  LEA R38, P3, R5, UR16, 0x1 ;  /* 0x0000001005267c11 */ /* 0x000fc4000f8608ff */
[----:B----4-:R-:W-:Y:S02]  /*5640*/  SHF.L.U32 R48, R48, 0x10, RZ ;  /* 0x0000001030307819 */ /* 0x010fe400000006ff */
[----:B------:R-:W-:-:S03]  /*5650*/  LEA.HI.X R39, R5, UR17, R13, 0x1, P3 ;  /* 0x0000001105277c11 */ /* 0x000fc600098f0c0d */
[----:B------:R-:W-:Y:S01]  /*5660*/  FADD.FTZ R8, R48, -R4 ;  /* 0x8000000430087221 */ /* 0x000fe20000010000 */
[----:B------:R-:W-:-:S03]  /*5670*/  LEA R42, P3, R49, UR16, 0x1 ;  /* 0x00000010312a7c11 */ /* 0x000fc6000f8608ff */
[----:B------:R-:W-:Y:S01]  /*5680*/  FMUL.FTZ R5, R3, R8 ;  /* 0x0000000803057220 */ /* 0x000fe20000410000 */
[----:B------:R-:W-:-:S04]  /*5690*/  IADD3.X R8, RZ, R0, RZ, P5, !PT ;  /* 0x00000000ff087210 */ /* 0x000fc80002ffe4ff */
[----:B------:R-:W-:Y:S02]  /*56a0*/  LEA.HI.X R43, R49, UR17, R8, 0x1, P3 ;  /* 0x00000011312b7c11 */ /* 0x000fe400098f0c08 */
[----:B------:R-:W-:Y:S01]  /*56b0*/  IADD3.X R8, RZ, R0, RZ, P2, !PT ;  /* 0x00000000ff087210 */ /* 0x000fe200017fe4ff */
[----:B------:R-:W-:Y:S01]  /*56c0*/  FFMA.FTZ R5, R6, R5, R9 ;  /* 0x0000000506057223 */ /* 0x000fe20000010009 */
[----:B------:R-:W4:Y:S01]  /*56d0*/  LDL.LU R49, [R1+0x118] ;  /* 0x0001180001317983 */ /* 0x000f220000300800 */
[----:B-----5:R-:W-:-:S04]  /*56e0*/  LEA R50, P2, R45, UR16, 0x1 ;  /* 0x000000102d327c11 */ /* 0x020fc8000f8408ff */
[----:B------:R-:W-:Y:S01]  /*56f0*/  LEA.HI.X R51, R45, UR17, R8, 0x1, P2 ;  /* 0x000000112d337c11 */ /* 0x000fe200090f0c08 */
[----:B------:R-:W-:Y:S01]  /*5700*/  FMUL.FTZ R8, R5, -1.4426950216293334961 ;  /* 0xbfb8aa3b05087820 */ /* 0x000fe20000410000 */
[----:B------:R-:W5:Y:S04]  /*5710*/  LDL.LU R45, [R1+0x114] ;  /* 0x00011400012d7983 */ /* 0x000f680000300800 */
[----:B------:R-:W5:Y:S01]  /*5720*/  LDL.LU R60, [R1+0xf0] ;  /* 0x0000f000013c7983 */ /* 0x000f620000300800 */
[----:B------:R-:W0:Y:S01]  /*5730*/  MUFU.EX2 R8, R8 ;  /* 0x0000000800087308 */ /* 0x000e220000000800 */
[----:B---3--:R-:W-:-:S05]  /*5740*/  SHF.L.U32 R44, R44, 0x10, RZ ;  /* 0x000000102c2c7819 */ /* 0x008fca00000006ff */
[----:B------:R-:W-:-:S04]  /*5750*/  FADD.FTZ R44, R44, -R4 ;  /* 0x800000042c2c7221 */ /* 0x000fc80000010000 */
[----:B------:R-:W-:-:S04]  /*5760*/  FMUL.FTZ R44, R3, R44 ;  /* 0x0000002c032c7220 */ /* 0x000fc80000410000 */
[----:B------:R-:W-:Y:S01]  /*5770*/  FFMA.FTZ R9, R6, R44, R9 ;  /* 0x0000002c06097223 */ /* 0x000fe20000010009 */
[----:B0-----:R-:W-:Y:S01]  /*5780*/  FADD.FTZ R6, R8, 1 ;  /* 0x3f80000008067421 */ /* 0x001fe20000010000 */
[----:B--2---:R-:W-:Y:S02]  /*5790*/  SHF.L.U32 R8, R61, 0x10, RZ ;  /* 0x000000103d087819 */ /* 0x004fe400000006ff */
[----:B------:R-:W2:Y:S04]  /*57a0*/  LDL.LU R61, [R1+0xf4] ;  /* 0x0000f400013d7983 */ /* 0x000ea80000300800 */
[----:B------:R-:W3:Y:S04]  /*57b0*/  LDL.LU R52, [R1+0xd0] ;  /* 0x0000d00001347983 */ /* 0x000ee80000300800 */
[----:B------:R-:W3:Y:S04]  /*57c0*/  LDL.LU R54, [R1+0xd4] ;  /* 0x0000d40001367983 */ /* 0x000ee80000300800 */
[----:B------:R-:W3:Y:S01]  /*57d0*/  LDL.LU R16, [R1+0x5c] ;  /* 0x00005c0001107983 */ /* 0x000ee20000300800 */
[----:B------:R-:W0:Y:S01]  /*57e0*/  MUFU.RCP R6, R6 ;  /* 0x0000000600067308 */ /* 0x000e220000001000 */
[----:B------:R-:W-:-:S04]  /*57f0*/  FADD.FTZ R8, -R4, R8 ;  /* 0x0000000804087221 */ /* 0x000fc80000010100 */
[----:B------:R-:W-:-:S04]  /*5800*/  FMUL.FTZ R8, R3, R8 ;  /* 0x0000000803087220 */ /* 0x000fc80000410000 */
[----:B------:R-:W-:Y:S01]  /*5810*/  FFMA.FTZ R8, R53, R8, R12 ;  /* 0x0000000835087223 */ /* 0x000fe2000001000c */
[----:B0-----:R-:W-:-:S03]  /*5820*/  FMUL.FTZ R6, R5, R6 ;  /* 0x0000000605067220 */ /* 0x001fc60000410000 */
[----:B------:R-:W-:-:S06]  /*5830*/  FMUL.FTZ R5, R8, -1.4426950216293334961 ;  /* 0xbfb8aa3b08057820 */ /* 0x000fcc0000410000 */
[----:B------:R-:W0:Y:S01]  /*5840*/  MUFU.EX2 R5, R5 ;  /* 0x0000000500057308 */ /* 0x000e220000000800 */
[----:B------:R-:W-:-:S05]  /*5850*/  SHF.L.U32 R13, R59, 0x10, RZ ;  /* 0x000000103b0d7819 */ /* 0x000fca00000006ff */
[----:B------:R-:W-:-:S04]  /*5860*/  FADD.FTZ R13, -R4, R13 ;  /* 0x0000000d040d7221 */ /* 0x000fc80000010100 */
[----:B------:R-:W-:Y:S01]  /*5870*/  FMUL.FTZ R13, R3, R13 ;  /* 0x0000000d030d7220 */ /* 0x000fe20000410000 */
[----:B----4-:R-:W-:-:S03]  /*5880*/  SHF.L.U32 R49, R49, 0x10, RZ ;  /* 0x0000001031317819 */ /* 0x010fc600000006ff */
[----:B------:R-:W-:Y:S01]  /*5890*/  FFMA.FTZ R12, R53, R13, R12 ;  /* 0x0000000d350c7223 */ /* 0x000fe2000001000c */
[----:B0-----:R-:W-:-:S04]  /*58a0*/  FADD.FTZ R5, R5, 1 ;  /* 0x3f80000005057421 */ /* 0x001fc80000010000 */
[----:B------:R0:W1:Y:S01]  /*58b0*/  MUFU.RCP R13, R5 ;  /* 0x00000005000d7308 */ /* 0x0000620000001000 */
[----:B------:R-:W-:-:S04]  /*58c0*/  FADD.FTZ R49, R49, -R4 ;  /* 0x8000000431317221 */ /* 0x000fc80000010000 */
[----:B0-----:R-:W-:-:S04]  /*58d0*/  FMUL.FTZ R5, R3, R49 ;  /* 0x0000003103057220 */ /* 0x001fc80000410000 */
[----:B------:R-:W-:Y:S01]  /*58e0*/  FFMA.FTZ R5, R7, R5, R47 ;  /* 0x0000000507057223 */ /* 0x000fe2000001002f */
[----:B-1----:R-:W-:-:S03]  /*58f0*/  FMUL.FTZ R8, R8, R13 ;  /* 0x0000000d08087220 */ /* 0x002fc60000410000 */
[----:B------:R-:W-:-:S06]  /*5900*/  FMUL.FTZ R13, R5, -1.4426950216293334961 ;  /* 0xbfb8aa3b050d7820 */ /* 0x000fcc0000410000 */
[----:B------:R-:W0:Y:S01]  /*5910*/  MUFU.EX2 R13, R13 ;  /* 0x0000000d000d7308 */ /* 0x000e220000000800 */
[----:B--2---:R-:W-:Y:S02]  /*5920*/  SHF.L.U32 R40, R61, 0x10, RZ ;  /* 0x000000103d287819 */ /* 0x004fe400000006ff */
[----:B------:R-:W2:Y:S01]  /*5930*/  LDL.LU R61, [R1+0x68] ;  /* 0x00006800013d7983 */ /* 0x000ea20000300800 */
[----:B-----5:R-:W-:Y:S02]  /*5940*/  SHF.L.U32 R45, R45, 0x10, RZ ;  /* 0x000000102d2d7819 */ /* 0x020fe400000006ff */
[----:B------:R-:W-:Y:S01]  /*5950*/  FADD.FTZ R40, -R4, R40 ;  /* 0x0000002804287221 */ /* 0x000fe20000010100 */
[----:B------:R-:W4:Y:S02]  /*5960*/  LDL.LU R58, [R1+0xd8] ;  /* 0x0000d800013a7983 */ /* 0x000f240000300800 */
[----:B------:R-:W-:Y:S01]  /*5970*/  FADD.FTZ R45, R45, -R4 ;  /* 0x800000042d2d7221 */ /* 0x000fe20000010000 */
[C---:B------:R-:W-:Y:S01]  /*5980*/  FMUL.FTZ R40, R3.reuse, R40 ;  /* 0x0000002803287220 */ /* 0x040fe20000410000 */
[----:B------:R-:W5:Y:S02]  /*5990*/  LDL.LU R59, [R1+0xc0] ;  /* 0x0000c000013b7983 */ /* 0x000f640000300800 */
[----:B------:R-:W-:-:S04]  /*59a0*/  FMUL.FTZ R45, R3, R45 ;  /* 0x0000002d032d7220 */ /* 0x000fc80000410000 */
[----:B------:R-:W-:Y:S01]  /*59b0*/  FFMA.FTZ R47, R7, R45, R47 ;  /* 0x0000002d072f7223 */ /* 0x000fe2000001002f */
[----:B0-----:R-:W-:Y:S01]  /*59c0*/  FADD.FTZ R7, R13, 1 ;  /* 0x3f8000000d077421 */ /* 0x001fe20000010000 */
[----:B------:R-:W-:Y:S01]  /*59d0*/  SHF.L.U32 R13, R60, 0x10, RZ ;  /* 0x000000103c0d7819 */ /* 0x000fe200000006ff */
[----:B------:R-:W-:Y:S01]  /*59e0*/  FFMA.FTZ R46, R41, R40, R2 ;  /* 0x00000028292e7223 */ /* 0x000fe20000010002 */
[----:B------:R-:W5:Y:S03]  /*59f0*/  LDL.LU R60, [R1+0xc8] ;  /* 0x0000c800013c7983 */ /* 0x000f660000300800 */
[----:B------:R-:W0:Y:S01]  /*5a00*/  MUFU.RCP R7, R7 ;  /* 0x0000000700077308 */ /* 0x000e220000001000 */
[----:B------:R-:W-:Y:S01]  /*5a10*/  FADD.FTZ R13, -R4, R13 ;  /* 0x0000000d040d7221 */ /* 0x000fe20000010100 */
[----:B------:R-:W-:Y:S01]  /*5a20*/  FMUL.FTZ R40, R47, -1.4426950216293334961 ;  /* 0xbfb8aa3b2f287820 */ /* 0x000fe20000410000 */
[----:B------:R-:W4:Y:S02]  /*5a30*/  LDL.LU R49, [R1+0xbc] ;  /* 0x0000bc0001317983 */ /* 0x000f240000300800 */
[----:B------:R-:W-:Y:S01]  /*5a40*/  FMUL.FTZ R13, R3, R13 ;  /* 0x0000000d030d7220 */ /* 0x000fe20000410000 */
[----:B0-----:R-:W-:-:S03]  /*5a50*/  FMUL.FTZ R7, R5, R7 ;  /* 0x0000000705077220 */ /* 0x001fc60000410000 */
[----:B------:R-:W-:Y:S01]  /*5a60*/  FFMA.FTZ R13, R41, R13, R2 ;  /* 0x0000000d290d7223 */ /* 0x000fe20000010002 */
[----:B------:R-:W-:Y:S01]  /*5a70*/  MUFU.EX2 R40, R40 ;  /* 0x0000002800287308 */ /* 0x000fe20000000800 */
[----:B------:R-:W-:Y:S01]  /*5a80*/  FMUL.FTZ R4, R9, -1.4426950216293334961 ;  /* 0xbfb8aa3b09047820 */ /* 0x000fe20000410000 */
[----:B------:R-:W4:Y:S01]  /*5a90*/  LDL.LU R53, [R1+0xc4] ;  /* 0x0000c40001357983 */ /* 0x000f220000300800 */
[----:B------:R-:W-:-:S06]  /*5aa0*/  FMUL.FTZ R5, R13, -1.4426950216293334961 ;  /* 0xbfb8aa3b0d057820 */ /* 0x000fcc0000410000 */
[----:B------:R-:W0:Y:S01]  /*5ab0*/  MUFU.EX2 R5, R5 ;  /* 0x0000000500057308 */ /* 0x000e220000000800 */
[----:B------:R-:W-:Y:S01]  /*5ac0*/  FMUL.FTZ R2, R46, -1.4426950216293334961 ;  /* 0xbfb8aa3b2e027820 */ /* 0x000fe20000410000 */
[----:B------:R-:W-:-:S06]  /*5ad0*/  FMUL.FTZ R3, R12, -1.4426950216293334961 ;  /* 0xbfb8aa3b0c037820 */ /* 0x000fcc0000410000 */
[----:B------:R-:W1:Y:S01]  /*5ae0*/  MUFU.EX2 R2, R2 ;  /* 0x0000000200027308 */ /* 0x000e620000000800 */
[----:B0-----:R-:W-:-:S07]  /*5af0*/  FADD.FTZ R5, R5, 1 ;  /* 0x3f80000005057421 */ /* 0x001fce0000010000 */
[----:B------:R-:W0:Y:S01]  /*5b00*/  MUFU.EX2 R4, R4 ;  /* 0x0000000400047308 */ /* 0x000e220000000800 */
[----:B------:R-:W-:-:S07]  /*5b10*/  FADD.FTZ R40, R40, 1 ;  /* 0x3f80000028287421 */ /* 0x000fce0000010000 */
[----:B------:R-:W3:Y:S08]  /*5b20*/  MUFU.RCP R5, R5 ;  /* 0x0000000500057308 */ /* 0x000ef00000001000 */
[----:B------:R-:W3:Y:S01]  /*5b30*/  MUFU.EX2 R3, R3 ;  /* 0x0000000300037308 */ /* 0x000ee20000000800 */
[----:B-1----:R-:W-:-:S07]  /*5b40*/  FADD.FTZ R2, R2, 1 ;  /* 0x3f80000002027421 */ /* 0x002fce0000010000 */
[----:B------:R-:W1:Y:S01]  /*5b50*/  MUFU.RCP R40, R40 ;  /* 0x0000002800287308 */ /* 0x000e620000001000 */
[----:B0-----:R-:W-:Y:S01]  /*5b60*/  FADD.FTZ R4, R4, 1 ;  /* 0x3f80000004047421 */ /* 0x001fe20000010000 */
[----:B---3--:R-:W-:Y:S01]  /*5b70*/  FMUL.FTZ R13, R13, R5 ;  /* 0x000000050d0d7220 */ /* 0x008fe20000410000 */
[-C--:B------:R-:W-:Y:S02]  /*5b80*/  IADD3.X R5, RZ, R0.reuse, RZ, P1, !PT ;  /* 0x00000000ff057210 */ /* 0x080fe40000ffe4ff */
[----:B------:R-:W-:-:S03]  /*5b90*/  IADD3.X R0, RZ, R0, RZ, P0, !PT ;  /* 0x00000000ff007210 */ /* 0x000fc600007fe4ff */
[----:B------:R0:W-:Y:S01]  /*5ba0*/  MUFU.RCP R45, R2 ;  /* 0x00000002002d7308 */ /* 0x0001e20000001000 */
[----:B------:R-:W-:Y:S01]  /*5bb0*/  FADD.FTZ R3, R3, 1 ;  /* 0x3f80000003037421 */ /* 0x000fe20000010000 */
[----:B------:R-:W-:Y:S02]  /*5bc0*/  F2FP.BF16.F32.PACK_AB R44, R52, R54 ;  /* 0x00000036342c723e */ /* 0x000fe400000010ff */
[----:B------:R-:W3:Y:S04]  /*5bd0*/  LDL.LU R52, [R1+0xac] ;  /* 0x0000ac0001347983 */ /* 0x000ee80000300800 */
[----:B------:R-:W-:Y:S01]  /*5be0*/  MUFU.RCP R48, R4 ;  /* 0x0000000400307308 */ /* 0x000fe20000001000 */
[----:B0-----:R-:W-:Y:S01]  /*5bf0*/  LEA R2, P0, R16, UR16, 0x1 ;  /* 0x0000001010027c11 */ /* 0x001fe2000f8008ff */
[----:B------:R-:W3:Y:S01]  /*5c00*/  LDL.LU R54, [R1+0xb8] ;  /* 0x0000b80001367983 */ /* 0x000ee20000300800 */
[----:B-1----:R-:W-:-:S05]  /*5c10*/  FMUL.FTZ R40, R47, R40 ;  /* 0x000000282f287220 */ /* 0x002fca0000410000 */
[----:B------:R0:W1:Y:S02]  /*5c20*/  MUFU.RCP R41, R3 ;  /* 0x0000000300297308 */ /* 0x0000640000001000 */
[----:B0-----:R-:W-:Y:S02]  /*5c30*/  LEA.HI.X R3, R16, UR17, R0, 0x1, P0 ;  /* 0x0000001110037c11 */ /* 0x001fe400080f0c00 */
[----:B------:R-:W4:Y:S01]  /*5c40*/  LDL.LU R16, [R1+0x110] ;  /* 0x0001100001107983 */ /* 0x000f220000300800 */
[----:B--2---:R-:W-:-:S04]  /*5c50*/  LEA R4, P1, R61, UR16, 0x1 ;  /* 0x000000103d047c11 */ /* 0x004fc8000f8208ff */
[----:B------:R-:W-:Y:S02]  /*5c60*/  LEA.HI.X R5, R61, UR17, R5, 0x1, P1 ;  /* 0x000000113d057c11 */ /* 0x000fe400088f0c05 */
[----:B------:R-:W2:Y:S04]  /*5c70*/  LDL.LU R61, [R1+0xa8] ;  /* 0x0000a800013d7983 */ /* 0x000ea80000300800 */
[----:B------:R-:W4:Y:S01]  /*5c80*/  LDL.LU R47, [R1+0xe4] ;  /* 0x0000e400012f7983 */ /* 0x000f220000300800 */
[----:B-1----:R-:W-:Y:S01]  /*5c90*/  FMUL.FTZ R41, R12, R41 ;  /* 0x000000290c297220 */ /* 0x002fe20000410000 */
[----:B------:R-:W-:Y:S01]  /*5ca0*/  FMUL.FTZ R45, R46, R45 ;  /* 0x0000002d2e2d7220 */ /* 0x000fe20000410000 */
[----:B------:R-:W-:Y:S01]  /*5cb0*/  PRMT R12, R44, 0x7632, R12 ;  /* 0x000076322c0c7816 */ /* 0x000fe2000000000c */
[----:B------:R-:W-:Y:S01]  /*5cc0*/  STG.E.U16 desc[UR14][R36.64+0x4], R44 ;  /* 0x0000042c24007986 */ /* 0x000fe2000c10150e */
[----:B------:R-:W-:Y:S01]  /*5cd0*/  FMUL.FTZ R48, R9, R48 ;  /* 0x0000003009307220 */ /* 0x000fe20000410000 */
[----:B-----5:R-:W-:-:S02]  /*5ce0*/  F2FP.BF16.F32.PACK_AB R9, R59, R60 ;  /* 0x0000003c3b09723e */ /* 0x020fc400000010ff */
[----:B------:R0:W-:Y:S04]  /*5cf0*/  STG.E.U16 desc[UR14][R36.64+0x6], R12 ;  /* 0x0000060c24007986 */ /* 0x0001e8000c10150e */
[----:B------:R3:W-:Y:S01]  /*5d00*/  STG.E.U16 desc[UR14][R18.64+0x4], R9 ;  /* 0x0000040912007986 */ /* 0x0007e2000c10150e */
[----:B0-----:R-:W-:Y:S02]  /*5d10*/  PRMT R36, R9, 0x7632, R36 ;  /* 0x0000763209247816 */ /* 0x001fe40000000024 */
[----:B---3--:R-:W-:Y:S02]  /*5d20*/  F2FP.BF16.F32.PACK_AB R9, R52, R54 ;  /* 0x000000363409723e */ /* 0x008fe400000010ff */
[----:B----4-:R-:W-:Y:S02]  /*5d30*/  F2FP.BF16.F32.PACK_AB R0, R58, R47 ;  /* 0x0000002f3a00723e */ /* 0x010fe400000010ff */
[----:B------:R-:W3:Y:S04]  /*5d40*/  LDL.LU R58, [R1+0x10c] ;  /* 0x00010c00013a7983 */ /* 0x000ee80000300800 */
[----:B------:R-:W4:Y:S04]  /*5d50*/  LDL.LU R47, [R1+0xa0] ;  /* 0x0000a000012f7983 */ /* 0x000f280000300800 */
[----:B------:R-:W4:Y:S04]  /*5d60*/  LDL.LU R46, [R1+0x9c] ;  /* 0x00009c00012e7983 */ /* 0x000f280000300800 */
[----:B------:R-:W2:Y:S01]  /*5d70*/  LDL.LU R44, [R1+0xa4] ;  /* 0x0000a400012c7983 */ /* 0x000ea20000300800 */
[----:B------:R-:W-:-:S03]  /*5d80*/  PRMT R12, R0, 0x7632, R12 ;  /* 0x00007632000c7816 */ /* 0x000fc6000000000c */
[----:B------:R-:W5:Y:S04]  /*5d90*/  LDL.LU R59, [R1+0x88] ;  /* 0x00008800013b7983 */ /* 0x000f680000300800 */
[----:B------:R-:W5:Y:S04]  /*5da0*/  LDL.LU R60, [R1+0x90] ;  /* 0x00009000013c7983 */ /* 0x000f680000300800 */
[----:B------:R0:W-:Y:S02]  /*5db0*/  STG.E.U16 desc[UR14][R18.64], R0 ;  /* 0x0000000012007986 */ /* 0x0001e4000c10150e */
[----:B0-----:R-:W-:-:S02]  /*5dc0*/  F2FP.BF16.F32.PACK_AB R0, R49, R53 ;  /* 0x000000353100723e */ /* 0x001fc400000010ff */
[----:B------:R-:W3:Y:S04]  /*5dd0*/  LDL.LU R49, [R1+0x7c] ;  /* 0x00007c0001317983 */ /* 0x000ee80000300800 */
[----:B------:R-:W3:Y:S04]  /*5de0*/  LDL.LU R53, [R1+0x84] ;  /* 0x0000840001357983 */ /* 0x000ee80000300800 */
[----:B------:R-:W3:Y:S04]  /*5df0*/  LDL.LU R52, [R1+0x78] ;  /* 0x0000780001347983 */ /* 0x000ee80000300800 */
[----:B------:R-:W3:Y:S04]  /*5e00*/  LDL.LU R54, [R1+0x80] ;  /* 0x0000800001367983 */ /* 0x000ee80000300800 */
[----:B------:R0:W-:Y:S04]  /*5e10*/  STG.E.U16 desc[UR14][R18.64+0x2], R12 ;  /* 0x0000020c12007986 */ /* 0x0001e8000c10150e */
[----:B------:R1:W-:Y:S04]  /*5e20*/  STG.E.U16 desc[UR14][R18.64+0x6], R36 ;  /* 0x0000062412007986 */ /* 0x0003e8000c10150e */
[----:B------:R-:W-:Y:S01]  /*5e30*/  STG.E.U16 desc[UR14][R20.64], R0 ;  /* 0x0000000014007986 */ /* 0x000fe2000c10150e */
[----:B0-----:R-:W-:-:S03]  /*5e40*/  PRMT R12, R0, 0x7632, R12 ;  /* 0x00007632000c7816 */ /* 0x001fc6000000000c */
[----:B------:R4:W-:Y:S01]  /*5e50*/  STG.E.U16 desc[UR14][R20.64+0x4], R9 ;  /* 0x0000040914007986 */ /* 0x0009e2000c10150e */
[----:B-1----:R-:W-:-:S03]  /*5e60*/  PRMT R18, R9, 0x7632, R18 ;  /* 0x0000763209127816 */ /* 0x002fc60000000012 */
[----:B------:R0:W-:Y:S04]  /*5e70*/  STG.E.U16 desc[UR14][R20.64+0x2], R12 ;  /* 0x0000020c14007986 */ /* 0x0001e8000c10150e */
[----:B------:R1:W-:Y:S01]  /*5e80*/  STG.E.U16 desc[UR14][R20.64+0x6], R18 ;  /* 0x0000061214007986 */ /* 0x0003e2000c10150e */
[----:B----4-:R-:W-:Y:S02]  /*5e90*/  F2FP.BF16.F32.PACK_AB R9, R46, R47 ;  /* 0x0000002f2e09723e */ /* 0x010fe400000010ff */
[----:B--2---:R-:W-:Y:S02]  /*5ea0*/  F2FP.BF16.F32.PACK_AB R0, R44, R61 ;  /* 0x0000003d2c00723e */ /* 0x004fe400000010ff */
[----:B------:R-:W2:Y:S04]  /*5eb0*/  LDL.LU R61, [R1+0x44] ;  /* 0x00004400013d7983 */ /* 0x000ea80000300800 */
[----:B------:R-:W2:Y:S01]  /*5ec0*/  LDL.LU R36, [R1+0x6c] ;  /* 0x00006c0001247983 */ /* 0x000ea20000300800 */
[----:B0-----:R-:W-:-:S02]  /*5ed0*/  PRMT R12, R0, 0x7632, R12 ;  /* 0x00007632000c7816 */ /* 0x001fc4000000000c */
[----:B-1----:R-:W-:Y:S01]  /*5ee0*/  PRMT R18, R9, 0x7632, R18 ;  /* 0x0000763209127816 */ /* 0x002fe20000000012 */
[----:B------:R-:W4:Y:S04]  /*5ef0*/  LDL.LU R37, [R1+0x54] ;  /* 0x0000540001257983 */ /* 0x000f280000300800 */
[----:B------:R-:W4:Y:S04]  /*5f00*/  LDL.LU R44, [R1+0x58] ;  /* 0x00005800012c7983 */ /* 0x000f280000300800 */
[----:B------:R5:W-:Y:S04]  /*5f10*/  STG.E.U16 desc[UR14][R22.64], R0 ;  /* 0x0000000016007986 */ /* 0x000be8000c10150e */
[----:B------:R-:W4:Y:S04]  /*5f20*/  LDL.LU R46, [R1+0x4c] ;  /* 0x00004c00012e7983 */ /* 0x000f280000300800 */
[----:B------:R-:W4:Y:S01]  /*5f30*/  LDL.LU R47, [R1+0x50] ;  /* 0x00005000012f7983 */ /* 0x000f220000300800 */
[----:B-----5:R-:W-:-:S03]  /*5f40*/  F2FP.BF16.F32.PACK_AB R0, R59, R60 ;  /* 0x0000003c3b00723e */ /* 0x020fc600000010ff */
[----:B------:R3:W-:Y:S04]  /*5f50*/  STG.E.U16 desc[UR14][R22.64+0x4], R9 ;  /* 0x0000040916007986 */ /* 0x0007e8000c10150e */
[----:B------:R-:W5:Y:S04]  /*5f60*/  LDL.LU R59, [R1+0x108] ;  /* 0x00010800013b7983 */ /* 0x000f680000300800 */
[----:B------:R-:W5:Y:S04]  /*5f70*/  LDL.LU R60, [R1+0x104] ;  /* 0x00010400013c7983 */ /* 0x000f680000300800 */
[----:B------:R0:W-:Y:S01]  /*5f80*/  STG.E.U16 desc[UR14][R22.64+0x2], R12 ;  /* 0x0000020c16007986 */ /* 0x0001e2000c10150e */
[----:B---3--:R-:W-:-:S03]  /*5f90*/  F2FP.BF16.F32.PACK_AB R9, R49, R53 ;  /* 0x000000353109723e */ /* 0x008fc600000010ff */
[----:B------:R-:W-:Y:S04]  /*5fa0*/  STG.E.U16 desc[UR14][R22.64+0x6], R18 ;  /* 0x0000061216007986 */ /* 0x000fe8000c10150e */
[----:B------:R-:W3:Y:S01]  /*5fb0*/  LDL.LU R49, [R1+0x40] ;  /* 0x0000400001317983 */ /* 0x000ee20000300800 */
[----:B0-----:R-:W-:-:S03]  /*5fc0*/  PRMT R12, R0, 0x7632, R12 ;  /* 0x00007632000c7816 */ /* 0x001fc6000000000c */
[----:B------:R0:W-:Y:S04]  /*5fd0*/  STG.E.U16 desc[UR14][R24.64], R0 ;  /* 0x0000000018007986 */ /* 0x0001e8000c10150e */
[----:B------:R-:W3:Y:S01]  /*5fe0*/  LDL.LU R53, [R1+0x48] ;  /* 0x0000480001357983 */ /* 0x000ee20000300800 */
[----:B0-----:R-:W-:-:S03]  /*5ff0*/  F2FP.BF16.F32.PACK_AB R0, R52, R54 ;  /* 0x000000363400723e */ /* 0x001fc600000010ff */
[----:B------:R-:W5:Y:S04]  /*6000*/  LDL.LU R52, [R1+0x38] ;  /* 0x0000380001347983 */ /* 0x000f680000300800 */
[----:B------:R-:W5:Y:S01]  /*6010*/  LDL.LU R54, [R1+0x3c] ;  /* 0x00003c0001367983 */ /* 0x000f620000300800 */
[----:B------:R-:W-:-:S03]  /*6020*/  PRMT R18, R9, 0x7632, R18 ;  /* 0x0000763209127816 */ /* 0x000fc60000000012 */
[----:B------:R-:W-:Y:S04]  /*6030*/  STG.E.U16 desc[UR14][R24.64+0x4], R9 ;  /* 0x0000040918007986 */ /* 0x000fe8000c10150e */
[----:B------:R0:W-:Y:S04]  /*6040*/  STG.E.U16 desc[UR14][R24.64+0x2], R12 ;  /* 0x0000020c18007986 */ /* 0x0001e8000c10150e */
[----:B------:R1:W-:Y:S04]  /*6050*/  STG.E.U16 desc[UR14][R24.64+0x6], R18 ;  /* 0x0000061218007986 */ /* 0x0003e8000c10150e */
[----:B------:R4:W-:Y:S01]  /*6060*/  STG.E.U16 desc[UR14][R26.64], R0 ;  /* 0x000000001a007986 */ /* 0x0009e2000c10150e */
[----:B0-----:R-:W-:-:S05]  /*6070*/  PRMT R12, R0, 0x7632, R12 ;  /* 0x00007632000c7816 */ /* 0x001fca000000000c */
[----:B------:R-:W-:Y:S01]  /*6080*/  STG.E.U16 desc[UR14][R26.64+0x2], R12 ;  /* 0x0000020c1a007986 */ /* 0x000fe2000c10150e */
[----:B--2---:R-:W-:-:S03]  /*6090*/  F2FP.BF16.F32.PACK_AB R9, R61, R36 ;  /* 0x000000243d09723e */ /* 0x004fc600000010ff */
[----:B------:R-:W2:Y:S01]  /*60a0*/  LDL.LU R61, [R1+0x100] ;  /* 0x00010000013d7983 */ /* 0x000ea20000300800 */
[----:B-1----:R-:W-:-:S03]  /*60b0*/  PRMT R18, R9, 0x7632, R18 ;  /* 0x0000763209127816 */ /* 0x002fc60000000012 */
[----:B------:R-:W2:Y:S01]  /*60c0*/  LDL.LU R24, [R1+0x2c] ;  /* 0x00002c0001187983 */ /* 0x000ea20000300800 */
[----:B----4-:R-:W-:-:S03]  /*60d0*/  F2FP.BF16.F32.PACK_AB R0, R37, R44 ;  /* 0x0000002c2500723e */ /* 0x010fc600000010ff */
[----:B------:R0:W-:Y:S04]  /*60e0*/  STG.E.U16 desc[UR14][R26.64+0x4], R9 ;  /* 0x000004091a007986 */ /* 0x0001e8000c10150e */
[----:B------:R-:W4:Y:S04]  /*60f0*/  LDL.LU R36, [R1+0x20] ;  /* 0x0000200001247983 */ /* 0x000f280000300800 */
[----:B------:R-:W4:Y:S01]  /*6100*/  LDL.LU R37, [R1+0x24] ;  /* 0x0000240001257983 */ /* 0x000f220000300800 */
[----:B0-----:R-:W-:-:S03]  /*6110*/  F2FP.BF16.F32.PACK_AB R9, R46, R47 ;  /* 0x0000002f2e09723e */ /* 0x001fc600000010ff */
[----:B------:R-:W4:Y:S01]  /*6120*/  LDL.LU R44, [R1+0x18] ;  /* 0x00001800012c7983 */ /* 0x000f220000300800 */
[----:B------:R-:W-:-:S03]  /*6130*/  PRMT R12, R0, 0x7632, R12 ;  /* 0x00007632000c7816 */ /* 0x000fc6000000000c */
[----:B------:R-:W4:Y:S01]  /*6140*/  LDL.LU R46, [R1+0x1c] ;  /* 0x00001c00012e7983 */ /* 0x000f220000300800 */
[----:B------:R-:W-:-:S03]  /*6150*/  PRMT R20, R9, 0x7632, R20 ;  /* 0x0000763209147816 */ /* 0x000fc60000000014 */
[----:B------:R0:W-:Y:S04]  /*6160*/  STG.E.U16 desc[UR14][R26.64+0x6], R18 ;  /* 0x000006121a007986 */ /* 0x0001e8000c10150e */
[----:B------:R-:W-:Y:S04]  /*6170*/  STG.E.U16 desc[UR14][R28.64], R0 ;  /* 0x000000001c007986 */ /* 0x000fe8000c10150e */
[----:B0-----:R-:W4:Y:S04]  /*6180*/  LDL.LU R26, [R1+0x34] ;  /* 0x00003400011a7983 */ /* 0x001f280000300800 */
[----:B------:R-:W2:Y:S04]  /*6190*/  LDL.LU R27, [R1+0x28] ;  /* 0x00002800011b7983 */ /* 0x000ea80000300800 */
[----:B------:R-:W4:Y:S01]  /*61a0*/  LDL.LU R47, [R1+0xc] ;  /* 0x00000c00012f7983 */ /* 0x000f220000300800 */
[----:B---3--:R-:W-:-:S03]  /*61b0*/  F2FP.BF16.F32.PACK_AB R19, R49, R53 ;  /* 0x000000353113723e */ /* 0x008fc600000010ff */
[----:B------:R-:W3:Y:S04]  /*61c0*/  LDL.LU R49, [R1+0x10] ;  /* 0x0000100001317983 */ /* 0x000ee80000300800 */
[----:B------:R-:W3:Y:S04]  /*61d0*/  LDL.LU R53, [R1+0x4] ;  /* 0x0000040001357983 */ /* 0x000ee80000300800 */
[----:B------:R-:W-:Y:S01]  /*61e0*/  STG.E.U16 desc[UR14][R28.64+0x2], R12 ;  /* 0x0000020c1c007986 */ /* 0x000fe2000c10150e */
[----:B-----5:R-:W-:-:S03]  /*61f0*/  F2FP.BF16.F32.PACK_AB R21, R52, R54 ;  /* 0x000000363415723e */ /* 0x020fc600000010ff */
[----:B------:R-:W-:Y:S04]  /*6200*/  STG.E.U16 desc[UR14][R28.64+0x4], R9 ;  /* 0x000004091c007986 */ /* 0x000fe8000c10150e */
[----:B------:R-:W5:Y:S04]  /*6210*/  LDL.LU R52, [R1+0x8] ;  /* 0x0000080001347983 */ /* 0x000f680000300800 */
[----:B------:R-:W5:Y:S04]  /*6220*/  LDL.LU R54, [R1] ;  /* 0x0000000001367983 */ /* 0x000f680000300800 */
[----:B------:R0:W-:Y:S04]  /*6230*/  STG.E.U16 desc[UR14][R28.64+0x6], R20 ;  /* 0x000006141c007986 */ /* 0x0001e8000c10150e */
[----:B0-----:R-:W3:Y:S01]  /*6240*/  LDL.LU R29, [R1+0x30] ;  /* 0x00003000011d7983 */ /* 0x001ee20000300800 */
[----:B------:R-:W-:-:S02]  /*6250*/  PRMT R18, R19, 0x7632, R18 ;  /* 0x0000763213127816 */ /* 0x000fc40000000012 */
[----:B------:R-:W-:Y:S01]  /*6260*/  PRMT R22, R21, 0x7632, R22 ;  /* 0x0000763215167816 */ /* 0x000fe20000000016 */
[----:B------:R0:W-:Y:S04]  /*6270*/  STG.E.U16 desc[UR14][R30.64], R19 ;  /* 0x000000131e007986 */ /* 0x0001e8000c10150e */
[----:B------:R-:W-:Y:S04]  /*6280*/  STG.E.U16 desc[UR14][R30.64+0x2], R18 ;  /* 0x000002121e007986 */ /* 0x000fe8000c10150e */
[----:B------:R-:W-:Y:S04]  /*6290*/  STG.E.U16 desc[UR14][R30.64+0x4], R21 ;  /* 0x000004151e007986 */ /* 0x000fe8000c10150e */
[----:B------:R1:W-:Y:S01]  /*62a0*/  STG.E.U16 desc[UR14][R30.64+0x6], R22 ;  /* 0x000006161e007986 */ /* 0x0003e2000c10150e */
[----:B------:R-:W-:-:S02]  /*62b0*/  F2FP.BF16.F32.PACK_AB R59, R59, R60 ;  /* 0x0000003c3b3b723e */ /* 0x000fc400000010ff */
[----:B------:R-:W-:Y:S02]  /*62c0*/  F2FP.BF16.F32.PACK_AB R14, R15, R14 ;  /* 0x0000000e0f0e723e */ /* 0x000fe400000010ff */
[----:B------:R-:W-:Y:S02]  /*62d0*/  F2FP.BF16.F32.PACK_AB R16, R16, R58 ;  /* 0x0000003a1010723e */ /* 0x000fe400000010ff */
[----:B------:R-:W-:Y:S02]  /*62e0*/  F2FP.BF16.F32.PACK_AB R17, R55, R17 ;  /* 0x000000113711723e */ /* 0x000fe400000010ff */
[----:B------:R-:W-:Y:S02]  /*62f0*/  F2FP.BF16.F32.PACK_AB R56, R57, R56 ;  /* 0x000000383938723e */ /* 0x000fe400000010ff */
[----:B------:R-:W-:Y:S02]  /*6300*/  F2FP.BF16.F32.PACK_AB R6, R8, R6 ;  /* 0x000000060806723e */ /* 0x000fe400000010ff */
[----:B------:R-:W-:-:S02]  /*6310*/  F2FP.BF16.F32.PACK_AB R7, R13, R7 ;  /* 0x000000070d07723e */ /* 0x000fc400000010ff */
[----:B------:R-:W-:Y:S01]  /*6320*/  PRMT R25, R17, 0x7632, R25 ;  /* 0x0000763211197816 */ /* 0x000fe20000000019 */
[----:B------:R-:W-:Y:S01]  /*6330*/  UIADD3 UR6, UP0, UR9, 0x57, URZ ;  /* 0x0000005709067890 */ /* 0x000fe2000ff1e03f */
[----:B------:R-:W-:Y:S02]  /*6340*/  PRMT R8, R6, 0x7632, R8 ;  /* 0x0000763206087816 */ /* 0x000fe40000000008 */
[----:B------:R-:W-:Y:S02]  /*6350*/  F2FP.BF16.F32.PACK_AB R41, R41, R48 ;  /* 0x000000302929723e */ /* 0x000fe400000010ff */
[----:B------:R-:W-:Y:S01]  /*6360*/  F2FP.BF16.F32.PACK_AB R40, R45, R40 ;  /* 0x000000282d28723e */ /* 0x000fe200000010ff */
[----:B------:R-:W-:Y:S02]  /*6370*/  UIADD3.X UR5, URZ, UR5, URZ, UP0, !UPT ;  /* 0x000000053f057290 */ /* 0x000fe400087fe43f */
[----:B------:R-:W-:-:S04]  /*6380*/  UISETP.GE.U32.AND UP0, UPT, UR6, UR13, UPT ;  /* 0x0000000d0600728c */ /* 0x000fc8000bf06070 */
[----:B------:R-:W-:-:S06]  /*6390*/  UISETP.GE.AND.EX UP0, UPT, UR5, UR10, UPT, UP0 ;  /* 0x0000000a0500728c */ /* 0x000fcc000bf06300 */
[----:B------:R-:W-:Y:S01]  /*63a0*/  PLOP3.LUT P0, PT, PT, PT, UP0, 0x80, 0x0 ;  /* 0x000000000000781c */ /* 0x000fe20003f0f008 */
[----:B------:R-:W-:Y:S01]  /*63b0*/  ULOP3.LUT UR4, UR4, 0x1, URZ, 0x3c, !UPT ;  /* 0x0000000104047892 */ /* 0x000fe2000f8e3c3f */
[----:B------:R-:W-:Y:S01]  /*63c0*/  UMOV UR9, UR6 ;  /* 0x0000000600097c82 */ /* 0x000fe20008000000 */
[----:B--2---:R-:W-:-:S04]  /*63d0*/  F2FP.BF16.F32.PACK_AB R9, R27, R24 ;  /* 0x000000181b09723e */ /* 0x004fc800000010ff */
[C---:B------:R-:W-:Y:S02]  /*63e0*/  PRMT R23, R9.reuse, 0x7610, R23 ;  /* 0x0000761009177816 */ /* 0x040fe40000000017 */
[----:B0-----:R-:W-:Y:S02]  /*63f0*/  PRMT R19, R9, 0x7632, R19 ;  /* 0x0000763209137816 */ /* 0x001fe40000000013 */
[----:B----4-:R-:W-:Y:S01]  /*6400*/  F2FP.BF16.F32.PACK_AB R9, R44, R46 ;  /* 0x0000002e2c09723e */ /* 0x010fe200000010ff */
[----:B------:R-:W-:Y:S03]  /*6410*/  STG.E.U16 desc[UR14][R32.64+0x4], R23 ;  /* 0x0000041720007986 */ /* 0x000fe6000c10150e */
[----:B-1----:R-:W-:Y:S01]  /*6420*/  PRMT R22, R9, 0x7610, R22 ;  /* 0x0000761009167816 */ /* 0x002fe20000000016 */
[----:B------:R-:W-:Y:S01]  /*6430*/  STG.E.U16 desc[UR14][R32.64+0x6], R19 ;  /* 0x0000061320007986 */ /* 0x000fe2000c10150e */
[----:B---3--:R-:W-:-:S04]  /*6440*/  F2FP.BF16.F32.PACK_AB R0, R29, R26 ;  /* 0x0000001a1d00723e */ /* 0x008fc800000010ff */
[C---:B------:R-:W-:Y:S02]  /*6450*/  PRMT R12, R0.reuse, 0x7610, R12 ;  /* 0x00007610000c7816 */ /* 0x040fe4000000000c */
[----:B------:R-:W-:Y:S02]  /*6460*/  PRMT R20, R0, 0x7632, R20 ;  /* 0x0000763200147816 */ /* 0x000fe40000000014 */
[----:B------:R-:W-:Y:S01]  /*6470*/  F2FP.BF16.F32.PACK_AB R0, R36, R37 ;  /* 0x000000252400723e */ /* 0x000fe200000010ff */
[----:B------:R0:W-:Y:S03]  /*6480*/  STG.E.U16 desc[UR14][R32.64], R12 ;  /* 0x0000000c20007986 */ /* 0x0001e6000c10150e */
[C---:B------:R-:W-:Y:S02]  /*6490*/  PRMT R18, R0.reuse, 0x7610, R18 ;  /* 0x0000761000127816 */ /* 0x040fe40000000012 */
[----:B------:R-:W-:-:S02]  /*64a0*/  PRMT R21, R0, 0x7632, R21 ;  /* 0x0000763200157816 */ /* 0x000fc40000000015 */
[----:B------:R-:W-:Y:S01]  /*64b0*/  F2FP.BF16.F32.PACK_AB R0, R47, R49 ;  /* 0x000000312f00723e */ /* 0x000fe200000010ff */
[----:B------:R-:W-:Y:S01]  /*64c0*/  STG.E.U16 desc[UR14][R32.64+0x2], R20 ;  /* 0x0000021420007986 */ /* 0x000fe2000c10150e */
[----:B0-----:R-:W-:Y:S02]  /*64d0*/  PRMT R12, R9, 0x7632, R12 ;  /* 0x00007632090c7816 */ /* 0x001fe4000000000c */
[----:B-----5:R-:W-:Y:S01]  /*64e0*/  F2FP.BF16.F32.PACK_AB R9, R53, R52 ;  /* 0x000000343509723e */ /* 0x020fe200000010ff */
[----:B------:R0:W-:Y:S01]  /*64f0*/  STG.E.U16 desc[UR14][R34.64], R18 ;  /* 0x0000001222007986 */ /* 0x0001e2000c10150e */
[----:B------:R-:W-:Y:S02]  /*6500*/  PRMT R19, R0, 0x7632, R19 ;  /* 0x0000763200137816 */ /* 0x000fe40000000013 */
[----:B------:R-:W-:Y:S01]  /*6510*/  F2FP.BF16.F32.PACK_AB R61, R61, R54 ;  /* 0x000000363d3d723e */ /* 0x000fe200000010ff */
        /* <DEDUP_REMOVED lines=8> */
[----:B0-----:R-:W-:-:S02]  /*65a0*/  PRMT R0, R59, 0x7632, R0 ;  /* 0x000076323b007816 */ /* 0x001fc40000000000 */
[----:B------:R-:W-:Y:S01]  /*65b0*/  PRMT R21, R16, 0x7632, R21 ;  /* 0x0000763210157816 */ /* 0x000fe20000000015 */
[----:B------:R-:W-:Y:S01]  /*65c0*/  STG.E.U16 desc[UR14][R38.64], R61 ;  /* 0x0000003d26007986 */ /* 0x000fe2000c10150e */
[----:B-1----:R-:W-:Y:S02]  /*65d0*/  PRMT R9, R14, 0x7632, R9 ;  /* 0x000076320e097816 */ /* 0x002fe40000000009 */
[----:B--2---:R-:W-:Y:S01]  /*65e0*/  PRMT R11, R61, 0x7632, R11 ;  /* 0x000076323d0b7816 */ /* 0x004fe2000000000b */
        /* <DEDUP_REMOVED lines=18> */
[----:B------:R1:W-:Y:S01]  /*6710*/  STG.E.U16 desc[UR14][R4.64], R41 ;  /* 0x0000002904007986 */ /* 0x0003e2000c10150e */
[----:B0-----:R-:W-:-:S03]  /*6720*/  PRMT R3, R40, 0x7632, R3 ;  /* 0x0000763228037816 */ /* 0x001fc60000000003 */
[----:B------:R1:W-:Y:S04]  /*6730*/  STG.E.U16 desc[UR14][R4.64+0x2], R0 ;  /* 0x0000020004007986 */ /* 0x0003e8000c10150e */
[----:B------:R1:W-:Y:S04]  /*6740*/  STG.E.U16 desc[UR14][R4.64+0x4], R40 ;  /* 0x0000042804007986 */ /* 0x0003e8000c10150e */
[----:B------:R1:W-:Y:S01]  /*6750*/  STG.E.U16 desc[UR14][R4.64+0x6], R3 ;  /* 0x0000060304007986 */ /* 0x0003e2000c10150e */
[----:B------:R-:W-:Y:S05]  /*6760*/  @!P0 BRA `(.L_x_1757) ;  /* 0xffffff9800848947 */ /* 0x000fea000383ffff */
[----:B------:R-:W-:Y:S05]  /*6770*/  EXIT ;  /* 0x000000000000794d */ /* 0x000fea0003800000 */
.L_x_1758:
        /* <DEDUP_REMOVED lines=16> */
.L_x_3574:


//--------------------- .text._ZN13group_norm_v214gn_cuda_kernelI13__nv_bfloat16Li320ELi2ELi16ELi160ELi256ELb1ELi64ELi320ELi320ELi4ELb1ELi74ELb0ELb0ENS_16CompileConditionILi900EEEEEvPT_PKS4_S7_S7_flPfS8_Pj --------------------------
	.section	.text._ZN13group_norm_v214gn_cuda_kernelI13__nv_bfloat16Li320ELi2ELi16ELi160ELi256ELb1ELi64ELi320ELi320ELi4ELb1ELi74ELb0ELb0ENS_16CompileConditionILi900EEEEEvPT_PKS4_S7_S7_flPfS8_Pj,"ax",@progbits
	.align	128
        .global         _ZN13group_norm_v214gn_cuda_kernelI13__nv_bfloat16Li320ELi2ELi16ELi160ELi256ELb1ELi64ELi320ELi320ELi4ELb1ELi74ELb0ELb0ENS_16CompileConditionILi900EEEEEvPT_PKS4_S7_S7_flPfS8_Pj
        .type           _ZN13group_norm_v214gn_cuda_kernelI13__nv_bfloat16Li320ELi2ELi16ELi160ELi256ELb1ELi64ELi320ELi320ELi4ELb1ELi74ELb0ELb0ENS_16CompileConditionILi900EEEEEvPT_PKS4_S7_S7_flPfS8_Pj,@function
        .size           _ZN13group_norm_v214gn_cuda_kernelI13__nv_bfloat16Li320ELi2ELi16ELi160ELi256ELb1ELi64ELi320ELi320ELi4ELb1ELi74ELb0ELb0ENS_16CompileConditionILi900EEEEEvPT_PKS4_S7_S7_flPfS8_Pj,(.L_x_3575 - _ZN13group_norm_v214gn_cuda_kernelI13__nv_bfloat16Li320ELi2ELi16ELi160ELi256ELb1ELi64ELi320ELi320ELi4ELb1ELi74ELb0ELb0ENS_16CompileConditionILi900EEEEEvPT_PKS4_S7_S7_flPfS8_Pj)
        .other          _ZN13group_norm_v214gn_cuda_kernelI13__nv_bfloat16Li320ELi2ELi16ELi160ELi256ELb1ELi64ELi320ELi320ELi4ELb1ELi74ELb0ELb0ENS_16CompileConditionILi900EEEEEvPT_PKS4_S7_S7_flPfS8_Pj,@"STO_CUDA_ENTRY STV_DEFAULT"
_ZN13group_norm_v214gn_cuda_kernelI13__nv_bfloat16Li320ELi2ELi16ELi160ELi256ELb1ELi64ELi320ELi320ELi4ELb1ELi74ELb0ELb0ENS_16CompileConditionILi900EEEEEvPT_PKS4_S7_S7_flPfS8_Pj:
.text._ZN13group_norm_v214gn_cuda_kernelI13__nv_bfloat16Li320ELi2ELi16ELi160ELi256ELb1ELi64ELi320ELi320ELi4ELb1ELi74ELb0ELb0ENS_16CompileConditionILi900EEEEEvPT_PKS4_S7_S7_flPfS8_Pj:
        /* <DEDUP_REMOVED lines=23> */
.L_x_1768:
[----:B--2---:R-:W-:Y:S01]  /*0170*/  IMAD.WIDE.U32 R2, R86, -0x33333333, RZ ;  /* 0xcccccccd56027825 */ /* 0x004fe200078e00ff */
[----:B------:R-:W-:Y:S01]  /*0180*/  ULOP3.LUT UR6, UR9, 0x7, URZ, 0xc0, !UPT ;  /* 0x0000000709067892 */ /* 0x000fe2000f8ec03f */
[----:B------:R-:W-:Y:S01]  /*0190*/  SHF.L.U32 R0, R92, 0x6, RZ ;  /* 0x000000065c007819 */ /* 0x000fe200000006ff */
[----:B------:R-:W-:Y:S01]  /*01a0*/  USHF.R.U64 UR11, UR9, 0x3, UR5 ;  /* 0x00000003090b7899 */ /* 0x000fe20008001205 */
[----:B------:R-:W0:Y:S01]  /*01b0*/  LDC.64 R68, c[0x0][0x220] ;  /* 0x00008800ff447b82 */ /* 0x000e220000000a00 */
[----:B------:R-:W-:Y:S01]  /*01c0*/  SHF.R.U32.HI R3, RZ, 0x6, R3 ;  /* 0x00000006ff037819 */ /* 0x000fe20000011603 */
[----:B------:R-:W-:Y:S01]  /*01d0*/  UIMAD UR8, UR6, 0x140, URZ ;  /* 0x00000140060878a4 */ /* 0x000fe2000f8e023f */
[----:B------:R-:W-:Y:S01]  /*01e0*/  LOP3.LUT R0, R0, 0xc0, RZ, 0xc0, !PT ;  /* 0x000000c000007812 */ /* 0x000fe200078ec0ff */
[----:B------:R-:W-:Y:S01]  /*01f0*/  USHF.R.U32.HI UR6, URZ, 0x3, UR5 ;  /* 0x000000033f067899 */ /* 0x000fe20008011605 */
[----:B------:R-:W-:Y:S01]  /*0200*/  MOV R15, UR11 ;  /* 0x0000000b000f7c02 */ /* 0x000fe20008000f00 */
[----:B------:R-:W-:Y:S01]  /*0210*/  IMAD R52, R3, -0x50, R86 ;  /* 0xffffffb003347824 */ /* 0x000fe200078e0256 */
[----:B------:R-:W-:Y:S01]  /*0220*/  IADD3 R0, R0, R3, RZ ;  /* 0x0000000300007210 */ /* 0x000fe20007ffe0ff */
[----:B------:R-:W-:Y:S01]  /*0230*/  UIMAD UR6, UR6, 0xa0000, URZ ;  /* 0x000a0000060678a4 */ /* 0x000fe2000f8e023f */
[----:B------:R-:W-:-:S02]  /*0240*/  ULDC.64 UR16, c[0x0][0x218] ;  /* 0x0000860000107ab9 */ /* 0x000fc40000000a00 */
        /* <DEDUP_REMOVED lines=49> */
[----:B------:R-:W-:Y:S02]  /*0560*/  LEA R2, P0, R3, UR16, 0x1 ;  /* 0x0000001003027c11 */ /* 0x000fe4000f8008ff */
        /* <DEDUP_REMOVED lines=51> */
[----:B0-----:R-:W-:-:S06]  /*08a0*/  IMAD.WIDE R68, R12, 0x2, R68 ;  /* 0x000000020c447825 */ /* 0x001fcc00078e0244 */
[----:B------:R-:W5:Y:S01]  /*08b0*/  LDG.E.64.CONSTANT R68, desc[UR12][R68.64] ;  /* 0x0000000c44447981 */ /* 0x000f62000c1e9b00 */
[----:B-1----:R-:W-:-:S06]  /*08c0*/  IMAD.WIDE R30, R12, 0x2, R30 ;  /* 0x000000020c1e7825 */ /* 0x002fcc00078e021e */
[----:B------:R-:W5:Y:S01]  /*08d0*/  LDG.E.64.CONSTANT R30, desc[UR12][R30.64] ;  /* 0x0000000c1e1e7981 */ /* 0x000f62000c1e9b00 */
        /* <DEDUP_REMOVED lines=231> */
[----:B------:R-:W1:Y:S01]  /*1750*/  S2R R35, SR_CgaCtaId ;  /* 0x0000000000237919 */ /* 0x000e620000008800 */
[----:B------:R-:W-:Y:S01]  /*1760*/  USHF.L.U32 UR6, UR9, 0x1, URZ ;  /* 0x0000000109067899 */ /* 0x000fe2000800063f */
[----:B0-----:R-:W-:Y:S02]  /*1770*/  MOV R57, 0xa0 ;  /* 0x000000a000397802 */ /* 0x001fe40000000f00 */
[----:B------:R-:W-:Y:S01]  /*1780*/  MOV R0, 0x400 ;  /* 0x0000040000007802 */ /* 0x000fe20000000f00 */
[----:B------:R-:W-:Y:S01]  /*1790*/  ULOP3.LUT UR6, UR6, 0xe, URZ, 0xc0, !UPT ;  /* 0x0000000e06067892 */ /* 0x000fe2000f8ec03f */
[----:B------:R-:W-:Y:S02]  /*17a0*/  MOV R89, RZ ;  /* 0x000000ff00597202 */ /* 0x000fe40000000f00 */
[----:B------:R-:W-:Y:S02]  /*17b0*/  MOV R87, RZ ;  /* 0x000000ff00577202 */ /* 0x000fe40000000f00 */
[----:B------:R-:W-:-:S02]  /*17c0*/  MOV R18, RZ ;  /* 0x000000ff00127202 */ /* 0x000fc40000000f00 */
[C---:B------:R-:W-:Y:S02]  /*17d0*/  LEA.HI R14, R86.reuse, UR6, RZ, 0x1e ;  /* 0x00000006560e7c11 */ /* 0x040fe4000f8ff0ff */
[----:B------:R-:W-:-:S03]  /*17e0*/  LOP3.LUT R12, R86, 0x3, RZ, 0xc0, !PT ;  /* 0x00000003560c7812 */ /* 0x000fc600078ec0ff */
[----:B------:R-:W-:Y:S01]  /*17f0*/  IMAD R14, R14, R57, -UR8 ;  /* 0x800000080e0e7e24 */ /* 0x000fe2000f8e0239 */
[----:B-1----:R-:W-:-:S07]  /*1800*/  LEA R0, R35, R0, 0x18 ;  /* 0x0000000023007211 */ /* 0x002fce00078ec0ff */
.L_x_1761:
[----:B------:R-:W-:Y:S02]  /*1810*/  IADD3 R34, R14, R87, RZ ;  /* 0x000000570e227210 */ /* 0x000fe40007ffe0ff */
[----:B------:R-:W-:Y:S02]  /*1820*/  IADD3 R87, R87, 0x20, RZ ;  /* 0x0000002057577810 */ /* 0x000fe40007ffe0ff */
[C---:B------:R-:W-:Y:S02]  /*1830*/  IADD3 R35, R34.reuse, 0x4, RZ ;  /* 0x0000000422237810 */ /* 0x040fe40007ffe0ff */
[C---:B------:R-:W-:Y:S02]  /*1840*/  IADD3 R46, R34.reuse, 0xc, RZ ;  /* 0x0000000c222e7810 */ /* 0x040fe40007ffe0ff */
[----:B------:R-:W-:Y:S02]  /*1850*/  SHF.R.S32.HI R42, RZ, 0x1f, R35 ;  /* 0x0000001fff2a7819 */ /* 0x000fe40000011423 */
[----:B------:R-:W-:-:S02]  /*1860*/  IADD3 R44, R34, 0x8, RZ ;  /* 0x00000008222c7810 */ /* 0x000fc40007ffe0ff */
[----:B------:R-:W-:Y:S02]  /*1870*/  LEA.HI R42, R42, R35, RZ, 0x2 ;  /* 0x000000232a2a7211 */ /* 0x000fe400078f10ff */
[----:B------:R-:W-:Y:S02]  /*1880*/  SHF.R.S32.HI R35, RZ, 0x1f, R34 ;  /* 0x0000001fff237819 */ /* 0x000fe40000011422 */
[----:B------:R-:W-:Y:S02]  /*1890*/  SHF.R.S32.HI R65, RZ, 0x1f, R46 ;  /* 0x0000001fff417819 */ /* 0x000fe4000001142e */
[----:B------:R-:W-:Y:S02]  /*18a0*/  SHF.R.S32.HI R57, RZ, 0x1f, R44 ;  /* 0x0000001fff397819 */ /* 0x000fe4000001142c */
[C---:B------:R-:W-:Y:S02]  /*18b0*/  IADD3 R50, R34.reuse, 0x14, RZ ;  /* 0x0000001422327810 */ /* 0x040fe40007ffe0ff */
[----:B------:R-:W-:-:S02]  /*18c0*/  IADD3 R48, R34, 0x10, RZ ;  /* 0x0000001022307810 */ /* 0x000fc40007ffe0ff */
[----:B------:R-:W-:Y:S02]  /*18d0*/  LEA.HI R35, R35, R34, RZ, 0x2 ;  /* 0x0000002223237211 */ /* 0x000fe400078f10ff */
[----:B------:R-:W-:Y:S02]  /*18e0*/  LEA.HI R46, R65, R46, RZ, 0x2 ;  /* 0x0000002e412e7211 */ /* 0x000fe400078f10ff */
[----:B------:R-:W-:Y:S02]  /*18f0*/  LEA.HI R44, R57, R44, RZ, 0x2 ;  /* 0x0000002c392c7211 */ /* 0x000fe400078f10ff */
[----:B------:R-:W-:Y:S02]  /*1900*/  SHF.R.S32.HI R65, RZ, 0x1f, R50 ;  /* 0x0000001fff417819 */ /* 0x000fe40000011432 */
[----:B------:R-:W-:Y:S02]  /*1910*/  SHF.R.S32.HI R57, RZ, 0x1f, R48 ;  /* 0x0000001fff397819 */ /* 0x000fe40000011430 */
[----:B------:R-:W-:-:S02]  /*1920*/  IADD3 R54, R34, 0x18, RZ ;  /* 0x0000001822367810 */ /* 0x000fc40007ffe0ff */
[----:B------:R-:W-:Y:S02]  /*1930*/  SHF.R.S32.HI R35, RZ, 0x2, R35 ;  /* 0x00000002ff237819 */ /* 0x000fe40000011423 */
[----:B------:R-:W-:Y:S02]  /*1940*/  LEA.HI R50, R65, R50, RZ, 0x2 ;  /* 0x0000003241327211 */ /* 0x000fe400078f10ff */
[----:B------:R-:W-:Y:S01]  /*1950*/  LEA.HI R48, R57, R48, RZ, 0x2 ;  /* 0x0000003039307211 */ /* 0x000fe200078f10ff */
[----:B------:R-:W-:Y:S01]  /*1960*/  IMAD R35, R35, 0x28, R0 ;  /* 0x0000002823237824 */ /* 0x000fe200078e0200 */
[----:B------:R-:W-:Y:S02]  /*1970*/  SHF.R.S32.HI R65, RZ, 0x1f, R54 ;  /* 0x0000001fff417819 */ /* 0x000fe40000011436 */
[----:B------:R-:W-:Y:S02]  /*1980*/  IADD3 R34, R34, 0x1c, RZ ;  /* 0x0000001c22227810 */ /* 0x000fe40007ffe0ff */
[----:B------:R-:W-:-:S02]  /*1990*/  SHF.R.S32.HI R57, RZ, 0x2, R42 ;  /* 0x00000002ff397819 */ /* 0x000fc4000001142a */
[----:B------:R-:W-:Y:S02]  /*19a0*/  LEA.HI R54, R65, R54, RZ, 0x2 ;  /* 0x0000003641367211 */ /* 0x000fe400078f10ff */
[----:B------:R-:W-:Y:S01]  /*19b0*/  SHF.R.S32.HI R67, RZ, 0x1f, R34 ;  /* 0x0000001fff437819 */ /* 0x000fe20000011422 */
[----:B------:R-:W-:Y:S01]  /*19c0*/  IMAD R57, R57, 0x28, R0 ;  /* 0x0000002839397824 */ /* 0x000fe200078e0200 */
        /* <DEDUP_REMOVED lines=21> */
[C---:B------:R-:W-:Y:S01]  /*1b20*/  LEA R81, R12.reuse, R81, 0x3 ;  /* 0x000000510c517211 */ /* 0x040fe200078e18ff */
[----:B------:R-:W4:Y:S01]  /*1b30*/  LDS.64 R78, [R79] ;  /* 0x000000004f4e7984 */ /* 0x000f220000000a00 */
[----:B------:R-:W-:Y:S01]  /*1b40*/  ISETP.GE.U32.AND P0, PT, R87, 0xa0, PT ;  /* 0x000000a05700780c */ /* 0x000fe20003f06070 */
[----:B------:R-:W-:Y:S01]  /*1b50*/  IMAD R85, R85, 0x28, R0 ;  /* 0x0000002855557824 */ /* 0x000fe200078e0200 */
[C---:B------:R-:W-:Y:S02]  /*1b60*/  LEA R83, R12.reuse, R83, 0x3 ;  /* 0x000000530c537211 */ /* 0x040fe400078e18ff */
[----:B------:R-:W4:Y:S02]  /*1b70*/  LDS.64 R80, [R81] ;  /* 0x0000000051507984 */ /* 0x000f240000000a00 */
[----:B------:R-:W-:-:S02]  /*1b80*/  LEA R85, R12, R85, 0x3 ;  /* 0x000000550c557211 */ /* 0x000fc400078e18ff */
        /* <DEDUP_REMOVED lines=19> */
.L_x_1760:
[----:B------:R-:W-:Y:S05]  /*1cc0*/  BSYNC B0 ;  /* 0x0000000000007941 */ /* 0x000fea0003800000 */
.L_x_1759:
        /* <DEDUP_REMOVED lines=11> */
[----:B------:R-:W0:Y:S01]  /*1d80*/  LDC.64 R56, c[0x0][0x248] ;  /* 0x00009200ff387b82 */ /* 0x000e220000000a00 */
[----:B------:R-:W-:Y:S01]  /*1d90*/  ULDC UR6, c[0x0][0x10] ;  /* 0x0000040000067ab9 */ /* 0x000fe20000000800 */
[----:B------:R-:W-:Y:S01]  /*1da0*/  LOP3.LUT R65, R92, 0x3, RZ, 0xc0, !PT ;  /* 0x000000035c417812 */ /* 0x000fe200078ec0ff */
[----:B------:R-:W-:-:S03]  /*1db0*/  UIMAD UR6, UR6, UR4, UR7 ;  /* 0x00000004060672a4 */ /* 0x000fc6000f8e0207 */
[----:B------:R-:W-:-:S03]  /*1dc0*/  LOP3.LUT R65, R65, 0x7ffffffc, R86, 0xf8, !PT ;  /* 0x7ffffffc41417812 */ /* 0x000fc600078ef856 */
[----:B------:R-:W-:-:S04]  /*1dd0*/  MOV R0, UR6 ;  /* 0x0000000600007c02 */ /* 0x000fc80008000f00 */
[----:B------:R-:W-:-:S04]  /*1de0*/  LEA R65, R0, R65, 0x3 ;  /* 0x0000004100417211 */ /* 0x000fc800078e18ff */
[----:B------:R-:W-:-:S05]  /*1df0*/  SHF.L.U32 R65, R65, 0x1, RZ ;  /* 0x0000000141417819 */ /* 0x000fca00000006ff */
[----:B0-----:R-:W-:-:S05]  /*1e00*/  IMAD.WIDE.U32 R56, R65, 0x4, R56 ;  /* 0x0000000441387825 */ /* 0x001fca00078e0038 */
[----:B------:R0:W-:Y:S02]  /*1e10*/  STG.E.64 desc[UR12][R56.64], R34 ;  /* 0x0000002238007986 */ /* 0x0001e4000c101b0c */
.L_x_1763:
[----:B------:R-:W-:Y:S05]  /*1e20*/  BSYNC B0 ;  /* 0x0000000000007941 */ /* 0x000fea0003800000 */
.L_x_1762:
        /* <DEDUP_REMOVED lines=15> */
[----:B0-----:R-:W0:Y:S01]  /*1f20*/  LDC.64 R34, c[0x0][0x250] ;  /* 0x00009400ff227b82 */ /* 0x001e220000000a00 */
[----:B------:R-:W-:Y:S02]  /*1f30*/  MOV R67, UR7 ;  /* 0x0000000700437c02 */ /* 0x000fe40008000f00 */
        /* <DEDUP_REMOVED lines=8> */
.L_x_1765:
[----:B------:R-:W2:Y:S04]  /*1fc0*/  LD.E.STRONG.GPU R56, desc[UR12][R34.64] ;  /* 0x0000000c22387980 */ /* 0x000ea8000c10f900 */
[----:B--2---:R-:W-:Y:S01]  /*1fd0*/  CCTL.IVALL ;  /* 0x00000000ff00798f */ /* 0x004fe20002000000 */
[----:B------:R-:W-:Y:S05]  /*1fe0*/  YIELD ;  /* 0x0000000000007946 */ /* 0x000fea0003800000 */
[----:B-----5:R-:W-:-:S04]  /*1ff0*/  LOP3.LUT R56, R56, R57, RZ, 0x3c, !PT ;  /* 0x0000003938387212 */ /* 0x020fc800078e3cff */
[----:B------:R-:W-:-:S13]  /*2000*/  ISETP.GT.AND P2, PT, R56, -0x1, PT ;  /* 0xffffffff3800780c */ /* 0x000fda0003f44270 */
[----:B------:R-:W-:Y:S05]  /*2010*/  @P2 BRA `(.L_x_1765) ;  /* 0xfffffffc00e82947 */ /* 0x000fea000383ffff */
.L_x_1764:
[----:B------:R-:W-:Y:S05]  /*2020*/  WARPSYNC.ALL ;  /* 0x0000000000007948 */ /* 0x000fea0003800000 */
[----:B0-----:R-:W0:Y:S01]  /*2030*/  @!P1 LDC R56, c[0x0][0x10] ;  /* 0x00000400ff389b82 */ /* 0x001e220000000800 */
[----:B------:R-:W-:-:S07]  /*2040*/  MOV R57, UR4 ;  /* 0x0000000400397c02 */ /* 0x000fce0008000f00 */
[----:B------:R-:W-:Y:S01]  /*2050*/  BAR.SYNC.DEFER_BLOCKING 0x0 ;  /* 0x0000000000007b1d */ /* 0x000fe20000010000 */
[----:B------:R-:W-:-:S07]  /*2060*/  @!P1 LOP3.LUT R67, R86, 0x3, RZ, 0xc0, !PT ;  /* 0x0000000356439812 */ /* 0x000fce00078ec0ff */
[----:B------:R-:W1:Y:S01]  /*2070*/  @!P1 LDC.64 R34, c[0x0][0x248] ;  /* 0x00009200ff229b82 */ /* 0x000e620000000a00 */
[----:B------:R-:W-:Y:S01]  /*2080*/  ULDC.64 UR16, c[0x0][0x240] ;  /* 0x0000900000107ab9 */ /* 0x000fe20000000a00 */
[----:B0-----:R-:W-:Y:S01]  /*2090*/  @!P1 IMAD R56, R56, R57, UR7 ;  /* 0x0000000738389e24 */ /* 0x001fe2000f8e0239 */
[----:B------:R-:W-:-:S04]  /*20a0*/  @!P1 LOP3.LUT R57, R86, 0x7ffffffc, RZ, 0xc0, !PT ;  /* 0x7ffffffc56399812 */ /* 0x000fc800078ec0ff */
[----:B------:R-:W-:-:S04]  /*20b0*/  @!P1 LEA R56, R56, R57, 0x3 ;  /* 0x0000003938389211 */ /* 0x000fc800078e18ff */
[----:B------:R-:W-:-:S04]  /*20c0*/  @!P1 IADD3 R56, R67, R56, RZ ;  /* 0x0000003843389210 */ /* 0x000fc80007ffe0ff */
        /* <DEDUP_REMOVED lines=16> */
[----:B------:R-:W-:Y:S02]  /*21d0*/  @!P0 SHF.L.U32 R56, R86, 0x1, RZ ;  /* 0x0000000156388819 */ /* 0x000fe400000006ff */
[----:B0-----:R-:W-:Y:S01]  /*21e0*/  @!P0 LEA R57, R64, R57, 0x18 ;  /* 0x0000003940398211 */ /* 0x001fe200078ec0ff */
[----:B------:R-:W0:Y:S01]  /*21f0*/  SHFL.BFLY PT, R60, R67, 0x1, 0x1f ;  /* 0x0c201f00433c7f89 */ /* 0x000e2200000e0000 */
[----:B------:R-:W-:-:S04]  /*2200*/  @!P0 LOP3.LUT R56, R56, 0xfffffff8, RZ, 0xc0, !PT ;  /* 0xfffffff838388812 */ /* 0x000fc800078ec0ff */
[----:B------:R-:W-:Y:S01]  /*2210*/  @!P0 IADD3 R56, R56, R57, RZ ;  /* 0x0000003938388210 */ /* 0x000fe20007ffe0ff */
[----:B-1----:R-:W-:-:S04]  /*2220*/  FADD.FTZ R34, R58, R79 ;  /* 0x0000004f3a227221 */ /* 0x002fc80000010000 */
[----:B------:R-:W-:Y:S01]  /*2230*/  @!P0 FMUL.FTZ R34, R34, 2.4414062863797880709e-05 ;  /* 0x37cccccd22228820 */ /* 0x000fe20000410000 */
[----:B0-----:R-:W-:-:S03]  /*2240*/  FADD.FTZ R60, R67, R60 ;  /* 0x0000003c433c7221 */ /* 0x001fc60000010000 */
        /* <DEDUP_REMOVED lines=20> */
[----:B------:R-:W-:-:S04]  /*2390*/  IADD3 R56, R86, UR11, RZ ;  /* 0x0000000b56387c10 */ /* 0x000fc8000fffe0ff */
[----:B------:R-:W-:-:S04]  /*23a0*/  IADD3 R57, P0, R56, UR6, RZ ;  /* 0x0000000638397c10 */ /* 0x000fc8000ff1e0ff */
[----:B------:R-:W-:Y:S02]  /*23b0*/  LEA.HI.X.SX32 R58, R56, UR8, 0x1, P0 ;  /* 0x00000008383a7c11 */ /* 0x000fe400080f0eff */
[----:B------:R-:W-:-:S04]  /*23c0*/  LEA R56, P0, R57, UR16, 0x3 ;  /* 0x0000001039387c11 */ /* 0x000fc8000f8018ff */
[----:B------:R-:W-:-:S05]  /*23d0*/  LEA.HI.X R57, R57, UR17, R58, 0x3, P0 ;  /* 0x0000001139397c11 */ /* 0x000fca00080f1c3a */
[----:B0-----:R0:W-:Y:S04]  /*23e0*/  STG.E.64 desc[UR12][R56.64], R34 ;  /* 0x0000002238007986 */ /* 0x0011e8000c101b0c */
.L_x_1767:
[----:B------:R-:W-:Y:S05]  /*23f0*/  BSYNC B0 ;  /* 0x0000000000007941 */ /* 0x000fea0003800000 */
.L_x_1766:
[----:B------:R-:W1:Y:S01]  /*2400*/  S2UR UR11, SR_CgaCtaId ;  /* 0x00000000000b79c3 */ /* 0x000e620000008800 */
[----:B------:R-:W-:Y:S01]  /*2410*/  ULOP3.LUT UR6, UR9, 0x7, URZ, 0xc0, !UPT ;  /* 0x0000000709067892 */ /* 0x000fe2000f8ec03f */
[----:B------:R-:W-:Y:S01]  /*2420*/  SHF.L.U32 R79, R54, 0x10, RZ ;  /* 0x00000010364f7819 */ /* 0x000fe200000006ff */
[----:B------:R-:W-:Y:S01]  /*2430*/  USHF.L.U32 UR8, UR9, 0x1, URZ ;  /* 0x0000000109087899 */ /* 0x000fe2000800063f */
[----:B------:R-:W-:Y:S01]  /*2440*/  SHF.L.U32 R65, R65, 0x10, RZ ;  /* 0x0000001041417819 */ /* 0x000fe200000006ff */
[----:B------:R-:W-:Y:S01]  /*2450*/  UIMAD UR6, UR6, 0x140, URZ ;  /* 0x00000140060678a4 */ /* 0x000fe2000f8e023f */
[----:B------:R-:W-:Y:S01]  /*2460*/  SHF.L.U32 R66, R66, 0x10, RZ ;  /* 0x0000001042427819 */ /* 0x000fe200000006ff */
[----:B------:R-:W-:Y:S01]  /*2470*/  ULOP3.LUT UR8, UR8, 0xe, URZ, 0xc0, !UPT ;  /* 0x0000000e08087892 */ /* 0x000fe2000f8ec03f */
[----:B0-----:R-:W-:Y:S01]  /*2480*/  SHF.L.U32 R57, R62, 0x10, RZ ;  /* 0x000000103e397819 */ /* 0x001fe200000006ff */
[----:B------:R-:W-:Y:S01]  /*2490*/  ULDC.64 UR16, c[0x0][0x210] ;  /* 0x0000840000107ab9 */ /* 0x000fe20000000a00 */
[----:B------:R-:W-:Y:S01]  /*24a0*/  SHF.L.U32 R25, R25, 0x10, RZ ;  /* 0x0000001019197819 */ /* 0x000fe200000006ff */
[----:B------:R-:W-:Y:S01]  /*24b0*/  ULOP3.LUT UR4, UR4, 0x1, URZ, 0x3c, !UPT ;  /* 0x0000000104047892 */ /* 0x000fe2000f8e3c3f */
[----:B------:R-:W-:Y:S01]  /*24c0*/  LEA R56, R52, UR6, 0x2 ;  /* 0x0000000634387c11 */ /* 0x000fe2000f8e10ff */
[----:B------:R-:W-:Y:S01]  /*24d0*/  UMOV UR6, 0x400 ;  /* 0x0000040000067882 */ /* 0x000fe20000000000 */
[----:B------:R-:W-:Y:S01]  /*24e0*/  IADD3 R52, RZ, -UR8, RZ ;  /* 0x80000008ff347c10 */ /* 0x000fe2000fffe0ff */
[----:B------:R-:W-:Y:S01]  /*24f0*/  UIADD3 UR6, UR6, 0xc80, URZ ;  /* 0x00000c8006067890 */ /* 0x000fe2000fffe03f */
[----:B------:R-:W-:Y:S01]  /*2500*/  SHF.L.U32 R63, R63, 0x10, RZ ;  /* 0x000000103f3f7819 */ /* 0x000fe200000006ff */
[----:B------:R-:W-:Y:S01]  /*2510*/  IMAD.WIDE.U32 R34, R56, -0x33333333, RZ ;  /* 0xcccccccd38227825 */ /* 0x000fe200078e00ff */
[----:B------:R-:W-:-:S02]  /*2520*/  MOV R34, R52 ;  /* 0x0000003400227202 */ /* 0x000fc40000000f00 */
[----:B------:R-:W-:Y:S02]  /*2530*/  SHF.L.U32 R62, R31, 0x10, RZ ;  /* 0x000000101f3e7819 */ /* 0x000fe400000006ff */
[----:B------:R-:W-:Y:S01]  /*2540*/  LEA.HI R34, R35, R34, RZ, 0x19 ;  /* 0x0000002223227211 */ /* 0x000fe200078fc8ff */
[----:B-1----:R-:W-:Y:S01]  /*2550*/  ULEA UR6, UR11, UR6, 0x18 ;  /* 0x000000060b067291 */ /* 0x002fe2000f8ec03f */
[----:B------:R-:W-:Y:S02]  /*2560*/  SHF.L.U32 R70, R69, 0x10, RZ ;  /* 0x0000001045467819 */ /* 0x000fe400000006ff */
[----:B------:R-:W-:Y:S02]  /*2570*/  SHF.L.U32 R85, R28, 0x10, RZ ;  /* 0x000000101c557819 */ /* 0x000fe400000006ff */
[----:B------:R-:W-:Y:S02]  /*2580*/  SHF.L.U32 R67, R68, 0x10, RZ ;  /* 0x0000001044437819 */ /* 0x000fe400000006ff */
[----:B------:R-:W-:Y:S01]  /*2590*/  LEA R34, R34, UR6, 0x3 ;  /* 0x0000000622227c11 */ /* 0x000fe2000f8e18ff */
[----:B------:R-:W-:Y:S01]  /*25a0*/  ULDC UR6, c[0x0][0x230] ;  /* 0x00008c0000067ab9 */ /* 0x000fe20000000800 */
[----:B------:R-:W-:-:S02]  /*25b0*/  SHF.L.U32 R83, R24, 0x10, RZ ;  /* 0x0000001018537819 */ /* 0x000fc400000006ff */
[----:B------:R-:W-:Y:S02]  /*25c0*/  SHF.L.U32 R69, R48, 0x10, RZ ;  /* 0x0000001030457819 */ /* 0x000fe400000006ff */
[----:B------:R-:W0:Y:S01]  /*25d0*/  LDS.64 R34, [R34] ;  /* 0x0000000022227984 */ /* 0x000e220000000a00 */
[----:B------:R-:W-:Y:S02]  /*25e0*/  SHF.L.U32 R68, R46, 0x10, RZ ;  /* 0x000000102e447819 */ /* 0x000fe400000006ff */
[----:B------:R-:W-:Y:S02]  /*25f0*/  SHF.L.U32 R81, R14, 0x10, RZ ;  /* 0x000000100e517819 */ /* 0x000fe400000006ff */
[----:B------:R-:W-:Y:S01]  /*2600*/  SHF.L.U32 R27, R27, 0x10, RZ ;  /* 0x000000101b1b7819 */ /* 0x000fe200000006ff */
[----:B0-----:R-:W-:Y:S01]  /*2610*/  FADD.FTZ R64, R35, UR6 ;  /* 0x0000000623407e21 */ /* 0x001fe20008010000 */
[----:B------:R-:W-:Y:S01]  /*2620*/  FADD.FTZ R79, -R34, R79 ;  /* 0x0000004f224f7221 */ /* 0x000fe20000010100 */
[--C-:B------:R-:W-:Y:S01]  /*2630*/  FADD.FTZ R25, R25, -R34.reuse ;  /* 0x8000002219197221 */ /* 0x100fe20000010000 */
[--C-:B------:R-:W-:Y:S01]  /*2640*/  FADD.FTZ R63, R63, -R34.reuse ;  /* 0x800000223f3f7221 */ /* 0x100fe20000010000 */
[--C-:B------:R-:W-:Y:S01]  /*2650*/  FADD.FTZ R57, R57, -R34.reuse ;  /* 0x8000002239397221 */ /* 0x100fe20000010000 */
[----:B------:R-:W-:Y:S01]  /*2660*/  SHF.L.U32 R35, R30, 0x10, RZ ;  /* 0x000000101e237819 */ /* 0x000fe200000006ff */
[----:B------:R-:W0:Y:S01]  /*2670*/  MUFU.RSQ R64, R64 ;  /* 0x0000004000407308 */ /* 0x000e220000001400 */
[----:B------:R-:W-:Y:S01]  /*2680*/  FADD.FTZ R81, -R34, R81 ;  /* 0x0000005122517221 */ /* 0x000fe20000010100 */
[----:B------:R-:W-:Y:S01]  /*2690*/  USHF.R.U64 UR6, UR9, 0x3, UR5 ;  /* 0x0000000309067899 */ /* 0x000fe20008001205 */
[----:B------:R-:W-:Y:S01]  /*26a0*/  FADD.FTZ R27, R27, -R34 ;  /* 0x800000221b1b7221 */ /* 0x000fe20000010000 */
[C---:B0-----:R-:W-:Y:S01]  /*26b0*/  FMUL.FTZ R79, R64.reuse, R79 ;  /* 0x0000004f404f7220 */ /* 0x041fe20000410000 */
[C---:B------:R-:W-:Y:S01]  /*26c0*/  FMUL.FTZ R25, R64.reuse, R25 ;  /* 0x0000001940197220 */ /* 0x040fe20000410000 */
[----:B------:R-:W-:Y:S01]  /*26d0*/  FMUL.FTZ R63, R64, R63 ;  /* 0x0000003f403f7220 */ /* 0x000fe20000410000 */
[----:B------:R-:W-:Y:S01]  /*26e0*/  FMUL.FTZ R30, R57, R64 ;  /* 0x00000040391e7220 */ /* 0x000fe20000410000 */
[----:B------:R-:W-:Y:S01]  /*26f0*/  FFMA.FTZ R31, R79, R65, R66 ;  /* 0x000000414f1f7223 */ /* 0x000fe20000010042 */
[----:B------:R-:W-:Y:S01]  /*2700*/  SHF.L.U32 R79, R50, 0x10, RZ ;  /* 0x00000010324f7819 */ /* 0x000fe200000006ff */
[--C-:B------:R-:W-:Y:S01]  /*2710*/  FFMA.FTZ R48, R70, R25, R62.reuse ;  /* 0x0000001946307223 */ /* 0x100fe2000001003e */
[----:B------:R-:W-:Y:S01]  /*2720*/  FFMA.FTZ R24, R63, R70, R62 ;  /* 0x000000463f187223 */ /* 0x000fe2000001003e */
[--C-:B------:R-:W-:Y:S01]  /*2730*/  FADD.FTZ R25, R85, -R34.reuse ;  /* 0x8000002255197221 */ /* 0x100fe20000010000 */
[----:B------:R-:W-:Y:S01]  /*2740*/  FADD.FTZ R63, R83, -R34 ;  /* 0x80000022533f7221 */ /* 0x000fe20000010000 */
[----:B------:R-:W-:Y:S01]  /*2750*/  FADD.FTZ R79, -R34, R79 ;  /* 0x0000004f224f7221 */ /* 0x000fe20000010100 */
[----:B------:R-:W-:Y:S01]  /*2760*/  FFMA.FTZ R30, R30, R67, R35 ;  /* 0x000000431e1e7223 */ /* 0x000fe20000010023 */
[C---:B------:R-:W-:Y:S01]  /*2770*/  FMUL.FTZ R50, R64.reuse, R25 ;  /* 0x0000001940327220 */ /* 0x040fe20000410000 */
[C---:B------:R-:W-:Y:S01]  /*2780*/  FMUL.FTZ R46, R64.reuse, R63 ;  /* 0x0000003f402e7220 */ /* 0x040fe20000410000 */
[C---:B------:R-:W-:Y:S01]  /*2790*/  FMUL.FTZ R79, R64.reuse, R79 ;  /* 0x0000004f404f7220 */ /* 0x040fe20000410000 */
[----:B------:R-:W-:Y:S01]  /*27a0*/  SHF.L.U32 R25, R29, 0x10, RZ ;  /* 0x000000101d197819 */ /* 0x000fe200000006ff */
[----:B------:R-:W-:Y:S01]  /*27b0*/  FMUL.FTZ R81, R64, R81 ;  /* 0x0000005140517220 */ /* 0x000fe20000410000 */
[----:B------:R-:W-:Y:S01]  /*27c0*/  FMUL.FTZ R57, R30, -1.4426950216293334961 ;  /* 0xbfb8aa3b1e397820 */ /* 0x000fe20000410000 */
[----:B------:R-:W-:Y:S01]  /*27d0*/  FFMA.FTZ R14, R79, R69, R68 ;  /* 0x000000454f0e7223 */ /* 0x000fe20000010044 */
[----:B------:R-:W-:Y:S01]  /*27e0*/  SHF.L.U32 R83, R18, 0x10, RZ ;  /* 0x0000001012537819 */ /* 0x000fe200000006ff */
[----:B------:R-:W-:Y:S01]  /*27f0*/  FADD.FTZ R25, R25, -R34 ;  /* 0x8000002219197221 */ /* 0x000fe20000010000 */
[----:B------:R-:W-:Y:S01]  /*2800*/  FFMA.FTZ R18, R65, R81, R66 ;  /* 0x0000005141127223 */ /* 0x000fe20000010042 */
[----:B------:R-:W-:Y:S01]  /*2810*/  FMUL.FTZ R63, R14, -1.4426950216293334961 ;  /* 0xbfb8aa3b0e3f7820 */ /* 0x000fe20000410000 */
[----:B------:R-:W-:Y:S01]  /*2820*/  FMUL.FTZ R58, R31, -1.4426950216293334961 ;  /* 0xbfb8aa3b1f3a7820 */ /* 0x000fe20000410000 */
[----:B------:R-:W-:Y:S01]  /*2830*/  FMUL.FTZ R25, R64, R25 ;  /* 0x0000001940197220 */ /* 0x000fe20000410000 */
[----:B------:R-:W-:Y:S01]  /*2840*/  FADD.FTZ R83, -R34, R83 ;  /* 0x0000005322537221 */ /* 0x000fe20000010100 */
[----:B------:R-:W-:Y:S01]  /*2850*/  SHF.L.U32 R81, R42, 0x10, RZ ;  /* 0x000000102a517819 */ /* 0x000fe200000006ff */
[----:B------:R-:W0:Y:S01]  /*2860*/  MUFU.EX2 R57, R57 ;  /* 0x0000003900397308 */ /* 0x000e220000000800 */
[----:B------:R-:W-:Y:S01]  /*2870*/  FMUL.FTZ R80, R24, -1.4426950216293334961 ;  /* 0xbfb8aa3b18507820 */ /* 0x000fe20000410000 */
[----:B------:R-:W-:Y:S01]  /*2880*/  FMUL.FTZ R72, R18, -1.4426950216293334961 ;  /* 0xbfb8aa3b12487820 */ /* 0x000fe20000410000 */
[----:B------:R-:W-:Y:S01]  /*2890*/  SHF.L.U32 R29, R44, 0x10, RZ ;  /* 0x000000102c1d7819 */ /* 0x000fe200000006ff */
[----:B------:R-:W-:Y:S01]  /*28a0*/  FFMA.FTZ R44, R70, R25, R62 ;  /* 0x00000019462c7223 */ /* 0x000fe2000001003e */
[----:B------:R-:W-:Y:S01]  /*28b0*/  FMUL.FTZ R83, R64, R83 ;  /* 0x0000005340537220 */ /* 0x000fe20000410000 */
[----:B------:R-:W-:Y:S01]  /*28c0*/  FADD.FTZ R81, -R34, R81 ;  /* 0x0000005122517221 */ /* 0x000fe20000010100 */
[----:B------:R-:W-:Y:S01]  /*28d0*/  FFMA.FTZ R46, R67, R46, R35 ;  /* 0x0000002e432e7223 */ /* 0x000fe20000010023 */
[----:B------:R-:W1:Y:S01]  /*28e0*/  MUFU.EX2 R63, R63 ;  /* 0x0000003f003f7308 */ /* 0x000e620000000800 */
[----:B------:R-:W-:Y:S01]  /*28f0*/  FMUL.FTZ R28, R44, -1.4426950216293334961 ;  /* 0xbfb8aa3b2c1c7820 */ /* 0x000fe20000410000 */
[----:B------:R-:W-:Y:S01]  /*2900*/  FFMA.FTZ R42, R69, R83, R68 ;  /* 0x00000053452a7223 */ /* 0x000fe20000010044 */
[----:B------:R-:W-:Y:S01]  /*2910*/  FMUL.FTZ R54, R64, R81 ;  /* 0x0000005140367220 */ /* 0x000fe20000410000 */
[----:B------:R-:W-:Y:S01]  /*2920*/  FADD.FTZ R29, -R34, R29 ;  /* 0x0000001d221d7221 */ /* 0x000fe20000010100 */
[----:B------:R-:W-:Y:S01]  /*2930*/  FMUL.FTZ R79, R46, -1.4426950216293334961 ;  /* 0xbfb8aa3b2e4f7820 */ /* 0x000fe20000410000 */
[----:B------:R-:W-:Y:S01]  /*2940*/  FMUL.FTZ R76, R48, -1.4426950216293334961 ;  /* 0xbfb8aa3b304c7820 */ /* 0x000fe20000410000 */
[----:B------:R-:W-:Y:S01]  /*2950*/  FMUL.FTZ R78, R42, -1.4426950216293334961 ;  /* 0xbfb8aa3b2a4e7820 */ /* 0x000fe20000410000 */
[----:B------:R-:W2:Y:S01]  /*2960*/  MUFU.EX2 R58, R58 ;  /* 0x0000003a003a7308 */ /* 0x000ea20000000800 */
[----:B------:R-:W-:Y:S01]  /*2970*/  FFMA.FTZ R54, R65, R54, R66 ;  /* 0x0000003641367223 */ /* 0x000fe20000010042 */
[C---:B------:R-:W-:Y:S01]  /*2980*/  FMUL.FTZ R29, R64.reuse, R29 ;  /* 0x0000001d401d7220 */ /* 0x040fe20000410000 */
[----:B------:R-:W-:Y:S01]  /*2990*/  FFMA.FTZ R50, R67, R50, R35 ;  /* 0x0000003243327223 */ /* 0x000fe20000010023 */
[----:B------:R-:W-:Y:S01]  /*29a0*/  FMUL.FTZ R27, R64, R27 ;  /* 0x0000001b401b7220 */ /* 0x000fe20000410000 */
[----:B------:R-:W-:Y:S01]  /*29b0*/  FMUL.FTZ R60, R54, -1.4426950216293334961 ;  /* 0xbfb8aa3b363c7820 */ /* 0x000fe20000410000 */
[----:B------:R-:W-:Y:S01]  /*29c0*/  FFMA.FTZ R52, R69, R29, R68 ;  /* 0x0000001d45347223 */ /* 0x000fe20000010044 */
[----:B0-----:R-:W-:Y:S01]  /*29d0*/  FADD.FTZ R29, R57, 1 ;  /* 0x3f800000391d7421 */ /* 0x001fe20000010000 */
[----:B------:R-:W0:Y:S01]  /*29e0*/  MUFU.EX2 R80, R80 ;  /* 0x0000005000507308 */ /* 0x000e220000000800 */
[----:B-1----:R-:W-:Y:S01]  /*29f0*/  FADD.FTZ R63, R63, 1 ;  /* 0x3f8000003f3f7421 */ /* 0x002fe20000010000 */
[----:B------:R-:W-:Y:S01]  /*2a00*/  SHF.R.S32.HI R57, RZ, 0x1f, R56 ;  /* 0x0000001fff397819 */ /* 0x000fe20000011438 */
[----:B------:R-:W-:Y:S01]  /*2a10*/  FMUL.FTZ R74, R50, -1.4426950216293334961 ;  /* 0xbfb8aa3b324a7820 */ /* 0x000fe20000410000 */
[----:B------:R-:W-:-:S04]  /*2a20*/  FMUL.FTZ R25, R52, -1.4426950216293334961 ;  /* 0xbfb8aa3b34197820 */ /* 0x000fc80000410000 */
[----:B------:R-:W1:Y:S01]  /*2a30*/  MUFU.EX2 R72, R72 ;  /* 0x0000004800487308 */ /* 0x000e620000000800 */
[----:B--2---:R-:W-:-:S07]  /*2a40*/  FADD.FTZ R58, R58, 1 ;  /* 0x3f8000003a3a7421 */ /* 0x004fce0000010000 */
[----:B------:R-:W-:Y:S01]  /*2a50*/  MUFU.EX2 R28, R28 ;  /* 0x0000001c001c7308 */ /* 0x000fe20000000800 */
[----:B0-----:R-:W-:-:S07]  /*2a60*/  FADD.FTZ R80, R80, 1 ;  /* 0x3f80000050507421 */ /* 0x001fce0000010000 */
[----:B------:R-:W0:Y:S01]  /*2a70*/  MUFU.EX2 R79, R79 ;  /* 0x0000004f004f7308 */ /* 0x000e220000000800 */
[----:B-1----:R-:W-:-:S07]  /*2a80*/  FADD.FTZ R72, R72, 1 ;  /* 0x3f80000048487421 */ /* 0x002fce0000010000 */
[----:B------:R-:W1:Y:S08]  /*2a90*/  MUFU.EX2 R76, R76 ;  /* 0x0000004c004c7308 */ /* 0x000e700000000800 */
[----:B------:R-:W2:Y:S01]  /*2aa0*/  MUFU.EX2 R78, R78 ;  /* 0x0000004e004e7308 */ /* 0x000ea20000000800 */
[----:B0-----:R-:W-:-:S07]  /*2ab0*/  FADD.FTZ R79, R79, 1 ;  /* 0x3f8000004f4f7421 */ /* 0x001fce0000010000 */
[----:B------:R0:W3:Y:S01]  /*2ac0*/  MUFU.RCP R87, R63 ;  /* 0x0000003f00577308 */ /* 0x0000e20000001000 */
[----:B-1----:R-:W-:-:S07]  /*2ad0*/  FADD.FTZ R76, R76, 1 ;  /* 0x3f8000004c4c7421 */ /* 0x002fce0000010000 */
[----:B------:R-:W1:Y:S01]  /*2ae0*/  MUFU.EX2 R60, R60 ;  /* 0x0000003c003c7308 */ /* 0x000e620000000800 */
[----:B0-----:R-:W-:Y:S01]  /*2af0*/  MOV R63, UR6 ;  /* 0x00000006003f7c02 */ /* 0x001fe20008000f00 */
[----:B------:R-:W-:Y:S01]  /*2b00*/  USHF.R.U32.HI UR6, URZ, 0x3, UR5 ;  /* 0x000000033f067899 */ /* 0x000fe20008011605 */
[----:B--2---:R-:W-:-:S03]  /*2b10*/  FADD.FTZ R78, R78, 1 ;  /* 0x3f8000004e4e7421 */ /* 0x004fc60000010000 */
[----:B------:R-:W-:Y:S01]  /*2b20*/  IMAD.WIDE.U32 R56, R63, 0xa0000, R56 ;  /* 0x000a00003f387825 */ /* 0x000fe200078e0038 */
[----:B------:R-:W-:Y:S01]  /*2b30*/  UIMAD UR6, UR6, 0xa0000, URZ ;  /* 0x000a0000060678a4 */ /* 0x000fe2000f8e023f */
[----:B------:R-:W0:Y:S02]  /*2b40*/  MUFU.RCP R29, R29 ;  /* 0x0000001d001d7308 */ /* 0x000e240000001000 */
[----:B---3--:R-:W-:Y:S01]  /*2b50*/  FMUL.FTZ R14, R14, R87 ;  /* 0x000000570e0e7220 */ /* 0x008fe20000410000 */
[-C--:B------:R-:W-:Y:S02]  /*2b60*/  IADD3 R73, P1, R73, R56.reuse, RZ ;  /* 0x0000003849497210 */ /* 0x080fe40007f3e0ff */
[----:B------:R-:W-:Y:S01]  /*2b70*/  IADD3 R63, R57, UR6, RZ ;  /* 0x00000006393f7c10 */ /* 0x000fe2000fffe0ff */
[----:B------:R-:W-:Y:S01]  /*2b80*/  UIADD3 UR6, UP0, UR9, 0x4a, URZ ;  /* 0x0000004a09067890 */ /* 0x000fe2000ff1e03f */
[-C--:B------:R-:W-:Y:S01]  /*2b90*/  IADD3 R53, P6, R53, R56.reuse, RZ ;  /* 0x0000003835357210 */ /* 0x080fe20007fde0ff */
[----:B------:R-:W2:Y:S01]  /*2ba0*/  MUFU.EX2 R74, R74 ;  /* 0x0000004a004a7308 */ /* 0x000ea20000000800 */
[----:B-1----:R-:W-:Y:S01]  /*2bb0*/  FADD.FTZ R60, R60, 1 ;  /* 0x3f8000003c3c7421 */ /* 0x002fe20000010000 */
[-C--:B------:R-:W-:Y:S01]  /*2bc0*/  IADD3 R59, P2, R59, R56.reuse, RZ ;  /* 0x000000383b3b7210 */ /* 0x080fe20007f5e0ff */
[----:B------:R-:W-:Y:S01]  /*2bd0*/  UIADD3.X UR5, URZ, UR5, URZ, UP0, !UPT ;  /* 0x000000053f057290 */ /* 0x000fe200087fe43f */
[----:B------:R-:W-:Y:S01]  /*2be0*/  IADD3 R55, P4, R55, R56, RZ ;  /* 0x0000003837377210 */ /* 0x000fe20007f9e0ff */
[----:B------:R-:W-:-:S02]  /*2bf0*/  UISETP.GE.U32.AND UP0, UPT, UR6, UR14, UPT ;  /* 0x0000000e0600728c */ /* 0x000fc4000bf06070 */
[----:B------:R-:W-:Y:S01]  /*2c00*/  UMOV UR9, UR6 ;  /* 0x0000000600097c82 */ /* 0x000fe20008000000 */
[----:B------:R-:W1:Y:S01]  /*2c10*/  MUFU.RCP R58, R58 ;  /* 0x0000003a003a7308 */ /* 0x000e620000001000 */
[----:B0-----:R-:W-:Y:S01]  /*2c20*/  FMUL.FTZ R30, R30, R29 ;  /* 0x0000001d1e1e7220 */ /* 0x001fe20000410000 */
[----:B------:R-:W-:-:S06]  /*2c30*/  UISETP.GE.AND.EX UP0, UPT, UR5, UR10, UPT, UP0 ;  /* 0x0000000a0500728c */ /* 0x000fcc000bf06300 */
[----:B------:R-:W0:Y:S01]  /*2c40*/  MUFU.RCP R89, R80 ;  /* 0x0000005000597308 */ /* 0x000e220000001000 */
[----:B--2---:R-:W-:-:S07]  /*2c50*/  FADD.FTZ R74, R74, 1 ;  /* 0x3f8000004a4a7421 */ /* 0x004fce0000010000 */
[----:B------:R2:W3:Y:S01]  /*2c60*/  MUFU.RCP R83, R72 ;  /* 0x0000004800537308 */ /* 0x0004e20000001000 */
[----:B-1----:R-:W-:Y:S01]  /*2c70*/  FMUL.FTZ R31, R31, R58 ;  /* 0x0000003a1f1f7220 */ /* 0x002fe20000410000 */
[----:B------:R-:W-:-:S04]  /*2c80*/  IADD3.X R58, RZ, R63, RZ, P1, !PT ;  /* 0x0000003fff3a7210 */ /* 0x000fc80000ffe4ff */
[----:B------:R-:W-:Y:S02]  /*2c90*/  F2FP.BF16.F32.PACK_AB R30, R31, R30 ;  /* 0x0000001e1f1e723e */ /* 0x000fe400000010ff */
[----:B------:R-:W-:Y:S01]  /*2ca0*/  MUFU.EX2 R25, R25 ;  /* 0x0000001900197308 */ /* 0x000fe20000000800 */
[----:B--2---:R-:W-:Y:S01]  /*2cb0*/  IADD3 R72, P0, R77, R56, RZ ;  /* 0x000000384d487210 */ /* 0x004fe20007f1e0ff */
[----:B------:R-:W-:Y:S01]  /*2cc0*/  FADD.FTZ R77, R28, 1 ;  /* 0x3f8000001c4d7421 */ /* 0x000fe20000010000 */
[----:B0-----:R-:W-:Y:S01]  /*2cd0*/  FMUL.FTZ R89, R24, R89 ;  /* 0x0000005918597220 */ /* 0x001fe20000410000 */
[----:B------:R-:W-:Y:S02]  /*2ce0*/  SHF.L.U32 R31, R26, 0x10, RZ ;  /* 0x000000101a1f7819 */ /* 0x000fe400000006ff */
[----:B------:R-:W-:Y:S02]  /*2cf0*/  IADD3.X R29, RZ, R63, RZ, P0, !PT ;  /* 0x0000003fff1d7210 */ /* 0x000fe400007fe4ff */
[----:B------:R-:W0:Y:S01]  /*2d00*/  MUFU.RCP R77, R77 ;  /* 0x0000004d004d7308 */ /* 0x000e220000001000 */
[----:B------:R-:W-:Y:S01]  /*2d10*/  LEA R28, P0, R72, UR16, 0x1 ;  /* 0x00000010481c7c11 */ /* 0x000fe2000f8008ff */
[----:B---3--:R-:W-:Y:S01]  /*2d20*/  FMUL.FTZ R18, R18, R83 ;  /* 0x0000005312127220 */ /* 0x008fe20000410000 */
[----:B------:R-:W-:Y:S01]  /*2d30*/  F2FP.BF16.F32.PACK_AB R89, R14, R89 ;  /* 0x000000590e59723e */ /* 0x000fe200000010ff */
[----:B------:R-:W-:Y:S01]  /*2d40*/  FADD.FTZ R31, R31, -R34 ;  /* 0x800000221f1f7221 */ /* 0x000fe20000010000 */
[----:B------:R-:W-:-:S02]  /*2d50*/  LEA.HI.X R29, R72, UR17, R29, 0x1, P0 ;  /* 0x00000011481d7c11 */ /* 0x000fc400080f0c1d */
[----:B------:R-:W-:Y:S01]  /*2d60*/  PRMT R14, R30, 0x7632, R14 ;  /* 0x000076321e0e7816 */ /* 0x000fe2000000000e */
[----:B------:R-:W1:Y:S01]  /*2d70*/  MUFU.RCP R79, R79 ;  /* 0x0000004f004f7308 */ /* 0x000e620000001000 */
[----:B------:R-:W-:Y:S01]  /*2d80*/  PRMT R83, R21, 0x7632, R83 ;  /* 0x0000763215537816 */ /* 0x000fe20000000053 */
[----:B------:R-:W-:Y:S03]  /*2d90*/  STG.E.U16 desc[UR12][R28.64], R30 ;  /* 0x0000001e1c007986 */ /* 0x000fe6000c10150c */
[----:B------:R-:W-:Y:S01]  /*2da0*/  SHF.L.U32 R83, R83, 0x10, RZ ;  /* 0x0000001053537819 */ /* 0x000fe200000006ff */
[----:B------:R-:W-:Y:S02]  /*2db0*/  STG.E.U16 desc[UR12][R28.64+0x2], R14 ;  /* 0x0000020e1c007986 */ /* 0x000fe4000c10150c */
[----:B------:R-:W2:Y:S01]  /*2dc0*/  MUFU.RCP R85, R76 ;  /* 0x0000004c00557308 */ /* 0x000ea20000001000 */
[----:B0-----:R-:W-:Y:S01]  /*2dd0*/  FMUL.FTZ R77, R44, R77 ;  /* 0x0000004d2c4d7220 */ /* 0x001fe20000410000 */
[----:B------:R-:W-:Y:S01]  /*2de0*/  PRMT R44, R89, 0x7632, R44 ;  /* 0x00007632592c7816 */ /* 0x000fe2000000002c */
[----:B------:R-:W-:Y:S01]  /*2df0*/  STG.E.U16 desc[UR12][R28.64+0x4], R89 ;  /* 0x000004591c007986 */ /* 0x000fe2000c10150c */
[----:B------:R-:W-:-:S03]  /*2e00*/  FADD.FTZ R83, -R34, R83 ;  /* 0x0000005322537221 */ /* 0x000fc60000010100 */
[----:B------:R0:W-:Y:S01]  /*2e10*/  STG.E.U16 desc[UR12][R28.64+0x6], R44 ;  /* 0x0000062c1c007986 */ /* 0x0001e2000c10150c */
[----:B------:R-:W3:Y:S01]  /*2e20*/  MUFU.RCP R81, R78 ;  /* 0x0000004e00517308 */ /* 0x000ee20000001000 */
[----:B-1----:R-:W-:Y:S01]  /*2e30*/  FMUL.FTZ R79, R46, R79 ;  /* 0x0000004f2e4f7220 */ /* 0x002fe20000410000 */
[----:B------:R-:W-:-:S04]  /*2e40*/  FMUL.FTZ R83, R64, R83 ;  /* 0x0000005340537220 */ /* 0x000fc80000410000 */
[----:B------:R-:W-:Y:S02]  /*2e50*/  F2FP.BF16.F32.PACK_AB R79, R18, R79 ;  /* 0x0000004f124f723e */ /* 0x000fe400000010ff */
[----:B------:R-:W1:Y:S01]  /*2e60*/  MUFU.RCP R57, R60 ;  /* 0x0000003c00397308 */ /* 0x000e620000001000 */
[----:B--2---:R-:W-:Y:S01]  /*2e70*/  FMUL.FTZ R85, R48, R85 ;  /* 0x0000005530557220 */ /* 0x004fe20000410000 */
[----:B------:R-:W-:Y:S02]  /*2e80*/  PRMT R18, R79, 0x7632, R18 ;  /* 0x000076324f127816 */ /* 0x000fe40000000012 */
[----:B0-----:R-:W-:Y:S01]  /*2e90*/  SHF.L.U32 R29, R12, 0x10, RZ ;  /* 0x000000100c1d7819 */ /* 0x001fe200000006ff */
[----:B------:R-:W-:-:S03]  /*2ea0*/  FMUL.FTZ R12, R64, R31 ;  /* 0x0000001f400c7220 */ /* 0x000fc60000410000 */
[----:B------:R0:W2:Y:S01]  /*2eb0*/  MUFU.RCP R93, R74 ;  /* 0x0000004a005d7308 */ /* 0x0000a20000001000 */
[----:B---3--:R-:W-:Y:S01]  /*2ec0*/  FMUL.FTZ R42, R42, R81 ;  /* 0x000000512a2a7220 */ /* 0x008fe20000410000 */
[----:B------:R-:W-:Y:S01]  /*2ed0*/  FADD.FTZ R29, -R34, R29 ;  /* 0x0000001d221d7221 */ /* 0x000fe20000010100 */
[----:B------:R-:W-:Y:S01]  /*2ee0*/  FFMA.FTZ R31, R67, R12, R35 ;  /* 0x0000000c431f7223 */ /* 0x000fe20000010023 */
[----:B------:R-:W-:Y:S02]  /*2ef0*/  PRMT R81, R16, 0x7632, R81 ;  /* 0x0000763210517816 */ /* 0x000fe40000000051 */
[----:B------:R-:W-:Y:S01]  /*2f00*/  F2FP.BF16.F32.PACK_AB R85, R42, R85 ;  /* 0x000000552a55723e */ /* 0x000fe200000010ff */
[----:B------:R-:W-:Y:S01]  /*2f10*/  FMUL.FTZ R29, R64, R29 ;  /* 0x0000001d401d7220 */ /* 0x000fe20000410000 */
[----:B------:R-:W-:Y:S01]  /*2f20*/  FMUL.FTZ R12, R31, -1.4426950216293334961 ;  /* 0xbfb8aa3b1f0c7820 */ /* 0x000fe20000410000 */
[----:B0-----:R-:W-:Y:S01]  /*2f30*/  IADD3 R74, P0, R75, R56, RZ ;  /* 0x000000384b4a7210 */ /* 0x001fe20007f1e0ff */
[----:B------:R-:W-:Y:S01]  /*2f40*/  FADD.FTZ R75, R25, 1 ;  /* 0x3f800000194b7421 */ /* 0x000fe20000010000 */
[----:B-1----:R-:W-:Y:S01]  /*2f50*/  FMUL.FTZ R54, R54, R57 ;  /* 0x0000003936367220 */ /* 0x002fe20000410000 */
[----:B------:R-:W-:-:S02]  /*2f60*/  SHF.L.U32 R57, R22, 0x10, RZ ;  /* 0x0000001016397819 */ /* 0x000fc400000006ff */
[----:B------:R-:W-:Y:S01]  /*2f70*/  IADD3.X R25, RZ, R63, RZ, P0, !PT ;  /* 0x0000003fff197210 */ /* 0x000fe200007fe4ff */
[----:B------:R-:W-:Y:S01]  /*2f80*/  MUFU.EX2 R12, R12 ;  /* 0x0000000c000c7308 */ /* 0x000fe20000000800 */
[C---:B------:R-:W-:Y:S01]  /*2f90*/  LEA R72, P0, R73.reuse, UR16, 0x1 ;  /* 0x0000001049487c11 */ /* 0x040fe2000f8008ff */
[----:B--2---:R-:W-:Y:S01]  /*2fa0*/  FMUL.FTZ R93, R50, R93 ;  /* 0x0000005d325d7220 */ /* 0x004fe20000410000 */
[C---:B------:R-:W-:Y:S02]  /*2fb0*/  LEA R24, P1, R74.reuse, UR16, 0x1 ;  /* 0x000000104a187c11 */ /* 0x040fe4000f8208ff */
[----:B------:R-:W-:Y:S02]  /*2fc0*/  LEA.HI.X R73, R73, UR17, R58, 0x1, P0 ;  /* 0x0000001149497c11 */ /* 0x000fe400080f0c3a */
[----:B------:R-:W-:Y:S01]  /*2fd0*/  LEA.HI.X R25, R74, UR17, R25, 0x1, P1 ;  /* 0x000000114a197c11 */ /* 0x000fe200088f0c19 */
[----:B------:R-:W0:Y:S01]  /*2fe0*/  MUFU.RCP R75, R75 ;  /* 0x0000004b004b7308 */ /* 0x000e220000001000 */
[----:B------:R-:W-:Y:S01]  /*2ff0*/  PRMT R14, R85, 0x7632, R14 ;  /* 0x00007632550e7816 */ /* 0x000fe2000000000e */
[----:B------:R-:W-:Y:S01]  /*3000*/  FFMA.FTZ R74, R70, R27, R62 ;  /* 0x0000001b464a7223 */ /* 0x000fe2000001003e */
[----:B------:R-:W-:Y:S01]  /*3010*/  FADD.FTZ R27, R57, -R34 ;  /* 0x80000022391b7221 */ /* 0x000fe20000010000 */
[----:B------:R-:W-:Y:S01]  /*3020*/  STG.E.U16 desc[UR12][R72.64], R79 ;  /* 0x0000004f48007986 */ /* 0x000fe2000c10150c */
[----:B------:R-:W-:Y:S01]  /*3030*/  SHF.L.U32 R57, R21, 0x10, RZ ;  /* 0x0000001015397819 */ /* 0x000fe200000006ff */
[----:B------:R-:W-:Y:S01]  /*3040*/  FMUL.FTZ R89, R74, -1.4426950216293334961 ;  /* 0xbfb8aa3b4a597820 */ /* 0x000fe20000410000 */
[----:B------:R-:W-:Y:S01]  /*3050*/  F2FP.BF16.F32.PACK_AB R93, R54, R93 ;  /* 0x0000005d365d723e */ /* 0x000fe200000010ff */
[----:B------:R1:W-:Y:S01]  /*3060*/  STG.E.U16 desc[UR12][R72.64+0x2], R18 ;  /* 0x0000021248007986 */ /* 0x0003e2000c10150c */
[----:B------:R-:W-:Y:S01]  /*3070*/  PRMT R22, R22, 0x7632, R22 ;  /* 0x0000763216167816 */ /* 0x000fe20000000016 */
[----:B------:R-:W-:Y:S01]  /*3080*/  FADD.FTZ R57, R57, -R34 ;  /* 0x8000002239397221 */ /* 0x000fe20000010000 */
[----:B------:R-:W-:Y:S01]  /*3090*/  IADD3.X R54, RZ, R63, RZ, P6, !PT ;  /* 0x0000003fff367210 */ /* 0x000fe200037fe4ff */
[----:B------:R-:W-:Y:S01]  /*30a0*/  STG.E.U16 desc[UR12][R72.64+0x4], R85 ;  /* 0x0000045548007986 */ /* 0x000fe2000c10150c */
[-C--:B------:R-:W-:Y:S01]  /*30b0*/  IADD3 R48, P6, R47, R56.reuse, RZ ;  /* 0x000000382f307210 */ /* 0x080fe20007fde0ff */
[----:B------:R-:W-:Y:S01]  /*30c0*/  FMUL.FTZ R57, R64, R57 ;  /* 0x0000003940397220 */ /* 0x000fe20000410000 */
[-C--:B------:R-:W-:Y:S01]  /*30d0*/  IADD3 R50, P5, R13, R56.reuse, RZ ;  /* 0x000000380d327210 */ /* 0x080fe20007fbe0ff */
[----:B------:R2:W-:Y:S01]  /*30e0*/  STG.E.U16 desc[UR12][R72.64+0x6], R14 ;  /* 0x0000060e48007986 */ /* 0x0005e2000c10150c */
[----:B0-----:R-:W-:Y:S01]  /*30f0*/  FMUL.FTZ R52, R52, R75 ;  /* 0x0000004b34347220 */ /* 0x001fe20000410000 */
[----:B------:R-:W-:Y:S01]  /*3100*/  FFMA.FTZ R75, R65, R29, R66 ;  /* 0x0000001d414b7223 */ /* 0x000fe20000010042 */
[----:B------:R-:W-:Y:S01]  /*3110*/  SHF.L.U32 R29, R0, 0x10, RZ ;  /* 0x00000010001d7819 */ /* 0x000fe200000006ff */
[----:B------:R-:W-:Y:S01]  /*3120*/  STG.E.U16 desc[UR12][R24.64], R93 ;  /* 0x0000005d18007986 */ /* 0x000fe2000c10150c */
[----:B------:R-:W-:Y:S01]  /*3130*/  PRMT R0, R23, 0x7632, R0 ;  /* 0x0000763217007816 */ /* 0x000fe20000000000 */
[----:B------:R-:W-:Y:S01]  /*3140*/  FMUL.FTZ R90, R75, -1.4426950216293334961 ;  /* 0xbfb8aa3b4b5a7820 */ /* 0x000fe20000410000 */
[----:B-1----:R-:W-:Y:S01]  /*3150*/  PRMT R18, R93, 0x7632, R18 ;  /* 0x000076325d127816 */ /* 0x002fe20000000012 */
[----:B------:R-:W-:Y:S01]  /*3160*/  FADD.FTZ R29, -R34, R29 ;  /* 0x0000001d221d7221 */ /* 0x000fe20000010100 */
[----:B------:R-:W-:Y:S01]  /*3170*/  F2FP.BF16.F32.PACK_AB R52, R52, R77 ;  /* 0x0000004d3434723e */ /* 0x000fe200000010ff */
[----:B------:R-:W-:Y:S01]  /*3180*/  MUFU.EX2 R89, R89 ;  /* 0x0000005900597308 */ /* 0x000fe20000000800 */
[----:B------:R-:W-:Y:S01]  /*3190*/  IADD3.X R47, RZ, R63, RZ, P6, !PT ;  /* 0x0000003fff2f7210 */ /* 0x000fe200037fe4ff */
[C---:B--2---:R-:W-:Y:S01]  /*31a0*/  FMUL.FTZ R72, R64.reuse, R27 ;  /* 0x0000001b40487220 */ /* 0x044fe20000410000 */
[----:B------:R-:W-:Y:S01]  /*31b0*/  SHF.L.U32 R27, R23, 0x10, RZ ;  /* 0x00000010171b7819 */ /* 0x000fe200000006ff */
[----:B------:R-:W-:Y:S01]  /*31c0*/  FMUL.FTZ R29, R64, R29 ;  /* 0x0000001d401d7220 */ /* 0x000fe20000410000 */
[----:B------:R0:W-:Y:S01]  /*31d0*/  STG.E.U16 desc[UR12][R24.64+0x2], R18 ;  /* 0x0000021218007986 */ /* 0x0001e2000c10150c */
[----:B------:R-:W-:Y:S01]  /*31e0*/  IADD3 R43, P6, R43, R56, RZ ;  /* 0x000000382b2b7210 */ /* 0x000fe20007fde0ff */
[----:B------:R-:W-:Y:S01]  /*31f0*/  FFMA.FTZ R72, R67, R72, R35 ;  /* 0x0000004843487223 */ /* 0x000fe20000010023 */
[----:B------:R-:W-:Y:S01]  /*3200*/  FADD.FTZ R23, R27, -R34 ;  /* 0x800000221b177221 */ /* 0x000fe20000010000 */
[----:B------:R-:W-:Y:S01]  /*3210*/  SHF.L.U32 R27, R20, 0x10, RZ ;  /* 0x00000010141b7819 */ /* 0x000fe200000006ff */
[----:B------:R-:W-:Y:S01]  /*3220*/  FFMA.FTZ R73, R69, R29, R68 ;  /* 0x0000001d45497223 */ /* 0x000fe20000010044 */
[----:B------:R-:W-:Y:S01]  /*3230*/  SHF.L.U32 R29, R22, 0x10, RZ ;  /* 0x00000010161d7819 */ /* 0x000fe200000006ff */
[----:B------:R-:W-:Y:S01]  /*3240*/  FMUL.FTZ R23, R64, R23 ;  /* 0x0000001740177220 */ /* 0x000fe20000410000 */
[C---:B------:R-:W-:Y:S01]  /*3250*/  FFMA.FTZ R22, R70.reuse, R57, R62 ;  /* 0x0000003946167223 */ /* 0x040fe2000001003e */
[----:B------:R-:W-:Y:S01]  /*3260*/  FADD.FTZ R21, R27, -R34 ;  /* 0x800000221b157221 */ /* 0x000fe20000010000 */
[-C--:B------:R-:W-:Y:S01]  /*3270*/  IADD3 R57, P3, R49, R56.reuse, RZ ;  /* 0x0000003831397210 */ /* 0x080fe20007f7e0ff */
[----:B------:R-:W-:Y:S01]  /*3280*/  FFMA.FTZ R26, R70, R23, R62 ;  /* 0x00000017461a7223 */ /* 0x000fe2000001003e */
[----:B------:R-:W-:Y:S01]  /*3290*/  SHF.L.U32 R23, R16, 0x10, RZ ;  /* 0x0000001010177819 */ /* 0x000fe200000006ff */
[----:B------:R-:W-:Y:S01]  /*32a0*/  STG.E.U16 desc[UR12][R24.64+0x4], R52 ;  /* 0x0000043418007986 */ /* 0x000fe2000c10150c */
[----:B0-----:R-:W-:Y:S01]  /*32b0*/  PRMT R18, R52, 0x7632, R18 ;  /* 0x0000763234127816 */ /* 0x001fe20000000012 */
[----:B------:R-:W-:Y:S01]  /*32c0*/  FADD.FTZ R29, -R34, R29 ;  /* 0x0000001d221d7221 */ /* 0x000fe20000010100 */
[----:B------:R-:W-:Y:S01]  /*32d0*/  PRMT R14, R20, 0x7632, R14 ;  /* 0x00007632140e7816 */ /* 0x000fe2000000000e */
[----:B------:R-:W-:Y:S01]  /*32e0*/  FADD.FTZ R49, R23, -R34 ;  /* 0x8000002217317221 */ /* 0x000fe20000010000 */
[----:B------:R-:W-:Y:S01]  /*32f0*/  PRMT R79, R17, 0x7632, R79 ;  /* 0x00007632114f7816 */ /* 0x000fe2000000004f */
[----:B------:R0:W-:Y:S01]  /*3300*/  STG.E.U16 desc[UR12][R24.64+0x6], R18 ;  /* 0x0000061218007986 */ /* 0x0001e2000c10150c */
[----:B------:R-:W-:Y:S01]  /*3310*/  IADD3.X R44, RZ, R63, RZ, P6, !PT ;  /* 0x0000003fff2c7210 */ /* 0x000fe200037fe4ff */
[C---:B------:R-:W-:Y:S01]  /*3320*/  FMUL.FTZ R20, R64.reuse, R49 ;  /* 0x0000003140147220 */ /* 0x040fe20000410000 */
[----:B------:R-:W-:Y:S01]  /*3330*/  IADD3.X R49, RZ, R63, RZ, P5, !PT ;  /* 0x0000003fff317210 */ /* 0x000fe20002ffe4ff */
[----:B------:R-:W1:Y:S01]  /*3340*/  MUFU.EX2 R90, R90 ;  /* 0x0000005a005a7308 */ /* 0x000e620000000800 */
[-C--:B------:R-:W-:Y:S01]  /*3350*/  IADD3 R45, P5, R45, R56.reuse, RZ ;  /* 0x000000382d2d7210 */ /* 0x080fe20007fbe0ff */
[C---:B------:R-:W-:Y:S01]  /*3360*/  FMUL.FTZ R29, R64.reuse, R29 ;  /* 0x0000001d401d7220 */ /* 0x040fe20000410000 */
[-C--:B------:R-:W-:Y:S01]  /*3370*/  IADD3 R42, P6, R19, R56.reuse, RZ ;  /* 0x00000038132a7210 */ /* 0x080fe20007fde0ff */
[----:B------:R-:W-:Y:S01]  /*3380*/  FMUL.FTZ R80, R73, -1.4426950216293334961 ;  /* 0xbfb8aa3b49507820 */ /* 0x000fe20000410000 */
[----:B------:R-:W-:Y:S01]  /*3390*/  SHF.L.U32 R79, R79, 0x10, RZ ;  /* 0x000000104f4f7819 */ /* 0x000fe200000006ff */
[----:B------:R-:W-:Y:S01]  /*33a0*/  FFMA.FTZ R29, R65, R29, R66 ;  /* 0x0000001d411d7223 */ /* 0x000fe20000010042 */
[----:B------:R-:W-:Y:S01]  /*33b0*/  IADD3.X R46, RZ, R63, RZ, P5, !PT ;  /* 0x0000003fff2e7210 */ /* 0x000fe20002ffe4ff */
[----:B0-----:R-:W-:Y:S01]  /*33c0*/  FMUL.FTZ R24, R64, R21 ;  /* 0x0000001540187220 */ /* 0x001fe20000410000 */
[----:B------:R-:W-:Y:S01]  /*33d0*/  SHF.L.U32 R21, R17, 0x10, RZ ;  /* 0x0000001011157819 */ /* 0x000fe200000006ff */
[----:B------:R-:W-:Y:S01]  /*33e0*/  FADD.FTZ R79, -R34, R79 ;  /* 0x0000004f224f7221 */ /* 0x000fe20000010100 */
[----:B------:R-:W-:Y:S01]  /*33f0*/  SHF.L.U32 R17, R2, 0x10, RZ ;  /* 0x0000001002117819 */ /* 0x000fe200000006ff */
[----:B------:R-:W-:Y:S01]  /*3400*/  FMUL.FTZ R78, R72, -1.4426950216293334961 ;  /* 0xbfb8aa3b484e7820 */ /* 0x000fe20000410000 */
[----:B------:R-:W-:Y:S01]  /*3410*/  SHF.L.U32 R25, R0, 0x10, RZ ;  /* 0x0000001000197819 */ /* 0x000fe200000006ff */
[----:B------:R-:W-:Y:S01]  /*3420*/  FMUL.FTZ R79, R64, R79 ;  /* 0x0000004f404f7220 */ /* 0x000fe20000410000 */
[-C--:B------:R-:W-:Y:S01]  /*3430*/  IADD3 R0, P0, R71, R56.reuse, RZ ;  /* 0x0000003847007210 */ /* 0x080fe20007f1e0ff */
[----:B------:R-:W-:Y:S01]  /*3440*/  FADD.FTZ R17, R17, -R34 ;  /* 0x8000002211117221 */ /* 0x000fe20000010000 */
[-C--:B------:R-:W-:Y:S01]  /*3450*/  IADD3 R61, P1, R61, R56.reuse, RZ ;  /* 0x000000383d3d7210 */ /* 0x080fe20007f3e0ff */
[----:B------:R-:W-:Y:S01]  /*3460*/  FADD.FTZ R25, -R34, R25 ;  /* 0x0000001922197221 */ /* 0x000fe20000010100 */
[-C--:B------:R-:W-:Y:S01]  /*3470*/  IADD3 R51, P5, R51, R56.reuse, RZ ;  /* 0x0000003833337210 */ /* 0x080fe20007fbe0ff */
[C---:B------:R-:W-:Y:S01]  /*3480*/  FMUL.FTZ R16, R64.reuse, R17 ;  /* 0x0000001140107220 */ /* 0x040fe20000410000 */
[----:B------:R-:W-:Y:S01]  /*3490*/  IADD3.X R52, RZ, R63, RZ, P6, !PT ;  /* 0x0000003fff347210 */ /* 0x000fe200037fe4ff */
[----:B------:R-:W-:Y:S01]  /*34a0*/  FMUL.FTZ R25, R64, R25 ;  /* 0x0000001940197220 */ /* 0x000fe20000410000 */
[----:B------:R-:W-:Y:S01]  /*34b0*/  IADD3 R56, P6, R15, R56, RZ ;  /* 0x000000380f387210 */ /* 0x000fe20007fde0ff */
[--C-:B------:R-:W-:Y:S01]  /*34c0*/  FFMA.FTZ R19, R69, R79, R68.reuse ;  /* 0x0000004f45137223 */ /* 0x100fe20000010044 */
[----:B------:R-:W-:Y:S01]  /*34d0*/  PRMT R15, R2, 0x7632, R15 ;  /* 0x00007632020f7816 */ /* 0x000fe2000000000f */
[----:B------:R-:W-:Y:S01]  /*34e0*/  FADD.FTZ R2, R12, 1 ;  /* 0x3f8000000c027421 */ /* 0x000fe20000010000 */
[----:B------:R-:W-:Y:S01]  /*34f0*/  SHF.L.U32 R17, R3, 0x10, RZ ;  /* 0x0000001003117819 */ /* 0x000fe200000006ff */
[----:B------:R-:W-:Y:S01]  /*3500*/  FMUL.FTZ R77, R29, -1.4426950216293334961 ;  /* 0xbfb8aa3b1d4d7820 */ /* 0x000fe20000410000 */
[----:B------:R-:W-:Y:S01]  /*3510*/  SHF.L.U32 R15, R15, 0x10, RZ ;  /* 0x000000100f0f7819 */ /* 0x000fe200000006ff */
[----:B------:R-:W-:Y:S01]  /*3520*/  FFMA.FTZ R27, R69, R25, R68 ;  /* 0x00000019451b7223 */ /* 0x000fe20000010044 */
[----:B------:R-:W-:Y:S01]  /*3530*/  PRMT R12, R3, 0x7632, R12 ;  /* 0x00007632030c7816 */ /* 0x000fe2000000000c */
[----:B------:R-:W-:Y:S01]  /*3540*/  FADD.FTZ R3, R17, -R34 ;  /* 0x8000002211037221 */ /* 0x000fe20000010000 */
[----:B------:R-:W0:Y:S01]  /*3550*/  MUFU.RCP R2, R2 ;  /* 0x0000000200027308 */ /* 0x000e220000001000 */
[----:B------:R-:W-:Y:S01]  /*3560*/  FADD.FTZ R15, -R34, R15 ;  /* 0x0000000f220f7221 */ /* 0x000fe20000010100 */
[----:B------:R-:W-:Y:S01]  /*3570*/  SHF.L.U32 R79, R10, 0x10, RZ ;  /* 0x000000100a4f7819 */ /* 0x000fe200000006ff */
[----:B------:R-:W-:Y:S01]  /*3580*/  FMUL.FTZ R3, R64, R3 ;  /* 0x0000000340037220 */ /* 0x000fe20000410000 */
[----:B------:R-:W-:Y:S01]  /*3590*/  SHF.L.U32 R25, R14, 0x10, RZ ;  /* 0x000000100e197819 */ /* 0x000fe200000006ff */
[----:B------:R-:W-:Y:S01]  /*35a0*/  FMUL.FTZ R15, R64, R15 ;  /* 0x0000000f400f7220 */ /* 0x000fe20000410000 */
[----:B------:R-:W-:Y:S01]  /*35b0*/  FMUL.FTZ R30, R27, -1.4426950216293334961 ;  /* 0xbfb8aa3b1b1e7820 */ /* 0x000fe20000410000 */
[----:B------:R-:W-:Y:S01]  /*35c0*/  FFMA.FTZ R14, R70, R3, R62 ;  /* 0x00000003460e7223 */ /* 0x000fe2000001003e */
[----:B------:R-:W2:Y:S01]  /*35d0*/  MUFU.EX2 R80, R80 ;  /* 0x0000005000507308 */ /* 0x000ea20000000800 */
[----:B------:R-:W-:Y:S01]  /*35e0*/  FADD.FTZ R3, R79, -R34 ;  /* 0x800000224f037221 */ /* 0x000fe20000010000 */
[----:B------:R-:W-:Y:S01]  /*35f0*/  FFMA.FTZ R17, R65, R15, R66 ;  /* 0x0000000f41117223 */ /* 0x000fe20000010042 */
[----:B------:R-:W-:Y:S01]  /*3600*/  SHF.L.U32 R15, R12, 0x10, RZ ;  /* 0x000000100c0f7819 */ /* 0x000fe200000006ff */
[----:B------:R-:W-:Y:S01]  /*3610*/  FADD.FTZ R25, -R34, R25 ;  /* 0x0000001922197221 */ /* 0x000fe20000010100 */
[----:B------:R-:W-:Y:S01]  /*3620*/  FMUL.FTZ R12, R64, R3 ;  /* 0x00000003400c7220 */ /* 0x000fe20000410000 */
[----:B-1----:R-:W-:Y:S01]  /*3630*/  FADD.FTZ R3, R90, 1 ;  /* 0x3f8000005a037421 */ /* 0x002fe20000010000 */
[----:B------:R-:W-:Y:S01]  /*3640*/  SHF.L.U32 R81, R81, 0x10, RZ ;  /* 0x0000001051517819 */ /* 0x000fe200000006ff */
[----:B------:R-:W1:Y:S01]  /*3650*/  MUFU.EX2 R78, R78 ;  /* 0x0000004e004e7308 */ /* 0x000e620000000800 */
[----:B0-----:R-:W-:Y:S01]  /*3660*/  FMUL.FTZ R31, R31, R2 ;  /* 0x000000021f1f7220 */ /* 0x001fe20000410000 */
[----:B------:R-:W-:Y:S01]  /*3670*/  FADD.FTZ R2, R89, 1 ;  /* 0x3f80000059027421 */ /* 0x000fe20000010000 */
[----:B------:R-:W-:Y:S01]  /*3680*/  FMUL.FTZ R25, R64, R25 ;  /* 0x0000001940197220 */ /* 0x000fe20000410000 */
[----:B------:R-:W-:Y:S01]  /*3690*/  FFMA.FTZ R24, R67, R24, R35 ;  /* 0x0000001843187223 */ /* 0x000fe20000010023 */
[----:B------:R-:W-:Y:S01]  /*36a0*/  FADD.FTZ R81, -R34, R81 ;  /* 0x0000005122517221 */ /* 0x000fe20000010100 */
[----:B------:R-:W-:Y:S01]  /*36b0*/  FADD.FTZ R21, R21, -R34 ;  /* 0x8000002215157221 */ /* 0x000fe20000010000 */
[--C-:B------:R-:W-:Y:S01]  /*36c0*/  FFMA.FTZ R25, R65, R25, R66.reuse ;  /* 0x0000001941197223 */ /* 0x100fe20000010042 */
[----:B------:R-:W0:Y:S01]  /*36d0*/  MUFU.EX2 R77, R77 ;  /* 0x0000004d004d7308 */ /* 0x000e220000000800 */
[----:B--2---:R-:W-:Y:S01]  /*36e0*/  FADD.FTZ R80, R80, 1 ;  /* 0x3f80000050507421 */ /* 0x004fe20000010000 */
[----:B------:R-:W-:Y:S01]  /*36f0*/  FMUL.FTZ R28, R24, -1.4426950216293334961 ;  /* 0xbfb8aa3b181c7820 */ /* 0x000fe20000410000 */
[----:B------:R-:W-:Y:S01]  /*3700*/  FMUL.FTZ R81, R64, R81 ;  /* 0x0000005140517220 */ /* 0x000fe20000410000 */
[----:B------:R-:W-:Y:S01]  /*3710*/  FMUL.FTZ R71, R25, -1.4426950216293334961 ;  /* 0xbfb8aa3b19477820 */ /* 0x000fe20000410000 */
[----:B------:R-:W-:Y:S01]  /*3720*/  FADD.FTZ R15, -R34, R15 ;  /* 0x0000000f220f7221 */ /* 0x000fe20000010100 */
[----:B------:R-:W-:Y:S01]  /*3730*/  FMUL.FTZ R60, R22, -1.4426950216293334961 ;  /* 0xbfb8aa3b163c7820 */ /* 0x000fe20000410000 */
[----:B------:R-:W-:Y:S01]  /*3740*/  FFMA.FTZ R82, R65, R81, R66 ;  /* 0x0000005141527223 */ /* 0x000fe20000010042 */
[----:B------:R-:W2:Y:S01]  /*3750*/  MUFU.RCP R3, R3 ;  /* 0x0000000300037308 */ /* 0x000ea20000001000 */
[----:B-1----:R-:W-:Y:S01]  /*3760*/  FADD.FTZ R78, R78, 1 ;  /* 0x3f8000004e4e7421 */ /* 0x002fe20000010000 */
[----:B------:R-:W-:Y:S01]  /*3770*/  FMUL.FTZ R81, R64, R21 ;  /* 0x0000001540517220 */ /* 0x000fe20000410000 */
[----:B------:R-:W-:Y:S01]  /*3780*/  FMUL.FTZ R21, R82, -1.4426950216293334961 ;  /* 0xbfb8aa3b52157820 */ /* 0x000fe20000410000 */
[----:B------:R-:W-:Y:S01]  /*3790*/  FFMA.FTZ R23, R69, R83, R68 ;  /* 0x0000005345177223 */ /* 0x000fe20000010044 */
[----:B------:R-:W-:Y:S01]  /*37a0*/  FMUL.FTZ R15, R64, R15 ;  /* 0x0000000f400f7220 */ /* 0x000fe20000410000 */
[----:B------:R-:W-:Y:S01]  /*37b0*/  FFMA.FTZ R18, R70, R81, R62 ;  /* 0x0000005146127223 */ /* 0x000fe2000001003e */
[--C-:B------:R-:W-:Y:S01]  /*37c0*/  FFMA.FTZ R16, R67, R16, R35.reuse ;  /* 0x0000001043107223 */ /* 0x100fe20000010023 */
[----:B------:R-:W1:Y:S01]  /*37d0*/  MUFU.EX2 R30, R30 ;  /* 0x0000001e001e7308 */ /* 0x000e620000000800 */
[----:B0-----:R-:W-:Y:S01]  /*37e0*/  FADD.FTZ R77, R77, 1 ;  /* 0x3f8000004d4d7421 */ /* 0x001fe20000010000 */
[----:B------:R-:W-:Y:S01]  /*37f0*/  FMUL.FTZ R13, R23, -1.4426950216293334961 ;  /* 0xbfb8aa3b170d7820 */ /* 0x000fe20000410000 */
[----:B------:R-:W-:Y:S01]  /*3800*/  FFMA.FTZ R15, R69, R15, R68 ;  /* 0x0000000f450f7223 */ /* 0x000fe20000010044 */
[----:B------:R-:W-:Y:S01]  /*3810*/  FMUL.FTZ R81, R18, -1.4426950216293334961 ;  /* 0xbfb8aa3b12517820 */ /* 0x000fe20000410000 */
[----:B------:R-:W-:Y:S01]  /*3820*/  FMUL.FTZ R84, R16, -1.4426950216293334961 ;  /* 0xbfb8aa3b10547820 */ /* 0x000fe20000410000 */
[----:B------:R-:W-:Y:S01]  /*3830*/  FMUL.FTZ R83, R19, -1.4426950216293334961 ;  /* 0xbfb8aa3b13537820 */ /* 0x000fe20000410000 */
[----:B------:R-:W-:Y:S01]  /*3840*/  FMUL.FTZ R85, R15, -1.4426950216293334961 ;  /* 0xbfb8aa3b0f557820 */ /* 0x000fe20000410000 */
[----:B------:R-:W0:Y:S01]  /*3850*/  MUFU.RCP R2, R2 ;  /* 0x0000000200027308 */ /* 0x000e220000001000 */
[----:B--2---:R-:W-:Y:S01]  /*3860*/  FMUL.FTZ R3, R75, R3 ;  /* 0x000000034b037220 */ /* 0x004fe20000410000 */
[C-C-:B------:R-:W-:Y:S01]  /*3870*/  FFMA.FTZ R12, R67.reuse, R12, R35.reuse ;  /* 0x0000000c430c7223 */ /* 0x140fe20000010023 */
[----:B------:R-:W-:Y:S01]  /*3880*/  FMUL.FTZ R76, R26, -1.4426950216293334961 ;  /* 0xbfb8aa3b1a4c7820 */ /* 0x000fe20000410000 */
[----:B------:R-:W-:Y:S01]  /*3890*/  FFMA.FTZ R20, R67, R20, R35 ;  /* 0x0000001443147223 */ /* 0x000fe20000010023 */
[----:B------:R-:W-:Y:S01]  /*38a0*/  SHF.L.U32 R93, R6, 0x10, RZ ;  /* 0x00000010065d7819 */ /* 0x000fe200000006ff */
[----:B------:R-:W-:Y:S01]  /*38b0*/  FMUL.FTZ R79, R12, -1.4426950216293334961 ;  /* 0xbfb8aa3b0c4f7820 */ /* 0x000fe20000410000 */
[----:B------:R-:W-:Y:S01]  /*38c0*/  FMUL.FTZ R87, R14, -1.4426950216293334961 ;  /* 0xbfb8aa3b0e577820 */ /* 0x000fe20000410000 */
[----:B------:R-:W2:Y:S01]  /*38d0*/  MUFU.RCP R80, R80 ;  /* 0x0000005000507308 */ /* 0x000ea20000001000 */
[----:B-1----:R-:W-:Y:S01]  /*38e0*/  FADD.FTZ R75, R30, 1 ;  /* 0x3f8000001e4b7421 */ /* 0x002fe20000010000 */
[----:B------:R-:W-:Y:S01]  /*38f0*/  FMUL.FTZ R58, R20, -1.4426950216293334961 ;  /* 0xbfb8aa3b143a7820 */ /* 0x000fe20000410000 */
[----:B------:R-:W-:Y:S01]  /*3900*/  FADD.FTZ R93, R93, -R34 ;  /* 0x800000225d5d7221 */ /* 0x000fe20000010000 */
[----:B------:R-:W-:Y:S01]  /*3910*/  FMUL.FTZ R88, R17, -1.4426950216293334961 ;  /* 0xbfb8aa3b11587820 */ /* 0x000fe20000410000 */
[----:B------:R-:W-:-:S03]  /*3920*/  F2FP.BF16.F32.PACK_AB R31, R3, R31 ;  /* 0x0000001f031f723e */ /* 0x000fc600000010ff */
[----:B------:R-:W1:Y:S01]  /*3930*/  MUFU.EX2 R28, R28 ;  /* 0x0000001c001c7308 */ /* 0x000e620000000800 */
[----:B0-----:R-:W-:-:S07]  /*3940*/  FMUL.FTZ R30, R74, R2 ;  /* 0x000000024a1e7220 */ /* 0x001fce0000410000 */
[----:B------:R-:W0:Y:S01]  /*3950*/  MUFU.RCP R78, R78 ;  /* 0x0000004e004e7308 */ /* 0x000e220000001000 */
[----:B--2---:R-:W-:-:S05]  /*3960*/  FMUL.FTZ R2, R73, R80 ;  /* 0x0000005049027220 */ /* 0x004fca0000410000 */
[----:B------:R-:W-:Y:S02]  /*3970*/  F2FP.BF16.F32.PACK_AB R2, R2, R30 ;  /* 0x0000001e0202723e */ /* 0x000fe400000010ff */
[----:B------:R-:W2:Y:S01]  /*3980*/  MUFU.EX2 R71, R71 ;  /* 0x0000004700477308 */ /* 0x000ea20000000800 */
[----:B-1----:R-:W-:Y:S01]  /*3990*/  FADD.FTZ R73, R28, 1 ;  /* 0x3f8000001c497421 */ /* 0x002fe20000010000 */
[----:B------:R-:W-:-:S06]  /*39a0*/  PRMT R30, R31, 0x7632, R30 ;  /* 0x000076321f1e7816 */ /* 0x000fcc000000001e */
[----:B------:R-:W1:Y:S01]  /*39b0*/  MUFU.RCP R77, R77 ;  /* 0x0000004d004d7308 */ /* 0x000e620000001000 */
[----:B0-----:R-:W-:-:S07]  /*39c0*/  FMUL.FTZ R28, R72, R78 ;  /* 0x0000004e481c7220 */ /* 0x001fce0000410000 */
[----:B------:R-:W0:Y:S01]  /*39d0*/  MUFU.EX2 R21, R21 ;  /* 0x0000001500157308 */ /* 0x000e220000000800 */
[----:B--2---:R-:W-:-:S07]  /*39e0*/  FADD.FTZ R72, R71, 1 ;  /* 0x3f80000047487421 */ /* 0x004fce0000010000 */
[----:B------:R2:W3:Y:S01]  /*39f0*/  MUFU.RCP R74, R75 ;  /* 0x0000004b004a7308 */ /* 0x0004e20000001000 */
[----:B-1----:R-:W-:Y:S01]  /*3a00*/  FMUL.FTZ R29, R29, R77 ;  /* 0x0000004d1d1d7220 */ /* 0x002fe20000410000 */
[----:B------:R-:W-:-:S04]  /*3a10*/  PRMT R77, R10, 0x7632, R77 ;  /* 0x000076320a4d7816 */ /* 0x000fc8000000004d */
[----:B------:R-:W-:Y:S02]  /*3a20*/  SHF.L.U32 R77, R77, 0x10, RZ ;  /* 0x000000104d4d7819 */ /* 0x000fe400000006ff */
[----:B------:R-:W1:Y:S01]  /*3a30*/  MUFU.EX2 R60, R60 ;  /* 0x0000003c003c7308 */ /* 0x000e620000000800 */
[----:B0-----:R-:W-:Y:S01]  /*3a40*/  FADD.FTZ R21, R21, 1 ;  /* 0x3f80000015157421 */ /* 0x001fe20000010000 */
[----:B--2---:R-:W-:Y:S01]  /*3a50*/  SHF.L.U32 R75, R11, 0x10, RZ ;  /* 0x000000100b4b7819 */ /* 0x004fe200000006ff */
[----:B------:R-:W-:Y:S01]  /*3a60*/  FADD.FTZ R77, -R34, R77 ;  /* 0x0000004d224d7221 */ /* 0x000fe20000010100 */
[----:B------:R-:W-:Y:S02]  /*3a70*/  F2FP.BF16.F32.PACK_AB R28, R29, R28 ;  /* 0x0000001c1d1c723e */ /* 0x000fe400000010ff */
[----:B------:R-:W-:Y:S01]  /*3a80*/  PRMT R29, R2, 0x7632, R29 ;  /* 0x00007632021d7816 */ /* 0x000fe2000000001d */
[----:B------:R-:W-:Y:S01]  /*3a90*/  FMUL.FTZ R77, R64, R77 ;  /* 0x0000004d404d7220 */ /* 0x000fe20000410000 */
[----:B------:R-:W0:Y:S01]  /*3aa0*/  MUFU.RCP R10, R72 ;  /* 0x00000048000a7308 */ /* 0x000e220000001000 */
[----:B---3--:R-:W-:Y:S01]  /*3ab0*/  FMUL.FTZ R27, R27, R74 ;  /* 0x0000004a1b1b7220 */ /* 0x008fe20000410000 */
[----:B------:R-:W-:Y:S01]  /*3ac0*/  PRMT R74, R11, 0x7632, R74 ;  /* 0x000076320b4a7816 */ /* 0x000fe2000000004a */
[----:B------:R-:W-:-:S03]  /*3ad0*/  FADD.FTZ R11, R75, -R34 ;  /* 0x800000224b0b7221 */ /* 0x000fc60000010000 */
[----:B------:R-:W-:Y:S01]  /*3ae0*/  SHF.L.U32 R75, R74, 0x10, RZ ;  /* 0x000000104a4b7819 */ /* 0x000fe200000006ff */
[----:B------:R-:W-:Y:S01]  /*3af0*/  FMUL.FTZ R11, R64, R11 ;  /* 0x0000000b400b7220 */ /* 0x000fe20000410000 */
[----:B------:R-:W2:Y:S01]  /*3b00*/  MUFU.EX2 R13, R13 ;  /* 0x0000000d000d7308 */ /* 0x000ea20000000800 */
[----:B-1----:R-:W-:Y:S02]  /*3b10*/  FADD.FTZ R71, R60, 1 ;  /* 0x3f8000003c477421 */ /* 0x002fe40000010000 */
[----:B------:R-:W-:-:S05]  /*3b20*/  FADD.FTZ R75, -R34, R75 ;  /* 0x0000004b224b7221 */ /* 0x000fca0000010100 */
[----:B------:R-:W1:Y:S01]  /*3b30*/  MUFU.RCP R21, R21 ;  /* 0x0000001500157308 */ /* 0x000e620000001000 */
[----:B0-----:R-:W-:Y:S01]  /*3b40*/  FMUL.FTZ R25, R25, R10 ;  /* 0x0000000a19197220 */ /* 0x001fe20000410000 */
[----:B------:R-:W-:Y:S01]  /*3b50*/  FFMA.FTZ R10, R70, R11, R62 ;  /* 0x0000000b460a7223 */ /* 0x000fe2000001003e */
[----:B------:R-:W-:Y:S01]  /*3b60*/  FMUL.FTZ R11, R64, R75 ;  /* 0x0000004b400b7220 */ /* 0x000fe20000410000 */
[----:B------:R-:W-:-:S03]  /*3b70*/  PRMT R75, R9, 0x7632, R75 ;  /* 0x00007632094b7816 */ /* 0x000fc6000000004b */
[----:B------:R-:W-:Y:S01]  /*3b80*/  FFMA.FTZ R11, R69, R11, R68 ;  /* 0x0000000b450b7223 */ /* 0x000fe20000010044 */
[----:B------:R-:W0:Y:S01]  /*3b90*/  MUFU.EX2 R81, R81 ;  /* 0x0000005100517308 */ /* 0x000e220000000800 */
[----:B--2---:R-:W-:Y:S01]  /*3ba0*/  FADD.FTZ R60, R13, 1 ;  /* 0x3f8000000d3c7421 */ /* 0x004fe20000010000 */
[----:B------:R-:W-:Y:S01]  /*3bb0*/  FFMA.FTZ R13, R65, R77, R66 ;  /* 0x0000004d410d7223 */ /* 0x000fe20000010042 */
[----:B------:R-:W-:Y:S01]  /*3bc0*/  FMUL.FTZ R77, R10, -1.4426950216293334961 ;  /* 0xbfb8aa3b0a4d7820 */ /* 0x000fe20000410000 */
[----:B------:R-:W-:Y:S01]  /*3bd0*/  FMUL.FTZ R78, R11, -1.4426950216293334961 ;  /* 0xbfb8aa3b0b4e7820 */ /* 0x000fe20000410000 */
[----:B------:R-:W-:Y:S01]  /*3be0*/  SHF.L.U32 R75, R75, 0x10, RZ ;  /* 0x000000104b4b7819 */ /* 0x000fe200000006ff */
[----:B------:R-:W-:Y:S02]  /*3bf0*/  FMUL.FTZ R80, R13, -1.4426950216293334961 ;  /* 0xbfb8aa3b0d507820 */ /* 0x000fe40000410000 */
[----:B------:R-:W2:Y:S01]  /*3c00*/  MUFU.EX2 R85, R85 ;  /* 0x0000005500557308 */ /* 0x000ea20000000800 */
[----:B-1----:R-:W-:Y:S01]  /*3c10*/  FMUL.FTZ R21, R82, R21 ;  /* 0x0000001552157220 */ /* 0x002fe20000410000 */
[----:B------:R-:W-:-:S06]  /*3c20*/  FADD.FTZ R75, -R34, R75 ;  /* 0x0000004b224b7221 */ /* 0x000fcc0000010100 */
[----:B------:R-:W1:Y:S01]  /*3c30*/  MUFU.RCP R73, R73 ;  /* 0x0000004900497308 */ /* 0x000e620000001000 */
[----:B0-----:R-:W-:-:S07]  /*3c40*/  FADD.FTZ R81, R81, 1 ;  /* 0x3f80000051517421 */ /* 0x001fce0000010000 */
[----:B------:R-:W0:Y:S01]  /*3c50*/  MUFU.EX2 R84, R84 ;  /* 0x0000005400547308 */ /* 0x000e220000000800 */
[----:B--2---:R-:W-:Y:S01]  /*3c60*/  FADD.FTZ R82, R85, 1 ;  /* 0x3f80000055527421 */ /* 0x004fe20000010000 */
[----:B------:R-:W-:-:S06]  /*3c70*/  SHF.L.U32 R85, R4, 0x10, RZ ;  /* 0x0000001004557819 */ /* 0x000fcc00000006ff */
[----:B------:R-:W2:Y:S01]  /*3c80*/  MUFU.RCP R71, R71 ;  /* 0x0000004700477308 */ /* 0x000ea20000001000 */
[----:B-1----:R-:W-:Y:S01]  /*3c90*/  FMUL.FTZ R24, R24, R73 ;  /* 0x0000004918187220 */ /* 0x002fe20000410000 */
[----:B------:R-:W-:-:S04]  /*3ca0*/  SHF.L.U32 R73, R8, 0x10, RZ ;  /* 0x0000001008497819 */ /* 0x000fc800000006ff */
[----:B------:R-:W-:Y:S02]  /*3cb0*/  F2FP.BF16.F32.PACK_AB R24, R25, R24 ;  /* 0x000000181918723e */ /* 0x000fe400000010ff */
[----:B------:R-:W1:Y:S01]  /*3cc0*/  MUFU.EX2 R83, R83 ;  /* 0x0000005300537308 */ /* 0x000e620000000800 */
[----:B0-----:R-:W-:-:S07]  /*3cd0*/  FADD.FTZ R84, R84, 1 ;  /* 0x3f80000054547421 */ /* 0x001fce0000010000 */
[----:B------:R-:W0:Y:S01]  /*3ce0*/  MUFU.RCP R60, R60 ;  /* 0x0000003c003c7308 */ /* 0x000e220000001000 */
[----:B--2---:R-:W-:Y:S01]  /*3cf0*/  FMUL.FTZ R22, R22, R71 ;  /* 0x0000004716167220 */ /* 0x004fe20000410000 */
[----:B------:R-:W-:Y:S01]  /*3d00*/  FADD.FTZ R71, R73, -R34 ;  /* 0x8000002249477221 */ /* 0x000fe20000010000 */
[----:B------:R-:W-:-:S05]  /*3d10*/  SHF.L.U32 R73, R9, 0x10, RZ ;  /* 0x0000001009497819 */ /* 0x000fca00000006ff */
[----:B------:R-:W2:Y:S01]  /*3d20*/  MUFU.EX2 R77, R77 ;  /* 0x0000004d004d7308 */ /* 0x000ea20000000800 */
[----:B-1----:R-:W-:Y:S01]  /*3d30*/  FADD.FTZ R83, R83, 1 ;  /* 0x3f80000053537421 */ /* 0x002fe20000010000 */
[----:B------:R-:W-:-:S06]  /*3d40*/  FADD.FTZ R73, R73, -R34 ;  /* 0x8000002249497221 */ /* 0x000fcc0000010000 */
[----:B------:R-:W1:Y:S01]  /*3d50*/  MUFU.RCP R81, R81 ;  /* 0x0000005100517308 */ /* 0x000e620000001000 */
[----:B0-----:R-:W-:Y:S01]  /*3d60*/  FMUL.FTZ R23, R23, R60 ;  /* 0x0000003c17177220 */ /* 0x001fe20000410000 */
[----:B------:R-:W-:Y:S01]  /*3d70*/  FMUL.FTZ R60, R64, R71 ;  /* 0x00000047403c7220 */ /* 0x000fe20000410000 */
[----:B------:R-:W-:-:S03]  /*3d80*/  PRMT R71, R8, 0x7632, R71 ;  /* 0x0000763208477816 */ /* 0x000fc60000000047 */
[----:B------:R-:W-:Y:S01]  /*3d90*/  FFMA.FTZ R8, R67, R60, R35 ;  /* 0x0000003c43087223 */ /* 0x000fe20000010023 */
[----:B------:R-:W-:Y:S01]  /*3da0*/  SHF.L.U32 R71, R71, 0x10, RZ ;  /* 0x0000001047477819 */ /* 0x000fe200000006ff */
[----:B------:R-:W0:Y:S01]  /*3db0*/  MUFU.RCP R82, R82 ;  /* 0x0000005200527308 */ /* 0x000e220000001000 */
[----:B--2---:R-:W-:Y:S01]  /*3dc0*/  FADD.FTZ R77, R77, 1 ;  /* 0x3f8000004d4d7421 */ /* 0x004fe20000010000 */
[----:B------:R-:W-:Y:S01]  /*3dd0*/  FMUL.FTZ R72, R8, -1.4426950216293334961 ;  /* 0xbfb8aa3b08487820 */ /* 0x000fe20000410000 */
[----:B------:R-:W-:Y:S01]  /*3de0*/  FMUL.FTZ R60, R64, R75 ;  /* 0x0000004b403c7220 */ /* 0x000fe20000410000 */
[----:B------:R-:W-:Y:S01]  /*3df0*/  FADD.FTZ R71, -R34, R71 ;  /* 0x0000004722477221 */ /* 0x000fe20000010100 */
[----:B------:R-:W-:Y:S02]  /*3e00*/  F2FP.BF16.F32.PACK_AB R22, R23, R22 ;  /* 0x000000161716723e */ /* 0x000fe400000010ff */
[----:B------:R-:W-:Y:S01]  /*3e10*/  FFMA.FTZ R60, R69, R60, R68 ;  /* 0x0000003c453c7223 */ /* 0x000fe20000010044 */
[----:B------:R-:W2:Y:S01]  /*3e20*/  MUFU.EX2 R79, R79 ;  /* 0x0000004f004f7308 */ /* 0x000ea20000000800 */
[----:B-1----:R-:W-:Y:S01]  /*3e30*/  FMUL.FTZ R18, R18, R81 ;  /* 0x0000005112127220 */ /* 0x002fe20000410000 */
[----:B------:R-:W-:Y:S01]  /*3e40*/  PRMT R81, R6, 0x7632, R81 ;  /* 0x0000763206517816 */ /* 0x000fe20000000051 */
[----:B------:R-:W-:Y:S01]  /*3e50*/  FMUL.FTZ R71, R64, R71 ;  /* 0x0000004740477220 */ /* 0x000fe20000410000 */
[----:B------:R-:W-:-:S02]  /*3e60*/  FMUL.FTZ R75, R60, -1.4426950216293334961 ;  /* 0xbfb8aa3b3c4b7820 */ /* 0x000fc40000410000 */
[----:B------:R-:W-:Y:S01]  /*3e70*/  SHF.L.U32 R81, R81, 0x10, RZ ;  /* 0x0000001051517819 */ /* 0x000fe200000006ff */
[----:B------:R-:W-:Y:S01]  /*3e80*/  FFMA.FTZ R9, R65, R71, R66 ;  /* 0x0000004741097223 */ /* 0x000fe20000010042 */
[----:B------:R-:W1:Y:S01]  /*3e90*/  MUFU.EX2 R78, R78 ;  /* 0x0000004e004e7308 */ /* 0x000e620000000800 */
[----:B0-----:R-:W-:Y:S01]  /*3ea0*/  FMUL.FTZ R15, R15, R82 ;  /* 0x000000520f0f7220 */ /* 0x001fe20000410000 */
[----:B------:R-:W-:Y:S01]  /*3eb0*/  FMUL.FTZ R71, R64, R73 ;  /* 0x0000004940477220 */ /* 0x000fe20000410000 */
[----:B------:R-:W-:Y:S01]  /*3ec0*/  FADD.FTZ R81, -R34, R81 ;  /* 0x0000005122517221 */ /* 0x000fe20000010100 */
[----:B------:R-:W-:Y:S02]  /*3ed0*/  FMUL.FTZ R73, R9, -1.4426950216293334961 ;  /* 0xbfb8aa3b09497820 */ /* 0x000fe40000410000 */
[----:B------:R-:W-:Y:S01]  /*3ee0*/  FFMA.FTZ R71, R70, R71, R62 ;  /* 0x0000004746477223 */ /* 0x000fe2000001003e */
[----:B------:R-:W-:Y:S01]  /*3ef0*/  FMUL.FTZ R81, R64, R81 ;  /* 0x0000005140517220 */ /* 0x000fe20000410000 */
[----:B------:R-:W0:Y:S01]  /*3f00*/  MUFU.EX2 R80, R80 ;  /* 0x0000005000507308 */ /* 0x000e220000000800 */
[----:B--2---:R-:W-:Y:S01]  /*3f10*/  FADD.FTZ R79, R79, 1 ;  /* 0x3f8000004f4f7421 */ /* 0x004fe20000010000 */
[----:B------:R-:W-:-:S06]  /*3f20*/  FMUL.FTZ R74, R71, -1.4426950216293334961 ;  /* 0xbfb8aa3b474a7820 */ /* 0x000fcc0000410000 */
[----:B------:R-:W2:Y:S01]  /*3f30*/  MUFU.EX2 R76, R76 ;  /* 0x0000004c004c7308 */ /* 0x000ea20000000800 */
[----:B-1----:R-:W-:Y:S01]  /*3f40*/  FADD.FTZ R82, R78, 1 ;  /* 0x3f8000004e527421 */ /* 0x002fe20000010000 */
[----:B------:R-:W-:-:S06]  /*3f50*/  FFMA.FTZ R78, R65, R81, R66 ;  /* 0x00000051414e7223 */ /* 0x000fcc0000010042 */
[----:B------:R-:W1:Y:S01]  /*3f60*/  MUFU.RCP R84, R84 ;  /* 0x0000005400547308 */ /* 0x000e620000001000 */
[----:B0-----:R-:W-:-:S07]  /*3f70*/  FADD.FTZ R80, R80, 1 ;  /* 0x3f80000050507421 */ /* 0x001fce0000010000 */
[----:B------:R-:W0:Y:S01]  /*3f80*/  MUFU.RCP R83, R83 ;  /* 0x0000005300537308 */ /* 0x000e220000001000 */
[----:B--2---:R-:W-:-:S07]  /*3f90*/  FADD.FTZ R76, R76, 1 ;  /* 0x3f8000004c4c7421 */ /* 0x004fce0000010000 */
[----:B------:R-:W2:Y:S01]  /*3fa0*/  MUFU.RCP R77, R77 ;  /* 0x0000004d004d7308 */ /* 0x000ea20000001000 */
[----:B-1----:R-:W-:Y:S01]  /*3fb0*/  FMUL.FTZ R16, R16, R84 ;  /* 0x0000005410107220 */ /* 0x002fe20000410000 */
[----:B------:R-:W-:-:S04]  /*3fc0*/  PRMT R84, R7, 0x7632, R84 ;  /* 0x0000763207547816 */ /* 0x000fc80000000054 */
[----:B------:R-:W-:Y:S02]  /*3fd0*/  SHF.L.U32 R81, R84, 0x10, RZ ;  /* 0x0000001054517819 */ /* 0x000fe400000006ff */
[----:B------:R-:W1:Y:S01]  /*3fe0*/  MUFU.EX2 R58, R58 ;  /* 0x0000003a003a7308 */ /* 0x000e620000000800 */
[----:B0-----:R-:W-:Y:S01]  /*3ff0*/  FMUL.FTZ R19, R19, R83 ;  /* 0x0000005313137220 */ /* 0x001fe20000410000 */
[----:B------:R-:W-:-:S04]  /*4000*/  SHF.L.U32 R83, R7, 0x10, RZ ;  /* 0x0000001007537819 */ /* 0x000fc800000006ff */
[----:B------:R-:W-:Y:S01]  /*4010*/  F2FP.BF16.F32.PACK_AB R18, R19, R18 ;  /* 0x000000121312723e */ /* 0x000fe200000010ff */
[--C-:B------:R-:W-:Y:S01]  /*4020*/  FADD.FTZ R7, R83, -R34.reuse ;  /* 0x8000002253077221 */ /* 0x100fe20000010000 */
[----:B------:R-:W0:Y:S01]  /*4030*/  MUFU.RCP R79, R79 ;  /* 0x0000004f004f7308 */ /* 0x000e220000001000 */
[----:B--2---:R-:W-:Y:S01]  /*4040*/  FMUL.FTZ R10, R10, R77 ;  /* 0x0000004d0a0a7220 */ /* 0x004fe20000410000 */
[----:B------:R-:W-:Y:S01]  /*4050*/  FADD.FTZ R77, R85, -R34 ;  /* 0x80000022554d7221 */ /* 0x000fe20000010000 */
[----:B------:R-:W-:Y:S01]  /*4060*/  FADD.FTZ R83, -R34, R81 ;  /* 0x0000005122537221 */ /* 0x000fe20000010100 */
[----:B------:R-:W-:-:S04]  /*4070*/  FMUL.FTZ R7, R64, R7 ;  /* 0x0000000740077220 */ /* 0x000fc80000410000 */
[----:B------:R-:W2:Y:S01]  /*4080*/  MUFU.RCP R82, R82 ;  /* 0x0000005200527308 */ /* 0x000ea20000001000 */
[----:B-1----:R-:W-:Y:S01]  /*4090*/  FADD.FTZ R58, R58, 1 ;  /* 0x3f8000003a3a7421 */ /* 0x002fe20000010000 */
[----:B------:R-:W-:-:S04]  /*40a0*/  FFMA.FTZ R81, R70, R7, R62 ;  /* 0x0000000746517223 */ /* 0x000fc8000001003e */
[----:B------:R-:W-:Y:S02]  /*40b0*/  FMUL.FTZ R7, R81, -1.4426950216293334961 ;  /* 0xbfb8aa3b51077820 */ /* 0x000fe40000410000 */
[----:B------:R-:W1:Y:S01]  /*40c0*/  MUFU.EX2 R72, R72 ;  /* 0x0000004800487308 */ /* 0x000e620000000800 */
[----:B0-----:R-:W-:Y:S01]  /*40d0*/  FMUL.FTZ R12, R12, R79 ;  /* 0x0000004f0c0c7220 */ /* 0x001fe20000410000 */
[----:B------:R-:W-:-:S06]  /*40e0*/  FMUL.FTZ R79, R78, -1.4426950216293334961 ;  /* 0xbfb8aa3b4e4f7820 */ /* 0x000fcc0000410000 */
[----:B------:R0:W3:Y:S01]  /*40f0*/  MUFU.RCP R6, R80 ;  /* 0x0000005000067308 */ /* 0x0000e20000001000 */
[----:B--2---:R-:W-:Y:S01]  /*4100*/  FMUL.FTZ R11, R11, R82 ;  /* 0x000000520b0b7220 */ /* 0x004fe20000410000 */
[----:B------:R-:W-:Y:S01]  /*4110*/  FMUL.FTZ R82, R64, R77 ;  /* 0x0000004d40527220 */ /* 0x000fe20000410000 */
[----:B------:R-:W-:-:S03]  /*4120*/  PRMT R77, R4, 0x7632, R77 ;  /* 0x00007632044d7816 */ /* 0x000fc6000000004d */
[----:B------:R-:W-:Y:S02]  /*4130*/  F2FP.BF16.F32.PACK_AB R10, R11, R10 ;  /* 0x0000000a0b0a723e */ /* 0x000fe400000010ff */
[----:B------:R-:W2:Y:S01]  /*4140*/  MUFU.RCP R76, R76 ;  /* 0x0000004c004c7308 */ /* 0x000ea20000001000 */
[----:B-1----:R-:W-:Y:S01]  /*4150*/  FADD.FTZ R72, R72, 1 ;  /* 0x3f80000048487421 */ /* 0x002fe20000010000 */
[----:B0-----:R-:W-:Y:S01]  /*4160*/  FMUL.FTZ R80, R64, R83 ;  /* 0x0000005340507220 */ /* 0x001fe20000410000 */
[----:B------:R-:W-:Y:S01]  /*4170*/  FFMA.FTZ R83, R67, R82, R35 ;  /* 0x0000005243537223 */ /* 0x000fe20000010023 */
[----:B------:R-:W-:Y:S02]  /*4180*/  PRMT R82, R5, 0x7632, R82 ;  /* 0x0000763205527816 */ /* 0x000fe40000000052 */
[----:B------:R-:W-:Y:S01]  /*4190*/  FFMA.FTZ R80, R69, R80, R68 ;  /* 0x0000005045507223 */ /* 0x000fe20000010044 */
[----:B------:R-:W-:Y:S01]  /*41a0*/  SHF.L.U32 R77, R77, 0x10, RZ ;  /* 0x000000104d4d7819 */ /* 0x000fe200000006ff */
[----:B------:R0:W1:Y:S01]  /*41b0*/  MUFU.RCP R89, R58 ;  /* 0x0000003a00597308 */ /* 0x0000620000001000 */
[----:B---3--:R-:W-:Y:S01]  /*41c0*/  FMUL.FTZ R13, R13, R6 ;  /* 0x000000060d0d7220 */ /* 0x008fe20000410000 */
[----:B------:R-:W-:-:S02]  /*41d0*/  FMUL.FTZ R4, R83, -1.4426950216293334961 ;  /* 0xbfb8aa3b53047820 */ /* 0x000fc40000410000 */
[----:B------:R-:W-:Y:S02]  /*41e0*/  FADD.FTZ R77, -R34, R77 ;  /* 0x0000004d224d7221 */ /* 0x000fe40000010100 */
[----:B------:R-:W-:Y:S02]  /*41f0*/  F2FP.BF16.F32.PACK_AB R12, R13, R12 ;  /* 0x0000000c0d0c723e */ /* 0x000fe400000010ff */
[----:B------:R3:W-:Y:S01]  /*4200*/  MUFU.EX2 R6, R79 ;  /* 0x0000004f00067308 */ /* 0x0007e20000000800 */
[----:B0-----:R-:W-:Y:S01]  /*4210*/  FMUL.FTZ R58, R64, R93 ;  /* 0x0000005d403a7220 */ /* 0x001fe20000410000 */
[----:B--2---:R-:W-:Y:S01]  /*4220*/  FMUL.FTZ R26, R26, R76 ;  /* 0x0000004c1a1a7220 */ /* 0x004fe20000410000 */
[----:B------:R-:W-:Y:S02]  /*4230*/  FMUL.FTZ R77, R64, R77 ;  /* 0x0000004d404d7220 */ /* 0x000fe40000410000 */
[----:B------:R-:W-:Y:S02]  /*4240*/  FFMA.FTZ R58, R67, R58, R35 ;  /* 0x0000003a433a7223 */ /* 0x000fe40000010023 */
[----:B------:R-:W-:Y:S01]  /*4250*/  FFMA.FTZ R85, R65, R77, R66 ;  /* 0x0000004d41557223 */ /* 0x000fe20000010042 */
[----:B------:R-:W0:Y:S01]  /*4260*/  MUFU.EX2 R87, R87 ;  /* 0x0000005700577308 */ /* 0x000e220000000800 */
[----:B---3--:R-:W-:Y:S01]  /*4270*/  SHF.L.U32 R79, R5, 0x10, RZ ;  /* 0x00000010054f7819 */ /* 0x008fe200000006ff */
[----:B------:R-:W-:Y:S01]  /*4280*/  FMUL.FTZ R76, R58, -1.4426950216293334961 ;  /* 0xbfb8aa3b3a4c7820 */ /* 0x000fe20000410000 */
[----:B-1----:R-:W-:Y:S01]  /*4290*/  FMUL.FTZ R20, R20, R89 ;  /* 0x0000005914147220 */ /* 0x002fe20000410000 */
[----:B------:R-:W-:Y:S01]  /*42a0*/  FMUL.FTZ R89, R80, -1.4426950216293334961 ;  /* 0xbfb8aa3b50597820 */ /* 0x000fe20000410000 */
[----:B------:R-:W-:Y:S01]  /*42b0*/  SHF.L.U32 R77, R82, 0x10, RZ ;  /* 0x00000010524d7819 */ /* 0x000fe200000006ff */
[----:B------:R-:W-:Y:S01]  /*42c0*/  FADD.FTZ R79, R79, -R34 ;  /* 0x800000224f4f7221 */ /* 0x000fe20000010000 */
[----:B------:R-:W-:Y:S01]  /*42d0*/  F2FP.BF16.F32.PACK_AB R26, R27, R26 ;  /* 0x0000001a1b1a723e */ /* 0x000fe200000010ff */
[----:B------:R-:W1:Y:S01]  /*42e0*/  MUFU.RCP R5, R72 ;  /* 0x0000004800057308 */ /* 0x000e620000001000 */
[----:B------:R-:W-:Y:S01]  /*42f0*/  PRMT R27, R28, 0x7632, R27 ;  /* 0x000076321c1b7816 */ /* 0x000fe2000000001b */
[----:B------:R-:W-:Y:S01]  /*4300*/  FMUL.FTZ R79, R64, R79 ;  /* 0x0000004f404f7220 */ /* 0x000fe20000410000 */
[----:B------:R-:W-:Y:S01]  /*4310*/  FADD.FTZ R77, -R34, R77 ;  /* 0x0000004d224d7221 */ /* 0x000fe20000010100 */
[----:B------:R-:W-:-:S02]  /*4320*/  PRMT R25, R26, 0x7632, R25 ;  /* 0x000076321a197816 */ /* 0x000fc40000000019 */
[----:B------:R-:W-:Y:S01]  /*4330*/  FFMA.FTZ R84, R70, R79, R62 ;  /* 0x0000004f46547223 */ /* 0x000fe2000001003e */
[----:B------:R-:W-:Y:S01]  /*4340*/  FMUL.FTZ R77, R64, R77 ;  /* 0x0000004d404d7220 */ /* 0x000fe20000410000 */
[----:B------:R-:W2:Y:S01]  /*4350*/  MUFU.EX2 R73, R73 ;  /* 0x0000004900497308 */ /* 0x000ea20000000800 */
[----:B0-----:R-:W-:Y:S01]  /*4360*/  FADD.FTZ R87, R87, 1 ;  /* 0x3f80000057577421 */ /* 0x001fe20000010000 */
[----:B------:R-:W-:Y:S01]  /*4370*/  FMUL.FTZ R90, R84, -1.4426950216293334961 ;  /* 0xbfb8aa3b545a7820 */ /* 0x000fe20000410000 */
[----:B------:R-:W-:Y:S01]  /*4380*/  FFMA.FTZ R79, R69, R77, R68 ;  /* 0x0000004d454f7223 */ /* 0x000fe20000010044 */
[----:B------:R-:W-:Y:S02]  /*4390*/  F2FP.BF16.F32.PACK_AB R20, R21, R20 ;  /* 0x000000141514723e */ /* 0x000fe400000010ff */
[----:B------:R-:W-:Y:S02]  /*43a0*/  PRMT R21, R22, 0x7632, R21 ;  /* 0x0000763216157816 */ /* 0x000fe40000000015 */
[----:B------:R-:W0:Y:S01]  /*43b0*/  MUFU.EX2 R74, R74 ;  /* 0x0000004a004a7308 */ /* 0x000e220000000800 */
[----:B-1----:R-:W-:Y:S01]  /*43c0*/  FMUL.FTZ R8, R8, R5 ;  /* 0x0000000508087220 */ /* 0x002fe20000410000 */
[----:B------:R-:W-:-:S06]  /*43d0*/  PRMT R19, R20, 0x7632, R19 ;  /* 0x0000763214137816 */ /* 0x000fcc0000000013 */
[----:B------:R-:W1:Y:S01]  /*43e0*/  MUFU.EX2 R75, R75 ;  /* 0x0000004b004b7308 */ /* 0x000e620000000800 */
[----:B--2---:R-:W-:-:S07]  /*43f0*/  FADD.FTZ R5, R73, 1 ;  /* 0x3f80000049057421 */ /* 0x004fce0000010000 */
[----:B------:R-:W-:Y:S01]  /*4400*/  MUFU.EX2 R7, R7 ;  /* 0x0000000700077308 */ /* 0x000fe20000000800 */
[----:B0-----:R-:W-:-:S07]  /*4410*/  FADD.FTZ R73, R74, 1 ;  /* 0x3f8000004a497421 */ /* 0x001fce0000010000 */
[----:B------:R-:W0:Y:S01]  /*4420*/  MUFU.EX2 R76, R76 ;  /* 0x0000004c004c7308 */ /* 0x000e220000000800 */
[----:B-1----:R-:W-:-:S07]  /*4430*/  FADD.FTZ R74, R75, 1 ;  /* 0x3f8000004b4a7421 */ /* 0x002fce0000010000 */
[----:B------:R-:W1:Y:S08]  /*4440*/  MUFU.RCP R87, R87 ;  /* 0x0000005700577308 */ /* 0x000e700000001000 */
[----:B------:R-:W2:Y:S01]  /*4450*/  MUFU.EX2 R89, R89 ;  /* 0x0000005900597308 */ /* 0x000ea20000000800 */
[----:B0-----:R-:W-:Y:S01]  /*4460*/  FADD.FTZ R75, R76, 1 ;  /* 0x3f8000004c4b7421 */ /* 0x001fe20000010000 */
[----:B------:R-:W-:-:S06]  /*4470*/  FADD.FTZ R76, R6, 1 ;  /* 0x3f800000064c7421 */ /* 0x000fcc0000010000 */
[----:B------:R0:W-:Y:S01]  /*4480*/  MUFU.EX2 R72, R90 ;  /* 0x0000005a00487308 */ /* 0x0001e20000000800 */
[----:B-1----:R-:W-:Y:S01]  /*4490*/  FMUL.FTZ R14, R14, R87 ;  /* 0x000000570e0e7220 */ /* 0x002fe20000410000 */
[C---:B------:R-:W-:Y:S02]  /*44a0*/  SHF.L.U32 R87, R40.reuse, 0x10, RZ ;  /* 0x0000001028577819 */ /* 0x040fe400000006ff */
[----:B------:R-:W-:Y:S02]  /*44b0*/  PRMT R40, R40, 0x7632, R40 ;  /* 0x0000763228287816 */ /* 0x000fe40000000028 */
[----:B------:R-:W-:Y:S01]  /*44c0*/  F2FP.BF16.F32.PACK_AB R14, R15, R14 ;  /* 0x0000000e0f0e723e */ /* 0x000fe200000010ff */
[----:B------:R-:W-:Y:S01]  /*44d0*/  FADD.FTZ R87, R87, -R34 ;  /* 0x8000002257577221 */ /* 0x000fe20000010000 */
[----:B------:R-:W1:Y:S01]  /*44e0*/  MUFU.RCP R73, R73 ;  /* 0x0000004900497308 */ /* 0x000e620000001000 */
[----:B0-----:R-:W-:Y:S01]  /*44f0*/  FADD.FTZ R90, R7, 1 ;  /* 0x3f800000075a7421 */ /* 0x001fe20000010000 */
[----:B--2---:R-:W-:Y:S01]  /*4500*/  FADD.FTZ R89, R89, 1 ;  /* 0x3f80000059597421 */ /* 0x004fe20000010000 */
[----:B------:R-:W-:Y:S01]  /*4510*/  FMUL.FTZ R82, R64, R87 ;  /* 0x0000005740527220 */ /* 0x000fe20000410000 */
[----:B------:R-:W-:-:S03]  /*4520*/  FMUL.FTZ R87, R79, -1.4426950216293334961 ;  /* 0xbfb8aa3b4f577820 */ /* 0x000fc60000410000 */
[----:B------:R-:W-:Y:S01]  /*4530*/  FFMA.FTZ R77, R67, R82, R35 ;  /* 0x00000052434d7223 */ /* 0x000fe20000010023 */
[----:B------:R-:W0:Y:S03]  /*4540*/  MUFU.RCP R74, R74 ;  /* 0x0000004a004a7308 */ /* 0x000e260000001000 */
[----:B------:R-:W-:-:S05]  /*4550*/  FMUL.FTZ R82, R77, -1.4426950216293334961 ;  /* 0xbfb8aa3b4d527820 */ /* 0x000fca0000410000 */
[----:B------:R-:W2:Y:S01]  /*4560*/  MUFU.EX2 R4, R4 ;  /* 0x0000000400047308 */ /* 0x000ea20000000800 */
[----:B-1----:R-:W-:-:S07]  /*4570*/  FMUL.FTZ R6, R71, R73 ;  /* 0x0000004947067220 */ /* 0x002fce0000410000 */
[----:B------:R-:W1:Y:S01]  /*4580*/  MUFU.RCP R90, R90 ;  /* 0x0000005a005a7308 */ /* 0x000e620000001000 */
[----:B0-----:R-:W-:-:S05]  /*4590*/  FMUL.FTZ R7, R60, R74 ;  /* 0x0000004a3c077220 */ /* 0x001fca0000410000 */
[----:B------:R-:W-:Y:S02]  /*45a0*/  F2FP.BF16.F32.PACK_AB R6, R7, R6 ;  /* 0x000000060706723e */ /* 0x000fe400000010ff */
[----:B------:R-:W0:Y:S01]  /*45b0*/  MUFU.RCP R75, R75 ;  /* 0x0000004b004b7308 */ /* 0x000e220000001000 */
[----:B--2---:R-:W-:-:S07]  /*45c0*/  FADD.FTZ R60, R4, 1 ;  /* 0x3f800000043c7421 */ /* 0x004fce0000010000 */
[----:B------:R-:W2:Y:S01]  /*45d0*/  MUFU.EX2 R88, R88 ;  /* 0x0000005800587308 */ /* 0x000ea20000000800 */
[----:B-1----:R-:W-:Y:S01]  /*45e0*/  FMUL.FTZ R71, R81, R90 ;  /* 0x0000005a51477220 */ /* 0x002fe20000410000 */
[----:B------:R-:W-:-:S05]  /*45f0*/  SHF.L.U32 R81, R40, 0x10, RZ ;  /* 0x0000001028517819 */ /* 0x000fca00000006ff */
[----:B------:R-:W-:Y:S01]  /*4600*/  FADD.FTZ R81, -R34, R81 ;  /* 0x0000005122517221 */ /* 0x000fe20000010100 */
[----:B------:R-:W1:Y:S01]  /*4610*/  MUFU.RCP R5, R5 ;  /* 0x0000000500057308 */ /* 0x000e620000001000 */
[----:B0-----:R-:W-:Y:S01]  /*4620*/  FMUL.FTZ R4, R58, R75 ;  /* 0x0000004b3a047220 */ /* 0x001fe20000410000 */
[----:B------:R-:W-:-:S06]  /*4630*/  FADD.FTZ R75, R72, 1 ;  /* 0x3f800000484b7421 */ /* 0x000fcc0000010000 */
[----:B------:R-:W0:Y:S01]  /*4640*/  MUFU.RCP R76, R76 ;  /* 0x0000004c004c7308 */ /* 0x000e220000001000 */
[----:B--2---:R-:W-:-:S07]  /*4650*/  FADD.FTZ R88, R88, 1 ;  /* 0x3f80000058587421 */ /* 0x004fce0000010000 */
[----:B------:R-:W2:Y:S01]  /*4660*/  MUFU.RCP R73, R89 ;  /* 0x0000005900497308 */ /* 0x000ea20000001000 */
[----:B-1----:R-:W-:-:S05]  /*4670*/  FMUL.FTZ R9, R9, R5 ;  /* 0x0000000509097220 */ /* 0x002fca0000410000 */
[----:B------:R-:W-:Y:S02]  /*4680*/  F2FP.BF16.F32.PACK_AB R8, R9, R8 ;  /* 0x000000080908723e */ /* 0x000fe400000010ff */
[----:B------:R-:W1:Y:S01]  /*4690*/  MUFU.RCP R58, R60 ;  /* 0x0000003c003a7308 */ /* 0x000e620000001000 */
[----:B0-----:R-:W-:Y:S01]  /*46a0*/  FMUL.FTZ R5, R78, R76 ;  /* 0x0000004c4e057220 */ /* 0x001fe20000410000 */
[----:B------:R-:W-:Y:S01]  /*46b0*/  FMUL.FTZ R78, R64, R81 ;  /* 0x00000051404e7220 */ /* 0x000fe20000410000 */
[----:B------:R-:W-:Y:S02]  /*46c0*/  PRMT R81, R41, 0x7632, R81 ;  /* 0x0000763229517816 */ /* 0x000fe40000000051 */
[----:B------:R-:W-:Y:S01]  /*46d0*/  PRMT R9, R10, 0x7632, R9 ;  /* 0x000076320a097816 */ /* 0x000fe20000000009 */
[----:B------:R-:W-:Y:S01]  /*46e0*/  FFMA.FTZ R78, R65, R78, R66 ;  /* 0x0000004e414e7223 */ /* 0x000fe20000010042 */
[----:B------:R-:W-:Y:S01]  /*46f0*/  SHF.L.U32 R81, R81, 0x10, RZ ;  /* 0x0000001051517819 */ /* 0x000fe200000006ff */
[----:B------:R-:W0:Y:S01]  /*4700*/  MUFU.RCP R88, R88 ;  /* 0x0000005800587308 */ /* 0x000e220000001000 */
[----:B--2---:R-:W-:Y:S01]  /*4710*/  FMUL.FTZ R72, R80, R73 ;  /* 0x0000004950487220 */ /* 0x004fe20000410000 */
[----:B------:R-:W-:-:S02]  /*4720*/  SHF.L.U32 R73, R41, 0x10, RZ ;  /* 0x0000001029497819 */ /* 0x000fc400000006ff */
[----:B------:R-:W-:Y:S01]  /*4730*/  FADD.FTZ R81, -R34, R81 ;  /* 0x0000005122517221 */ /* 0x000fe20000010100 */
[----:B------:R-:W-:Y:S02]  /*4740*/  F2FP.BF16.F32.PACK_AB R4, R5, R4 ;  /* 0x000000040504723e */ /* 0x000fe400000010ff */
[--C-:B------:R-:W-:Y:S01]  /*4750*/  FADD.FTZ R41, R73, -R34.reuse ;  /* 0x8000002249297221 */ /* 0x100fe20000010000 */
[----:B------:R-:W2:Y:S01]  /*4760*/  MUFU.EX2 R87, R87 ;  /* 0x0000005700577308 */ /* 0x000ea20000000800 */
[----:B-1----:R-:W-:Y:S01]  /*4770*/  FMUL.FTZ R73, R83, R58 ;  /* 0x0000003a53497220 */ /* 0x002fe20000410000 */
[----:B------:R-:W-:Y:S01]  /*4780*/  SHF.L.U32 R83, R38, 0x10, RZ ;  /* 0x0000001026537819 */ /* 0x000fe200000006ff */
[----:B------:R-:W-:Y:S01]  /*4790*/  FMUL.FTZ R40, R64, R81 ;  /* 0x0000005140287220 */ /* 0x000fe20000410000 */
[----:B------:R-:W-:Y:S01]  /*47a0*/  FMUL.FTZ R58, R78, -1.4426950216293334961 ;  /* 0xbfb8aa3b4e3a7820 */ /* 0x000fe20000410000 */
[----:B------:R-:W-:Y:S01]  /*47b0*/  FMUL.FTZ R41, R64, R41 ;  /* 0x0000002940297220 */ /* 0x000fe20000410000 */
[----:B------:R-:W-:Y:S01]  /*47c0*/  F2FP.BF16.F32.PACK_AB R71, R72, R71 ;  /* 0x000000474847723e */ /* 0x000fe200000010ff */
[----:B------:R-:W-:Y:S01]  /*47d0*/  FADD.FTZ R81, R83, -R34 ;  /* 0x8000002253517221 */ /* 0x000fe20000010000 */
[----:B------:R-:W1:Y:S01]  /*47e0*/  MUFU.EX2 R82, R82 ;  /* 0x0000005200527308 */ /* 0x000e620000000800 */
[----:B0-----:R-:W-:Y:S01]  /*47f0*/  FMUL.FTZ R17, R17, R88 ;  /* 0x0000005811117220 */ /* 0x001fe20000410000 */
[----:B------:R-:W-:Y:S01]  /*4800*/  FMUL.FTZ R88, R85, -1.4426950216293334961 ;  /* 0xbfb8aa3b55587820 */ /* 0x000fe20000410000 */
[----:B------:R-:W-:Y:S01]  /*4810*/  FMUL.FTZ R80, R64, R81 ;  /* 0x0000005140507220 */ /* 0x000fe20000410000 */
[----:B------:R-:W-:Y:S01]  /*4820*/  PRMT R81, R38, 0x7632, R81 ;  /* 0x0000763226517816 */ /* 0x000fe20000000051 */
[----:B------:R-:W-:Y:S01]  /*4830*/  FFMA.FTZ R41, R70, R41, R62 ;  /* 0x0000002946297223 */ /* 0x000fe2000001003e */
[----:B------:R-:W-:Y:S01]  /*4840*/  FFMA.FTZ R40, R69, R40, R68 ;  /* 0x0000002845287223 */ /* 0x000fe20000010044 */
[----:B------:R-:W-:Y:S01]  /*4850*/  FFMA.FTZ R80, R67, R80, R35 ;  /* 0x0000005043507223 */ /* 0x000fe20000010023 */
[----:B------:R-:W0:Y:S01]  /*4860*/  MUFU.EX2 R88, R88 ;  /* 0x0000005800587308 */ /* 0x000e220000000800 */
[----:B--2---:R-:W-:Y:S01]  /*4870*/  FADD.FTZ R76, R87, 1 ;  /* 0x3f800000574c7421 */ /* 0x004fe20000010000 */
[----:B------:R-:W-:Y:S01]  /*4880*/  SHF.L.U32 R81, R81, 0x10, RZ ;  /* 0x0000001051517819 */ /* 0x000fe200000006ff */
[----:B------:R-:W-:Y:S01]  /*4890*/  FMUL.FTZ R60, R41, -1.4426950216293334961 ;  /* 0xbfb8aa3b293c7820 */ /* 0x000fe20000410000 */
[----:B------:R-:W-:-:S02]  /*48a0*/  SHF.L.U32 R83, R39, 0x10, RZ ;  /* 0x0000001027537819 */ /* 0x000fc400000006ff */
[----:B------:R-:W-:Y:S01]  /*48b0*/  PRMT R38, R39, 0x7632, R38 ;  /* 0x0000763227267816 */ /* 0x000fe20000000026 */
[----:B------:R-:W-:Y:S01]  /*48c0*/  FADD.FTZ R81, -R34, R81 ;  /* 0x0000005122517221 */ /* 0x000fe20000010100 */
[----:B------:R-:W2:Y:S01]  /*48d0*/  MUFU.RCP R76, R76 ;  /* 0x0000004c004c7308 */ /* 0x000ea20000001000 */
[----:B-1----:R-:W-:Y:S01]  /*48e0*/  FADD.FTZ R90, R82, 1 ;  /* 0x3f800000525a7421 */ /* 0x002fe20000010000 */
[----:B------:R-:W-:Y:S01]  /*48f0*/  FADD.FTZ R39, R83, -R34 ;  /* 0x8000002253277221 */ /* 0x000fe20000010000 */
[----:B------:R-:W-:Y:S01]  /*4900*/  FMUL.FTZ R81, R64, R81 ;  /* 0x0000005140517220 */ /* 0x000fe20000410000 */
[----:B------:R-:W-:Y:S02]  /*4910*/  SHF.L.U32 R83, R38, 0x10, RZ ;  /* 0x0000001026537819 */ /* 0x000fe400000006ff */
[----:B------:R-:W-:Y:S01]  /*4920*/  FMUL.FTZ R39, R64, R39 ;  /* 0x0000002740277220 */ /* 0x000fe20000410000 */
[----:B------:R-:W-:Y:S01]  /*4930*/  FFMA.FTZ R81, R65, R81, R66 ;  /* 0x0000005141517223 */ /* 0x000fe20000010042 */
[----:B------:R-:W1:Y:S01]  /*4940*/  MUFU.RCP R90, R90 ;  /* 0x0000005a005a7308 */ /* 0x000e620000001000 */
[----:B0-----:R-:W-:Y:S01]  /*4950*/  FADD.FTZ R74, R88, 1 ;  /* 0x3f800000584a7421 */ /* 0x001fe20000010000 */
[----:B------:R-:W-:Y:S01]  /*4960*/  FMUL.FTZ R88, R40, -1.4426950216293334961 ;  /* 0xbfb8aa3b28587820 */ /* 0x000fe20000410000 */
[----:B------:R-:W-:Y:S01]  /*4970*/  FMUL.FTZ R87, R81, -1.4426950216293334961 ;  /* 0xbfb8aa3b51577820 */ /* 0x000fe20000410000 */
[----:B------:R-:W-:Y:S01]  /*4980*/  FFMA.FTZ R82, R70, R39, R62 ;  /* 0x0000002746527223 */ /* 0x000fe2000001003e */
[----:B------:R-:W-:Y:S01]  /*4990*/  FADD.FTZ R83, -R34, R83 ;  /* 0x0000005322537221 */ /* 0x000fe20000010100 */
[----:B------:R-:W-:-:S02]  /*49a0*/  F2FP.BF16.F32.PACK_AB R16, R17, R16 ;  /* 0x000000101110723e */ /* 0x000fc400000010ff */
[----:B------:R-:W0:Y:S01]  /*49b0*/  MUFU.EX2 R58, R58 ;  /* 0x0000003a003a7308 */ /* 0x000e220000000800 */
[----:B--2---:R-:W-:Y:S01]  /*49c0*/  FMUL.FTZ R76, R79, R76 ;  /* 0x0000004c4f4c7220 */ /* 0x004fe20000410000 */
[----:B------:R-:W-:Y:S01]  /*49d0*/  FMUL.FTZ R79, R80, -1.4426950216293334961 ;  /* 0xbfb8aa3b504f7820 */ /* 0x000fe20000410000 */
[----:B------:R-:W-:Y:S01]  /*49e0*/  FMUL.FTZ R83, R64, R83 ;  /* 0x0000005340537220 */ /* 0x000fe20000410000 */
[----:B------:R-:W-:Y:S02]  /*49f0*/  PRMT R17, R18, 0x7632, R17 ;  /* 0x0000763212117816 */ /* 0x000fe40000000011 */
[----:B------:R-:W-:Y:S01]  /*4a00*/  PRMT R23, R16, 0x7632, R23 ;  /* 0x0000763210177816 */ /* 0x000fe20000000017 */
[----:B------:R-:W-:Y:S01]  /*4a10*/  FFMA.FTZ R83, R69, R83, R68 ;  /* 0x0000005345537223 */ /* 0x000fe20000010044 */
[----:B------:R-:W2:Y:S01]  /*4a20*/  MUFU.RCP R74, R74 ;  /* 0x0000004a004a7308 */ /* 0x000ea20000001000 */
[----:B-1----:R-:W-:Y:S01]  /*4a30*/  FMUL.FTZ R77, R77, R90 ;  /* 0x0000005a4d4d7220 */ /* 0x002fe20000410000 */
[----:B------:R-:W-:Y:S01]  /*4a40*/  PRMT R5, R71, 0x7632, R5 ;  /* 0x0000763247057816 */ /* 0x000fe20000000005 */
[----:B------:R-:W-:-:S05]  /*4a50*/  FMUL.FTZ R38, R83, -1.4426950216293334961 ;  /* 0xbfb8aa3b53267820 */ /* 0x000fca0000410000 */
[----:B------:R-:W1:Y:S01]  /*4a60*/  MUFU.EX2 R79, R79 ;  /* 0x0000004f004f7308 */ /* 0x000e620000000800 */
[----:B0-----:R-:W-:-:S07]  /*4a70*/  FADD.FTZ R90, R58, 1 ;  /* 0x3f8000003a5a7421 */ /* 0x001fce0000010000 */
[----:B------:R-:W0:Y:S01]  /*4a80*/  MUFU.EX2 R87, R87 ;  /* 0x0000005700577308 */ /* 0x000e220000000800 */
[----:B--2---:R-:W-:Y:S01]  /*4a90*/  FMUL.FTZ R74, R85, R74 ;  /* 0x0000004a554a7220 */ /* 0x004fe20000410000 */
[----:B------:R-:W-:-:S04]  /*4aa0*/  SHF.L.U32 R85, R36, 0x10, RZ ;  /* 0x0000001024557819 */ /* 0x000fc800000006ff */
[----:B------:R-:W-:Y:S01]  /*4ab0*/  F2FP.BF16.F32.PACK_AB R73, R74, R73 ;  /* 0x000000494a49723e */ /* 0x000fe200000010ff */
[----:B------:R-:W-:Y:S01]  /*4ac0*/  FADD.FTZ R39, R85, -R34 ;  /* 0x8000002255277221 */ /* 0x000fe20000010000 */
[----:B------:R2:W3:Y:S01]  /*4ad0*/  MUFU.RCP R58, R90 ;  /* 0x0000005a003a7308 */ /* 0x0004e20000001000 */
[----:B-1----:R-:W-:Y:S01]  /*4ae0*/  FADD.FTZ R89, R79, 1 ;  /* 0x3f8000004f597421 */ /* 0x002fe20000010000 */
[----:B------:R-:W-:-:S06]  /*4af0*/  FMUL.FTZ R85, R82, -1.4426950216293334961 ;  /* 0xbfb8aa3b52557820 */ /* 0x000fcc0000410000 */
[----:B------:R-:W1:Y:S01]  /*4b00*/  MUFU.EX2 R60, R60 ;  /* 0x0000003c003c7308 */ /* 0x000e620000000800 */
[----:B0-----:R-:W-:Y:S01]  /*4b10*/  FADD.FTZ R87, R87, 1 ;  /* 0x3f80000057577421 */ /* 0x001fe20000010000 */
[----:B--2---:R-:W-:-:S06]  /*4b20*/  IADD3.X R90, RZ, R63, RZ, P1, !PT ;  /* 0x0000003fff5a7210 */ /* 0x004fcc0000ffe4ff */
[----:B------:R-:W0:Y:S01]  /*4b30*/  MUFU.RCP R75, R75 ;  /* 0x0000004b004b7308 */ /* 0x000e220000001000 */
[----:B---3--:R-:W-:-:S05]  /*4b40*/  FMUL.FTZ R78, R78, R58 ;  /* 0x0000003a4e4e7220 */ /* 0x008fca0000410000 */
[----:B------:R-:W-:Y:S02]  /*4b50*/  F2FP.BF16.F32.PACK_AB R77, R78, R77 ;  /* 0x0000004d4e4d723e */ /* 0x000fe400000010ff */
[----:B------:R-:W2:Y:S01]  /*4b60*/  MUFU.EX2 R88, R88 ;  /* 0x0000005800587308 */ /* 0x000ea20000000800 */
[----:B-1----:R-:W-:-:S07]  /*4b70*/  FADD.FTZ R60, R60, 1 ;  /* 0x3f8000003c3c7421 */ /* 0x002fce0000010000 */
[----:B------:R-:W1:Y:S01]  /*4b80*/  MUFU.RCP R89, R89 ;  /* 0x0000005900597308 */ /* 0x000e620000001000 */
[----:B0-----:R-:W-:Y:S01]  /*4b90*/  FMUL.FTZ R75, R84, R75 ;  /* 0x0000004b544b7220 */ /* 0x001fe20000410000 */
[----:B------:R-:W-:-:S04]  /*4ba0*/  FMUL.FTZ R84, R64, R39 ;  /* 0x0000002740547220 */ /* 0x000fc80000410000 */
[----:B------:R-:W-:Y:S01]  /*4bb0*/  FFMA.FTZ R84, R67, R84, R35 ;  /* 0x0000005443547223 */ /* 0x000fe20000010023 */
[----:B------:R-:W-:Y:S01]  /*4bc0*/  F2FP.BF16.F32.PACK_AB R75, R76, R75 ;  /* 0x0000004b4c4b723e */ /* 0x000fe200000010ff */
[----:B------:R0:W3:Y:S01]  /*4bd0*/  MUFU.RCP R58, R87 ;  /* 0x00000057003a7308 */ /* 0x0000e20000001000 */
[----:B--2---:R-:W-:Y:S01]  /*4be0*/  FADD.FTZ R88, R88, 1 ;  /* 0x3f80000058587421 */ /* 0x004fe20000010000 */
[----:B------:R-:W-:-:S06]  /*4bf0*/  FMUL.FTZ R39, R84, -1.4426950216293334961 ;  /* 0xbfb8aa3b54277820 */ /* 0x000fcc0000410000 */
[----:B------:R-:W2:Y:S01]  /*4c00*/  MUFU.RCP R60, R60 ;  /* 0x0000003c003c7308 */ /* 0x000ea20000001000 */
[C---:B0-----:R-:W-:Y:S01]  /*4c10*/  SHF.L.U32 R87, R37.reuse, 0x10, RZ ;  /* 0x0000001025577819 */ /* 0x041fe200000006ff */
[----:B-1----:R-:W-:Y:S01]  /*4c20*/  FMUL.FTZ R80, R80, R89 ;  /* 0x0000005950507220 */ /* 0x002fe20000410000 */
[----:B------:R-:W-:-:S03]  /*4c30*/  PRMT R37, R37, 0x7632, R37 ;  /* 0x0000763225257816 */ /* 0x000fc60000000025 */
[----:B------:R-:W-:Y:S01]  /*4c40*/  FADD.FTZ R87, R87, -R34 ;  /* 0x8000002257577221 */ /* 0x000fe20000010000 */
[----:B------:R-:W-:Y:S01]  /*4c50*/  SHF.L.U32 R37, R37, 0x10, RZ ;  /* 0x0000001025257819 */ /* 0x000fe200000006ff */
[----:B------:R-:W0:Y:S01]  /*4c60*/  MUFU.EX2 R85, R85 ;  /* 0x0000005500557308 */ /* 0x000e220000000800 */
[----:B---3--:R-:W-:Y:S01]  /*4c70*/  FMUL.FTZ R81, R81, R58 ;  /* 0x0000003a51517220 */ /* 0x008fe20000410000 */
[----:B------:R-:W-:Y:S02]  /*4c80*/  FMUL.FTZ R87, R64, R87 ;  /* 0x0000005740577220 */ /* 0x000fe40000410000 */
[----:B------:R-:W-:Y:S02]  /*4c90*/  FADD.FTZ R37, -R34, R37 ;  /* 0x0000002522257221 */ /* 0x000fe40000010100 */
[----:B------:R-:W-:Y:S02]  /*4ca0*/  F2FP.BF16.F32.PACK_AB R80, R81, R80 ;  /* 0x000000505150723e */ /* 0x000fe400000010ff */
[----:B------:R1:W3:Y:S01]  /*4cb0*/  MUFU.RCP R93, R88 ;  /* 0x00000058005d7308 */ /* 0x0002e20000001000 */
[----:B--2---:R-:W-:Y:S01]  /*4cc0*/  FMUL.FTZ R79, R41, R60 ;  /* 0x0000003c294f7220 */ /* 0x004fe20000410000 */
[----:B------:R-:W-:Y:S01]  /*4cd0*/  IADD3.X R60, RZ, R63, RZ, P2, !PT ;  /* 0x0000003fff3c7210 */ /* 0x000fe200017fe4ff */
[----:B------:R-:W-:-:S04]  /*4ce0*/  FMUL.FTZ R37, R64, R37 ;  /* 0x0000002540257220 */ /* 0x000fc80000410000 */
[----:B------:R-:W-:Y:S01]  /*4cf0*/  FFMA.FTZ R37, R69, R37, R68 ;  /* 0x0000002545257223 */ /* 0x000fe20000010044 */
[----:B------:R-:W2:Y:S01]  /*4d00*/  MUFU.EX2 R38, R38 ;  /* 0x0000002600267308 */ /* 0x000ea20000000800 */
[----:B-1----:R-:W-:Y:S01]  /*4d10*/  FFMA.FTZ R88, R70, R87, R62 ;  /* 0x0000005746587223 */ /* 0x002fe2000001003e */
[----:B0-----:R-:W-:Y:S01]  /*4d20*/  FADD.FTZ R41, R85, 1 ;  /* 0x3f80000055297421 */ /* 0x001fe20000010000 */
[----:B------:R-:W-:Y:S02]  /*4d30*/  PRMT R85, R36, 0x7632, R85 ;  /* 0x0000763224557816 */ /* 0x000fe40000000055 */
[----:B------:R-:W-:Y:S02]  /*4d40*/  FMUL.FTZ R89, R88, -1.4426950216293334961 ;  /* 0xbfb8aa3b58597820 */ /* 0x000fe40000410000 */
[----:B------:R-:W-:Y:S01]  /*4d50*/  SHF.L.U32 R85, R85, 0x10, RZ ;  /* 0x0000001055557819 */ /* 0x000fe200000006ff */
[----:B------:R-:W0:Y:S01]  /*4d60*/  MUFU.EX2 R39, R39 ;  /* 0x0000002700277308 */ /* 0x000e220000000800 */
[----:B---3--:R-:W-:-:S03]  /*4d70*/  FMUL.FTZ R36, R40, R93 ;  /* 0x0000005d28247220 */ /* 0x008fc60000410000 */
[----:B------:R-:W-:Y:S02]  /*4d80*/  FADD.FTZ R85, -R34, R85 ;  /* 0x0000005522557221 */ /* 0x000fe40000010100 */
[----:B------:R-:W-:Y:S02]  /*4d90*/  F2FP.BF16.F32.PACK_AB R36, R36, R79 ;  /* 0x0000004f2424723e */ /* 0x000fe400000010ff */
[----:B------:R-:W1:Y:S01]  /*4da0*/  MUFU.EX2 R89, R89 ;  /* 0x0000005900597308 */ /* 0x000e620000000800 */
[----:B--2---:R-:W-:Y:S01]  /*4db0*/  FADD.FTZ R38, R38, 1 ;  /* 0x3f80000026267421 */ /* 0x004fe20000010000 */
[----:B------:R-:W-:-:S04]  /*4dc0*/  FMUL.FTZ R85, R64, R85 ;  /* 0x0000005540557220 */ /* 0x000fc80000410000 */
[----:B------:R-:W-:Y:S02]  /*4dd0*/  FFMA.FTZ R85, R65, R85, R66 ;  /* 0x0000005541557223 */ /* 0x000fe40000010042 */
[----:B------:R-:W2:Y:S01]  /*4de0*/  MUFU.RCP R38, R38 ;  /* 0x0000002600267308 */ /* 0x000ea20000001000 */
[----:B0-----:R-:W-:Y:S01]  /*4df0*/  FADD.FTZ R40, R39, 1 ;  /* 0x3f80000027287421 */ /* 0x001fe20000010000 */
[----:B------:R-:W-:-:S06]  /*4e00*/  FMUL.FTZ R58, R85, -1.4426950216293334961 ;  /* 0xbfb8aa3b553a7820 */ /* 0x000fcc0000410000 */
[----:B------:R-:W0:Y:S01]  /*4e10*/  MUFU.RCP R39, R40 ;  /* 0x0000002800277308 */ /* 0x000e220000001000 */
[----:B-1----:R-:W-:-:S07]  /*4e20*/  FADD.FTZ R87, R89, 1 ;  /* 0x3f80000059577421 */ /* 0x002fce0000010000 */
[----:B------:R-:W1:Y:S01]  /*4e30*/  MUFU.RCP R87, R87 ;  /* 0x0000005700577308 */ /* 0x000e620000001000 */
[----:B--2---:R-:W-:-:S07]  /*4e40*/  FMUL.FTZ R83, R83, R38 ;  /* 0x0000002653537220 */ /* 0x004fce0000410000 */
[----:B------:R-:W2:Y:S01]  /*4e50*/  MUFU.RCP R41, R41 ;  /* 0x0000002900297308 */ /* 0x000ea20000001000 */
[----:B0-----:R-:W-:Y:S01]  /*4e60*/  FMUL.FTZ R84, R84, R39 ;  /* 0x0000002754547220 */ /* 0x001fe20000410000 */
[----:B------:R-:W-:Y:S02]  /*4e70*/  IADD3.X R39, RZ, R63, RZ, P6, !PT ;  /* 0x0000003fff277210 */ /* 0x000fe400037fe4ff */
[----:B------:R-:W-:-:S04]  /*4e80*/  LEA R38, P6, R56, UR16, 0x1 ;  /* 0x0000001038267c11 */ /* 0x000fc8000f8c08ff */
[----:B------:R-:W0:Y:S01]  /*4e90*/  MUFU.EX2 R58, R58 ;  /* 0x0000003a003a7308 */ /* 0x000e220000000800 */
[----:B------:R-:W-:Y:S01]  /*4ea0*/  LEA.HI.X R39, R56, UR17, R39, 0x1, P6 ;  /* 0x0000001138277c11 */ /* 0x000fe2000b0f0c27 */
[----:B-1----:R-:W-:Y:S01]  /*4eb0*/  FMUL.FTZ R88, R88, R87 ;  /* 0x0000005758587220 */ /* 0x002fe20000410000 */
[----:B------:R-:W-:Y:S02]  /*4ec0*/  LEA R40, P6, R42, UR16, 0x1 ;  /* 0x000000102a287c11 */ /* 0x000fe4000f8c08ff */
[----:B------:R-:W-:Y:S01]  /*4ed0*/  SHF.L.U32 R87, R32, 0x10, RZ ;  /* 0x0000001020577819 */ /* 0x000fe200000006ff */
[----:B------:R1:W-:Y:S01]  /*4ee0*/  STG.E.U16 desc[UR12][R38.64+0x4], R2 ;  /* 0x0000040226007986 */ /* 0x0003e2000c10150c */
[----:B------:R-:W-:Y:S01]  /*4ef0*/  IADD3.X R56, RZ, R63, RZ, P5, !PT ;  /* 0x0000003fff387210 */ /* 0x000fe20002ffe4ff */
[----:B--2---:R-:W-:Y:S01]  /*4f00*/  FMUL.FTZ R82, R82, R41 ;  /* 0x0000002952527220 */ /* 0x004fe20000410000 */
[----:B------:R-:W-:Y:S01]  /*4f10*/  LEA.HI.X R41, R42, UR17, R52, 0x1, P6 ;  /* 0x000000112a297c11 */ /* 0x000fe2000b0f0c34 */
[----:B------:R-:W-:Y:S01]  /*4f20*/  FADD.FTZ R87, R87, -R34 ;  /* 0x8000002257577221 */ /* 0x000fe20000010000 */
[----:B------:R-:W-:Y:S01]  /*4f30*/  LEA R42, P6, R43, UR16, 0x1 ;  /* 0x000000102b2a7c11 */ /* 0x000fe2000f8c08ff */
[----:B------:R-:W-:Y:S01]  /*4f40*/  STG.E.U16 desc[UR12][R38.64], R31 ;  /* 0x0000001f26007986 */ /* 0x000fe2000c10150c */
[----:B------:R-:W-:Y:S01]  /*4f50*/  F2FP.BF16.F32.PACK_AB R82, R83, R82 ;  /* 0x000000525352723e */ /* 0x000fe200000010ff */
[----:B------:R-:W-:Y:S01]  /*4f60*/  FMUL.FTZ R87, R64, R87 ;  /* 0x0000005740577220 */ /* 0x000fe20000410000 */
[----:B------:R-:W-:Y:S01]  /*4f70*/  LEA.HI.X R43, R43, UR17, R44, 0x1, P6 ;  /* 0x000000112b2b7c11 */ /* 0x000fe2000b0f0c2c */
[----:B0-----:R-:W-:Y:S01]  /*4f80*/  FADD.FTZ R52, R58, 1 ;  /* 0x3f8000003a347421 */ /* 0x001fe20000010000 */
[----:B------:R-:W-:Y:S01]  /*4f90*/  LEA R44, P6, R45, UR16, 0x1 ;  /* 0x000000102d2c7c11 */ /* 0x000fe2000f8c08ff */
[----:B------:R-:W-:Y:S01]  /*4fa0*/  FFMA.FTZ R35, R67, R87, R35 ;  /* 0x0000005743237223 */ /* 0x000fe20000010023 */
[----:B------:R-:W-:Y:S01]  /*4fb0*/  PRMT R67, R32, 0x7632, R67 ;  /* 0x0000763220437816 */ /* 0x000fe20000000043 */
[----:B------:R-:W-:Y:S01]  /*4fc0*/  STG.E.U16 desc[UR12][R38.64+0x2], R30 ;  /* 0x0000021e26007986 */ /* 0x000fe2000c10150c */
[----:B------:R-:W-:Y:S01]  /*4fd0*/  LEA.HI.X R45, R45, UR17, R46, 0x1, P6 ;  /* 0x000000112d2d7c11 */ /* 0x000fe2000b0f0c2e */
[----:B------:R-:W0:Y:S01]  /*4fe0*/  MUFU.RCP R52, R52 ;  /* 0x0000003400347308 */ /* 0x000e220000001000 */
[C---:B------:R-:W-:Y:S01]  /*4ff0*/  LEA R46, P6, R48.reuse, UR16, 0x1 ;  /* 0x00000010302e7c11 */ /* 0x040fe2000f8c08ff */
[----:B------:R-:W-:Y:S01]  /*5000*/  FMUL.FTZ R32, R35, -1.4426950216293334961 ;  /* 0xbfb8aa3b23207820 */ /* 0x000fe20000410000 */
[----:B------:R-:W-:Y:S01]  /*5010*/  SHF.L.U32 R67, R67, 0x10, RZ ;  /* 0x0000001043437819 */ /* 0x000fe200000006ff */
[----:B------:R-:W-:Y:S01]  /*5020*/  STG.E.U16 desc[UR12][R38.64+0x6], R29 ;  /* 0x0000061d26007986 */ /* 0x000fe2000c10150c */
[----:B------:R-:W-:-:S02]  /*5030*/  LEA.HI.X R47, R48, UR17, R47, 0x1, P6 ;  /* 0x00000011302f7c11 */ /* 0x000fc4000b0f0c2f */
[----:B------:R-:W-:Y:S01]  /*5040*/  LEA R48, P6, R50, UR16, 0x1 ;  /* 0x0000001032307c11 */ /* 0x000fe2000f8c08ff */
[----:B------:R-:W-:Y:S01]  /*5050*/  FADD.FTZ R67, -R34, R67 ;  /* 0x0000004322437221 */ /* 0x000fe20000010100 */
[----:B------:R-:W-:Y:S01]  /*5060*/  IADD3.X R58, RZ, R63, RZ, P3, !PT ;  /* 0x0000003fff3a7210 */ /* 0x000fe20001ffe4ff */
[----:B------:R-:W2:Y:S01]  /*5070*/  MUFU.EX2 R32, R32 ;  /* 0x0000002000207308 */ /* 0x000ea20000000800 */
[----:B------:R-:W-:Y:S01]  /*5080*/  LEA.HI.X R49, R50, UR17, R49, 0x1, P6 ;  /* 0x0000001132317c11 */ /* 0x000fe2000b0f0c31 */
[----:B------:R-:W-:Y:S01]  /*5090*/  FMUL.FTZ R67, R64, R67 ;  /* 0x0000004340437220 */ /* 0x000fe20000410000 */
[----:B------:R-:W-:Y:S01]  /*50a0*/  LEA R50, P5, R51, UR16, 0x1 ;  /* 0x0000001033327c11 */ /* 0x000fe2000f8a08ff */
[----:B------:R-:W-:Y:S01]  /*50b0*/  STG.E.U16 desc[UR12][R40.64], R28 ;  /* 0x0000001c28007986 */ /* 0x000fe2000c10150c */
[----:B-1----:R-:W-:Y:S01]  /*50c0*/  PRMT R2, R24, 0x7632, R2 ;  /* 0x0000763218027816 */ /* 0x002fe20000000002 */
[----:B------:R-:W-:Y:S01]  /*50d0*/  FFMA.FTZ R65, R65, R67, R66 ;  /* 0x0000004341417223 */ /* 0x000fe20000010042 */
[----:B0-----:R-:W-:Y:S01]  /*50e0*/  FMUL.FTZ R85, R85, R52 ;  /* 0x0000003455557220 */ /* 0x001fe20000410000 */
[----:B------:R-:W-:Y:S01]  /*50f0*/  LEA R52, P6, R53, UR16, 0x1 ;  /* 0x0000001035347c11 */ /* 0x000fe2000f8c08ff */
[----:B------:R-:W-:Y:S01]  /*5100*/  STG.E.U16 desc[UR12][R40.64+0x2], R27 ;  /* 0x0000021b28007986 */ /* 0x000fe2000c10150c */
[----:B------:R-:W-:-:S02]  /*5110*/  LEA.HI.X R51, R51, UR17, R56, 0x1, P5 ;  /* 0x0000001133337c11 */ /* 0x000fc4000a8f0c38 */
[----:B------:R-:W-:Y:S01]  /*5120*/  LEA.HI.X R53, R53, UR17, R54, 0x1, P6 ;  /* 0x0000001135357c11 */ /* 0x000fe2000b0f0c36 */
[----:B------:R-:W-:Y:S01]  /*5130*/  STG.E.U16 desc[UR12][R40.64+0x4], R26 ;  /* 0x0000041a28007986 */ /* 0x000fe2000c10150c */
[----:B------:R-:W-:Y:S02]  /*5140*/  IADD3.X R56, RZ, R63, RZ, P4, !PT ;  /* 0x0000003fff387210 */ /* 0x000fe400027fe4ff */
[----:B------:R-:W-:Y:S01]  /*5150*/  SHF.L.U32 R67, R33, 0x10, RZ ;  /* 0x0000001021437819 */ /* 0x000fe200000006ff */
[----:B--2---:R-:W-:Y:S01]  /*5160*/  FADD.FTZ R66, R32, 1 ;  /* 0x3f80000020427421 */ /* 0x004fe20000010000 */
[----:B------:R-:W-:Y:S01]  /*5170*/  LEA R54, P4, R55, UR16, 0x1 ;  /* 0x0000001037367c11 */ /* 0x000fe2000f8808ff */
[----:B------:R-:W-:Y:S01]  /*5180*/  STG.E.U16 desc[UR12][R40.64+0x6], R25 ;  /* 0x0000061928007986 */ /* 0x000fe2000c10150c */
[----:B------:R-:W-:Y:S01]  /*5190*/  PRMT R33, R33, 0x7632, R33 ;  /* 0x0000763221217816 */ /* 0x000fe20000000021 */
[----:B------:R-:W-:Y:S01]  /*51a0*/  FADD.FTZ R67, R67, -R34 ;  /* 0x8000002243437221 */ /* 0x000fe20000010000 */
[----:B------:R-:W-:Y:S01]  /*51b0*/  LEA.HI.X R55, R55, UR17, R56, 0x1, P4 ;  /* 0x0000001137377c11 */ /* 0x000fe2000a0f0c38 */
[----:B------:R-:W-:Y:S01]  /*51c0*/  MUFU.RCP R66, R66 ;  /* 0x0000004200427308 */ /* 0x000fe20000001000 */
[----:B------:R-:W-:Y:S01]  /*51d0*/  SHF.L.U32 R33, R33, 0x10, RZ ;  /* 0x0000001021217819 */ /* 0x000fe200000006ff */
[----:B------:R-:W-:Y:S01]  /*51e0*/  FMUL.FTZ R67, R64, R67 ;  /* 0x0000004340437220 */ /* 0x000fe20000410000 */
[C---:B------:R-:W-:Y:S01]  /*51f0*/  LEA R56, P3, R57.reuse, UR16, 0x1 ;  /* 0x0000001039387c11 */ /* 0x040fe2000f8608ff */
[----:B------:R0:W-:Y:S01]  /*5200*/  STG.E.U16 desc[UR12][R42.64+0x2], R2 ;  /* 0x000002022a007986 */ /* 0x0001e2000c10150c */
[----:B------:R-:W-:Y:S01]  /*5210*/  IADD3.X R63, RZ, R63, RZ, P0, !PT ;  /* 0x0000003fff3f7210 */ /* 0x000fe200007fe4ff */
[----:B------:R-:W-:Y:S01]  /*5220*/  FADD.FTZ R33, -R34, R33 ;  /* 0x0000002122217221 */ /* 0x000fe20000010100 */
[----:B------:R-:W-:Y:S01]  /*5230*/  LEA.HI.X R57, R57, UR17, R58, 0x1, P3 ;  /* 0x0000001139397c11 */ /* 0x000fe200098f0c3a */
[----:B------:R-:W-:Y:S01]  /*5240*/  FFMA.FTZ R62, R70, R67, R62 ;  /* 0x00000043463e7223 */ /* 0x000fe2000001003e */
[----:B------:R-:W-:Y:S01]  /*5250*/  LEA R58, P2, R59, UR16, 0x1 ;  /* 0x000000103b3a7c11 */ /* 0x000fe2000f8408ff */
[----:B------:R-:W-:Y:S01]  /*5260*/  FMUL.FTZ R64, R64, R33 ;  /* 0x0000002140407220 */ /* 0x000fe20000410000 */
[----:B------:R-:W-:Y:S01]  /*5270*/  FMUL.FTZ R33, R65, -1.4426950216293334961 ;  /* 0xbfb8aa3b41217820 */ /* 0x000fe20000410000 */
[----:B------:R-:W-:Y:S01]  /*5280*/  FMUL.FTZ R34, R62, -1.4426950216293334961 ;  /* 0xbfb8aa3b3e227820 */ /* 0x000fe20000410000 */
[----:B------:R-:W-:Y:S01]  /*5290*/  LEA.HI.X R59, R59, UR17, R60, 0x1, P2 ;  /* 0x000000113b3b7c11 */ /* 0x000fe200090f0c3c */
[----:B------:R-:W-:Y:S01]  /*52a0*/  FFMA.FTZ R68, R69, R64, R68 ;  /* 0x0000004045447223 */ /* 0x000fe20000010044 */
[C---:B------:R-:W-:Y:S01]  /*52b0*/  LEA R60, P1, R61.reuse, UR16, 0x1 ;  /* 0x000000103d3c7c11 */ /* 0x040fe2000f8208ff */
[----:B------:R1:W-:Y:S01]  /*52c0*/  STG.E.U16 desc[UR12][R42.64], R24 ;  /* 0x000000182a007986 */ /* 0x0003e2000c10150c */
[----:B------:R-:W2:Y:S01]  /*52d0*/  MUFU.EX2 R33, R33 ;  /* 0x0000002100217308 */ /* 0x000ea20000000800 */
[----:B------:R-:W-:Y:S01]  /*52e0*/  FMUL.FTZ R70, R68, -1.4426950216293334961 ;  /* 0xbfb8aa3b44467820 */ /* 0x000fe20000410000 */
[----:B------:R-:W-:Y:S01]  /*52f0*/  LEA.HI.X R61, R61, UR17, R90, 0x1, P1 ;  /* 0x000000113d3d7c11 */ /* 0x000fe200088f0c5a */
[----:B------:R-:W-:Y:S01]  /*5300*/  FMUL.FTZ R90, R37, -1.4426950216293334961 ;  /* 0xbfb8aa3b255a7820 */ /* 0x000fe20000410000 */
[----:B0-----:R-:W-:Y:S01]  /*5310*/  PRMT R2, R14, 0x7632, R2 ;  /* 0x000076320e027816 */ /* 0x001fe20000000002 */
[----:B------:R-:W-:Y:S01]  /*5320*/  STG.E.U16 desc[UR12][R42.64+0x4], R22 ;  /* 0x000004162a007986 */ /* 0x000fe2000c10150c */
[----:B------:R-:W-:-:S02]  /*5330*/  LEA R32, P0, R0, UR16, 0x1 ;  /* 0x0000001000207c11 */ /* 0x000fc4000f8008ff */
[----:B------:R-:W0:Y:S01]  /*5340*/  MUFU.EX2 R34, R34 ;  /* 0x0000002200227308 */ /* 0x000e220000000800 */
[----:B------:R-:W-:Y:S01]  /*5350*/  STG.E.U16 desc[UR12][R42.64+0x6], R21 ;  /* 0x000006152a007986 */ /* 0x000fe2000c10150c */
[----:B------:R-:W-:Y:S02]  /*5360*/  PRMT R25, R8, 0x7632, R25 ;  /* 0x0000763208197816 */ /* 0x000fe40000000019 */
[----:B-1----:R-:W-:Y:S01]  /*5370*/  PRMT R24, R12, 0x7632, R24 ;  /* 0x000076320c187816 */ /* 0x002fe20000000018 */
[----:B------:R-:W-:Y:S01]  /*5380*/  STG.E.U16 desc[UR12][R44.64], R20 ;  /* 0x000000142c007986 */ /* 0x000fe2000c10150c */
[----:B------:R-:W-:Y:S02]  /*5390*/  PRMT R26, R4, 0x7632, R26 ;  /* 0x00007632041a7816 */ /* 0x000fe4000000001a */
[----:B------:R-:W1:Y:S01]  /*53a0*/  MUFU.EX2 R90, R90 ;  /* 0x0000005a005a7308 */ /* 0x000e620000000800 */
[----:B--2---:R-:W-:Y:S01]  /*53b0*/  FADD.FTZ R64, R33, 1 ;  /* 0x3f80000021407421 */ /* 0x004fe20000010000 */
[----:B------:R-:W-:Y:S01]  /*53c0*/  STG.E.U16 desc[UR12][R44.64+0x2], R19 ;  /* 0x000002132c007986 */ /* 0x000fe2000c10150c */
[----:B------:R-:W-:-:S02]  /*53d0*/  LEA.HI.X R33, R0, UR17, R63, 0x1, P0 ;  /* 0x0000001100217c11 */ /* 0x000fc400080f0c3f */
[----:B------:R-:W-:Y:S01]  /*53e0*/  PRMT R27, R73, 0x7632, R27 ;  /* 0x00007632491b7816 */ /* 0x000fe2000000001b */
[----:B------:R-:W-:Y:S01]  /*53f0*/  STG.E.U16 desc[UR12][R44.64+0x4], R18 ;  /* 0x000004122c007986 */ /* 0x000fe2000c10150c */
[----:B------:R-:W-:Y:S01]  /*5400*/  PRMT R28, R77, 0x7632, R28 ;  /* 0x000076324d1c7816 */ /* 0x000fe2000000001c */
[----:B------:R-:W2:Y:S01]  /*5410*/  MUFU.EX2 R70, R70 ;  /* 0x0000004600467308 */ /* 0x000ea20000000800 */
[----:B0-----:R-:W-:Y:S01]  /*5420*/  FADD.FTZ R69, R34, 1 ;  /* 0x3f80000022457421 */ /* 0x001fe20000010000 */
[----:B------:R-:W-:Y:S01]  /*5430*/  STG.E.U16 desc[UR12][R44.64+0x6], R17 ;  /* 0x000006112c007986 */ /* 0x000fe2000c10150c */
[----:B------:R-:W-:Y:S01]  /*5440*/  FMUL.FTZ R34, R35, R66 ;  /* 0x0000004223227220 */ /* 0x000fe20000410000 */
[----:B------:R-:W-:Y:S02]  /*5450*/  F2FP.BF16.F32.PACK_AB R84, R85, R84 ;  /* 0x000000545554723e */ /* 0x000fe400000010ff */
[----:B------:R0:W-:Y:S01]  /*5460*/  STG.E.U16 desc[UR12][R46.64+0x6], R2 ;  /* 0x000006022e007986 */ /* 0x0001e2000c10150c */
[----:B------:R-:W-:Y:S01]  /*5470*/  PRMT R29, R80, 0x7632, R29 ;  /* 0x00007632501d7816 */ /* 0x000fe2000000001d */
[----:B------:R-:W3:Y:S01]  /*5480*/  MUFU.RCP R64, R64 ;  /* 0x0000004000407308 */ /* 0x000ee20000001000 */
[----:B-1----:R-:W-:Y:S01]  /*5490*/  FADD.FTZ R89, R90, 1 ;  /* 0x3f8000005a597421 */ /* 0x002fe20000010000 */
[----:B------:R1:W-:Y:S01]  /*54a0*/  STG.E.U16 desc[UR12][R46.64], R16 ;  /* 0x000000102e007986 */ /* 0x0003e2000c10150c */
[----:B------:R-:W-:-:S02]  /*54b0*/  PRMT R30, R84, 0x7632, R30 ;  /* 0x00007632541e7816 */ /* 0x000fc4000000001e */
[----:B------:R-:W-:Y:S01]  /*54c0*/  PLOP3.LUT P0, PT, PT, PT, UP0, 0x80, 0x0 ;  /* 0x000000000000781c */ /* 0x000fe20003f0f008 */
[----:B------:R-:W-:Y:S02]  /*54d0*/  STG.E.U16 desc[UR12][R46.64+0x2], R23 ;  /* 0x000002172e007986 */ /* 0x000fe4000c10150c */
[----:B------:R-:W4:Y:S01]  /*54e0*/  MUFU.RCP R89, R89 ;  /* 0x0000005900597308 */ /* 0x000f220000001000 */
[----:B--2---:R-:W-:Y:S01]  /*54f0*/  FADD.FTZ R67, R70, 1 ;  /* 0x3f80000046437421 */ /* 0x004fe20000010000 */
[----:B0-----:R-:W-:Y:S01]  /*5500*/  PRMT R2, R6, 0x7632, R2 ;  /* 0x0000763206027816 */ /* 0x001fe20000000002 */
[----:B------:R-:W-:Y:S04]  /*5510*/  STG.E.U16 desc[UR12][R46.64+0x4], R14 ;  /* 0x0000040e2e007986 */ /* 0x000fe8000c10150c */
[----:B------:R-:W-:Y:S01]  /*5520*/  STG.E.U16 desc[UR12][R48.64], R12 ;  /* 0x0000000c30007986 */ /* 0x000fe2000c10150c */
[----:B------:R-:W0:Y:S01]  /*5530*/  MUFU.RCP R69, R69 ;  /* 0x0000004500457308 */ /* 0x000e220000001000 */
[----:B---3--:R-:W-:-:S02]  /*5540*/  FMUL.FTZ R65, R65, R64 ;  /* 0x0000004041417220 */ /* 0x008fc40000410000 */
[----:B------:R-:W-:Y:S03]  /*5550*/  STG.E.U16 desc[UR12][R48.64+0x2], R24 ;  /* 0x0000021830007986 */ /* 0x000fe6000c10150c */
[----:B------:R-:W-:Y:S01]  /*5560*/  F2FP.BF16.F32.PACK_AB R34, R65, R34 ;  /* 0x000000224122723e */ /* 0x000fe200000010ff */
[----:B------:R-:W-:Y:S01]  /*5570*/  STG.E.U16 desc[UR12][R48.64+0x4], R10 ;  /* 0x0000040a30007986 */ /* 0x000fe2000c10150c */
[----:B------:R-:W2:Y:S01]  /*5580*/  MUFU.RCP R67, R67 ;  /* 0x0000004300437308 */ /* 0x000ea20000001000 */
[----:B----4-:R-:W-:Y:S01]  /*5590*/  FMUL.FTZ R37, R37, R89 ;  /* 0x0000005925257220 */ /* 0x010fe20000410000 */
[----:B-1----:R-:W-:Y:S01]  /*55a0*/  PRMT R16, R34, 0x7632, R16 ;  /* 0x0000763222107816 */ /* 0x002fe20000000010 */
[----:B------:R-:W-:Y:S03]  /*55b0*/  STG.E.U16 desc[UR12][R48.64+0x6], R9 ;  /* 0x0000060930007986 */ /* 0x000fe6000c10150c */
[----:B------:R-:W-:Y:S01]  /*55c0*/  F2FP.BF16.F32.PACK_AB R37, R37, R88 ;  /* 0x000000582525723e */ /* 0x000fe200000010ff */
[----:B------:R1:W-:Y:S01]  /*55d0*/  STG.E.U16 desc[UR12][R50.64+0x6], R2 ;  /* 0x0000060232007986 */ /* 0x0003e2000c10150c */
[----:B0-----:R-:W-:-:S03]  /*55e0*/  FMUL.FTZ R0, R62, R69 ;  /* 0x000000453e007220 */ /* 0x001fc60000410000 */
[----:B------:R-:W-:Y:S04]  /*55f0*/  STG.E.U16 desc[UR12][R50.64], R8 ;  /* 0x0000000832007986 */ /* 0x000fe8000c10150c */
[----:B------:R-:W-:Y:S01]  /*5600*/  STG.E.U16 desc[UR12][R50.64+0x2], R25 ;  /* 0x0000021932007986 */ /* 0x000fe2000c10150c */
[----:B--2---:R-:W-:Y:S01]  /*5610*/  FMUL.FTZ R3, R68, R67 ;  /* 0x0000004344037220 */ /* 0x004fe20000410000 */
[----:B-1----:R-:W-:Y:S02]  /*5620*/  PRMT R2, R75, 0x7632, R2 ;  /* 0x000076324b027816 */ /* 0x002fe40000000002 */
[----:B------:R-:W-:Y:S02]  /*5630*/  STG.E.U16 desc[UR12][R50.64+0x4], R6 ;  /* 0x0000040632007986 */ /* 0x000fe4000c10150c */
[----:B------:R-:W-:-:S02]  /*5640*/  F2FP.BF16.F32.PACK_AB R0, R3, R0 ;  /* 0x000000000300723e */ /* 0x000fc400000010ff */
[----:B------:R0:W-:Y:S04]  /*5650*/  STG.E.U16 desc[UR12][R52.64], R4 ;  /* 0x0000000434007986 */ /* 0x0001e8000c10150c */
[----:B------:R-:W-:Y:S04]  /*5660*/  STG.E.U16 desc[UR12][R52.64+0x2], R26 ;  /* 0x0000021a34007986 */ /* 0x000fe8000c10150c */
[----:B------:R-:W-:Y:S04]  /*5670*/  STG.E.U16 desc[UR12][R52.64+0x4], R71 ;  /* 0x0000044734007986 */ /* 0x000fe8000c10150c */
[----:B------:R-:W-:Y:S01]  /*5680*/  STG.E.U16 desc[UR12][R52.64+0x6], R5 ;  /* 0x0000060534007986 */ /* 0x000fe2000c10150c */
[----:B0-----:R-:W-:-:S03]  /*5690*/  PRMT R4, R36, 0x7632, R4 ;  /* 0x0000763224047816 */ /* 0x001fc60000000004 */
[----:B------:R0:W-:Y:S04]  /*56a0*/  STG.E.U16 desc[UR12][R54.64+0x6], R2 ;  /* 0x0000060236007986 */ /* 0x0001e8000c10150c */
        /* <DEDUP_REMOVED lines=24> */
.L_x_1769:
        /* <DEDUP_REMOVED lines=13> */
.L_x_3575:


//--------------------- .text._ZN13group_norm_v218gn_bwd_cuda_kernelI6__halfLi320ELi3ELi32ELi80ELi256ELb0ELb1ELi8ELi320ELi320ELi4ELb1ELi10ELb0ELb0ELNS_15WgradSyncMethodE2ENS_16CompileConditionILi900EEEEEvPT_S6_S6_PKS5_S8_S8_S8_PKfflPfPj --------------------------
	.section	.text._ZN13group_norm_v218gn_bwd_cuda_kernelI6__halfLi320ELi3ELi32ELi80ELi256ELb0ELb1ELi8ELi320ELi320ELi4ELb1ELi10ELb0ELb0ELNS_15WgradSyncMethodE2ENS_16CompileConditionILi900EEEEEvPT_S6_S6_PKS5_S8_S8_S8_PKfflPfPj,"ax",@progbits
	.align	128
        .global         _ZN13group_norm_v218gn_bwd_cuda_kernelI6__halfLi320ELi3ELi32ELi80ELi256ELb0ELb1ELi8ELi320ELi320ELi4ELb1ELi10ELb0ELb0ELNS_15WgradSyncMethodE2ENS_16CompileConditionILi900EEEEEvPT_S6_S6_PKS5_S8_S8_S8_PKfflPfPj
        .type           _ZN13group_norm_v218gn_bwd_cuda_kernelI6__halfLi320ELi3ELi32ELi80ELi256ELb0ELb1ELi8ELi320ELi320ELi4ELb1ELi10ELb0ELb0ELNS_15WgradSyncMethodE2ENS_16CompileConditionILi900EEEEEvPT_S6_S6_PKS5_S8_S8_S8_PKfflPfPj,@function
        .size           _ZN13group_norm_v218gn_bwd_cuda_kernelI6__halfLi320ELi3ELi32ELi80ELi256ELb0ELb1ELi8ELi320ELi320ELi4ELb1ELi10ELb0ELb0ELNS_15WgradSyncMethodE2ENS_16CompileConditionILi900EEEEEvPT_S6_S6_PKS5_S8_S8_S8_PKfflPfPj,(.L_x_3576 - _ZN13group_norm_v218gn_bwd_cuda_kernelI6__halfLi320ELi3ELi32ELi80ELi256ELb0ELb1ELi8ELi320ELi320ELi4ELb1ELi10ELb0ELb0ELNS_15WgradSyncMethodE2ENS_16CompileConditionILi900EEEEEvPT_S6_S6_PKS5_S8_S8_S8_PKfflPfPj)
        .other          _ZN13group_norm_v218gn_bwd_cuda_kernelI6__halfLi320ELi3ELi32ELi80ELi256ELb0ELb1ELi8ELi320ELi320ELi4ELb1ELi10ELb0ELb0ELNS_15WgradSyncMethodE2ENS_16CompileConditionILi900EEEEEvPT_S6_S6_PKS5_S8_S8_S8_PKfflPfPj,@"STO_CUDA_ENTRY STV_DEFAULT"
_ZN13group_norm_v218gn_bwd_cuda_kernelI6__halfLi320ELi3ELi32ELi80ELi256ELb0ELb1ELi8ELi320ELi320ELi4ELb1ELi10ELb0ELb0ELNS_15WgradSyncMethodE2ENS_16CompileConditionILi900EEEEEvPT_S6_S6_PKS5_S8_S8_S8_PKfflPfPj:
.text._ZN13group_norm_v218gn_bwd_cuda_kernelI6__halfLi320ELi3ELi32ELi80ELi256ELb0ELb1ELi8ELi320ELi320ELi4ELb1ELi10ELb0ELb0ELNS_15WgradSyncMethodE2ENS_16CompileConditionILi900EEEEEvPT_S6_S6_PKS5_S8_S8_S8_PKfflPfPj:
        /* <DEDUP_REMOVED lines=30> */
.L_x_1772:
[----:B------:R-:W2:Y:S04]  /*01e0*/  LD.E.STRONG.GPU R0, desc[UR14][R2.64] ;  /* 0x0000000e02007980 */ /* 0x000ea8000c10f900 */
[----:B--2---:R-:W-:Y:S01]  /*01f0*/  CCTL.IVALL ;  /* 0x00000000ff00798f */ /* 0x004fe20002000000 */
[----:B------:R-:W-:Y:S05]  /*0200*/  YIELD ;  /* 0x0000000000007946 */ /* 0x000fea0003800000 */
[----:B-----5:R-:W-:-:S04]  /*0210*/  LOP3.LUT R0, R0, R5, RZ, 0x3c, !PT ;  /* 0x0000000500007212 */ /* 0x020fc800078e3cff */
[----:B------:R-:W-:-:S13]  /*0220*/  ISETP.GT.AND P0, PT, R0, -0x1, PT ;  /* 0xffffffff0000780c */ /* 0x000fda0003f04270 */
[----:B------:R-:W-:Y:S05]  /*0230*/  @P0 BRA `(.L_x_1772) ;  /* 0xfffffffc00e80947 */ /* 0x000fea000383ffff */
.L_x_1771:
[----:B------:R-:W-:Y:S05]  /*0240*/  WARPSYNC.ALL ;  /* 0x0000000000007948 */ /* 0x000fea0003800000 */
[----:B------:R-:W-:Y:S06]  /*0250*/  BAR.SYNC.DEFER_BLOCKING 0x0 ;  /* 0x0000000000007b1d */ /* 0x000fec0000010000 */
[----:B------:R-:W-:Y:S05]  /*0260*/  BRA `(.L_x_1773) ;  /* 0x00000024000c7947 */ /* 0x000fea0003800000 */
.L_x_1770:
        /* <DEDUP_REMOVED lines=8> */
[-C--:B------:R-:W-:Y:S02]  /*02f0*/  LEA.HI R7, R4, R5.reuse, RZ, 0x2 ;  /* 0x0000000504077211 */ /* 0x080fe400078f10ff */
[----:B-1----:R-:W-:Y:S02]  /*0300*/  LEA R22, R11, R0, 0x18 ;  /* 0x000000000b167211 */ /* 0x002fe400078ec0ff */
[----:B------:R-:W-:Y:S02]  /*0310*/  SHF.R.S32.HI R6, RZ, 0x2, R7 ;  /* 0x00000002ff067819 */ /* 0x000fe40000011407 */
[----:B------:R-:W-:Y:S02]  /*0320*/  SHF.R.U32.HI R10, RZ, 0x6, R3 ;  /* 0x00000006ff0a7819 */ /* 0x000fe40000011603 */
[C---:B------:R-:W-:Y:S01]  /*0330*/  IADD3 R0, R6.reuse, 0xa0, RZ ;  /* 0x000000a006007810 */ /* 0x040fe20007ffe0ff */
[----:B------:R-:W-:Y:S01]  /*0340*/  VIADD R8, R6, 0x50 ;  /* 0x0000005006087836 */ /* 0x000fe20000000000 */
[----:B------:R-:W-:Y:S01]  /*0350*/  LEA.HI R4, R4, R5, RZ, 0x4 ;  /* 0x0000000504047211 */ /* 0x000fe200078f20ff */
[----:B------:R-:W-:Y:S01]  /*0360*/  VIADD R2, R6, 0xf0 ;  /* 0x000000f006027836 */ /* 0x000fe20000000000 */
[----:B------:R-:W-:Y:S01]  /*0370*/  SHF.R.S32.HI R3, RZ, 0x1f, R0 ;  /* 0x0000001fff037819 */ /* 0x000fe20000011400 */
[----:B------:R-:W-:Y:S01]  /*0380*/  IMAD R45, R10, -0x50, R5 ;  /* 0xffffffb00a2d7824 */ /* 0x000fe200078e0205 */
[----:B------:R-:W-:-:S02]  /*0390*/  SHF.R.S32.HI R9, RZ, 0x1f, R8 ;  /* 0x0000001fff097819 */ /* 0x000fc40000011408 */
[----:B------:R-:W-:Y:S01]  /*03a0*/  SHF.R.S32.HI R11, RZ, 0x1f, R2 ;  /* 0x0000001fff0b7819 */ /* 0x000fe20000011402 */
[----:B------:R-:W-:Y:S01]  /*03b0*/  IMAD R20, R45, 0x28, R22 ;  /* 0x000000282d147824 */ /* 0x000fe200078e0216 */
[----:B------:R-:W-:Y:S02]  /*03c0*/  LEA.HI R3, R3, R0, RZ, 0x2 ;  /* 0x0000000003037211 */ /* 0x000fe400078f10ff */
[----:B------:R-:W-:Y:S02]  /*03d0*/  LEA.HI R9, R9, R8, RZ, 0x2 ;  /* 0x0000000809097211 */ /* 0x000fe400078f10ff */
[----:B------:R-:W-:Y:S02]  /*03e0*/  LOP3.LUT R0, R7, 0xfffffffc, RZ, 0xc0, !PT ;  /* 0xfffffffc07007812 */ /* 0x000fe400078ec0ff */
[----:B------:R-:W-:Y:S01]  /*03f0*/  LEA.HI R2, R11, R2, RZ, 0x2 ;  /* 0x000000020b027211 */ /* 0x000fe200078f10ff */
[----:B------:R-:W-:Y:S01]  /*0400*/  VIADD R11, R10, UR4 ;  /* 0x000000040a0b7c36 */ /* 0x000fe20008000000 */
[----:B------:R-:W-:Y:S01]  /*0410*/  IADD3 R0, -R0, R5, RZ ;  /* 0x0000000500007210 */ /* 0x000fe20007ffe1ff */
[----:B------:R-:W-:Y:S01]  /*0420*/  UMOV UR4, URZ ;  /* 0x0000003f00047c82 */ /* 0x000fe20008000000 */
[----:B------:R-:W-:Y:S01]  /*0430*/  SHF.R.U32.HI R9, RZ, 0x2, R9 ;  /* 0x00000002ff097819 */ /* 0x000fe20000011609 */
[----:B------:R-:W-:Y:S01]  /*0440*/  IMAD R11, R11, 0xa00, RZ ;  /* 0x00000a000b0b7824 */ /* 0x000fe200078e02ff */
[----:B------:R-:W-:-:S02]  /*0450*/  SHF.R.U32.HI R7, RZ, 0x4, R4 ;  /* 0x00000004ff077819 */ /* 0x000fc40000011604 */
[----:B------:R-:W-:Y:S02]  /*0460*/  SHF.R.U32.HI R3, RZ, 0x2, R3 ;  /* 0x00000002ff037819 */ /* 0x000fe40000011603 */
[----:B------:R-:W-:Y:S02]  /*0470*/  SHF.R.U32.HI R13, RZ, 0x2, R2 ;  /* 0x00000002ff0d7819 */ /* 0x000fe40000011602 */
[----:B------:R-:W-:Y:S02]  /*0480*/  LEA R20, R10, R20, 0x3 ;  /* 0x000000140a147211 */ /* 0x000fe400078e18ff */
[C---:B------:R-:W-:Y:S02]  /*0490*/  LOP3.LUT R8, R0.reuse, 0x3, R9, 0x78, !PT ;  /* 0x0000000300087812 */ /* 0x040fe400078e7809 */
[C---:B------:R-:W-:Y:S02]  /*04a0*/  LOP3.LUT R7, R0.reuse, 0x3, R7, 0x78, !PT ;  /* 0x0000000300077812 */ /* 0x040fe400078e7807 */
[----:B------:R-:W-:-:S02]  /*04b0*/  LOP3.LUT R9, R0, 0x3, R3, 0x78, !PT ;  /* 0x0000000300097812 */ /* 0x000fc400078e7803 */
[----:B------:R-:W-:-:S07]  /*04c0*/  LOP3.LUT R10, R0, 0x3, R13, 0x78, !PT ;  /* 0x00000003000a7812 */ /* 0x000fce00078e780d */
.L_x_1784:
[----:B------:R-:W-:Y:S01]  /*04d0*/  ULOP3.LUT UR6, UR10, 0x7, URZ, 0xc0, !UPT ;  /* 0x000000070a067892 */ /* 0x000fe2000f8ec03f */
[----:B-1----:R-:W0:Y:S01]  /*04e0*/  LDC.64 R14, c[0x0][0x238] ;  /* 0x00008e00ff0e7b82 */ /* 0x002e220000000a00 */
[----:B------:R-:W-:Y:S02]  /*04f0*/  USHF.R.U64 UR13, UR10, 0x3, UR5 ;  /* 0x000000030a0d7899 */ /* 0x000fe40008001205 */
[----:B------:R-:W-:Y:S02]  /*0500*/  UIMAD UR12, UR6, 0x140, URZ ;  /* 0x00000140060c78a4 */ /* 0x000fe4000f8e023f */
[----:B------:R-:W-:Y:S02]  /*0510*/  USHF.R.U32.HI UR9, URZ, 0x3, UR5 ;  /* 0x000000033f097899 */ /* 0x000fe40008011605 */
[----:B------:R-:W-:Y:S02]  /*0520*/  USHF.L.U32 UR6, UR13, 0x5, URZ ;  /* 0x000000050d067899 */ /* 0x000fe4000800063f */
[----:B------:R-:W-:Y:S01]  /*0530*/  IMAD.U32 R3, RZ, RZ, UR13 ;  /* 0x0000000dff037e24 */ /* 0x000fe2000f8e00ff */
[----:B------:R-:W-:Y:S01]  /*0540*/  LEA R26, R45, UR12, 0x2 ;  /* 0x0000000c2d1a7c11 */ /* 0x000fe2000f8e10ff */
[----:B------:R-:W-:Y:S01]  /*0550*/  USHF.L.U64.HI UR8, UR13, 0x5, UR9 ;  /* 0x000000050d087899 */ /* 0x000fe20008010209 */
[----:B------:R-:W-:-:S02]  /*0560*/  ULDC.64 UR16, c[0x0][0x248] ;  /* 0x0000920000107ab9 */ /* 0x000fc40000000a00 */
[--C-:B------:R-:W-:Y:S01]  /*0570*/  SHF.R.S32.HI R27, RZ, 0x1f, R26.reuse ;  /* 0x0000001fff1b7819 */ /* 0x100fe2000001141a */
[----:B------:R-:W-:Y:S01]  /*0580*/  IMAD.WIDE.U32 R48, R26, -0x33333333, RZ ;  /* 0xcccccccd1a307825 */ /* 0x000fe200078e00ff */
[----:B------:R-:W-:Y:S01]  /*0590*/  UIMAD UR9, UR9, 0xa0000, URZ ;  /* 0x000a0000090978a4 */ /* 0x000fe2000f8e023f */
[----:B------:R-:W-:Y:S02]  /*05a0*/  ULDC.64 UR20, c[0x0][0x228] ;  /* 0x00008a0000147ab9 */ /* 0x000fe40000000a00 */
[----:B------:R-:W-:Y:S01]  /*05b0*/  IMAD.WIDE.U32 R2, R3, 0xa0000, R26 ;  /* 0x000a000003027825 */ /* 0x000fe200078e001a */
[----:B------:R-:W-:-:S03]  /*05c0*/  SHF.R.U32.HI R48, RZ, 0x6, R49 ;  /* 0x00000006ff307819 */ /* 0x000fc60000011631 */
[----:B------:R-:W-:Y:S01]  /*05d0*/  VIADD R4, R3, UR9 ;  /* 0x0000000903047c36 */ /* 0x000fe20008000000 */
[----:B------:R-:W-:Y:S01]  /*05e0*/  IADD3 R0, P0, R48, UR6, RZ ;  /* 0x0000000630007c10 */ /* 0x000fe2000ff1e0ff */
[----:B0-----:R-:W-:Y:S01]  /*05f0*/  IMAD.WIDE R26, R26, 0x2, R14 ;  /* 0x000000021a1a7825 */ /* 0x001fe200078e020e */
[----:B------:R-:W-:Y:S01]  /*0600*/  IADD3 R13, P1, R11, R2, RZ ;  /* 0x000000020b0d7210 */ /* 0x000fe20007f3e0ff */
[----:B------:R-:W-:Y:S01]  /*0610*/  ULDC UR9, c[0x0][0x250] ;  /* 0x0000940000097ab9 */ /* 0x000fe20000000800 */
[----:B------:R-:W-:Y:S02]  /*0620*/  IADD3.X R17, RZ, UR8, RZ, P0, !PT ;  /* 0x00000008ff117c10 */ /* 0x000fe400087fe4ff */
[C---:B------:R-:W-:Y:S01]  /*0630*/  LEA R24, P0, R0.reuse, UR16, 0x3 ;  /* 0x0000001000187c11 */ /* 0x040fe2000f8018ff */
[----:B------:R-:W-:Y:S01]  /*0640*/  IMAD.SHL.U32 R12, R13, 0x2, RZ ;  /* 0x000000020d0c7824 */ /* 0x000fe200078e00ff */
[----:B------:R-:W-:Y:S01]  /*0650*/  IADD3 R3, R11, 0x2800, RZ ;  /* 0x000028000b037810 */ /* 0x000fe20007ffe0ff */
[----:B------:R-:W2:Y:S01]  /*0660*/  LDG.E.64.CONSTANT R26, desc[UR14][R26.64] ;  /* 0x0000000e1a1a7981 */ /* 0x000ea2000c1e9b00 */
[----:B------:R-:W-:Y:S01]  /*0670*/  LEA.HI.X R25, R0, UR17, R17, 0x3, P0 ;  /* 0x0000001100197c11 */ /* 0x000fe200080f1c11 */
[----:B------:R-:W-:Y:S01]  /*0680*/  ULDC.64 UR16, c[0x0][0x230] ;  /* 0x00008c0000107ab9 */ /* 0x000fe20000000a00 */
[----:B------:R-:W-:-:S04]  /*0690*/  IADD3.X R0, RZ, R4, RZ, P1, !PT ;  /* 0x00000004ff007210 */ /* 0x000fc80000ffe4ff */
[----:B------:R-:W3:Y:S01]  /*06a0*/  LDG.E.64.CONSTANT R24, desc[UR14][R24.64] ;  /* 0x0000000e18187981 */ /* 0x000ee2000c1e9b00 */
[----:B------:R-:W-:Y:S02]  /*06b0*/  SHF.L.U64.HI R13, R13, 0x1, R0 ;  /* 0x000000010d0d7819 */ /* 0x000fe40000010200 */
[C---:B------:R-:W-:Y:S02]  /*06c0*/  IADD3 R34, P0, R12.reuse, UR16, RZ ;  /* 0x000000100c227c10 */ /* 0x040fe4000ff1e0ff */
[----:B------:R-:W-:Y:S02]  /*06d0*/  IADD3 R28, P1, R12, UR20, RZ ;  /* 0x000000140c1c7c10 */ /* 0x000fe4000ff3e0ff */
[C---:B------:R-:W-:Y:S02]  /*06e0*/  IADD3.X R35, R13.reuse, UR17, RZ, P0, !PT ;  /* 0x000000110d237c10 */ /* 0x040fe400087fe4ff */
[----:B------:R-:W-:Y:S02]  /*06f0*/  IADD3.X R29, R13, UR21, RZ, P1, !PT ;  /* 0x000000150d1d7c10 */ /* 0x000fe40008ffe4ff */
[----:B------:R-:W-:-:S02]  /*0700*/  IADD3 R3, P0, R3, R2, RZ ;  /* 0x0000000203037210 */ /* 0x000fc40007f1e0ff */
[----:B------:R-:W4:Y:S02]  /*0710*/  LDG.E.64.CONSTANT R34, desc[UR14][R34.64] ;  /* 0x0000000e22227981 */ /* 0x000f24000c1e9b00 */
[C---:B------:R-:W-:Y:S01]  /*0720*/  SHF.L.U32 R14, R3.reuse, 0x1, RZ ;  /* 0x00000001030e7819 */ /* 0x040fe200000006ff */
[----:B------:R-:W-:Y:S01]  /*0730*/  IMAD.X R0, RZ, RZ, R4, P0 ;  /* 0x000000ffff007224 */ /* 0x000fe200000e0604 */
[----:B------:R-:W5:Y:S02]  /*0740*/  LDG.E.64.CONSTANT R28, desc[UR14][R28.64] ;  /* 0x0000000e1c1c7981 */ /* 0x000f64000c1e9b00 */
[----:B------:R-:W-:Y:S02]  /*0750*/  IADD3 R30, P0, R14, UR16, RZ ;  /* 0x000000100e1e7c10 */ /* 0x000fe4000ff1e0ff */
[----:B------:R-:W-:-:S04]  /*0760*/  SHF.L.U64.HI R15, R3, 0x1, R0 ;  /* 0x00000001030f7819 */ /* 0x000fc80000010200 */
[----:B------:R-:W-:Y:S02]  /*0770*/  IADD3.X R31, R15, UR17, RZ, P0, !PT ;  /* 0x000000110f1f7c10 */ /* 0x000fe400087fe4ff */
[----:B------:R-:W-:-:S04]  /*0780*/  IADD3 R32, P0, R14, UR20, RZ ;  /* 0x000000140e207c10 */ /* 0x000fc8000ff1e0ff */
[----:B------:R-:W-:Y:S01]  /*0790*/  IADD3.X R33, R15, UR21, RZ, P0, !PT ;  /* 0x000000150f217c10 */ /* 0x000fe200087fe4ff */
[----:B------:R-:W5:Y:S05]  /*07a0*/  LDG.E.64.CONSTANT R30, desc[UR14][R30.64] ;  /* 0x0000000e1e1e7981 */ /* 0x000f6a000c1e9b00 */
[----:B------:R-:W5:Y:S01]  /*07b0*/  LDG.E.64.CONSTANT R32, desc[UR14][R32.64] ;  /* 0x0000000e20207981 */ /* 0x000f62000c1e9b00 */
[----:B------:R-:W0:Y:S01]  /*07c0*/  S2UR UR13, SR_CgaCtaId ;  /* 0x00000000000d79c3 */ /* 0x000e220000008800 */
[----:B------:R-:W-:Y:S02]  /*07d0*/  ULOP3.LUT UR6, UR6, 0x1f, UR18, 0xf8, !UPT ;  /* 0x0000001f06067892 */ /* 0x000fe4000f8ef812 */
[----:B------:R-:W-:Y:S01]  /*07e0*/  UIMAD UR8, UR8, 0xa00, URZ ;  /* 0x00000a00080878a4 */ /* 0x000fe2000f8e023f */
[----:B------:R-:W-:Y:S01]  /*07f0*/  BSSY B0, `(.L_x_1774) ;  /* 0x0000133000007945 */ /* 0x000fe20003800000 */
[----:B---3--:R-:W-:-:S06]  /*0800*/  FADD.FTZ R16, R25, UR9 ;  /* 0x0000000919107e21 */ /* 0x008fcc0008010000 */
[----:B------:R-:W1:Y:S01]  /*0810*/  MUFU.RSQ R16, R16 ;  /* 0x0000001000107308 */ /* 0x000e620000001400 */
[----:B--2---:R-:W-:Y:S02]  /*0820*/  HADD2.F32 R17, -RZ, R26.H0_H0 ;  /* 0x2000001aff117230 */ /* 0x004fe40000004100 */
[--C-:B----4-:R-:W-:Y:S02]  /*0830*/  HADD2.F32 R21, -RZ, R34.reuse.H0_H0 ;  /* 0x20000022ff157230 */ /* 0x110fe40000004100 */
[----:B------:R-:W-:Y:S02]  /*0840*/  HADD2.F32 R25, -RZ, R34.H1_H1 ;  /* 0x30000022ff197230 */ /* 0x000fe40000004100 */
[----:B-----5:R-:W-:Y:S02]  /*0850*/  HADD2.F32 R3, -RZ, R28.H0_H0 ;  /* 0x2000001cff037230 */ /* 0x020fe40000004100 */
[----:B------:R-:W-:Y:S01]  /*0860*/  FADD.FTZ R23, -R24, R21 ;  /* 0x0000001518177221 */ /* 0x000fe20000010100 */
[----:B------:R-:W-:-:S02]  /*0870*/  HADD2.F32 R19, -RZ, R26.H1_H1 ;  /* 0x3000001aff137230 */ /* 0x000fc40000004100 */
[----:B------:R-:W-:Y:S01]  /*0880*/  FADD.FTZ R37, -R24, R25 ;  /* 0x0000001918257221 */ /* 0x000fe20000010100 */
[----:B------:R-:W-:Y:S02]  /*0890*/  HADD2.F32 R21, -RZ, R28.H1_H1 ;  /* 0x3000001cff157230 */ /* 0x000fe40000004100 */
[----:B------:R-:W-:Y:S01]  /*08a0*/  FMUL.FTZ R25, R3, R17 ;  /* 0x0000001103197220 */ /* 0x000fe20000410000 */
[C---:B-1----:R-:W-:Y:S01]  /*08b0*/  FMUL.FTZ R26, R16.reuse, R23 ;  /* 0x00000017101a7220 */ /* 0x042fe20000410000 */
[----:B------:R-:W-:Y:S02]  /*08c0*/  HADD2.F32 R39, -RZ, R35.H0_H0 ;  /* 0x20000023ff277230 */ /* 0x000fe40000004100 */
[----:B------:R-:W-:Y:S01]  /*08d0*/  FMUL.FTZ R0, R16, R37 ;  /* 0x0000002510007220 */ /* 0x000fe20000410000 */
[----:B------:R-:W-:Y:S01]  /*08e0*/  FMUL.FTZ R2, R21, R19 ;  /* 0x0000001315027220 */ /* 0x000fe20000410000 */
[----:B------:R-:W-:Y:S01]  /*08f0*/  FFMA.FTZ R37, R26, R25, RZ ;  /* 0x000000191a257223 */ /* 0x000fe200000100ff */
[----:B------:R-:W-:-:S02]  /*0900*/  HADD2.F32 R23, -RZ, R27.H0_H0 ;  /* 0x2000001bff177230 */ /* 0x000fc40000004100 */
[----:B------:R-:W-:Y:S01]  /*0910*/  FADD.FTZ R39, -R24, R39 ;  /* 0x0000002718277221 */ /* 0x000fe20000010100 */
[----:B------:R-:W-:Y:S02]  /*0920*/  HADD2.F32 R25, -RZ, R29.H0_H0 ;  /* 0x2000001dff197230 */ /* 0x000fe40000004100 */
[----:B------:R-:W-:Y:S02]  /*0930*/  HADD2.F32 R35, -RZ, R35.H1_H1 ;  /* 0x30000023ff237230 */ /* 0x000fe40000004100 */
[----:B------:R-:W-:Y:S01]  /*0940*/  FFMA.FTZ R37, R0, R2, R37 ;  /* 0x0000000200257223 */ /* 0x000fe20000010025 */
[----:B------:R-:W-:Y:S01]  /*0950*/  FMUL.FTZ R2, R16, R39 ;  /* 0x0000002710027220 */ /* 0x000fe20000410000 */
[----:B------:R-:W-:Y:S01]  /*0960*/  FMUL.FTZ R4, R25, R23 ;  /* 0x0000001719047220 */ /* 0x000fe20000410000 */
[----:B------:R-:W-:Y:S02]  /*0970*/  HADD2.F32 R27, -RZ, R27.H1_H1 ;  /* 0x3000001bff1b7230 */ /* 0x000fe40000004100 */
[----:B------:R-:W-:Y:S01]  /*0980*/  FADD.FTZ R35, -R24, R35 ;  /* 0x0000002318237221 */ /* 0x000fe20000010100 */
[----:B------:R-:W-:-:S02]  /*0990*/  HADD2.F32 R29, -RZ, R29.H1_H1 ;  /* 0x3000001dff1d7230 */ /* 0x000fc40000004100 */
[----:B------:R-:W-:Y:S02]  /*09a0*/  HADD2.F32 R39, -RZ, R30.H0_H0 ;  /* 0x2000001eff277230 */ /* 0x000fe40000004100 */
[----:B------:R-:W-:Y:S01]  /*09b0*/  FFMA.FTZ R37, R2, R4, R37 ;  /* 0x0000000402257223 */ /* 0x000fe20000010025 */
[----:B------:R-:W-:Y:S01]  /*09c0*/  FMUL.FTZ R4, R16, R35 ;  /* 0x0000002310047220 */ /* 0x000fe20000410000 */
[----:B------:R-:W-:Y:S01]  /*09d0*/  FMUL.FTZ R28, R29, R27 ;  /* 0x0000001b1d1c7220 */ /* 0x000fe20000410000 */
[----:B------:R-:W-:Y:S02]  /*09e0*/  HADD2.F32 R18, -RZ, R32.H0_H0 ;  /* 0x20000020ff127230 */ /* 0x000fe40000004100 */
[----:B------:R-:W-:Y:S01]  /*09f0*/  FADD.FTZ R39, -R24, R39 ;  /* 0x0000002718277221 */ /* 0x000fe20000010100 */
[----:B------:R-:W-:Y:S02]  /*0a00*/  HADD2.F32 R35, -RZ, R30.H1_H1 ;  /* 0x3000001eff237230 */ /* 0x000fe40000004100 */
[----:B------:R-:W-:Y:S01]  /*0a10*/  FFMA.FTZ R37, R4, R28, R37 ;  /* 0x0000001c04257223 */ /* 0x000fe20000010025 */
[----:B------:R-:W-:-:S02]  /*0a20*/  HADD2.F32 R46, -RZ, R32.H1_H1 ;  /* 0x30000020ff2e7230 */ /* 0x000fc40000004100 */
[----:B------:R-:W-:Y:S01]  /*0a30*/  FMUL.FTZ R30, R17, R18 ;  /* 0x00000012111e7220 */ /* 0x000fe20000410000 */
[----:B------:R-:W-:Y:S01]  /*0a40*/  FMUL.FTZ R28, R16, R39 ;  /* 0x00000027101c7220 */ /* 0x000fe20000410000 */
[----:B------:R-:W-:Y:S01]  /*0a50*/  FADD.FTZ R35, -R24, R35 ;  /* 0x0000002318237221 */ /* 0x000fe20000010100 */
[----:B------:R-:W-:Y:S02]  /*0a60*/  FMUL.FTZ R32, R19, R46 ;  /* 0x0000002e13207220 */ /* 0x000fe40000410000 */
[----:B------:R-:W-:Y:S01]  /*0a70*/  FFMA.FTZ R30, R28, R30, R37 ;  /* 0x0000001e1c1e7223 */ /* 0x000fe20000010025 */
[----:B------:R-:W-:-:S04]  /*0a80*/  FMUL.FTZ R47, R16, R35 ;  /* 0x00000023102f7220 */ /* 0x000fc80000410000 */
[----:B------:R-:W-:Y:S01]  /*0a90*/  FFMA.FTZ R32, R47, R32, R30 ;  /* 0x000000202f207223 */ /* 0x000fe2000001001e */
[----:B------:R-:W-:-:S04]  /*0aa0*/  FFMA.FTZ R30, R3, R17, RZ ;  /* 0x00000011031e7223 */ /* 0x000fc800000100ff */
[----:B------:R-:W-:Y:S01]  /*0ab0*/  FFMA.FTZ R30, R21, R19, R30 ;  /* 0x00000013151e7223 */ /* 0x000fe2000001001e */
[----:B------:R-:W-:-:S03]  /*0ac0*/  HADD2.F32 R37, -RZ, R31.H0_H0 ;  /* 0x2000001fff257230 */ /* 0x000fc60000004100 */
[----:B------:R-:W-:Y:S01]  /*0ad0*/  FFMA.FTZ R30, R25, R23, R30 ;  /* 0x00000017191e7223 */ /* 0x000fe2000001001e */
[----:B------:R-:W-:-:S03]  /*0ae0*/  HADD2.F32 R35, -RZ, R31.H1_H1 ;  /* 0x3000001fff237230 */ /* 0x000fc60000004100 */
[----:B------:R-:W-:Y:S01]  /*0af0*/  FFMA.FTZ R30, R29, R27, R30 ;  /* 0x0000001b1d1e7223 */ /* 0x000fe2000001001e */
[--C-:B------:R-:W-:Y:S02]  /*0b00*/  HADD2.F32 R44, -RZ, R33.reuse.H0_H0 ;  /* 0x20000021ff2c7230 */ /* 0x100fe40000004100 */
[C---:B------:R-:W-:Y:S01]  /*0b10*/  FADD.FTZ R37, -R24.reuse, R37 ;  /* 0x0000002518257221 */ /* 0x040fe20000010100 */
[----:B------:R-:W-:Y:S01]  /*0b20*/  FFMA.FTZ R30, R17, R18, R30 ;  /* 0x00000012111e7223 */ /* 0x000fe2000001001e */
[----:B------:R-:W-:Y:S01]  /*0b30*/  FADD.FTZ R35, -R24, R35 ;  /* 0x0000002318237221 */ /* 0x000fe20000010100 */
[----:B------:R-:W-:Y:S01]  /*0b40*/  FMUL.FTZ R31, R23, R44 ;  /* 0x0000002c171f7220 */ /* 0x000fe20000410000 */
[C---:B------:R-:W-:Y:S01]  /*0b50*/  FMUL.FTZ R49, R16.reuse, R37 ;  /* 0x0000002510317220 */ /* 0x040fe20000410000 */
[----:B------:R-:W-:Y:S02]  /*0b60*/  HADD2.F32 R24, -RZ, R33.H1_H1 ;  /* 0x30000021ff187230 */ /* 0x000fe40000004100 */
[----:B------:R-:W-:Y:S01]  /*0b70*/  FFMA.FTZ R30, R19, R46, R30 ;  /* 0x0000002e131e7223 */ /* 0x000fe2000001001e */
[----:B------:R-:W-:Y:S01]  /*0b80*/  FMUL.FTZ R50, R16, R35 ;  /* 0x0000002310327220 */ /* 0x000fe20000410000 */
[----:B------:R-:W-:Y:S01]  /*0b90*/  FFMA.FTZ R31, R49, R31, R32 ;  /* 0x0000001f311f7223 */ /* 0x000fe20000010020 */
[----:B------:R-:W-:Y:S01]  /*0ba0*/  FMUL.FTZ R32, R27, R24 ;  /* 0x000000181b207220 */ /* 0x000fe20000410000 */
[----:B------:R-:W-:-:S03]  /*0bb0*/  FFMA.FTZ R30, R23, R44, R30 ;  /* 0x0000002c171e7223 */ /* 0x000fc6000001001e */
[----:B------:R-:W-:Y:S01]  /*0bc0*/  FFMA.FTZ R31, R50, R32, R31 ;  /* 0x00000020321f7223 */ /* 0x000fe2000001001f */
[----:B------:R-:W-:Y:S01]  /*0bd0*/  FFMA.FTZ R30, R27, R24, R30 ;  /* 0x000000181b1e7223 */ /* 0x000fe2000001001e */
[----:B------:R-:W-:-:S04]  /*0be0*/  UMOV UR9, 0x400 ;  /* 0x0000040000097882 */ /* 0x000fc80000000000 */
[----:B------:R-:W-:Y:S01]  /*0bf0*/  STS.64 [R20], R30 ;  /* 0x0000001e14007388 */ /* 0x000fe20000000a00 */
[----:B0-----:R-:W-:Y:S01]  /*0c00*/  ULEA UR16, UR13, UR9, 0x18 ;  /* 0x000000090d107291 */ /* 0x001fe2000f8ec03f */
[----:B------:R-:W-:-:S05]  /*0c10*/  IMAD.SHL.U32 R33, R5, 0x2, RZ ;  /* 0x0000000205217824 */ /* 0x000fca00078e00ff */
[----:B------:R-:W-:Y:S02]  /*0c20*/  LOP3.LUT R33, R33, 0x18, RZ, 0xc0, !PT ;  /* 0x0000001821217812 */ /* 0x000fe400078ec0ff */
[----:B------:R-:W-:Y:S02]  /*0c30*/  LEA R32, R5, UR16, 0x5 ;  /* 0x0000001005207c11 */ /* 0x000fe4000f8e28ff */
[C---:B------:R-:W-:Y:S02]  /*0c40*/  LOP3.LUT R35, R33.reuse, 0x8, RZ, 0x3c, !PT ;  /* 0x0000000821237812 */ /* 0x040fe400078e3cff */
[C---:B------:R-:W-:Y:S02]  /*0c50*/  LOP3.LUT R39, R33.reuse, 0x10, RZ, 0x3c, !PT ;  /* 0x0000001021277812 */ /* 0x040fe400078e3cff */
[----:B------:R-:W-:Y:S02]  /*0c60*/  LOP3.LUT R41, R33, 0x18, RZ, 0x3c, !PT ;  /* 0x0000001821297812 */ /* 0x000fe400078e3cff */
[----:B------:R-:W-:Y:S01]  /*0c70*/  IADD3 R38, R32, R33, RZ ;  /* 0x0000002120267210 */ /* 0x000fe20007ffe0ff */
[----:B------:R-:W-:Y:S01]  /*0c80*/  FFMA.FTZ R33, R26, R3, RZ ;  /* 0x000000031a217223 */ /* 0x000fe200000100ff */
[----:B------:R-:W-:Y:S01]  /*0c90*/  FADD.FTZ R37, RZ, R3 ;  /* 0x00000003ff257221 */ /* 0x000fe20000010000 */
[C---:B------:R-:W-:Y:S01]  /*0ca0*/  IMAD.IADD R42, R32.reuse, 0x1, R35 ;  /* 0x00000001202a7824 */ /* 0x040fe200078e0223 */
[----:B------:R-:W-:Y:S01]  /*0cb0*/  IADD3 R43, R32, R39, RZ ;  /* 0x00000027202b7210 */ /* 0x000fe20007ffe0ff */
[----:B------:R-:W-:Y:S01]  /*0cc0*/  FFMA.FTZ R36, R28, R18, R33 ;  /* 0x000000121c247223 */ /* 0x000fe20000010021 */
[----:B------:R-:W-:-:S02]  /*0cd0*/  IMAD.IADD R51, R32, 0x1, R41 ;  /* 0x0000000120337824 */ /* 0x000fc400078e0229 */
[----:B------:R-:W-:Y:S01]  /*0ce0*/  FADD.FTZ R37, R37, R18 ;  /* 0x0000001225257221 */ /* 0x000fe20000010000 */
[----:B------:R-:W-:Y:S01]  /*0cf0*/  BAR.SYNC.DEFER_BLOCKING 0x0 ;  /* 0x0000000000007b1d */ /* 0x000fe20000010000 */
[----:B------:R-:W-:Y:S01]  /*0d00*/  FADD.FTZ R33, RZ, R21 ;  /* 0x00000015ff217221 */ /* 0x000fe20000010000 */
[----:B------:R-:W-:Y:S01]  /*0d10*/  FFMA.FTZ R32, R0, R21, RZ ;  /* 0x0000001500207223 */ /* 0x000fe200000100ff */
[----:B------:R-:W-:Y:S01]  /*0d20*/  FADD.FTZ R35, RZ, R25 ;  /* 0x00000019ff237221 */ /* 0x000fe20000010000 */
[----:B------:R-:W-:Y:S01]  /*0d30*/  FFMA.FTZ R34, R2, R25, RZ ;  /* 0x0000001902227223 */ /* 0x000fe200000100ff */
[----:B------:R-:W-:Y:S01]  /*0d40*/  FADD.FTZ R41, RZ, R29 ;  /* 0x0000001dff297221 */ /* 0x000fe20000010000 */
[----:B------:R-:W-:Y:S01]  /*0d50*/  FFMA.FTZ R39, R4, R29, RZ ;  /* 0x0000001d04277223 */ /* 0x000fe200000100ff */
[----:B------:R-:W-:Y:S01]  /*0d60*/  FADD.FTZ R33, R33, R46 ;  /* 0x0000002e21217221 */ /* 0x000fe20000010000 */
[----:B------:R-:W-:Y:S01]  /*0d70*/  FFMA.FTZ R32, R47, R46, R32 ;  /* 0x0000002e2f207223 */ /* 0x000fe20000010020 */
[----:B------:R-:W-:Y:S01]  /*0d80*/  FADD.FTZ R35, R35, R44 ;  /* 0x0000002c23237221 */ /* 0x000fe20000010000 */
[----:B------:R-:W-:Y:S01]  /*0d90*/  FFMA.FTZ R34, R49, R44, R34 ;  /* 0x0000002c31227223 */ /* 0x000fe20000010022 */
[----:B------:R0:W-:Y:S04]  /*0da0*/  STS.64 [R38], R36 ;  /* 0x0000002426007388 */ /* 0x0001e80000000a00 */
[----:B------:R1:W-:Y:S04]  /*0db0*/  STS.64 [R42], R32 ;  /* 0x000000202a007388 */ /* 0x0003e80000000a00 */
[----:B------:R2:W-:Y:S01]  /*0dc0*/  STS.64 [R43], R34 ;  /* 0x000000222b007388 */ /* 0x0005e20000000a00 */
[----:B0-----:R-:W-:Y:S01]  /*0dd0*/  FADD.FTZ R37, R41, R24 ;  /* 0x0000001829257221 */ /* 0x001fe20000010000 */
[----:B------:R-:W-:-:S05]  /*0de0*/  FFMA.FTZ R36, R50, R24, R39 ;  /* 0x0000001832247223 */ /* 0x000fca0000010027 */
[----:B------:R-:W-:Y:S01]  /*0df0*/  STS.64 [R51], R36 ;  /* 0x0000002433007388 */ /* 0x000fe20000000a00 */
[----:B------:R-:W-:Y:S01]  /*0e00*/  LEA R52, R6, UR16, 0x5 ;  /* 0x0000001006347c11 */ /* 0x000fe2000f8e28ff */
[----:B------:R-:W-:-:S03]  /*0e10*/  ULDC.64 UR16, c[0x0][0x260] ;  /* 0x0000980000107ab9 */ /* 0x000fc60000000a00 */
[-C--:B------:R-:W-:Y:S01]  /*0e20*/  LEA R38, R7, R52.reuse, 0x3 ;  /* 0x0000003407267211 */ /* 0x080fe200078e18ff */
[----:B------:R-:W-:Y:S01]  /*0e30*/  BAR.SYNC.DEFER_BLOCKING 0x0 ;  /* 0x0000000000007b1d */ /* 0x000fe20000010000 */
[----:B------:R-:W-:Y:S01]  /*0e40*/  IMAD R40, R8, 0x8, R52 ;  /* 0x0000000808287824 */ /* 0x000fe200078e0234 */
[----:B------:R-:W-:-:S04]  /*0e50*/  LEA R30, R9, R52, 0x3 ;  /* 0x00000034091e7211 */ /* 0x000fc800078e18ff */
[----:B------:R-:W0:Y:S04]  /*0e60*/  LDS.64 R38, [R38] ;  /* 0x0000000026267984 */ /* 0x000e280000000a00 */
[----:B------:R-:W3:Y:S04]  /*0e70*/  LDS.64 R40, [R40+0xa00] ;  /* 0x000a000028287984 */ /* 0x000ee80000000a00 */
[----:B------:R-:W4:Y:S01]  /*0e80*/  LDS.64 R30, [R30+0x1400] ;  /* 0x001400001e1e7984 */ /* 0x000f220000000a00 */
[----:B-1----:R-:W-:Y:S02]  /*0e90*/  IADD3 R32, P0, R5, UR12, RZ ;  /* 0x0000000c05207c10 */ /* 0x002fe4000ff1e0ff */
[----:B--2---:R-:W-:-:S02]  /*0ea0*/  MOV R35, UR6 ;  /* 0x0000000600237c02 */ /* 0x004fc40008000f00 */
[C---:B------:R-:W-:Y:S02]  /*0eb0*/  LEA.HI.X.SX32 R33, R5.reuse, RZ, 0x1, P0 ;  /* 0x000000ff05217211 */ /* 0x040fe400000f0eff */
[----:B------:R-:W-:Y:S01]  /*0ec0*/  ISETP.GT.U32.AND P0, PT, R5, 0xf, PT ;  /* 0x0000000f0500780c */ /* 0x000fe20003f04070 */
[----:B------:R-:W-:-:S04]  /*0ed0*/  IMAD.WIDE.U32 R32, R35, 0xa00, R32 ;  /* 0x00000a0023207825 */ /* 0x000fc800078e0020 */
[----:B------:R-:W-:Y:S01]  /*0ee0*/  VIADD R33, R33, UR8 ;  /* 0x0000000821217c36 */ /* 0x000fe20008000000 */
[C---:B------:R-:W-:Y:S02]  /*0ef0*/  LEA R56, P1, R32.reuse, UR16, 0x3 ;  /* 0x0000001020387c11 */ /* 0x040fe4000f8218ff */
[----:B------:R-:W-:Y:S02]  /*0f00*/  CS2R R42, SRZ ;  /* 0x00000000002a7805 */ /* 0x000fe4000001ff00 */
[----:B------:R-:W-:Y:S02]  /*0f10*/  LEA.HI.X R57, R32, UR17, R33, 0x3, P1 ;  /* 0x0000001120397c11 */ /* 0x000fe400088f1c21 */
[----:B------:R-:W-:Y:S01]  /*0f20*/  LEA R52, R10, R52, 0x3 ;  /* 0x000000340a347211 */ /* 0x000fe200078e18ff */
[----:B0-----:R-:W-:Y:S01]  /*0f30*/  FADD.FTZ R51, RZ, R38 ;  /* 0x00000026ff337221 */ /* 0x001fe20000010000 */
[----:B------:R-:W-:-:S03]  /*0f40*/  FADD.FTZ R54, RZ, R39 ;  /* 0x00000027ff367221 */ /* 0x000fc60000010000 */
[----:B---3--:R-:W-:Y:S01]  /*0f50*/  FADD.FTZ R51, R51, R40 ;  /* 0x0000002833337221 */ /* 0x008fe20000010000 */
[----:B------:R-:W-:Y:S01]  /*0f60*/  FADD.FTZ R54, R54, R41 ;  /* 0x0000002936367221 */ /* 0x000fe20000010000 */
[----:B------:R-:W-:Y:S06]  /*0f70*/  @P0 BRA `(.L_x_1775) ;  /* 0x0000000800e80947 */ /* 0x000fec0003800000 */
[----:B------:R-:W-:Y:S01]  /*0f80*/  USHF.L.U32 UR6, UR10, 0x2, URZ ;  /* 0x000000020a067899 */ /* 0x000fe2000800063f */
[----:B------:R-:W-:Y:S01]  /*0f90*/  HFMA2.MMA R32, -RZ, RZ, 0, 4.76837158203125e-06 ;  /* 0x00000050ff207435 */ /* 0x000fe200000001ff */
[----:B------:R-:W-:Y:S02]  /*0fa0*/  SHF.L.U32 R42, R5, 0x3, RZ ;  /* 0x00000003052a7819 */ /* 0x000fe400000006ff */
[----:B------:R-:W-:Y:S02]  /*0fb0*/  ULOP3.LUT UR6, UR6, 0x1c, URZ, 0xc0, !UPT ;  /* 0x0000001c06067892 */ /* 0x000fe4000f8ec03f */
[----:B------:R-:W-:-:S04]  /*0fc0*/  LOP3.LUT R42, R42, 0x18, RZ, 0xc0, !PT ;  /* 0x000000182a2a7812 */ /* 0x000fc800078ec0ff */
[----:B------:R-:W-:-:S05]  /*0fd0*/  LEA.HI R43, R5, UR6, RZ, 0x1e ;  /* 0x00000006052b7c11 */ /* 0x000fca000f8ff0ff */
[----:B------:R-:W-:-:S04]  /*0fe0*/  IMAD R43, R43, R32, -UR12 ;  /* 0x8000000c2b2b7e24 */ /* 0x000fc8000f8e0220 */
[C---:B------:R-:W-:Y:S01]  /*0ff0*/  VIADD R33, R43.reuse, 0x4 ;  /* 0x000000042b217836 */ /* 0x040fe20000000000 */
[----:B------:R-:W-:Y:S02]  /*1000*/  SHF.R.S32.HI R32, RZ, 0x1f, R43 ;  /* 0x0000001fff207819 */ /* 0x000fe4000001142b */
        /* <DEDUP_REMOVED lines=8> */
[----:B------:R-:W-:Y:S01]  /*1090*/  LEA.HI R37, R37, R36, RZ, 0x2 ;  /* 0x0000002425257211 */ /* 0x000fe200078f10ff */
[C---:B------:R-:W-:Y:S01]  /*10a0*/  VIADD R34, R43.reuse, 0xc ;  /* 0x0000000c2b227836 */ /* 0x040fe20000000000 */
[----:B------:R-:W-:Y:S01]  /*10b0*/  IADD3 R38, R43, 0x14, RZ ;  /* 0x000000142b267810 */ /* 0x000fe20007ffe0ff */
[----:B------:R-:W-:Y:S01]  /*10c0*/  IMAD R35, R35, 0x28, R22 ;  /* 0x0000002823237824 */ /* 0x000fe200078e0216 */
[----:B------:R-:W-:Y:S01]  /*10d0*/  IADD3 R40, R33, R42, RZ ;  /* 0x0000002a21287210 */ /* 0x000fe20007ffe0ff */
[----:B------:R-:W-:Y:S01]  /*10e0*/  VIADD R36, R43, 0x10 ;  /* 0x000000102b247836 */ /* 0x000fe20000000000 */
[----:B------:R-:W-:-:S02]  /*10f0*/  SHF.R.S32.HI R37, RZ, 0x2, R37 ;  /* 0x00000002ff257819 */ /* 0x000fc40000011425 */
[----:B------:R-:W-:Y:S02]  /*1100*/  SHF.R.S32.HI R33, RZ, 0x1f, R34 ;  /* 0x0000001fff217819 */ /* 0x000fe40000011422 */
[C---:B------:R-:W-:Y:S01]  /*1110*/  IADD3 R32, R42.reuse, R35, RZ ;  /* 0x000000232a207210 */ /* 0x040fe20007ffe0ff */
[----:B------:R-:W0:Y:S01]  /*1120*/  LDS.64 R40, [R40] ;  /* 0x0000000028287984 */ /* 0x000e220000000a00 */
[----:B------:R-:W-:Y:S01]  /*1130*/  LEA.HI R34, R33, R34, RZ, 0x2 ;  /* 0x0000002221227211 */ /* 0x000fe200078f10ff */
[----:B------:R-:W-:Y:S01]  /*1140*/  IMAD R37, R37, 0x28, R22 ;  /* 0x0000002825257824 */ /* 0x000fe200078e0216 */
[----:B------:R-:W-:Y:S02]  /*1150*/  SHF.R.S32.HI R39, RZ, 0x1f, R36 ;  /* 0x0000001fff277819 */ /* 0x000fe40000011424 */
[----:B------:R-:W1:Y:S01]  /*1160*/  LDS.64 R32, [R32] ;  /* 0x0000000020207984 */ /* 0x000e620000000a00 */
[----:B------:R-:W-:Y:S02]  /*1170*/  SHF.R.S32.HI R35, RZ, 0x2, R34 ;  /* 0x00000002ff237819 */ /* 0x000fe40000011422 */
[----:B------:R-:W-:-:S02]  /*1180*/  IADD3 R34, R42, R37, RZ ;  /* 0x000000252a227210 */ /* 0x000fc40007ffe0ff */
[----:B------:R-:W-:Y:S01]  /*1190*/  LEA.HI R39, R39, R36, RZ, 0x2 ;  /* 0x0000002427277211 */ /* 0x000fe200078f10ff */
[----:B------:R-:W-:Y:S01]  /*11a0*/  IMAD R37, R35, 0x28, R22 ;  /* 0x0000002823257824 */ /* 0x000fe200078e0216 */
[----:B------:R-:W-:Y:S02]  /*11b0*/  SHF.R.S32.HI R53, RZ, 0x1f, R38 ;  /* 0x0000001fff357819 */ /* 0x000fe40000011426 */
[----:B------:R-:W2:Y:S01]  /*11c0*/  LDS.64 R34, [R34] ;  /* 0x0000000022227984 */ /* 0x000ea20000000a00 */
[----:B------:R-:W-:Y:S01]  /*11d0*/  SHF.R.S32.HI R39, RZ, 0x2, R39 ;  /* 0x00000002ff277819 */ /* 0x000fe20000011427 */
[----:B------:R-:W-:Y:S01]  /*11e0*/  IMAD.IADD R37, R42, 0x1, R37 ;  /* 0x000000012a257824 */ /* 0x000fe200078e0225 */
[----:B------:R-:W-:-:S03]  /*11f0*/  LEA.HI R53, R53, R38, RZ, 0x2 ;  /* 0x0000002635357211 */ /* 0x000fc600078f10ff */
[--C-:B------:R-:W-:Y:S01]  /*1200*/  IMAD R39, R39, 0x28, R22.reuse ;  /* 0x0000002827277824 */ /* 0x100fe200078e0216 */
[----:B------:R-:W-:Y:S01]  /*1210*/  SHF.R.S32.HI R53, RZ, 0x2, R53 ;  /* 0x00000002ff357819 */ /* 0x000fe20000011435 */
[----:B------:R-:W3:Y:S03]  /*1220*/  LDS.64 R36, [R37] ;  /* 0x0000000025247984 */ /* 0x000ee60000000a00 */
[----:B------:R-:W-:Y:S01]  /*1230*/  IADD3 R39, R42, R39, RZ ;  /* 0x000000272a277210 */ /* 0x000fe20007ffe0ff */
[----:B------:R-:W-:-:S05]  /*1240*/  IMAD R55, R53, 0x28, R22 ;  /* 0x0000002835377824 */ /* 0x000fca00078e0216 */
[----:B------:R-:W5:Y:S01]  /*1250*/  LDS.64 R38, [R39] ;  /* 0x0000000027267984 */ /* 0x000f620000000a00 */
[----:B0-----:R-:W-:Y:S01]  /*1260*/  FADD.FTZ R53, RZ, R40 ;  /* 0x00000028ff357221 */ /* 0x001fe20000010000 */
[----:B------:R-:W-:Y:S01]  /*1270*/  IADD3 R40, R42, R55, RZ ;  /* 0x000000372a287210 */ /* 0x000fe20007ffe0ff */
[----:B------:R-:W-:Y:S02]  /*1280*/  VIADD R55, R43, 0x18 ;  /* 0x000000182b377836 */ /* 0x000fe40000000000 */
[----:B-1----:R-:W-:Y:S01]  /*1290*/  FADD.FTZ R53, R53, R32 ;  /* 0x0000002035357221 */ /* 0x002fe20000010000 */
[----:B------:R-:W-:Y:S02]  /*12a0*/  FADD.FTZ R32, RZ, R41 ;  /* 0x00000029ff207221 */ /* 0x000fe40000010000 */
[----:B------:R-:W0:Y:S02]  /*12b0*/  LDS.64 R40, [R40] ;  /* 0x0000000028287984 */ /* 0x000e240000000a00 */
[----:B------:R-:W-:Y:S01]  /*12c0*/  FADD.FTZ R32, R32, R33 ;  /* 0x0000002120207221 */ /* 0x000fe20000010000 */
[----:B--2---:R-:W-:Y:S01]  /*12d0*/  FADD.FTZ R33, R53, R34 ;  /* 0x0000002235217221 */ /* 0x004fe20000010000 */
[----:B------:R-:W-:-:S02]  /*12e0*/  SHF.R.S32.HI R34, RZ, 0x1f, R55 ;  /* 0x0000001fff227819 */ /* 0x000fc40000011437 */
[----:B------:R-:W-:Y:S01]  /*12f0*/  FADD.FTZ R32, R32, R35 ;  /* 0x0000002320207221 */ /* 0x000fe20000010000 */
[----:B------:R-:W-:Y:S02]  /*1300*/  IADD3 R53, R43, 0x1c, RZ ;  /* 0x0000001c2b357810 */ /* 0x000fe40007ffe0ff */
[----:B------:R-:W-:Y:S01]  /*1310*/  LEA.HI R34, R34, R55, RZ, 0x2 ;  /* 0x0000003722227211 */ /* 0x000fe200078f10ff */
[----:B---3--:R-:W-:-:S03]  /*1320*/  FADD.FTZ R33, R33, R36 ;  /* 0x0000002421217221 */ /* 0x008fc60000010000 */
[----:B------:R-:W-:Y:S01]  /*1330*/  SHF.R.S32.HI R35, RZ, 0x2, R34 ;  /* 0x00000002ff237819 */ /* 0x000fe20000011422 */
[----:B------:R-:W-:Y:S01]  /*1340*/  FADD.FTZ R32, R32, R37 ;  /* 0x0000002520207221 */ /* 0x000fe20000010000 */
[----:B------:R-:W-:Y:S02]  /*1350*/  SHF.R.S32.HI R34, RZ, 0x1f, R53 ;  /* 0x0000001fff227819 */ /* 0x000fe40000011435 */
[----:B------:R-:W-:Y:S01]  /*1360*/  IADD3 R36, R43, 0x20, RZ ;  /* 0x000000202b247810 */ /* 0x000fe20007ffe0ff */
[----:B------:R-:W-:Y:S01]  /*1370*/  IMAD R35, R35, 0x28, R22 ;  /* 0x0000002823237824 */ /* 0x000fe200078e0216 */
[----:B------:R-:W-:Y:S02]  /*1380*/  LEA.HI R34, R34, R53, RZ, 0x2 ;  /* 0x0000003522227211 */ /* 0x000fe400078f10ff */
[----:B------:R-:W-:Y:S01]  /*1390*/  SHF.R.S32.HI R53, RZ, 0x1f, R36 ;  /* 0x0000001fff357819 */ /* 0x000fe20000011424 */
[----:B------:R-:W-:Y:S02]  /*13a0*/  IMAD.IADD R37, R42, 0x1, R35 ;  /* 0x000000012a257824 */ /* 0x000fe400078e0223 */
[----:B-----5:R-:W-:Y:S01]  /*13b0*/  FADD.FTZ R35, R33, R38 ;  /* 0x0000002621237221 */ /* 0x020fe20000010000 */
[----:B------:R-:W-:Y:S01]  /*13c0*/  FADD.FTZ R58, R32, R39 ;  /* 0x00000027203a7221 */ /* 0x000fe20000010000 */
[----:B------:R-:W-:Y:S01]  /*13d0*/  LEA.HI R36, R53, R36, RZ, 0x2 ;  /* 0x0000002435247211 */ /* 0x000fe200078f10ff */
[----:B------:R1:W2:Y:S01]  /*13e0*/  LDS.64 R32, [R37] ;  /* 0x0000000025207984 */ /* 0x0002a20000000a00 */
[----:B------:R-:W-:-:S02]  /*13f0*/  IADD3 R53, R43, 0x24, RZ ;  /* 0x000000242b357810 */ /* 0x000fc40007ffe0ff */
[----:B------:R-:W-:Y:S02]  /*1400*/  SHF.R.S32.HI R39, RZ, 0x2, R34 ;  /* 0x00000002ff277819 */ /* 0x000fe40000011422 */
[----:B------:R-:W-:Y:S02]  /*1410*/  SHF.R.S32.HI R38, RZ, 0x1f, R53 ;  /* 0x0000001fff267819 */ /* 0x000fe40000011435 */
[----:B------:R-:W-:Y:S02]  /*1420*/  SHF.R.S32.HI R55, RZ, 0x2, R36 ;  /* 0x00000002ff377819 */ /* 0x000fe40000011424 */
[----:B------:R-:W-:Y:S01]  /*1430*/  LEA.HI R38, R38, R53, RZ, 0x2 ;  /* 0x0000003526267211 */ /* 0x000fe200078f10ff */
[----:B------:R-:W-:Y:S02]  /*1440*/  IMAD R53, R39, 0x28, R22 ;  /* 0x0000002827357824 */ /* 0x000fe400078e0216 */
[----:B0-----:R-:W-:Y:S01]  /*1450*/  FADD.FTZ R39, R35, R40 ;  /* 0x0000002823277221 */ /* 0x001fe20000010000 */
[----:B------:R-:W-:Y:S01]  /*1460*/  IADD3 R34, R43, 0x28, RZ ;  /* 0x000000282b227810 */ /* 0x000fe20007ffe0ff */
[----:B------:R-:W-:Y:S01]  /*1470*/  IMAD R55, R55, 0x28, R22 ;  /* 0x0000002837377824 */ /* 0x000fe200078e0216 */
[----:B------:R-:W-:Y:S01]  /*1480*/  SHF.R.S32.HI R35, RZ, 0x2, R38 ;  /* 0x00000002ff237819 */ /* 0x000fe20000011426 */
[----:B------:R-:W-:Y:S01]  /*1490*/  IMAD.IADD R40, R42, 0x1, R53 ;  /* 0x000000012a287824 */ /* 0x000fe200078e0235 */
[----:B------:R-:W-:Y:S01]  /*14a0*/  SHF.R.S32.HI R53, RZ, 0x1f, R34 ;  /* 0x0000001fff357819 */ /* 0x000fe20000011422 */
[----:B------:R-:W-:-:S02]  /*14b0*/  FADD.FTZ R58, R58, R41 ;  /* 0x000000293a3a7221 */ /* 0x000fc40000010000 */
[--C-:B-1----:R-:W-:Y:S01]  /*14c0*/  IMAD R37, R35, 0x28, R22.reuse ;  /* 0x0000002823257824 */ /* 0x102fe200078e0216 */
[C---:B------:R-:W-:Y:S01]  /*14d0*/  IADD3 R35, R42.reuse, R55, RZ ;  /* 0x000000372a237210 */ /* 0x040fe20007ffe0ff */
[----:B------:R-:W0:Y:S01]  /*14e0*/  LDS.64 R40, [R40] ;  /* 0x0000000028287984 */ /* 0x000e220000000a00 */
[----:B------:R-:W-:Y:S01]  /*14f0*/  LEA.HI R53, R53, R34, RZ, 0x2 ;  /* 0x0000002235357211 */ /* 0x000fe200078f10ff */
[----:B------:R-:W-:Y:S01]  /*1500*/  VIADD R55, R43, 0x2c ;  /* 0x0000002c2b377836 */ /* 0x000fe20000000000 */
[----:B------:R-:W-:Y:S02]  /*1510*/  IADD3 R37, R42, R37, RZ ;  /* 0x000000252a257210 */ /* 0x000fe40007ffe0ff */
[----:B------:R-:W1:Y:S01]  /*1520*/  LDS.64 R34, [R35] ;  /* 0x0000000023227984 */ /* 0x000e620000000a00 */
[----:B------:R-:W-:Y:S02]  /*1530*/  SHF.R.S32.HI R53, RZ, 0x2, R53 ;  /* 0x00000002ff357819 */ /* 0x000fe40000011435 */
[----:B------:R-:W-:Y:S01]  /*1540*/  SHF.R.S32.HI R60, RZ, 0x1f, R55 ;  /* 0x0000001fff3c7819 */ /* 0x000fe20000011437 */
[----:B------:R-:W3:Y:S02]  /*1550*/  LDS.64 R36, [R37] ;  /* 0x0000000025247984 */ /* 0x000ee40000000a00 */
[----:B------:R-:W-:Y:S01]  /*1560*/  IMAD R53, R53, 0x28, R22 ;  /* 0x0000002835357824 */ /* 0x000fe200078e0216 */
[----:B------:R-:W-:-:S04]  /*1570*/  LEA.HI R60, R60, R55, RZ, 0x2 ;  /* 0x000000373c3c7211 */ /* 0x000fc800078f10ff */
[----:B------:R-:W-:Y:S02]  /*1580*/  IADD3 R38, R42, R53, RZ ;  /* 0x000000352a267210 */ /* 0x000fe40007ffe0ff */
[----:B------:R-:W-:Y:S01]  /*1590*/  SHF.R.S32.HI R55, RZ, 0x2, R60 ;  /* 0x00000002ff377819 */ /* 0x000fe2000001143c */
[----:B--2---:R-:W-:Y:S01]  /*15a0*/  FADD.FTZ R53, R39, R32 ;  /* 0x0000002027357221 */ /* 0x004fe20000010000 */
[----:B------:R-:W-:Y:S02]  /*15b0*/  FADD.FTZ R58, R58, R33 ;  /* 0x000000213a3a7221 */ /* 0x000fe40000010000 */
[----:B------:R-:W2:Y:S01]  /*15c0*/  LDS.64 R38, [R38] ;  /* 0x0000000026267984 */ /* 0x000ea20000000a00 */
[----:B------:R-:W-:-:S05]  /*15d0*/  IMAD R55, R55, 0x28, R22 ;  /* 0x0000002837377824 */ /* 0x000fca00078e0216 */
[----:B------:R-:W-:-:S06]  /*15e0*/  IADD3 R32, R42, R55, RZ ;  /* 0x000000372a207210 */ /* 0x000fcc0007ffe0ff */
[----:B------:R-:W5:Y:S01]  /*15f0*/  LDS.64 R32, [R32] ;  /* 0x0000000020207984 */ /* 0x000f620000000a00 */
[----:B0-----:R-:W-:Y:S01]  /*1600*/  FADD.FTZ R53, R53, R40 ;  /* 0x0000002835357221 */ /* 0x001fe20000010000 */
[----:B------:R-:W-:Y:S01]  /*1610*/  FADD.FTZ R58, R58, R41 ;  /* 0x000000293a3a7221 */ /* 0x000fe20000010000 */
[C---:B------:R-:W-:Y:S02]  /*1620*/  IADD3 R40, R43.reuse, 0x34, RZ ;  /* 0x000000342b287810 */ /* 0x040fe40007ffe0ff */
[----:B------:R-:W-:Y:S01]  /*1630*/  IADD3 R41, R43, 0x38, RZ ;  /* 0x000000382b297810 */ /* 0x000fe20007ffe0ff */
[----:B-1----:R-:W-:Y:S01]  /*1640*/  FADD.FTZ R53, R53, R34 ;  /* 0x0000002235357221 */ /* 0x002fe20000010000 */
[----:B------:R-:W-:Y:S01]  /*1650*/  FADD.FTZ R58, R58, R35 ;  /* 0x000000233a3a7221 */ /* 0x000fe20000010000 */
[----:B------:R-:W-:Y:S01]  /*1660*/  VIADD R34, R43, 0x30 ;  /* 0x000000302b227836 */ /* 0x000fe20000000000 */
[----:B------:R-:W-:Y:S01]  /*1670*/  SHF.R.S32.HI R60, RZ, 0x1f, R41 ;  /* 0x0000001fff3c7819 */ /* 0x000fe20000011429 */
[----:B---3--:R-:W-:Y:S01]  /*1680*/  FADD.FTZ R35, R53, R36 ;  /* 0x0000002435237221 */ /* 0x008fe20000010000 */
[----:B------:R-:W-:Y:S01]  /*1690*/  FADD.FTZ R58, R58, R37 ;  /* 0x000000253a3a7221 */ /* 0x000fe20000010000 */
[----:B------:R-:W-:-:S02]  /*16a0*/  IADD3 R53, R43, 0x40, RZ ;  /* 0x000000402b357810 */ /* 0x000fc40007ffe0ff */
[----:B------:R-:W-:-:S04]  /*16b0*/  SHF.R.S32.HI R37, RZ, 0x1f, R34 ;  /* 0x0000001fff257819 */ /* 0x000fc80000011422 */
[----:B------:R-:W-:Y:S02]  /*16c0*/  LEA.HI R36, R37, R34, RZ, 0x2 ;  /* 0x0000002225247211 */ /* 0x000fe400078f10ff */
[----:B------:R-:W-:Y:S01]  /*16d0*/  SHF.R.S32.HI R37, RZ, 0x1f, R40 ;  /* 0x0000001fff257819 */ /* 0x000fe20000011428 */
[----:B--2---:R-:W-:-:S03]  /*16e0*/  FADD.FTZ R58, R58, R39 ;  /* 0x000000273a3a7221 */ /* 0x004fc60000010000 */
[----:B------:R-:W-:Y:S01]  /*16f0*/  LEA.HI R34, R37, R40, RZ, 0x2 ;  /* 0x0000002825227211 */ /* 0x000fe200078f10ff */
[----:B------:R-:W-:Y:S01]  /*1700*/  FADD.FTZ R37, R35, R38 ;  /* 0x0000002623257221 */ /* 0x000fe20000010000 */
[----:B------:R-:W-:Y:S02]  /*1710*/  SHF.R.S32.HI R35, RZ, 0x2, R36 ;  /* 0x00000002ff237819 */ /* 0x000fe40000011424 */
[----:B------:R-:W-:Y:S01]  /*1720*/  LEA.HI R40, R60, R41, RZ, 0x2 ;  /* 0x000000293c287211 */ /* 0x000fe200078f10ff */
[----:B------:R-:W-:Y:S01]  /*1730*/  VIADD R41, R43, 0x3c ;  /* 0x0000003c2b297836 */ /* 0x000fe20000000000 */
[----:B------:R-:W-:Y:S01]  /*1740*/  SHF.R.S32.HI R39, RZ, 0x2, R34 ;  /* 0x00000002ff277819 */ /* 0x000fe20000011422 */
[----:B------:R-:W-:-:S03]  /*1750*/  IMAD R35, R35, 0x28, R22 ;  /* 0x0000002823237824 */ /* 0x000fc600078e0216 */
[----:B------:R-:W-:Y:S01]  /*1760*/  SHF.R.S32.HI R36, RZ, 0x1f, R41 ;  /* 0x0000001fff247819 */ /* 0x000fe20000011429 */
[----:B------:R-:W-:Y:S01]  /*1770*/  IMAD R39, R39, 0x28, R22 ;  /* 0x0000002827277824 */ /* 0x000fe200078e0216 */
[----:B------:R-:W-:Y:S01]  /*1780*/  IADD3 R35, R42, R35, RZ ;  /* 0x000000232a237210 */ /* 0x000fe20007ffe0ff */
[----:B-----5:R-:W-:Y:S01]  /*1790*/  FADD.FTZ R37, R37, R32 ;  /* 0x0000002025257221 */ /* 0x020fe20000010000 */
[----:B------:R-:W-:Y:S01]  /*17a0*/  LEA.HI R41, R36, R41, RZ, 0x2 ;  /* 0x0000002924297211 */ /* 0x000fe200078f10ff */
[----:B------:R-:W-:Y:S01]  /*17b0*/  FADD.FTZ R58, R58, R33 ;  /* 0x000000213a3a7221 */ /* 0x000fe20000010000 */
[----:B------:R-:W-:Y:S02]  /*17c0*/  SHF.R.S32.HI R36, RZ, 0x1f, R53 ;  /* 0x0000001fff247819 */ /* 0x000fe40000011435 */
[----:B------:R-:W-:Y:S01]  /*17d0*/  IADD3 R39, R42, R39, RZ ;  /* 0x000000272a277210 */ /* 0x000fe20007ffe0ff */
[----:B------:R-:W0:Y:S01]  /*17e0*/  LDS.64 R34, [R35] ;  /* 0x0000000023227984 */ /* 0x000e220000000a00 */
[----:B------:R-:W-:Y:S01]  /*17f0*/  LEA.HI R53, R36, R53, RZ, 0x2 ;  /* 0x0000003524357211 */ /* 0x000fe200078f10ff */
[C---:B------:R-:W-:Y:S01]  /*1800*/  VIADD R36, R43.reuse, 0x44 ;  /* 0x000000442b247836 */ /* 0x040fe20000000000 */
[----:B------:R-:W-:-:S02]  /*1810*/  IADD3 R32, R43, 0x48, RZ ;  /* 0x000000482b207810 */ /* 0x000fc40007ffe0ff */
[----:B------:R-:W1:Y:S01]  /*1820*/  LDS.64 R38, [R39] ;  /* 0x0000000027267984 */ /* 0x000e620000000a00 */
[----:B------:R-:W-:Y:S02]  /*1830*/  SHF.R.S32.HI R59, RZ, 0x2, R41 ;  /* 0x00000002ff3b7819 */ /* 0x000fe40000011429 */
[----:B------:R-:W-:Y:S02]  /*1840*/  SHF.R.S32.HI R55, RZ, 0x1f, R36 ;  /* 0x0000001fff377819 */ /* 0x000fe40000011424 */
[----:B------:R-:W-:Y:S01]  /*1850*/  SHF.R.S32.HI R53, RZ, 0x2, R53 ;  /* 0x00000002ff357819 */ /* 0x000fe20000011435 */
[----:B------:R-:W-:Y:S01]  /*1860*/  IMAD R59, R59, 0x28, R22 ;  /* 0x000000283b3b7824 */ /* 0x000fe200078e0216 */
[----:B------:R-:W-:Y:S01]  /*1870*/  LEA.HI R36, R55, R36, RZ, 0x2 ;  /* 0x0000002437247211 */ /* 0x000fe200078f10ff */
[----:B------:R-:W-:Y:S01]  /*1880*/  VIADD R55, R43, 0x4c ;  /* 0x0000004c2b377836 */ /* 0x000fe20000000000 */
[----:B------:R-:W-:Y:S01]  /*1890*/  SHF.R.S32.HI R43, RZ, 0x1f, R32 ;  /* 0x0000001fff2b7819 */ /* 0x000fe20000011420 */
[----:B------:R-:W-:Y:S01]  /*18a0*/  IMAD R61, R53, 0x28, R22 ;  /* 0x00000028353d7824 */ /* 0x000fe200078e0216 */
[----:B------:R-:W-:-:S02]  /*18b0*/  SHF.R.S32.HI R36, RZ, 0x2, R36 ;  /* 0x00000002ff247819 */ /* 0x000fc40000011424 */
[----:B------:R-:W-:Y:S02]  /*18c0*/  SHF.R.S32.HI R60, RZ, 0x1f, R55 ;  /* 0x0000001fff3c7819 */ /* 0x000fe40000011437 */
[----:B------:R-:W-:Y:S01]  /*18d0*/  LEA.HI R32, R43, R32, RZ, 0x2 ;  /* 0x000000202b207211 */ /* 0x000fe200078f10ff */
[----:B------:R-:W-:Y:S01]  /*18e0*/  IMAD R53, R36, 0x28, R22 ;  /* 0x0000002824357824 */ /* 0x000fe200078e0216 */
[----:B------:R-:W-:Y:S01]  /*18f0*/  LEA.HI R43, R60, R55, RZ, 0x2 ;  /* 0x000000373c2b7211 */ /* 0x000fe200078f10ff */
[C---:B------:R-:W-:Y:S01]  /*1900*/  IMAD.IADD R36, R42.reuse, 0x1, R61 ;  /* 0x000000012a247824 */ /* 0x040fe200078e023d */
[----:B------:R-:W-:Y:S02]  /*1910*/  SHF.R.S32.HI R55, RZ, 0x2, R40 ;  /* 0x00000002ff377819 */ /* 0x000fe40000011428 */
[----:B------:R-:W-:Y:S02]  /*1920*/  SHF.R.S32.HI R41, RZ, 0x2, R32 ;  /* 0x00000002ff297819 */ /* 0x000fe40000011420 */
[----:B------:R-:W-:Y:S01]  /*1930*/  SHF.R.S32.HI R43, RZ, 0x2, R43 ;  /* 0x00000002ff2b7819 */ /* 0x000fe2000001142b */
[--C-:B------:R-:W-:Y:S01]  /*1940*/  IMAD R55, R55, 0x28, R22.reuse ;  /* 0x0000002837377824 */ /* 0x100fe200078e0216 */
[----:B------:R-:W-:Y:S01]  /*1950*/  IADD3 R53, R42, R53, RZ ;  /* 0x000000352a357210 */ /* 0x000fe20007ffe0ff */
[----:B------:R-:W-:-:S02]  /*1960*/  IMAD R41, R41, 0x28, R22 ;  /* 0x0000002829297824 */ /* 0x000fc400078e0216 */
[----:B------:R-:W-:Y:S01]  /*1970*/  IMAD R43, R43, 0x28, R22 ;  /* 0x000000282b2b7824 */ /* 0x000fe200078e0216 */
[C---:B------:R-:W-:Y:S02]  /*1980*/  IADD3 R32, R42.reuse, R55, RZ ;  /* 0x000000372a207210 */ /* 0x040fe40007ffe0ff */
[C---:B------:R-:W-:Y:S02]  /*1990*/  IADD3 R55, R42.reuse, R59, RZ ;  /* 0x0000003b2a377210 */ /* 0x040fe40007ffe0ff */
[C---:B------:R-:W-:Y:S01]  /*19a0*/  IADD3 R40, R42.reuse, R41, RZ ;  /* 0x000000292a287210 */ /* 0x040fe20007ffe0ff */
[----:B------:R-:W-:Y:S01]  /*19b0*/  IMAD.IADD R42, R42, 0x1, R43 ;  /* 0x000000012a2a7824 */ /* 0x000fe200078e022b */
[----:B------:R-:W2:Y:S01]  /*19c0*/  LDS.64 R32, [R32] ;  /* 0x0000000020207984 */ /* 0x000ea20000000a00 */
[----:B0-----:R-:W-:Y:S01]  /*19d0*/  FADD.FTZ R37, R37, R34 ;  /* 0x0000002225257221 */ /* 0x001fe20000010000 */
[----:B------:R-:W-:Y:S02]  /*19e0*/  FADD.FTZ R58, R58, R35 ;  /* 0x000000233a3a7221 */ /* 0x000fe40000010000 */
[----:B------:R-:W0:Y:S01]  /*19f0*/  LDS.64 R34, [R55] ;  /* 0x0000000037227984 */ /* 0x000e220000000a00 */
[----:B-1----:R-:W-:Y:S01]  /*1a00*/  FADD.FTZ R59, R37, R38 ;  /* 0x00000026253b7221 */ /* 0x002fe20000010000 */
[----:B------:R-:W-:-:S02]  /*1a10*/  FADD.FTZ R58, R58, R39 ;  /* 0x000000273a3a7221 */ /* 0x000fc40000010000 */
[----:B------:R-:W1:Y:S04]  /*1a20*/  LDS.64 R36, [R36] ;  /* 0x0000000024247984 */ /* 0x000e680000000a00 */
[----:B------:R-:W3:Y:S04]  /*1a30*/  LDS.64 R38, [R53] ;  /* 0x0000000035267984 */ /* 0x000ee80000000a00 */
[----:B------:R-:W5:Y:S04]  /*1a40*/  LDS.64 R40, [R40] ;  /* 0x0000000028287984 */ /* 0x000f680000000a00 */
[----:B------:R-:W4:Y:S01]  /*1a50*/  LDS.64 R42, [R42] ;  /* 0x000000002a2a7984 */ /* 0x000f220000000a00 */
[----:B--2---:R-:W-:Y:S01]  /*1a60*/  FADD.FTZ R59, R59, R32 ;  /* 0x000000203b3b7221 */ /* 0x004fe20000010000 */
[----:B------:R-:W-:-:S03]  /*1a70*/  FADD.FTZ R58, R58, R33 ;  /* 0x000000213a3a7221 */ /* 0x000fc60000010000 */
[----:B0-----:R-:W-:Y:S01]  /*1a80*/  FADD.FTZ R59, R59, R34 ;  /* 0x000000223b3b7221 */ /* 0x001fe20000010000 */
[----:B------:R-:W-:-:S03]  /*1a90*/  FADD.FTZ R58, R58, R35 ;  /* 0x000000233a3a7221 */ /* 0x000fc60000010000 */
[----:B-1----:R-:W-:Y:S01]  /*1aa0*/  FADD.FTZ R59, R59, R36 ;  /* 0x000000243b3b7221 */ /* 0x002fe20000010000 */
[----:B------:R-:W-:-:S03]  /*1ab0*/  FADD.FTZ R58, R58, R37 ;  /* 0x000000253a3a7221 */ /* 0x000fc60000010000 */
[----:B---3--:R-:W-:Y:S01]  /*1ac0*/  FADD.FTZ R59, R59, R38 ;  /* 0x000000263b3b7221 */ /* 0x008fe20000010000 */
[----:B------:R-:W-:-:S03]  /*1ad0*/  FADD.FTZ R58, R58, R39 ;  /* 0x000000273a3a7221 */ /* 0x000fc60000010000 */
[----:B-----5:R-:W-:Y:S01]  /*1ae0*/  FADD.FTZ R59, R59, R40 ;  /* 0x000000283b3b7221 */ /* 0x020fe20000010000 */
[----:B------:R-:W-:-:S03]  /*1af0*/  FADD.FTZ R58, R58, R41 ;  /* 0x000000293a3a7221 */ /* 0x000fc60000010000 */
[----:B----4-:R-:W-:Y:S01]  /*1b00*/  FADD.FTZ R42, R59, R42 ;  /* 0x0000002a3b2a7221 */ /* 0x010fe20000010000 */
[----:B------:R-:W-:-:S07]  /*1b10*/  FADD.FTZ R43, R58, R43 ;  /* 0x0000002b3a2b7221 */ /* 0x000fce0000010000 */
.L_x_1775:
[----:B------:R-:W-:Y:S05]  /*1b20*/  BSYNC B0 ;  /* 0x0000000000007941 */ /* 0x000fea0003800000 */
.L_x_1774:
[----:B----4-:R-:W-:Y:S01]  /*1b30*/  FADD.FTZ R51, R51, R30 ;  /* 0x0000001e33337221 */ /* 0x010fe20000010000 */
[----:B------:R-:W-:Y:S01]  /*1b40*/  FADD.FTZ R54, R54, R31 ;  /* 0x0000001f36367221 */ /* 0x000fe20000010000 */
[----:B------:R-:W0:Y:S01]  /*1b50*/  SHFL.BFLY PT, R33, R42, 0x2, 0x1f ;  /* 0x0c401f002a217f89 */ /* 0x000e2200000e0000 */
[----:B------:R-:W-:Y:S01]  /*1b60*/  LOP3.LUT P0, RZ, R5, 0xfffffff3, RZ, 0xc0, !PT ;  /* 0xfffffff305ff7812 */ /* 0x000fe2000780c0ff */
[----:B------:R-:W-:Y:S02]  /*1b70*/  BSSY B0, `(.L_x_1776) ;  /* 0x0000019000007945 */ /* 0x000fe40003800000 */
[----:B------:R-:W-:Y:S04]  /*1b80*/  LDS.64 R30, [R52+0x1e00] ;  /* 0x001e0000341e7984 */ /* 0x000fe80000000a00 */
[----:B------:R-:W1:Y:S01]  /*1b90*/  SHFL.BFLY PT, R32, R43, 0x2, 0x1f ;  /* 0x0c401f002b207f89 */ /* 0x000e6200000e0000 */
[----:B0-----:R-:W-:-:S05]  /*1ba0*/  FADD.FTZ R34, R33, R42 ;  /* 0x0000002a21227221 */ /* 0x001fca0000010000 */
[----:B------:R-:W0:Y:S01]  /*1bb0*/  SHFL.BFLY PT, R37, R34, 0x1, 0x1f ;  /* 0x0c201f0022257f89 */ /* 0x000e2200000e0000 */
[----:B-1----:R-:W-:-:S05]  /*1bc0*/  FADD.FTZ R35, R32, R43 ;  /* 0x0000002b20237221 */ /* 0x002fca0000010000 */
[----:B------:R-:W1:Y:S01]  /*1bd0*/  SHFL.BFLY PT, R36, R35, 0x1, 0x1f ;  /* 0x0c201f0023247f89 */ /* 0x000e6200000e0000 */
[----:B------:R-:W-:Y:S01]  /*1be0*/  FADD.FTZ R33, R54, R31 ;  /* 0x0000001f36217221 */ /* 0x000fe20000010000 */
[----:B------:R-:W-:-:S05]  /*1bf0*/  FADD.FTZ R32, R51, R30 ;  /* 0x0000001e33207221 */ /* 0x000fca0000010000 */
[----:B------:R2:W-:Y:S01]  /*1c00*/  STG.E.64 desc[UR14][R56.64+0x5000], R32 ;  /* 0x0050002038007986 */ /* 0x0005e2000c101b0e */
[----:B0-----:R-:W-:Y:S01]  /*1c10*/  FADD.FTZ R30, R34, R37 ;  /* 0x00000025221e7221 */ /* 0x001fe20000010000 */
[----:B-1----:R-:W-:Y:S01]  /*1c20*/  FADD.FTZ R31, R35, R36 ;  /* 0x00000024231f7221 */ /* 0x002fe20000010000 */
[----:B------:R-:W-:Y:S06]  /*1c30*/  @P0 BRA `(.L_x_1777) ;  /* 0x0000000000300947 */ /* 0x000fec0003800000 */
[----:B--2---:R-:W0:Y:S01]  /*1c40*/  LDC.64 R32, c[0x0][0x260] ;  /* 0x00009800ff207b82 */ /* 0x004e220000000a00 */
[----:B------:R-:W-:Y:S01]  /*1c50*/  SHF.R.U32.HI R34, RZ, 0x2, R5 ;  /* 0x00000002ff227819 */ /* 0x000fe20000011605 */
[----:B------:R-:W-:Y:S01]  /*1c60*/  ULDC UR6, c[0x0][0x10] ;  /* 0x0000040000067ab9 */ /* 0x000fe20000000800 */
[----:B------:R-:W-:Y:S01]  /*1c70*/  MOV R35, UR18 ;  /* 0x0000001200237c02 */ /* 0x000fe20008000f00 */
[----:B------:R-:W-:Y:S01]  /*1c80*/  UIMAD UR6, UR6, UR4, UR7 ;  /* 0x00000004060672a4 */ /* 0x000fe2000f8e0207 */
[----:B------:R-:W-:-:S04]  /*1c90*/  SHF.L.U32 R34, R34, 0x5, RZ ;  /* 0x0000000522227819 */ /* 0x000fc800000006ff */
[----:B------:R-:W-:Y:S01]  /*1ca0*/  LOP3.LUT R34, R34, 0xffffffe0, R35, 0xe2, !PT ;  /* 0xffffffe022227812 */ /* 0x000fe200078ee223 */
[----:B------:R-:W-:-:S05]  /*1cb0*/  IMAD.U32 R35, RZ, RZ, UR6 ;  /* 0x00000006ff237e24 */ /* 0x000fca000f8e00ff */
[----:B------:R-:W-:-:S04]  /*1cc0*/  LEA R34, R35, R34, 0x7 ;  /* 0x0000002223227211 */ /* 0x000fc800078e38ff */
[----:B------:R-:W-:-:S05]  /*1cd0*/  SHF.L.U32 R35, R34, 0x1, RZ ;  /* 0x0000000122237819 */ /* 0x000fca00000006ff */
[----:B0-----:R-:W-:-:S05]  /*1ce0*/  IMAD.WIDE.U32 R32, R35, 0x4, R32 ;  /* 0x0000000423207825 */ /* 0x001fca00078e0020 */
[----:B------:R0:W-:Y:S02]  /*1cf0*/  STG.E.64 desc[UR14][R32.64], R30 ;  /* 0x0000001e20007986 */ /* 0x0001e4000c101b0e */
.L_x_1777:
[----:B------:R-:W-:Y:S05]  /*1d00*/  BSYNC B0 ;  /* 0x0000000000007941 */ /* 0x000fea0003800000 */
.L_x_1776:
[----:B------:R-:W-:-:S04]  /*1d10*/  UIADD3 UR6, UP0, UR10, 0xa, URZ ;  /* 0x0000000a0a067890 */ /* 0x000fc8000ff1e03f */
[----:B------:R-:W-:Y:S02]  /*1d20*/  UIADD3.X UR8, URZ, UR5, URZ, UP0, !UPT ;  /* 0x000000053f087290 */ /* 0x000fe400087fe43f */
[----:B------:R-:W-:-:S04]  /*1d30*/  UISETP.GE.U32.AND UP0, UPT, UR6, UR19, UPT ;  /* 0x000000130600728c */ /* 0x000fc8000bf06070 */
[----:B------:R-:W-:-:S06]  /*1d40*/  UISETP.GE.AND.EX UP0, UPT, UR8, UR11, UPT, UP0 ;  /* 0x0000000b0800728c */ /* 0x000fcc000bf06300 */
[----:B------:R-:W-:-:S13]  /*1d50*/  PLOP3.LUT P0, PT, PT, PT, UP0, 0x80, 0x0 ;  /* 0x000000000000781c */ /* 0x000fda0003f0f008 */
[----:B------:R-:W-:Y:S05]  /*1d60*/  @P0 BRA `(.L_x_1778) ;  /* 0x0000000000580947 */ /* 0x000fea0003800000 */
[----:B------:R-:W-:Y:S01]  /*1d70*/  BAR.SYNC.DEFER_BLOCKING 0x0 ;  /* 0x0000000000007b1d */ /* 0x000fe20000010000 */
[----:B------:R-:W-:-:S13]  /*1d80*/  ISETP.NE.AND P0, PT, R5, RZ, PT ;  /* 0x000000ff0500720c */ /* 0x000fda0003f05270 */
[----:B------:R-:W-:Y:S05]  /*1d90*/  @P0 BRA `(.L_x_1779) ;  /* 0x0000000000400947 */ /* 0x000fea0003800000 */
[----:B0-----:R-:W0:Y:S01]  /*1da0*/  LDC.64 R30, c[0x0][0x268] ;  /* 0x00009a00ff1e7b82 */ /* 0x001e220000000a00 */
[----:B------:R-:W-:Y:S01]  /*1db0*/  ISETP.NE.AND P0, PT, RZ, UR18, PT ;  /* 0x00000012ff007c0c */ /* 0x000fe2000bf05270 */
[----:B------:R-:W-:Y:S01]  /*1dc0*/  IMAD.U32 R35, RZ, RZ, UR7 ;  /* 0x00000007ff237e24 */ /* 0x000fe2000f8e00ff */
[----:B--2---:R-:W-:-:S04]  /*1dd0*/  MOV R33, 0x7fffffe1 ;  /* 0x7fffffe100217802 */ /* 0x004fc80000000f00 */
[----:B------:R-:W-:Y:S01]  /*1de0*/  SEL R33, R33, 0x1, !P0 ;  /* 0x0000000121217807 */ /* 0x000fe20004000000 */
[----:B0-----:R-:W-:Y:S01]  /*1df0*/  IMAD.WIDE.U32 R30, R35, 0x4, R30 ;  /* 0x00000004231e7825 */ /* 0x001fe200078e001e */
[----:B------:R-:W-:Y:S06]  /*1e00*/  MEMBAR.ALL.GPU ;  /* 0x0000000000007992 */ /* 0x000fec000000a000 */
[----:B------:R-:W-:-:S00]  /*1e10*/  ERRBAR ;  /* 0x00000000000079ab */ /* 0x000fc00000000000 */
[----:B------:R-:W-:Y:S06]  /*1e20*/  CGAERRBAR ;  /* 0x00000000000075ab */ /* 0x000fec0000000000 */
[----:B------:R0:W5:Y:S02]  /*1e30*/  ATOM.E.ADD.STRONG.GPU PT, R33, desc[UR14][R30.64], R33 ;  /* 0x000000211e21798a */ /* 0x00016400081ee1ce */
.L_x_1780:
[----:B------:R-:W2:Y:S04]  /*1e40*/  LD.E.STRONG.GPU R32, desc[UR14][R30.64] ;  /* 0x0000000e1e207980 */ /* 0x000ea8000c10f900 */
[----:B--2---:R-:W-:Y:S01]  /*1e50*/  CCTL.IVALL ;  /* 0x00000000ff00798f */ /* 0x004fe20002000000 */
[----:B------:R-:W-:Y:S05]  /*1e60*/  YIELD ;  /* 0x0000000000007946 */ /* 0x000fea0003800000 */
[----:B-----5:R-:W-:-:S04]  /*1e70*/  LOP3.LUT R32, R32, R33, RZ, 0x3c, !PT ;  /* 0x0000002120207212 */ /* 0x020fc800078e3cff */
[----:B------:R-:W-:-:S13]  /*1e80*/  ISETP.GT.AND P0, PT, R32, -0x1, PT ;  /* 0xffffffff2000780c */ /* 0x000fda0003f04270 */
[----:B------:R-:W-:Y:S05]  /*1e90*/  @P0 BRA `(.L_x_1780) ;  /* 0xfffffffc00e80947 */ /* 0x000fea000383ffff */
.L_x_1779:
[----:B------:R-:W-:Y:S05]  /*1ea0*/  WARPSYNC.ALL ;  /* 0x0000000000007948 */ /* 0x000fea0003800000 */
[----:B------:R-:W-:Y:S06]  /*1eb0*/  BAR.SYNC.DEFER_BLOCKING 0x0 ;  /* 0x0000000000007b1d */ /* 0x000fec0000010000 */
[----:B------:R-:W-:Y:S05]  /*1ec0*/  BRA `(.L_x_1781) ;  /* 0x0000000000607947 */ /* 0x000fea0003800000 */
.L_x_1778:
[----:B------:R-:W-:Y:S01]  /*1ed0*/  BAR.SYNC.DEFER_BLOCKING 0x0 ;  /* 0x0000000000007b1d */ /* 0x000fe20000010000 */
[----:B------:R-:W-:-:S13]  /*1ee0*/  ISETP.NE.AND P0, PT, R5, RZ, PT ;  /* 0x000000ff0500720c */ /* 0x000fda0003f05270 */
[----:B------:R-:W-:Y:S05]  /*1ef0*/  @P0 BRA `(.L_x_1782) ;  /* 0x00000000004c0947 */ /* 0x000fea0003800000 */
[----:B------:R-:W-:Y:S01]  /*1f00*/  ULDC.64 UR16, c[0x0][0x268] ;  /* 0x00009a0000107ab9 */ /* 0x000fe20000000a00 */
[----:B0-----:R-:W-:Y:S01]  /*1f10*/  IADD3 R30, RZ, -UR7, RZ ;  /* 0x80000007ff1e7c10 */ /* 0x001fe2000fffe0ff */
[----:B------:R-:W-:Y:S01]  /*1f20*/  UIADD3 UR16, UP0, UR16, 0x28, URZ ;  /* 0x0000002810107890 */ /* 0x000fe2000ff1e03f */
[----:B--2---:R-:W-:Y:S02]  /*1f30*/  IMAD.MOV.U32 R33, RZ, RZ, 0x7ffffec1 ;  /* 0x7ffffec1ff217424 */ /* 0x004fe400078e00ff */
[----:B------:R-:W-:Y:S01]  /*1f40*/  ISETP.NE.AND P0, PT, R30, UR18, PT ;  /* 0x000000121e007c0c */ /* 0x000fe2000bf05270 */
        /* <DEDUP_REMOVED lines=8> */
.L_x_1783:
[----:B------:R-:W2:Y:S04]  /*1fd0*/  LD.E.STRONG.GPU R32, desc[UR14][R30.64] ;  /* 0x0000000e1e207980 */ /* 0x000ea8000c10f900 */
[----:B--2---:R-:W-:Y:S01]  /*1fe0*/  CCTL.IVALL ;  /* 0x00000000ff00798f */ /* 0x004fe20002000000 */
[----:B------:R-:W-:Y:S05]  /*1ff0*/  YIELD ;  /* 0x0000000000007946 */ /* 0x000fea0003800000 */
[----:B-----5:R-:W-:-:S04]  /*2000*/  LOP3.LUT R32, R32, R33, RZ, 0x3c, !PT ;  /* 0x0000002120207212 */ /* 0x020fc800078e3cff */
[----:B------:R-:W-:-:S13]  /*2010*/  ISETP.GT.AND P0, PT, R32, -0x1, PT ;  /* 0xffffffff2000780c */ /* 0x000fda0003f04270 */
[----:B------:R-:W-:Y:S05]  /*2020*/  @P0 BRA `(.L_x_1783) ;  /* 0xfffffffc00e80947 */ /* 0x000fea000383ffff */
.L_x_1782:
[----:B------:R-:W-:Y:S05]  /*2030*/  WARPSYNC.ALL ;  /* 0x0000000000007948 */ /* 0x000fea0003800000 */
[----:B------:R-:W-:Y:S06]  /*2040*/  BAR.SYNC.DEFER_BLOCKING 0x0 ;  /* 0x0000000000007b1d */ /* 0x000fec0000010000 */
.L_x_1781:
[----:B------:R-:W-:Y:S01]  /*2050*/  ISETP.GT.U32.AND P0, PT, R5, 0x7f, PT ;  /* 0x0000007f0500780c */ /* 0x000fe20003f04070 */
[----:B0-2---:R-:W-:-:S12]  /*2060*/  IMAD.U32 R33, RZ, RZ, UR4 ;  /* 0x00000004ff217e24 */ /* 0x005fd8000f8e00ff */
[----:B------:R-:W0:Y:S01]  /*2070*/  @!P0 LDC R32, c[0x0][0x10] ;  /* 0x00000400ff208b82 */ /* 0x000e220000000800 */
[----:B------:R-:W-:-:S07]  /*2080*/  @!P0 LOP3.LUT R35, R5, 0x1f, RZ, 0xc0, !PT ;  /* 0x0000001f05238812 */ /* 0x000fce00078ec0ff */
[----:B------:R-:W1:Y:S01]  /*2090*/  @!P0 LDC.64 R30, c[0x0][0x260] ;  /* 0x00009800ff1e8b82 */ /* 0x000e620000000a00 */
[----:B0-----:R-:W-:Y:S01]  /*20a0*/  @!P0 IMAD R32, R32, R33, UR7 ;  /* 0x0000000720208e24 */ /* 0x001fe2000f8e0221 */
[----:B------:R-:W-:-:S04]  /*20b0*/  @!P0 LOP3.LUT R33, R5, 0x7fffffe0, RZ, 0xc0, !PT ;  /* 0x7fffffe005218812 */ /* 0x000fc800078ec0ff */
[----:B------:R-:W-:-:S04]  /*20c0*/  @!P0 LEA R32, R32, R33, 0x7 ;  /* 0x0000002120208211 */ /* 0x000fc800078e38ff */
[----:B------:R-:W-:-:S05]  /*20d0*/  @!P0 IADD3 R32, R32, R35, RZ ;  /* 0x0000002320208210 */ /* 0x000fca0007ffe0ff */
[----:B------:R-:W-:-:S04]  /*20e0*/  @!P0 IMAD.SHL.U32 R33, R32, 0x2, RZ ;  /* 0x0000000220218824 */ /* 0x000fc800078e00ff */
[----:B-1----:R-:W-:-:S06]  /*20f0*/  @!P0 IMAD.WIDE.U32 R30, R33, 0x4, R30 ;  /* 0x00000004211e8825 */ /* 0x002fcc00078e001e */
[----:B------:R-:W2:Y:S01]  /*2100*/  @!P0 LDG.E.64 R30, desc[UR14][R30.64] ;  /* 0x0000000e1e1e8981 */ /* 0x000ea2000c1e1b00 */
[----:B------:R-:W-:Y:S01]  /*2110*/  CS2R R32, SRZ ;  /* 0x0000000000207805 */ /* 0x000fe2000001ff00 */
[----:B------:R-:W-:Y:S02]  /*2120*/  UIADD3 UR5, UR9, 0x3480, URZ ;  /* 0x0000348009057890 */ /* 0x000fe4000fffe03f */
[----:B------:R-:W-:Y:S02]  /*2130*/  USHF.L.U32 UR10, UR10, 0x2, URZ ;  /* 0x000000020a0a7899 */ /* 0x000fe4000800063f */
[----:B------:R-:W-:Y:S02]  /*2140*/  ULEA UR5, UR13, UR5, 0x18 ;  /* 0x000000050d057291 */ /* 0x000fe4000f8ec03f */
[----:B------:R-:W-:Y:S01]  /*2150*/  ULOP3.LUT UR10, UR10, 0x1c, URZ, 0xc0, !UPT ;  /* 0x0000001c0a0a7892 */ /* 0x000fe2000f8ec03f */
[----:B------:R-:W-:Y:S01]  /*2160*/  ULDC.64 UR12, c[0x0][0x210] ;  /* 0x00008400000c7ab9 */ /* 0x000fe20000000a00 */
[----:B------:R-:W-:-:S02]  /*2170*/  UISETP.GE.U32.AND UP0, UPT, UR6, UR19, UPT ;  /* 0x000000130600728c */ /* 0x000fc4000bf06070 */
[----:B------:R-:W-:Y:S02]  /*2180*/  ULOP3.LUT UR4, UR4, 0x1, URZ, 0x3c, !UPT ;  /* 0x0000000104047892 */ /* 0x000fe4000f8e3c3f */
[----:B------:R-:W-:Y:S01]  /*2190*/  IADD3 R48, R48, -UR10, RZ ;  /* 0x8000000a30307c10 */ /* 0x000fe2000fffe0ff */
        /* <DEDUP_REMOVED lines=28> */
[----:B------:R-:W-:Y:S01]  /*2360*/  LEA R32, R48, UR5, 0x3 ;  /* 0x0000000530207c11 */ /* 0x000fe2000f8e18ff */
[----:B------:R-:W-:-:S05]  /*2370*/  @!P0 FMUL.FTZ R31, R31, 4.8828125727595761418e-05 ;  /* 0x384ccccd1f1f8820 */ /* 0x000fca0000410000 */
[----:B------:R-:W-:Y:S01]  /*2380*/  @!P0 STS.64 [R34+UR5], R30 ;  /* 0x0000001e22008988 */ /* 0x000fe20008000a05 */
[----:B------:R-:W-:Y:S01]  /*2390*/  BAR.SYNC.DEFER_BLOCKING 0x0 ;  /* 0x0000000000007b1d */ /* 0x000fe20000010000 */
[----:B------:R-:W-:-:S04]  /*23a0*/  IADD3 R12, P0, R12, UR12, RZ ;  /* 0x0000000c0c0c7c10 */ /* 0x000fc8000ff1e0ff */
[----:B------:R-:W-:Y:S01]  /*23b0*/  IADD3.X R13, R13, UR13, RZ, P0, !PT ;  /* 0x0000000d0d0d7c10 */ /* 0x000fe200087fe4ff */
[----:B------:R-:W-:Y:S01]  /*23c0*/  UMOV UR5, UR8 ;  /* 0x0000000800057c82 */ /* 0x000fe20008000000 */
[----:B------:R-:W-:-:S04]  /*23d0*/  IADD3 R14, P0, R14, UR12, RZ ;  /* 0x0000000c0e0e7c10 */ /* 0x000fc8000ff1e0ff */
[----:B------:R-:W-:Y:S02]  /*23e0*/  IADD3.X R15, R15, UR13, RZ, P0, !PT ;  /* 0x0000000d0f0f7c10 */ /* 0x000fe400087fe4ff */
[----:B------:R-:W-:Y:S01]  /*23f0*/  PLOP3.LUT P0, PT, PT, PT, UP0, 0x80, 0x0 ;  /* 0x000000000000781c */ /* 0x000fe20003f0f008 */
[----:B------:R-:W0:Y:S02]  /*2400*/  LDS.64 R32, [R32] ;  /* 0x0000000020207984 */ /* 0x000e240000000a00 */
[--C-:B0-----:R-:W-:Y:S01]  /*2410*/  FFMA.FTZ R3, R3, R17, -R32.reuse ;  /* 0x0000001103037223 */ /* 0x101fe20000010820 */
[--C-:B------:R-:W-:Y:S01]  /*2420*/  FFMA.FTZ R21, R21, R19, -R32.reuse ;  /* 0x0000001315157223 */ /* 0x100fe20000010820 */
[--C-:B------:R-:W-:Y:S01]  /*2430*/  FFMA.FTZ R17, R17, R18, -R32.reuse ;  /* 0x0000001211117223 */ /* 0x100fe20000010820 */
[--C-:B------:R-:W-:Y:S01]  /*2440*/  FFMA.FTZ R46, R19, R46, -R32.reuse ;  /* 0x0000002e132e7223 */ /* 0x100fe20000010820 */
[-C--:B------:R-:W-:Y:S01]  /*2450*/  FFMA.FTZ R3, R26, -R33.reuse, R3 ;  /* 0x800000211a037223 */ /* 0x080fe20000010003 */
[----:B------:R-:W-:Y:S01]  /*2460*/  FFMA.FTZ R21, R0, -R33, R21 ;  /* 0x8000002100157223 */ /* 0x000fe20000010015 */
[--C-:B------:R-:W-:Y:S01]  /*2470*/  FFMA.FTZ R25, R25, R23, -R32.reuse ;  /* 0x0000001719197223 */ /* 0x100fe20000010820 */
[--C-:B------:R-:W-:Y:S01]  /*2480*/  FFMA.FTZ R44, R23, R44, -R32.reuse ;  /* 0x0000002c172c7223 */ /* 0x100fe20000010820 */
[--C-:B------:R-:W-:Y:S01]  /*2490*/  FFMA.FTZ R29, R29, R27, -R32.reuse ;  /* 0x0000001b1d1d7223 */ /* 0x100fe20000010820 */
[----:B------:R-:W-:Y:S01]  /*24a0*/  FFMA.FTZ R27, R27, R24, -R32 ;  /* 0x000000181b1b7223 */ /* 0x000fe20000010820 */
[C---:B------:R-:W-:Y:S01]  /*24b0*/  FMUL.FTZ R3, R16.reuse, R3 ;  /* 0x0000000310037220 */ /* 0x040fe20000410000 */
[----:B------:R-:W-:Y:S01]  /*24c0*/  FMUL.FTZ R0, R16, R21 ;  /* 0x0000001510007220 */ /* 0x000fe20000410000 */
[-C--:B------:R-:W-:Y:S01]  /*24d0*/  FFMA.FTZ R25, R2, -R33.reuse, R25 ;  /* 0x8000002102197223 */ /* 0x080fe20000010019 */
[-C--:B------:R-:W-:Y:S01]  /*24e0*/  FFMA.FTZ R29, R4, -R33.reuse, R29 ;  /* 0x80000021041d7223 */ /* 0x080fe2000001001d */
[-C--:B------:R-:W-:Y:S01]  /*24f0*/  FFMA.FTZ R17, R28, -R33.reuse, R17 ;  /* 0x800000211c117223 */ /* 0x080fe20000010011 */
[-C--:B------:R-:W-:Y:S01]  /*2500*/  FFMA.FTZ R47, R47, -R33.reuse, R46 ;  /* 0x800000212f2f7223 */ /* 0x080fe2000001002e */
[-C--:B------:R-:W-:Y:S01]  /*2510*/  FFMA.FTZ R49, R49, -R33.reuse, R44 ;  /* 0x8000002131317223 */ /* 0x080fe2000001002c */
[----:B------:R-:W-:Y:S01]  /*2520*/  FFMA.FTZ R27, R50, -R33, R27 ;  /* 0x80000021321b7223 */ /* 0x000fe2000001001b */
[----:B------:R-:W-:Y:S01]  /*2530*/  F2FP.F16.F32.PACK_AB R3, R0, R3 ;  /* 0x000000030003723e */ /* 0x000fe200000000ff */
[C---:B------:R-:W-:Y:S01]  /*2540*/  FMUL.FTZ R25, R16.reuse, R25 ;  /* 0x0000001910197220 */ /* 0x040fe20000410000 */
[C---:B------:R-:W-:Y:S01]  /*2550*/  FMUL.FTZ R2, R16.reuse, R29 ;  /* 0x0000001d10027220 */ /* 0x040fe20000410000 */
[C---:B------:R-:W-:Y:S01]  /*2560*/  FMUL.FTZ R17, R16.reuse, R17 ;  /* 0x0000001110117220 */ /* 0x040fe20000410000 */
[C---:B------:R-:W-:Y:S01]  /*2570*/  FMUL.FTZ R0, R16.reuse, R47 ;  /* 0x0000002f10007220 */ /* 0x040fe20000410000 */
[C---:B------:R-:W-:Y:S01]  /*2580*/  FMUL.FTZ R49, R16.reuse, R49 ;  /* 0x0000003110317220 */ /* 0x040fe20000410000 */
[----:B------:R-:W-:Y:S01]  /*2590*/  FMUL.FTZ R16, R16, R27 ;  /* 0x0000001b10107220 */ /* 0x000fe20000410000 */
[----:B------:R-:W-:Y:S01]  /*25a0*/  F2FP.F16.F32.PACK_AB R25, R2, R25 ;  /* 0x000000190219723e */ /* 0x000fe200000000ff */
[----:B------:R0:W-:Y:S01]  /*25b0*/  STG.E.U16 desc[UR14][R12.64], R3 ;  /* 0x000000030c007986 */ /* 0x0001e2000c10150e */
[----:B------:R-:W-:-:S02]  /*25c0*/  F2FP.F16.F32.PACK_AB R17, R0, R17 ;  /* 0x000000110011723e */ /* 0x000fc400000000ff */
[----:B------:R-:W-:Y:S01]  /*25d0*/  F2FP.F16.F32.PACK_AB R49, R16, R49 ;  /* 0x000000311031723e */ /* 0x000fe200000000ff */
[----:B------:R1:W-:Y:S01]  /*25e0*/  STG.E.U16 desc[UR14][R12.64+0x4], R25 ;  /* 0x000004190c007986 */ /* 0x0003e2000c10150e */
[----:B------:R-:W-:Y:S02]  /*25f0*/  PRMT R2, R3, 0x7632, R2 ;  /* 0x0000763203027816 */ /* 0x000fe40000000002 */
[----:B------:R-:W-:Y:S02]  /*2600*/  PRMT R4, R25, 0x7632, R4 ;  /* 0x0000763219047816 */ /* 0x000fe40000000004 */
[----:B------:R-:W-:Y:S01]  /*2610*/  PRMT R0, R17, 0x7632, R0 ;  /* 0x0000763211007816 */ /* 0x000fe20000000000 */
[----:B------:R1:W-:Y:S01]  /*2620*/  STG.E.U16 desc[UR14][R12.64+0x2], R2 ;  /* 0x000002020c007986 */ /* 0x0003e2000c10150e */
[----:B0-----:R-:W-:-:S03]  /*2630*/  PRMT R3, R49, 0x7632, R3 ;  /* 0x0000763231037816 */ /* 0x001fc60000000003 */
[----:B------:R1:W-:Y:S04]  /*2640*/  STG.E.U16 desc[UR14][R12.64+0x6], R4 ;  /* 0x000006040c007986 */ /* 0x0003e8000c10150e */
[----:B------:R1:W-:Y:S04]  /*2650*/  STG.E.U16 desc[UR14][R14.64], R17 ;  /* 0x000000110e007986 */ /* 0x0003e8000c10150e */
[----:B------:R1:W-:Y:S04]  /*2660*/  STG.E.U16 desc[UR14][R14.64+0x2], R0 ;  /* 0x000002000e007986 */ /* 0x0003e8000c10150e */
[----:B------:R1:W-:Y:S04]  /*2670*/  STG.E.U16 desc[UR14][R14.64+0x4], R49 ;  /* 0x000004310e007986 */ /* 0x0003e8000c10150e */
[----:B------:R1:W-:Y:S01]  /*2680*/  STG.E.U16 desc[UR14][R14.64+0x6], R3 ;  /* 0x000006030e007986 */ /* 0x0003e2000c10150e */
[----:B------:R-:W-:Y:S05]  /*2690*/  @!P0 BRA `(.L_x_1784) ;  /* 0xffffffdc008c8947 */ /* 0x000fea000383ffff */
.L_x_1773:
[----:B------:R-:W-:-:S04]  /*26a0*/  ULEA UR6, UR7, UR18, 0x5 ;  /* 0x0000001207067291 */ /* 0x000fc8000f8e283f */
[----:B------:R-:W-:-:S04]  /*26b0*/  USHF.L.U32 UR6, UR6, 0x5, URZ ;  /* 0x0000000506067899 */ /* 0x000fc8000800063f */
[----:B------:R-:W-:-:S06]  /*26c0*/  UISETP.GT.AND UP0, UPT, UR6, 0x9ff, UPT ;  /* 0x000009ff0600788c */ /* 0x000fcc000bf04270 */
[----:B------:R-:W-:-:S13]  /*26d0*/  PLOP3.LUT P0, PT, PT, PT, UP0, 0x80, 0x0 ;  /* 0x000000000000781c */ /* 0x000fda0003f0f008 */
[----:B------:R-:W-:Y:S05]  /*26e0*/  @P0 EXIT ;  /* 0x000000000000094d */ /* 0x000fea0003800000 */
[----:B-1----:R-:W1:Y:S01]  /*26f0*/  S2R R0, SR_TID.X ;  /* 0x0000000000007919 */ /* 0x002e620000002100 */
[----:B------:R-:W0:Y:S01]  /*2700*/  LDC.64 R4, c[0x0][0x258] ;  /* 0x00009600ff047b82 */ /* 0x000e220000000a00 */
[----:B------:R-:W-:Y:S01]  /*2710*/  IMAD.MOV.U32 R10, RZ, RZ, 0x14 ;  /* 0x00000014ff0a7424 */ /* 0x000fe200078e00ff */
[C---:B0-----:R-:W-:Y:S02]  /*2720*/  SHF.L.U32 R3, R4.reuse, 0x5, RZ ;  /* 0x0000000504037819 */ /* 0x041fe400000006ff */
[----:B------:R-:W-:Y:S02]  /*2730*/  SHF.L.U64.HI R4, R4, 0x5, R5 ;  /* 0x0000000504047819 */ /* 0x000fe40000010205 */
[--C-:B-1----:R-:W-:Y:S02]  /*2740*/  SHF.R.U32.HI R2, RZ, 0x5, R0.reuse ;  /* 0x00000005ff027819 */ /* 0x102fe40000011600 */
[----:B------:R-:W-:Y:S02]  /*2750*/  SHF.R.U32.HI R7, RZ, 0x4, R0 ;  /* 0x00000004ff077819 */ /* 0x000fe40000011600 */
[----:B------:R-:W-:-:S02]  /*2760*/  LOP3.LUT R6, RZ, R2, RZ, 0x33, !PT ;  /* 0x00000002ff067212 */ /* 0x000fc400078e33ff */
[----:B------:R-:W-:Y:S02]  /*2770*/  VIADDMNMX.U32 R10, R7, R10, 0x20, !PT ;  /* 0x00000020070a7446 */ /* 0x000fe4000780000a */
[----:B------:R-:W-:Y:S02]  /*2780*/  IADD3 R5, P0, R6, R3, RZ ;  /* 0x0000000306057210 */ /* 0x000fe40007f1e0ff */
[----:B------:R-:W-:Y:S02]  /*2790*/  LOP3.LUT R11, RZ, R7, RZ, 0x33, !PT ;  /* 0x00000007ff0b7212 */ /* 0x000fe400078e33ff */
[----:B------:R-:W-:-:S05]  /*27a0*/  IADD3.X R6, R4, -0x1, RZ, P0, !PT ;  /* 0xffffffff04067810 */ /* 0x000fca00007fe4ff */
[----:B------:R-:W-:-:S04]  /*27b0*/  IMAD.WIDE.U32 R8, R6, -0x33333333, RZ ;  /* 0xcccccccd06087825 */ /* 0x000fc800078e00ff */
[----:B------:R-:W-:-:S04]  /*27c0*/  IMAD.WIDE.U32 R12, P0, R5, -0x33333334, R8 ;  /* 0xcccccccc050c7825 */ /* 0x000fc80007800008 */
[----:B------:R-:W-:Y:S01]  /*27d0*/  IMAD.WIDE.U32 R8, R5, -0x33333333, RZ ;  /* 0xcccccccd05087825 */ /* 0x000fe200078e00ff */
[----:B------:R-:W-:Y:S02]  /*27e0*/  IADD3.X R15, RZ, RZ, RZ, P0, !PT ;  /* 0x000000ffff0f7210 */ /* 0x000fe400007fe4ff */
[----:B------:R-:W-:Y:S01]  /*27f0*/  IADD3 R8, R10, R11, RZ ;  /* 0x0000000b0a087210 */ /* 0x000fe20007ffe0ff */
[----:B------:R-:W-:Y:S01]  /*2800*/  IMAD.MOV.U32 R14, RZ, RZ, R13 ;  /* 0x000000ffff0e7224 */ /* 0x000fe200078e000d */
[----:B------:R-:W-:Y:S02]  /*2810*/  IADD3 RZ, P0, R9, R12, RZ ;  /* 0x0000000c09ff7210 */ /* 0x000fe40007f1e0ff */
[----:B------:R-:W-:Y:S01]  /*2820*/  MOV R9, UR6 ;  /* 0x0000000600097c02 */ /* 0x000fe20008000f00 */
[----:B------:R-:W-:-:S04]  /*2830*/  IMAD.WIDE.U32 R10, R8, -0x33333333, RZ ;  /* 0xcccccccd080a7825 */ /* 0x000fc800078e00ff */
[----:B------:R-:W-:Y:S01]  /*2840*/  IMAD.WIDE.U32.X R12, R6, -0x33333334, R14, P0 ;  /* 0xcccccccc060c7825 */ /* 0x000fe200000e040e */
[----:B------:R-:W-:Y:S02]  /*2850*/  LEA.HI R49, R11, 0x1, RZ, 0x1c ;  /* 0x000000010b317811 */ /* 0x000fe400078fe0ff */
[----:B------:R-:W-:Y:S02]  /*2860*/  IADD3 R10, P0, R2, 0xa, RZ ;  /* 0x0000000a020a7810 */ /* 0x000fe40007f1e0ff */
[----:B------:R-:W-:Y:S02]  /*2870*/  SHF.R.U64 R50, R12, 0x3, R13 ;  /* 0x000000030c327819 */ /* 0x000fe4000000120d */
[C---:B------:R-:W-:Y:S02]  /*2880*/  IADD3 R12, P1, R2.reuse, 0x14, RZ ;  /* 0x00000014020c7810 */ /* 0x040fe40007f3e0ff */
[----:B------:R-:W-:Y:S01]  /*2890*/  IADD3 R13, P2, R2, 0x1e, RZ ;  /* 0x0000001e020d7810 */ /* 0x000fe20007f5e0ff */
[----:B------:R-:W-:Y:S01]  /*28a0*/  VIADD R50, R50, 0x1 ;  /* 0x0000000132327836 */ /* 0x000fe20000000000 */
[----:B------:R-:W-:-:S02]  /*28b0*/  LOP3.LUT R11, R0, 0xf, RZ, 0xc0, !PT ;  /* 0x0000000f000b7812 */ /* 0x000fc400078ec0ff */
[----:B------:R-:W-:Y:S02]  /*28c0*/  IADD3.X R14, RZ, RZ, RZ, P0, !PT ;  /* 0x000000ffff0e7210 */ /* 0x000fe400007fe4ff */
[----:B------:R-:W-:Y:S02]  /*28d0*/  IADD3.X R15, RZ, RZ, RZ, P1, !PT ;  /* 0x000000ffff0f7210 */ /* 0x000fe40000ffe4ff */
[----:B------:R-:W-:Y:S02]  /*28e0*/  IADD3.X R48, RZ, RZ, RZ, P2, !PT ;  /* 0x000000ffff307210 */ /* 0x000fe400017fe4ff */
[----:B------:R-:W-:Y:S02]  /*28f0*/  LOP3.LUT R49, R49, 0x3, RZ, 0xc0, !PT ;  /* 0x0000000331317812 */ /* 0x000fe400078ec0ff */
[----:B------:R-:W-:-:S07]  /*2900*/  LOP3.LUT R50, R50, 0x3, RZ, 0xc0, !PT ;  /* 0x0000000332327812 */ /* 0x000fce00078ec0ff */
.L_x_1801:
[----:B------:R-:W-:Y:S01]  /*2910*/  ISETP.GT.U32.AND P0, PT, R3, R2, PT ;  /* 0x000000020300720c */ /* 0x000fe20003f04070 */
[----:B------:R-:W-:Y:S01]  /*2920*/  BSSY B0, `(.L_x_1785) ;  /* 0x00000ab000007945 */ /* 0x000fe20003800000 */
[----:B0-----:R-:W-:Y:S01]  /*2930*/  HFMA2.MMA R54, -RZ, RZ, 0, 0 ;  /* 0x00000000ff367435 */ /* 0x001fe200000001ff */
[----:B------:R-:W-:Y:S01]  /*2940*/  IMAD.MOV.U32 R51, RZ, RZ, RZ ;  /* 0x000000ffff337224 */ /* 0x000fe200078e00ff */
[----:B------:R-:W-:-:S13]  /*2950*/  ISETP.GT.AND.EX P0, PT, R4, RZ, PT, P0 ;  /* 0x000000ff0400720c */ /* 0x000fda0003f04300 */
[----:B-123--:R-:W-:Y:S05]  /*2960*/  @!P0 BRA `(.L_x_1786) ;  /* 0x0000000800988947 */ /* 0x00efea0003800000 */
[----:B------:R-:W-:Y:S01]  /*2970*/  ISETP.NE.U32.AND P1, PT, R50, RZ, PT ;  /* 0x000000ff3200720c */ /* 0x000fe20003f25070 */
[----:B------:R-:W-:Y:S01]  /*2980*/  BSSY B1, `(.L_x_1787) ;  /* 0x0000024000017945 */ /* 0x000fe20003800000 */
[----:B------:R-:W-:Y:S01]  /*2990*/  LOP3.LUT R16, R0, 0x1f, RZ, 0xc0, !PT ;  /* 0x0000001f00107812 */ /* 0x000fe200078ec0ff */
[----:B------:R-:W-:Y:S01]  /*29a0*/  IMAD.MOV.U32 R52, RZ, RZ, R2 ;  /* 0x000000ffff347224 */ /* 0x000fe200078e0002 */
[----:B------:R-:W-:Y:S02]  /*29b0*/  ISETP.NE.AND.EX P1, PT, RZ, RZ, PT, P1 ;  /* 0x000000ffff00720c */ /* 0x000fe40003f25310 */
[----:B------:R-:W-:Y:S02]  /*29c0*/  ISETP.GE.U32.AND P0, PT, R5, 0x1e, PT ;  /* 0x0000001e0500780c */ /* 0x000fe40003f06070 */
[----:B------:R-:W-:Y:S02]  /*29d0*/  IADD3 R16, P2, R16, R9, RZ ;  /* 0x0000000910107210 */ /* 0x000fe40007f5e0ff */
[----:B------:R-:W-:-:S02]  /*29e0*/  ISETP.GE.U32.AND.EX P0, PT, R6, RZ, PT, P0 ;  /* 0x000000ff0600720c */ /* 0x000fc40003f06100 */
[----:B------:R-:W-:Y:S02]  /*29f0*/  MOV R54, RZ ;  /* 0x000000ff00367202 */ /* 0x000fe40000000f00 */
        /* <DEDUP_REMOVED lines=28> */
.L_x_1788:
[----:B------:R-:W-:Y:S05]  /*2bc0*/  BSYNC B1 ;  /* 0x0000000000017941 */ /* 0x000fea0003800000 */
.L_x_1787:
        /* <DEDUP_REMOVED lines=21> */
.L_x_1791:
        /* <DEDUP_REMOVED lines=55> */
.L_x_1790:
[----:B------:R-:W-:Y:S05]  /*3090*/  BSYNC B1 ;  /* 0x0000000000017941 */ /* 0x000fea0003800000 */
.L_x_1789:
        /* <DEDUP_REMOVED lines=35> */
.L_x_1793:
[----:B------:R-:W-:Y:S05]  /*32d0*/  BSYNC B1 ;  /* 0x0000000000017941 */ /* 0x000fea0003800000 */
.L_x_1792:
        /* <DEDUP_REMOVED lines=15> */
.L_x_1786:
[----:B------:R-:W-:Y:S05]  /*33d0*/  BSYNC B0 ;  /* 0x0000000000007941 */ /* 0x000fea0003800000 */
.L_x_1785:
        /* <DEDUP_REMOVED lines=50> */
.L_x_1810:
[----:B------:R-:W0:Y:S01]  /*3700*/  LDC.64 R18, c[0x0][0x218] ;  /* 0x00008600ff127b82 */ /* 0x000e220000000a00 */
[----:B------:R-:W-:Y:S01]  /*3710*/  ISETP.NE.AND P1, PT, R11, RZ, PT ;  /* 0x000000ff0b00720c */ /* 0x000fe20003f25270 */
[----:B--2---:R-:W-:Y:S01]  /*3720*/  FADD.FTZ R32, R16, R32 ;  /* 0x0000002010207221 */ /* 0x004fe20000010000 */
[----:B------:R-:W-:Y:S02]  /*3730*/  LEA.HI R17, R0, R9, RZ, 0x1c ;  /* 0x0000000900117211 */ /* 0x000fe400078fe0ff */
[----:B------:R-:W-:-:S03]  /*3740*/  ISETP.NE.AND P2, PT, R49, 0x1, PT ;  /* 0x000000013100780c */ /* 0x000fc60003f45270 */
[----:B------:R-:W1:Y:S06]  /*3750*/  LDC.64 R20, c[0x0][0x220] ;  /* 0x00008800ff147b82 */ /* 0x000e6c0000000a00 */
[----:B------:R-:W-:Y:S02]  /*3760*/  @!P1 F2FP.F16.F32.PACK_AB R16, RZ, R22 ;  /* 0x00000016ff10923e */ /* 0x000fe400000000ff */
[----:B------:R-:W-:Y:S01]  /*3770*/  @!P1 F2FP.F16.F32.PACK_AB R22, RZ, R32 ;  /* 0x00000020ff16923e */ /* 0x000fe200000000ff */
        /* <DEDUP_REMOVED lines=39> */
.L_x_1820:
[----:B--2---:R-:W-:Y:S01]  /*39f0*/  FADD.FTZ R17, R16, R32 ;  /* 0x0000002010117221 */ /* 0x004fe20000010000 */
[----:B------:R-:W-:Y:S02]  /*3a00*/  @!P1 F2FP.F16.F32.PACK_AB R16, RZ, R26 ;  /* 0x0000001aff10923e */ /* 0x000fe400000000ff */
[----:B------:R-:W-:Y:S02]  /*3a10*/  ISETP.NE.AND P2, PT, R49, 0x2, PT ;  /* 0x000000023100780c */ /* 0x000fe40003f45270 */
[----:B------:R-:W-:Y:S02]  /*3a20*/  PRMT R22, R16, 0x7610, R22 ;  /* 0x0000761010167816 */ /* 0x000fe40000000016 */
[----:B------:R-:W-:Y:S02]  /*3a30*/  @!P1 F2FP.F16.F32.PACK_AB R17, RZ, R17 ;  /* 0x00000011ff11923e */ /* 0x000fe400000000ff */
        /* <DEDUP_REMOVED lines=36> */
.L_x_1830:
[----:B--2---:R-:W-:Y:S01]  /*3c80*/  FADD.FTZ R17, R16, R32 ;  /* 0x0000002010117221 */ /* 0x004fe20000010000 */
[----:B------:R-:W-:-:S04]  /*3c90*/  @!P1 F2FP.F16.F32.PACK_AB R16, RZ, R26 ;  /* 0x0000001aff10923e */ /* 0x000fc800000000ff */
[----:B------:R-:W-:Y:S02]  /*3ca0*/  PRMT R22, R16, 0x7610, R22 ;  /* 0x0000761010167816 */ /* 0x000fe40000000016 */
[----:B------:R-:W-:Y:S02]  /*3cb0*/  @!P1 F2FP.F16.F32.PACK_AB R17, RZ, R17 ;  /* 0x00000011ff11923e */ /* 0x000fe400000000ff */
[----:B------:R-:W-:Y:S01]  /*3cc0*/  LEA.HI R16, R0, 0x3c, RZ, 0x1c ;  /* 0x0000003c00107811 */ /* 0x000fe200078fe0ff */
[----:B------:R2:W-:Y:S04]  /*3cd0*/  @!P1 STG.E.U16 desc[UR14][R18.64+0x50], R22 ;  /* 0x0000501612009986 */ /* 0x0005e8000c10150e */
[----:B------:R2:W-:Y:S02]  /*3ce0*/  @!P1 STG.E.U16 desc[UR14][R20.64+0x50], R17 ;  /* 0x0000501114009986 */ /* 0x0005e4000c10150e */
.L_x_1796:
[----:B------:R-:W-:Y:S05]  /*3cf0*/  BSYNC B0 ;  /* 0x0000000000007941 */ /* 0x000fea0003800000 */
.L_x_1795:
        /* <DEDUP_REMOVED lines=125> */
[----:B------:R-:W-:Y:S01]  /*44d0*/  @!P0 F2FP.F16.F32.PACK_AB R32, RZ, R19 ;  /* 0x00000013ff20823e */ /* 0x000fe200000000ff */
[----:B------:R-:W-:Y:S01]  /*44e0*/  FADD.FTZ R46, R18, R17 ;  /* 0x00000011122e7221 */ /* 0x000fe20000010000 */
[----:B------:R-:W5:Y:S01]  /*44f0*/  @!P0 LDC.64 R20, c[0x0][0x220] ;  /* 0x00008800ff148b82 */ /* 0x000f620000000a00 */
[C---:B---3--:R-:W-:Y:S01]  /*4500*/  @!P0 IMAD.WIDE R24, R43.reuse, 0x2, R24 ;  /* 0x000000022b188825 */ /* 0x048fe200078e0218 */
[----:B------:R-:W3:Y:S03]  /*4510*/  SHFL.BFLY PT, R34, R33, 0x2, 0x101f ;  /* 0x0c501f0021227f89 */ /* 0x000ee600000e0000 */
[----:B--2---:R-:W-:Y:S01]  /*4520*/  FADD.FTZ R40, R40, R41 ;  /* 0x0000002928287221 */ /* 0x004fe20000010000 */
[----:B------:R-:W-:Y:S01]  /*4530*/  @!P0 F2FP.F16.F32.PACK_AB R46, RZ, R46 ;  /* 0x0000002eff2e823e */ /* 0x000fe200000000ff */
[----:B------:R-:W-:Y:S01]  /*4540*/  @!P0 IMAD.WIDE R22, R43, 0x2, R22 ;  /* 0x000000022b168825 */ /* 0x000fe200078e0216 */
[----:B------:R-:W2:Y:S03]  /*4550*/  @!P0 LDC.64 R18, c[0x0][0x218] ;  /* 0x00008600ff128b82 */ /* 0x000ea60000000a00 */
[----:B0-----:R-:W-:Y:S01]  /*4560*/  FADD.FTZ R36, R37, R36 ;  /* 0x0000002425247221 */ /* 0x001fe20000010000 */
[----:B------:R-:W-:Y:S01]  /*4570*/  MOV R37, 0xffff ;  /* 0x0000ffff00257802 */ /* 0x000fe20000000f00 */
[----:B-1----:R-:W-:Y:S01]  /*4580*/  FADD.FTZ R35, R38, R35 ;  /* 0x0000002326237221 */ /* 0x002fe20000010000 */
[----:B------:R-:W-:Y:S01]  /*4590*/  @!P0 F2FP.F16.F32.PACK_AB R28, RZ, R40 ;  /* 0x00000028ff1c823e */ /* 0x000fe200000000ff */
        /* <DEDUP_REMOVED lines=9> */
[----:B-1----:R-:W-:Y:S01]  /*4630*/  @!P0 F2FP.F16.F32.PACK_AB R27, RZ, R35 ;  /* 0x00000023ff1b823e */ /* 0x002fe200000000ff */
[C---:B--2---:R-:W-:Y:S01]  /*4640*/  @!P0 IMAD.WIDE R18, R43.reuse, 0x2, R18 ;  /* 0x000000022b128825 */ /* 0x044fe200078e0212 */
[----:B------:R-:W-:Y:S02]  /*4650*/  MOV R32, 0xffff ;  /* 0x0000ffff00207802 */ /* 0x000fe40000000f00 */
[----:B----4-:R-:W-:Y:S02]  /*4660*/  @!P0 F2FP.F16.F32.PACK_AB R25, RZ, R36 ;  /* 0x00000024ff19823e */ /* 0x010fe400000000ff */
[----:B------:R-:W-:Y:S02]  /*4670*/  @!P0 F2FP.F16.F32.PACK_AB R35, RZ, R39 ;  /* 0x00000027ff23823e */ /* 0x000fe400000000ff */
[----:B------:R1:W2:Y:S01]  /*4680*/  SHFL.BFLY PT, R32, R33, 0x1, 0x101f ;  /* 0x0c301f0021207f89 */ /* 0x0002a200000e0000 */
[----:B0-----:R-:W-:-:S03]  /*4690*/  @!P0 IMAD.WIDE R16, R43, 0x2, R16 ;  /* 0x000000022b108825 */ /* 0x001fc600078e0210 */
[----:B------:R1:W-:Y:S04]  /*46a0*/  @!P0 STG.E.U16 desc[UR14][R22.64+0x28], R25 ;  /* 0x0000281916008986 */ /* 0x0003e8000c10150e */
[----:B------:R1:W-:Y:S04]  /*46b0*/  @!P0 STG.E.U16 desc[UR14][R20.64+0x28], R27 ;  /* 0x0000281b14008986 */ /* 0x0003e8000c10150e */
[----:B------:R1:W-:Y:S01]  /*46c0*/  @!P0 STG.E.U16 desc[UR14][R18.64+0x50], R28 ;  /* 0x0000501c12008986 */ /* 0x0003e2000c10150e */
[----:B---3--:R-:W-:-:S03]  /*46d0*/  FADD.FTZ R37, R44, R37 ;  /* 0x000000252c257221 */ /* 0x008fc60000010000 */
[----:B------:R1:W-:Y:S04]  /*46e0*/  @!P0 STG.E.U16 desc[UR14][R16.64+0x50], R35 ;  /* 0x0000502310008986 */ /* 0x0003e8000c10150e */
.L_x_1864:
[----:B-1----:R-:W0:Y:S01]  /*46f0*/  @!P0 LDC.64 R16, c[0x0][0x218] ;  /* 0x00008600ff108b82 */ /* 0x002e220000000a00 */
[----:B--2---:R-:W-:Y:S01]  /*4700*/  FADD.FTZ R21, R33, R32 ;  /* 0x0000002021157221 */ /* 0x004fe20000010000 */
[----:B------:R-:W-:-:S04]  /*4710*/  @!P0 F2FP.F16.F32.PACK_AB R20, RZ, R37 ;  /* 0x00000025ff14823e */ /* 0x000fc800000000ff */
[----:B------:R-:W-:Y:S02]  /*4720*/  @!P0 F2FP.F16.F32.PACK_AB R21, RZ, R21 ;  /* 0x00000015ff15823e */ /* 0x000fe400000000ff */
[----:B------:R-:W1:Y:S01]  /*4730*/  @!P0 LDC.64 R18, c[0x0][0x220] ;  /* 0x00008800ff128b82 */ /* 0x000e620000000a00 */
[----:B0-----:R-:W-:-:S05]  /*4740*/  @!P0 IMAD.WIDE R16, R43, 0x2, R16 ;  /* 0x000000022b108825 */ /* 0x001fca00078e0210 */
[----:B------:R3:W-:Y:S01]  /*4750*/  @!P0 STG.E.U16 desc[UR14][R16.64+0x78], R20 ;  /* 0x0000781410008986 */ /* 0x0007e2000c10150e */
[----:B-1----:R-:W-:-:S05]  /*4760*/  @!P0 IMAD.WIDE R18, R43, 0x2, R18 ;  /* 0x000000022b128825 */ /* 0x002fca00078e0212 */
[----:B------:R3:W-:Y:S02]  /*4770*/  @!P0 STG.E.U16 desc[UR14][R18.64+0x78], R21 ;  /* 0x0000781512008986 */ /* 0x0007e4000c10150e */
.L_x_1794:
[----:B------:R-:W-:Y:S05]  /*4780*/  WARPSYNC.ALL ;  /* 0x0000000000007948 */ /* 0x000fea0003800000 */
[----:B------:R-:W-:Y:S01]  /*4790*/  BAR.SYNC.DEFER_BLOCKING 0x0 ;  /* 0x0000000000007b1d */ /* 0x000fe20000010000 */
[C---:B------:R-:W-:Y:S01]  /*47a0*/  ISETP.GE.AND P0, PT, R9.reuse, -0x1e00, PT ;  /* 0xffffe2000900780c */ /* 0x040fe20003f06270 */
[----:B------:R-:W-:-:S12]  /*47b0*/  VIADD R9, R9, 0x2800 ;  /* 0x0000280009097836 */ /* 0x000fd80000000000 */
[----:B------:R-:W-:Y:S05]  /*47c0*/  @!P0 BRA `(.L_x_1801) ;  /* 0xffffffe000508947 */ /* 0x000fea000383ffff */
[----:B------:R-:W-:Y:S05]  /*47d0*/  EXIT ;  /* 0x000000000000794d */ /* 0x000fea0003800000 */
.L_x_1797:
[----:B------:R-:W-:Y:S01]  /*47e0*/  HFMA2.MMA R30, -RZ, RZ, 0, 4.76837158203125e-07 ;  /* 0x00000008ff1e7435 */ /* 0x000fe200000001ff */
[----:B-1----:R-:W-:Y:S01]  /*47f0*/  MOV R31, R16 ;  /* 0x00000010001f7202 */ /* 0x002fe20000000f00 */
[----:B------:R-:W-:Y:S01]  /*4800*/  IMAD.MOV.U32 R29, RZ, RZ, 0x101f ;  /* 0x0000101fff1d7424 */ /* 0x000fe200078e00ff */
[----:B------:R-:W-:-:S08]  /*4810*/  MOV R28, 0xffff ;  /* 0x0000ffff001c7802 */ /* 0x000fd00000000f00 */
[----:B0-2---:R-:W-:Y:S05]  /*4820*/  WARPSYNC.COLLECTIVE R28, `(.L_x_1802) ;  /* 0x000000001c087348 */ /* 0x005fea0003c00000 */
[----:B------:R1:W3:Y:S02]  /*4830*/  SHFL.BFLY P2, R32, R31, R30, R29 ;  /* 0x0c00001e1f207389 */ /* 0x0002e4000004001d */
[----:B0123--:R-:W-:Y:S01]  /*4840*/  ENDCOLLECTIVE ;  /* 0x000000000000791b */ /* 0x00ffe20003800000 */
.L_x_1802:
[----:B------:R-:W-:Y:S01]  /*4850*/  IMAD.MOV.U32 R31, RZ, RZ, R17 ;  /* 0x000000ffff1f7224 */ /* 0x000fe200078e0011 */
[----:B------:R-:W-:-:S07]  /*4860*/  MOV R19, R32 ;  /* 0x0000002000137202 */ /* 0x000fce0000000f00 */
[----:B------:R-:W-:Y:S05]  /*4870*/  WARPSYNC.COLLECTIVE R28, `(.L_x_1803) ;  /* 0x000000001c087348 */ /* 0x000fea0003c00000 */
[----:B------:R0:W1:Y:S02]  /*4880*/  SHFL.BFLY P2, R32, R31, R30, R29 ;  /* 0x0c00001e1f207389 */ /* 0x000064000004001d */
[----:B01----:R-:W-:Y:S01]  /*4890*/  ENDCOLLECTIVE ;  /* 0x000000000000791b */ /* 0x003fe20003800000 */
.L_x_1803:
[----:B------:R-:W-:-:S05]  /*48a0*/  FADD.FTZ R19, R19, R16 ;  /* 0x0000001013137221 */ /* 0x000fca0000010000 */
[----:B------:R-:W-:Y:S01]  /*48b0*/  MOV R31, R19 ;  /* 0x00000013001f7202 */ /* 0x000fe20000000f00 */
[----:B------:R-:W-:Y:S01]  /*48c0*/  IMAD.MOV.U32 R30, RZ, RZ, 0x4 ;  /* 0x00000004ff1e7424 */ /* 0x000fe200078e00ff */
[----:B------:R-:W-:-:S07]  /*48d0*/  MOV R18, R32 ;  /* 0x0000002000127202 */ /* 0x000fce0000000f00 */
[----:B------:R-:W-:Y:S05]  /*48e0*/  WARPSYNC.COLLECTIVE R28, `(.L_x_1804) ;  /* 0x000000001c087348 */ /* 0x000fea0003c00000 */
[----:B------:R0:W1:Y:S02]  /*48f0*/  SHFL.BFLY P2, R32, R31, R30, R29 ;  /* 0x0c00001e1f207389 */ /* 0x000064000004001d */
[----:B01----:R-:W-:Y:S01]  /*4900*/  ENDCOLLECTIVE ;  /* 0x000000000000791b */ /* 0x003fe20003800000 */
.L_x_1804:
[----:B------:R-:W-:-:S05]  /*4910*/  FADD.FTZ R18, R18, R17 ;  /* 0x0000001112127221 */ /* 0x000fca0000010000 */
[----:B------:R-:W-:Y:S02]  /*4920*/  MOV R31, R18 ;  /* 0x00000012001f7202 */ /* 0x000fe40000000f00 */
[----:B------:R-:W-:-:S07]  /*4930*/  MOV R20, R32 ;  /* 0x0000002000147202 */ /* 0x000fce0000000f00 */
[----:B------:R-:W-:Y:S05]  /*4940*/  WARPSYNC.COLLECTIVE R28, `(.L_x_1805) ;  /* 0x000000001c087348 */ /* 0x000fea0003c00000 */
[----:B------:R0:W1:Y:S02]  /*4950*/  SHFL.BFLY P2, R32, R31, R30, R29 ;  /* 0x0c00001e1f207389 */ /* 0x000064000004001d */
[----:B01----:R-:W-:Y:S01]  /*4960*/  ENDCOLLECTIVE ;  /* 0x000000000000791b */ /* 0x003fe20003800000 */
.L_x_1805:
[----:B------:R-:W-:Y:S01]  /*4970*/  FADD.FTZ R20, R19, R20 ;  /* 0x0000001413147221 */ /* 0x000fe20000010000 */
[----:B------:R-:W-:-:S04]  /*4980*/  HFMA2.MMA R30, -RZ, RZ, 0, 1.1920928955078125e-07 ;  /* 0x00000002ff1e7435 */ /* 0x000fc800000001ff */
[----:B------:R-:W-:Y:S01]  /*4990*/  MOV R31, R20 ;  /* 0x00000014001f7202 */ /* 0x000fe20000000f00 */
[----:B------:R-:W-:-:S07]  /*49a0*/  IMAD.MOV.U32 R21, RZ, RZ, R32 ;  /* 0x000000ffff157224 */ /* 0x000fce00078e0020 */
[----:B------:R-:W-:Y:S05]  /*49b0*/  WARPSYNC.COLLECTIVE R28, `(.L_x_1806) ;  /* 0x000000001c087348 */ /* 0x000fea0003c00000 */
[----:B------:R0:W1:Y:S02]  /*49c0*/  SHFL.BFLY P2, R32, R31, R30, R29 ;  /* 0x0c00001e1f207389 */ /* 0x000064000004001d */
[----:B01----:R-:W-:Y:S01]  /*49d0*/  ENDCOLLECTIVE ;  /* 0x000000000000791b */ /* 0x003fe20003800000 */
.L_x_1806:
[----:B------:R-:W-:-:S05]  /*49e0*/  FADD.FTZ R21, R18, R21 ;  /* 0x0000001512157221 */ /* 0x000fca0000010000 */
[----:B------:R-:W-:Y:S01]  /*49f0*/  MOV R31, R21 ;  /* 0x00000015001f7202 */ /* 0x000fe20000000f00 */
[----:B------:R-:W-:-:S07]  /*4a00*/  IMAD.MOV.U32 R23, RZ, RZ, R32 ;  /* 0x000000ffff177224 */ /* 0x000fce00078e0020 */
[----:B------:R-:W-:Y:S05]  /*4a10*/  WARPSYNC.COLLECTIVE R28, `(.L_x_1807) ;  /* 0x000000001c087348 */ /* 0x000fea0003c00000 */
[----:B------:R0:W1:Y:S02]  /*4a20*/  SHFL.BFLY P2, R32, R31, R30, R29 ;  /* 0x0c00001e1f207389 */ /* 0x000064000004001d */
[----:B01----:R-:W-:Y:S01]  /*4a30*/  ENDCOLLECTIVE ;  /* 0x000000000000791b */ /* 0x003fe20003800000 */
.L_x_1807:
[----:B------:R-:W-:Y:S01]  /*4a40*/  FADD.FTZ R23, R20, R23 ;  /* 0x0000001714177221 */ /* 0x000fe20000010000 */
[----:B------:R-:W-:-:S03]  /*4a50*/  HFMA2.MMA R30, -RZ, RZ, 0, 5.9604644775390625e-08 ;  /* 0x00000001ff1e7435 */ /* 0x000fc600000001ff */
[----:B------:R-:W-:Y:S01]  /*4a60*/  IMAD.MOV.U32 R31, RZ, RZ, R23 ;  /* 0x000000ffff1f7224 */ /* 0x000fe200078e0017 */
[----:B------:R-:W-:-:S07]  /*4a70*/  MOV R16, R32 ;  /* 0x0000002000107202 */ /* 0x000fce0000000f00 */
[----:B------:R-:W-:Y:S05]  /*4a80*/  WARPSYNC.COLLECTIVE R28, `(.L_x_1808) ;  /* 0x000000001c087348 */ /* 0x000fea0003c00000 */
[----:B------:R0:W1:Y:S02]  /*4a90*/  SHFL.BFLY P2, R32, R31, R30, R29 ;  /* 0x0c00001e1f207389 */ /* 0x000064000004001d */
[----:B01----:R-:W-:Y:S01]  /*4aa0*/  ENDCOLLECTIVE ;  /* 0x000000000000791b */ /* 0x003fe20003800000 */
.L_x_1808:
[----:B------:R-:W-:-:S04]  /*4ab0*/  FADD.FTZ R16, R21, R16 ;  /* 0x0000001015107221 */ /* 0x000fc80000010000 */
[----:B------:R-:W-:Y:S01]  /*4ac0*/  IMAD.MOV.U32 R31, RZ, RZ, R16 ;  /* 0x000000ffff1f7224 */ /* 0x000fe200078e0010 */
[----:B------:R-:W-:-:S07]  /*4ad0*/  MOV R22, R32 ;  /* 0x0000002000167202 */ /* 0x000fce0000000f00 */
[----:B------:R-:W-:Y:S05]  /*4ae0*/  WARPSYNC.COLLECTIVE R28, `(.L_x_1809) ;  /* 0x000000001c087348 */ /* 0x000fea0003c00000 */
[----:B------:R0:W1:Y:S02]  /*4af0*/  SHFL.BFLY P2, R32, R31, R30, R29 ;  /* 0x0c00001e1f207389 */ /* 0x000064000004001d */
[----:B01----:R-:W-:Y:S01]  /*4b00*/  ENDCOLLECTIVE ;  /* 0x000000000000791b */ /* 0x003fe20003800000 */
.L_x_1809:
[----:B------:R-:W-:Y:S01]  /*4b10*/  FADD.FTZ R22, R23, R22 ;  /* 0x0000001617167221 */ /* 0x000fe20000010000 */
[----:B------:R-:W-:Y:S06]  /*4b20*/  BRA `(.L_x_1810) ;  /* 0xffffffe800f47947 */ /* 0x000fec000383ffff */
.L_x_1798:
        /* <DEDUP_REMOVED lines=8> */
.L_x_1812:
[----:B------:R-:W-:Y:S05]  /*4bb0*/  BSYNC B1 ;  /* 0x0000000000017941 */ /* 0x000fea0003800000 */
.L_x_1811:
        /* <DEDUP_REMOVED lines=8> */
.L_x_1813:
[----:B------:R-:W-:-:S05]  /*4c40*/  FADD.FTZ R23, R23, R16 ;  /* 0x0000001017177221 */ /* 0x000fca0000010000 */
[----:B------:R-:W-:Y:S01]  /*4c50*/  MOV R31, R23 ;  /* 0x00000017001f7202 */ /* 0x000fe20000000f00 */
[----:B------:R-:W-:Y:S01]  /*4c60*/  IMAD.MOV.U32 R30, RZ, RZ, 0x4 ;  /* 0x00000004ff1e7424 */ /* 0x000fe200078e00ff */
[----:B------:R-:W-:-:S07]  /*4c70*/  MOV R22, R32 ;  /* 0x0000002000167202 */ /* 0x000fce0000000f00 */
[----:B------:R-:W-:Y:S05]  /*4c80*/  WARPSYNC.COLLECTIVE R28, `(.L_x_1814) ;  /* 0x000000001c087348 */ /* 0x000fea0003c00000 */
[----:B------:R0:W1:Y:S02]  /*4c90*/  SHFL.BFLY P2, R32, R31, R30, R29 ;  /* 0x0c00001e1f207389 */ /* 0x000064000004001d */
[----:B01----:R-:W-:Y:S01]  /*4ca0*/  ENDCOLLECTIVE ;  /* 0x000000000000791b */ /* 0x003fe20003800000 */
.L_x_1814:
[----:B------:R-:W-:-:S05]  /*4cb0*/  FADD.FTZ R22, R22, R17 ;  /* 0x0000001116167221 */ /* 0x000fca0000010000 */
[----:B------:R-:W-:Y:S02]  /*4cc0*/  MOV R31, R22 ;  /* 0x00000016001f7202 */ /* 0x000fe40000000f00 */
[----:B------:R-:W-:-:S07]  /*4cd0*/  MOV R24, R32 ;  /* 0x0000002000187202 */ /* 0x000fce0000000f00 */
[----:B------:R-:W-:Y:S05]  /*4ce0*/  WARPSYNC.COLLECTIVE R28, `(.L_x_1815) ;  /* 0x000000001c087348 */ /* 0x000fea0003c00000 */
[----:B------:R0:W1:Y:S02]  /*4cf0*/  SHFL.BFLY P2, R32, R31, R30, R29 ;  /* 0x0c00001e1f207389 */ /* 0x000064000004001d */
[----:B01----:R-:W-:Y:S01]  /*4d00*/  ENDCOLLECTIVE ;  /* 0x000000000000791b */ /* 0x003fe20003800000 */
.L_x_1815:
[----:B------:R-:W-:Y:S01]  /*4d10*/  FADD.FTZ R24, R23, R24 ;  /* 0x0000001817187221 */ /* 0x000fe20000010000 */
[----:B------:R-:W-:-:S04]  /*4d20*/  HFMA2.MMA R30, -RZ, RZ, 0, 1.1920928955078125e-07 ;  /* 0x00000002ff1e7435 */ /* 0x000fc800000001ff */
[----:B------:R-:W-:Y:S01]  /*4d30*/  MOV R31, R24 ;  /* 0x00000018001f7202 */ /* 0x000fe20000000f00 */
[----:B------:R-:W-:-:S07]  /*4d40*/  IMAD.MOV.U32 R25, RZ, RZ, R32 ;  /* 0x000000ffff197224 */ /* 0x000fce00078e0020 */
[----:B------:R-:W-:Y:S05]  /*4d50*/  WARPSYNC.COLLECTIVE R28, `(.L_x_1816) ;  /* 0x000000001c087348 */ /* 0x000fea0003c00000 */
[----:B------:R0:W1:Y:S02]  /*4d60*/  SHFL.BFLY P2, R32, R31, R30, R29 ;  /* 0x0c00001e1f207389 */ /* 0x000064000004001d */
[----:B01----:R-:W-:Y:S01]  /*4d70*/  ENDCOLLECTIVE ;  /* 0x000000000000791b */ /* 0x003fe20003800000 */
.L_x_1816:
[----:B------:R-:W-:-:S05]  /*4d80*/  FADD.FTZ R25, R22, R25 ;  /* 0x0000001916197221 */ /* 0x000fca0000010000 */
[----:B------:R-:W-:Y:S01]  /*4d90*/  MOV R31, R25 ;  /* 0x00000019001f7202 */ /* 0x000fe20000000f00 */
[----:B------:R-:W-:-:S07]  /*4da0*/  IMAD.MOV.U32 R27, RZ, RZ, R32 ;  /* 0x000000ffff1b7224 */ /* 0x000fce00078e0020 */
[----:B------:R-:W-:Y:S05]  /*4db0*/  WARPSYNC.COLLECTIVE R28, `(.L_x_1817) ;  /* 0x000000001c087348 */ /* 0x000fea0003c00000 */
[----:B------:R0:W1:Y:S02]  /*4dc0*/  SHFL.BFLY P2, R32, R31, R30, R29 ;  /* 0x0c00001e1f207389 */ /* 0x000064000004001d */
[----:B01----:R-:W-:Y:S01]  /*4dd0*/  ENDCOLLECTIVE ;  /* 0x000000000000791b */ /* 0x003fe20003800000 */
.L_x_1817:
[----:B------:R-:W-:Y:S01]  /*4de0*/  FADD.FTZ R27, R24, R27 ;  /* 0x0000001b181b7221 */ /* 0x000fe20000010000 */
[----:B------:R-:W-:-:S03]  /*4df0*/  HFMA2.MMA R30, -RZ, RZ, 0, 5.9604644775390625e-08 ;  /* 0x00000001ff1e7435 */ /* 0x000fc600000001ff */
[----:B------:R-:W-:Y:S01]  /*4e00*/  IMAD.MOV.U32 R31, RZ, RZ, R27 ;  /* 0x000000ffff1f7224 */ /* 0x000fe200078e001b */
[----:B------:R-:W-:-:S07]  /*4e10*/  MOV R16, R32 ;  /* 0x0000002000107202 */ /* 0x000fce0000000f00 */
[----:B------:R-:W-:Y:S05]  /*4e20*/  WARPSYNC.COLLECTIVE R28, `(.L_x_1818) ;  /* 0x000000001c087348 */ /* 0x000fea0003c00000 */
[----:B------:R0:W1:Y:S02]  /*4e30*/  SHFL.BFLY P2, R32, R31, R30, R29 ;  /* 0x0c00001e1f207389 */ /* 0x000064000004001d */
[----:B01----:R-:W-:Y:S01]  /*4e40*/  ENDCOLLECTIVE ;  /* 0x000000000000791b */ /* 0x003fe20003800000 */
.L_x_1818:
[----:B------:R-:W-:-:S04]  /*4e50*/  FADD.FTZ R16, R25, R16 ;  /* 0x0000001019107221 */ /* 0x000fc80000010000 */
[----:B------:R-:W-:Y:S01]  /*4e60*/  IMAD.MOV.U32 R31, RZ, RZ, R16 ;  /* 0x000000ffff1f7224 */ /* 0x000fe200078e0010 */
[----:B------:R-:W-:-:S07]  /*4e70*/  MOV R26, R32 ;  /* 0x00000020001a7202 */ /* 0x000fce0000000f00 */
[----:B------:R-:W-:Y:S05]  /*4e80*/  WARPSYNC.COLLECTIVE R28, `(.L_x_1819) ;  /* 0x000000001c087348 */ /* 0x000fea0003c00000 */
[----:B------:R0:W1:Y:S02]  /*4e90*/  SHFL.BFLY P2, R32, R31, R30, R29 ;  /* 0x0c00001e1f207389 */ /* 0x000064000004001d */
[----:B01----:R-:W-:Y:S01]  /*4ea0*/  ENDCOLLECTIVE ;  /* 0x000000000000791b */ /* 0x003fe20003800000 */
.L_x_1819:
[----:B------:R-:W-:Y:S01]  /*4eb0*/  FADD.FTZ R26, R27, R26 ;  /* 0x0000001a1b1a7221 */ /* 0x000fe20000010000 */
[----:B------:R-:W-:Y:S06]  /*4ec0*/  BRA `(.L_x_1820) ;  /* 0xffffffe800c87947 */ /* 0x000fec000383ffff */
.L_x_1799:
        /* <DEDUP_REMOVED lines=8> */
.L_x_1822:
[----:B------:R-:W-:Y:S05]  /*4f50*/  BSYNC B1 ;  /* 0x0000000000017941 */ /* 0x000fea0003800000 */
.L_x_1821:
        /* <DEDUP_REMOVED lines=8> */
.L_x_1823:
[----:B------:R-:W-:-:S05]  /*4fe0*/  FADD.FTZ R23, R23, R16 ;  /* 0x0000001017177221 */ /* 0x000fca0000010000 */
[----:B------:R-:W-:Y:S01]  /*4ff0*/  MOV R31, R23 ;  /* 0x00000017001f7202 */ /* 0x000fe20000000f00 */
[----:B------:R-:W-:Y:S01]  /*5000*/  IMAD.MOV.U32 R30, RZ, RZ, 0x4 ;  /* 0x00000004ff1e7424 */ /* 0x000fe200078e00ff */
[----:B------:R-:W-:-:S07]  /*5010*/  MOV R22, R32 ;  /* 0x0000002000167202 */ /* 0x000fce0000000f00 */
[----:B------:R-:W-:Y:S05]  /*5020*/  WARPSYNC.COLLECTIVE R28, `(.L_x_1824) ;  /* 0x000000001c087348 */ /* 0x000fea0003c00000 */
[----:B------:R0:W1:Y:S02]  /*5030*/  SHFL.BFLY P2, R32, R31, R30, R29 ;  /* 0x0c00001e1f207389 */ /* 0x000064000004001d */
[----:B01----:R-:W-:Y:S01]  /*5040*/  ENDCOLLECTIVE ;  /* 0x000000000000791b */ /* 0x003fe20003800000 */
.L_x_1824:
[----:B------:R-:W-:-:S05]  /*5050*/  FADD.FTZ R22, R22, R17 ;  /* 0x0000001116167221 */ /* 0x000fca0000010000 */
[----:B------:R-:W-:Y:S02]  /*5060*/  MOV R31, R22 ;  /* 0x00000016001f7202 */ /* 0x000fe40000000f00 */
[----:B------:R-:W-:-:S07]  /*5070*/  MOV R24, R32 ;  /* 0x0000002000187202 */ /* 0x000fce0000000f00 */
[----:B------:R-:W-:Y:S05]  /*5080*/  WARPSYNC.COLLECTIVE R28, `(.L_x_1825) ;  /* 0x000000001c087348 */ /* 0x000fea0003c00000 */
[----:B------:R0:W1:Y:S02]  /*5090*/  SHFL.BFLY P2, R32, R31, R30, R29 ;  /* 0x0c00001e1f207389 */ /* 0x000064000004001d */
[----:B01----:R-:W-:Y:S01]  /*50a0*/  ENDCOLLECTIVE ;  /* 0x000000000000791b */ /* 0x003fe20003800000 */
.L_x_1825:
[----:B------:R-:W-:Y:S01]  /*50b0*/  FADD.FTZ R24, R23, R24 ;  /* 0x0000001817187221 */ /* 0x000fe20000010000 */
[----:B------:R-:W-:-:S04]  /*50c0*/  HFMA2.MMA R30, -RZ, RZ, 0, 1.1920928955078125e-07 ;  /* 0x00000002ff1e7435 */ /* 0x000fc800000001ff */
[----:B------:R-:W-:Y:S01]  /*50d0*/  MOV R31, R24 ;  /* 0x00000018001f7202 */ /* 0x000fe20000000f00 */
[----:B------:R-:W-:-:S07]  /*50e0*/  IMAD.MOV.U32 R25, RZ, RZ, R32 ;  /* 0x000000ffff197224 */ /* 0x000fce00078e0020 */
[----:B------:R-:W-:Y:S05]  /*50f0*/  WARPSYNC.COLLECTIVE R28, `(.L_x_1826) ;  /* 0x000000001c087348 */ /* 0x000fea0003c00000 */
[----:B------:R0:W1:Y:S02]  /*5100*/  SHFL.BFLY P2, R32, R31, R30, R29 ;  /* 0x0c00001e1f207389 */ /* 0x000064000004001d */
[----:B01----:R-:W-:Y:S01]  /*5110*/  ENDCOLLECTIVE ;  /* 0x000000000000791b */ /* 0x003fe20003800000 */
.L_x_1826:
[----:B------:R-:W-:-:S05]  /*5120*/  FADD.FTZ R25, R22, R25 ;  /* 0x0000001916197221 */ /* 0x000fca0000010000 */
[----:B------:R-:W-:Y:S01]  /*5130*/  MOV R31, R25 ;  /* 0x00000019001f7202 */ /* 0x000fe20000000f00 */
[----:B------:R-:W-:-:S07]  /*5140*/  IMAD.MOV.U32 R27, RZ, RZ, R32 ;  /* 0x000000ffff1b7224 */ /* 0x000fce00078e0020 */
[----:B------:R-:W-:Y:S05]  /*5150*/  WARPSYNC.COLLECTIVE R28, `(.L_x_1827) ;  /* 0x000000001c087348 */ /* 0x000fea0003c00000 */
[----:B------:R0:W1:Y:S02]  /*5160*/  SHFL.BFLY P2, R32, R31, R30, R29 ;  /* 0x0c00001e1f207389 */ /* 0x000064000004001d */
[----:B01----:R-:W-:Y:S01]  /*5170*/  ENDCOLLECTIVE ;  /* 0x000000000000791b */ /* 0x003fe20003800000 */
.L_x_1827:
[----:B------:R-:W-:Y:S01]  /*5180*/  FADD.FTZ R27, R24, R27 ;  /* 0x0000001b181b7221 */ /* 0x000fe20000010000 */
[----:B------:R-:W-:-:S03]  /*5190*/  HFMA2.MMA R30, -RZ, RZ, 0, 5.9604644775390625e-08 ;  /* 0x00000001ff1e7435 */ /* 0x000fc600000001ff */
[----:B------:R-:W-:Y:S01]  /*51a0*/  IMAD.MOV.U32 R31, RZ, RZ, R27 ;  /* 0x000000ffff1f7224 */ /* 0x000fe200078e001b */
[----:B------:R-:W-:-:S07]  /*51b0*/  MOV R16, R32 ;  /* 0x0000002000107202 */ /* 0x000fce0000000f00 */
[----:B------:R-:W-:Y:S05]  /*51c0*/  WARPSYNC.COLLECTIVE R28, `(.L_x_1828) ;  /* 0x000000001c087348 */ /* 0x000fea0003c00000 */
[----:B------:R0:W1:Y:S02]  /*51d0*/  SHFL.BFLY P2, R32, R31, R30, R29 ;  /* 0x0c00001e1f207389 */ /* 0x000064000004001d */
[----:B01----:R-:W-:Y:S01]  /*51e0*/  ENDCOLLECTIVE ;  /* 0x000000000000791b */ /* 0x003fe20003800000 */
.L_x_1828:
[----:B------:R-:W-:-:S04]  /*51f0*/  FADD.FTZ R16, R25, R16 ;  /* 0x0000001019107221 */ /* 0x000fc80000010000 */
[----:B------:R-:W-:Y:S01]  /*5200*/  IMAD.MOV.U32 R31, RZ, RZ, R16 ;  /* 0x000000ffff1f7224 */ /* 0x000fe200078e0010 */
[----:B------:R-:W-:-:S07]  /*5210*/  MOV R26, R32 ;  /* 0x00000020001a7202 */ /* 0x000fce0000000f00 */
[----:B------:R-:W-:Y:S05]  /*5220*/  WARPSYNC.COLLECTIVE R28, `(.L_x_1829) ;  /* 0x000000001c087348 */ /* 0x000fea0003c00000 */
[----:B------:R0:W1:Y:S02]  /*5230*/  SHFL.BFLY P2, R32, R31, R30, R29 ;  /* 0x0c00001e1f207389 */ /* 0x000064000004001d */
[----:B01----:R-:W-:Y:S01]  /*5240*/  ENDCOLLECTIVE ;  /* 0x000000000000791b */ /* 0x003fe20003800000 */
.L_x_1829:
[----:B------:R-:W-:Y:S01]  /*5250*/  FADD.FTZ R26, R27, R26 ;  /* 0x0000001a1b1a7221 */ /* 0x000fe20000010000 */
[----:B------:R-:W-:Y:S06]  /*5260*/  BRA `(.L_x_1830) ;  /* 0xffffffe800847947 */ /* 0x000fec000383ffff */
.L_x_1800:
        /* <DEDUP_REMOVED lines=8> */
.L_x_1832:
[----:B------:R-:W-:Y:S05]  /*52f0*/  BSYNC B0 ;  /* 0x0000000000007941 */ /* 0x000fea0003800000 */
.L_x_1831:
        /* <DEDUP_REMOVED lines=11> */
.L_x_1833:
        /* <DEDUP_REMOVED lines=16> */
.L_x_1834:
[----:B------:R-:W-:Y:S02]  /*54b0*/  MOV R31, R18 ;  /* 0x00000012001f7202 */ /* 0x000fe40000000f00 */
[----:B------:R-:W-:-:S07]  /*54c0*/  MOV R20, R32 ;  /* 0x0000002000147202 */ /* 0x000fce0000000f00 */
[----:B------:R-:W-:Y:S05]  /*54d0*/  WARPSYNC.COLLECTIVE R28, `(.L_x_1835) ;  /* 0x000000001c087348 */ /* 0x000fea0003c00000 */
[----:B------:R0:W1:Y:S02]  /*54e0*/  SHFL.BFLY P2, R32, R31, R30, R29 ;  /* 0x0c00001e1f207389 */ /* 0x000064000004001d */
[----:B01----:R-:W-:Y:S01]  /*54f0*/  ENDCOLLECTIVE ;  /* 0x000000000000791b */ /* 0x003fe20003800000 */
.L_x_1835:
        /* <DEDUP_REMOVED lines=12> */
.L_x_1836:
[----:B------:R-:W-:Y:S02]  /*55c0*/  MOV R31, R17 ;  /* 0x00000011001f7202 */ /* 0x000fe40000000f00 */
[----:B------:R-:W-:-:S07]  /*55d0*/  MOV R19, R32 ;  /* 0x0000002000137202 */ /* 0x000fce0000000f00 */
[----:B------:R-:W-:Y:S05]  /*55e0*/  WARPSYNC.COLLECTIVE R28, `(.L_x_1837) ;  /* 0x000000001c087348 */ /* 0x000fea0003c00000 */
[----:B------:R0:W1:Y:S02]  /*55f0*/  SHFL.BFLY P2, R32, R31, R30, R29 ;  /* 0x0c00001e1f207389 */ /* 0x000064000004001d */
[----:B01----:R-:W-:Y:S01]  /*5600*/  ENDCOLLECTIVE ;  /* 0x000000000000791b */ /* 0x003fe20003800000 */
.L_x_1837:
[----:B------:R-:W-:Y:S01]  /*5610*/  FADD.FTZ R19, R20, R19 ;  /* 0x0000001314137221 */ /* 0x000fe20000010000 */
[----:B------:R-:W-:-:S04]  /*5620*/  HFMA2.MMA R30, -RZ, RZ, 0, 5.9604644775390625e-08 ;  /* 0x00000001ff1e7435 */ /* 0x000fc800000001ff */
[----:B------:R-:W-:Y:S01]  /*5630*/  MOV R31, R19 ;  /* 0x00000013001f7202 */ /* 0x000fe20000000f00 */
[----:B------:R-:W-:-:S07]  /*5640*/  FADD.FTZ R18, R17, R32 ;  /* 0x0000002011127221 */ /* 0x000fce0000010000 */
[----:B------:R-:W-:Y:S05]  /*5650*/  WARPSYNC.COLLECTIVE R28, `(.L_x_1838) ;  /* 0x000000001c087348 */ /* 0x000fea0003c00000 */
[----:B------:R0:W1:Y:S02]  /*5660*/  SHFL.BFLY P2, R32, R31, R30, R29 ;  /* 0x0c00001e1f207389 */ /* 0x000064000004001d */
[----:B01----:R-:W-:Y:S01]  /*5670*/  ENDCOLLECTIVE ;  /* 0x000000000000791b */ /* 0x003fe20003800000 */
.L_x_1838:
[----:B------:R-:W-:Y:S01]  /*5680*/  MOV R31, R18 ;  /* 0x00000012001f7202 */ /* 0x000fe20000000f00 */
[----:B------:R-:W-:-:S07]  /*5690*/  IMAD.MOV.U32 R20, RZ, RZ, R32 ;  /* 0x000000ffff147224 */ /* 0x000fce00078e0020 */
[----:B------:R-:W-:Y:S05]  /*56a0*/  WARPSYNC.COLLECTIVE R28, `(.L_x_1839) ;  /* 0x000000001c087348 */ /* 0x000fea0003c00000 */
[----:B------:R0:W1:Y:S02]  /*56b0*/  SHFL.BFLY P2, R32, R31, R30, R29 ;  /* 0x0c00001e1f207389 */ /* 0x000064000004001d */
[----:B01----:R-:W-:Y:S01]  /*56c0*/  ENDCOLLECTIVE ;  /* 0x000000000000791b */ /* 0x003fe20003800000 */
.L_x_1839:
[----:B------:R-:W-:Y:S01]  /*56d0*/  FADD.FTZ R19, R19, R20 ;  /* 0x0000001413137221 */ /* 0x000fe20000010000 */
[----:B------:R-:W-:Y:S01]  /*56e0*/  HFMA2.MMA R30, -RZ, RZ, 0, 4.76837158203125e-07 ;  /* 0x00000008ff1e7435 */ /* 0x000fe200000001ff */
[----:B------:R-:W-:Y:S01]  /*56f0*/  IMAD.MOV.U32 R31, RZ, RZ, R34 ;  /* 0x000000ffff1f7224 */ /* 0x000fe200078e0022 */
[----:B------:R-:W-:-:S09]  /*5700*/  MOV R17, R32 ;  /* 0x0000002000117202 */ /* 0x000fd20000000f00 */
[----:B------:R-:W-:Y:S05]  /*5710*/  WARPSYNC.COLLECTIVE R28, `(.L_x_1840) ;  /* 0x000000001c087348 */ /* 0x000fea0003c00000 */
[----:B------:R0:W1:Y:S02]  /*5720*/  SHFL.BFLY P2, R32, R31, R30, R29 ;  /* 0x0c00001e1f207389 */ /* 0x000064000004001d */
[----:B01----:R-:W-:Y:S01]  /*5730*/  ENDCOLLECTIVE ;  /* 0x000000000000791b */ /* 0x003fe20003800000 */
.L_x_1840:
[----:B------:R-:W-:Y:S01]  /*5740*/  FADD.FTZ R46, R18, R17 ;  /* 0x00000011122e7221 */ /* 0x000fe20000010000 */
[----:B------:R-:W-:Y:S01]  /*5750*/  IMAD.MOV.U32 R31, RZ, RZ, R36 ;  /* 0x000000ffff1f7224 */ /* 0x000fe200078e0024 */
[----:B------:R-:W-:-:S07]  /*5760*/  MOV R33, R32 ;  /* 0x0000002000217202 */ /* 0x000fce0000000f00 */
[----:B------:R-:W-:Y:S05]  /*5770*/  WARPSYNC.COLLECTIVE R28, `(.L_x_1841) ;  /* 0x000000001c087348 */ /* 0x000fea0003c00000 */
[----:B------:R0:W1:Y:S02]  /*5780*/  SHFL.BFLY P2, R32, R31, R30, R29 ;  /* 0x0c00001e1f207389 */ /* 0x000064000004001d */
[----:B01----:R-:W-:Y:S01]  /*5790*/  ENDCOLLECTIVE ;  /* 0x000000000000791b */ /* 0x003fe20003800000 */
.L_x_1841:
[----:B------:R-:W-:Y:S01]  /*57a0*/  FADD.FTZ R33, R33, R34 ;  /* 0x0000002221217221 */ /* 0x000fe20000010000 */
[----:B------:R-:W-:-:S03]  /*57b0*/  HFMA2.MMA R30, -RZ, RZ, 0, 2.384185791015625e-07 ;  /* 0x00000004ff1e7435 */ /* 0x000fc600000001ff */
[----:B------:R-:W-:Y:S01]  /*57c0*/  IMAD.MOV.U32 R31, RZ, RZ, R33 ;  /* 0x000000ffff1f7224 */ /* 0x000fe200078e0021 */
[----:B------:R-:W-:-:S07]  /*57d0*/  MOV R35, R32 ;  /* 0x0000002000237202 */ /* 0x000fce0000000f00 */
[----:B------:R-:W-:Y:S05]  /*57e0*/  WARPSYNC.COLLECTIVE R28, `(.L_x_1842) ;  /* 0x000000001c087348 */ /* 0x000fea0003c00000 */
[----:B------:R0:W1:Y:S02]  /*57f0*/  SHFL.BFLY P2, R32, R31, R30, R29 ;  /* 0x0c00001e1f207389 */ /* 0x000064000004001d */
[----:B01----:R-:W-:Y:S01]  /*5800*/  ENDCOLLECTIVE ;  /* 0x000000000000791b */ /* 0x003fe20003800000 */
.L_x_1842:
[----:B------:R-:W-:-:S04]  /*5810*/  FADD.FTZ R35, R35, R36 ;  /* 0x0000002423237221 */ /* 0x000fc80000010000 */
[----:B------:R-:W-:Y:S01]  /*5820*/  IMAD.MOV.U32 R31, RZ, RZ, R35 ;  /* 0x000000ffff1f7224 */ /* 0x000fe200078e0023 */
[----:B------:R-:W-:-:S07]  /*5830*/  MOV R22, R32 ;  /* 0x0000002000167202 */ /* 0x000fce0000000f00 */
[----:B------:R-:W-:Y:S05]  /*5840*/  WARPSYNC.COLLECTIVE R28, `(.L_x_1843) ;  /* 0x000000001c087348 */ /* 0x000fea0003c00000 */
[----:B------:R0:W1:Y:S02]  /*5850*/  SHFL.BFLY P2, R32, R31, R30, R29 ;  /* 0x0c00001e1f207389 */ /* 0x000064000004001d */
[----:B01----:R-:W-:Y:S01]  /*5860*/  ENDCOLLECTIVE ;  /* 0x000000000000791b */ /* 0x003fe20003800000 */
.L_x_1843:
        /* <DEDUP_REMOVED lines=10> */
.L_x_1844:
        /* <DEDUP_REMOVED lines=8> */
.L_x_1845:
        /* <DEDUP_REMOVED lines=9> */
.L_x_1846:
[----:B------:R-:W-:Y:S01]  /*5a20*/  FADD.FTZ R38, R38, R21 ;  /* 0x0000001526267221 */ /* 0x000fe20000010000 */
[----:B------:R-:W-:-:S04]  /*5a30*/  HFMA2.MMA R21, -RZ, RZ, 0, 0 ;  /* 0x00000000ff157435 */ /* 0x000fc800000001ff */
[----:B------:R-:W-:Y:S01]  /*5a40*/  MOV R31, R38 ;  /* 0x00000026001f7202 */ /* 0x000fe20000000f00 */
[----:B------:R-:W-:-:S07]  /*5a50*/  IMAD.MOV.U32 R36, RZ, RZ, R32 ;  /* 0x000000ffff247224 */ /* 0x000fce00078e0020 */
[----:B------:R-:W-:Y:S05]  /*5a60*/  WARPSYNC.COLLECTIVE R28, `(.L_x_1847) ;  /* 0x000000001c087348 */ /* 0x000fea0003c00000 */
[----:B------:R0:W1:Y:S02]  /*5a70*/  SHFL.BFLY P2, R32, R31, R30, R29 ;  /* 0x0c00001e1f207389 */ /* 0x000064000004001d */
[----:B01----:R-:W-:Y:S01]  /*5a80*/  ENDCOLLECTIVE ;  /* 0x000000000000791b */ /* 0x003fe20003800000 */
.L_x_1847:
[----:B------:R-:W-:Y:S01]  /*5a90*/  FADD.FTZ R36, R37, R36 ;  /* 0x0000002425247221 */ /* 0x000fe20000010000 */
[----:B------:R-:W-:Y:S01]  /*5aa0*/  HFMA2.MMA R30, -RZ, RZ, 0, 4.76837158203125e-07 ;  /* 0x00000008ff1e7435 */ /* 0x000fe200000001ff */
[----:B------:R-:W-:Y:S01]  /*5ab0*/  IMAD.MOV.U32 R31, RZ, RZ, R26 ;  /* 0x000000ffff1f7224 */ /* 0x000fe200078e001a */
[----:B------:R-:W-:-:S09]  /*5ac0*/  MOV R35, R32 ;  /* 0x0000002000237202 */ /* 0x000fd20000000f00 */
[----:B------:R-:W-:Y:S05]  /*5ad0*/  WARPSYNC.COLLECTIVE R28, `(.L_x_1848) ;  /* 0x000000001c087348 */ /* 0x000fea0003c00000 */
[----:B------:R0:W1:Y:S02]  /*5ae0*/  SHFL.BFLY P2, R32, R31, R30, R29 ;  /* 0x0c00001e1f207389 */ /* 0x000064000004001d */
[----:B01----:R-:W-:Y:S01]  /*5af0*/  ENDCOLLECTIVE ;  /* 0x000000000000791b */ /* 0x003fe20003800000 */
.L_x_1848:
[----:B------:R-:W-:Y:S01]  /*5b00*/  FADD.FTZ R35, R38, R35 ;  /* 0x0000002326237221 */ /* 0x000fe20000010000 */
[----:B------:R-:W-:Y:S01]  /*5b10*/  IMAD.MOV.U32 R31, RZ, RZ, R25 ;  /* 0x000000ffff1f7224 */ /* 0x000fe200078e0019 */
[----:B------:R-:W-:-:S07]  /*5b20*/  MOV R27, R32 ;  /* 0x00000020001b7202 */ /* 0x000fce0000000f00 */
[----:B------:R-:W-:Y:S05]  /*5b30*/  WARPSYNC.COLLECTIVE R28, `(.L_x_1849) ;  /* 0x000000001c087348 */ /* 0x000fea0003c00000 */
[----:B------:R0:W1:Y:S02]  /*5b40*/  SHFL.BFLY P2, R32, R31, R30, R29 ;  /* 0x0c00001e1f207389 */ /* 0x000064000004001d */
[----:B01----:R-:W-:Y:S01]  /*5b50*/  ENDCOLLECTIVE ;  /* 0x000000000000791b */ /* 0x003fe20003800000 */
.L_x_1849:
        /* <DEDUP_REMOVED lines=8> */
.L_x_1850:
        /* <DEDUP_REMOVED lines=8> */
.L_x_1851:
        /* <DEDUP_REMOVED lines=10> */
.L_x_1852:
[----:B------:R0:W1:Y:S04]  /*5d00*/  @!P0 LDS R24, [R41] ;  /* 0x0000000029188984 */ /* 0x0000680000000800 */
[----:B------:R0:W2:Y:S01]  /*5d10*/  @!P0 LDS R22, [R41+0x500] ;  /* 0x0005000029168984 */ /* 0x0000a20000000800 */
[----:B------:R-:W-:Y:S01]  /*5d20*/  MOV R31, R39 ;  /* 0x00000027001f7202 */ /* 0x000fe20000000f00 */
[----:B------:R-:W-:-:S07]  /*5d30*/  IMAD.MOV.U32 R25, RZ, RZ, R32 ;  /* 0x000000ffff197224 */ /* 0x000fce00078e0020 */
[----:B012---:R-:W-:Y:S05]  /*5d40*/  WARPSYNC.COLLECTIVE R28, `(.L_x_1853) ;  /* 0x000000001c087348 */ /* 0x007fea0003c00000 */
[----:B------:R3:W4:Y:S02]  /*5d50*/  SHFL.BFLY P2, R32, R31, R30, R29 ;  /* 0x0c00001e1f207389 */ /* 0x000724000004001d */
[----:B01234-:R-:W-:Y:S01]  /*5d60*/  ENDCOLLECTIVE ;  /* 0x000000000000791b */ /* 0x01ffe20003800000 */
.L_x_1853:
        /* <DEDUP_REMOVED lines=9> */
.L_x_1854:
[----:B------:R-:W-:Y:S01]  /*5e00*/  ISETP.NE.AND P0, PT, R11, RZ, PT ;  /* 0x000000ff0b00720c */ /* 0x000fe20003f05270 */
[----:B------:R-:W-:-:S04]  /*5e10*/  FADD.FTZ R39, R39, R26 ;  /* 0x0000001a27277221 */ /* 0x000fc80000010000 */
[----:B------:R-:W-:-:S08]  /*5e20*/  IMAD.MOV.U32 R31, RZ, RZ, R39 ;  /* 0x000000ffff1f7224 */ /* 0x000fd000078e0027 */
[----:B------:R-:W0:Y:S01]  /*5e30*/  @!P0 LDC.64 R26, c[0x0][0x218] ;  /* 0x00008600ff1a8b82 */ /* 0x000e220000000a00 */
[----:B------:R-:W-:-:S07]  /*5e40*/  @!P0 F2FP.F16.F32.PACK_AB R46, RZ, R46 ;  /* 0x0000002eff2e823e */ /* 0x000fce00000000ff */
[----:B------:R-:W1:Y:S01]  /*5e50*/  @!P0 LDC.64 R16, c[0x0][0x220] ;  /* 0x00008800ff108b82 */ /* 0x000e620000000a00 */
[----:B------:R-:W-:-:S07]  /*5e60*/  MOV R41, R32 ;  /* 0x0000002000297202 */ /* 0x000fce0000000f00 */
[----:B01----:R-:W-:Y:S05]  /*5e70*/  WARPSYNC.COLLECTIVE R28, `(.L_x_1855) ;  /* 0x000000001c087348 */ /* 0x003fea0003c00000 */
[----:B------:R2:W3:Y:S02]  /*5e80*/  SHFL.BFLY P2, R32, R31, R30, R29 ;  /* 0x0c00001e1f207389 */ /* 0x0004e4000004001d */
[----:B0123--:R-:W-:Y:S01]  /*5e90*/  ENDCOLLECTIVE ;  /* 0x000000000000791b */ /* 0x00ffe20003800000 */
.L_x_1855:
        /* <DEDUP_REMOVED lines=9> */
.L_x_1856:
[----:B------:R-:W-:Y:S01]  /*5f30*/  FADD.FTZ R39, R39, R42 ;  /* 0x0000002a27277221 */ /* 0x000fe20000010000 */
[----:B------:R-:W-:Y:S01]  /*5f40*/  IMAD.MOV.U32 R31, RZ, RZ, R21 ;  /* 0x000000ffff1f7224 */ /* 0x000fe200078e0015 */
[----:B------:R-:W-:-:S07]  /*5f50*/  MOV R44, R32 ;  /* 0x00000020002c7202 */ /* 0x000fce0000000f00 */
[----:B------:R-:W-:Y:S05]  /*5f60*/  WARPSYNC.COLLECTIVE R28, `(.L_x_1857) ;  /* 0x000000001c087348 */ /* 0x000fea0003c00000 */
[----:B------:R0:W1:Y:S02]  /*5f70*/  SHFL.BFLY P2, R32, R31, R30, R29 ;  /* 0x0c00001e1f207389 */ /* 0x000064000004001d */
[----:B01----:R-:W-:Y:S01]  /*5f80*/  ENDCOLLECTIVE ;  /* 0x000000000000791b */ /* 0x003fe20003800000 */
.L_x_1857:
[----:B------:R-:W-:-:S05]  /*5f90*/  FADD.FTZ R44, R44, R23 ;  /* 0x000000172c2c7221 */ /* 0x000fca0000010000 */
[----:B------:R-:W-:Y:S01]  /*5fa0*/  MOV R31, R44 ;  /* 0x0000002c001f7202 */ /* 0x000fe20000000f00 */
[----:B------:R-:W-:Y:S01]  /*5fb0*/  IMAD.MOV.U32 R30, RZ, RZ, 0x4 ;  /* 0x00000004ff1e7424 */ /* 0x000fe200078e00ff */
[----:B------:R-:W-:-:S07]  /*5fc0*/  MOV R24, R32 ;  /* 0x0000002000187202 */ /* 0x000fce0000000f00 */
[----:B------:R-:W-:Y:S05]  /*5fd0*/  WARPSYNC.COLLECTIVE R28, `(.L_x_1858) ;  /* 0x000000001c087348 */ /* 0x000fea0003c00000 */
[----:B------:R0:W1:Y:S02]  /*5fe0*/  SHFL.BFLY P2, R32, R31, R30, R29 ;  /* 0x0c00001e1f207389 */ /* 0x000064000004001d */
[----:B01----:R-:W-:Y:S01]  /*5ff0*/  ENDCOLLECTIVE ;  /* 0x000000000000791b */ /* 0x003fe20003800000 */
.L_x_1858:
        /* <DEDUP_REMOVED lines=8> */
.L_x_1859:
        /* <DEDUP_REMOVED lines=10> */
.L_x_1860:
[----:B------:R-:W-:Y:S01]  /*6120*/  FADD.FTZ R33, R33, R34 ;  /* 0x0000002221217221 */ /* 0x000fe20000010000 */
[----:B------:R-:W-:-:S04]  /*6130*/  @!P0 IMAD.WIDE R22, R43, 0x2, R22 ;  /* 0x000000022b168825 */ /* 0x000fc800078e0216 */
[----:B------:R-:W-:Y:S01]  /*6140*/  MOV R31, R33 ;  /* 0x00000021001f7202 */ /* 0x000fe20000000f00 */
[----:B------:R-:W-:Y:S01]  /*6150*/  IMAD.MOV.U32 R45, RZ, RZ, R32 ;  /* 0x000000ffff2d7224 */ /* 0x000fe200078e0020 */
[----:B------:R-:W-:Y:S02]  /*6160*/  @!P0 F2FP.F16.F32.PACK_AB R32, RZ, R19 ;  /* 0x00000013ff20823e */ /* 0x000fe400000000ff */
[----:B------:R-:W0:Y:S01]  /*6170*/  @!P0 LDC.64 R18, c[0x0][0x218] ;  /* 0x00008600ff128b82 */ /* 0x000e220000000a00 */
[----:B------:R-:W-:Y:S01]  /*6180*/  FADD.FTZ R44, R44, R45 ;  /* 0x0000002d2c2c7221 */ /* 0x000fe20000010000 */
[----:B------:R-:W-:-:S07]  /*6190*/  PRMT R47, R32, 0x7610, R47 ;  /* 0x00007610202f7816 */ /* 0x000fce000000002f */
[----:B0-----:R-:W-:Y:S05]  /*61a0*/  WARPSYNC.COLLECTIVE R28, `(.L_x_1861) ;  /* 0x000000001c087348 */ /* 0x001fea0003c00000 */
[----:B------:R1:W2:Y:S02]  /*61b0*/  SHFL.BFLY P2, R32, R31, R30, R29 ;  /* 0x0c00001e1f207389 */ /* 0x0002a4000004001d */
[----:B012---:R-:W-:Y:S01]  /*61c0*/  ENDCOLLECTIVE ;  /* 0x000000000000791b */ /* 0x007fe20003800000 */
.L_x_1861:
[----:B------:R0:W-:Y:S04]  /*61d0*/  @!P0 STG.E.U16 desc[UR14][R26.64], R47 ;  /* 0x0000002f1a008986 */ /* 0x0001e8000c10150e */
[----:B------:R1:W-:Y:S01]  /*61e0*/  @!P0 STG.E.U16 desc[UR14][R24.64], R46 ;  /* 0x0000002e18008986 */ /* 0x0003e2000c10150e */
[----:B------:R-:W-:Y:S01]  /*61f0*/  @!P0 F2FP.F16.F32.PACK_AB R28, RZ, R40 ;  /* 0x00000028ff1c823e */ /* 0x000fe200000000ff */
[----:B------:R-:W-:Y:S01]  /*6200*/  HFMA2.MMA R30, -RZ, RZ, 0, 5.9604644775390625e-08 ;  /* 0x00000001ff1e7435 */ /* 0x000fe200000001ff */
[----:B------:R-:W-:Y:S02]  /*6210*/  MOV R31, R44 ;  /* 0x0000002c001f7202 */ /* 0x000fe40000000f00 */
[----:B0-----:R-:W-:Y:S02]  /*6220*/  @!P0 F2FP.F16.F32.PACK_AB R27, RZ, R35 ;  /* 0x00000023ff1b823e */ /* 0x001fe400000000ff */
[----:B-1----:R-:W-:Y:S01]  /*6230*/  PRMT R24, R28, 0x7610, R24 ;  /* 0x000076101c187816 */ /* 0x002fe20000000018 */
[----:B------:R-:W-:Y:S01]  /*6240*/  IMAD.MOV.U32 R28, RZ, RZ, 0xffff ;  /* 0x0000ffffff1c7424 */ /* 0x000fe200078e00ff */
[----:B------:R-:W-:Y:S01]  /*6250*/  @!P0 F2FP.F16.F32.PACK_AB R25, RZ, R36 ;  /* 0x00000024ff19823e */ /* 0x000fe200000000ff */
[----:B------:R-:W-:Y:S01]  /*6260*/  @!P0 IMAD.WIDE R18, R43, 0x2, R18 ;  /* 0x000000022b128825 */ /* 0x000fe200078e0212 */
[----:B------:R-:W-:-:S03]  /*6270*/  @!P0 F2FP.F16.F32.PACK_AB R35, RZ, R39 ;  /* 0x00000027ff23823e */ /* 0x000fc600000000ff */
[----:B------:R-:W-:Y:S01]  /*6280*/  IMAD.MOV.U32 R34, RZ, RZ, R32 ;  /* 0x000000ffff227224 */ /* 0x000fe200078e0020 */
[----:B------:R0:W-:Y:S03]  /*6290*/  @!P0 STG.E.U16 desc[UR14][R22.64+0x28], R25 ;  /* 0x0000281916008986 */ /* 0x0001e6000c10150e */
[----:B------:R-:W-:-:S07]  /*62a0*/  FADD.FTZ R33, R33, R34 ;  /* 0x0000002221217221 */ /* 0x000fce0000010000 */
[----:B0-----:R-:W-:Y:S05]  /*62b0*/  WARPSYNC.COLLECTIVE R28, `(.L_x_1862) ;  /* 0x000000001c087348 */ /* 0x001fea0003c00000 */
[----:B------:R1:W2:Y:S02]  /*62c0*/  SHFL.BFLY P2, R32, R31, R30, R29 ;  /* 0x0c00001e1f207389 */ /* 0x0002a4000004001d */
[----:B012---:R-:W-:Y:S01]  /*62d0*/  ENDCOLLECTIVE ;  /* 0x000000000000791b */ /* 0x007fe20003800000 */
.L_x_1862:
        /* <DEDUP_REMOVED lines=8> */
.L_x_1863:
[----:B------:R-:W-:Y:S01]  /*6360*/  FADD.FTZ R37, R44, R37 ;  /* 0x000000252c257221 */ /* 0x000fe20000010000 */
[----:B------:R-:W-:Y:S06]  /*6370*/  BRA `(.L_x_1864) ;  /* 0xffffffe000dc7947 */ /* 0x000fec000383ffff */
.L_x_1865:
        /* <DEDUP_REMOVED lines=16> */
.L_x_3576:


//--------------------- .text._ZN13group_norm_v218gn_bwd_cuda_kernelI6__halfLi320ELi1ELi32ELi80ELi256ELb0ELb1ELi16ELi320ELi320ELi4ELb1ELi9ELb0ELb0ELNS_15WgradSyncMethodE2ENS_16CompileConditionILi900EEEEEvPT_S6_S6_PKS5_S8_S8_S8_PKfflPfPj --------------------------
	.section	.text._ZN13group_norm_v218gn_bwd_cuda_kernelI6__halfLi320ELi1ELi32ELi80ELi256ELb0ELb1ELi16ELi320ELi320ELi4ELb1ELi9ELb0ELb0ELNS_15WgradSyncMethodE2ENS_16CompileConditionILi900EEEEEvPT_S6_S6_PKS5_S8_S8_S8_PKfflPfPj,"ax",@progbits
	.align	128
        .global         _ZN13group_norm_v218gn_bwd_cuda_kernelI6__halfLi320ELi1ELi32ELi80ELi256ELb0ELb1ELi16ELi320ELi320ELi4ELb1ELi9ELb0ELb0ELNS_15WgradSyncMethodE2ENS_16CompileConditionILi900EEEEEvPT_S6_S6_PKS5_S8_S8_S8_PKfflPfPj
        .type           _ZN13group_norm_v218gn_bwd_cuda_kernelI6__halfLi320ELi1ELi32ELi80ELi256ELb0ELb1ELi16ELi320ELi320ELi4ELb1ELi9ELb0ELb0ELNS_15WgradSyncMethodE2ENS_16CompileConditionILi900EEEEEvPT_S6_S6_PKS5_S8_S8_S8_PKfflPfPj,@function
        .size           _ZN13group_norm_v218gn_bwd_cuda_kernelI6__halfLi320ELi1ELi32ELi80ELi256ELb0ELb1ELi16ELi320ELi320ELi4ELb1ELi9ELb0ELb0ELNS_15WgradSyncMethodE2ENS_16CompileConditionILi900EEEEEvPT_S6_S6_PKS5_S8_S8_S8_PKfflPfPj,(.L_x_3577 - _ZN13group_norm_v218gn_bwd_cuda_kernelI6__halfLi320ELi1ELi32ELi80ELi256ELb0ELb1ELi16ELi320ELi320ELi4ELb1ELi9ELb0ELb0ELNS_15WgradSyncMethodE2ENS_16CompileConditionILi900EEEEEvPT_S6_S6_PKS5_S8_S8_S8_PKfflPfPj)
        .other          _ZN13group_norm_v218gn_bwd_cuda_kernelI6__halfLi320ELi1ELi32ELi80ELi256ELb0ELb1ELi16ELi320ELi320ELi4ELb1ELi9ELb0ELb0ELNS_15WgradSyncMethodE2ENS_16CompileConditionILi900EEEEEvPT_S6_S6_PKS5_S8_S8_S8_PKfflPfPj,@"STO_CUDA_ENTRY STV_DEFAULT"
_ZN13group_norm_v218gn_bwd_cuda_kernelI6__halfLi320ELi1ELi32ELi80ELi256ELb0ELb1ELi16ELi320ELi320ELi4ELb1ELi9ELb0ELb0ELNS_15WgradSyncMethodE2ENS_16CompileConditionILi900EEEEEvPT_S6_S6_PKS5_S8_S8_S8_PKfflPfPj:
.text._ZN13group_norm_v218gn_bwd_cuda_kernelI6__halfLi320ELi1ELi32ELi80ELi256ELb0ELb1ELi16ELi320ELi320ELi4ELb1ELi9ELb0ELb0ELNS_15WgradSyncMethodE2ENS_16CompileConditionILi900EEEEEvPT_S6_S6_PKS5_S8_S8_S8_PKfflPfPj:
        /* <DEDUP_REMOVED lines=30> */
.L_x_1868:
[----:B------:R-:W2:Y:S04]  /*01e0*/  LD.E.STRONG.GPU R0, desc[UR10][R2.64] ;  /* 0x0000000a02007980 */ /* 0x000ea8000c10f900 */
[----:B--2---:R-:W-:Y:S01]  /*01f0*/  CCTL.IVALL ;  /* 0x00000000ff00798f */ /* 0x004fe20002000000 */
[----:B------:R-:W-:Y:S05]  /*0200*/  YIELD ;  /* 0x0000000000007946 */ /* 0x000fea0003800000 */
[----:B-----5:R-:W-:-:S04]  /*0210*/  LOP3.LUT R0, R0, R7, RZ, 0x3c, !PT ;  /* 0x0000000700007212 */ /* 0x020fc800078e3cff */
[----:B------:R-:W-:-:S13]  /*0220*/  ISETP.GT.AND P0, PT, R0, -0x1, PT ;  /* 0xffffffff0000780c */ /* 0x000fda0003f04270 */
[----:B------:R-:W-:Y:S05]  /*0230*/  @P0 BRA `(.L_x_1868) ;  /* 0xfffffffc00e80947 */ /* 0x000fea000383ffff */
.L_x_1867:
[----:B------:R-:W-:Y:S05]  /*0240*/  WARPSYNC.ALL ;  /* 0x0000000000007948 */ /* 0x000fea0003800000 */
[----:B------:R-:W-:Y:S06]  /*0250*/  BAR.SYNC.DEFER_BLOCKING 0x0 ;  /* 0x0000000000007b1d */ /* 0x000fec0000010000 */
[----:B------:R-:W-:Y:S05]  /*0260*/  BRA `(.L_x_1869) ;  /* 0x0000002800fc7947 */ /* 0x000fea0003800000 */
.L_x_1866:
[----:B------:R-:W0:Y:S01]  /*0270*/  S2R R39, SR_TID.X ;  /* 0x0000000000277919 */ /* 0x000e220000002100 */
[----:B------:R-:W-:Y:S01]  /*0280*/  MOV R0, 0x400 ;  /* 0x0000040000007802 */ /* 0x000fe20000000f00 */
[----:B------:R-:W-:Y:S01]  /*0290*/  UMOV UR4, URZ ;  /* 0x0000003f00047c82 */ /* 0x000fe20008000000 */
[----:B------:R-:W1:Y:S02]  /*02a0*/  S2R R4, SR_CgaCtaId ;  /* 0x0000000000047919 */ /* 0x000e640000008800 */
[----:B------:R-:W-:Y:S01]  /*02b0*/  IADD3 R41, R0, 0x2800, RZ ;  /* 0x0000280000297810 */ /* 0x000fe20007ffe0ff */
[----:B------:R-:W-:-:S05]  /*02c0*/  IMAD.SHL.U32 R0, R38, 0x10, RZ ;  /* 0x0000001026007824 */ /* 0x000fca00078e00ff */
        /* <DEDUP_REMOVED lines=11> */
[C---:B------:R-:W-:Y:S01]  /*0380*/  VIADD R6, R89.reuse, 0xa0 ;  /* 0x000000a059067836 */ /* 0x040fe20000000000 */
[----:B------:R-:W-:Y:S01]  /*0390*/  IADD3 R8, R89, 0xf0, RZ ;  /* 0x000000f059087810 */ /* 0x000fe20007ffe0ff */
[----:B------:R-:W-:Y:S01]  /*03a0*/  IMAD R48, R0, 0xa00, RZ ;  /* 0x00000a0000307824 */ /* 0x000fe200078e02ff */
[----:B------:R-:W-:Y:S02]  /*03b0*/  SHF.R.S32.HI R9, RZ, 0x1f, R4 ;  /* 0x0000001fff097819 */ /* 0x000fe40000011404 */
[----:B------:R-:W-:Y:S02]  /*03c0*/  SHF.R.S32.HI R11, RZ, 0x1f, R6 ;  /* 0x0000001fff0b7819 */ /* 0x000fe40000011406 */
[----:B------:R-:W-:Y:S02]  /*03d0*/  LEA.HI R9, R9, R4, RZ, 0x2 ;  /* 0x0000000409097211 */ /* 0x000fe400078f10ff */
[----:B------:R-:W-:-:S02]  /*03e0*/  SHF.R.S32.HI R13, RZ, 0x1f, R8 ;  /* 0x0000001fff0d7819 */ /* 0x000fc40000011408 */
[----:B------:R-:W-:Y:S02]  /*03f0*/  LEA.HI R4, R2, R39, RZ, 0x4 ;  /* 0x0000002702047211 */ /* 0x000fe400078f20ff */
[----:B------:R-:W-:Y:S02]  /*0400*/  LOP3.LUT R2, R3, 0xfffffffc, RZ, 0xc0, !PT ;  /* 0xfffffffc03027812 */ /* 0x000fe400078ec0ff */
[----:B------:R-:W-:Y:S02]  /*0410*/  LEA.HI R11, R11, R6, RZ, 0x2 ;  /* 0x000000060b0b7211 */ /* 0x000fe400078f10ff */
[----:B------:R-:W-:Y:S01]  /*0420*/  LEA.HI R13, R13, R8, RZ, 0x2 ;  /* 0x000000080d0d7211 */ /* 0x000fe200078f10ff */
[----:B------:R-:W-:Y:S01]  /*0430*/  IMAD.IADD R2, R39, 0x1, -R2 ;  /* 0x0000000127027824 */ /* 0x000fe200078e0a02 */
[----:B------:R-:W-:Y:S02]  /*0440*/  SHF.R.U32.HI R3, RZ, 0x4, R4 ;  /* 0x00000004ff037819 */ /* 0x000fe40000011604 */
        /* <DEDUP_REMOVED lines=8> */
.L_x_1880:
[C---:B------:R-:W-:Y:S01]  /*04d0*/  LOP3.LUT R20, R40.reuse, 0x7, RZ, 0xc0, !PT ;  /* 0x0000000728147812 */ /* 0x040fe200078ec0ff */
[----:B------:R-:W0:Y:S01]  /*04e0*/  LDC.64 R10, c[0x0][0x238] ;  /* 0x00008e00ff0a7b82 */ /* 0x000e220000000a00 */
[--C-:B------:R-:W-:Y:S01]  /*04f0*/  SHF.R.U64 R22, R40, 0x3, R7.reuse ;  /* 0x0000000328167819 */ /* 0x100fe20000001207 */
[----:B------:R-:W-:Y:S01]  /*0500*/  ULDC.64 UR8, c[0x0][0x248] ;  /* 0x0000920000087ab9 */ /* 0x000fe20000000a00 */
[----:B------:R-:W-:Y:S01]  /*0510*/  SHF.R.U32.HI R21, RZ, 0x3, R7 ;  /* 0x00000003ff157819 */ /* 0x000fe20000011607 */
[----:B------:R-:W-:Y:S01]  /*0520*/  IMAD R20, R20, 0x140, RZ ;  /* 0x0000014014147824 */ /* 0x000fe200078e02ff */
[----:B------:R-:W-:Y:S01]  /*0530*/  ULDC.64 UR14, c[0x0][0x228] ;  /* 0x00008a00000e7ab9 */ /* 0x000fe20000000a00 */
[----:B------:R-:W-:Y:S02]  /*0540*/  ULDC UR5, c[0x0][0x250] ;  /* 0x0000940000057ab9 */ /* 0x000fe40000000800 */
[----:B------:R-:W-:Y:S01]  /*0550*/  IMAD R13, R21, 0xa0000, RZ ;  /* 0x000a0000150d7824 */ /* 0x000fe200078e02ff */
[----:B------:R-:W-:-:S04]  /*0560*/  LEA R68, R42, R20, 0x2 ;  /* 0x000000142a447211 */ /* 0x000fc800078e10ff */
[----:B------:R-:W-:Y:S01]  /*0570*/  SHF.R.S32.HI R69, RZ, 0x1f, R68 ;  /* 0x0000001fff457819 */ /* 0x000fe20000011444 */
[----:B--2---:R-:W-:-:S05]  /*0580*/  IMAD.WIDE.U32 R2, R68, -0x33333333, RZ ;  /* 0xcccccccd44027825 */ /* 0x004fca00078e00ff */
[----:B------:R-:W-:Y:S01]  /*0590*/  SHF.R.U32.HI R49, RZ, 0x6, R3 ;  /* 0x00000006ff317819 */ /* 0x000fe20000011603 */
[----:B------:R-:W-:-:S03]  /*05a0*/  IMAD.WIDE.U32 R2, R22, 0xa0000, R68 ;  /* 0x000a000016027825 */ /* 0x000fc600078e0044 */
[C---:B------:R-:W-:Y:S02]  /*05b0*/  LEA R0, P0, R22.reuse, R49, 0x5 ;  /* 0x0000003116007211 */ /* 0x040fe400078028ff */
[----:B------:R-:W-:Y:S02]  /*05c0*/  IADD3 R4, R3, R13, RZ ;  /* 0x0000000d03047210 */ /* 0x000fe40007ffe0ff */
[----:B------:R-:W-:Y:S02]  /*05d0*/  LEA.HI.X R9, R22, RZ, R21, 0x5, P0 ;  /* 0x000000ff16097211 */ /* 0x000fe400000f2c15 */
[----:B------:R-:W-:Y:S02]  /*05e0*/  LEA R8, P0, R0, UR8, 0x3 ;  /* 0x0000000800087c11 */ /* 0x000fe4000f8018ff */
[----:B------:R-:W-:Y:S02]  /*05f0*/  IADD3 R51, P1, R48, R2, RZ ;  /* 0x0000000230337210 */ /* 0x000fe40007f3e0ff */
[----:B------:R-:W-:Y:S01]  /*0600*/  LEA.HI.X R9, R0, UR9, R9, 0x3, P0 ;  /* 0x0000000900097c11 */ /* 0x000fe200080f1c09 */
[----:B------:R-:W-:Y:S01]  /*0610*/  ULDC.64 UR8, c[0x0][0x230] ;  /* 0x00008c0000087ab9 */ /* 0x000fe20000000a00 */
[----:B------:R-:W-:Y:S01]  /*0620*/  SHF.L.U32 R50, R51, 0x1, RZ ;  /* 0x0000000133327819 */ /* 0x000fe200000006ff */
[----:B------:R-:W-:-:S03]  /*0630*/  IMAD.X R0, RZ, RZ, R4, P1 ;  /* 0x000000ffff007224 */ /* 0x000fc600008e0604 */
[----:B------:R-:W2:Y:S01]  /*0640*/  LDG.E.64.CONSTANT R8, desc[UR10][R8.64] ;  /* 0x0000000a08087981 */ /* 0x000ea2000c1e9b00 */
[----:B------:R-:W-:Y:S01]  /*0650*/  IADD3 R24, P0, R50, UR8, RZ ;  /* 0x0000000832187c10 */ /* 0x000fe2000ff1e0ff */
[----:B0-----:R-:W-:Y:S01]  /*0660*/  IMAD.WIDE R68, R68, 0x2, R10 ;  /* 0x0000000244447825 */ /* 0x001fe200078e020a */
[----:B------:R-:W-:Y:S02]  /*0670*/  SHF.L.U64.HI R51, R51, 0x1, R0 ;  /* 0x0000000133337819 */ /* 0x000fe40000010200 */
[----:B------:R-:W-:Y:S02]  /*0680*/  IADD3 R70, P1, R50, UR14, RZ ;  /* 0x0000000e32467c10 */ /* 0x000fe4000ff3e0ff */
[C---:B------:R-:W-:Y:S01]  /*0690*/  IADD3.X R25, R51.reuse, UR9, RZ, P0, !PT ;  /* 0x0000000933197c10 */ /* 0x040fe200087fe4ff */
[----:B------:R-:W3:Y:S01]  /*06a0*/  LDG.E.64.CONSTANT R68, desc[UR10][R68.64] ;  /* 0x0000000a44447981 */ /* 0x000ee2000c1e9b00 */
[----:B------:R-:W-:Y:S02]  /*06b0*/  IADD3 R3, R48, 0x2800, RZ ;  /* 0x0000280030037810 */ /* 0x000fe40007ffe0ff */
[----:B------:R-:W-:-:S02]  /*06c0*/  IADD3.X R71, R51, UR15, RZ, P1, !PT ;  /* 0x0000000f33477c10 */ /* 0x000fc40008ffe4ff */
[----:B------:R-:W-:Y:S01]  /*06d0*/  IADD3 R3, P0, R3, R2, RZ ;  /* 0x0000000203037210 */ /* 0x000fe20007f1e0ff */
[----:B------:R-:W4:Y:S03]  /*06e0*/  LDG.E.64.CONSTANT R24, desc[UR10][R24.64] ;  /* 0x0000000a18187981 */ /* 0x000f26000c1e9b00 */
[----:B------:R-:W-:Y:S01]  /*06f0*/  SHF.L.U32 R52, R3, 0x1, RZ ;  /* 0x0000000103347819 */ /* 0x000fe200000006ff */
[----:B------:R-:W5:Y:S01]  /*0700*/  LDG.E.64.CONSTANT R70, desc[UR10][R70.64] ;  /* 0x0000000a46467981 */ /* 0x000f62000c1e9b00 */
[----:B------:R-:W-:Y:S02]  /*0710*/  IMAD.X R0, RZ, RZ, R4, P0 ;  /* 0x000000ffff007224 */ /* 0x000fe400000e0604 */
[----:B------:R-:W-:-:S03]  /*0720*/  IADD3 R18, P0, R52, UR8, RZ ;  /* 0x0000000834127c10 */ /* 0x000fc6000ff1e0ff */
[----:B------:R-:W-:Y:S02]  /*0730*/  SHF.L.U64.HI R53, R3, 0x1, R0 ;  /* 0x0000000103357819 */ /* 0x000fe40000010200 */
[----:B------:R-:W-:Y:S02]  /*0740*/  IADD3 R3, R48, 0x5000, RZ ;  /* 0x0000500030037810 */ /* 0x000fe40007ffe0ff */
[----:B------:R-:W-:Y:S02]  /*0750*/  IADD3.X R19, R53, UR9, RZ, P0, !PT ;  /* 0x0000000935137c10 */ /* 0x000fe400087fe4ff */
[----:B------:R-:W-:Y:S02]  /*0760*/  IADD3 R16, P1, R52, UR14, RZ ;  /* 0x0000000e34107c10 */ /* 0x000fe4000ff3e0ff */
[----:B------:R-:W-:Y:S02]  /*0770*/  IADD3 R3, P0, R3, R2, RZ ;  /* 0x0000000203037210 */ /* 0x000fe40007f1e0ff */
[----:B------:R-:W-:Y:S01]  /*0780*/  IADD3.X R17, R53, UR15, RZ, P1, !PT ;  /* 0x0000000f35117c10 */ /* 0x000fe20008ffe4ff */
[----:B------:R-:W5:Y:S01]  /*0790*/  LDG.E.64.CONSTANT R18, desc[UR10][R18.64] ;  /* 0x0000000a12127981 */ /* 0x000f62000c1e9b00 */
[----:B------:R-:W-:Y:S01]  /*07a0*/  SHF.L.U32 R54, R3, 0x1, RZ ;  /* 0x0000000103367819 */ /* 0x000fe200000006ff */
[----:B------:R-:W-:-:S03]  /*07b0*/  IMAD.X R0, RZ, RZ, R4, P0 ;  /* 0x000000ffff007224 */ /* 0x000fc600000e0604 */
[----:B------:R-:W5:Y:S01]  /*07c0*/  LDG.E.64.CONSTANT R16, desc[UR10][R16.64] ;  /* 0x0000000a10107981 */ /* 0x000f62000c1e9b00 */
[C---:B------:R-:W-:Y:S02]  /*07d0*/  IADD3 R12, P1, R54.reuse, UR14, RZ ;  /* 0x0000000e360c7c10 */ /* 0x040fe4000ff3e0ff */
[----:B------:R-:W-:Y:S02]  /*07e0*/  SHF.L.U64.HI R55, R3, 0x1, R0 ;  /* 0x0000000103377819 */ /* 0x000fe40000010200 */
        /* <DEDUP_REMOVED lines=19> */
[----:B------:R-:W-:Y:S01]  /*0920*/  CS2R R32, SRZ ;  /* 0x0000000000207805 */ /* 0x000fe2000001ff00 */
[----:B--2---:R-:W-:-:S04]  /*0930*/  FADD.FTZ R9, R9, UR5 ;  /* 0x0000000509097e21 */ /* 0x004fc80008010000 */
[----:B------:R-:W1:Y:S01]  /*0940*/  MUFU.RSQ R58, R9 ;  /* 0x00000009003a7308 */ /* 0x000e620000001400 */
[----:B---3--:R-:W-:Y:S02]  /*0950*/  HADD2.F32 R59, -RZ, R68.H0_H0 ;  /* 0x20000044ff3b7230 */ /* 0x008fe40000004100 */
        /* <DEDUP_REMOVED lines=20> */
[----:B------:R-:W-:Y:S02]  /*0aa0*/  HADD2.F32 R23, -RZ, R18.H0_H0 ;  /* 0x20000012ff177230 */ /* 0x000fe40000004100 */
[----:B------:R-:W-:Y:S01]  /*0ab0*/  FADD.FTZ R25, -R8, R25 ;  /* 0x0000001908197221 */ /* 0x000fe20000010100 */
[----:B------:R-:W-:-:S02]  /*0ac0*/  HADD2.F32 R69, -RZ, R69.H1_H1 ;  /* 0x30000045ff457230 */ /* 0x000fc40000004100 */
[----:B------:R-:W-:Y:S02]  /*0ad0*/  HADD2.F32 R71, -RZ, R71.H1_H1 ;  /* 0x30000047ff477230 */ /* 0x000fe40000004100 */
[----:B------:R-:W-:Y:S01]  /*0ae0*/  FFMA.FTZ R27, R4, R6, R27 ;  /* 0x00000006041b7223 */ /* 0x000fe2000001001b */
[----:B------:R-:W-:Y:S01]  /*0af0*/  FMUL.FTZ R6, R58, R25 ;  /* 0x000000193a067220 */ /* 0x000fe20000410000 */
[----:B------:R-:W-:Y:S02]  /*0b00*/  HADD2.F32 R60, -RZ, R16.H0_H0 ;  /* 0x20000010ff3c7230 */ /* 0x000fe40000004100 */
[----:B------:R-:W-:Y:S01]  /*0b10*/  FADD.FTZ R23, -R8, R23 ;  /* 0x0000001708177221 */ /* 0x000fe20000010100 */
[----:B------:R-:W-:Y:S02]  /*0b20*/  HADD2.F32 R25, -RZ, R18.H1_H1 ;  /* 0x30000012ff197230 */ /* 0x000fe40000004100 */
[----:B------:R-:W-:Y:S01]  /*0b30*/  FMUL.FTZ R9, R71, R69 ;  /* 0x0000004547097220 */ /* 0x000fe20000410000 */
[----:B------:R-:W-:-:S02]  /*0b40*/  HADD2.F32 R64, -RZ, R16.H1_H1 ;  /* 0x30000010ff407230 */ /* 0x000fc40000004100 */
[----:B------:R-:W-:Y:S01]  /*0b50*/  FMUL.FTZ R62, R58, R23 ;  /* 0x000000173a3e7220 */ /* 0x000fe20000410000 */
[----:B------:R-:W-:Y:S01]  /*0b60*/  FMUL.FTZ R18, R59, R60 ;  /* 0x0000003c3b127220 */ /* 0x000fe20000410000 */
[----:B------:R-:W-:Y:S01]  /*0b70*/  FFMA.FTZ R9, R6, R9, R27 ;  /* 0x0000000906097223 */ /* 0x000fe2000001001b */
[----:B------:R-:W-:Y:S01]  /*0b80*/  FADD.FTZ R25, -R8, R25 ;  /* 0x0000001908197221 */ /* 0x000fe20000010100 */
[----:B------:R-:W-:Y:S02]  /*0b90*/  HADD2.F32 R23, -RZ, R19.H0_H0 ;  /* 0x20000013ff177230 */ /* 0x000fe40000004100 */
[----:B------:R-:W-:Y:S01]  /*0ba0*/  FMUL.FTZ R16, R61, R64 ;  /* 0x000000403d107220 */ /* 0x000fe20000410000 */
[----:B------:R-:W-:Y:S01]  /*0bb0*/  FFMA.FTZ R9, R62, R18, R9 ;  /* 0x000000123e097223 */ /* 0x000fe20000010009 */
[----:B------:R-:W-:Y:S01]  /*0bc0*/  FMUL.FTZ R66, R58, R25 ;  /* 0x000000193a427220 */ /* 0x000fe20000410000 */
[----:B------:R-:W-:Y:S02]  /*0bd0*/  HADD2.F32 R68, -RZ, R17.H0_H0 ;  /* 0x20000011ff447230 */ /* 0x000fe40000004100 */
[----:B------:R-:W-:Y:S01]  /*0be0*/  FADD.FTZ R23, -R8, R23 ;  /* 0x0000001708177221 */ /* 0x000fe20000010100 */
[----:B------:R-:W-:-:S02]  /*0bf0*/  HADD2.F32 R19, -RZ, R19.H1_H1 ;  /* 0x30000013ff137230 */ /* 0x000fc40000004100 */
[--C-:B------:R-:W-:Y:S02]  /*0c00*/  HADD2.F32 R74, -RZ, R12.reuse.H0_H0 ;  /* 0x2000000cff4a7230 */ /* 0x100fe40000004100 */
[----:B------:R-:W-:Y:S02]  /*0c10*/  HADD2.F32 R76, -RZ, R12.H1_H1 ;  /* 0x3000000cff4c7230 */ /* 0x000fe40000004100 */
[----:B------:R-:W-:Y:S01]  /*0c20*/  FFMA.FTZ R12, R3, R59, RZ ;  /* 0x0000003b030c7223 */ /* 0x000fe200000100ff */
[----:B------:R-:W-:Y:S01]  /*0c30*/  FFMA.FTZ R9, R66, R16, R9 ;  /* 0x0000001042097223 */ /* 0x000fe20000010009 */
[----:B------:R-:W-:Y:S02]  /*0c40*/  HADD2.F32 R72, -RZ, R17.H1_H1 ;  /* 0x30000011ff487230 */ /* 0x000fe40000004100 */
[----:B------:R-:W-:Y:S01]  /*0c50*/  FMUL.FTZ R16, R65, R68 ;  /* 0x0000004441107220 */ /* 0x000fe20000410000 */
[----:B------:R-:W-:Y:S01]  /*0c60*/  FMUL.FTZ R70, R58, R23 ;  /* 0x000000173a467220 */ /* 0x000fe20000410000 */
[----:B------:R-:W-:-:S02]  /*0c70*/  HADD2.F32 R17, -RZ, R14.H0_H0 ;  /* 0x2000000eff117230 */ /* 0x000fc40000004100 */
[----:B------:R-:W-:Y:S01]  /*0c80*/  FADD.FTZ R19, -R8, R19 ;  /* 0x0000001308137221 */ /* 0x000fe20000010100 */
[----:B------:R-:W-:Y:S01]  /*0c90*/  FFMA.FTZ R12, R63, R61, R12 ;  /* 0x0000003d3f0c7223 */ /* 0x000fe2000001000c */
[----:B------:R-:W-:Y:S01]  /*0ca0*/  FFMA.FTZ R16, R70, R16, R9 ;  /* 0x0000001046107223 */ /* 0x000fe20000010009 */
[----:B------:R-:W-:Y:S01]  /*0cb0*/  FMUL.FTZ R9, R69, R72 ;  /* 0x0000004845097220 */ /* 0x000fe20000410000 */
[----:B------:R-:W-:Y:S01]  /*0cc0*/  FMUL.FTZ R73, R58, R19 ;  /* 0x000000133a497220 */ /* 0x000fe20000410000 */
[----:B------:R-:W-:Y:S01]  /*0cd0*/  FADD.FTZ R17, -R8, R17 ;  /* 0x0000001108117221 */ /* 0x000fe20000010100 */
[----:B------:R-:W-:Y:S01]  /*0ce0*/  FFMA.FTZ R12, R67, R65, R12 ;  /* 0x00000041430c7223 */ /* 0x000fe2000001000c */
[----:B------:R-:W-:Y:S02]  /*0cf0*/  HADD2.F32 R19, -RZ, R14.H1_H1 ;  /* 0x3000000eff137230 */ /* 0x000fe40000004100 */
[----:B------:R-:W-:Y:S01]  /*0d00*/  FFMA.FTZ R16, R73, R9, R16 ;  /* 0x0000000949107223 */ /* 0x000fe20000010010 */
[----:B------:R-:W-:Y:S01]  /*0d10*/  FMUL.FTZ R75, R58, R17 ;  /* 0x000000113a4b7220 */ /* 0x000fe20000410000 */
[----:B------:R-:W-:Y:S01]  /*0d20*/  FFMA.FTZ R12, R71, R69, R12 ;  /* 0x00000045470c7223 */ /* 0x000fe2000001000c */
[----:B------:R-:W-:Y:S01]  /*0d30*/  FMUL.FTZ R9, R59, R74 ;  /* 0x0000004a3b097220 */ /* 0x000fe20000410000 */
[----:B------:R-:W-:-:S02]  /*0d40*/  HADD2.F32 R17, -RZ, R15.H0_H0 ;  /* 0x2000000fff117230 */ /* 0x000fc40000004100 */
[----:B------:R-:W-:Y:S01]  /*0d50*/  FADD.FTZ R19, -R8, R19 ;  /* 0x0000001308137221 */ /* 0x000fe20000010100 */
[----:B------:R-:W-:Y:S01]  /*0d60*/  FFMA.FTZ R12, R59, R60, R12 ;  /* 0x0000003c3b0c7223 */ /* 0x000fe2000001000c */
[----:B------:R-:W-:Y:S01]  /*0d70*/  FFMA.FTZ R16, R75, R9, R16 ;  /* 0x000000094b107223 */ /* 0x000fe20000010010 */
[C---:B------:R-:W-:Y:S01]  /*0d80*/  FMUL.FTZ R9, R61.reuse, R76 ;  /* 0x0000004c3d097220 */ /* 0x040fe20000410000 */
[----:B------:R-:W-:Y:S01]  /*0d90*/  FMUL.FTZ R77, R58, R19 ;  /* 0x000000133a4d7220 */ /* 0x000fe20000410000 */
[----:B------:R-:W-:Y:S02]  /*0da0*/  HADD2.F32 R78, -RZ, R13.H0_H0 ;  /* 0x2000000dff4e7230 */ /* 0x000fe40000004100 */
[----:B------:R-:W-:Y:S01]  /*0db0*/  FADD.FTZ R17, -R8, R17 ;  /* 0x0000001108117221 */ /* 0x000fe20000010100 */
[----:B------:R-:W-:Y:S02]  /*0dc0*/  HADD2.F32 R15, -RZ, R15.H1_H1 ;  /* 0x3000000fff0f7230 */ /* 0x000fe40000004100 */
[----:B------:R-:W-:Y:S01]  /*0dd0*/  FFMA.FTZ R12, R61, R64, R12 ;  /* 0x000000403d0c7223 */ /* 0x000fe2000001000c */
[----:B------:R-:W-:Y:S01]  /*0de0*/  FFMA.FTZ R16, R77, R9, R16 ;  /* 0x000000094d107223 */ /* 0x000fe20000010010 */
[----:B------:R-:W-:Y:S01]  /*0df0*/  FMUL.FTZ R79, R58, R17 ;  /* 0x000000113a4f7220 */ /* 0x000fe20000410000 */
[----:B------:R-:W-:-:S02]  /*0e00*/  HADD2.F32 R80, -RZ, R13.H1_H1 ;  /* 0x3000000dff507230 */ /* 0x000fc40000004100 */
[C---:B------:R-:W-:Y:S01]  /*0e10*/  FMUL.FTZ R9, R65.reuse, R78 ;  /* 0x0000004e41097220 */ /* 0x040fe20000410000 */
[----:B------:R-:W-:Y:S01]  /*0e20*/  FADD.FTZ R15, -R8, R15 ;  /* 0x0000000f080f7221 */ /* 0x000fe20000010100 */
[----:B------:R-:W-:Y:S02]  /*0e30*/  HADD2.F32 R17, -RZ, R10.H0_H0 ;  /* 0x2000000aff117230 */ /* 0x000fe40000004100 */
[----:B------:R-:W-:Y:S01]  /*0e40*/  FFMA.FTZ R12, R65, R68, R12 ;  /* 0x00000044410c7223 */ /* 0x000fe2000001000c */
[----:B------:R-:W-:Y:S01]  /*0e50*/  FFMA.FTZ R9, R79, R9, R16 ;  /* 0x000000094f097223 */ /* 0x000fe20000010010 */
[----:B------:R-:W-:Y:S02]  /*0e60*/  HADD2.F32 R81, -RZ, R86.H0_H0 ;  /* 0x20000056ff517230 */ /* 0x000fe40000004100 */
[C---:B------:R-:W-:Y:S01]  /*0e70*/  FMUL.FTZ R13, R69.reuse, R80 ;  /* 0x00000050450d7220 */ /* 0x040fe20000410000 */
[----:B------:R-:W-:Y:S01]  /*0e80*/  FMUL.FTZ R82, R58, R15 ;  /* 0x0000000f3a527220 */ /* 0x000fe20000410000 */
[----:B------:R-:W-:Y:S01]  /*0e90*/  FADD.FTZ R17, -R8, R17 ;  /* 0x0000001108117221 */ /* 0x000fe20000010100 */
[----:B------:R-:W-:Y:S01]  /*0ea0*/  FFMA.FTZ R12, R69, R72, R12 ;  /* 0x00000048450c7223 */ /* 0x000fe2000001000c */
[----:B------:R-:W-:-:S02]  /*0eb0*/  HADD2.F32 R15, -RZ, R10.H1_H1 ;  /* 0x3000000aff0f7230 */ /* 0x000fc40000004100 */
[----:B------:R-:W-:Y:S01]  /*0ec0*/  FFMA.FTZ R9, R82, R13, R9 ;  /* 0x0000000d52097223 */ /* 0x000fe20000010009 */
[C---:B------:R-:W-:Y:S01]  /*0ed0*/  FMUL.FTZ R13, R59.reuse, R81 ;  /* 0x000000513b0d7220 */ /* 0x040fe20000410000 */
[----:B------:R-:W-:Y:S01]  /*0ee0*/  FMUL.FTZ R84, R58, R17 ;  /* 0x000000113a547220 */ /* 0x000fe20000410000 */
[----:B------:R-:W-:Y:S01]  /*0ef0*/  FFMA.FTZ R12, R59, R74, R12 ;  /* 0x0000004a3b0c7223 */ /* 0x000fe2000001000c */
[----:B------:R-:W-:Y:S02]  /*0f00*/  HADD2.F32 R83, -RZ, R86.H1_H1 ;  /* 0x30000056ff537230 */ /* 0x000fe40000004100 */
[----:B------:R-:W-:Y:S01]  /*0f10*/  FADD.FTZ R15, -R8, R15 ;  /* 0x0000000f080f7221 */ /* 0x000fe20000010100 */
[----:B------:R-:W-:Y:S01]  /*0f20*/  FFMA.FTZ R9, R84, R13, R9 ;  /* 0x0000000d54097223 */ /* 0x000fe20000010009 */
[C---:B------:R-:W-:Y:S01]  /*0f30*/  FFMA.FTZ R12, R61.reuse, R76, R12 ;  /* 0x0000004c3d0c7223 */ /* 0x040fe2000001000c */
[----:B------:R-:W-:Y:S02]  /*0f40*/  HADD2.F32 R13, -RZ, R11.H0_H0 ;  /* 0x2000000bff0d7230 */ /* 0x000fe40000004100 */
[----:B------:R-:W-:Y:S01]  /*0f50*/  FMUL.FTZ R10, R61, R83 ;  /* 0x000000533d0a7220 */ /* 0x000fe20000410000 */
[----:B------:R-:W-:Y:S01]  /*0f60*/  FMUL.FTZ R86, R58, R15 ;  /* 0x0000000f3a567220 */ /* 0x000fe20000410000 */
[----:B------:R-:W-:Y:S01]  /*0f70*/  FFMA.FTZ R12, R65, R78, R12 ;  /* 0x0000004e410c7223 */ /* 0x000fe2000001000c */
[----:B------:R-:W-:-:S02]  /*0f80*/  HADD2.F32 R85, -RZ, R87.H0_H0 ;  /* 0x20000057ff557230 */ /* 0x000fc40000004100 */
[----:B------:R-:W-:Y:S01]  /*0f90*/  FADD.FTZ R13, -R8, R13 ;  /* 0x0000000d080d7221 */ /* 0x000fe20000010100 */
[----:B------:R-:W-:Y:S02]  /*0fa0*/  HADD2.F32 R11, -RZ, R11.H1_H1 ;  /* 0x3000000bff0b7230 */ /* 0x000fe40000004100 */
[----:B------:R-:W-:Y:S01]  /*0fb0*/  FFMA.FTZ R12, R69, R80, R12 ;  /* 0x00000050450c7223 */ /* 0x000fe2000001000c */
[----:B------:R-:W-:Y:S01]  /*0fc0*/  FFMA.FTZ R9, R86, R10, R9 ;  /* 0x0000000a56097223 */ /* 0x000fe20000010009 */
[----:B------:R-:W-:Y:S02]  /*0fd0*/  HADD2.F32 R87, -RZ, R87.H1_H1 ;  /* 0x30000057ff577230 */ /* 0x000fe40000004100 */
[----:B------:R-:W-:Y:S01]  /*0fe0*/  FMUL.FTZ R10, R65, R85 ;  /* 0x00000055410a7220 */ /* 0x000fe20000410000 */
[----:B------:R-:W-:Y:S01]  /*0ff0*/  FMUL.FTZ R88, R58, R13 ;  /* 0x0000000d3a587220 */ /* 0x000fe20000410000 */
[----:B------:R-:W-:Y:S01]  /*1000*/  FADD.FTZ R11, -R8, R11 ;  /* 0x0000000b080b7221 */ /* 0x000fe20000010100 */
[----:B------:R-:W-:Y:S01]  /*1010*/  FFMA.FTZ R12, R59, R81, R12 ;  /* 0x000000513b0c7223 */ /* 0x000fe2000001000c */
[----:B------:R-:W-:Y:S01]  /*1020*/  FMUL.FTZ R8, R69, R87 ;  /* 0x0000005745087220 */ /* 0x000fe20000410000 */
[----:B------:R-:W-:Y:S01]  /*1030*/  FFMA.FTZ R9, R88, R10, R9 ;  /* 0x0000000a58097223 */ /* 0x000fe20000010009 */
[----:B------:R-:W-:Y:S01]  /*1040*/  FMUL.FTZ R90, R58, R11 ;  /* 0x0000000b3a5a7220 */ /* 0x000fe20000410000 */
[----:B------:R-:W-:Y:S01]  /*1050*/  FADD.FTZ R13, RZ, R3 ;  /* 0x00000003ff0d7221 */ /* 0x000fe20000010000 */
[----:B------:R-:W-:Y:S01]  /*1060*/  FFMA.FTZ R11, R0, R3, RZ ;  /* 0x00000003000b7223 */ /* 0x000fe200000100ff */
[----:B------:R-:W-:Y:S01]  /*1070*/  FFMA.FTZ R12, R61, R83, R12 ;  /* 0x000000533d0c7223 */ /* 0x000fe2000001000c */
[----:B------:R-:W-:Y:S01]  /*1080*/  SHF.L.U32 R10, R39, 0x1, RZ ;  /* 0x00000001270a7819 */ /* 0x000fe200000006ff */
[----:B------:R-:W-:Y:S01]  /*1090*/  FFMA.FTZ R9, R90, R8, R9 ;  /* 0x000000085a097223 */ /* 0x000fe20000010009 */
[----:B------:R-:W-:Y:S01]  /*10a0*/  FADD.FTZ R13, R13, R60 ;  /* 0x0000003c0d0d7221 */ /* 0x000fe20000010000 */
[----:B------:R-:W-:Y:S01]  /*10b0*/  FFMA.FTZ R8, R62, R60, R11 ;  /* 0x0000003c3e087223 */ /* 0x000fe2000001000b */
[----:B------:R-:W-:Y:S01]  /*10c0*/  FFMA.FTZ R12, R65, R85, R12 ;  /* 0x00000055410c7223 */ /* 0x000fe2000001000c */
[----:B------:R-:W-:Y:S01]  /*10d0*/  LOP3.LUT R15, R10, 0x18, RZ, 0xc0, !PT ;  /* 0x000000180a0f7812 */ /* 0x000fe200078ec0ff */
[----:B------:R-:W-:Y:S01]  /*10e0*/  FADD.FTZ R10, R13, R74 ;  /* 0x0000004a0d0a7221 */ /* 0x000fe20000010000 */
[----:B------:R-:W-:Y:S01]  /*10f0*/  FFMA.FTZ R13, R75, R74, R8 ;  /* 0x0000004a4b0d7223 */ /* 0x000fe20000010008 */
[----:B------:R-:W-:Y:S01]  /*1100*/  FFMA.FTZ R8, R69, R87, R12 ;  /* 0x0000005745087223 */ /* 0x000fe2000001000c */
[----:B------:R-:W-:-:S04]  /*1110*/  UMOV UR5, 0x400 ;  /* 0x0000040000057882 */ /* 0x000fc80000000000 */
[----:B------:R1:W-:Y:S01]  /*1120*/  STS.64 [R43], R8 ;  /* 0x000000082b007388 */ /* 0x0003e20000000a00 */
[----:B0-----:R-:W-:Y:S01]  /*1130*/  ULEA UR8, UR7, UR5, 0x18 ;  /* 0x0000000507087291 */ /* 0x001fe2000f8ec03f */
[----:B------:R-:W-:Y:S01]  /*1140*/  FADD.FTZ R11, R10, R81 ;  /* 0x000000510a0b7221 */ /* 0x000fe20000010000 */
[----:B------:R-:W-:-:S04]  /*1150*/  LOP3.LUT R19, R15, 0x10, RZ, 0x3c, !PT ;  /* 0x000000100f137812 */ /* 0x000fc800078e3cff */
[----:B------:R-:W-:Y:S01]  /*1160*/  LEA R14, R39, UR8, 0x5 ;  /* 0x00000008270e7c11 */ /* 0x000fe2000f8e28ff */
[----:B------:R-:W-:Y:S01]  /*1170*/  FFMA.FTZ R10, R84, R81, R13 ;  /* 0x00000051540a7223 */ /* 0x000fe2000001000d */
[C---:B------:R-:W-:Y:S01]  /*1180*/  LOP3.LUT R23, R15.reuse, 0x18, RZ, 0x3c, !PT ;  /* 0x000000180f177812 */ /* 0x040fe200078e3cff */
[----:B------:R-:W-:Y:S01]  /*1190*/  FADD.FTZ R13, RZ, R63 ;  /* 0x0000003fff0d7221 */ /* 0x000fe20000010000 */
[----:B------:R-:W-:Y:S01]  /*11a0*/  LOP3.LUT R17, R15, 0x8, RZ, 0x3c, !PT ;  /* 0x000000080f117812 */ /* 0x000fe200078e3cff */
[C---:B------:R-:W-:Y:S01]  /*11b0*/  IMAD.IADD R18, R14.reuse, 0x1, R15 ;  /* 0x000000010e127824 */ /* 0x040fe200078e020f */
[----:B------:R-:W-:Y:S01]  /*11c0*/  BAR.SYNC.DEFER_BLOCKING 0x0 ;  /* 0x0000000000007b1d */ /* 0x000fe20000010000 */
[----:B------:R-:W-:Y:S01]  /*11d0*/  FADD.FTZ R15, RZ, R67 ;  /* 0x00000043ff0f7221 */ /* 0x000fe20000010000 */
[C---:B------:R-:W-:Y:S01]  /*11e0*/  IADD3 R25, R14.reuse, R19, RZ ;  /* 0x000000130e197210 */ /* 0x040fe20007ffe0ff */
[----:B------:R-:W-:Y:S02]  /*11f0*/  IMAD.IADD R26, R14, 0x1, R23 ;  /* 0x000000010e1a7824 */ /* 0x000fe400078e0217 */
[----:B------:R-:W-:Y:S01]  /*1200*/  FADD.FTZ R19, R13, R64 ;  /* 0x000000400d137221 */ /* 0x000fe20000010000 */
[----:B------:R-:W-:Y:S01]  /*1210*/  FADD.FTZ R23, R15, R68 ;  /* 0x000000440f177221 */ /* 0x000fe20000010000 */
[----:B------:R-:W-:Y:S01]  /*1220*/  FFMA.FTZ R13, R2, R63, RZ ;  /* 0x0000003f020d7223 */ /* 0x000fe200000100ff */
[----:B------:R-:W-:Y:S01]  /*1230*/  IADD3 R24, R14, R17, RZ ;  /* 0x000000110e187210 */ /* 0x000fe20007ffe0ff */
[----:B------:R-:W-:Y:S01]  /*1240*/  FFMA.FTZ R15, R4, R67, RZ ;  /* 0x00000043040f7223 */ /* 0x000fe200000100ff */
[----:B------:R-:W-:Y:S01]  /*1250*/  FADD.FTZ R17, RZ, R71 ;  /* 0x00000047ff117221 */ /* 0x000fe20000010000 */
[----:B-1----:R-:W-:Y:S01]  /*1260*/  FFMA.FTZ R8, R6, R71, RZ ;  /* 0x0000004706087223 */ /* 0x002fe200000100ff */
[----:B------:R-:W-:-:S02]  /*1270*/  FFMA.FTZ R12, R66, R64, R13 ;  /* 0x00000040420c7223 */ /* 0x000fc4000001000d */
[----:B------:R-:W-:Y:S01]  /*1280*/  FADD.FTZ R17, R17, R72 ;  /* 0x0000004811117221 */ /* 0x000fe20000010000 */
[----:B------:R-:W-:Y:S01]  /*1290*/  FFMA.FTZ R9, R73, R72, R8 ;  /* 0x0000004849097223 */ /* 0x000fe20000010008 */
[----:B------:R-:W-:Y:S01]  /*12a0*/  FADD.FTZ R14, R19, R76 ;  /* 0x0000004c130e7221 */ /* 0x000fe20000010000 */
[----:B------:R-:W-:Y:S01]  /*12b0*/  FFMA.FTZ R13, R77, R76, R12 ;  /* 0x0000004c4d0d7223 */ /* 0x000fe2000001000c */
[----:B------:R-:W-:Y:S01]  /*12c0*/  FADD.FTZ R16, R23, R78 ;  /* 0x0000004e17107221 */ /* 0x000fe20000010000 */
[----:B------:R-:W-:Y:S01]  /*12d0*/  FADD.FTZ R8, R17, R80 ;  /* 0x0000005011087221 */ /* 0x000fe20000010000 */
[----:B------:R0:W-:Y:S01]  /*12e0*/  STS.64 [R18], R10 ;  /* 0x0000000a12007388 */ /* 0x0001e20000000a00 */
[----:B------:R-:W-:Y:S01]  /*12f0*/  FFMA.FTZ R9, R82, R80, R9 ;  /* 0x0000005052097223 */ /* 0x000fe20000010009 */
[----:B0-----:R-:W-:Y:S01]  /*1300*/  FFMA.FTZ R10, R70, R68, R15 ;  /* 0x00000044460a7223 */ /* 0x001fe2000001000f */
[----:B------:R-:W-:-:S03]  /*1310*/  FADD.FTZ R11, R14, R83 ;  /* 0x000000530e0b7221 */ /* 0x000fc60000010000 */
[----:B------:R-:W-:Y:S01]  /*1320*/  FFMA.FTZ R19, R79, R78, R10 ;  /* 0x0000004e4f137223 */ /* 0x000fe2000001000a */
[----:B------:R-:W-:Y:S01]  /*1330*/  FFMA.FTZ R10, R86, R83, R13 ;  /* 0x00000053560a7223 */ /* 0x000fe2000001000d */
[----:B------:R-:W-:Y:S01]  /*1340*/  FADD.FTZ R15, R16, R85 ;  /* 0x00000055100f7221 */ /* 0x000fe20000010000 */
[----:B------:R-:W-:Y:S01]  /*1350*/  FFMA.FTZ R18, R90, R87, R9 ;  /* 0x000000575a127223 */ /* 0x000fe20000010009 */
[----:B------:R-:W-:Y:S01]  /*1360*/  FFMA.FTZ R14, R88, R85, R19 ;  /* 0x00000055580e7223 */ /* 0x000fe20000010013 */
[----:B------:R-:W-:Y:S01]  /*1370*/  FADD.FTZ R19, R8, R87 ;  /* 0x0000005708137221 */ /* 0x000fe20000010000 */
[----:B------:R-:W-:Y:S04]  /*1380*/  STS.64 [R24], R10 ;  /* 0x0000000a18007388 */ /* 0x000fe80000000a00 */
[----:B------:R0:W-:Y:S04]  /*1390*/  STS.64 [R25], R14 ;  /* 0x0000000e19007388 */ /* 0x0001e80000000a00 */
[----:B------:R1:W-:Y:S01]  /*13a0*/  STS.64 [R26], R18 ;  /* 0x000000121a007388 */ /* 0x0003e20000000a00 */
[----:B------:R-:W-:Y:S01]  /*13b0*/  LEA R91, R89, UR8, 0x5 ;  /* 0x00000008595b7c11 */ /* 0x000fe2000f8e28ff */
[----:B------:R-:W-:-:S03]  /*13c0*/  ULDC.64 UR8, c[0x0][0x260] ;  /* 0x0000980000087ab9 */ /* 0x000fc60000000a00 */
[-C--:B------:R-:W-:Y:S01]  /*13d0*/  LEA R8, R44, R91.reuse, 0x3 ;  /* 0x0000005b2c087211 */ /* 0x080fe200078e18ff */
[----:B------:R-:W-:Y:S01]  /*13e0*/  BAR.SYNC.DEFER_BLOCKING 0x0 ;  /* 0x0000000000007b1d */ /* 0x000fe20000010000 */
[----:B------:R-:W-:Y:S01]  /*13f0*/  IMAD R12, R46, 0x8, R91 ;  /* 0x000000082e0c7824 */ /* 0x000fe200078e025b */
[----:B------:R-:W-:Y:S02]  /*1400*/  LEA R23, R45, R91, 0x3 ;  /* 0x0000005b2d177211 */ /* 0x000fe400078e18ff */
[----:B------:R-:W-:Y:S02]  /*1410*/  IADD3 R16, P0, R20, R39, RZ ;  /* 0x0000002714107210 */ /* 0x000fe40007f1e0ff */
[----:B------:R-:W-:Y:S01]  /*1420*/  SHF.L.U32 R27, R22, 0x4, RZ ;  /* 0x00000004161b7819 */ /* 0x000fe200000006ff */
[----:B------:R-:W2:Y:S04]  /*1430*/  LDS.64 R8, [R8] ;  /* 0x0000000008087984 */ /* 0x000ea80000000a00 */
[----:B------:R1:W3:Y:S04]  /*1440*/  LDS.64 R10, [R23+0xa00] ;  /* 0x000a0000170a7984 */ /* 0x0002e80000000a00 */
[----:B------:R-:W4:Y:S01]  /*1450*/  LDS.64 R12, [R12+0x1400] ;  /* 0x001400000c0c7984 */ /* 0x000f220000000a00 */
[----:B------:R-:W-:-:S02]  /*1460*/  LEA.HI.X.SX32 R17, R39, RZ, 0x1, P0 ;  /* 0x000000ff27117211 */ /* 0x000fc400000f0eff */
[----:B0-----:R-:W-:Y:S02]  /*1470*/  LOP3.LUT R15, R27, 0xf, R38, 0xf8, !PT ;  /* 0x0000000f1b0f7812 */ /* 0x001fe400078ef826 */
[----:B------:R-:W-:-:S03]  /*1480*/  ISETP.GT.U32.AND P0, PT, R39, 0xf, PT ;  /* 0x0000000f2700780c */ /* 0x000fc60003f04070 */
[----:B------:R-:W-:-:S04]  /*1490*/  IMAD.WIDE.U32 R16, R15, 0xa00, R16 ;  /* 0x00000a000f107825 */ /* 0x000fc800078e0010 */
[----:B------:R-:W-:Y:S01]  /*14a0*/  IMAD R15, R21, 0xa00, RZ ;  /* 0x00000a00150f7824 */ /* 0x000fe200078e02ff */
[----:B------:R-:W-:-:S04]  /*14b0*/  LEA R14, P1, R16, UR8, 0x3 ;  /* 0x00000008100e7c11 */ /* 0x000fc8000f8218ff */
[----:B------:R-:W-:Y:S01]  /*14c0*/  IADD3 R15, R17, R15, RZ ;  /* 0x0000000f110f7210 */ /* 0x000fe20007ffe0ff */
[----:B------:R-:W-:-:S03]  /*14d0*/  IMAD R91, R47, 0x8, R91 ;  /* 0x000000082f5b7824 */ /* 0x000fc600078e025b */
[----:B------:R-:W-:Y:S01]  /*14e0*/  LEA.HI.X R15, R16, UR9, R15, 0x3, P1 ;  /* 0x00000009100f7c11 */ /* 0x000fe200088f1c0f */
[----:B-1----:R-:W-:Y:S06]  /*14f0*/  @P0 BRA `(.L_x_1871) ;  /* 0x0000000800e40947 */ /* 0x002fec0003800000 */
[----:B------:R-:W-:Y:S02]  /*1500*/  SHF.L.U32 R16, R40, 0x2, RZ ;  /* 0x0000000228107819 */ /* 0x000fe400000006ff */
[C---:B------:R-:W-:Y:S02]  /*1510*/  SHF.L.U32 R92, R39.reuse, 0x3, RZ ;  /* 0x00000003275c7819 */ /* 0x040fe400000006ff */
        /* <DEDUP_REMOVED lines=15> */
[C---:B------:R-:W-:Y:S01]  /*1610*/  IADD3 R17, R30.reuse, 0x10, RZ ;  /* 0x000000101e117810 */ /* 0x040fe20007ffe0ff */
[----:B------:R-:W-:Y:S01]  /*1620*/  VIADD R93, R30, 0x3c ;  /* 0x0000003c1e5d7836 */ /* 0x000fe20000000000 */
[----:B------:R-:W-:-:S02]  /*1630*/  SHF.R.S32.HI R16, RZ, 0x1f, R21 ;  /* 0x0000001fff107819 */ /* 0x000fc40000011415 */
[----:B------:R-:W-:Y:S02]  /*1640*/  SHF.R.S32.HI R22, RZ, 0x1f, R17 ;  /* 0x0000001fff167819 */ /* 0x000fe40000011411 */
[----:B------:R-:W-:Y:S02]  /*1650*/  SHF.R.S32.HI R20, RZ, 0x1f, R19 ;  /* 0x0000001fff147819 */ /* 0x000fe40000011413 */
[----:B------:R-:W-:Y:S02]  /*1660*/  LEA.HI R21, R16, R21, RZ, 0x2 ;  /* 0x0000001510157211 */ /* 0x000fe400078f10ff */
[----:B------:R-:W-:Y:S02]  /*1670*/  SHF.R.S32.HI R16, RZ, 0x1f, R23 ;  /* 0x0000001fff107819 */ /* 0x000fe40000011417 */
[----:B------:R-:W-:Y:S02]  /*1680*/  LEA.HI R22, R22, R17, RZ, 0x2 ;  /* 0x0000001116167211 */ /* 0x000fe400078f10ff */
[----:B------:R-:W-:-:S02]  /*1690*/  IADD3 R33, R30, 0x1c, RZ ;  /* 0x0000001c1e217810 */ /* 0x000fc40007ffe0ff */
[----:B------:R-:W-:Y:S01]  /*16a0*/  LEA.HI R20, R20, R19, RZ, 0x2 ;  /* 0x0000001314147211 */ /* 0x000fe200078f10ff */
[----:B------:R-:W-:Y:S01]  /*16b0*/  VIADD R19, R30, 0x14 ;  /* 0x000000141e137836 */ /* 0x000fe20000000000 */
[----:B------:R-:W-:Y:S02]  /*16c0*/  SHF.R.S32.HI R17, RZ, 0x1f, R30 ;  /* 0x0000001fff117819 */ /* 0x000fe4000001141e */
[----:B------:R-:W-:Y:S02]  /*16d0*/  LEA.HI R28, R16, R23, RZ, 0x2 ;  /* 0x00000017101c7211 */ /* 0x000fe400078f10ff */
[----:B------:R-:W-:Y:S02]  /*16e0*/  SHF.R.S32.HI R16, RZ, 0x1f, R33 ;  /* 0x0000001fff107819 */ /* 0x000fe40000011421 */
[----:B------:R-:W-:Y:S02]  /*16f0*/  LEA.HI R17, R17, R30, RZ, 0x2 ;  /* 0x0000001e11117211 */ /* 0x000fe400078f10ff */
[----:B------:R-:W-:-:S02]  /*1700*/  SHF.R.S32.HI R24, RZ, 0x1f, R19 ;  /* 0x0000001fff187819 */ /* 0x000fc40000011413 */
[----:B------:R-:W-:Y:S02]  /*1710*/  LEA.HI R33, R16, R33, RZ, 0x2 ;  /* 0x0000002110217211 */ /* 0x000fe400078f10ff */
[----:B------:R-:W-:Y:S02]  /*1720*/  SHF.R.S32.HI R16, RZ, 0x2, R17 ;  /* 0x00000002ff107819 */ /* 0x000fe40000011411 */
[----:B------:R-:W-:Y:S02]  /*1730*/  LEA.HI R25, R24, R19, RZ, 0x2 ;  /* 0x0000001318197211 */ /* 0x000fe400078f10ff */
[----:B------:R-:W-:Y:S01]  /*1740*/  SHF.R.S32.HI R19, RZ, 0x1f, R32 ;  /* 0x0000001fff137819 */ /* 0x000fe20000011420 */
[----:B------:R-:W-:Y:S01]  /*1750*/  IMAD R17, R16, 0x28, R41 ;  /* 0x0000002810117824 */ /* 0x000fe200078e0229 */
[----:B------:R-:W-:Y:S02]  /*1760*/  SHF.R.S32.HI R18, RZ, 0x2, R18 ;  /* 0x00000002ff127819 */ /* 0x000fe40000011412 */
[----:B------:R-:W-:-:S02]  /*1770*/  IADD3 R31, R30, 0x24, RZ ;  /* 0x000000241e1f7810 */ /* 0x000fc40007ffe0ff */
[----:B------:R-:W-:Y:S01]  /*1780*/  LEA.HI R32, R19, R32, RZ, 0x2 ;  /* 0x0000002013207211 */ /* 0x000fe200078f10ff */
[----:B------:R-:W-:Y:S01]  /*1790*/  IMAD R19, R18, 0x28, R41 ;  /* 0x0000002812137824 */ /* 0x000fe200078e0229 */
[----:B------:R-:W-:Y:S02]  /*17a0*/  SHF.R.S32.HI R20, RZ, 0x2, R20 ;  /* 0x00000002ff147819 */ /* 0x000fe40000011414 */
[----:B------:R-:W-:Y:S02]  /*17b0*/  SHF.R.S32.HI R24, RZ, 0x1f, R31 ;  /* 0x0000001fff187819 */ /* 0x000fe4000001141f */
[----:B------:R-:W-:Y:S02]  /*17c0*/  IADD3 R17, R17, R92, RZ ;  /* 0x0000005c11117210 */ /* 0x000fe40007ffe0ff */
[----:B------:R-:W-:Y:S01]  /*17d0*/  SHF.R.S32.HI R16, RZ, 0x2, R21 ;  /* 0x00000002ff107819 */ /* 0x000fe20000011415 */
[----:B------:R-:W-:Y:S01]  /*17e0*/  IMAD R21, R20, 0x28, R41 ;  /* 0x0000002814157824 */ /* 0x000fe200078e0229 */
[----:B------:R-:W-:-:S02]  /*17f0*/  IADD3 R20, R92, R19, RZ ;  /* 0x000000135c147210 */ /* 0x000fc40007ffe0ff */
[----:B------:R-:W-:Y:S01]  /*1800*/  LEA.HI R31, R24, R31, RZ, 0x2 ;  /* 0x0000001f181f7211 */ /* 0x000fe200078f10ff */
[----:B------:R0:W1:Y:S01]  /*1810*/  LDS.64 R18, [R17] ;  /* 0x0000000011127984 */ /* 0x0000620000000a00 */
[----:B------:R-:W-:Y:S01]  /*1820*/  SHF.R.S32.HI R24, RZ, 0x2, R22 ;  /* 0x00000002ff187819 */ /* 0x000fe20000011416 */
[----:B------:R-:W-:Y:S01]  /*1830*/  IMAD R23, R16, 0x28, R41 ;  /* 0x0000002810177824 */ /* 0x000fe200078e0229 */
[----:B------:R-:W-:Y:S01]  /*1840*/  SHF.R.S32.HI R27, RZ, 0x1f, R36 ;  /* 0x0000001fff1b7819 */ /* 0x000fe20000011424 */
[----:B------:R-:W-:Y:S01]  /*1850*/  IMAD.IADD R22, R92, 0x1, R21 ;  /* 0x000000015c167824 */ /* 0x000fe200078e0215 */
[----:B------:R-:W-:Y:S01]  /*1860*/  SHF.R.S32.HI R16, RZ, 0x2, R25 ;  /* 0x00000002ff107819 */ /* 0x000fe20000011419 */
[----:B------:R-:W5:Y:S01]  /*1870*/  LDS.64 R20, [R20] ;  /* 0x0000000014147984 */ /* 0x000f620000000a00 */
[--C-:B------:R-:W-:Y:S01]  /*1880*/  IMAD R25, R24, 0x28, R41.reuse ;  /* 0x0000002818197824 */ /* 0x100fe200078e0229 */
[----:B------:R-:W-:Y:S02]  /*1890*/  IADD3 R24, R92, R23, RZ ;  /* 0x000000175c187210 */ /* 0x000fe40007ffe0ff */
[----:B------:R-:W2:Y:S01]  /*18a0*/  LDS.64 R22, [R22] ;  /* 0x0000000016167984 */ /* 0x000ea20000000a00 */
[----:B------:R-:W-:Y:S01]  /*18b0*/  LEA.HI R36, R27, R36, RZ, 0x2 ;  /* 0x000000241b247211 */ /* 0x000fe200078f10ff */
[----:B------:R-:W-:Y:S01]  /*18c0*/  IMAD R27, R16, 0x28, R41 ;  /* 0x00000028101b7824 */ /* 0x000fe200078e0229 */
[----:B------:R-:W-:-:S02]  /*18d0*/  IADD3 R26, R92, R25, RZ ;  /* 0x000000195c1a7210 */ /* 0x000fc40007ffe0ff */
[----:B------:R-:W3:Y:S01]  /*18e0*/  LDS.64 R24, [R24] ;  /* 0x0000000018187984 */ /* 0x000ee20000000a00 */
[----:B------:R-:W-:Y:S02]  /*18f0*/  SHF.R.S32.HI R16, RZ, 0x2, R28 ;  /* 0x00000002ff107819 */ /* 0x000fe4000001141c */
[----:B------:R-:W-:Y:S02]  /*1900*/  IADD3 R28, R92, R27, RZ ;  /* 0x0000001b5c1c7210 */ /* 0x000fe40007ffe0ff */
[----:B------:R-:W4:Y:S01]  /*1910*/  LDS.64 R26, [R26] ;  /* 0x000000001a1a7984 */ /* 0x000f220000000a00 */
[----:B------:R-:W-:Y:S01]  /*1920*/  IADD3 R96, R30, 0x30, RZ ;  /* 0x000000301e607810 */ /* 0x000fe20007ffe0ff */
[----:B0-----:R-:W-:Y:S01]  /*1930*/  IMAD R17, R16, 0x28, R41 ;  /* 0x0000002810117824 */ /* 0x001fe200078e0229 */
[----:B------:R-:W-:Y:S01]  /*1940*/  IADD3 R95, R30, 0x38, RZ ;  /* 0x000000381e5f7810 */ /* 0x000fe20007ffe0ff */
[----:B------:R-:W0:Y:S01]  /*1950*/  LDS.64 R28, [R28] ;  /* 0x000000001c1c7984 */ /* 0x000e220000000a00 */
[----:B------:R-:W-:-:S02]  /*1960*/  SHF.R.S32.HI R37, RZ, 0x1f, R96 ;  /* 0x0000001fff257819 */ /* 0x000fc40000011460 */
[----:B------:R-:W-:Y:S02]  /*1970*/  IADD3 R17, R92, R17, RZ ;  /* 0x000000115c117210 */ /* 0x000fe40007ffe0ff */
[----:B------:R-:W-:Y:S02]  /*1980*/  SHF.R.S32.HI R35, RZ, 0x1f, R98 ;  /* 0x0000001fff237819 */ /* 0x000fe40000011462 */
[----:B------:R-:W-:Y:S02]  /*1990*/  LEA.HI R96, R37, R96, RZ, 0x2 ;  /* 0x0000006025607211 */ /* 0x000fe400078f10ff */
[----:B------:R-:W-:Y:S01]  /*19a0*/  SHF.R.S32.HI R34, RZ, 0x1f, R95 ;  /* 0x0000001fff227819 */ /* 0x000fe2000001145f */
[----:B------:R-:W0:Y:S01]  /*19b0*/  LDS.64 R16, [R17] ;  /* 0x0000000011107984 */ /* 0x000e220000000a00 */
[----:B------:R-:W-:Y:S02]  /*19c0*/  IADD3 R97, R30, 0x44, RZ ;  /* 0x000000441e617810 */ /* 0x000fe40007ffe0ff */
[----:B------:R-:W-:-:S02]  /*19d0*/  LEA.HI R98, R35, R98, RZ, 0x2 ;  /* 0x0000006223627211 */ /* 0x000fc400078f10ff */
[----:B------:R-:W-:Y:S01]  /*19e0*/  LEA.HI R95, R34, R95, RZ, 0x2 ;  /* 0x0000005f225f7211 */ /* 0x000fe200078f10ff */
[----:B-1----:R-:W-:Y:S01]  /*19f0*/  FADD.FTZ R37, RZ, R18 ;  /* 0x00000012ff257221 */ /* 0x002fe20000010000 */
[----:B------:R-:W-:Y:S01]  /*1a00*/  SHF.R.S32.HI R35, RZ, 0x1f, R94 ;  /* 0x0000001fff237819 */ /* 0x000fe2000001145e */
[----:B------:R-:W-:Y:S01]  /*1a10*/  FADD.FTZ R18, RZ, R19 ;  /* 0x00000013ff127221 */ /* 0x000fe20000010000 */
[----:B------:R-:W-:Y:S02]  /*1a20*/  SHF.R.S32.HI R34, RZ, 0x1f, R97 ;  /* 0x0000001fff227819 */ /* 0x000fe40000011461 */
[----:B------:R-:W-:Y:S01]  /*1a30*/  LEA.HI R94, R35, R94, RZ, 0x2 ;  /* 0x0000005e235e7211 */ /* 0x000fe200078f10ff */
[----:B-----5:R-:W-:Y:S01]  /*1a40*/  FADD.FTZ R37, R37, R20 ;  /* 0x0000001425257221 */ /* 0x020fe20000010000 */
[----:B------:R-:W-:Y:S01]  /*1a50*/  SHF.R.S32.HI R20, RZ, 0x1f, R99 ;  /* 0x0000001fff147819 */ /* 0x000fe20000011463 */
[----:B------:R-:W-:Y:S01]  /*1a60*/  FADD.FTZ R18, R18, R21 ;  /* 0x0000001512127221 */ /* 0x000fe20000010000 */
[----:B------:R-:W-:Y:S01]  /*1a70*/  LEA.HI R34, R34, R97, RZ, 0x2 ;  /* 0x0000006122227211 */ /* 0x000fe200078f10ff */
[----:B--2---:R-:W-:Y:S01]  /*1a80*/  FADD.FTZ R37, R37, R22 ;  /* 0x0000001625257221 */ /* 0x004fe20000010000 */
[----:B------:R-:W-:Y:S01]  /*1a90*/  IADD3 R35, R30, 0x40, RZ ;  /* 0x000000401e237810 */ /* 0x000fe20007ffe0ff */
[----:B------:R-:W-:Y:S01]  /*1aa0*/  FADD.FTZ R18, R18, R23 ;  /* 0x0000001712127221 */ /* 0x000fe20000010000 */
[----:B------:R-:W-:-:S02]  /*1ab0*/  IADD3 R97, R30, 0x4c, RZ ;  /* 0x0000004c1e617810 */ /* 0x000fc40007ffe0ff */
[----:B------:R-:W-:Y:S01]  /*1ac0*/  LEA.HI R30, R20, R99, RZ, 0x2 ;  /* 0x00000063141e7211 */ /* 0x000fe200078f10ff */
[----:B---3--:R-:W-:Y:S01]  /*1ad0*/  FADD.FTZ R37, R37, R24 ;  /* 0x0000001825257221 */ /* 0x008fe20000010000 */
[----:B------:R-:W-:Y:S01]  /*1ae0*/  SHF.R.S32.HI R20, RZ, 0x2, R33 ;  /* 0x00000002ff147819 */ /* 0x000fe20000011421 */
[----:B------:R-:W-:Y:S01]  /*1af0*/  FADD.FTZ R18, R18, R25 ;  /* 0x0000001912127221 */ /* 0x000fe20000010000 */
[----:B------:R-:W-:Y:S01]  /*1b00*/  SHF.R.S32.HI R32, RZ, 0x2, R32 ;  /* 0x00000002ff207819 */ /* 0x000fe20000011420 */
[----:B----4-:R-:W-:Y:S01]  /*1b10*/  FADD.FTZ R37, R37, R26 ;  /* 0x0000001a25257221 */ /* 0x010fe20000010000 */
[----:B------:R-:W-:Y:S01]  /*1b20*/  SHF.R.S32.HI R100, RZ, 0x1f, R93 ;  /* 0x0000001fff647819 */ /* 0x000fe2000001145d */
[----:B------:R-:W-:Y:S02]  /*1b30*/  IMAD R19, R20, 0x28, R41 ;  /* 0x0000002814137824 */ /* 0x000fe400078e0229 */
[----:B------:R-:W-:Y:S01]  /*1b40*/  FADD.FTZ R18, R18, R27 ;  /* 0x0000001b12127221 */ /* 0x000fe20000010000 */
[----:B0-----:R-:W-:Y:S01]  /*1b50*/  FADD.FTZ R99, R37, R28 ;  /* 0x0000001c25637221 */ /* 0x001fe20000010000 */
        /* <DEDUP_REMOVED lines=83> */
.L_x_1871:
[----:B------:R-:W-:Y:S05]  /*2090*/  BSYNC B0 ;  /* 0x0000000000007941 */ /* 0x000fea0003800000 */
.L_x_1870:
[----:B------:R-:W-:Y:S01]  /*20a0*/  LDS.64 R16, [R91+0x1e00] ;  /* 0x001e00005b107984 */ /* 0x000fe20000000a00 */
[----:B------:R-:W-:Y:S01]  /*20b0*/  LOP3.LUT P1, RZ, R39, 0xfffffff3, RZ, 0xc0, !PT ;  /* 0xfffffff327ff7812 */ /* 0x000fe2000782c0ff */
[----:B------:R-:W-:Y:S02]  /*20c0*/  BSSY B0, `(.L_x_1872) ;  /* 0x0000021000007945 */ /* 0x000fe40003800000 */
[----:B------:R-:W0:Y:S04]  /*20d0*/  SHFL.BFLY PT, R18, R33, 0x2, 0x1f ;  /* 0x0c401f0021127f89 */ /* 0x000e2800000e0000 */
[----:B------:R-:W1:Y:S01]  /*20e0*/  SHFL.BFLY PT, R19, R32, 0x2, 0x1f ;  /* 0x0c401f0020137f89 */ /* 0x000e6200000e0000 */
[----:B0-----:R-:W-:Y:S01]  /*20f0*/  FADD.FTZ R20, R18, R33 ;  /* 0x0000002112147221 */ /* 0x001fe20000010000 */
[----:B--2---:R-:W-:Y:S01]  /*2100*/  FADD.FTZ R18, RZ, R9 ;  /* 0x00000009ff127221 */ /* 0x004fe20000010000 */
[----:B------:R-:W-:Y:S01]  /*2110*/  FADD.FTZ R9, RZ, R8 ;  /* 0x00000008ff097221 */ /* 0x000fe20000010000 */
[----:B-1----:R-:W-:-:S02]  /*2120*/  FADD.FTZ R19, R19, R32 ;  /* 0x0000002013137221 */ /* 0x002fc40000010000 */
[----:B---3--:R-:W-:Y:S01]  /*2130*/  FADD.FTZ R18, R18, R11 ;  /* 0x0000000b12127221 */ /* 0x008fe20000010000 */
[----:B------:R-:W-:Y:S01]  /*2140*/  FADD.FTZ R9, R9, R10 ;  /* 0x0000000a09097221 */ /* 0x000fe20000010000 */
[----:B------:R-:W0:Y:S02]  /*2150*/  SHFL.BFLY PT, R21, R20, 0x1, 0x1f ;  /* 0x0c201f0014157f89 */ /* 0x000e2400000e0000 */
[----:B----4-:R-:W-:Y:S01]  /*2160*/  FADD.FTZ R18, R18, R13 ;  /* 0x0000000d12127221 */ /* 0x010fe20000010000 */
[----:B------:R-:W-:Y:S01]  /*2170*/  FADD.FTZ R9, R9, R12 ;  /* 0x0000000c09097221 */ /* 0x000fe20000010000 */
[----:B------:R-:W1:Y:S01]  /*2180*/  SHFL.BFLY PT, R8, R19, 0x1, 0x1f ;  /* 0x0c201f0013087f89 */ /* 0x000e6200000e0000 */
[----:B------:R-:W-:Y:S01]  /*2190*/  IADD3 R12, P0, R40, 0x9, RZ ;  /* 0x00000009280c7810 */ /* 0x000fe20007f1e0ff */
[----:B------:R-:W-:Y:S01]  /*21a0*/  FADD.FTZ R17, R18, R17 ;  /* 0x0000001112117221 */ /* 0x000fe20000010000 */
[----:B------:R-:W-:-:S03]  /*21b0*/  FADD.FTZ R16, R9, R16 ;  /* 0x0000001009107221 */ /* 0x000fc60000010000 */
[----:B------:R-:W-:Y:S01]  /*21c0*/  IMAD.X R7, RZ, RZ, R7, P0 ;  /* 0x000000ffff077224 */ /* 0x000fe200000e0607 */
[----:B------:R-:W-:Y:S01]  /*21d0*/  ISETP.GE.U32.AND P0, PT, R12, UR12, PT ;  /* 0x0000000c0c007c0c */ /* 0x000fe2000bf06070 */
[----:B------:R2:W-:Y:S03]  /*21e0*/  STG.E.64 desc[UR10][R14.64+0x2400], R16 ;  /* 0x002400100e007986 */ /* 0x0005e6000c101b0a */
[----:B------:R-:W-:Y:S01]  /*21f0*/  ISETP.GE.AND.EX P0, PT, R7, UR6, PT, P0 ;  /* 0x0000000607007c0c */ /* 0x000fe2000bf06300 */
[----:B0-----:R-:W-:Y:S01]  /*2200*/  FADD.FTZ R9, R20, R21 ;  /* 0x0000001514097221 */ /* 0x001fe20000010000 */
[----:B-1----:R-:W-:Y:S01]  /*2210*/  FADD.FTZ R8, R19, R8 ;  /* 0x0000000813087221 */ /* 0x002fe20000010000 */
[----:B--2---:R-:W-:Y:S10]  /*2220*/  @P1 BRA `(.L_x_1873) ;  /* 0x0000000000281947 */ /* 0x004ff40003800000 */
        /* <DEDUP_REMOVED lines=10> */
.L_x_1873:
[----:B------:R-:W-:Y:S05]  /*22d0*/  BSYNC B0 ;  /* 0x0000000000007941 */ /* 0x000fea0003800000 */
.L_x_1872:
[----:B------:R-:W-:Y:S05]  /*22e0*/  @P0 BRA `(.L_x_1874) ;  /* 0x0000000000540947 */ /* 0x000fea0003800000 */
[----:B------:R-:W-:Y:S01]  /*22f0*/  BAR.SYNC.DEFER_BLOCKING 0x0 ;  /* 0x0000000000007b1d */ /* 0x000fe20000010000 */
[----:B------:R-:W-:-:S13]  /*2300*/  ISETP.NE.AND P0, PT, R39, RZ, PT ;  /* 0x000000ff2700720c */ /* 0x000fda0003f05270 */
[----:B------:R-:W-:Y:S05]  /*2310*/  @P0 BRA `(.L_x_1875) ;  /* 0x00000000003c0947 */ /* 0x000fea0003800000 */
        /* <DEDUP_REMOVED lines=9> */
.L_x_1876:
[----:B------:R-:W2:Y:S04]  /*23b0*/  LD.E.STRONG.GPU R10, desc[UR10][R8.64] ;  /* 0x0000000a080a7980 */ /* 0x000ea8000c10f900 */
[----:B--2---:R-:W-:Y:S01]  /*23c0*/  CCTL.IVALL ;  /* 0x00000000ff00798f */ /* 0x004fe20002000000 */
[----:B------:R-:W-:Y:S05]  /*23d0*/  YIELD ;  /* 0x0000000000007946 */ /* 0x000fea0003800000 */
[----:B-----5:R-:W-:-:S04]  /*23e0*/  LOP3.LUT R10, R10, R11, RZ, 0x3c, !PT ;  /* 0x0000000b0a0a7212 */ /* 0x020fc800078e3cff */
[----:B------:R-:W-:-:S13]  /*23f0*/  ISETP.GT.AND P0, PT, R10, -0x1, PT ;  /* 0xffffffff0a00780c */ /* 0x000fda0003f04270 */
[----:B------:R-:W-:Y:S05]  /*2400*/  @P0 BRA `(.L_x_1876) ;  /* 0xfffffffc00e80947 */ /* 0x000fea000383ffff */
.L_x_1875:
[----:B------:R-:W-:Y:S05]  /*2410*/  WARPSYNC.ALL ;  /* 0x0000000000007948 */ /* 0x000fea0003800000 */
[----:B------:R-:W-:Y:S06]  /*2420*/  BAR.SYNC.DEFER_BLOCKING 0x0 ;  /* 0x0000000000007b1d */ /* 0x000fec0000010000 */
[----:B------:R-:W-:Y:S05]  /*2430*/  BRA `(.L_x_1877) ;  /* 0x0000000000607947 */ /* 0x000fea0003800000 */
.L_x_1874:
[----:B------:R-:W-:Y:S01]  /*2440*/  BAR.SYNC.DEFER_BLOCKING 0x0 ;  /* 0x0000000000007b1d */ /* 0x000fe20000010000 */
[----:B------:R-:W-:-:S13]  /*2450*/  ISETP.NE.AND P0, PT, R39, RZ, PT ;  /* 0x000000ff2700720c */ /* 0x000fda0003f05270 */
[----:B------:R-:W-:Y:S05]  /*2460*/  @P0 BRA `(.L_x_1878) ;  /* 0x00000000004c0947 */ /* 0x000fea0003800000 */
[----:B------:R-:W-:Y:S01]  /*2470*/  ULDC.64 UR8, c[0x0][0x268] ;  /* 0x00009a0000087ab9 */ /* 0x000fe20000000a00 */
[----:B0-----:R-:W-:Y:S01]  /*2480*/  IADD3 R9, -R5, RZ, RZ ;  /* 0x000000ff05097210 */ /* 0x001fe20007ffe1ff */
[----:B------:R-:W-:Y:S01]  /*2490*/  UIADD3 UR8, UP0, UR8, 0x24, URZ ;  /* 0x0000002408087890 */ /* 0x000fe2000ff1e03f */
[----:B------:R-:W-:Y:S02]  /*24a0*/  IMAD.MOV.U32 R11, RZ, RZ, 0x7fffff71 ;  /* 0x7fffff71ff0b7424 */ /* 0x000fe400078e00ff */
        /* <DEDUP_REMOVED lines=9> */
.L_x_1879:
[----:B------:R-:W2:Y:S04]  /*2540*/  LD.E.STRONG.GPU R10, desc[UR10][R8.64] ;  /* 0x0000000a080a7980 */ /* 0x000ea8000c10f900 */
[----:B--2---:R-:W-:Y:S01]  /*2550*/  CCTL.IVALL ;  /* 0x00000000ff00798f */ /* 0x004fe20002000000 */
[----:B------:R-:W-:Y:S05]  /*2560*/  YIELD ;  /* 0x0000000000007946 */ /* 0x000fea0003800000 */
[----:B-----5:R-:W-:-:S04]  /*2570*/  LOP3.LUT R10, R10, R11, RZ, 0x3c, !PT ;  /* 0x0000000b0a0a7212 */ /* 0x020fc800078e3cff */
[----:B------:R-:W-:-:S13]  /*2580*/  ISETP.GT.AND P0, PT, R10, -0x1, PT ;  /* 0xffffffff0a00780c */ /* 0x000fda0003f04270 */
[----:B------:R-:W-:Y:S05]  /*2590*/  @P0 BRA `(.L_x_1879) ;  /* 0xfffffffc00e80947 */ /* 0x000fea000383ffff */
.L_x_1878:
[----:B------:R-:W-:Y:S05]  /*25a0*/  WARPSYNC.ALL ;  /* 0x0000000000007948 */ /* 0x000fea0003800000 */
[----:B------:R-:W-:Y:S06]  /*25b0*/  BAR.SYNC.DEFER_BLOCKING 0x0 ;  /* 0x0000000000007b1d */ /* 0x000fec0000010000 */
.L_x_1877:
[----:B------:R-:W-:Y:S01]  /*25c0*/  ISETP.GT.U32.AND P0, PT, R39, 0x3f, PT ;  /* 0x0000003f2700780c */ /* 0x000fe20003f04070 */
[----:B------:R-:W-:Y:S01]  /*25d0*/  UIADD3 UR5, UR5, 0x3480, URZ ;  /* 0x0000348005057890 */ /* 0x000fe2000fffe03f */
[----:B------:R-:W-:Y:S01]  /*25e0*/  SHF.L.U32 R17, R40, 0x2, RZ ;  /* 0x0000000228117819 */ /* 0x000fe200000006ff */
[----:B------:R-:W-:-:S10]  /*25f0*/  ULDC.64 UR8, c[0x0][0x210] ;  /* 0x0000840000087ab9 */ /* 0x000fd40000000a00 */
[----:B0-----:R-:W0:Y:S01]  /*2600*/  @!P0 LDC R10, c[0x0][0x10] ;  /* 0x00000400ff0a8b82 */ /* 0x001e220000000800 */
[C---:B------:R-:W-:Y:S02]  /*2610*/  @!P0 LOP3.LUT R11, R39.reuse, 0x7ffffff0, RZ, 0xc0, !PT ;  /* 0x7ffffff0270b8812 */ /* 0x040fe400078ec0ff */
[----:B------:R-:W-:-:S05]  /*2620*/  @!P0 LOP3.LUT R13, R39, 0xf, RZ, 0xc0, !PT ;  /* 0x0000000f270d8812 */ /* 0x000fca00078ec0ff */
[----:B------:R-:W1:Y:S01]  /*2630*/  @!P0 LDC.64 R8, c[0x0][0x260] ;  /* 0x00009800ff088b82 */ /* 0x000e620000000a00 */
[----:B0-----:R-:W-:-:S05]  /*2640*/  @!P0 IMAD R10, R10, UR4, R5 ;  /* 0x000000040a0a8c24 */ /* 0x001fca000f8e0205 */
[----:B------:R-:W-:-:S05]  /*2650*/  @!P0 LEA R10, R10, R11, 0x6 ;  /* 0x0000000b0a0a8211 */ /* 0x000fca00078e30ff */
[----:B------:R-:W-:-:S05]  /*2660*/  @!P0 IMAD.IADD R10, R10, 0x1, R13 ;  /* 0x000000010a0a8824 */ /* 0x000fca00078e020d */
[----:B------:R-:W-:-:S05]  /*2670*/  @!P0 SHF.L.U32 R11, R10, 0x1, RZ ;  /* 0x000000010a0b8819 */ /* 0x000fca00000006ff */
[----:B-1----:R-:W-:-:S06]  /*2680*/  @!P0 IMAD.WIDE.U32 R8, R11, 0x4, R8 ;  /* 0x000000040b088825 */ /* 0x002fcc00078e0008 */
[----:B------:R-:W2:Y:S01]  /*2690*/  @!P0 LDG.E.64 R8, desc[UR10][R8.64] ;  /* 0x0000000a08088981 */ /* 0x000ea2000c1e1b00 */
[----:B------:R-:W-:Y:S01]  /*26a0*/  CS2R R10, SRZ ;  /* 0x00000000000a7805 */ /* 0x000fe2000001ff00 */
[----:B------:R-:W-:Y:S01]  /*26b0*/  ULEA UR5, UR7, UR5, 0x18 ;  /* 0x0000000507057291 */ /* 0x000fe2000f8ec03f */
[----:B------:R-:W-:Y:S01]  /*26c0*/  LOP3.LUT R18, R17, 0x1c, RZ, 0xc0, !PT ;  /* 0x0000001c11127812 */ /* 0x000fe200078ec0ff */
[----:B------:R-:W-:Y:S01]  /*26d0*/  ULOP3.LUT UR4, UR4, 0x1, URZ, 0x3c, !UPT ;  /* 0x0000000104047892 */ /* 0x000fe2000f8e3c3f */
[----:B------:R-:W-:Y:S02]  /*26e0*/  IMAD.MOV.U32 R40, RZ, RZ, R12 ;  /* 0x000000ffff287224 */ /* 0x000fe400078e000c */
[----:B------:R-:W-:Y:S01]  /*26f0*/  IADD3 R49, -R18, R49, RZ ;  /* 0x0000003112317210 */ /* 0x000fe20007ffe1ff */
        /* <DEDUP_REMOVED lines=24> */
[----:B------:R-:W-:Y:S01]  /*2880*/  @!P0 STS.64 [R13+UR5], R8 ;  /* 0x000000080d008988 */ /* 0x000fe20008000a05 */
[----:B------:R-:W-:Y:S01]  /*2890*/  BAR.SYNC.DEFER_BLOCKING 0x0 ;  /* 0x0000000000007b1d */ /* 0x000fe20000010000 */
[----:B------:R-:W-:-:S04]  /*28a0*/  IADD3 R50, P0, R50, UR8, RZ ;  /* 0x0000000832327c10 */ /* 0x000fc8000ff1e0ff */
[----:B------:R-:W-:Y:S02]  /*28b0*/  IADD3.X R51, R51, UR9, RZ, P0, !PT ;  /* 0x0000000933337c10 */ /* 0x000fe400087fe4ff */
[----:B------:R-:W-:-:S04]  /*28c0*/  IADD3 R52, P0, R52, UR8, RZ ;  /* 0x0000000834347c10 */ /* 0x000fc8000ff1e0ff */
[----:B------:R-:W-:Y:S02]  /*28d0*/  IADD3.X R53, R53, UR9, RZ, P0, !PT ;  /* 0x0000000935357c10 */ /* 0x000fe400087fe4ff */
[----:B------:R-:W-:-:S04]  /*28e0*/  IADD3 R54, P0, R54, UR8, RZ ;  /* 0x0000000836367c10 */ /* 0x000fc8000ff1e0ff */
[----:B------:R-:W-:Y:S02]  /*28f0*/  IADD3.X R55, R55, UR9, RZ, P0, !PT ;  /* 0x0000000937377c10 */ /* 0x000fe400087fe4ff */
[----:B------:R-:W-:-:S04]  /*2900*/  IADD3 R56, P0, R56, UR8, RZ ;  /* 0x0000000838387c10 */ /* 0x000fc8000ff1e0ff */
[----:B------:R-:W-:Y:S01]  /*2910*/  IADD3.X R57, R57, UR9, RZ, P0, !PT ;  /* 0x0000000939397c10 */ /* 0x000fe200087fe4ff */
[----:B------:R-:W0:Y:S01]  /*2920*/  LDS.64 R10, [R10] ;  /* 0x000000000a0a7984 */ /* 0x000e220000000a00 */
[----:B------:R-:W-:-:S04]  /*2930*/  ISETP.GE.U32.AND P0, PT, R12, UR12, PT ;  /* 0x0000000c0c007c0c */ /* 0x000fc8000bf06070 */
[----:B------:R-:W-:Y:S01]  /*2940*/  ISETP.GE.AND.EX P0, PT, R7, UR6, PT, P0 ;  /* 0x0000000607007c0c */ /* 0x000fe2000bf06300 */
[--C-:B0-----:R-:W-:Y:S01]  /*2950*/  FFMA.FTZ R67, R67, R65, -R10.reuse ;  /* 0x0000004143437223 */ /* 0x101fe2000001080a */
[--C-:B------:R-:W-:Y:S01]  /*2960*/  FFMA.FTZ R71, R71, R69, -R10.reuse ;  /* 0x0000004547477223 */ /* 0x100fe2000001080a */
[--C-:B------:R-:W-:Y:S01]  /*2970*/  FFMA.FTZ R3, R3, R59, -R10.reuse ;  /* 0x0000003b03037223 */ /* 0x100fe2000001080a */
[--C-:B------:R-:W-:Y:S01]  /*2980*/  FFMA.FTZ R63, R63, R61, -R10.reuse ;  /* 0x0000003d3f3f7223 */ /* 0x100fe2000001080a */
[-C--:B------:R-:W-:Y:S01]  /*2990*/  FFMA.FTZ R67, R4, -R11.reuse, R67 ;  /* 0x8000000b04437223 */ /* 0x080fe20000010043 */
[-C--:B------:R-:W-:Y:S01]  /*29a0*/  FFMA.FTZ R71, R6, -R11.reuse, R71 ;  /* 0x8000000b06477223 */ /* 0x080fe20000010047 */
[--C-:B------:R-:W-:Y:S01]  /*29b0*/  FFMA.FTZ R9, R65, R68, -R10.reuse ;  /* 0x0000004441097223 */ /* 0x100fe2000001080a */
[--C-:B------:R-:W-:Y:S01]  /*29c0*/  FFMA.FTZ R72, R69, R72, -R10.reuse ;  /* 0x0000004845487223 */ /* 0x100fe2000001080a */
[-C--:B------:R-:W-:Y:S01]  /*29d0*/  FFMA.FTZ R3, R0, -R11.reuse, R3 ;  /* 0x8000000b00037223 */ /* 0x080fe20000010003 */
[----:B------:R-:W-:Y:S01]  /*29e0*/  FFMA.FTZ R63, R2, -R11, R63 ;  /* 0x8000000b023f7223 */ /* 0x000fe2000001003f */
[--C-:B------:R-:W-:Y:S01]  /*29f0*/  FFMA.FTZ R15, R59, R60, -R10.reuse ;  /* 0x0000003c3b0f7223 */ /* 0x100fe2000001080a */
[--C-:B------:R-:W-:Y:S01]  /*2a00*/  FFMA.FTZ R17, R61, R64, -R10.reuse ;  /* 0x000000403d117223 */ /* 0x100fe2000001080a */
[C---:B------:R-:W-:Y:S01]  /*2a10*/  FMUL.FTZ R67, R58.reuse, R67 ;  /* 0x000000433a437220 */ /* 0x040fe20000410000 */
[----:B------:R-:W-:Y:S01]  /*2a20*/  FMUL.FTZ R2, R58, R71 ;  /* 0x000000473a027220 */ /* 0x000fe20000410000 */
[--C-:B------:R-:W-:Y:S01]  /*2a30*/  FFMA.FTZ R74, R59, R74, -R10.reuse ;  /* 0x0000004a3b4a7223 */ /* 0x100fe2000001080a */
[--C-:B------:R-:W-:Y:S01]  /*2a40*/  FFMA.FTZ R76, R61, R76, -R10.reuse ;  /* 0x0000004c3d4c7223 */ /* 0x100fe2000001080a */
[----:B------:R-:W-:Y:S01]  /*2a50*/  FFMA.FTZ R78, R65, R78, -R10 ;  /* 0x0000004e414e7223 */ /* 0x000fe2000001080a */
[-C--:B------:R-:W-:Y:S01]  /*2a60*/  FFMA.FTZ R9, R70, -R11.reuse, R9 ;  /* 0x8000000b46097223 */ /* 0x080fe20000010009 */
[----:B------:R-:W-:Y:S01]  /*2a70*/  FFMA.FTZ R73, R73, -R11, R72 ;  /* 0x8000000b49497223 */ /* 0x000fe20000010048 */
[C---:B------:R-:W-:Y:S01]  /*2a80*/  FMUL.FTZ R3, R58.reuse, R3 ;  /* 0x000000033a037220 */ /* 0x040fe20000410000 */
[----:B------:R-:W-:Y:S01]  /*2a90*/  FMUL.FTZ R0, R58, R63 ;  /* 0x0000003f3a007220 */ /* 0x000fe20000410000 */
[--C-:B------:R-:W-:Y:S01]  /*2aa0*/  FFMA.FTZ R59, R59, R81, -R10.reuse ;  /* 0x000000513b3b7223 */ /* 0x100fe2000001080a */
[--C-:B------:R-:W-:Y:S01]  /*2ab0*/  FFMA.FTZ R61, R61, R83, -R10.reuse ;  /* 0x000000533d3d7223 */ /* 0x100fe2000001080a */
[--C-:B------:R-:W-:Y:S01]  /*2ac0*/  FFMA.FTZ R65, R65, R85, -R10.reuse ;  /* 0x0000005541417223 */ /* 0x100fe2000001080a */
[C-C-:B------:R-:W-:Y:S01]  /*2ad0*/  FFMA.FTZ R13, R69.reuse, R80, -R10.reuse ;  /* 0x00000050450d7223 */ /* 0x140fe2000001080a */
[----:B------:R-:W-:Y:S01]  /*2ae0*/  FFMA.FTZ R69, R69, R87, -R10 ;  /* 0x0000005745457223 */ /* 0x000fe2000001080a */
[-C--:B------:R-:W-:Y:S01]  /*2af0*/  FFMA.FTZ R15, R62, -R11.reuse, R15 ;  /* 0x8000000b3e0f7223 */ /* 0x080fe2000001000f */
[----:B------:R-:W-:Y:S01]  /*2b00*/  FFMA.FTZ R17, R66, -R11, R17 ;  /* 0x8000000b42117223 */ /* 0x000fe20000010011 */
[----:B------:R-:W-:Y:S01]  /*2b10*/  F2FP.F16.F32.PACK_AB R67, R2, R67 ;  /* 0x000000430243723e */ /* 0x000fe200000000ff */
[C---:B------:R-:W-:Y:S01]  /*2b20*/  FMUL.FTZ R9, R58.reuse, R9 ;  /* 0x000000093a097220 */ /* 0x040fe20000410000 */
        /* <DEDUP_REMOVED lines=8> */
[----:B------:R-:W-:Y:S01]  /*2bb0*/  F2FP.F16.F32.PACK_AB R3, R0, R3 ;  /* 0x000000030003723e */ /* 0x000fe200000000ff */
[----:B------:R-:W-:Y:S01]  /*2bc0*/  FFMA.FTZ R69, R90, -R11, R69 ;  /* 0x8000000b5a457223 */ /* 0x000fe20000010045 */
        /* <DEDUP_REMOVED lines=9> */
[----:B------:R-:W-:Y:S01]  /*2c60*/  F2FP.F16.F32.PACK_AB R9, R2, R9 ;  /* 0x000000090209723e */ /* 0x000fe200000000ff */
[----:B------:R-:W-:Y:S01]  /*2c70*/  FMUL.FTZ R58, R58, R69 ;  /* 0x000000453a3a7220 */ /* 0x000fe20000410000 */
[----:B------:R-:W-:Y:S01]  /*2c80*/  F2FP.F16.F32.PACK_AB R15, R0, R15 ;  /* 0x0000000f000f723e */ /* 0x000fe200000000ff */
[----:B------:R-:W-:Y:S01]  /*2c90*/  STG.E.U16 desc[UR10][R50.64], R3 ;  /* 0x0000000332007986 */ /* 0x000fe2000c10150a */
[----:B------:R-:W-:-:S02]  /*2ca0*/  PRMT R25, R3, 0x7632, R25 ;  /* 0x0000763203197816 */ /* 0x000fc40000000019 */
[----:B------:R-:W-:Y:S01]  /*2cb0*/  PRMT R0, R67, 0x7632, R0 ;  /* 0x0000763243007816 */ /* 0x000fe20000000000 */
[----:B------:R-:W-:Y:S01]  /*2cc0*/  STG.E.U16 desc[UR10][R50.64+0x4], R67 ;  /* 0x0000044332007986 */ /* 0x000fe2000c10150a */
[----:B------:R-:W-:Y:S02]  /*2cd0*/  PRMT R2, R9, 0x7632, R2 ;  /* 0x0000763209027816 */ /* 0x000fe40000000002 */
[----:B------:R-:W-:Y:S01]  /*2ce0*/  F2FP.F16.F32.PACK_AB R75, R4, R75 ;  /* 0x0000004b044b723e */ /* 0x000fe200000000ff */
[----:B------:R-:W-:Y:S01]  /*2cf0*/  STG.E.U16 desc[UR10][R50.64+0x2], R25 ;  /* 0x0000021932007986 */ /* 0x000fe2000c10150a */
[----:B------:R-:W-:Y:S02]  /*2d00*/  F2FP.F16.F32.PACK_AB R79, R6, R79 ;  /* 0x0000004f064f723e */ /* 0x000fe400000000ff */
[----:B------:R-:W-:Y:S01]  /*2d10*/  F2FP.F16.F32.PACK_AB R59, R8, R59 ;  /* 0x0000003b083b723e */ /* 0x000fe200000000ff */
[----:B------:R0:W-:Y:S01]  /*2d20*/  STG.E.U16 desc[UR10][R50.64+0x6], R0 ;  /* 0x0000060032007986 */ /* 0x0001e2000c10150a */
[----:B------:R-:W-:-:S02]  /*2d30*/  F2FP.F16.F32.PACK_AB R65, R58, R65 ;  /* 0x000000413a41723e */ /* 0x000fc400000000ff */
[----:B------:R-:W-:Y:S01]  /*2d40*/  PRMT R26, R15, 0x7632, R26 ;  /* 0x000076320f1a7816 */ /* 0x000fe2000000001a */
[----:B------:R1:W-:Y:S01]  /*2d50*/  STG.E.U16 desc[UR10][R52.64+0x6], R2 ;  /* 0x0000060234007986 */ /* 0x0003e2000c10150a */
[----:B------:R-:W-:Y:S02]  /*2d60*/  PRMT R27, R75, 0x7632, R27 ;  /* 0x000076324b1b7816 */ /* 0x000fe4000000001b */
[----:B------:R-:W-:Y:S01]  /*2d70*/  PRMT R28, R59, 0x7632, R28 ;  /* 0x000076323b1c7816 */ /* 0x000fe2000000001c */
        /* <DEDUP_REMOVED lines=14> */
.L_x_1869:
[----:B------:R-:W-:-:S04]  /*2e60*/  LEA R5, R5, R38, 0x4 ;  /* 0x0000002605057211 */ /* 0x000fc800078e20ff */
[----:B------:R-:W-:-:S04]  /*2e70*/  SHF.L.U32 R16, R5, 0x5, RZ ;  /* 0x0000000505107819 */ /* 0x000fc800000006ff */
[----:B------:R-:W-:-:S13]  /*2e80*/  ISETP.GT.AND P0, PT, R16, 0x9ff, PT ;  /* 0x000009ff1000780c */ /* 0x000fda0003f04270 */
[----:B------:R-:W-:Y:S05]  /*2e90*/  @P0 EXIT ;  /* 0x000000000000094d */ /* 0x000fea0003800000 */
[----:B--2---:R-:W1:Y:S01]  /*2ea0*/  S2R R0, SR_TID.X ;  /* 0x0000000000007919 */ /* 0x004e620000002100 */
        /* <DEDUP_REMOVED lines=19> */
[----:B------:R-:W-:Y:S01]  /*2fe0*/  IADD3 RZ, P0, R9, R12, RZ ;  /* 0x0000000c09ff7210 */ /* 0x000fe20007f1e0ff */
[----:B------:R-:W-:Y:S01]  /*2ff0*/  IMAD.MOV.U32 R9, RZ, RZ, R16 ;  /* 0x000000ffff097224 */ /* 0x000fe200078e0010 */
[----:B------:R-:W-:-:S03]  /*3000*/  IADD3 R8, R10, R11, RZ ;  /* 0x0000000b0a087210 */ /* 0x000fc60007ffe0ff */
        /* <DEDUP_REMOVED lines=11> */
.L_x_1897:
        /* <DEDUP_REMOVED lines=41> */
.L_x_1884:
[----:B------:R-:W-:Y:S05]  /*3350*/  BSYNC B1 ;  /* 0x0000000000017941 */ /* 0x000fea0003800000 */
.L_x_1883:
        /* <DEDUP_REMOVED lines=21> */
.L_x_1887:
        /* <DEDUP_REMOVED lines=55> */
.L_x_1886:
[----:B------:R-:W-:Y:S05]  /*3820*/  BSYNC B1 ;  /* 0x0000000000017941 */ /* 0x000fea0003800000 */
.L_x_1885:
        /* <DEDUP_REMOVED lines=35> */
.L_x_1889:
[----:B------:R-:W-:Y:S05]  /*3a60*/  BSYNC B1 ;  /* 0x0000000000017941 */ /* 0x000fea0003800000 */
.L_x_1888:
        /* <DEDUP_REMOVED lines=15> */
.L_x_1882:
[----:B------:R-:W-:Y:S05]  /*3b60*/  BSYNC B0 ;  /* 0x0000000000007941 */ /* 0x000fea0003800000 */
.L_x_1881:
        /* <DEDUP_REMOVED lines=19> */
[C---:B0-----:R-:W-:Y:S02]  /*3ca0*/  @!P0 SHF.L.U32 R16, R36.reuse, 0x1, RZ ;  /* 0x0000000124108819 */ /* 0x041fe400000006ff */
        /* <DEDUP_REMOVED lines=12> */
[----:B------:R-:W-:-:S03]  /*3d70*/  MOV R25, 0xffff ;  /* 0x0000ffff00197802 */ /* 0x000fc60000000f00 */
[----:B0-2---:R-:W0:Y:S01]  /*3d80*/  SHFL.BFLY PT, R18, R17, 0x8, 0x101f ;  /* 0x0d101f0011127f89 */ /* 0x005e2200000e0000 */
[----:B-1----:R-:W-:Y:S01]  /*3d90*/  FADD.FTZ R19, R19, R16 ;  /* 0x0000001013137221 */ /* 0x002fe20000010000 */
[----:B------:R-:W-:Y:S02]  /*3da0*/  IMAD.MOV.U32 R16, RZ, RZ, 0xffff ;  /* 0x0000ffffff107424 */ /* 0x000fe400078e00ff */
[----:B0-----:R-:W-:Y:S02]  /*3db0*/  FADD.FTZ R18, R18, R17 ;  /* 0x0000001112127221 */ /* 0x001fe40000010000 */
        /* <DEDUP_REMOVED lines=12> */
.L_x_1906:
[----:B------:R-:W0:Y:S01]  /*3e80*/  LDC.64 R16, c[0x0][0x218] ;  /* 0x00008600ff107b82 */ /* 0x000e220000000a00 */
[----:B------:R-:W-:Y:S01]  /*3e90*/  ISETP.NE.AND P1, PT, R36, RZ, PT ;  /* 0x000000ff2400720c */ /* 0x000fe20003f25270 */
[----:B--2---:R-:W-:Y:S01]  /*3ea0*/  FADD.FTZ R22, R26, R23 ;  /* 0x000000171a167221 */ /* 0x004fe20000010000 */
[C---:B------:R-:W-:Y:S02]  /*3eb0*/  LEA.HI R21, R0.reuse, R9, RZ, 0x1c ;  /* 0x0000000900157211 */ /* 0x040fe400078fe0ff */
[----:B------:R-:W-:Y:S02]  /*3ec0*/  ISETP.NE.AND P2, PT, R15, 0x1, PT ;  /* 0x000000010f00780c */ /* 0x000fe40003f45270 */
[----:B------:R-:W-:Y:S01]  /*3ed0*/  LEA.HI R24, R0, 0x14, RZ, 0x1c ;  /* 0x0000001400187811 */ /* 0x000fe200078fe0ff */
[----:B------:R-:W1:Y:S06]  /*3ee0*/  LDC.64 R18, c[0x0][0x220] ;  /* 0x00008800ff127b82 */ /* 0x000e6c0000000a00 */
[----:B------:R-:W-:-:S02]  /*3ef0*/  @!P1 F2FP.F16.F32.PACK_AB R20, RZ, R28 ;  /* 0x0000001cff14923e */ /* 0x000fc400000000ff */
[----:B------:R-:W-:Y:S01]  /*3f00*/  @!P1 F2FP.F16.F32.PACK_AB R22, RZ, R22 ;  /* 0x00000016ff16923e */ /* 0x000fe200000000ff */
[----:B0-----:R-:W-:-:S05]  /*3f10*/  IMAD.WIDE R16, R21, 0x2, R16 ;  /* 0x0000000215107825 */ /* 0x001fca00078e0210 */
[----:B------:R2:W-:Y:S01]  /*3f20*/  @!P1 STG.E.U16 desc[UR10][R16.64], R20 ;  /* 0x0000001410009986 */ /* 0x0005e2000c10150a */
[----:B-1----:R-:W-:-:S05]  /*3f30*/  IMAD.WIDE R18, R21, 0x2, R18 ;  /* 0x0000000215127825 */ /* 0x002fca00078e0212 */
[----:B------:R2:W-:Y:S01]  /*3f40*/  @!P1 STG.E.U16 desc[UR10][R18.64], R22 ;  /* 0x0000001612009986 */ /* 0x0005e2000c10150a */
[----:B------:R-:W-:Y:S05]  /*3f50*/  @!P2 BRA `(.L_x_1892) ;  /* 0x000000040030a947 */ /* 0x000fea0003800000 */
[C---:B------:R-:W-:Y:S01]  /*3f60*/  @!P0 SHF.L.U32 R21, R36.reuse, 0x1, RZ ;  /* 0x0000000124158819 */ /* 0x040fe200000006ff */
[----:B------:R-:W-:Y:S01]  /*3f70*/  UMOV UR5, 0xffff ;  /* 0x0000ffff00057882 */ /* 0x000fe20000000000 */
[----:B------:R-:W-:Y:S02]  /*3f80*/  @!P0 LEA R23, R36, UR4, 0x7 ;  /* 0x0000000424178c11 */ /* 0x000fe4000f8e38ff */
[----:B--2---:R-:W-:Y:S01]  /*3f90*/  @!P0 LOP3.LUT R20, R24, R21, RZ, 0x3c, !PT ;  /* 0x0000001518148212 */ /* 0x004fe200078e3cff */
[----:B------:R-:W-:Y:S01]  /*3fa0*/  HFMA2.MMA R24, -RZ, RZ, 0, 0 ;  /* 0x00000000ff187435 */ /* 0x000fe200000001ff */
[----:B------:R-:W-:-:S03]  /*3fb0*/  MOV R26, RZ ;  /* 0x000000ff001a7202 */ /* 0x000fc60000000f00 */
[----:B------:R-:W-:-:S05]  /*3fc0*/  @!P0 IMAD R20, R20, 0x4, R23 ;  /* 0x0000000414148824 */ /* 0x000fca00078e0217 */
        /* <DEDUP_REMOVED lines=24> */
.L_x_1916:
[----:B--2---:R-:W-:Y:S01]  /*4150*/  FADD.FTZ R21, R33, R23 ;  /* 0x0000001721157221 */ /* 0x004fe20000010000 */
[----:B------:R-:W-:Y:S02]  /*4160*/  @!P1 F2FP.F16.F32.PACK_AB R20, RZ, R24 ;  /* 0x00000018ff14923e */ /* 0x000fe400000000ff */
[----:B------:R-:W-:Y:S02]  /*4170*/  ISETP.NE.AND P2, PT, R15, 0x2, PT ;  /* 0x000000020f00780c */ /* 0x000fe40003f45270 */
[----:B------:R-:W-:Y:S01]  /*4180*/  @!P1 F2FP.F16.F32.PACK_AB R21, RZ, R21 ;  /* 0x00000015ff15923e */ /* 0x000fe200000000ff */
[----:B------:R1:W-:Y:S01]  /*4190*/  @!P1 STG.E.U16 desc[UR10][R16.64+0x28], R20 ;  /* 0x0000281410009986 */ /* 0x0003e2000c10150a */
[----:B------:R-:W-:-:S03]  /*41a0*/  LEA.HI R24, R0, 0x28, RZ, 0x1c ;  /* 0x0000002800187811 */ /* 0x000fc600078fe0ff */
[----:B------:R1:W-:Y:S06]  /*41b0*/  @!P1 STG.E.U16 desc[UR10][R18.64+0x28], R21 ;  /* 0x0000281512009986 */ /* 0x0003ec000c10150a */
[----:B------:R-:W-:Y:S05]  /*41c0*/  @!P2 BRA `(.L_x_1892) ;  /* 0x000000000094a947 */ /* 0x000fea0003800000 */
[C---:B-1----:R-:W-:Y:S01]  /*41d0*/  @!P0 IMAD.SHL.U32 R21, R36.reuse, 0x2, RZ ;  /* 0x0000000224158824 */ /* 0x042fe200078e00ff */
[----:B------:R-:W-:Y:S01]  /*41e0*/  @!P0 LEA R23, R36, UR4, 0x7 ;  /* 0x0000000424178c11 */ /* 0x000fe2000f8e38ff */
[----:B------:R-:W-:Y:S01]  /*41f0*/  UMOV UR5, 0xffff ;  /* 0x0000ffff00057882 */ /* 0x000fe20000000000 */
[----:B------:R-:W-:Y:S02]  /*4200*/  MOV R26, RZ ;  /* 0x000000ff001a7202 */ /* 0x000fe40000000f00 */
[----:B------:R-:W-:Y:S01]  /*4210*/  @!P0 LOP3.LUT R20, R24, R21, RZ, 0x3c, !PT ;  /* 0x0000001518148212 */ /* 0x000fe200078e3cff */
[----:B------:R-:W-:-:S03]  /*4220*/  HFMA2.MMA R24, -RZ, RZ, 0, 0 ;  /* 0x00000000ff187435 */ /* 0x000fc600000001ff */
[----:B------:R-:W-:-:S05]  /*4230*/  @!P0 LEA R20, R20, R23, 0x2 ;  /* 0x0000001714148211 */ /* 0x000fca00078e10ff */
[----:B------:R0:W1:Y:S04]  /*4240*/  @!P0 LDS R26, [R20+0x500] ;  /* 0x00050000141a8984 */ /* 0x0000680000000800 */
[----:B------:R0:W2:Y:S01]  /*4250*/  @!P0 LDS R24, [R20] ;  /* 0x0000000014188984 */ /* 0x0000a20000000800 */
[----:B------:R-:W-:Y:S05]  /*4260*/  BRA.DIV UR5, `(.L_x_1895) ;  /* 0x0000001205e47947 */ /* 0x000fea000b800000 */
[----:B------:R-:W-:Y:S01]  /*4270*/  IMAD.MOV.U32 R21, RZ, RZ, 0xffff ;  /* 0x0000ffffff157424 */ /* 0x000fe200078e00ff */
[----:B------:R-:W-:Y:S01]  /*4280*/  MOV R23, 0xffff ;  /* 0x0000ffff00177802 */ /* 0x000fe20000000f00 */
[----:B------:R-:W-:Y:S01]  /*4290*/  IMAD.MOV.U32 R25, RZ, RZ, 0xffff ;  /* 0x0000ffffff197424 */ /* 0x000fe200078e00ff */
[----:B0-----:R-:W-:Y:S01]  /*42a0*/  MOV R20, 0xffff ;  /* 0x0000ffff00147802 */ /* 0x001fe20000000f00 */
        /* <DEDUP_REMOVED lines=17> */
.L_x_1926:
[----:B--2---:R-:W-:Y:S01]  /*43c0*/  FADD.FTZ R21, R33, R23 ;  /* 0x0000001721157221 */ /* 0x004fe20000010000 */
[----:B------:R-:W-:Y:S02]  /*43d0*/  @!P1 F2FP.F16.F32.PACK_AB R20, RZ, R24 ;  /* 0x00000018ff14923e */ /* 0x000fe400000000ff */
[----:B------:R-:W-:Y:S02]  /*43e0*/  LEA.HI R24, R0, 0x3c, RZ, 0x1c ;  /* 0x0000003c00187811 */ /* 0x000fe400078fe0ff */
[----:B------:R-:W-:Y:S01]  /*43f0*/  @!P1 F2FP.F16.F32.PACK_AB R21, RZ, R21 ;  /* 0x00000015ff15923e */ /* 0x000fe200000000ff */
[----:B------:R3:W-:Y:S04]  /*4400*/  @!P1 STG.E.U16 desc[UR10][R16.64+0x50], R20 ;  /* 0x0000501410009986 */ /* 0x0007e8000c10150a */
[----:B------:R3:W-:Y:S02]  /*4410*/  @!P1 STG.E.U16 desc[UR10][R18.64+0x50], R21 ;  /* 0x0000501512009986 */ /* 0x0007e4000c10150a */
.L_x_1892:
[----:B------:R-:W-:Y:S05]  /*4420*/  BSYNC B0 ;  /* 0x0000000000007941 */ /* 0x000fea0003800000 */
.L_x_1891:
        /* <DEDUP_REMOVED lines=12> */
[----:B------:R-:W-:Y:S01]  /*44f0*/  @!P0 IMAD.SHL.U32 R27, R36, 0x2, RZ ;  /* 0x00000002241b8824 */ /* 0x000fe200078e00ff */
[----:B------:R-:W-:Y:S02]  /*4500*/  @!P0 IADD3 R26, R24, 0x14, RZ ;  /* 0x00000014181a8810 */ /* 0x000fe40007ffe0ff */
[----:B------:R-:W-:Y:S02]  /*4510*/  CS2R R32, SRZ ;  /* 0x0000000000207805 */ /* 0x000fe4000001ff00 */
[----:B------:R-:W-:Y:S01]  /*4520*/  @!P0 SHF.L.U32 R19, R36, 0x1, RZ ;  /* 0x0000000124138819 */ /* 0x000fe200000006ff */
[----:B------:R-:W-:Y:S01]  /*4530*/  HFMA2.MMA R45, -RZ, RZ, 0, 0 ;  /* 0x00000000ff2d7435 */ /* 0x000fe200000001ff */
[----:B0-----:R-:W-:Y:S01]  /*4540*/  @!P0 IADD3 R18, R24, 0x28, RZ ;  /* 0x0000002818128810 */ /* 0x001fe20007ffe0ff */
[----:B------:R-:W-:Y:S01]  /*4550*/  IMAD.MOV.U32 R46, RZ, RZ, RZ ;  /* 0x000000ffff2e7224 */ /* 0x000fe200078e00ff */
[----:B------:R-:W-:Y:S02]  /*4560*/  @!P0 LOP3.LUT R26, R26, R27, RZ, 0x3c, !PT ;  /* 0x0000001b1a1a8212 */ /* 0x000fe400078e3cff */
[----:B------:R-:W-:-:S02]  /*4570*/  @!P0 LEA R29, R36, UR4, 0x7 ;  /* 0x00000004241d8c11 */ /* 0x000fc4000f8e38ff */
[----:B------:R-:W-:Y:S02]  /*4580*/  @!P0 LOP3.LUT R18, R18, R19, RZ, 0x3c, !PT ;  /* 0x0000001312128212 */ /* 0x000fe400078e3cff */
[----:B------:R-:W-:Y:S01]  /*4590*/  @!P0 LEA R23, R36, UR4, 0x7 ;  /* 0x0000000424178c11 */ /* 0x000fe2000f8e38ff */
[----:B------:R-:W-:Y:S01]  /*45a0*/  @!P0 IMAD R26, R26, 0x4, R29 ;  /* 0x000000041a1a8824 */ /* 0x000fe200078e021d */
[----:B------:R-:W-:Y:S02]  /*45b0*/  MOV R21, 0xffff ;  /* 0x0000ffff00157802 */ /* 0x000fe40000000f00 */
[----:B------:R-:W-:Y:S01]  /*45c0*/  @!P0 LEA R18, R18, R23, 0x2 ;  /* 0x0000001712128211 */ /* 0x000fe200078e10ff */
[----:B------:R-:W-:Y:S01]  /*45d0*/  @!P0 IMAD.SHL.U32 R23, R36, 0x2, RZ ;  /* 0x0000000224178824 */ /* 0x000fe200078e00ff */
[----:B------:R-:W-:Y:S01]  /*45e0*/  @!P0 LDS R30, [R26+0x500] ;  /* 0x000500001a1e8984 */ /* 0x000fe20000000800 */
[----:B------:R-:W-:Y:S02]  /*45f0*/  @!P0 IADD3 R28, R24, 0x3c, RZ ;  /* 0x0000003c181c8810 */ /* 0x000fe40007ffe0ff */
[----:B------:R-:W-:Y:S01]  /*4600*/  MOV R20, 0xffff ;  /* 0x0000ffff00147802 */ /* 0x000fe20000000f00 */
[----:B------:R0:W-:Y:S01]  /*4610*/  @!P0 LDS R27, [R26] ;  /* 0x000000001a1b8984 */ /* 0x0001e20000000800 */
[----:B------:R-:W-:-:S02]  /*4620*/  @!P0 LOP3.LUT R28, R28, R23, RZ, 0x3c, !PT ;  /* 0x000000171c1c8212 */ /* 0x000fc400078e3cff */
[----:B------:R-:W-:Y:S01]  /*4630*/  @!P0 LEA R43, R36, UR4, 0x7 ;  /* 0x00000004242b8c11 */ /* 0x000fe2000f8e38ff */
[----:B------:R-:W-:Y:S01]  /*4640*/  @!P0 LDS R39, [R18] ;  /* 0x0000000012278984 */ /* 0x000fe20000000800 */
[----:B------:R-:W-:Y:S02]  /*4650*/  MOV R22, 0xffff ;  /* 0x0000ffff00167802 */ /* 0x000fe40000000f00 */
[----:B------:R-:W-:Y:S01]  /*4660*/  @!P0 LEA R43, R28, R43, 0x2 ;  /* 0x0000002b1c2b8211 */ /* 0x000fe200078e10ff */
[----:B------:R-:W-:Y:S01]  /*4670*/  @!P0 LDS R40, [R18+0x500] ;  /* 0x0005000012288984 */ /* 0x000fe20000000800 */
[----:B------:R-:W-:Y:S01]  /*4680*/  CS2R R28, SRZ ;  /* 0x00000000001c7805 */ /* 0x000fe2000001ff00 */
[----:B0-----:R-:W-:Y:S01]  /*4690*/  IMAD.MOV.U32 R26, RZ, RZ, 0xffff ;  /* 0x0000ffffff1a7424 */ /* 0x001fe200078e00ff */
[----:B------:R-:W-:Y:S01]  /*46a0*/  MOV R25, 0xffff ;  /* 0x0000ffff00197802 */ /* 0x000fe20000000f00 */
[----:B-1----:R-:W0:Y:S01]  /*46b0*/  SHFL.BFLY PT, R19, R16, 0x8, 0x101f ;  /* 0x0d101f0010137f89 */ /* 0x002e2200000e0000 */
[----:B------:R-:W-:-:S02]  /*46c0*/  MOV R38, 0xffff ;  /* 0x0000ffff00267802 */ /* 0x000fc40000000f00 */
[----:B------:R-:W-:Y:S01]  /*46d0*/  IADD3 R49, R24, R9, RZ ;  /* 0x0000000918317210 */ /* 0x000fe20007ffe0ff */
[----:B--2---:R-:W1:Y:S04]  /*46e0*/  SHFL.BFLY PT, R23, R17, 0x8, 0x101f ;  /* 0x0d101f0011177f89 */ /* 0x004e6800000e0000 */
[----:B------:R-:W2:Y:S04]  /*46f0*/  @!P0 LDS R44, [R43] ;  /* 0x000000002b2c8984 */ /* 0x000ea80000000800 */
[----:B------:R3:W-:Y:S02]  /*4700*/  @!P0 LDS R47, [R43+0x500] ;  /* 0x000500002b2f8984 */ /* 0x0007e40000000800 */
[----:B---3--:R-:W-:-:S02]  /*4710*/  IMAD.MOV.U32 R43, RZ, RZ, 0xffff ;  /* 0x0000ffffff2b7424 */ /* 0x008fc400078e00ff */
[----:B0-----:R-:W-:Y:S01]  /*4720*/  FADD.FTZ R19, R19, R16 ;  /* 0x0000001013137221 */ /* 0x001fe20000010000 */
[----:B------:R-:W-:Y:S02]  /*4730*/  @!P0 MOV R29, R30 ;  /* 0x0000001e001d8202 */ /* 0x000fe40000000f00 */
[----:B------:R-:W-:Y:S02]  /*4740*/  @!P0 MOV R28, R27 ;  /* 0x0000001b001c8202 */ /* 0x000fe40000000f00 */
[----:B------:R-:W0:Y:S01]  /*4750*/  SHFL.BFLY PT, R18, R19, 0x4, 0x101f ;  /* 0x0c901f0013127f89 */ /* 0x000e2200000e0000 */
[----:B-1----:R-:W-:Y:S01]  /*4760*/  FADD.FTZ R16, R23, R17 ;  /* 0x0000001117107221 */ /* 0x002fe20000010000 */
[----:B------:R-:W-:Y:S01]  /*4770*/  IMAD.MOV.U32 R23, RZ, RZ, 0xffff ;  /* 0x0000ffffff177424 */ /* 0x000fe200078e00ff */
[----:B------:R-:W-:Y:S01]  /*4780*/  MOV R27, 0xffff ;  /* 0x0000ffff001b7802 */ /* 0x000fe20000000f00 */
[----:B------:R-:W-:Y:S01]  /*4790*/  @!P0 IMAD.MOV.U32 R32, RZ, RZ, R39 ;  /* 0x000000ffff208224 */ /* 0x000fe200078e0027 */
[----:B------:R-:W1:Y:S01]  /*47a0*/  SHFL.BFLY PT, R30, R29, 0x8, 0x101f ;  /* 0x0d101f001d1e7f89 */ /* 0x000e6200000e0000 */
[----:B------:R-:W-:-:S02]  /*47b0*/  MOV R39, 0xffff ;  /* 0x0000ffff00277802 */ /* 0x000fc40000000f00 */
        /* <DEDUP_REMOVED lines=29> */
[----:B------:R-:W-:Y:S01]  /*4990*/  IMAD.MOV.U32 R18, RZ, RZ, 0xffff ;  /* 0x0000ffffff127424 */ /* 0x000fe200078e00ff */
[----:B------:R-:W-:Y:S01]  /*49a0*/  MOV R19, 0xffff ;  /* 0x0000ffff00137802 */ /* 0x000fe20000000f00 */
[----:B---3--:R-:W-:Y:S01]  /*49b0*/  FADD.FTZ R29, R30, R29 ;  /* 0x0000001d1e1d7221 */ /* 0x008fe20000010000 */
[----:B------:R-:W-:Y:S01]  /*49c0*/  MOV R30, 0xffff ;  /* 0x0000ffff001e7802 */ /* 0x000fe20000000f00 */
[----:B------:R-:W1:Y:S01]  /*49d0*/  SHFL.BFLY PT, R45, R48, 0x4, 0x101f ;  /* 0x0c901f00302d7f89 */ /* 0x000e6200000e0000 */
[----:B----4-:R-:W-:Y:S01]  /*49e0*/  FADD.FTZ R28, R31, R28 ;  /* 0x0000001c1f1c7221 */ /* 0x010fe20000010000 */
[----:B------:R-:W-:Y:S02]  /*49f0*/  MOV R31, 0xffff ;  /* 0x0000ffff001f7802 */ /* 0x000fe40000000f00 */
[----:B------:R-:W3:Y:S01]  /*4a00*/  SHFL.BFLY PT, R18, R29, 0x2, 0x101f ;  /* 0x0c501f001d127f89 */ /* 0x000ee200000e0000 */
[----:B-----5:R-:W-:-:S03]  /*4a10*/  FADD.FTZ R32, R41, R32 ;  /* 0x0000002029207221 */ /* 0x020fc60000010000 */
[----:B------:R-:W4:Y:S01]  /*4a20*/  SHFL.BFLY PT, R19, R28, 0x2, 0x101f ;  /* 0x0c501f001c137f89 */ /* 0x000f2200000e0000 */
[----:B--2---:R-:W-:-:S03]  /*4a30*/  FADD.FTZ R33, R42, R33 ;  /* 0x000000212a217221 */ /* 0x004fc60000010000 */
[----:B------:R-:W2:Y:S01]  /*4a40*/  SHFL.BFLY PT, R31, R32, 0x2, 0x101f ;  /* 0x0c501f00201f7f89 */ /* 0x000ea200000e0000 */
[----:B0-----:R-:W-:Y:S01]  /*4a50*/  FADD.FTZ R47, R47, R46 ;  /* 0x0000002e2f2f7221 */ /* 0x001fe20000010000 */
[----:B------:R-:W-:Y:S02]  /*4a60*/  IMAD.MOV.U32 R46, RZ, RZ, 0xffff ;  /* 0x0000ffffff2e7424 */ /* 0x000fe400078e00ff */
        /* <DEDUP_REMOVED lines=23> */
[----:B------:R-:W-:Y:S01]  /*4be0*/  @!P0 F2FP.F16.F32.PACK_AB R23, RZ, R26 ;  /* 0x0000001aff17823e */ /* 0x000fe200000000ff */
[----:B------:R-:W1:Y:S03]  /*4bf0*/  SHFL.BFLY PT, R47, R46, 0x2, 0x101f ;  /* 0x0c501f002e2f7f89 */ /* 0x000e6600000e0000 */
[----:B------:R-:W-:Y:S01]  /*4c00*/  @!P0 F2FP.F16.F32.PACK_AB R24, RZ, R16 ;  /* 0x00000010ff18823e */ /* 0x000fe200000000ff */
        /* <DEDUP_REMOVED lines=9> */
[----:B------:R-:W-:Y:S02]  /*4ca0*/  @!P0 F2FP.F16.F32.PACK_AB R23, RZ, R23 ;  /* 0x00000017ff17823e */ /* 0x000fe400000000ff */
[----:B-----5:R-:W-:Y:S01]  /*4cb0*/  FADD.FTZ R41, R41, R44 ;  /* 0x0000002c29297221 */ /* 0x020fe20000010000 */
[----:B------:R2:W-:Y:S01]  /*4cc0*/  @!P0 STG.E.U16 desc[UR10][R32.64], R21 ;  /* 0x0000001520008986 */ /* 0x0005e2000c10150a */
[----:B------:R-:W-:-:S03]  /*4cd0*/  FADD.FTZ R24, R42, R43 ;  /* 0x0000002b2a187221 */ /* 0x000fc60000010000 */
[----:B------:R-:W4:Y:S01]  /*4ce0*/  @!P0 LDC.64 R16, c[0x0][0x220] ;  /* 0x00008800ff108b82 */ /* 0x000f220000000a00 */
[----:B------:R5:W-:Y:S01]  /*4cf0*/  @!P0 STG.E.U16 desc[UR10][R18.64], R22 ;  /* 0x0000001612008986 */ /* 0x000be2000c10150a */
[----:B------:R-:W-:Y:S01]  /*4d00*/  @!P0 IMAD.WIDE R30, R49, 0x2, R30 ;  /* 0x00000002311e8825 */ /* 0x000fe200078e021e */
[----:B------:R-:W-:-:S03]  /*4d10*/  @!P0 F2FP.F16.F32.PACK_AB R20, RZ, R41 ;  /* 0x00000029ff14823e */ /* 0x000fc600000000ff */
[----:B-1----:R-:W-:Y:S01]  /*4d20*/  FADD.FTZ R46, R46, R47 ;  /* 0x0000002f2e2e7221 */ /* 0x002fe20000010000 */
[----:B------:R-:W-:Y:S01]  /*4d30*/  @!P0 F2FP.F16.F32.PACK_AB R24, RZ, R24 ;  /* 0x00000018ff18823e */ /* 0x000fe200000000ff */
[----:B---3--:R-:W-:Y:S01]  /*4d40*/  @!P0 IMAD.WIDE R28, R49, 0x2, R28 ;  /* 0x00000002311c8825 */ /* 0x008fe200078e021c */
[----:B--2---:R-:W-:-:S03]  /*4d50*/  MOV R21, 0xffff ;  /* 0x0000ffff00157802 */ /* 0x004fc60000000f00 */
[----:B-----5:R-:W-:Y:S01]  /*4d60*/  IMAD.MOV.U32 R18, RZ, RZ, 0xffff ;  /* 0x0000ffffff127424 */ /* 0x020fe200078e00ff */
[----:B------:R-:W-:Y:S02]  /*4d70*/  @!P0 F2FP.F16.F32.PACK_AB R19, RZ, R37 ;  /* 0x00000025ff13823e */ /* 0x000fe400000000ff */
[----:B------:R-:W-:Y:S01]  /*4d80*/  PRMT R22, R23, 0x7610, R22 ;  /* 0x0000761017167816 */ /* 0x000fe20000000016 */
[C---:B0-----:R-:W-:Y:S01]  /*4d90*/  @!P0 IMAD.WIDE R26, R49.reuse, 0x2, R26 ;  /* 0x00000002311a8825 */ /* 0x041fe200078e021a */
[----:B------:R-:W-:Y:S04]  /*4da0*/  SHFL.BFLY PT, R23, R46, 0x1, 0x101f ;  /* 0x0c301f002e177f89 */ /* 0x000fe800000e0000 */
[----:B------:R-:W0:Y:S01]  /*4db0*/  SHFL.BFLY PT, R18, R45, 0x1, 0x101f ;  /* 0x0c301f002d127f89 */ /* 0x000e2200000e0000 */
[----:B----4-:R-:W-:-:S03]  /*4dc0*/  @!P0 IMAD.WIDE R16, R49, 0x2, R16 ;  /* 0x0000000231108825 */ /* 0x010fc600078e0210 */
[----:B------:R1:W-:Y:S04]  /*4dd0*/  @!P0 STG.E.U16 desc[UR10][R30.64+0x28], R19 ;  /* 0x000028131e008986 */ /* 0x0003e8000c10150a */
[----:B------:R1:W-:Y:S04]  /*4de0*/  @!P0 STG.E.U16 desc[UR10][R28.64+0x28], R22 ;  /* 0x000028161c008986 */ /* 0x0003e8000c10150a */
[----:B------:R1:W-:Y:S04]  /*4df0*/  @!P0 STG.E.U16 desc[UR10][R26.64+0x50], R20 ;  /* 0x000050141a008986 */ /* 0x0003e8000c10150a */
[----:B------:R1:W-:Y:S01]  /*4e00*/  @!P0 STG.E.U16 desc[UR10][R16.64+0x50], R24 ;  /* 0x0000501810008986 */ /* 0x0003e2000c10150a */
[----:B0-----:R-:W-:-:S07]  /*4e10*/  FADD.FTZ R45, R45, R18 ;  /* 0x000000122d2d7221 */ /* 0x001fce0000010000 */
.L_x_1960:
[----:B-1----:R-:W0:Y:S01]  /*4e20*/  @!P0 LDC.64 R16, c[0x0][0x218] ;  /* 0x00008600ff108b82 */ /* 0x002e220000000a00 */
[----:B------:R-:W-:Y:S01]  /*4e30*/  FADD.FTZ R21, R46, R23 ;  /* 0x000000172e157221 */ /* 0x000fe20000010000 */
[----:B------:R-:W-:-:S04]  /*4e40*/  @!P0 F2FP.F16.F32.PACK_AB R20, RZ, R45 ;  /* 0x0000002dff14823e */ /* 0x000fc800000000ff */
[----:B------:R-:W-:Y:S02]  /*4e50*/  @!P0 F2FP.F16.F32.PACK_AB R21, RZ, R21 ;  /* 0x00000015ff15823e */ /* 0x000fe400000000ff */
[----:B------:R-:W1:Y:S01]  /*4e60*/  @!P0 LDC.64 R18, c[0x0][0x220] ;  /* 0x00008800ff128b82 */ /* 0x000e620000000a00 */
[----:B0-----:R-:W-:-:S05]  /*4e70*/  @!P0 IMAD.WIDE R16, R49, 0x2, R16 ;  /* 0x0000000231108825 */ /* 0x001fca00078e0210 */
[----:B------:R4:W-:Y:S01]  /*4e80*/  @!P0 STG.E.U16 desc[UR10][R16.64+0x78], R20 ;  /* 0x0000781410008986 */ /* 0x0009e2000c10150a */
[----:B-1----:R-:W-:-:S05]  /*4e90*/  @!P0 IMAD.WIDE R18, R49, 0x2, R18 ;  /* 0x0000000231128825 */ /* 0x002fca00078e0212 */
[----:B------:R4:W-:Y:S02]  /*4ea0*/  @!P0 STG.E.U16 desc[UR10][R18.64+0x78], R21 ;  /* 0x0000781512008986 */ /* 0x0009e4000c10150a */
.L_x_1890:
[----:B------:R-:W-:Y:S05]  /*4eb0*/  WARPSYNC.ALL ;  /* 0x0000000000007948 */ /* 0x000fea0003800000 */
[----:B------:R-:W-:Y:S01]  /*4ec0*/  BAR.SYNC.DEFER_BLOCKING 0x0 ;  /* 0x0000000000007b1d */ /* 0x000fe20000010000 */
[C---:B------:R-:W-:Y:S02]  /*4ed0*/  ISETP.GE.AND P0, PT, R9.reuse, -0x800, PT ;  /* 0xfffff8000900780c */ /* 0x040fe40003f06270 */
[----:B------:R-:W-:-:S11]  /*4ee0*/  IADD3 R9, R9, 0x1200, RZ ;  /* 0x0000120009097810 */ /* 0x000fd60007ffe0ff */
[----:B------:R-:W-:Y:S05]  /*4ef0*/  @!P0 BRA `(.L_x_1897) ;  /* 0xffffffe000708947 */ /* 0x000fea000383ffff */
[----:B------:R-:W-:Y:S05]  /*4f00*/  EXIT ;  /* 0x000000000000794d */ /* 0x000fea0003800000 */
.L_x_1893:
[----:B------:R-:W-:Y:S01]  /*4f10*/  HFMA2.MMA R21, -RZ, RZ, 0, 0.000503063201904296875 ;  /* 0x0000101fff157435 */ /* 0x000fe200000001ff */
[----:B-1----:R-:W-:Y:S01]  /*4f20*/  MOV R25, R16 ;  /* 0x0000001000197202 */ /* 0x002fe20000000f00 */
[----:B------:R-:W-:Y:S01]  /*4f30*/  IMAD.MOV.U32 R22, RZ, RZ, 0x8 ;  /* 0x00000008ff167424 */ /* 0x000fe200078e00ff */
[----:B------:R-:W-:-:S08]  /*4f40*/  MOV R20, 0xffff ;  /* 0x0000ffff00147802 */ /* 0x000fd00000000f00 */
[----:B0-2---:R-:W-:Y:S05]  /*4f50*/  WARPSYNC.COLLECTIVE R20, `(.L_x_1898) ;  /* 0x0000000014087348 */ /* 0x005fea0003c00000 */
[----:B------:R1:W3:Y:S02]  /*4f60*/  SHFL.BFLY P2, R23, R25, R22, R21 ;  /* 0x0c00001619177389 */ /* 0x0002e40000040015 */
[----:B0123--:R-:W-:Y:S01]  /*4f70*/  ENDCOLLECTIVE ;  /* 0x000000000000791b */ /* 0x00ffe20003800000 */
.L_x_1898:
[----:B------:R-:W-:Y:S01]  /*4f80*/  IMAD.MOV.U32 R25, RZ, RZ, R17 ;  /* 0x000000ffff197224 */ /* 0x000fe200078e0011 */
[----:B------:R-:W-:-:S07]  /*4f90*/  MOV R19, R23 ;  /* 0x0000001700137202 */ /* 0x000fce0000000f00 */
[----:B------:R-:W-:Y:S05]  /*4fa0*/  WARPSYNC.COLLECTIVE R20, `(.L_x_1899) ;  /* 0x0000000014087348 */ /* 0x000fea0003c00000 */
[----:B------:R0:W1:Y:S02]  /*4fb0*/  SHFL.BFLY P2, R23, R25, R22, R21 ;  /* 0x0c00001619177389 */ /* 0x0000640000040015 */
[----:B01----:R-:W-:Y:S01]  /*4fc0*/  ENDCOLLECTIVE ;  /* 0x000000000000791b */ /* 0x003fe20003800000 */
.L_x_1899:
[----:B------:R-:W-:Y:S01]  /*4fd0*/  FADD.FTZ R19, R19, R16 ;  /* 0x0000001013137221 */ /* 0x000fe20000010000 */
[----:B------:R-:W-:-:S04]  /*4fe0*/  HFMA2.MMA R22, -RZ, RZ, 0, 2.384185791015625e-07 ;  /* 0x00000004ff167435 */ /* 0x000fc800000001ff */
[----:B------:R-:W-:Y:S02]  /*4ff0*/  MOV R25, R19 ;  /* 0x0000001300197202 */ /* 0x000fe40000000f00 */
[----:B------:R-:W-:-:S07]  /*5000*/  MOV R18, R23 ;  /* 0x0000001700127202 */ /* 0x000fce0000000f00 */
[----:B------:R-:W-:Y:S05]  /*5010*/  WARPSYNC.COLLECTIVE R20, `(.L_x_1900) ;  /* 0x0000000014087348 */ /* 0x000fea0003c00000 */
[----:B------:R0:W1:Y:S02]  /*5020*/  SHFL.BFLY P2, R23, R25, R22, R21 ;  /* 0x0c00001619177389 */ /* 0x0000640000040015 */
[----:B01----:R-:W-:Y:S01]  /*5030*/  ENDCOLLECTIVE ;  /* 0x000000000000791b */ /* 0x003fe20003800000 */
.L_x_1900:
[----:B------:R-:W-:-:S05]  /*5040*/  FADD.FTZ R18, R18, R17 ;  /* 0x0000001112127221 */ /* 0x000fca0000010000 */
[----:B------:R-:W-:Y:S01]  /*5050*/  MOV R25, R18 ;  /* 0x0000001200197202 */ /* 0x000fe20000000f00 */
[----:B------:R-:W-:-:S07]  /*5060*/  IMAD.MOV.U32 R24, RZ, RZ, R23 ;  /* 0x000000ffff187224 */ /* 0x000fce00078e0017 */
[----:B------:R-:W-:Y:S05]  /*5070*/  WARPSYNC.COLLECTIVE R20, `(.L_x_1901) ;  /* 0x0000000014087348 */ /* 0x000fea0003c00000 */
[----:B------:R0:W1:Y:S02]  /*5080*/  SHFL.BFLY P2, R23, R25, R22, R21 ;  /* 0x0c00001619177389 */ /* 0x0000640000040015 */
[----:B01----:R-:W-:Y:S01]  /*5090*/  ENDCOLLECTIVE ;  /* 0x000000000000791b */ /* 0x003fe20003800000 */
.L_x_1901:
[----:B------:R-:W-:-:S05]  /*50a0*/  FADD.FTZ R24, R19, R24 ;  /* 0x0000001813187221 */ /* 0x000fca0000010000 */
[----:B------:R-:W-:Y:S01]  /*50b0*/  MOV R25, R24 ;  /* 0x0000001800197202 */ /* 0x000fe20000000f00 */
[----:B------:R-:W-:Y:S01]  /*50c0*/  IMAD.MOV.U32 R22, RZ, RZ, 0x2 ;  /* 0x00000002ff167424 */ /* 0x000fe200078e00ff */
[----:B------:R-:W-:-:S07]  /*50d0*/  MOV R27, R23 ;  /* 0x00000017001b7202 */ /* 0x000fce0000000f00 */
[----:B------:R-:W-:Y:S05]  /*50e0*/  WARPSYNC.COLLECTIVE R20, `(.L_x_1902) ;  /* 0x0000000014087348 */ /* 0x000fea0003c00000 */
[----:B------:R0:W1:Y:S02]  /*50f0*/  SHFL.BFLY P2, R23, R25, R22, R21 ;  /* 0x0c00001619177389 */ /* 0x0000640000040015 */
[----:B01----:R-:W-:Y:S01]  /*5100*/  ENDCOLLECTIVE ;  /* 0x000000000000791b */ /* 0x003fe20003800000 */
.L_x_1902:
[----:B------:R-:W-:-:S05]  /*5110*/  FADD.FTZ R27, R18, R27 ;  /* 0x0000001b121b7221 */ /* 0x000fca0000010000 */
[----:B------:R-:W-:Y:S02]  /*5120*/  MOV R25, R27 ;  /* 0x0000001b00197202 */ /* 0x000fe40000000f00 */
[----:B------:R-:W-:-:S07]  /*5130*/  MOV R29, R23 ;  /* 0x00000017001d7202 */ /* 0x000fce0000000f00 */
[----:B------:R-:W-:Y:S05]  /*5140*/  WARPSYNC.COLLECTIVE R20, `(.L_x_1903) ;  /* 0x0000000014087348 */ /* 0x000fea0003c00000 */
[----:B------:R0:W1:Y:S02]  /*5150*/  SHFL.BFLY P2, R23, R25, R22, R21 ;  /* 0x0c00001619177389 */ /* 0x0000640000040015 */
[----:B01----:R-:W-:Y:S01]  /*5160*/  ENDCOLLECTIVE ;  /* 0x000000000000791b */ /* 0x003fe20003800000 */
.L_x_1903:
[----:B------:R-:W-:Y:S01]  /*5170*/  FADD.FTZ R29, R24, R29 ;  /* 0x0000001d181d7221 */ /* 0x000fe20000010000 */
[----:B------:R-:W-:-:S03]  /*5180*/  HFMA2.MMA R22, -RZ, RZ, 0, 5.9604644775390625e-08 ;  /* 0x00000001ff167435 */ /* 0x000fc600000001ff */
[----:B------:R-:W-:Y:S01]  /*5190*/  IMAD.MOV.U32 R25, RZ, RZ, R29 ;  /* 0x000000ffff197224 */ /* 0x000fe200078e001d */
[----:B------:R-:W-:-:S07]  /*51a0*/  MOV R16, R23 ;  /* 0x0000001700107202 */ /* 0x000fce0000000f00 */
[----:B------:R-:W-:Y:S05]  /*51b0*/  WARPSYNC.COLLECTIVE R20, `(.L_x_1904) ;  /* 0x0000000014087348 */ /* 0x000fea0003c00000 */
[----:B------:R0:W1:Y:S02]  /*51c0*/  SHFL.BFLY P2, R23, R25, R22, R21 ;  /* 0x0c00001619177389 */ /* 0x0000640000040015 */
[----:B01----:R-:W-:Y:S01]  /*51d0*/  ENDCOLLECTIVE ;  /* 0x000000000000791b */ /* 0x003fe20003800000 */
.L_x_1904:
[----:B------:R-:W-:-:S05]  /*51e0*/  FADD.FTZ R26, R27, R16 ;  /* 0x000000101b1a7221 */ /* 0x000fca0000010000 */
[----:B------:R-:W-:Y:S02]  /*51f0*/  MOV R25, R26 ;  /* 0x0000001a00197202 */ /* 0x000fe40000000f00 */
[----:B------:R-:W-:-:S07]  /*5200*/  MOV R28, R23 ;  /* 0x00000017001c7202 */ /* 0x000fce0000000f00 */
[----:B------:R-:W-:Y:S05]  /*5210*/  WARPSYNC.COLLECTIVE R20, `(.L_x_1905) ;  /* 0x0000000014087348 */ /* 0x000fea0003c00000 */
[----:B------:R0:W1:Y:S02]  /*5220*/  SHFL.BFLY P2, R23, R25, R22, R21 ;  /* 0x0c00001619177389 */ /* 0x0000640000040015 */
[----:B01----:R-:W-:Y:S01]  /*5230*/  ENDCOLLECTIVE ;  /* 0x000000000000791b */ /* 0x003fe20003800000 */
.L_x_1905:
[----:B------:R-:W-:Y:S01]  /*5240*/  FADD.FTZ R28, R29, R28 ;  /* 0x0000001c1d1c7221 */ /* 0x000fe20000010000 */
[----:B------:R-:W-:Y:S06]  /*5250*/  BRA `(.L_x_1906) ;  /* 0xffffffec00087947 */ /* 0x000fec000383ffff */
.L_x_1894:
[----:B------:R-:W-:Y:S01]  /*5260*/  BSSY B1, `(.L_x_1907) ;  /* 0x0000008000017945 */ /* 0x000fe20003800000 */
[----:B--2---:R-:W-:Y:S01]  /*5270*/  IMAD.MOV.U32 R25, RZ, RZ, R24 ;  /* 0x000000ffff197224 */ /* 0x004fe200078e0018 */
[----:B------:R-:W-:Y:S02]  /*5280*/  MOV R22, 0x8 ;  /* 0x0000000800167802 */ /* 0x000fe40000000f00 */
[----:B------:R-:W-:Y:S02]  /*5290*/  MOV R21, 0x101f ;  /* 0x0000101f00157802 */ /* 0x000fe40000000f00 */
[----:B0-----:R-:W-:-:S07]  /*52a0*/  MOV R20, 0xffff ;  /* 0x0000ffff00147802 */ /* 0x001fce0000000f00 */
[----:B-1----:R-:W-:Y:S05]  /*52b0*/  WARPSYNC.COLLECTIVE R20, `(.L_x_1908) ;  /* 0x0000000014087348 */ /* 0x002fea0003c00000 */
[----:B------:R0:W2:Y:S02]  /*52c0*/  SHFL.BFLY P2, R23, R25, R22, R21 ;  /* 0x0c00001619177389 */ /* 0x0000a40000040015 */
[----:B012---:R-:W-:Y:S01]  /*52d0*/  ENDCOLLECTIVE ;  /* 0x000000000000791b */ /* 0x007fe20003800000 */
.L_x_1908:
[----:B------:R-:W-:Y:S05]  /*52e0*/  BSYNC B1 ;  /* 0x0000000000017941 */ /* 0x000fea0003800000 */
.L_x_1907:
        /* <DEDUP_REMOVED lines=8> */
.L_x_1909:
[----:B------:R-:W-:Y:S01]  /*5370*/  FADD.FTZ R27, R27, R24 ;  /* 0x000000181b1b7221 */ /* 0x000fe20000010000 */
[----:B------:R-:W-:-:S04]  /*5380*/  HFMA2.MMA R22, -RZ, RZ, 0, 2.384185791015625e-07 ;  /* 0x00000004ff167435 */ /* 0x000fc800000001ff */
[----:B------:R-:W-:Y:S02]  /*5390*/  MOV R25, R27 ;  /* 0x0000001b00197202 */ /* 0x000fe40000000f00 */
[----:B------:R-:W-:-:S07]  /*53a0*/  MOV R29, R23 ;  /* 0x00000017001d7202 */ /* 0x000fce0000000f00 */
[----:B------:R-:W-:Y:S05]  /*53b0*/  WARPSYNC.COLLECTIVE R20, `(.L_x_1910) ;  /* 0x0000000014087348 */ /* 0x000fea0003c00000 */
[----:B------:R0:W1:Y:S02]  /*53c0*/  SHFL.BFLY P2, R23, R25, R22, R21 ;  /* 0x0c00001619177389 */ /* 0x0000640000040015 */
[----:B01----:R-:W-:Y:S01]  /*53d0*/  ENDCOLLECTIVE ;  /* 0x000000000000791b */ /* 0x003fe20003800000 */
.L_x_1910:
[----:B------:R-:W-:-:S05]  /*53e0*/  FADD.FTZ R29, R29, R26 ;  /* 0x0000001a1d1d7221 */ /* 0x000fca0000010000 */
[----:B------:R-:W-:Y:S01]  /*53f0*/  MOV R25, R29 ;  /* 0x0000001d00197202 */ /* 0x000fe20000000f00 */
[----:B------:R-:W-:-:S07]  /*5400*/  IMAD.MOV.U32 R28, RZ, RZ, R23 ;  /* 0x000000ffff1c7224 */ /* 0x000fce00078e0017 */
[----:B------:R-:W-:Y:S05]  /*5410*/  WARPSYNC.COLLECTIVE R20, `(.L_x_1911) ;  /* 0x0000000014087348 */ /* 0x000fea0003c00000 */
[----:B------:R0:W1:Y:S02]  /*5420*/  SHFL.BFLY P2, R23, R25, R22, R21 ;  /* 0x0c00001619177389 */ /* 0x0000640000040015 */
[----:B01----:R-:W-:Y:S01]  /*5430*/  ENDCOLLECTIVE ;  /* 0x000000000000791b */ /* 0x003fe20003800000 */
.L_x_1911:
[----:B------:R-:W-:-:S05]  /*5440*/  FADD.FTZ R28, R27, R28 ;  /* 0x0000001c1b1c7221 */ /* 0x000fca0000010000 */
[----:B------:R-:W-:Y:S01]  /*5450*/  MOV R25, R28 ;  /* 0x0000001c00197202 */ /* 0x000fe20000000f00 */
[----:B------:R-:W-:Y:S01]  /*5460*/  IMAD.MOV.U32 R22, RZ, RZ, 0x2 ;  /* 0x00000002ff167424 */ /* 0x000fe200078e00ff */
[----:B------:R-:W-:-:S07]  /*5470*/  MOV R30, R23 ;  /* 0x00000017001e7202 */ /* 0x000fce0000000f00 */
[----:B------:R-:W-:Y:S05]  /*5480*/  WARPSYNC.COLLECTIVE R20, `(.L_x_1912) ;  /* 0x0000000014087348 */ /* 0x000fea0003c00000 */
[----:B------:R0:W1:Y:S02]  /*5490*/  SHFL.BFLY P2, R23, R25, R22, R21 ;  /* 0x0c00001619177389 */ /* 0x0000640000040015 */
[----:B01----:R-:W-:Y:S01]  /*54a0*/  ENDCOLLECTIVE ;  /* 0x000000000000791b */ /* 0x003fe20003800000 */
.L_x_1912:
[----:B------:R-:W-:-:S05]  /*54b0*/  FADD.FTZ R30, R29, R30 ;  /* 0x0000001e1d1e7221 */ /* 0x000fca0000010000 */
[----:B------:R-:W-:Y:S02]  /*54c0*/  MOV R25, R30 ;  /* 0x0000001e00197202 */ /* 0x000fe40000000f00 */
[----:B------:R-:W-:-:S07]  /*54d0*/  MOV R31, R23 ;  /* 0x00000017001f7202 */ /* 0x000fce0000000f00 */
[----:B------:R-:W-:Y:S05]  /*54e0*/  WARPSYNC.COLLECTIVE R20, `(.L_x_1913) ;  /* 0x0000000014087348 */ /* 0x000fea0003c00000 */
[----:B------:R0:W1:Y:S02]  /*54f0*/  SHFL.BFLY P2, R23, R25, R22, R21 ;  /* 0x0c00001619177389 */ /* 0x0000640000040015 */
[----:B01----:R-:W-:Y:S01]  /*5500*/  ENDCOLLECTIVE ;  /* 0x000000000000791b */ /* 0x003fe20003800000 */
.L_x_1913:
[----:B------:R-:W-:Y:S01]  /*5510*/  FADD.FTZ R31, R28, R31 ;  /* 0x0000001f1c1f7221 */ /* 0x000fe20000010000 */
[----:B------:R-:W-:-:S03]  /*5520*/  HFMA2.MMA R22, -RZ, RZ, 0, 5.9604644775390625e-08 ;  /* 0x00000001ff167435 */ /* 0x000fc600000001ff */
[----:B------:R-:W-:Y:S01]  /*5530*/  IMAD.MOV.U32 R25, RZ, RZ, R31 ;  /* 0x000000ffff197224 */ /* 0x000fe200078e001f */
[----:B------:R-:W-:-:S07]  /*5540*/  MOV R33, R23 ;  /* 0x0000001700217202 */ /* 0x000fce0000000f00 */
[----:B------:R-:W-:Y:S05]  /*5550*/  WARPSYNC.COLLECTIVE R20, `(.L_x_1914) ;  /* 0x0000000014087348 */ /* 0x000fea0003c00000 */
[----:B------:R0:W1:Y:S02]  /*5560*/  SHFL.BFLY P2, R23, R25, R22, R21 ;  /* 0x0c00001619177389 */ /* 0x0000640000040015 */
[----:B01----:R-:W-:Y:S01]  /*5570*/  ENDCOLLECTIVE ;  /* 0x000000000000791b */ /* 0x003fe20003800000 */
.L_x_1914:
[----:B------:R-:W-:-:S05]  /*5580*/  FADD.FTZ R33, R30, R33 ;  /* 0x000000211e217221 */ /* 0x000fca0000010000 */
[----:B------:R-:W-:Y:S02]  /*5590*/  MOV R25, R33 ;  /* 0x0000002100197202 */ /* 0x000fe40000000f00 */
[----:B------:R-:W-:-:S07]  /*55a0*/  MOV R24, R23 ;  /* 0x0000001700187202 */ /* 0x000fce0000000f00 */
[----:B------:R-:W-:Y:S05]  /*55b0*/  WARPSYNC.COLLECTIVE R20, `(.L_x_1915) ;  /* 0x0000000014087348 */ /* 0x000fea0003c00000 */
[----:B------:R0:W1:Y:S02]  /*55c0*/  SHFL.BFLY P2, R23, R25, R22, R21 ;  /* 0x0c00001619177389 */ /* 0x0000640000040015 */
[----:B01----:R-:W-:Y:S01]  /*55d0*/  ENDCOLLECTIVE ;  /* 0x000000000000791b */ /* 0x003fe20003800000 */
.L_x_1915:
[----:B------:R-:W-:Y:S01]  /*55e0*/  FADD.FTZ R24, R31, R24 ;  /* 0x000000181f187221 */ /* 0x000fe20000010000 */
[----:B------:R-:W-:Y:S06]  /*55f0*/  BRA `(.L_x_1916) ;  /* 0xffffffe800d47947 */ /* 0x000fec000383ffff */
.L_x_1895:
        /* <DEDUP_REMOVED lines=8> */
.L_x_1918:
[----:B------:R-:W-:Y:S05]  /*5680*/  BSYNC B1 ;  /* 0x0000000000017941 */ /* 0x000fea0003800000 */
.L_x_1917:
        /* <DEDUP_REMOVED lines=8> */
.L_x_1919:
[----:B------:R-:W-:Y:S01]  /*5710*/  FADD.FTZ R27, R27, R24 ;  /* 0x000000181b1b7221 */ /* 0x000fe20000010000 */
[----:B------:R-:W-:-:S04]  /*5720*/  HFMA2.MMA R22, -RZ, RZ, 0, 2.384185791015625e-07 ;  /* 0x00000004ff167435 */ /* 0x000fc800000001ff */
[----:B------:R-:W-:Y:S02]  /*5730*/  MOV R25, R27 ;  /* 0x0000001b00197202 */ /* 0x000fe40000000f00 */
[----:B------:R-:W-:-:S07]  /*5740*/  MOV R29, R23 ;  /* 0x00000017001d7202 */ /* 0x000fce0000000f00 */
[----:B------:R-:W-:Y:S05]  /*5750*/  WARPSYNC.COLLECTIVE R20, `(.L_x_1920) ;  /* 0x0000000014087348 */ /* 0x000fea0003c00000 */
[----:B------:R0:W1:Y:S02]  /*5760*/  SHFL.BFLY P2, R23, R25, R22, R21 ;  /* 0x0c00001619177389 */ /* 0x0000640000040015 */
[----:B01----:R-:W-:Y:S01]  /*5770*/  ENDCOLLECTIVE ;  /* 0x000000000000791b */ /* 0x003fe20003800000 */
.L_x_1920:
[----:B------:R-:W-:-:S05]  /*5780*/  FADD.FTZ R29, R29, R26 ;  /* 0x0000001a1d1d7221 */ /* 0x000fca0000010000 */
[----:B------:R-:W-:Y:S01]  /*5790*/  MOV R25, R29 ;  /* 0x0000001d00197202 */ /* 0x000fe20000000f00 */
[----:B------:R-:W-:-:S07]  /*57a0*/  IMAD.MOV.U32 R28, RZ, RZ, R23 ;  /* 0x000000ffff1c7224 */ /* 0x000fce00078e0017 */
[----:B------:R-:W-:Y:S05]  /*57b0*/  WARPSYNC.COLLECTIVE R20, `(.L_x_1921) ;  /* 0x0000000014087348 */ /* 0x000fea0003c00000 */
[----:B------:R0:W1:Y:S02]  /*57c0*/  SHFL.BFLY P2, R23, R25, R22, R21 ;  /* 0x0c00001619177389 */ /* 0x0000640000040015 */
[----:B01----:R-:W-:Y:S01]  /*57d0*/  ENDCOLLECTIVE ;  /* 0x000000000000791b */ /* 0x003fe20003800000 */
.L_x_1921:
[----:B------:R-:W-:-:S05]  /*57e0*/  FADD.FTZ R28, R27, R28 ;  /* 0x0000001c1b1c7221 */ /* 0x000fca0000010000 */
[----:B------:R-:W-:Y:S01]  /*57f0*/  MOV R25, R28 ;  /* 0x0000001c00197202 */ /* 0x000fe20000000f00 */
[----:B------:R-:W-:Y:S01]  /*5800*/  IMAD.MOV.U32 R22, RZ, RZ, 0x2 ;  /* 0x00000002ff167424 */ /* 0x000fe200078e00ff */
[----:B------:R-:W-:-:S07]  /*5810*/  MOV R30, R23 ;  /* 0x00000017001e7202 */ /* 0x000fce0000000f00 */
[----:B------:R-:W-:Y:S05]  /*5820*/  WARPSYNC.COLLECTIVE R20, `(.L_x_1922) ;  /* 0x0000000014087348 */ /* 0x000fea0003c00000 */
[----:B------:R0:W1:Y:S02]  /*5830*/  SHFL.BFLY P2, R23, R25, R22, R21 ;  /* 0x0c00001619177389 */ /* 0x0000640000040015 */
[----:B01----:R-:W-:Y:S01]  /*5840*/  ENDCOLLECTIVE ;  /* 0x000000000000791b */ /* 0x003fe20003800000 */
.L_x_1922:
[----:B------:R-:W-:-:S05]  /*5850*/  FADD.FTZ R30, R29, R30 ;  /* 0x0000001e1d1e7221 */ /* 0x000fca0000010000 */
[----:B------:R-:W-:Y:S02]  /*5860*/  MOV R25, R30 ;  /* 0x0000001e00197202 */ /* 0x000fe40000000f00 */
[----:B------:R-:W-:-:S07]  /*5870*/  MOV R31, R23 ;  /* 0x00000017001f7202 */ /* 0x000fce0000000f00 */
[----:B------:R-:W-:Y:S05]  /*5880*/  WARPSYNC.COLLECTIVE R20, `(.L_x_1923) ;  /* 0x0000000014087348 */ /* 0x000fea0003c00000 */
[----:B------:R0:W1:Y:S02]  /*5890*/  SHFL.BFLY P2, R23, R25, R22, R21 ;  /* 0x0c00001619177389 */ /* 0x0000640000040015 */
[----:B01----:R-:W-:Y:S01]  /*58a0*/  ENDCOLLECTIVE ;  /* 0x000000000000791b */ /* 0x003fe20003800000 */
.L_x_1923:
[----:B------:R-:W-:Y:S01]  /*58b0*/  FADD.FTZ R31, R28, R31 ;  /* 0x0000001f1c1f7221 */ /* 0x000fe20000010000 */
[----:B------:R-:W-:-:S03]  /*58c0*/  HFMA2.MMA R22, -RZ, RZ, 0, 5.9604644775390625e-08 ;  /* 0x00000001ff167435 */ /* 0x000fc600000001ff */
[----:B------:R-:W-:Y:S01]  /*58d0*/  IMAD.MOV.U32 R25, RZ, RZ, R31 ;  /* 0x000000ffff197224 */ /* 0x000fe200078e001f */
[----:B------:R-:W-:-:S07]  /*58e0*/  MOV R33, R23 ;  /* 0x0000001700217202 */ /* 0x000fce0000000f00 */
[----:B------:R-:W-:Y:S05]  /*58f0*/  WARPSYNC.COLLECTIVE R20, `(.L_x_1924) ;  /* 0x0000000014087348 */ /* 0x000fea0003c00000 */
[----:B------:R0:W1:Y:S02]  /*5900*/  SHFL.BFLY P2, R23, R25, R22, R21 ;  /* 0x0c00001619177389 */ /* 0x0000640000040015 */
[----:B01----:R-:W-:Y:S01]  /*5910*/  ENDCOLLECTIVE ;  /* 0x000000000000791b */ /* 0x003fe20003800000 */
.L_x_1924:
[----:B------:R-:W-:-:S05]  /*5920*/  FADD.FTZ R33, R30, R33 ;  /* 0x000000211e217221 */ /* 0x000fca0000010000 */
[----:B------:R-:W-:Y:S02]  /*5930*/  MOV R25, R33 ;  /* 0x0000002100197202 */ /* 0x000fe40000000f00 */
[----:B------:R-:W-:-:S07]  /*5940*/  MOV R24, R23 ;  /* 0x0000001700187202 */ /* 0x000fce0000000f00 */
[----:B------:R-:W-:Y:S05]  /*5950*/  WARPSYNC.COLLECTIVE R20, `(.L_x_1925) ;  /* 0x0000000014087348 */ /* 0x000fea0003c00000 */
[----:B------:R0:W1:Y:S02]  /*5960*/  SHFL.BFLY P2, R23, R25, R22, R21 ;  /* 0x0c00001619177389 */ /* 0x0000640000040015 */
[----:B01----:R-:W-:Y:S01]  /*5970*/  ENDCOLLECTIVE ;  /* 0x000000000000791b */ /* 0x003fe20003800000 */
.L_x_1925:
[----:B------:R-:W-:Y:S01]  /*5980*/  FADD.FTZ R24, R31, R24 ;  /* 0x000000181f187221 */ /* 0x000fe20000010000 */
[----:B------:R-:W-:Y:S06]  /*5990*/  BRA `(.L_x_1926) ;  /* 0xffffffe800887947 */ /* 0x000fec000383ffff */
.L_x_1896:
        /* <DEDUP_REMOVED lines=8> */
.L_x_1928:
[----:B------:R-:W-:Y:S05]  /*5a20*/  BSYNC B0 ;  /* 0x0000000000007941 */ /* 0x000fea0003800000 */
.L_x_1927:
        /* <DEDUP_REMOVED lines=11> */
.L_x_1929:
[----:B------:R-:W-:Y:S01]  /*5ae0*/  FADD.FTZ R19, R19, R16 ;  /* 0x0000001013137221 */ /* 0x000fe20000010000 */
[----:B------:R-:W-:Y:S01]  /*5af0*/  @!P0 LEA R29, R36, UR4, 0x7 ;  /* 0x00000004241d8c11 */ /* 0x000fe2000f8e38ff */
[----:B------:R-:W-:Y:S01]  /*5b00*/  HFMA2.MMA R45, -RZ, RZ, 0, 0 ;  /* 0x00000000ff2d7435 */ /* 0x000fe200000001ff */
[----:B------:R-:W-:Y:S01]  /*5b10*/  @!P0 LOP3.LUT R26, R26, R27, RZ, 0x3c, !PT ;  /* 0x0000001b1a1a8212 */ /* 0x000fe200078e3cff */
[----:B------:R-:W-:Y:S01]  /*5b20*/  IMAD.MOV.U32 R46, RZ, RZ, RZ ;  /* 0x000000ffff2e7224 */ /* 0x000fe200078e00ff */
[----:B------:R-:W-:Y:S01]  /*5b30*/  @!P0 LEA R43, R36, UR4, 0x7 ;  /* 0x00000004242b8c11 */ /* 0x000fe2000f8e38ff */
[----:B------:R-:W-:Y:S01]  /*5b40*/  IMAD.IADD R49, R24, 0x1, R9 ;  /* 0x0000000118317824 */ /* 0x000fe200078e0209 */
[----:B------:R-:W-:Y:S02]  /*5b50*/  @!P0 LEA R26, R26, R29, 0x2 ;  /* 0x0000001d1a1a8211 */ /* 0x000fe400078e10ff */
[----:B------:R-:W-:-:S03]  /*5b60*/  CS2R R28, SRZ ;  /* 0x00000000001c7805 */ /* 0x000fc6000001ff00 */
        /* <DEDUP_REMOVED lines=8> */
.L_x_1930:
[----:B------:R-:W-:Y:S01]  /*5bf0*/  MOV R25, R16 ;  /* 0x0000001000197202 */ /* 0x000fe20000000f00 */
[----:B------:R-:W-:-:S07]  /*5c00*/  IMAD.MOV.U32 R18, RZ, RZ, R23 ;  /* 0x000000ffff127224 */ /* 0x000fce00078e0017 */
[----:B------:R-:W-:Y:S05]  /*5c10*/  WARPSYNC.COLLECTIVE R20, `(.L_x_1931) ;  /* 0x0000000014087348 */ /* 0x000fea0003c00000 */
[----:B------:R0:W1:Y:S02]  /*5c20*/  SHFL.BFLY P2, R23, R25, R22, R21 ;  /* 0x0c00001619177389 */ /* 0x0000640000040015 */
[----:B01----:R-:W-:Y:S01]  /*5c30*/  ENDCOLLECTIVE ;  /* 0x000000000000791b */ /* 0x003fe20003800000 */
.L_x_1931:
[----:B------:R-:W-:Y:S02]  /*5c40*/  @!P0 IMAD.MOV.U32 R28, RZ, RZ, R27 ;  /* 0x000000ffff1c8224 */ /* 0x000fe400078e001b */
        /* <DEDUP_REMOVED lines=8> */
.L_x_1932:
[----:B------:R-:W-:Y:S02]  /*5cd0*/  MOV R25, R17 ;  /* 0x0000001100197202 */ /* 0x000fe40000000f00 */
[----:B------:R-:W-:-:S07]  /*5ce0*/  MOV R19, R23 ;  /* 0x0000001700137202 */ /* 0x000fce0000000f00 */
[----:B------:R-:W-:Y:S05]  /*5cf0*/  WARPSYNC.COLLECTIVE R20, `(.L_x_1933) ;  /* 0x0000000014087348 */ /* 0x000fea0003c00000 */
[----:B------:R0:W1:Y:S02]  /*5d00*/  SHFL.BFLY P2, R23, R25, R22, R21 ;  /* 0x0c00001619177389 */ /* 0x0000640000040015 */
[----:B01----:R-:W-:Y:S01]  /*5d10*/  ENDCOLLECTIVE ;  /* 0x000000000000791b */ /* 0x003fe20003800000 */
.L_x_1933:
[----:B------:R-:W-:Y:S01]  /*5d20*/  FADD.FTZ R26, R18, R19 ;  /* 0x00000013121a7221 */ /* 0x000fe20000010000 */
[----:B------:R-:W-:Y:S01]  /*5d30*/  @!P0 IMAD.SHL.U32 R19, R36, 0x2, RZ ;  /* 0x0000000224138824 */ /* 0x000fe200078e00ff */
[----:B------:R-:W-:-:S04]  /*5d40*/  @!P0 IADD3 R18, R24, 0x28, RZ ;  /* 0x0000002818128810 */ /* 0x000fc80007ffe0ff */
[----:B------:R-:W-:Y:S01]  /*5d50*/  @!P0 LOP3.LUT R18, R18, R19, RZ, 0x3c, !PT ;  /* 0x0000001312128212 */ /* 0x000fe200078e3cff */
[----:B------:R-:W-:Y:S01]  /*5d60*/  HFMA2.MMA R22, -RZ, RZ, 0, 5.9604644775390625e-08 ;  /* 0x00000001ff167435 */ /* 0x000fe200000001ff */
[----:B------:R-:W-:Y:S01]  /*5d70*/  MOV R25, R26 ;  /* 0x0000001a00197202 */ /* 0x000fe20000000f00 */
[----:B------:R-:W-:-:S09]  /*5d80*/  FADD.FTZ R17, R17, R23 ;  /* 0x0000001711117221 */ /* 0x000fd20000010000 */
[----:B------:R-:W-:Y:S05]  /*5d90*/  WARPSYNC.COLLECTIVE R20, `(.L_x_1934) ;  /* 0x0000000014087348 */ /* 0x000fea0003c00000 */
[----:B------:R0:W1:Y:S02]  /*5da0*/  SHFL.BFLY P2, R23, R25, R22, R21 ;  /* 0x0c00001619177389 */ /* 0x0000640000040015 */
[----:B01----:R-:W-:Y:S01]  /*5db0*/  ENDCOLLECTIVE ;  /* 0x000000000000791b */ /* 0x003fe20003800000 */
.L_x_1934:
[----:B------:R-:W-:Y:S01]  /*5dc0*/  MOV R25, R17 ;  /* 0x0000001100197202 */ /* 0x000fe20000000f00 */
[----:B------:R-:W-:-:S07]  /*5dd0*/  IMAD.MOV.U32 R27, RZ, RZ, R23 ;  /* 0x000000ffff1b7224 */ /* 0x000fce00078e0017 */
[----:B------:R-:W-:Y:S05]  /*5de0*/  WARPSYNC.COLLECTIVE R20, `(.L_x_1935) ;  /* 0x0000000014087348 */ /* 0x000fea0003c00000 */
[----:B------:R0:W1:Y:S02]  /*5df0*/  SHFL.BFLY P2, R23, R25, R22, R21 ;  /* 0x0c00001619177389 */ /* 0x0000640000040015 */
[----:B01----:R-:W-:Y:S01]  /*5e00*/  ENDCOLLECTIVE ;  /* 0x000000000000791b */ /* 0x003fe20003800000 */
.L_x_1935:
[----:B------:R-:W-:Y:S01]  /*5e10*/  FADD.FTZ R26, R26, R27 ;  /* 0x0000001b1a1a7221 */ /* 0x000fe20000010000 */
[----:B------:R-:W-:Y:S01]  /*5e20*/  MOV R25, R28 ;  /* 0x0000001c00197202 */ /* 0x000fe20000000f00 */
[----:B------:R-:W-:Y:S01]  /*5e30*/  IMAD.MOV.U32 R22, RZ, RZ, 0x8 ;  /* 0x00000008ff167424 */ /* 0x000fe200078e00ff */
[----:B------:R-:W-:-:S07]  /*5e40*/  MOV R16, R23 ;  /* 0x0000001700107202 */ /* 0x000fce0000000f00 */
[----:B------:R-:W-:Y:S05]  /*5e50*/  WARPSYNC.COLLECTIVE R20, `(.L_x_1936) ;  /* 0x0000000014087348 */ /* 0x000fea0003c00000 */
[----:B------:R0:W1:Y:S02]  /*5e60*/  SHFL.BFLY P2, R23, R25, R22, R21 ;  /* 0x0c00001619177389 */ /* 0x0000640000040015 */
[----:B01----:R-:W-:Y:S01]  /*5e70*/  ENDCOLLECTIVE ;  /* 0x000000000000791b */ /* 0x003fe20003800000 */
.L_x_1936:
[----:B------:R-:W-:Y:S01]  /*5e80*/  FADD.FTZ R50, R17, R16 ;  /* 0x0000001011327221 */ /* 0x000fe20000010000 */
[----:B------:R-:W-:Y:S02]  /*5e90*/  MOV R25, R29 ;  /* 0x0000001d00197202 */ /* 0x000fe40000000f00 */
[----:B------:R-:W-:-:S07]  /*5ea0*/  MOV R31, R23 ;  /* 0x00000017001f7202 */ /* 0x000fce0000000f00 */
[----:B------:R-:W-:Y:S05]  /*5eb0*/  WARPSYNC.COLLECTIVE R20, `(.L_x_1937) ;  /* 0x0000000014087348 */ /* 0x000fea0003c00000 */
[----:B------:R0:W1:Y:S02]  /*5ec0*/  SHFL.BFLY P2, R23, R25, R22, R21 ;  /* 0x0c00001619177389 */ /* 0x0000640000040015 */
[----:B01----:R-:W-:Y:S01]  /*5ed0*/  ENDCOLLECTIVE ;  /* 0x000000000000791b */ /* 0x003fe20003800000 */
.L_x_1937:
[----:B------:R-:W-:Y:S01]  /*5ee0*/  FADD.FTZ R31, R31, R28 ;  /* 0x0000001c1f1f7221 */ /* 0x000fe20000010000 */
[----:B------:R-:W-:-:S04]  /*5ef0*/  HFMA2.MMA R22, -RZ, RZ, 0, 2.384185791015625e-07 ;  /* 0x00000004ff167435 */ /* 0x000fc800000001ff */
[----:B------:R-:W-:Y:S02]  /*5f00*/  MOV R25, R31 ;  /* 0x0000001f00197202 */ /* 0x000fe40000000f00 */
[----:B------:R-:W-:-:S07]  /*5f10*/  MOV R30, R23 ;  /* 0x00000017001e7202 */ /* 0x000fce0000000f00 */
[----:B------:R-:W-:Y:S05]  /*5f20*/  WARPSYNC.COLLECTIVE R20, `(.L_x_1938) ;  /* 0x0000000014087348 */ /* 0x000fea0003c00000 */
[----:B------:R0:W1:Y:S02]  /*5f30*/  SHFL.BFLY P2, R23, R25, R22, R21 ;  /* 0x0c00001619177389 */ /* 0x0000640000040015 */
[----:B01----:R-:W-:Y:S01]  /*5f40*/  ENDCOLLECTIVE ;  /* 0x000000000000791b */ /* 0x003fe20003800000 */
.L_x_1938:
[----:B------:R-:W-:-:S04]  /*5f50*/  FADD.FTZ R30, R30, R29 ;  /* 0x0000001d1e1e7221 */ /* 0x000fc80000010000 */
[----:B------:R-:W-:Y:S01]  /*5f60*/  IMAD.MOV.U32 R25, RZ, RZ, R30 ;  /* 0x000000ffff197224 */ /* 0x000fe200078e001e */
[----:B------:R-:W-:-:S07]  /*5f70*/  MOV R28, R23 ;  /* 0x00000017001c7202 */ /* 0x000fce0000000f00 */
[----:B------:R-:W-:Y:S05]  /*5f80*/  WARPSYNC.COLLECTIVE R20, `(.L_x_1939) ;  /* 0x0000000014087348 */ /* 0x000fea0003c00000 */
[----:B------:R0:W1:Y:S02]  /*5f90*/  SHFL.BFLY P2, R23, R25, R22, R21 ;  /* 0x0c00001619177389 */ /* 0x0000640000040015 */
[----:B01----:R-:W-:Y:S01]  /*5fa0*/  ENDCOLLECTIVE ;  /* 0x000000000000791b */ /* 0x003fe20003800000 */
.L_x_1939:
[----:B------:R-:W-:Y:S01]  /*5fb0*/  FADD.FTZ R28, R31, R28 ;  /* 0x0000001c1f1c7221 */ /* 0x000fe20000010000 */
[----:B------:R-:W-:-:S03]  /*5fc0*/  HFMA2.MMA R22, -RZ, RZ, 0, 1.1920928955078125e-07 ;  /* 0x00000002ff167435 */ /* 0x000fc600000001ff */
[----:B------:R-:W-:Y:S01]  /*5fd0*/  IMAD.MOV.U32 R25, RZ, RZ, R28 ;  /* 0x000000ffff197224 */ /* 0x000fe200078e001c */
[----:B------:R-:W-:Y:S02]  /*5fe0*/  MOV R29, R23 ;  /* 0x00000017001d7202 */ /* 0x000fe40000000f00 */
[----:B------:R-:W-:-:S03]  /*5ff0*/  @!P0 LEA R23, R36, UR4, 0x7 ;  /* 0x0000000424178c11 */ /* 0x000fc6000f8e38ff */
[----:B------:R-:W-:Y:S01]  /*6000*/  FADD.FTZ R29, R30, R29 ;  /* 0x0000001d1e1d7221 */ /* 0x000fe20000010000 */
[----:B------:R-:W-:-:S07]  /*6010*/  @!P0 LEA R18, R18, R23, 0x2 ;  /* 0x0000001712128211 */ /* 0x000fce00078e10ff */
[----:B------:R-:W-:Y:S05]  /*6020*/  WARPSYNC.COLLECTIVE R20, `(.L_x_1940) ;  /* 0x0000000014087348 */ /* 0x000fea0003c00000 */
[----:B------:R0:W1:Y:S02]  /*6030*/  SHFL.BFLY P2, R23, R25, R22, R21 ;  /* 0x0c00001619177389 */ /* 0x0000640000040015 */
[----:B01----:R-:W-:Y:S01]  /*6040*/  ENDCOLLECTIVE ;  /* 0x000000000000791b */ /* 0x003fe20003800000 */
.L_x_1940:
[----:B------:R0:W1:Y:S04]  /*6050*/  @!P0 LDS R40, [R18+0x500] ;  /* 0x0005000012288984 */ /* 0x0000680000000800 */
[----:B------:R0:W2:Y:S01]  /*6060*/  @!P0 LDS R39, [R18] ;  /* 0x0000000012278984 */ /* 0x0000a20000000800 */
[----:B------:R-:W-:Y:S02]  /*6070*/  MOV R25, R29 ;  /* 0x0000001d00197202 */ /* 0x000fe40000000f00 */
[----:B------:R-:W-:-:S07]  /*6080*/  MOV R19, R23 ;  /* 0x0000001700137202 */ /* 0x000fce0000000f00 */
[----:B012---:R-:W-:Y:S05]  /*6090*/  WARPSYNC.COLLECTIVE R20, `(.L_x_1941) ;  /* 0x0000000014087348 */ /* 0x007fea0003c00000 */
[----:B------:R3:W4:Y:S02]  /*60a0*/  SHFL.BFLY P2, R23, R25, R22, R21 ;  /* 0x0c00001619177389 */ /* 0x0007240000040015 */
[----:B01234-:R-:W-:Y:S01]  /*60b0*/  ENDCOLLECTIVE ;  /* 0x000000000000791b */ /* 0x01ffe20003800000 */
.L_x_1941:
[----:B------:R-:W-:Y:S01]  /*60c0*/  FADD.FTZ R37, R28, R19 ;  /* 0x000000131c257221 */ /* 0x000fe20000010000 */
[----:B------:R-:W-:-:S04]  /*60d0*/  @!P0 IADD3 R28, R24, 0x3c, RZ ;  /* 0x0000003c181c8810 */ /* 0x000fc80007ffe0ff */
[----:B------:R-:W-:Y:S01]  /*60e0*/  MOV R25, R37 ;  /* 0x0000002500197202 */ /* 0x000fe20000000f00 */
[----:B------:R-:W-:Y:S01]  /*60f0*/  IMAD.MOV.U32 R22, RZ, RZ, 0x1 ;  /* 0x00000001ff167424 */ /* 0x000fe200078e00ff */
[----:B------:R-:W-:Y:S02]  /*6100*/  @!P0 MOV R33, R40 ;  /* 0x0000002800218202 */ /* 0x000fe40000000f00 */
[----:B------:R-:W-:Y:S01]  /*6110*/  @!P0 MOV R32, R39 ;  /* 0x0000002700208202 */ /* 0x000fe20000000f00 */
[----:B------:R-:W-:-:S07]  /*6120*/  IMAD.MOV.U32 R18, RZ, RZ, R23 ;  /* 0x000000ffff127224 */ /* 0x000fce00078e0017 */
[----:B------:R-:W-:Y:S05]  /*6130*/  WARPSYNC.COLLECTIVE R20, `(.L_x_1942) ;  /* 0x0000000014087348 */ /* 0x000fea0003c00000 */
[----:B------:R0:W1:Y:S02]  /*6140*/  SHFL.BFLY P2, R23, R25, R22, R21 ;  /* 0x0c00001619177389 */ /* 0x0000640000040015 */
[----:B01----:R-:W-:Y:S01]  /*6150*/  ENDCOLLECTIVE ;  /* 0x000000000000791b */ /* 0x003fe20003800000 */
.L_x_1942:
[----:B------:R-:W-:-:S05]  /*6160*/  FADD.FTZ R38, R29, R18 ;  /* 0x000000121d267221 */ /* 0x000fca0000010000 */
[----:B------:R-:W-:Y:S02]  /*6170*/  MOV R25, R38 ;  /* 0x0000002600197202 */ /* 0x000fe40000000f00 */
[----:B------:R-:W-:-:S07]  /*6180*/  MOV R40, R23 ;  /* 0x0000001700287202 */ /* 0x000fce0000000f00 */
[----:B------:R-:W-:Y:S05]  /*6190*/  WARPSYNC.COLLECTIVE R20, `(.L_x_1943) ;  /* 0x0000000014087348 */ /* 0x000fea0003c00000 */
[----:B------:R0:W1:Y:S02]  /*61a0*/  SHFL.BFLY P2, R23, R25, R22, R21 ;  /* 0x0c00001619177389 */ /* 0x0000640000040015 */
[----:B01----:R-:W-:Y:S01]  /*61b0*/  ENDCOLLECTIVE ;  /* 0x000000000000791b */ /* 0x003fe20003800000 */
.L_x_1943:
[----:B------:R-:W-:Y:S01]  /*61c0*/  FADD.FTZ R37, R37, R40 ;  /* 0x0000002825257221 */ /* 0x000fe20000010000 */
[----:B------:R-:W-:Y:S01]  /*61d0*/  HFMA2.MMA R22, -RZ, RZ, 0, 4.76837158203125e-07 ;  /* 0x00000008ff167435 */ /* 0x000fe200000001ff */
[----:B------:R-:W-:Y:S01]  /*61e0*/  IMAD.MOV.U32 R25, RZ, RZ, R32 ;  /* 0x000000ffff197224 */ /* 0x000fe200078e0020 */
[----:B------:R-:W-:-:S09]  /*61f0*/  MOV R39, R23 ;  /* 0x0000001700277202 */ /* 0x000fd20000000f00 */
[----:B------:R-:W-:Y:S05]  /*6200*/  WARPSYNC.COLLECTIVE R20, `(.L_x_1944) ;  /* 0x0000000014087348 */ /* 0x000fea0003c00000 */
[----:B------:R0:W1:Y:S02]  /*6210*/  SHFL.BFLY P2, R23, R25, R22, R21 ;  /* 0x0c00001619177389 */ /* 0x0000640000040015 */
[----:B01----:R-:W-:Y:S01]  /*6220*/  ENDCOLLECTIVE ;  /* 0x000000000000791b */ /* 0x003fe20003800000 */
.L_x_1944:
[----:B------:R-:W-:Y:S02]  /*6230*/  MOV R25, R33 ;  /* 0x0000002100197202 */ /* 0x000fe40000000f00 */
[----:B------:R-:W-:-:S07]  /*6240*/  MOV R41, R23 ;  /* 0x0000001700297202 */ /* 0x000fce0000000f00 */
[----:B------:R-:W-:Y:S05]  /*6250*/  WARPSYNC.COLLECTIVE R20, `(.L_x_1945) ;  /* 0x0000000014087348 */ /* 0x000fea0003c00000 */
[----:B------:R0:W1:Y:S02]  /*6260*/  SHFL.BFLY P2, R23, R25, R22, R21 ;  /* 0x0c00001619177389 */ /* 0x0000640000040015 */
[----:B01----:R-:W-:Y:S01]  /*6270*/  ENDCOLLECTIVE ;  /* 0x000000000000791b */ /* 0x003fe20003800000 */
.L_x_1945:
[----:B------:R-:W-:Y:S01]  /*6280*/  FADD.FTZ R41, R41, R32 ;  /* 0x0000002029297221 */ /* 0x000fe20000010000 */
[----:B------:R-:W-:-:S04]  /*6290*/  HFMA2.MMA R22, -RZ, RZ, 0, 2.384185791015625e-07 ;  /* 0x00000004ff167435 */ /* 0x000fc800000001ff */
[----:B------:R-:W-:Y:S01]  /*62a0*/  MOV R25, R41 ;  /* 0x0000002900197202 */ /* 0x000fe20000000f00 */
[----:B------:R-:W-:-:S07]  /*62b0*/  IMAD.MOV.U32 R42, RZ, RZ, R23 ;  /* 0x000000ffff2a7224 */ /* 0x000fce00078e0017 */
[----:B------:R-:W-:Y:S05]  /*62c0*/  WARPSYNC.COLLECTIVE R20, `(.L_x_1946) ;  /* 0x0000000014087348 */ /* 0x000fea0003c00000 */
[----:B------:R0:W1:Y:S02]  /*62d0*/  SHFL.BFLY P2, R23, R25, R22, R21 ;  /* 0x0c00001619177389 */ /* 0x0000640000040015 */
[----:B01----:R-:W-:Y:S01]  /*62e0*/  ENDCOLLECTIVE ;  /* 0x000000000000791b */ /* 0x003fe20003800000 */
.L_x_1946:
[----:B------:R-:W-:-:S05]  /*62f0*/  FADD.FTZ R42, R42, R33 ;  /* 0x000000212a2a7221 */ /* 0x000fca0000010000 */
[----:B------:R-:W-:Y:S01]  /*6300*/  MOV R25, R42 ;  /* 0x0000002a00197202 */ /* 0x000fe20000000f00 */
[----:B------:R-:W-:-:S07]  /*6310*/  IMAD.MOV.U32 R32, RZ, RZ, R23 ;  /* 0x000000ffff207224 */ /* 0x000fce00078e0017 */
[----:B------:R-:W-:Y:S05]  /*6320*/  WARPSYNC.COLLECTIVE R20, `(.L_x_1947) ;  /* 0x0000000014087348 */ /* 0x000fea0003c00000 */
[----:B------:R0:W1:Y:S02]  /*6330*/  SHFL.BFLY P2, R23, R25, R22, R21 ;  /* 0x0c00001619177389 */ /* 0x0000640000040015 */
[----:B01----:R-:W-:Y:S01]  /*6340*/  ENDCOLLECTIVE ;  /* 0x000000000000791b */ /* 0x003fe20003800000 */
.L_x_1947:
        /* <DEDUP_REMOVED lines=10> */
.L_x_1948:
[----:B------:R-:W-:-:S05]  /*63f0*/  @!P0 IMAD R43, R28, 0x4, R43 ;  /* 0x000000041c2b8824 */ /* 0x000fca00078e022b */
[----:B------:R0:W1:Y:S04]  /*6400*/  @!P0 LDS R44, [R43] ;  /* 0x000000002b2c8984 */ /* 0x0000680000000800 */
[----:B------:R0:W2:Y:S01]  /*6410*/  @!P0 LDS R47, [R43+0x500] ;  /* 0x000500002b2f8984 */ /* 0x0000a20000000800 */
[----:B------:R-:W-:Y:S01]  /*6420*/  IMAD.MOV.U32 R25, RZ, RZ, R33 ;  /* 0x000000ffff197224 */ /* 0x000fe200078e0021 */
[----:B------:R-:W-:-:S07]  /*6430*/  MOV R31, R23 ;  /* 0x00000017001f7202 */ /* 0x000fce0000000f00 */
[----:B012---:R-:W-:Y:S05]  /*6440*/  WARPSYNC.COLLECTIVE R20, `(.L_x_1949) ;  /* 0x0000000014087348 */ /* 0x007fea0003c00000 */
[----:B------:R3:W4:Y:S02]  /*6450*/  SHFL.BFLY P2, R23, R25, R22, R21 ;  /* 0x0c00001619177389 */ /* 0x0007240000040015 */
[----:B01234-:R-:W-:Y:S01]  /*6460*/  ENDCOLLECTIVE ;  /* 0x000000000000791b */ /* 0x01ffe20003800000 */
.L_x_1949:
        /* <DEDUP_REMOVED lines=8> */
.L_x_1950:
[----:B------:R-:W-:Y:S01]  /*64f0*/  @!P0 MOV R46, R47 ;  /* 0x0000002f002e8202 */ /* 0x000fe20000000f00 */
[----:B------:R-:W-:Y:S01]  /*6500*/  FADD.FTZ R42, R33, R30 ;  /* 0x0000001e212a7221 */ /* 0x000fe20000010000 */
[----:B------:R-:W-:-:S03]  /*6510*/  ISETP.NE.AND P0, PT, R36, RZ, PT ;  /* 0x000000ff2400720c */ /* 0x000fc60003f05270 */
[----:B------:R-:W-:-:S10]  /*6520*/  IMAD.MOV.U32 R25, RZ, RZ, R42 ;  /* 0x000000ffff197224 */ /* 0x000fd400078e002a */
[----:B------:R-:W-:Y:S01]  /*6530*/  @!P0 F2FP.F16.F32.PACK_AB R24, RZ, R50 ;  /* 0x00000032ff18823e */ /* 0x000fe200000000ff */
[----:B------:R-:W0:Y:S03]  /*6540*/  @!P0 LDC.64 R32, c[0x0][0x218] ;  /* 0x00008600ff208b82 */ /* 0x000e260000000a00 */
[----:B------:R-:W-:Y:S02]  /*6550*/  PRMT R51, R24, 0x7610, R51 ;  /* 0x0000761018337816 */ /* 0x000fe40000000033 */
[----:B------:R-:W-:-:S07]  /*6560*/  MOV R44, R23 ;  /* 0x00000017002c7202 */ /* 0x000fce0000000f00 */
[----:B0-----:R-:W-:Y:S05]  /*6570*/  WARPSYNC.COLLECTIVE R20, `(.L_x_1951) ;  /* 0x0000000014087348 */ /* 0x001fea0003c00000 */
[----:B------:R1:W2:Y:S02]  /*6580*/  SHFL.BFLY P2, R23, R25, R22, R21 ;  /* 0x0c00001619177389 */ /* 0x0002a40000040015 */
[----:B012---:R-:W-:Y:S01]  /*6590*/  ENDCOLLECTIVE ;  /* 0x000000000000791b */ /* 0x007fe20003800000 */
.L_x_1951:
[----:B------:R-:W0:Y:S01]  /*65a0*/  @!P0 LDC.64 R18, c[0x0][0x220] ;  /* 0x00008800ff128b82 */ /* 0x000e220000000a00 */
[----:B------:R-:W-:-:S07]  /*65b0*/  FADD.FTZ R41, R41, R44 ;  /* 0x0000002c29297221 */ /* 0x000fce0000010000 */
[----:B------:R-:W1:Y:S01]  /*65c0*/  @!P0 LDC.64 R30, c[0x0][0x218] ;  /* 0x00008600ff1e8b82 */ /* 0x000e620000000a00 */
[----:B------:R-:W-:Y:S01]  /*65d0*/  HFMA2.MMA R22, -RZ, RZ, 0, 4.76837158203125e-07 ;  /* 0x00000008ff167435 */ /* 0x000fe200000001ff */
[----:B------:R-:W-:Y:S01]  /*65e0*/  MOV R25, R45 ;  /* 0x0000002d00197202 */ /* 0x000fe20000000f00 */
[----:B------:R-:W-:-:S05]  /*65f0*/  @!P0 IMAD.WIDE R32, R49, 0x2, R32 ;  /* 0x0000000231208825 */ /* 0x000fca00078e0220 */
[----:B------:R-:W2:Y:S01]  /*6600*/  @!P0 LDC.64 R28, c[0x0][0x220] ;  /* 0x00008800ff1c8b82 */ /* 0x000ea20000000a00 */
[----:B------:R-:W-:-:S07]  /*6610*/  MOV R43, R23 ;  /* 0x00000017002b7202 */ /* 0x000fce0000000f00 */
[----:B------:R-:W3:Y:S02]  /*6620*/  @!P0 LDC.64 R16, c[0x0][0x220] ;  /* 0x00008800ff108b82 */ /* 0x000ee40000000a00 */
[----:B0123--:R-:W-:Y:S05]  /*6630*/  WARPSYNC.COLLECTIVE R20, `(.L_x_1952) ;  /* 0x0000000014087348 */ /* 0x00ffea0003c00000 */
[----:B------:R4:W0:Y:S02]  /*6640*/  SHFL.BFLY P2, R23, R25, R22, R21 ;  /* 0x0c00001619177389 */ /* 0x0008240000040015 */
[----:B01234-:R-:W-:Y:S01]  /*6650*/  ENDCOLLECTIVE ;  /* 0x000000000000791b */ /* 0x01ffe20003800000 */
.L_x_1952:
[----:B------:R-:W-:-:S04]  /*6660*/  @!P0 IMAD.WIDE R18, R49, 0x2, R18 ;  /* 0x0000000231128825 */ /* 0x000fc800078e0212 */
[----:B------:R-:W-:Y:S01]  /*6670*/  FADD.FTZ R24, R42, R43 ;  /* 0x0000002b2a187221 */ /* 0x000fe20000010000 */
[----:B------:R-:W-:-:S04]  /*6680*/  @!P0 IMAD.WIDE R30, R49, 0x2, R30 ;  /* 0x00000002311e8825 */ /* 0x000fc800078e021e */
[----:B------:R-:W-:Y:S02]  /*6690*/  @!P0 F2FP.F16.F32.PACK_AB R24, RZ, R24 ;  /* 0x00000018ff18823e */ /* 0x000fe400000000ff */
[----:B------:R-:W-:Y:S01]  /*66a0*/  MOV R25, R46 ;  /* 0x0000002e00197202 */ /* 0x000fe20000000f00 */
[----:B------:R-:W-:-:S04]  /*66b0*/  @!P0 IMAD.WIDE R28, R49, 0x2, R28 ;  /* 0x00000002311c8825 */ /* 0x000fc800078e021c */
[----:B------:R-:W-:-:S04]  /*66c0*/  @!P0 IMAD.WIDE R16, R49, 0x2, R16 ;  /* 0x0000000231108825 */ /* 0x000fc800078e0210 */
[----:B------:R-:W-:-:S07]  /*66d0*/  IMAD.MOV.U32 R48, RZ, RZ, R23 ;  /* 0x000000ffff307224 */ /* 0x000fce00078e0017 */
[----:B------:R-:W-:Y:S05]  /*66e0*/  WARPSYNC.COLLECTIVE R20, `(.L_x_1953) ;  /* 0x0000000014087348 */ /* 0x000fea0003c00000 */
[----:B------:R0:W1:Y:S02]  /*66f0*/  SHFL.BFLY P2, R23, R25, R22, R21 ;  /* 0x0c00001619177389 */ /* 0x0000640000040015 */
[----:B01----:R-:W-:Y:S01]  /*6700*/  ENDCOLLECTIVE ;  /* 0x000000000000791b */ /* 0x003fe20003800000 */
.L_x_1953:
[----:B------:R-:W-:Y:S01]  /*6710*/  FADD.FTZ R48, R48, R45 ;  /* 0x0000002d30307221 */ /* 0x000fe20000010000 */
[----:B------:R-:W-:-:S03]  /*6720*/  HFMA2.MMA R22, -RZ, RZ, 0, 2.384185791015625e-07 ;  /* 0x00000004ff167435 */ /* 0x000fc600000001ff */
[----:B------:R-:W-:Y:S01]  /*6730*/  IMAD.MOV.U32 R25, RZ, RZ, R48 ;  /* 0x000000ffff197224 */ /* 0x000fe200078e0030 */
[----:B------:R-:W-:-:S07]  /*6740*/  MOV R47, R23 ;  /* 0x00000017002f7202 */ /* 0x000fce0000000f00 */
[----:B------:R-:W-:Y:S05]  /*6750*/  WARPSYNC.COLLECTIVE R20, `(.L_x_1954) ;  /* 0x0000000014087348 */ /* 0x000fea0003c00000 */
[----:B------:R0:W1:Y:S02]  /*6760*/  SHFL.BFLY P2, R23, R25, R22, R21 ;  /* 0x0c00001619177389 */ /* 0x0000640000040015 */
[----:B01----:R-:W-:Y:S01]  /*6770*/  ENDCOLLECTIVE ;  /* 0x000000000000791b */ /* 0x003fe20003800000 */
.L_x_1954:
[----:B------:R-:W-:-:S05]  /*6780*/  FADD.FTZ R47, R47, R46 ;  /* 0x0000002e2f2f7221 */ /* 0x000fca0000010000 */
[----:B------:R-:W-:Y:S02]  /*6790*/  MOV R25, R47 ;  /* 0x0000002f00197202 */ /* 0x000fe40000000f00 */
[----:B------:R-:W-:-:S07]  /*67a0*/  MOV R45, R23 ;  /* 0x00000017002d7202 */ /* 0x000fce0000000f00 */
[----:B------:R-:W-:Y:S05]  /*67b0*/  WARPSYNC.COLLECTIVE R20, `(.L_x_1955) ;  /* 0x0000000014087348 */ /* 0x000fea0003c00000 */
[----:B------:R0:W1:Y:S02]  /*67c0*/  SHFL.BFLY P2, R23, R25, R22, R21 ;  /* 0x0c00001619177389 */ /* 0x0000640000040015 */
[----:B01----:R-:W-:Y:S01]  /*67d0*/  ENDCOLLECTIVE ;  /* 0x000000000000791b */ /* 0x003fe20003800000 */
.L_x_1955:
[----:B------:R-:W-:Y:S01]  /*67e0*/  FADD.FTZ R45, R48, R45 ;  /* 0x0000002d302d7221 */ /* 0x000fe20000010000 */
[----:B------:R-:W-:-:S04]  /*67f0*/  HFMA2.MMA R22, -RZ, RZ, 0, 1.1920928955078125e-07 ;  /* 0x00000002ff167435 */ /* 0x000fc800000001ff */
[----:B------:R-:W-:Y:S01]  /*6800*/  MOV R25, R45 ;  /* 0x0000002d00197202 */ /* 0x000fe20000000f00 */
[----:B------:R-:W-:-:S07]  /*6810*/  IMAD.MOV.U32 R46, RZ, RZ, R23 ;  /* 0x000000ffff2e7224 */ /* 0x000fce00078e0017 */
[----:B------:R-:W-:Y:S05]  /*6820*/  WARPSYNC.COLLECTIVE R20, `(.L_x_1956) ;  /* 0x0000000014087348 */ /* 0x000fea0003c00000 */
[----:B------:R0:W1:Y:S02]  /*6830*/  SHFL.BFLY P2, R23, R25, R22, R21 ;  /* 0x0c00001619177389 */ /* 0x0000640000040015 */
[----:B01----:R-:W-:Y:S01]  /*6840*/  ENDCOLLECTIVE ;  /* 0x000000000000791b */ /* 0x003fe20003800000 */
.L_x_1956:
[----:B------:R-:W-:-:S05]  /*6850*/  FADD.FTZ R46, R47, R46 ;  /* 0x0000002e2f2e7221 */ /* 0x000fca0000010000 */
[----:B------:R-:W-:Y:S02]  /*6860*/  MOV R25, R46 ;  /* 0x0000002e00197202 */ /* 0x000fe40000000f00 */
[----:B------:R-:W-:Y:S02]  /*6870*/  MOV R48, R23 ;  /* 0x0000001700307202 */ /* 0x000fe40000000f00 */
[----:B------:R-:W-:Y:S02]  /*6880*/  @!P0 F2FP.F16.F32.PACK_AB R23, RZ, R26 ;  /* 0x0000001aff17823e */ /* 0x000fe400000000ff */
[----:B------:R-:W0:Y:S01]  /*6890*/  @!P0 LDC.64 R26, c[0x0][0x218] ;  /* 0x00008600ff1a8b82 */ /* 0x000e220000000a00 */
[----:B------:R-:W-:Y:S01]  /*68a0*/  FADD.FTZ R45, R45, R48 ;  /* 0x000000302d2d7221 */ /* 0x000fe20000010000 */
[----:B------:R-:W-:-:S07]  /*68b0*/  PRMT R50, R23, 0x7610, R50 ;  /* 0x0000761017327816 */ /* 0x000fce0000000032 */
[----:B0-----:R-:W-:Y:S05]  /*68c0*/  WARPSYNC.COLLECTIVE R20, `(.L_x_1957) ;  /* 0x0000000014087348 */ /* 0x001fea0003c00000 */
[----:B------:R1:W2:Y:S02]  /*68d0*/  SHFL.BFLY P2, R23, R25, R22, R21 ;  /* 0x0c00001619177389 */ /* 0x0002a40000040015 */
[----:B012---:R-:W-:Y:S01]  /*68e0*/  ENDCOLLECTIVE ;  /* 0x000000000000791b */ /* 0x007fe20003800000 */
.L_x_1957:
[----:B------:R0:W-:Y:S04]  /*68f0*/  @!P0 STG.E.U16 desc[UR10][R32.64], R50 ;  /* 0x0000003220008986 */ /* 0x0001e8000c10150a */
[----:B------:R1:W-:Y:S01]  /*6900*/  @!P0 STG.E.U16 desc[UR10][R18.64], R51 ;  /* 0x0000003312008986 */ /* 0x0003e2000c10150a */
[----:B------:R-:W-:Y:S01]  /*6910*/  @!P0 F2FP.F16.F32.PACK_AB R20, RZ, R41 ;  /* 0x00000029ff14823e */ /* 0x000fe200000000ff */
[----:B------:R-:W-:Y:S01]  /*6920*/  IMAD.MOV.U32 R22, RZ, RZ, 0x1 ;  /* 0x00000001ff167424 */ /* 0x000fe200078e00ff */
[----:B------:R-:W-:Y:S02]  /*6930*/  MOV R25, R45 ;  /* 0x0000002d00197202 */ /* 0x000fe40000000f00 */
[----:B0-----:R-:W-:Y:S02]  /*6940*/  PRMT R33, R20, 0x7610, R33 ;  /* 0x0000761014217816 */ /* 0x001fe40000000021 */
[----:B------:R-:W-:Y:S01]  /*6950*/  MOV R20, 0xffff ;  /* 0x0000ffff00147802 */ /* 0x000fe20000000f00 */
[----:B------:R-:W-:Y:S01]  /*6960*/  @!P0 IMAD.WIDE R26, R49, 0x2, R26 ;  /* 0x00000002311a8825 */ /* 0x000fe200078e021a */
[----:B-1----:R-:W-:-:S02]  /*6970*/  @!P0 F2FP.F16.F32.PACK_AB R19, RZ, R37 ;  /* 0x00000025ff13823e */ /* 0x002fc400000000ff */
[----:B------:R-:W-:Y:S01]  /*6980*/  MOV R47, R23 ;  /* 0x00000017002f7202 */ /* 0x000fe20000000f00 */
[----:B------:R-:W-:Y:S02]  /*6990*/  FADD.FTZ R23, R38, R39 ;  /* 0x0000002726177221 */ /* 0x000fe40000010000 */
[----:B------:R0:W-:Y:S02]  /*69a0*/  @!P0 STG.E.U16 desc[UR10][R30.64+0x28], R19 ;  /* 0x000028131e008986 */ /* 0x0001e4000c10150a */
[----:B------:R-:W-:Y:S01]  /*69b0*/  FADD.FTZ R46, R46, R47 ;  /* 0x0000002f2e2e7221 */ /* 0x000fe20000010000 */
[----:B------:R-:W-:-:S04]  /*69c0*/  @!P0 F2FP.F16.F32.PACK_AB R23, RZ, R23 ;  /* 0x00000017ff17823e */ /* 0x000fc800000000ff */
[----:B------:R-:W-:-:S07]  /*69d0*/  PRMT R32, R23, 0x7610, R32 ;  /* 0x0000761017207816 */ /* 0x000fce0000000020 */
[----:B0-----:R-:W-:Y:S05]  /*69e0*/  WARPSYNC.COLLECTIVE R20, `(.L_x_1958) ;  /* 0x0000000014087348 */ /* 0x001fea0003c00000 */
[----:B------:R1:W2:Y:S02]  /*69f0*/  SHFL.BFLY P2, R23, R25, R22, R21 ;  /* 0x0c00001619177389 */ /* 0x0002a40000040015 */
[----:B012---:R-:W-:Y:S01]  /*6a00*/  ENDCOLLECTIVE ;  /* 0x000000000000791b */ /* 0x007fe20003800000 */
.L_x_1958:
        /* <DEDUP_REMOVED lines=8> */
.L_x_1959:
[----:B------:R-:W-:Y:S01]  /*6a90*/  FADD.FTZ R45, R45, R18 ;  /* 0x000000122d2d7221 */ /* 0x000fe20000010000 */
[----:B------:R-:W-:Y:S06]  /*6aa0*/  BRA `(.L_x_1960) ;  /* 0xffffffe000dc7947 */ /* 0x000fec000383ffff */
.L_x_1961:
        /* <DEDUP_REMOVED lines=13> */
.L_x_3577:


//--------------------- .text._ZN13group_norm_v218gn_bwd_cuda_kernelI6__halfLi320ELi3ELi32ELi80ELi256ELb0ELb1ELi16ELi320ELi320ELi4ELb1ELi16ELb0ELb0ELNS_15WgradSyncMethodE3ENS_16CompileConditionILi900EEEEEvPT_S6_S6_PKS5_S8_S8_S8_PKfflPfPj --------------------------
	.section	.text._ZN13group_norm_v218gn_bwd_cuda_kernelI6__halfLi320ELi3ELi32ELi80ELi256ELb0ELb1ELi16ELi320ELi320ELi4ELb1ELi16ELb0ELb0ELNS_15WgradSyncMethodE3ENS_16CompileConditionILi900EEEEEvPT_S6_S6_PKS5_S8_S8_S8_PKfflPfPj,"ax",@progbits
	.align	128
        .global         _ZN13group_norm_v218gn_bwd_cuda_kernelI6__halfLi320ELi3ELi32ELi80ELi256ELb0ELb1ELi16ELi320ELi320ELi4ELb1ELi16ELb0ELb0ELNS_15WgradSyncMethodE3ENS_16CompileConditionILi900EEEEEvPT_S6_S6_PKS5_S8_S8_S8_PKfflPfPj
        .type           _ZN13group_norm_v218gn_bwd_cuda_kernelI6__halfLi320ELi3ELi32ELi80ELi256ELb0ELb1ELi16ELi320ELi320ELi4ELb1ELi16ELb0ELb0ELNS_15WgradSyncMethodE3ENS_16CompileConditionILi900EEEEEvPT_S6_S6_PKS5_S8_S8_S8_PKfflPfPj,@function
        .size           _ZN13group_norm_v218gn_bwd_cuda_kernelI6__halfLi320ELi3ELi32ELi80ELi256ELb0ELb1ELi16ELi320ELi320ELi4ELb1ELi16ELb0ELb0ELNS_15WgradSyncMethodE3ENS_16CompileConditionILi900EEEEEvPT_S6_S6_PKS5_S8_S8_S8_PKfflPfPj,(.L_x_3578 - _ZN13group_norm_v218gn_bwd_cuda_kernelI6__halfLi320ELi3ELi32ELi80ELi256ELb0ELb1ELi16ELi320ELi320ELi4ELb1ELi16ELb0ELb0ELNS_15WgradSyncMethodE3ENS_16CompileConditionILi900EEEEEvPT_S6_S6_PKS5_S8_S8_S8_PKfflPfPj)
        .other          _ZN13group_norm_v218gn_bwd_cuda_kernelI6__halfLi320ELi3ELi32ELi80ELi256ELb0ELb1ELi16ELi320ELi320ELi4ELb1ELi16ELb0ELb0ELNS_15WgradSyncMethodE3ENS_16CompileConditionILi900EEEEEvPT_S6_S6_PKS5_S8_S8_S8_PKfflPfPj,@"STO_CUDA_ENTRY STV_DEFAULT"
_ZN13group_norm_v218gn_bwd_cuda_kernelI6__halfLi320ELi3ELi32ELi80ELi256ELb0ELb1ELi16ELi320ELi320ELi4ELb1ELi16ELb0ELb0ELNS_15WgradSyncMethodE3ENS_16CompileConditionILi900EEEEEvPT_S6_S6_PKS5_S8_S8_S8_PKfflPfPj:
.text._ZN13group_norm_v218gn_bwd_cuda_kernelI6__halfLi320ELi3ELi32ELi80ELi256ELb0ELb1ELi16ELi320ELi320ELi4ELb1ELi16ELb0ELb0ELNS_15WgradSyncMethodE3ENS_16CompileConditionILi900EEEEEvPT_S6_S6_PKS5_S8_S8_S8_PKfflPfPj:
        /* <DEDUP_REMOVED lines=32> */
.L_x_1964:
[----:B------:R-:W2:Y:S04]  /*0200*/  LD.E.STRONG.GPU R0, desc[UR12][R2.64] ;  /* 0x0000000c02007980 */ /* 0x000ea8000c10f900 */
[----:B--2---:R-:W-:Y:S01]  /*0210*/  CCTL.IVALL ;  /* 0x00000000ff00798f */ /* 0x004fe20002000000 */
[----:B------:R-:W-:Y:S05]  /*0220*/  YIELD ;  /* 0x0000000000007946 */ /* 0x000fea0003800000 */
[----:B-----5:R-:W-:-:S04]  /*0230*/  LOP3.LUT R0, R0, R5, RZ, 0x3c, !PT ;  /* 0x0000000500007212 */ /* 0x020fc800078e3cff */
[----:B------:R-:W-:-:S13]  /*0240*/  ISETP.GT.AND P0, PT, R0, -0x1, PT ;  /* 0xffffffff0000780c */ /* 0x000fda0003f04270 */
[----:B------:R-:W-:Y:S05]  /*0250*/  @P0 BRA `(.L_x_1964) ;  /* 0xfffffffc00e80947 */ /* 0x000fea000383ffff */
.L_x_1963:
[----:B------:R-:W-:Y:S05]  /*0260*/  WARPSYNC.ALL ;  /* 0x0000000000007948 */ /* 0x000fea0003800000 */
[----:B------:R-:W-:Y:S06]  /*0270*/  BAR.SYNC.DEFER_BLOCKING 0x0 ;  /* 0x0000000000007b1d */ /* 0x000fec0000010000 */
[----:B------:R-:W-:Y:S05]  /*0280*/  BRA `(.L_x_1965) ;  /* 0x0000002c00c47947 */ /* 0x000fea0003800000 */
.L_x_1962:
        /* <DEDUP_REMOVED lines=36> */
[----:B------:R1:W-:Y:S02]  /*04d0*/  STL [R1], R0 ;  /* 0x0000000001007387 */ /* 0x0003e40000100800 */
.L_x_1977:
[----:B------:R-:W-:Y:S01]  /*04e0*/  IMAD.WIDE.U32 R36, R61, -0x33333333, RZ ;  /* 0xcccccccd3d247825 */ /* 0x000fe200078e00ff */
[----:B------:R-:W-:Y:S01]  /*04f0*/  ULOP3.LUT UR9, UR11, 0x7, URZ, 0xc0, !UPT ;  /* 0x000000070b097892 */ /* 0x000fe2000f8ec03f */
[----:B--2---:R-:W0:Y:S01]  /*0500*/  LDC.64 R6, c[0x0][0x238] ;  /* 0x00008e00ff067b82 */ /* 0x004e220000000a00 */
[----:B------:R-:W-:Y:S02]  /*0510*/  USHF.R.U64 UR10, UR11, 0x3, UR5 ;  /* 0x000000030b0a7899 */ /* 0x000fe40008001205 */
[----:B------:R-:W-:Y:S01]  /*0520*/  SHF.R.U32.HI R36, RZ, 0x6, R37 ;  /* 0x00000006ff247819 */ /* 0x000fe20000011625 */
[----:B------:R-:W-:Y:S02]  /*0530*/  UIMAD UR14, UR9, 0x140, URZ ;  /* 0x00000140090e78a4 */ /* 0x000fe4000f8e023f */
[----:B------:R-:W-:Y:S01]  /*0540*/  USHF.L.U32 UR9, UR17, 0x4, URZ ;  /* 0x0000000411097899 */ /* 0x000fe2000800063f */
[----:B------:R-:W-:Y:S01]  /*0550*/  IMAD.U32 R9, RZ, RZ, UR10 ;  /* 0x0000000aff097e24 */ /* 0x000fe2000f8e00ff */
[----:B------:R-:W-:Y:S01]  /*0560*/  USHF.R.U32.HI UR15, URZ, 0x3, UR5 ;  /* 0x000000033f0f7899 */ /* 0x000fe20008011605 */
[----:B------:R-:W-:Y:S01]  /*0570*/  IMAD R37, R36, -0x50, R61 ;  /* 0xffffffb024257824 */ /* 0x000fe200078e023d */
[----:B------:R-:W-:Y:S01]  /*0580*/  ULOP3.LUT UR9, UR9, 0xf0, URZ, 0xc0, !UPT ;  /* 0x000000f009097892 */ /* 0x000fe2000f8ec03f */
[----:B------:R-:W-:Y:S01]  /*0590*/  ULDC.64 UR18, c[0x0][0x248] ;  /* 0x0000920000127ab9 */ /* 0x000fe20000000a00 */
[----:B------:R-:W-:-:S02]  /*05a0*/  UIMAD UR10, UR15, 0xa0000, URZ ;  /* 0x000a00000f0a78a4 */ /* 0x000fc4000f8e023f */
[----:B-1----:R-:W-:Y:S01]  /*05b0*/  LEA R4, R37, UR14, 0x2 ;  /* 0x0000000e25047c11 */ /* 0x002fe2000f8e10ff */
[----:B------:R-:W-:Y:S01]  /*05c0*/  ULDC.64 UR20, c[0x0][0x228] ;  /* 0x00008a0000147ab9 */ /* 0x000fe20000000a00 */
[----:B------:R-:W-:Y:S02]  /*05d0*/  MOV R10, UR15 ;  /* 0x0000000f000a7c02 */ /* 0x000fe40008000f00 */
[----:B------:R-:W-:Y:S01]  /*05e0*/  SHF.R.S32.HI R5, RZ, 0x1f, R4 ;  /* 0x0000001fff057819 */ /* 0x000fe20000011404 */
[----:B------:R-:W-:Y:S01]  /*05f0*/  IMAD.WIDE.U32 R2, R4, -0x33333333, RZ ;  /* 0xcccccccd04027825 */ /* 0x000fe200078e00ff */
[----:B------:R-:W-:Y:S01]  /*0600*/  IADD3 R0, R36, UR9, RZ ;  /* 0x0000000924007c10 */ /* 0x000fe2000fffe0ff */
[----:B------:R-:W-:-:S03]  /*0610*/  ULDC UR9, c[0x0][0x250] ;  /* 0x0000940000097ab9 */ /* 0x000fc60000000800 */
[----:B------:R-:W-:Y:S01]  /*0620*/  SHF.R.U32.HI R60, RZ, 0x6, R3 ;  /* 0x00000006ff3c7819 */ /* 0x000fe20000011603 */
[----:B------:R-:W-:-:S03]  /*0630*/  IMAD.WIDE.U32 R2, R9, 0xa0000, R4 ;  /* 0x000a000009027825 */ /* 0x000fc600078e0004 */
[----:B------:R-:W-:Y:S01]  /*0640*/  LEA R8, P0, R9, R60, 0x5 ;  /* 0x0000003c09087211 */ /* 0x000fe200078028ff */
[----:B------:R-:W-:Y:S02]  /*0650*/  IMAD R5, R0, 0xa00, RZ ;  /* 0x00000a0000057824 */ /* 0x000fe400078e02ff */
[----:B------:R-:W-:Y:S01]  /*0660*/  VIADD R0, R3, UR10 ;  /* 0x0000000a03007c36 */ /* 0x000fe20008000000 */
[----:B------:R-:W-:Y:S02]  /*0670*/  LEA.HI.X R9, R9, RZ, R10, 0x5, P0 ;  /* 0x000000ff09097211 */ /* 0x000fe400000f2c0a */
[C---:B------:R-:W-:Y:S02]  /*0680*/  LEA R24, P0, R8.reuse, UR18, 0x3 ;  /* 0x0000001208187c11 */ /* 0x040fe4000f8018ff */
[----:B------:R-:W-:Y:S02]  /*0690*/  IADD3 R58, P1, R5, R2, RZ ;  /* 0x00000002053a7210 */ /* 0x000fe40007f3e0ff */
[----:B------:R-:W-:Y:S01]  /*06a0*/  LEA.HI.X R25, R8, UR19, R9, 0x3, P0 ;  /* 0x0000001308197c11 */ /* 0x000fe200080f1c09 */
[----:B------:R-:W-:Y:S01]  /*06b0*/  ULDC.64 UR18, c[0x0][0x230] ;  /* 0x00008c0000127ab9 */ /* 0x000fe20000000a00 */
[----:B------:R-:W-:-:S02]  /*06c0*/  IADD3.X R3, RZ, R0, RZ, P1, !PT ;  /* 0x00000000ff037210 */ /* 0x000fc40000ffe4ff */
[C---:B------:R-:W-:Y:S02]  /*06d0*/  SHF.L.U32 R57, R58.reuse, 0x1, RZ ;  /* 0x000000013a397819 */ /* 0x040fe400000006ff */
[----:B------:R-:W2:Y:S01]  /*06e0*/  LDG.E.64.CONSTANT R24, desc[UR12][R24.64] ;  /* 0x0000000c18187981 */ /* 0x000ea2000c1e9b00 */
[----:B------:R-:W-:Y:S01]  /*06f0*/  SHF.L.U64.HI R58, R58, 0x1, R3 ;  /* 0x000000013a3a7819 */ /* 0x000fe20000010203 */
[----:B0-----:R-:W-:Y:S01]  /*0700*/  IMAD.WIDE R6, R4, 0x2, R6 ;  /* 0x0000000204067825 */ /* 0x001fe200078e0206 */
[C---:B------:R-:W-:Y:S02]  /*0710*/  IADD3 R10, P0, R57.reuse, UR18, RZ ;  /* 0x00000012390a7c10 */ /* 0x040fe4000ff1e0ff */
[----:B------:R-:W-:Y:S02]  /*0720*/  IADD3 R8, P1, R57, UR20, RZ ;  /* 0x0000001439087c10 */ /* 0x000fe4000ff3e0ff */
[C---:B------:R-:W-:Y:S01]  /*0730*/  IADD3.X R11, R58.reuse, UR19, RZ, P0, !PT ;  /* 0x000000133a0b7c10 */ /* 0x040fe200087fe4ff */
[----:B------:R-:W-:Y:S01]  /*0740*/  VIADD R3, R5, 0x2800 ;  /* 0x0000280005037836 */ /* 0x000fe20000000000 */
[----:B------:R-:W-:Y:S01]  /*0750*/  IADD3.X R9, R58, UR21, RZ, P1, !PT ;  /* 0x000000153a097c10 */ /* 0x000fe20008ffe4ff */
[----:B------:R-:W3:Y:S03]  /*0760*/  LDG.E.64.CONSTANT R34, desc[UR12][R6.64] ;  /* 0x0000000c06227981 */ /* 0x000ee6000c1e9b00 */
[----:B------:R-:W-:Y:S01]  /*0770*/  IADD3 R3, P0, R3, R2, RZ ;  /* 0x0000000203037210 */ /* 0x000fe20007f1e0ff */
[----:B------:R-:W4:Y:S03]  /*0780*/  LDG.E.64.CONSTANT R10, desc[UR12][R10.64] ;  /* 0x0000000c0a0a7981 */ /* 0x000f26000c1e9b00 */
[----:B------:R-:W-:Y:S01]  /*0790*/  IADD3.X R56, RZ, R0, RZ, P0, !PT ;  /* 0x00000000ff387210 */ /* 0x000fe200007fe4ff */
[----:B------:R-:W5:Y:S01]  /*07a0*/  LDG.E.64.CONSTANT R8, desc[UR12][R8.64] ;  /* 0x0000000c08087981 */ /* 0x000f62000c1e9b00 */
[----:B------:R-:W-:-:S02]  /*07b0*/  SHF.L.U32 R55, R3, 0x1, RZ ;  /* 0x0000000103377819 */ /* 0x000fc400000006ff */
[----:B------:R-:W-:Y:S02]  /*07c0*/  SHF.L.U64.HI R56, R3, 0x1, R56 ;  /* 0x0000000103387819 */ /* 0x000fe40000010238 */
[----:B------:R-:W-:Y:S01]  /*07d0*/  IADD3 R14, P0, R55, UR18, RZ ;  /* 0x00000012370e7c10 */ /* 0x000fe2000ff1e0ff */
[----:B------:R-:W-:-:S03]  /*07e0*/  VIADD R3, R5, 0x5000 ;  /* 0x0000500005037836 */ /* 0x000fc60000000000 */
[C---:B------:R-:W-:Y:S02]  /*07f0*/  IADD3.X R15, R56.reuse, UR19, RZ, P0, !PT ;  /* 0x00000013380f7c10 */ /* 0x040fe400087fe4ff */
[----:B------:R-:W-:Y:S02]  /*0800*/  IADD3 R12, P1, R55, UR20, RZ ;  /* 0x00000014370c7c10 */ /* 0x000fe4000ff3e0ff */
[----:B------:R-:W-:Y:S02]  /*0810*/  IADD3 R3, P0, R3, R2, RZ ;  /* 0x0000000203037210 */ /* 0x000fe40007f1e0ff */
[----:B------:R-:W5:Y:S01]  /*0820*/  LDG.E.64.CONSTANT R14, desc[UR12][R14.64] ;  /* 0x0000000c0e0e7981 */ /* 0x000f62000c1e9b00 */
[----:B------:R-:W-:Y:S02]  /*0830*/  IADD3.X R13, R56, UR21, RZ, P1, !PT ;  /* 0x00000015380d7c10 */ /* 0x000fe40008ffe4ff */
[----:B------:R-:W-:Y:S02]  /*0840*/  IADD3.X R54, RZ, R0, RZ, P0, !PT ;  /* 0x00000000ff367210 */ /* 0x000fe400007fe4ff */
[----:B------:R-:W-:-:S02]  /*0850*/  SHF.L.U32 R53, R3, 0x1, RZ ;  /* 0x0000000103357819 */ /* 0x000fc400000006ff */
[----:B------:R-:W5:Y:S01]  /*0860*/  LDG.E.64.CONSTANT R12, desc[UR12][R12.64] ;  /* 0x0000000c0c0c7981 */ /* 0x000f62000c1e9b00 */
        /* <DEDUP_REMOVED lines=18> */
[----:B------:R-:W-:-:S04]  /*0990*/  IMAD.MOV.U32 R61, RZ, RZ, 0x28 ;  /* 0x00000028ff3d7424 */ /* 0x000fc800078e00ff */
[----:B------:R-:W-:Y:S02]  /*09a0*/  IMAD R37, R37, R61, UR8 ;  /* 0x0000000825257e24 */ /* 0x000fe4000f8e023d */
[----:B------:R-:W0:Y:S03]  /*09b0*/  S2R R61, SR_TID.X ;  /* 0x00000000003d7919 */ /* 0x000e260000002100 */
[----:B------:R-:W-:Y:S02]  /*09c0*/  LEA R37, R36, R37, 0x3 ;  /* 0x0000002524257211 */ /* 0x000fe400078e18ff */
[----:B0-----:R-:W-:Y:S01]  /*09d0*/  ISETP.GT.U32.AND P1, PT, R61, 0xf, PT ;  /* 0x0000000f3d00780c */ /* 0x001fe20003f24070 */
[----:B--2---:R-:W-:-:S06]  /*09e0*/  FADD.FTZ R2, R25, UR9 ;  /* 0x0000000919027e21 */ /* 0x004fcc0008010000 */
[----:B------:R-:W0:Y:S01]  /*09f0*/  MUFU.RSQ R2, R2 ;  /* 0x0000000200027308 */ /* 0x000e220000001400 */
        /* <DEDUP_REMOVED lines=9> */
[C---:B0-----:R-:W-:Y:S01]  /*0a90*/  FMUL.FTZ R50, R2.reuse, R7 ;  /* 0x0000000702327220 */ /* 0x041fe20000410000 */
[----:B------:R-:W-:Y:S02]  /*0aa0*/  HADD2.F32 R39, -RZ, R11.H0_H0 ;  /* 0x2000000bff277230 */ /* 0x000fe40000004100 */
[----:B------:R-:W-:Y:S01]  /*0ab0*/  FMUL.FTZ R49, R2, R49 ;  /* 0x0000003102317220 */ /* 0x000fe20000410000 */
[----:B------:R-:W-:Y:S01]  /*0ac0*/  FMUL.FTZ R10, R5, R4 ;  /* 0x00000004050a7220 */ /* 0x000fe20000410000 */
[----:B------:R-:W-:Y:S01]  /*0ad0*/  FFMA.FTZ R8, R50, R25, RZ ;  /* 0x0000001932087223 */ /* 0x000fe200000100ff */
[----:B------:R-:W-:-:S02]  /*0ae0*/  HADD2.F32 R6, -RZ, R35.H0_H0 ;  /* 0x20000023ff067230 */ /* 0x000fc40000004100 */
[----:B------:R-:W-:Y:S01]  /*0af0*/  FADD.FTZ R39, -R24, R39 ;  /* 0x0000002718277221 */ /* 0x000fe20000010100 */
[----:B------:R-:W-:Y:S02]  /*0b00*/  HADD2.F32 R7, -RZ, R9.H0_H0 ;  /* 0x20000009ff077230 */ /* 0x000fe40000004100 */
[----:B------:R-:W-:Y:S01]  /*0b10*/  FFMA.FTZ R25, R49, R10, R8 ;  /* 0x0000000a31197223 */ /* 0x000fe20000010008 */
[----:B------:R-:W-:Y:S02]  /*0b20*/  HADD2.F32 R8, -RZ, R35.H1_H1 ;  /* 0x30000023ff087230 */ /* 0x000fe40000004100 */
[----:B------:R-:W-:Y:S02]  /*0b30*/  HADD2.F32 R11, -RZ, R11.H1_H1 ;  /* 0x3000000bff0b7230 */ /* 0x000fe40000004100 */
[----:B------:R-:W-:Y:S02]  /*0b40*/  HADD2.F32 R35, -RZ, R14.H0_H0 ;  /* 0x2000000eff237230 */ /* 0x000fe40000004100 */
[----:B------:R-:W-:Y:S01]  /*0b50*/  FMUL.FTZ R10, R7, R6 ;  /* 0x00000006070a7220 */ /* 0x000fe20000410000 */
[----:B------:R-:W-:Y:S01]  /*0b60*/  FMUL.FTZ R48, R2, R39 ;  /* 0x0000002702307220 */ /* 0x000fe20000410000 */
[----:B------:R-:W-:-:S02]  /*0b70*/  HADD2.F32 R9, -RZ, R9.H1_H1 ;  /* 0x30000009ff097230 */ /* 0x000fc40000004100 */
[C---:B------:R-:W-:Y:S01]  /*0b80*/  FADD.FTZ R11, -R24.reuse, R11 ;  /* 0x0000000b180b7221 */ /* 0x040fe20000010100 */
[----:B------:R-:W-:Y:S01]  /*0b90*/  FADD.FTZ R35, -R24, R35 ;  /* 0x0000002318237221 */ /* 0x000fe20000010100 */
[----:B------:R-:W-:Y:S01]  /*0ba0*/  FFMA.FTZ R34, R48, R10, R25 ;  /* 0x0000000a30227223 */ /* 0x000fe20000010019 */
[----:B------:R-:W-:Y:S02]  /*0bb0*/  HADD2.F32 R10, -RZ, R12.H0_H0 ;  /* 0x2000000cff0a7230 */ /* 0x000fe40000004100 */
[----:B------:R-:W-:Y:S01]  /*0bc0*/  FMUL.FTZ R25, R9, R8 ;  /* 0x0000000809197220 */ /* 0x000fe20000410000 */
[C---:B------:R-:W-:Y:S01]  /*0bd0*/  FMUL.FTZ R47, R2.reuse, R11 ;  /* 0x0000000b022f7220 */ /* 0x040fe20000410000 */
[----:B------:R-:W-:Y:S02]  /*0be0*/  HADD2.F32 R39, -RZ, R14.H1_H1 ;  /* 0x3000000eff277230 */ /* 0x000fe40000004100 */
[----:B------:R-:W-:Y:S01]  /*0bf0*/  FMUL.FTZ R46, R2, R35 ;  /* 0x00000023022e7220 */ /* 0x000fe20000410000 */
[----:B------:R-:W-:-:S02]  /*0c00*/  HADD2.F32 R35, -RZ, R15.H0_H0 ;  /* 0x2000000fff237230 */ /* 0x000fc40000004100 */
[----:B------:R-:W-:Y:S01]  /*0c10*/  FFMA.FTZ R25, R47, R25, R34 ;  /* 0x000000192f197223 */ /* 0x000fe20000010022 */
[----:B------:R-:W-:Y:S01]  /*0c20*/  FMUL.FTZ R14, R3, R10 ;  /* 0x0000000a030e7220 */ /* 0x000fe20000410000 */
[----:B------:R-:W-:Y:S02]  /*0c30*/  HADD2.F32 R11, -RZ, R12.H1_H1 ;  /* 0x3000000cff0b7230 */ /* 0x000fe40000004100 */
[C---:B------:R-:W-:Y:S01]  /*0c40*/  FADD.FTZ R39, -R24.reuse, R39 ;  /* 0x0000002718277221 */ /* 0x040fe20000010100 */
[----:B------:R-:W-:Y:S01]  /*0c50*/  FADD.FTZ R35, -R24, R35 ;  /* 0x0000002318237221 */ /* 0x000fe20000010100 */
[----:B------:R-:W-:Y:S01]  /*0c60*/  FFMA.FTZ R14, R46, R14, R25 ;  /* 0x0000000e2e0e7223 */ /* 0x000fe20000010019 */
[----:B------:R-:W-:Y:S02]  /*0c70*/  HADD2.F32 R12, -RZ, R13.H0_H0 ;  /* 0x2000000dff0c7230 */ /* 0x000fe40000004100 */
[----:B------:R-:W-:Y:S01]  /*0c80*/  FMUL.FTZ R25, R4, R11 ;  /* 0x0000000b04197220 */ /* 0x000fe20000410000 */
[----:B------:R-:W-:Y:S01]  /*0c90*/  FMUL.FTZ R45, R2, R39 ;  /* 0x00000027022d7220 */ /* 0x000fe20000410000 */
[----:B------:R-:W-:-:S02]  /*0ca0*/  HADD2.F32 R15, -RZ, R15.H1_H1 ;  /* 0x3000000fff0f7230 */ /* 0x000fc40000004100 */
[----:B------:R-:W-:Y:S01]  /*0cb0*/  FMUL.FTZ R44, R2, R35 ;  /* 0x00000023022c7220 */ /* 0x000fe20000410000 */
[----:B------:R-:W-:Y:S02]  /*0cc0*/  HADD2.F32 R35, -RZ, R16.H0_H0 ;  /* 0x20000010ff237230 */ /* 0x000fe40000004100 */
[----:B------:R-:W-:Y:S01]  /*0cd0*/  FFMA.FTZ R25, R45, R25, R14 ;  /* 0x000000192d197223 */ /* 0x000fe2000001000e */
[----:B------:R-:W-:Y:S01]  /*0ce0*/  FMUL.FTZ R14, R6, R12 ;  /* 0x0000000c060e7220 */ /* 0x000fe20000410000 */
[----:B------:R-:W-:Y:S02]  /*0cf0*/  HADD2.F32 R13, -RZ, R13.H1_H1 ;  /* 0x3000000dff0d7230 */ /* 0x000fe40000004100 */
[C---:B------:R-:W-:Y:S01]  /*0d00*/  FADD.FTZ R15, -R24.reuse, R15 ;  /* 0x0000000f180f7221 */ /* 0x040fe20000010100 */
[----:B------:R-:W-:Y:S01]  /*0d10*/  FADD.FTZ R35, -R24, R35 ;  /* 0x0000002318237221 */ /* 0x000fe20000010100 */
[----:B------:R-:W-:Y:S01]  /*0d20*/  FFMA.FTZ R34, R44, R14, R25 ;  /* 0x0000000e2c227223 */ /* 0x000fe20000010019 */
[----:B------:R-:W-:-:S02]  /*0d30*/  HADD2.F32 R14, -RZ, R18.H0_H0 ;  /* 0x20000012ff0e7230 */ /* 0x000fc40000004100 */
[----:B------:R-:W-:Y:S01]  /*0d40*/  FMUL.FTZ R25, R8, R13 ;  /* 0x0000000d08197220 */ /* 0x000fe20000410000 */
[C---:B------:R-:W-:Y:S01]  /*0d50*/  FMUL.FTZ R43, R2.reuse, R15 ;  /* 0x0000000f022b7220 */ /* 0x040fe20000410000 */
[----:B------:R-:W-:Y:S02]  /*0d60*/  HADD2.F32 R39, -RZ, R16.H1_H1 ;  /* 0x30000010ff277230 */ /* 0x000fe40000004100 */
[----:B------:R-:W-:Y:S01]  /*0d70*/  FMUL.FTZ R42, R2, R35 ;  /* 0x00000023022a7220 */ /* 0x000fe20000410000 */
[----:B------:R-:W-:Y:S01]  /*0d80*/  FFMA.FTZ R35, R0, R3, RZ ;  /* 0x0000000300237223 */ /* 0x000fe200000100ff */
[----:B------:R-:W-:Y:S01]  /*0d90*/  FFMA.FTZ R25, R43, R25, R34 ;  /* 0x000000192b197223 */ /* 0x000fe20000010022 */
[----:B------:R-:W-:Y:S02]  /*0da0*/  HADD2.F32 R15, -RZ, R18.H1_H1 ;  /* 0x30000012ff0f7230 */ /* 0x000fe40000004100 */
[----:B------:R-:W-:Y:S01]  /*0db0*/  FMUL.FTZ R16, R3, R14 ;  /* 0x0000000e03107220 */ /* 0x000fe20000410000 */
[----:B------:R-:W-:Y:S01]  /*0dc0*/  FADD.FTZ R39, -R24, R39 ;  /* 0x0000002718277221 */ /* 0x000fe20000010100 */
[----:B------:R-:W-:-:S02]  /*0dd0*/  FFMA.FTZ R35, R5, R4, R35 ;  /* 0x0000000405237223 */ /* 0x000fc40000010023 */
[----:B------:R-:W-:Y:S01]  /*0de0*/  FFMA.FTZ R16, R42, R16, R25 ;  /* 0x000000102a107223 */ /* 0x000fe20000010019 */
[----:B------:R-:W-:Y:S01]  /*0df0*/  FMUL.FTZ R25, R4, R15 ;  /* 0x0000000f04197220 */ /* 0x000fe20000410000 */
[----:B------:R-:W-:Y:S01]  /*0e00*/  FMUL.FTZ R41, R2, R39 ;  /* 0x0000002702297220 */ /* 0x000fe20000410000 */
[----:B------:R-:W-:Y:S02]  /*0e10*/  HADD2.F32 R40, -RZ, R17.H0_H0 ;  /* 0x20000011ff287230 */ /* 0x000fe40000004100 */
[----:B------:R-:W-:Y:S01]  /*0e20*/  FFMA.FTZ R35, R7, R6, R35 ;  /* 0x0000000607237223 */ /* 0x000fe20000010023 */
[----:B------:R-:W-:Y:S01]  /*0e30*/  FFMA.FTZ R25, R41, R25, R16 ;  /* 0x0000001929197223 */ /* 0x000fe20000010010 */
[----:B------:R-:W-:Y:S02]  /*0e40*/  HADD2.F32 R16, -RZ, R19.H0_H0 ;  /* 0x20000013ff107230 */ /* 0x000fe40000004100 */
[----:B------:R-:W-:Y:S01]  /*0e50*/  FFMA.FTZ R35, R9, R8, R35 ;  /* 0x0000000809237223 */ /* 0x000fe20000010023 */
[----:B------:R-:W-:-:S02]  /*0e60*/  HADD2.F32 R39, -RZ, R17.H1_H1 ;  /* 0x30000011ff277230 */ /* 0x000fc40000004100 */
[----:B------:R-:W-:Y:S01]  /*0e70*/  FADD.FTZ R40, -R24, R40 ;  /* 0x0000002818287221 */ /* 0x000fe20000010100 */
[----:B------:R-:W-:Y:S02]  /*0e80*/  HADD2.F32 R17, -RZ, R19.H1_H1 ;  /* 0x30000013ff117230 */ /* 0x000fe40000004100 */
[----:B------:R-:W-:Y:S01]  /*0e90*/  FFMA.FTZ R35, R3, R10, R35 ;  /* 0x0000000a03237223 */ /* 0x000fe20000010023 */
[----:B------:R-:W-:Y:S01]  /*0ea0*/  FMUL.FTZ R18, R6, R16 ;  /* 0x0000001006127220 */ /* 0x000fe20000410000 */
[----:B------:R-:W-:Y:S01]  /*0eb0*/  FMUL.FTZ R40, R2, R40 ;  /* 0x0000002802287220 */ /* 0x000fe20000410000 */
[----:B------:R-:W-:Y:S01]  /*0ec0*/  FADD.FTZ R39, -R24, R39 ;  /* 0x0000002718277221 */ /* 0x000fe20000010100 */
[----:B------:R-:W-:Y:S02]  /*0ed0*/  FFMA.FTZ R35, R4, R11, R35 ;  /* 0x0000000b04237223 */ /* 0x000fe40000010023 */
[----:B------:R-:W-:Y:S01]  /*0ee0*/  FFMA.FTZ R25, R40, R18, R25 ;  /* 0x0000001228197223 */ /* 0x000fe20000010019 */
[----:B------:R-:W-:Y:S01]  /*0ef0*/  FMUL.FTZ R18, R8, R17 ;  /* 0x0000001108127220 */ /* 0x000fe20000410000 */
[----:B------:R-:W-:Y:S01]  /*0f00*/  FMUL.FTZ R39, R2, R39 ;  /* 0x0000002702277220 */ /* 0x000fe20000410000 */
[----:B------:R-:W-:Y:S01]  /*0f10*/  FFMA.FTZ R35, R6, R12, R35 ;  /* 0x0000000c06237223 */ /* 0x000fe20000010023 */
[----:B------:R-:W-:-:S02]  /*0f20*/  HADD2.F32 R19, -RZ, R22.H1_H1 ;  /* 0x30000016ff137230 */ /* 0x000fc40000004100 */
[----:B------:R-:W-:Y:S01]  /*0f30*/  FFMA.FTZ R25, R39, R18, R25 ;  /* 0x0000001227197223 */ /* 0x000fe20000010019 */
[----:B------:R-:W-:Y:S02]  /*0f40*/  HADD2.F32 R18, -RZ, R22.H0_H0 ;  /* 0x20000016ff127230 */ /* 0x000fe40000004100 */
[----:B------:R-:W-:Y:S01]  /*0f50*/  FFMA.FTZ R22, R8, R13, R35 ;  /* 0x0000000d08167223 */ /* 0x000fe20000010023 */
[----:B------:R-:W-:-:S03]  /*0f60*/  HADD2.F32 R38, -RZ, R20.H0_H0 ;  /* 0x20000014ff267230 */ /* 0x000fc60000004100 */
[C---:B------:R-:W-:Y:S01]  /*0f70*/  FFMA.FTZ R35, R3.reuse, R14, R22 ;  /* 0x0000000e03237223 */ /* 0x040fe20000010016 */
[----:B------:R-:W-:Y:S02]  /*0f80*/  HADD2.F32 R20, -RZ, R20.H1_H1 ;  /* 0x30000014ff147230 */ /* 0x000fe40000004100 */
[----:B------:R-:W-:Y:S01]  /*0f90*/  FADD.FTZ R38, -R24, R38 ;  /* 0x0000002618267221 */ /* 0x000fe20000010100 */
[----:B------:R-:W-:Y:S01]  /*0fa0*/  FFMA.FTZ R35, R4, R15, R35 ;  /* 0x0000000f04237223 */ /* 0x000fe20000010023 */
[----:B------:R-:W-:Y:S01]  /*0fb0*/  UIADD3 UR9, UP0, UR11, 0x10, URZ ;  /* 0x000000100b097890 */ /* 0x000fe2000ff1e03f */
[----:B------:R-:W-:Y:S01]  /*0fc0*/  FMUL.FTZ R34, R3, R18 ;  /* 0x0000001203227220 */ /* 0x000fe20000410000 */
[----:B------:R-:W-:Y:S01]  /*0fd0*/  FMUL.FTZ R38, R2, R38 ;  /* 0x0000002602267220 */ /* 0x000fe20000410000 */
[----:B------:R-:W-:Y:S01]  /*0fe0*/  FFMA.FTZ R35, R6, R16, R35 ;  /* 0x0000001006237223 */ /* 0x000fe20000010023 */
[----:B------:R-:W-:Y:S01]  /*0ff0*/  FADD.FTZ R20, -R24, R20 ;  /* 0x0000001418147221 */ /* 0x000fe20000010100 */
[--C-:B------:R-:W-:Y:S01]  /*1000*/  HADD2.F32 R59, -RZ, R21.reuse.H0_H0 ;  /* 0x20000015ff3b7230 */ /* 0x100fe20000004100 */
[----:B------:R-:W-:Y:S01]  /*1010*/  UIADD3.X UR10, URZ, UR5, URZ, UP0, !UPT ;  /* 0x000000053f0a7290 */ /* 0x000fe200087fe43f */
[----:B------:R-:W-:Y:S01]  /*1020*/  FFMA.FTZ R35, R8, R17, R35 ;  /* 0x0000001108237223 */ /* 0x000fe20000010023 */
[----:B------:R-:W-:Y:S01]  /*1030*/  UISETP.GE.U32.AND UP0, UPT, UR9, UR16, UPT ;  /* 0x000000100900728c */ /* 0x000fe2000bf06070 */
[----:B------:R-:W-:Y:S01]  /*1040*/  FFMA.FTZ R25, R38, R34, R25 ;  /* 0x0000002226197223 */ /* 0x000fe20000010019 */
[----:B------:R-:W-:Y:S01]  /*1050*/  FMUL.FTZ R22, R4, R19 ;  /* 0x0000001304167220 */ /* 0x000fe20000410000 */
[----:B------:R-:W-:Y:S01]  /*1060*/  FMUL.FTZ R20, R2, R20 ;  /* 0x0000001402147220 */ /* 0x000fe20000410000 */
[----:B------:R-:W-:-:S02]  /*1070*/  HADD2.F32 R34, -RZ, R21.H1_H1 ;  /* 0x30000015ff227230 */ /* 0x000fc40000004100 */
[----:B------:R-:W-:Y:S01]  /*1080*/  FADD.FTZ R59, -R24, R59 ;  /* 0x0000003b183b7221 */ /* 0x000fe20000010100 */
[--C-:B------:R-:W-:Y:S02]  /*1090*/  HADD2.F32 R21, -RZ, R23.reuse.H0_H0 ;  /* 0x20000017ff157230 */ /* 0x100fe40000004100 */
[----:B------:R-:W-:Y:S01]  /*10a0*/  FFMA.FTZ R35, R3, R18, R35 ;  /* 0x0000001203237223 */ /* 0x000fe20000010023 */
[----:B------:R-:W-:Y:S01]  /*10b0*/  UISETP.GE.AND.EX UP0, UPT, UR10, UR7, UPT, UP0 ;  /* 0x000000070a00728c */ /* 0x000fe2000bf06300 */
[----:B------:R-:W-:Y:S01]  /*10c0*/  FFMA.FTZ R25, R20, R22, R25 ;  /* 0x0000001614197223 */ /* 0x000fe20000010019 */
[----:B------:R-:W-:Y:S02]  /*10d0*/  HADD2.F32 R22, -RZ, R23.H1_H1 ;  /* 0x30000017ff167230 */ /* 0x000fe40000004100 */
[----:B------:R-:W-:Y:S01]  /*10e0*/  FMUL.FTZ R23, R2, R59 ;  /* 0x0000003b02177220 */ /* 0x000fe20000410000 */
[----:B------:R-:W-:Y:S01]  /*10f0*/  FADD.FTZ R24, -R24, R34 ;  /* 0x0000002218187221 */ /* 0x000fe20000010100 */
[----:B------:R-:W-:Y:S01]  /*1100*/  FMUL.FTZ R59, R6, R21 ;  /* 0x00000015063b7220 */ /* 0x000fe20000410000 */
[----:B------:R-:W-:Y:S01]  /*1110*/  FFMA.FTZ R34, R4, R19, R35 ;  /* 0x0000001304227223 */ /* 0x000fe20000010023 */
[----:B------:R-:W-:Y:S01]  /*1120*/  PLOP3.LUT P0, PT, PT, PT, UP0, 0x80, 0x0 ;  /* 0x000000000000781c */ /* 0x000fe20003f0f008 */
[----:B------:R-:W-:Y:S01]  /*1130*/  FMUL.FTZ R35, R8, R22 ;  /* 0x0000001608237220 */ /* 0x000fe20000410000 */
[----:B------:R-:W-:Y:S01]  /*1140*/  FFMA.FTZ R25, R23, R59, R25 ;  /* 0x0000003b17197223 */ /* 0x000fe20000010019 */
[----:B------:R-:W-:Y:S01]  /*1150*/  FMUL.FTZ R24, R2, R24 ;  /* 0x0000001802187220 */ /* 0x000fe20000410000 */
[----:B------:R-:W-:Y:S01]  /*1160*/  FFMA.FTZ R34, R6, R21, R34 ;  /* 0x0000001506227223 */ /* 0x000fe20000010022 */
[----:B------:R-:W-:Y:S01]  /*1170*/  FADD.FTZ R27, R0, R27 ;  /* 0x0000001b001b7221 */ /* 0x000fe20000010000 */
[----:B------:R-:W-:Y:S01]  /*1180*/  FFMA.FTZ R26, R50, R0, R26 ;  /* 0x00000000321a7223 */ /* 0x000fe2000001001a */
[----:B------:R-:W-:Y:S01]  /*1190*/  FADD.FTZ R29, R5, R29 ;  /* 0x0000001d051d7221 */ /* 0x000fe20000010000 */
[----:B------:R-:W-:Y:S01]  /*11a0*/  FFMA.FTZ R28, R49, R5, R28 ;  /* 0x00000005311c7223 */ /* 0x000fe2000001001c */
[----:B------:R-:W-:Y:S01]  /*11b0*/  FADD.FTZ R31, R7, R31 ;  /* 0x0000001f071f7221 */ /* 0x000fe20000010000 */
[----:B------:R-:W-:Y:S01]  /*11c0*/  FFMA.FTZ R30, R48, R7, R30 ;  /* 0x00000007301e7223 */ /* 0x000fe2000001001e */
[----:B------:R-:W-:Y:S01]  /*11d0*/  FADD.FTZ R33, R9, R33 ;  /* 0x0000002109217221 */ /* 0x000fe20000010000 */
[----:B------:R-:W-:Y:S01]  /*11e0*/  FFMA.FTZ R32, R47, R9, R32 ;  /* 0x000000092f207223 */ /* 0x000fe20000010020 */
[----:B------:R-:W-:Y:S01]  /*11f0*/  FFMA.FTZ R35, R24, R35, R25 ;  /* 0x0000002318237223 */ /* 0x000fe20000010019 */
[----:B------:R-:W-:Y:S01]  /*1200*/  FFMA.FTZ R34, R8, R22, R34 ;  /* 0x0000001608227223 */ /* 0x000fe20000010022 */
[----:B------:R-:W-:Y:S01]  /*1210*/  FADD.FTZ R27, R27, R10 ;  /* 0x0000000a1b1b7221 */ /* 0x000fe20000010000 */
[----:B------:R-:W-:Y:S01]  /*1220*/  FADD.FTZ R29, R29, R11 ;  /* 0x0000000b1d1d7221 */ /* 0x000fe20000010000 */
[----:B------:R-:W-:Y:S01]  /*1230*/  FADD.FTZ R31, R31, R12 ;  /* 0x0000000c1f1f7221 */ /* 0x000fe20000010000 */
[----:B------:R-:W-:Y:S01]  /*1240*/  FADD.FTZ R33, R33, R13 ;  /* 0x0000000d21217221 */ /* 0x000fe20000010000 */
[----:B------:R-:W-:Y:S01]  /*1250*/  FFMA.FTZ R26, R46, R10, R26 ;  /* 0x0000000a2e1a7223 */ /* 0x000fe2000001001a */
[----:B------:R-:W-:Y:S01]  /*1260*/  FFMA.FTZ R28, R45, R11, R28 ;  /* 0x0000000b2d1c7223 */ /* 0x000fe2000001001c */
[----:B------:R-:W-:Y:S01]  /*1270*/  FFMA.FTZ R30, R44, R12, R30 ;  /* 0x0000000c2c1e7223 */ /* 0x000fe2000001001e */
[----:B------:R-:W-:Y:S01]  /*1280*/  FFMA.FTZ R32, R43, R13, R32 ;  /* 0x0000000d2b207223 */ /* 0x000fe20000010020 */
[----:B------:R0:W-:Y:S01]  /*1290*/  STS.64 [R37], R34 ;  /* 0x0000002225007388 */ /* 0x0001e20000000a00 */
        /* <DEDUP_REMOVED lines=16> */
[----:B------:R-:W-:Y:S06]  /*13a0*/  BAR.SYNC.DEFER_BLOCKING 0x0 ;  /* 0x0000000000007b1d */ /* 0x000fec0000010000 */
[----:B0-----:R-:W-:Y:S05]  /*13b0*/  @!P0 BRA `(.L_x_1966) ;  /* 0x0000000000d08947 */ /* 0x001fea0003800000 */
[----:B------:R-:W2:Y:S04]  /*13c0*/  LDL R37, [R1+0xc] ;  /* 0x00000c0001257983 */ /* 0x000ea80000100800 */
[----:B------:R-:W3:Y:S01]  /*13d0*/  LDL R36, [R1+0x8] ;  /* 0x0000080001247983 */ /* 0x000ee20000100800 */
        /* <DEDUP_REMOVED lines=17> */
[----:B0-----:R-:W-:-:S04]  /*14f0*/  SHF.R.S32.HI R35, RZ, 0x1f, R61 ;  /* 0x0000001fff237819 */ /* 0x001fc8000001143d */
[----:B------:R-:W-:Y:S01]  /*1500*/  LEA.HI R35, R35, R61, RZ, 0x2 ;  /* 0x0000003d23237211 */ /* 0x000fe200078f10ff */
[----:B-1----:R-:W4:Y:S03]  /*1510*/  LDL R59, [R1] ;  /* 0x00000000013b7983 */ /* 0x002f260000100800 */
[----:B------:R-:W-:-:S04]  /*1520*/  SHF.R.S32.HI R35, RZ, 0x2, R35 ;  /* 0x00000002ff237819 */ /* 0x000fc80000011423 */
[----:B------:R-:W-:Y:S01]  /*1530*/  LEA R25, R35, UR5, 0x5 ;  /* 0x0000000523197c11 */ /* 0x000fe2000f8e28ff */
[----:B------:R-:W-:Y:S03]  /*1540*/  BAR.SYNC.DEFER_BLOCKING 0x0 ;  /* 0x0000000000007b1d */ /* 0x000fe60000010000 */
[-C--:B--2---:R-:W-:Y:S02]  /*1550*/  LEA R34, R37, R25.reuse, 0x3 ;  /* 0x0000001925227211 */ /* 0x084fe400078e18ff */
[----:B---3--:R-:W-:-:S04]  /*1560*/  LEA R36, R36, R25, 0x3 ;  /* 0x0000001924247211 */ /* 0x008fc800078e18ff */
[----:B------:R-:W0:Y:S04]  /*1570*/  LDS.64 R34, [R34] ;  /* 0x0000000022227984 */ /* 0x000e280000000a00 */
[----:B------:R-:W1:Y:S01]  /*1580*/  LDS.64 R36, [R36+0xa00] ;  /* 0x000a000024247984 */ /* 0x000e620000000a00 */
[----:B0-----:R-:W-:-:S04]  /*1590*/  FADD.FTZ R34, RZ, R34 ;  /* 0x00000022ff227221 */ /* 0x001fc80000010000 */
[----:B-1----:R-:W-:Y:S02]  /*15a0*/  FADD.FTZ R36, R34, R36 ;  /* 0x0000002422247221 */ /* 0x002fe40000010000 */
[----:B------:R-:W2:Y:S01]  /*15b0*/  LDL R34, [R1+0x4] ;  /* 0x0000040001227983 */ /* 0x000ea20000100800 */
[----:B------:R-:W-:-:S04]  /*15c0*/  FADD.FTZ R35, RZ, R35 ;  /* 0x00000023ff237221 */ /* 0x000fc80000010000 */
[----:B------:R-:W-:Y:S01]  /*15d0*/  FADD.FTZ R37, R35, R37 ;  /* 0x0000002523257221 */ /* 0x000fe20000010000 */
[----:B------:R-:W-:-:S04]  /*15e0*/  USHF.R.U32.HI UR5, URZ, 0x3, UR6 ;  /* 0x000000033f057899 */ /* 0x000fc80008011606 */
[----:B------:R-:W-:-:S04]  /*15f0*/  USHF.L.U32 UR5, UR5, 0x4, URZ ;  /* 0x0000000405057899 */ /* 0x000fc8000800063f */
[----:B------:R-:W-:Y:S01]  /*1600*/  ULOP3.LUT UR5, UR5, 0xfffffff0, UR17, 0xe2, !UPT ;  /* 0xfffffff005057892 */ /* 0x000fe2000f8ee211 */
[----:B--2---:R-:W-:-:S06]  /*1610*/  IMAD R34, R34, 0x8, R25 ;  /* 0x0000000822227824 */ /* 0x004fcc00078e0219 */
[----:B------:R-:W0:Y:S02]  /*1620*/  LDS.64 R34, [R34+0x1400] ;  /* 0x0014000022227984 */ /* 0x000e240000000a00 */
[----:B0-----:R-:W-:Y:S01]  /*1630*/  FADD.FTZ R36, R36, R34 ;  /* 0x0000002224247221 */ /* 0x001fe20000010000 */
[----:B----4-:R-:W-:Y:S01]  /*1640*/  LEA R34, R59, R25, 0x3 ;  /* 0x000000193b227211 */ /* 0x010fe200078e18ff */
[----:B------:R-:W-:-:S05]  /*1650*/  FADD.FTZ R37, R37, R35 ;  /* 0x0000002325257221 */ /* 0x000fca0000010000 */
        /* <DEDUP_REMOVED lines=10> */
.L_x_1966:
[----:B------:R-:W-:Y:S01]  /*1700*/  BSSY B0, `(.L_x_1967) ;  /* 0x00000d1000007945 */ /* 0x000fe20003800000 */
[----:B0-----:R-:W-:-:S03]  /*1710*/  CS2R R34, SRZ ;  /* 0x0000000000227805 */ /* 0x001fc6000001ff00 */
[----:B------:R-:W-:Y:S05]  /*1720*/  @P1 BRA `(.L_x_1968) ;  /* 0x0000000c00381947 */ /* 0x000fea0003800000 */
[----:B------:R-:W-:Y:S01]  /*1730*/  USHF.L.U32 UR5, UR11, 0x2, URZ ;  /* 0x000000020b057899 */ /* 0x000fe2000800063f */
[----:B------:R-:W-:Y:S01]  /*1740*/  HFMA2.MMA R34, -RZ, RZ, 0, 4.76837158203125e-06 ;  /* 0x00000050ff227435 */ /* 0x000fe200000001ff */
[----:B------:R-:W-:Y:S02]  /*1750*/  IMAD.MOV.U32 R35, RZ, RZ, 0x28 ;  /* 0x00000028ff237424 */ /* 0x000fe400078e00ff */
        /* <DEDUP_REMOVED lines=203> */
.L_x_1968:
[----:B------:R-:W-:Y:S05]  /*2410*/  BSYNC B0 ;  /* 0x0000000000007941 */ /* 0x000fea0003800000 */
.L_x_1967:
        /* <DEDUP_REMOVED lines=11> */
[----:B------:R-:W-:Y:S01]  /*24d0*/  SHF.R.U32.HI R36, RZ, 0x2, R61 ;  /* 0x00000002ff247819 */ /* 0x000fe2000001163d */
[----:B------:R-:W-:Y:S01]  /*24e0*/  ULDC UR5, c[0x0][0x10] ;  /* 0x0000040000057ab9 */ /* 0x000fe20000000800 */
[----:B------:R-:W-:Y:S01]  /*24f0*/  MOV R25, UR17 ;  /* 0x0000001100197c02 */ /* 0x000fe20008000f00 */
[----:B------:R-:W-:Y:S02]  /*2500*/  UIMAD UR5, UR5, UR4, UR6 ;  /* 0x00000004050572a4 */ /* 0x000fe4000f8e0206 */
[----:B------:R-:W-:-:S05]  /*2510*/  IMAD.SHL.U32 R36, R36, 0x10, RZ ;  /* 0x0000001024247824 */ /* 0x000fca00078e00ff */
[----:B------:R-:W-:Y:S02]  /*2520*/  LOP3.LUT R25, R36, 0xfffffff0, R25, 0xe2, !PT ;  /* 0xfffffff024197812 */ /* 0x000fe400078ee219 */
[----:B------:R-:W-:-:S05]  /*2530*/  MOV R36, UR5 ;  /* 0x0000000500247c02 */ /* 0x000fca0008000f00 */
[----:B------:R-:W-:Y:S02]  /*2540*/  IMAD R25, R36, 0x40, R25 ;  /* 0x0000004024197824 */ /* 0x000fe400078e0219 */
[----:B------:R-:W0:Y:S03]  /*2550*/  LDC.64 R36, c[0x0][0x260] ;  /* 0x00009800ff247b82 */ /* 0x000e260000000a00 */
[----:B------:R-:W-:-:S05]  /*2560*/  SHF.L.U32 R25, R25, 0x1, RZ ;  /* 0x0000000119197819 */ /* 0x000fca00000006ff */
[----:B0-----:R-:W-:-:S05]  /*2570*/  IMAD.WIDE.U32 R36, R25, 0x4, R36 ;  /* 0x0000000419247825 */ /* 0x001fca00078e0024 */
[----:B------:R0:W-:Y:S02]  /*2580*/  STG.E.64 desc[UR12][R36.64], R34 ;  /* 0x0000002224007986 */ /* 0x0001e4000c101b0c */
.L_x_1970:
[----:B------:R-:W-:Y:S05]  /*2590*/  BSYNC B0 ;  /* 0x0000000000007941 */ /* 0x000fea0003800000 */
.L_x_1969:
        /* <DEDUP_REMOVED lines=17> */
.L_x_1973:
[----:B------:R-:W2:Y:S04]  /*26b0*/  LD.E.STRONG.GPU R36, desc[UR12][R34.64] ;  /* 0x0000000c22247980 */ /* 0x000ea8000c10f900 */
[----:B--2---:R-:W-:Y:S01]  /*26c0*/  CCTL.IVALL ;  /* 0x00000000ff00798f */ /* 0x004fe20002000000 */
[----:B------:R-:W-:Y:S05]  /*26d0*/  YIELD ;  /* 0x0000000000007946 */ /* 0x000fea0003800000 */
[----:B-----5:R-:W-:-:S04]  /*26e0*/  LOP3.LUT R36, R36, R25, RZ, 0x3c, !PT ;  /* 0x0000001924247212 */ /* 0x020fc800078e3cff */
[----:B------:R-:W-:-:S13]  /*26f0*/  ISETP.GT.AND P1, PT, R36, -0x1, PT ;  /* 0xffffffff2400780c */ /* 0x000fda0003f24270 */
[----:B------:R-:W-:Y:S05]  /*2700*/  @P1 BRA `(.L_x_1973) ;  /* 0xfffffffc00e81947 */ /* 0x000fea000383ffff */
.L_x_1972:
[----:B------:R-:W-:Y:S05]  /*2710*/  WARPSYNC.ALL ;  /* 0x0000000000007948 */ /* 0x000fea0003800000 */
[----:B------:R-:W-:Y:S06]  /*2720*/  BAR.SYNC.DEFER_BLOCKING 0x0 ;  /* 0x0000000000007b1d */ /* 0x000fec0000010000 */
[----:B------:R-:W-:Y:S05]  /*2730*/  BRA `(.L_x_1974) ;  /* 0x0000000000647947 */ /* 0x000fea0003800000 */
.L_x_1971:
[----:B------:R-:W-:Y:S01]  /*2740*/  BAR.SYNC.DEFER_BLOCKING 0x0 ;  /* 0x0000000000007b1d */ /* 0x000fe20000010000 */
[----:B------:R-:W-:-:S13]  /*2750*/  ISETP.NE.AND P1, PT, R61, RZ, PT ;  /* 0x000000ff3d00720c */ /* 0x000fda0003f25270 */
[----:B------:R-:W-:Y:S05]  /*2760*/  @P1 BRA `(.L_x_1975) ;  /* 0x0000000000501947 */ /* 0x000fea0003800000 */
[----:B0-----:R-:W0:Y:S01]  /*2770*/  LDC.64 R36, c[0x0][0x268] ;  /* 0x00009a00ff247b82 */ /* 0x001e220000000a00 */
[----:B------:R-:W-:-:S06]  /*2780*/  USHF.R.U32.HI UR5, URZ, 0x3, UR6 ;  /* 0x000000033f057899 */ /* 0x000fcc0008011606 */
[----:B------:R-:W-:Y:S01]  /*2790*/  IADD3 R25, RZ, -UR5, RZ ;  /* 0x80000005ff197c10 */ /* 0x000fe2000fffe0ff */
[----:B------:R-:W-:-:S03]  /*27a0*/  ULOP3.LUT UR5, UR6, 0x7, URZ, 0xc0, !UPT ;  /* 0x0000000706057892 */ /* 0x000fc6000f8ec03f */
[----:B------:R-:W-:Y:S01]  /*27b0*/  ISETP.NE.AND P1, PT, R25, UR17, PT ;  /* 0x0000001119007c0c */ /* 0x000fe2000bf25270 */
[----:B------:R-:W-:Y:S01]  /*27c0*/  ULOP3.LUT UR5, UR5, 0x10, URZ, 0xfc, !UPT ;  /* 0x0000001005057892 */ /* 0x000fe2000f8efc3f */
[----:B------:R-:W-:-:S05]  /*27d0*/  IMAD.MOV.U32 R25, RZ, RZ, 0x7fffffe1 ;  /* 0x7fffffe1ff197424 */ /* 0x000fca00078e00ff */
[----:B------:R-:W-:Y:S02]  /*27e0*/  MOV R34, UR5 ;  /* 0x0000000500227c02 */ /* 0x000fe40008000f00 */
[----:B------:R-:W-:-:S03]  /*27f0*/  SEL R25, R25, 0x1, !P1 ;  /* 0x0000000119197807 */ /* 0x000fc60004800000 */
[----:B0-----:R-:W-:Y:S01]  /*2800*/  IMAD.WIDE.U32 R34, R34, 0x4, R36 ;  /* 0x0000000422227825 */ /* 0x001fe200078e0024 */
[----:B------:R-:W-:Y:S06]  /*2810*/  MEMBAR.ALL.GPU ;  /* 0x0000000000007992 */ /* 0x000fec000000a000 */
[----:B------:R-:W-:-:S00]  /*2820*/  ERRBAR ;  /* 0x00000000000079ab */ /* 0x000fc00000000000 */
[----:B------:R-:W-:Y:S06]  /*2830*/  CGAERRBAR ;  /* 0x00000000000075ab */ /* 0x000fec0000000000 */
[----:B------:R0:W5:Y:S02]  /*2840*/  ATOM.E.ADD.STRONG.GPU PT, R25, desc[UR12][R34.64], R25 ;  /* 0x000000192219798a */ /* 0x00016400081ee1cc */
.L_x_1976:
[----:B------:R-:W2:Y:S04]  /*2850*/  LD.E.STRONG.GPU R36, desc[UR12][R34.64] ;  /* 0x0000000c22247980 */ /* 0x000ea8000c10f900 */
[----:B--2---:R-:W-:Y:S01]  /*2860*/  CCTL.IVALL ;  /* 0x00000000ff00798f */ /* 0x004fe20002000000 */
[----:B------:R-:W-:Y:S05]  /*2870*/  YIELD ;  /* 0x0000000000007946 */ /* 0x000fea0003800000 */
[----:B-----5:R-:W-:-:S04]  /*2880*/  LOP3.LUT R36, R36, R25, RZ, 0x3c, !PT ;  /* 0x0000001924247212 */ /* 0x020fc800078e3cff */
[----:B------:R-:W-:-:S13]  /*2890*/  ISETP.GT.AND P1, PT, R36, -0x1, PT ;  /* 0xffffffff2400780c */ /* 0x000fda0003f24270 */
[----:B------:R-:W-:Y:S05]  /*28a0*/  @P1 BRA `(.L_x_1976) ;  /* 0xfffffffc00e81947 */ /* 0x000fea000383ffff */
.L_x_1975:
[----:B------:R-:W-:Y:S05]  /*28b0*/  WARPSYNC.ALL ;  /* 0x0000000000007948 */ /* 0x000fea0003800000 */
[----:B------:R-:W-:Y:S06]  /*28c0*/  BAR.SYNC.DEFER_BLOCKING 0x0 ;  /* 0x0000000000007b1d */ /* 0x000fec0000010000 */
.L_x_1974:
[----:B------:R-:W-:Y:S02]  /*28d0*/  ISETP.GT.U32.AND P1, PT, R61, 0x3f, PT ;  /* 0x0000003f3d00780c */ /* 0x000fe40003f24070 */
[----:B0-----:R-:W-:-:S11]  /*28e0*/  MOV R34, UR4 ;  /* 0x0000000400227c02 */ /* 0x001fd60008000f00 */
[----:B------:R-:W0:Y:S02]  /*28f0*/  @!P1 LDC R25, c[0x0][0x10] ;  /* 0x00000400ff199b82 */ /* 0x000e240000000800 */
[----:B0-----:R-:W-:Y:S01]  /*2900*/  @!P1 IMAD R25, R25, R34, UR6 ;  /* 0x0000000619199e24 */ /* 0x001fe2000f8e0222 */
[----:B------:R-:W-:-:S04]  /*2910*/  @!P1 LOP3.LUT R34, R61, 0x7ffffff0, RZ, 0xc0, !PT ;  /* 0x7ffffff03d229812 */ /* 0x000fc800078ec0ff */
[----:B------:R-:W-:Y:S02]  /*2920*/  @!P1 LEA R25, R25, R34, 0x6 ;  /* 0x0000002219199211 */ /* 0x000fe400078e30ff */
[----:B------:R-:W-:-:S05]  /*2930*/  @!P1 LOP3.LUT R34, R61, 0xf, RZ, 0xc0, !PT ;  /* 0x0000000f3d229812 */ /* 0x000fca00078ec0ff */
[----:B------:R-:W-:Y:S02]  /*2940*/  @!P1 IMAD.IADD R25, R25, 0x1, R34 ;  /* 0x0000000119199824 */ /* 0x000fe400078e0222 */
[----:B------:R-:W0:Y:S03]  /*2950*/  @!P1 LDC.64 R34, c[0x0][0x260] ;  /* 0x00009800ff229b82 */ /* 0x000e260000000a00 */
[----:B------:R-:W-:-:S05]  /*2960*/  @!P1 SHF.L.U32 R25, R25, 0x1, RZ ;  /* 0x0000000119199819 */ /* 0x000fca00000006ff */
[----:B0-----:R-:W-:-:S06]  /*2970*/  @!P1 IMAD.WIDE.U32 R34, R25, 0x4, R34 ;  /* 0x0000000419229825 */ /* 0x001fcc00078e0022 */
[----:B------:R-:W2:Y:S01]  /*2980*/  @!P1 LDG.E.64 R34, desc[UR12][R34.64] ;  /* 0x0000000c22229981 */ /* 0x000ea2000c1e1b00 */
[----:B------:R-:W-:Y:S01]  /*2990*/  HFMA2.MMA R25, -RZ, RZ, 0, 0 ;  /* 0x00000000ff197435 */ /* 0x000fe200000001ff */
[----:B------:R-:W0:Y:S01]  /*29a0*/  S2UR UR14, SR_CgaCtaId ;  /* 0x00000000000e79c3 */ /* 0x000e220000008800 */
[----:B------:R-:W-:Y:S01]  /*29b0*/  UMOV UR5, 0x400 ;  /* 0x0000040000057882 */ /* 0x000fe20000000000 */
[----:B------:R-:W-:Y:S02]  /*29c0*/  USHF.L.U32 UR11, UR11, 0x2, URZ ;  /* 0x000000020b0b7899 */ /* 0x000fe4000800063f */
[----:B------:R-:W-:Y:S02]  /*29d0*/  UIADD3 UR5, UR5, 0x3480, URZ ;  /* 0x0000348005057890 */ /* 0x000fe4000fffe03f */
[----:B------:R-:W-:Y:S02]  /*29e0*/  ULOP3.LUT UR11, UR11, 0x1c, URZ, 0xc0, !UPT ;  /* 0x0000001c0b0b7892 */ /* 0x000fe4000f8ec03f */
[----:B------:R-:W-:-:S04]  /*29f0*/  ULOP3.LUT UR4, UR4, 0x1, URZ, 0x3c, !UPT ;  /* 0x0000000104047892 */ /* 0x000fc8000f8e3c3f */
[----:B------:R-:W-:Y:S01]  /*2a00*/  IADD3 R60, R60, -UR11, RZ ;  /* 0x8000000b3c3c7c10 */ /* 0x000fe2000fffe0ff */
[----:B------:R-:W-:Y:S01]  /*2a10*/  UMOV UR11, UR9 ;  /* 0x00000009000b7c82 */ /* 0x000fe20008000000 */
[----:B0-----:R-:W-:-:S03]  /*2a20*/  ULEA UR5, UR14, UR5, 0x18 ;  /* 0x000000050e057291 */ /* 0x001fc6000f8ec03f */
[----:B------:R-:W-:-:S03]  /*2a30*/  ULDC.64 UR14, c[0x0][0x210] ;  /* 0x00008400000e7ab9 */ /* 0x000fc60000000a00 */
[----:B------:R-:W-:Y:S01]  /*2a40*/  LEA R60, R60, UR5, 0x3 ;  /* 0x000000053c3c7c11 */ /* 0x000fe2000f8e18ff */
[----:B--2---:R-:W-:Y:S01]  /*2a50*/  @!P1 FADD.FTZ R25, RZ, R34 ;  /* 0x00000022ff199221 */ /* 0x004fe20000010000 */
[----:B------:R-:W-:Y:S02]  /*2a60*/  IMAD.MOV.U32 R34, RZ, RZ, RZ ;  /* 0x000000ffff227224 */ /* 0x000fe400078e00ff */
[----:B------:R-:W-:Y:S01]  /*2a70*/  @!P1 FADD.FTZ R34, RZ, R35 ;  /* 0x00000023ff229221 */ /* 0x000fe20000010000 */
[----:B------:R-:W-:Y:S01]  /*2a80*/  LOP3.LUT P1, RZ, R61, 0xffffffcf, RZ, 0xc0, !PT ;  /* 0xffffffcf3dff7812 */ /* 0x000fe2000782c0ff */
        /* <DEDUP_REMOVED lines=21> */
[----:B------:R-:W-:Y:S01]  /*2be0*/  UMOV UR5, UR10 ;  /* 0x0000000a00057c82 */ /* 0x000fe20008000000 */
[----:B------:R-:W-:Y:S06]  /*2bf0*/  BAR.SYNC.DEFER_BLOCKING 0x0 ;  /* 0x0000000000007b1d */ /* 0x000fec0000010000 */
[----:B------:R-:W0:Y:S02]  /*2c00*/  LDS.64 R34, [R60] ;  /* 0x000000003c227984 */ /* 0x000e240000000a00 */
[--C-:B0-----:R-:W-:Y:S01]  /*2c10*/  FFMA.FTZ R37, R0, R3, -R34.reuse ;  /* 0x0000000300257223 */ /* 0x101fe20000010822 */
        /* <DEDUP_REMOVED lines=8> */
[----:B------:R-:W-:Y:S01]  /*2ca0*/  FFMA.FTZ R4, R9, R8, -R34 ;  /* 0x0000000809047223 */ /* 0x000fe20000010822 */
[-C--:B------:R-:W-:Y:S01]  /*2cb0*/  FFMA.FTZ R37, R50, -R35.reuse, R37 ;  /* 0x8000002332257223 */ /* 0x080fe20000010025 */
[-C--:B------:R-:W-:Y:S01]  /*2cc0*/  FFMA.FTZ R49, R49, -R35.reuse, R0 ;  /* 0x8000002331317223 */ /* 0x080fe20000010000 */
[-C--:B------:R-:W-:Y:S01]  /*2cd0*/  FFMA.FTZ R7, R48, -R35.reuse, R7 ;  /* 0x8000002330077223 */ /* 0x080fe20000010007 */
[----:B------:R-:W-:Y:S01]  /*2ce0*/  FFMA.FTZ R47, R47, -R35, R4 ;  /* 0x800000232f2f7223 */ /* 0x000fe20000010004 */
[C-C-:B------:R-:W-:Y:S01]  /*2cf0*/  FFMA.FTZ R5, R6.reuse, R12, -R34.reuse ;  /* 0x0000000c06057223 */ /* 0x140fe20000010822 */
[--C-:B------:R-:W-:Y:S01]  /*2d00*/  FFMA.FTZ R11, R6, R16, -R34.reuse ;  /* 0x00000010060b7223 */ /* 0x100fe20000010822 */
[C-C-:B------:R-:W-:Y:S01]  /*2d10*/  FFMA.FTZ R12, R8.reuse, R13, -R34.reuse ;  /* 0x0000000d080c7223 */ /* 0x140fe20000010822 */
[C-C-:B------:R-:W-:Y:S01]  /*2d20*/  FFMA.FTZ R16, R8.reuse, R17, -R34.reuse ;  /* 0x0000001108107223 */ /* 0x140fe20000010822 */
[--C-:B------:R-:W-:Y:S01]  /*2d30*/  FFMA.FTZ R9, R8, R22, -R34.reuse ;  /* 0x0000001608097223 */ /* 0x100fe20000010822 */
[C---:B------:R-:W-:Y:S01]  /*2d40*/  FMUL.FTZ R37, R2.reuse, R37 ;  /* 0x0000002502257220 */ /* 0x040fe20000410000 */
[C---:B------:R-:W-:Y:S01]  /*2d50*/  FMUL.FTZ R0, R2.reuse, R49 ;  /* 0x0000003102007220 */ /* 0x040fe20000410000 */
[C---:B------:R-:W-:Y:S01]  /*2d60*/  FMUL.FTZ R7, R2.reuse, R7 ;  /* 0x0000000702077220 */ /* 0x040fe20000410000 */
[----:B------:R-:W-:Y:S01]  /*2d70*/  FMUL.FTZ R8, R2, R47 ;  /* 0x0000002f02087220 */ /* 0x000fe20000410000 */
[----:B------:R-:W-:Y:S01]  /*2d80*/  FFMA.FTZ R6, R6, R21, -R34 ;  /* 0x0000001506067223 */ /* 0x000fe20000010822 */
[-C--:B------:R-:W-:Y:S01]  /*2d90*/  FFMA.FTZ R59, R46, -R35.reuse, R59 ;  /* 0x800000232e3b7223 */ /* 0x080fe2000001003b */
[-C--:B------:R-:W-:Y:S01]  /*2da0*/  FFMA.FTZ R45, R45, -R35.reuse, R10 ;  /* 0x800000232d2d7223 */ /* 0x080fe2000001000a */
[-C--:B------:R-:W-:Y:S01]  /*2db0*/  FFMA.FTZ R13, R44, -R35.reuse, R5 ;  /* 0x800000232c0d7223 */ /* 0x080fe20000010005 */
[-C--:B------:R-:W-:Y:S01]  /*2dc0*/  FFMA.FTZ R43, R43, -R35.reuse, R12 ;  /* 0x800000232b2b7223 */ /* 0x080fe2000001000c */
[-C--:B------:R-:W-:Y:S01]  /*2dd0*/  FFMA.FTZ R3, R38, -R35.reuse, R3 ;  /* 0x8000002326037223 */ /* 0x080fe20000010003 */
[-C--:B------:R-:W-:Y:S01]  /*2de0*/  FFMA.FTZ R9, R24, -R35.reuse, R9 ;  /* 0x8000002318097223 */ /* 0x080fe20000010009 */
[-C--:B------:R-:W-:Y:S01]  /*2df0*/  FFMA.FTZ R23, R23, -R35.reuse, R6 ;  /* 0x8000002317177223 */ /* 0x080fe20000010006 */
[----:B------:R-:W-:Y:S01]  /*2e00*/  IADD3 R4, P1, R57, UR14, RZ ;  /* 0x0000000e39047c10 */ /* 0x000fe2000ff3e0ff */
[----:B------:R-:W-:Y:S01]  /*2e10*/  FFMA.FTZ R15, R42, -R35, R14 ;  /* 0x800000232a0f7223 */ /* 0x000fe2000001000e */
[----:B------:R-:W-:Y:S01]  /*2e20*/  F2FP.F16.F32.PACK_AB R37, R0, R37 ;  /* 0x000000250025723e */ /* 0x000fe200000000ff */
[----:B------:R-:W-:Y:S01]  /*2e30*/  FFMA.FTZ R41, R41, -R35, R18 ;  /* 0x8000002329297223 */ /* 0x000fe20000010012 */
[----:B------:R-:W-:Y:S01]  /*2e40*/  F2FP.F16.F32.PACK_AB R7, R8, R7 ;  /* 0x000000070807723e */ /* 0x000fe200000000ff */
        /* <DEDUP_REMOVED lines=8> */
[----:B------:R-:W-:Y:S01]  /*2ed0*/  FMUL.FTZ R14, R2, R9 ;  /* 0x00000009020e7220 */ /* 0x000fe20000410000 */
[----:B------:R-:W-:Y:S01]  /*2ee0*/  IADD3.X R5, R58, UR15, RZ, P1, !PT ;  /* 0x0000000f3a057c10 */ /* 0x000fe20008ffe4ff */
[C---:B------:R-:W-:Y:S01]  /*2ef0*/  FMUL.FTZ R15, R2.reuse, R15 ;  /* 0x0000000f020f7220 */ /* 0x040fe20000410000 */
[----:B------:R-:W-:Y:S01]  /*2f00*/  PRMT R3, R37, 0x7632, R3 ;  /* 0x0000763225037816 */ /* 0x000fe20000000003 */
[C---:B------:R-:W-:Y:S01]  /*2f10*/  FMUL.FTZ R10, R2.reuse, R41 ;  /* 0x00000029020a7220 */ /* 0x040fe20000410000 */
[----:B------:R-:W-:Y:S01]  /*2f20*/  PRMT R9, R7, 0x7632, R9 ;  /* 0x0000763207097816 */ /* 0x000fe20000000009 */
[C---:B------:R-:W-:Y:S01]  /*2f30*/  FMUL.FTZ R11, R2.reuse, R11 ;  /* 0x0000000b020b7220 */ /* 0x040fe20000410000 */
[C---:B------:R-:W-:Y:S01]  /*2f40*/  FMUL.FTZ R12, R2.reuse, R39 ;  /* 0x00000027020c7220 */ /* 0x040fe20000410000 */
[C---:B------:R-:W-:Y:S01]  /*2f50*/  FMUL.FTZ R19, R2.reuse, R19 ;  /* 0x0000001302137220 */ /* 0x040fe20000410000 */
[----:B------:R-:W-:Y:S01]  /*2f60*/  FMUL.FTZ R23, R2, R23 ;  /* 0x0000001702177220 */ /* 0x000fe20000410000 */
[----:B------:R-:W-:Y:S01]  /*2f70*/  IADD3 R2, P1, R55, UR14, RZ ;  /* 0x0000000e37027c10 */ /* 0x000fe2000ff3e0ff */
[----:B------:R-:W-:Y:S01]  /*2f80*/  STG.E.U16 desc[UR12][R4.64], R37 ;  /* 0x0000002504007986 */ /* 0x000fe2000c10150c */
[----:B------:R-:W-:-:S02]  /*2f90*/  F2FP.F16.F32.PACK_AB R59, R6, R59 ;  /* 0x0000003b063b723e */ /* 0x000fc400000000ff */
[----:B------:R-:W-:Y:S01]  /*2fa0*/  F2FP.F16.F32.PACK_AB R13, R8, R13 ;  /* 0x0000000d080d723e */ /* 0x000fe200000000ff */
[----:B------:R0:W-:Y:S01]  /*2fb0*/  STG.E.U16 desc[UR12][R4.64+0x2], R3 ;  /* 0x0000020304007986 */ /* 0x0001e2000c10150c */
[----:B------:R-:W-:Y:S02]  /*2fc0*/  PRMT R8, R59, 0x7632, R8 ;  /* 0x000076323b087816 */ /* 0x000fe40000000008 */
[----:B------:R-:W-:Y:S01]  /*2fd0*/  F2FP.F16.F32.PACK_AB R15, R10, R15 ;  /* 0x0000000f0a0f723e */ /* 0x000fe200000000ff */
[----:B------:R1:W-:Y:S01]  /*2fe0*/  STG.E.U16 desc[UR12][R4.64+0x4], R7 ;  /* 0x0000040704007986 */ /* 0x0003e2000c10150c */
[----:B------:R-:W-:Y:S02]  /*2ff0*/  F2FP.F16.F32.PACK_AB R11, R12, R11 ;  /* 0x0000000b0c0b723e */ /* 0x000fe400000000ff */
[----:B------:R-:W-:Y:S01]  /*3000*/  F2FP.F16.F32.PACK_AB R0, R19, R0 ;  /* 0x000000001300723e */ /* 0x000fe200000000ff */
[----:B------:R2:W-:Y:S01]  /*3010*/  STG.E.U16 desc[UR12][R4.64+0x6], R9 ;  /* 0x0000060904007986 */ /* 0x0005e2000c10150c */
[----:B------:R-:W-:-:S02]  /*3020*/  F2FP.F16.F32.PACK_AB R23, R14, R23 ;  /* 0x000000170e17723e */ /* 0x000fc400000000ff */
[----:B0-----:R-:W-:Y:S02]  /*3030*/  IADD3.X R3, R56, UR15, RZ, P1, !PT ;  /* 0x0000000f38037c10 */ /* 0x001fe40008ffe4ff */
[----:B------:R-:W-:-:S03]  /*3040*/  IADD3 R6, P1, R53, UR14, RZ ;  /* 0x0000000e35067c10 */ /* 0x000fc6000ff3e0ff */
[----:B------:R-:W-:Y:S01]  /*3050*/  STG.E.U16 desc[UR12][R2.64], R59 ;  /* 0x0000003b02007986 */ /* 0x000fe2000c10150c */
[----:B-1----:R-:W-:Y:S02]  /*3060*/  IADD3.X R7, R54, UR15, RZ, P1, !PT ;  /* 0x0000000f36077c10 */ /* 0x002fe40008ffe4ff */
[----:B--2---:R-:W-:Y:S01]  /*3070*/  PRMT R5, R13, 0x7632, R5 ;  /* 0x000076320d057816 */ /* 0x004fe20000000005 */
[----:B------:R0:W-:Y:S01]  /*3080*/  STG.E.U16 desc[UR12][R2.64+0x2], R8 ;  /* 0x0000020802007986 */ /* 0x0001e2000c10150c */
[----:B------:R-:W-:-:S03]  /*3090*/  IADD3 R4, P1, R51, UR14, RZ ;  /* 0x0000000e33047c10 */ /* 0x000fc6000ff3e0ff */
[----:B------:R-:W-:Y:S04]  /*30a0*/  STG.E.U16 desc[UR12][R2.64+0x4], R13 ;  /* 0x0000040d02007986 */ /* 0x000fe8000c10150c */
[----:B------:R1:W-:Y:S01]  /*30b0*/  STG.E.U16 desc[UR12][R2.64+0x6], R5 ;  /* 0x0000060502007986 */ /* 0x0003e2000c10150c */
[----:B0-----:R-:W-:-:S03]  /*30c0*/  PRMT R8, R11, 0x7632, R8 ;  /* 0x000076320b087816 */ /* 0x001fc60000000008 */
[----:B------:R-:W-:Y:S04]  /*30d0*/  STG.E.U16 desc[UR12][R6.64], R15 ;  /* 0x0000000f06007986 */ /* 0x000fe8000c10150c */
[----:B------:R-:W-:Y:S01]  /*30e0*/  STG.E.U16 desc[UR12][R6.64+0x4], R11 ;  /* 0x0000040b06007986 */ /* 0x000fe2000c10150c */
[----:B-1----:R-:W-:-:S03]  /*30f0*/  PRMT R3, R15, 0x7632, R3 ;  /* 0x000076320f037816 */ /* 0x002fc60000000003 */
[----:B------:R-:W-:Y:S01]  /*3100*/  STG.E.U16 desc[UR12][R6.64+0x6], R8 ;  /* 0x0000060806007986 */ /* 0x000fe2000c10150c */
[----:B------:R-:W-:Y:S02]  /*3110*/  IADD3.X R5, R52, UR15, RZ, P1, !PT ;  /* 0x0000000f34057c10 */ /* 0x000fe40008ffe4ff */
[----:B------:R-:W-:Y:S01]  /*3120*/  PRMT R2, R0, 0x7632, R2 ;  /* 0x0000763200027816 */ /* 0x000fe20000000002 */
[----:B------:R0:W-:Y:S04]  /*3130*/  STG.E.U16 desc[UR12][R6.64+0x2], R3 ;  /* 0x0000020306007986 */ /* 0x0001e8000c10150c */
[----:B------:R2:W-:Y:S04]  /*3140*/  STG.E.U16 desc[UR12][R4.64], R0 ;  /* 0x0000000004007986 */ /* 0x0005e8000c10150c */
[----:B------:R2:W-:Y:S01]  /*3150*/  STG.E.U16 desc[UR12][R4.64+0x2], R2 ;  /* 0x0000020204007986 */ /* 0x0005e2000c10150c */
[----:B0-----:R-:W-:-:S03]  /*3160*/  PRMT R7, R23, 0x7632, R7 ;  /* 0x0000763217077816 */ /* 0x001fc60000000007 */
[----:B------:R2:W-:Y:S04]  /*3170*/  STG.E.U16 desc[UR12][R4.64+0x4], R23 ;  /* 0x0000041704007986 */ /* 0x0005e8000c10150c */
[----:B------:R2:W-:Y:S01]  /*3180*/  STG.E.U16 desc[UR12][R4.64+0x6], R7 ;  /* 0x0000060704007986 */ /* 0x0005e2000c10150c */
[----:B------:R-:W-:Y:S05]  /*3190*/  @!P0 BRA `(.L_x_1977) ;  /* 0xffffffd000d08947 */ /* 0x000fea000383ffff */
.L_x_1965:
        /* <DEDUP_REMOVED lines=56> */
.L_x_1994:
        /* <DEDUP_REMOVED lines=45> */
.L_x_1981:
[----:B------:R-:W-:Y:S05]  /*37f0*/  BSYNC B1 ;  /* 0x0000000000017941 */ /* 0x000fea0003800000 */
.L_x_1980:
        /* <DEDUP_REMOVED lines=21> */
.L_x_1984:
        /* <DEDUP_REMOVED lines=55> */
.L_x_1983:
[----:B------:R-:W-:Y:S05]  /*3cc0*/  BSYNC B1 ;  /* 0x0000000000017941 */ /* 0x000fea0003800000 */
.L_x_1982:
        /* <DEDUP_REMOVED lines=35> */
.L_x_1986:
[----:B------:R-:W-:Y:S05]  /*3f00*/  BSYNC B1 ;  /* 0x0000000000017941 */ /* 0x000fea0003800000 */
.L_x_1985:
        /* <DEDUP_REMOVED lines=15> */
.L_x_1979:
[----:B------:R-:W-:Y:S05]  /*4000*/  BSYNC B0 ;  /* 0x0000000000007941 */ /* 0x000fea0003800000 */
.L_x_1978:
        /* <DEDUP_REMOVED lines=50> */
.L_x_2003:
        /* <DEDUP_REMOVED lines=46> */
.L_x_2013:
[----:B--2---:R-:W-:Y:S01]  /*4610*/  FADD.FTZ R15, R14, R30 ;  /* 0x0000001e0e0f7221 */ /* 0x004fe20000010000 */
[----:B------:R-:W-:Y:S02]  /*4620*/  @!P1 F2FP.F16.F32.PACK_AB R14, RZ, R24 ;  /* 0x00000018ff0e923e */ /* 0x000fe400000000ff */
[----:B------:R-:W-:Y:S02]  /*4630*/  ISETP.NE.AND P2, PT, R50, 0x2, PT ;  /* 0x000000023200780c */ /* 0x000fe40003f45270 */
[----:B------:R-:W-:Y:S01]  /*4640*/  @!P1 F2FP.F16.F32.PACK_AB R15, RZ, R15 ;  /* 0x0000000fff0f923e */ /* 0x000fe200000000ff */
        /* <DEDUP_REMOVED lines=37> */
.L_x_2023:
[----:B--2---:R-:W-:Y:S01]  /*48a0*/  FADD.FTZ R15, R14, R30 ;  /* 0x0000001e0e0f7221 */ /* 0x004fe20000010000 */
[----:B------:R-:W-:-:S04]  /*48b0*/  @!P1 F2FP.F16.F32.PACK_AB R14, RZ, R24 ;  /* 0x00000018ff0e923e */ /* 0x000fc800000000ff */
[----:B------:R-:W-:Y:S01]  /*48c0*/  @!P1 F2FP.F16.F32.PACK_AB R15, RZ, R15 ;  /* 0x0000000fff0f923e */ /* 0x000fe200000000ff */
[----:B------:R3:W-:Y:S03]  /*48d0*/  @!P1 STG.E.U16 desc[UR12][R16.64+0x50], R14 ;  /* 0x0000500e10009986 */ /* 0x0007e6000c10150c */
[----:B------:R-:W-:Y:S02]  /*48e0*/  PRMT R20, R15, 0x7610, R20 ;  /* 0x000076100f147816 */ /* 0x000fe40000000014 */
[----:B------:R-:W-:-:S03]  /*48f0*/  LEA.HI R15, R56, 0x3c, RZ, 0x1c ;  /* 0x0000003c380f7811 */ /* 0x000fc600078fe0ff */
[----:B------:R3:W-:Y:S04]  /*4900*/  @!P1 STG.E.U16 desc[UR12][R18.64+0x50], R20 ;  /* 0x0000501412009986 */ /* 0x0007e8000c10150c */
.L_x_1989:
[----:B------:R-:W-:Y:S05]  /*4910*/  BSYNC B0 ;  /* 0x0000000000007941 */ /* 0x000fea0003800000 */
.L_x_1988:
        /* <DEDUP_REMOVED lines=121> */
[----:B------:R-:W-:Y:S01]  /*50b0*/  @!P0 F2FP.F16.F32.PACK_AB R30, RZ, R16 ;  /* 0x00000010ff1e823e */ /* 0x000fe200000000ff */
[----:B--2---:R-:W-:Y:S01]  /*50c0*/  FADD.FTZ R44, R17, R14 ;  /* 0x0000000e112c7221 */ /* 0x004fe20000010000 */
[----:B------:R-:W2:Y:S01]  /*50d0*/  SHFL.BFLY PT, R40, R37, 0x1, 0x101f ;  /* 0x0c301f0025287f89 */ /* 0x000ea200000e0000 */
[----:B---3--:R-:W-:-:S03]  /*50e0*/  FADD.FTZ R31, R31, R20 ;  /* 0x000000141f1f7221 */ /* 0x008fc60000010000 */
[----:B------:R-:W-:Y:S01]  /*50f0*/  @!P0 F2FP.F16.F32.PACK_AB R44, RZ, R44 ;  /* 0x0000002cff2c823e */ /* 0x000fe200000000ff */
        /* <DEDUP_REMOVED lines=25> */
[----:B------:R-:W-:Y:S01]  /*5290*/  @!P0 F2FP.F16.F32.PACK_AB R25, RZ, R33 ;  /* 0x00000021ff19823e */ /* 0x000fe200000000ff */
[----:B------:R-:W0:Y:S01]  /*52a0*/  SHFL.BFLY PT, R35, R42, 0x1, 0x101f ;  /* 0x0c301f002a237f89 */ /* 0x000e2200000e0000 */
[----:B------:R-:W-:Y:S02]  /*52b0*/  @!P0 F2FP.F16.F32.PACK_AB R33, RZ, R37 ;  /* 0x00000025ff21823e */ /* 0x000fe400000000ff */
[----:B------:R-:W-:Y:S01]  /*52c0*/  @!P0 F2FP.F16.F32.PACK_AB R26, RZ, R38 ;  /* 0x00000026ff1a823e */ /* 0x000fe200000000ff */
[----:B------:R1:W-:Y:S01]  /*52d0*/  @!P0 STG.E.U16 desc[UR12][R22.64], R44 ;  /* 0x0000002c16008986 */ /* 0x0003e2000c10150c */
[----:B--2---:R-:W-:-:S03]  /*52e0*/  @!P0 IMAD.WIDE R18, R41, 0x2, R18 ;  /* 0x0000000229128825 */ /* 0x004fc600078e0212 */
[----:B------:R2:W4:Y:S01]  /*52f0*/  SHFL.BFLY PT, R30, R31, 0x1, 0x101f ;  /* 0x0c301f001f1e7f89 */ /* 0x00052200000e0000 */
[----:B---3--:R-:W-:Y:S01]  /*5300*/  @!P0 IMAD.WIDE R14, R41, 0x2, R14 ;  /* 0x00000002290e8825 */ /* 0x008fe200078e020e */
[----:B-1----:R-:W-:-:S05]  /*5310*/  @!P0 F2FP.F16.F32.PACK_AB R23, RZ, R34 ;  /* 0x00000022ff17823e */ /* 0x002fca00000000ff */
[----:B------:R2:W-:Y:S01]  /*5320*/  @!P0 STG.E.U16 desc[UR12][R20.64+0x28], R23 ;  /* 0x0000281714008986 */ /* 0x0005e2000c10150c */
[----:B0-----:R-:W-:-:S03]  /*5330*/  FADD.FTZ R35, R42, R35 ;  /* 0x000000232a237221 */ /* 0x001fc60000010000 */
[----:B------:R2:W-:Y:S04]  /*5340*/  @!P0 STG.E.U16 desc[UR12][R18.64+0x28], R25 ;  /* 0x0000281912008986 */ /* 0x0005e8000c10150c */
[----:B------:R2:W-:Y:S04]  /*5350*/  @!P0 STG.E.U16 desc[UR12][R16.64+0x50], R26 ;  /* 0x0000501a10008986 */ /* 0x0005e8000c10150c */
[----:B------:R2:W-:Y:S02]  /*5360*/  @!P0 STG.E.U16 desc[UR12][R14.64+0x50], R33 ;  /* 0x000050210e008986 */ /* 0x0005e4000c10150c */
.L_x_2057:
[----:B--2---:R-:W0:Y:S01]  /*5370*/  @!P0 LDC.64 R14, c[0x0][0x218] ;  /* 0x00008600ff0e8b82 */ /* 0x004e220000000a00 */
[----:B----4-:R-:W-:Y:S01]  /*5380*/  FADD.FTZ R19, R31, R30 ;  /* 0x0000001e1f137221 */ /* 0x010fe20000010000 */
[----:B------:R-:W-:-:S04]  /*5390*/  @!P0 F2FP.F16.F32.PACK_AB R18, RZ, R35 ;  /* 0x00000023ff12823e */ /* 0x000fc800000000ff */
[----:B------:R-:W-:Y:S02]  /*53a0*/  @!P0 F2FP.F16.F32.PACK_AB R19, RZ, R19 ;  /* 0x00000013ff13823e */ /* 0x000fe400000000ff */
[----:B------:R-:W1:Y:S01]  /*53b0*/  @!P0 LDC.64 R16, c[0x0][0x220] ;  /* 0x00008800ff108b82 */ /* 0x000e620000000a00 */
[----:B0-----:R-:W-:-:S05]  /*53c0*/  @!P0 IMAD.WIDE R14, R41, 0x2, R14 ;  /* 0x00000002290e8825 */ /* 0x001fca00078e020e */
[----:B------:R4:W-:Y:S01]  /*53d0*/  @!P0 STG.E.U16 desc[UR12][R14.64+0x78], R18 ;  /* 0x000078120e008986 */ /* 0x0009e2000c10150c */
[----:B-1----:R-:W-:-:S05]  /*53e0*/  @!P0 IMAD.WIDE R16, R41, 0x2, R16 ;  /* 0x0000000229108825 */ /* 0x002fca00078e0210 */
[----:B------:R4:W-:Y:S02]  /*53f0*/  @!P0 STG.E.U16 desc[UR12][R16.64+0x78], R19 ;  /* 0x0000781310008986 */ /* 0x0009e4000c10150c */
.L_x_1987:
        /* <DEDUP_REMOVED lines=8> */
.L_x_1990:
[----:B------:R-:W-:Y:S01]  /*5480*/  HFMA2.MMA R27, -RZ, RZ, 0, 0.000503063201904296875 ;  /* 0x0000101fff1b7435 */ /* 0x000fe200000001ff */
[----:B-1----:R-:W-:Y:S01]  /*5490*/  MOV R29, R14 ;  /* 0x0000000e001d7202 */ /* 0x002fe20000000f00 */
[----:B------:R-:W-:Y:S01]  /*54a0*/  IMAD.MOV.U32 R28, RZ, RZ, 0x8 ;  /* 0x00000008ff1c7424 */ /* 0x000fe200078e00ff */
[----:B------:R-:W-:-:S08]  /*54b0*/  MOV R26, 0xffff ;  /* 0x0000ffff001a7802 */ /* 0x000fd00000000f00 */
[----:B0-2---:R-:W-:Y:S05]  /*54c0*/  WARPSYNC.COLLECTIVE R26, `(.L_x_1995) ;  /* 0x000000001a087348 */ /* 0x005fea0003c00000 */
[----:B------:R1:W3:Y:S02]  /*54d0*/  SHFL.BFLY P2, R30, R29, R28, R27 ;  /* 0x0c00001c1d1e7389 */ /* 0x0002e4000004001b */
[----:B0123--:R-:W-:Y:S01]  /*54e0*/  ENDCOLLECTIVE ;  /* 0x000000000000791b */ /* 0x00ffe20003800000 */
.L_x_1995:
[----:B------:R-:W-:Y:S01]  /*54f0*/  IMAD.MOV.U32 R29, RZ, RZ, R15 ;  /* 0x000000ffff1d7224 */ /* 0x000fe200078e000f */
[----:B------:R-:W-:-:S07]  /*5500*/  MOV R17, R30 ;  /* 0x0000001e00117202 */ /* 0x000fce0000000f00 */
[----:B------:R-:W-:Y:S05]  /*5510*/  WARPSYNC.COLLECTIVE R26, `(.L_x_1996) ;  /* 0x000000001a087348 */ /* 0x000fea0003c00000 */
[----:B------:R0:W1:Y:S02]  /*5520*/  SHFL.BFLY P2, R30, R29, R28, R27 ;  /* 0x0c00001c1d1e7389 */ /* 0x000064000004001b */
[----:B01----:R-:W-:Y:S01]  /*5530*/  ENDCOLLECTIVE ;  /* 0x000000000000791b */ /* 0x003fe20003800000 */
.L_x_1996:
[----:B------:R-:W-:Y:S01]  /*5540*/  FADD.FTZ R17, R17, R14 ;  /* 0x0000000e11117221 */ /* 0x000fe20000010000 */
[----:B------:R-:W-:-:S04]  /*5550*/  HFMA2.MMA R28, -RZ, RZ, 0, 2.384185791015625e-07 ;  /* 0x00000004ff1c7435 */ /* 0x000fc800000001ff */
[----:B------:R-:W-:Y:S02]  /*5560*/  MOV R29, R17 ;  /* 0x00000011001d7202 */ /* 0x000fe40000000f00 */
[----:B------:R-:W-:-:S07]  /*5570*/  MOV R16, R30 ;  /* 0x0000001e00107202 */ /* 0x000fce0000000f00 */
[----:B------:R-:W-:Y:S05]  /*5580*/  WARPSYNC.COLLECTIVE R26, `(.L_x_1997) ;  /* 0x000000001a087348 */ /* 0x000fea0003c00000 */
[----:B------:R0:W1:Y:S02]  /*5590*/  SHFL.BFLY P2, R30, R29, R28, R27 ;  /* 0x0c00001c1d1e7389 */ /* 0x000064000004001b */
[----:B01----:R-:W-:Y:S01]  /*55a0*/  ENDCOLLECTIVE ;  /* 0x000000000000791b */ /* 0x003fe20003800000 */
.L_x_1997:
[----:B------:R-:W-:-:S05]  /*55b0*/  FADD.FTZ R16, R16, R15 ;  /* 0x0000000f10107221 */ /* 0x000fca0000010000 */
[----:B------:R-:W-:Y:S01]  /*55c0*/  MOV R29, R16 ;  /* 0x00000010001d7202 */ /* 0x000fe20000000f00 */
[----:B------:R-:W-:-:S07]  /*55d0*/  IMAD.MOV.U32 R18, RZ, RZ, R30 ;  /* 0x000000ffff127224 */ /* 0x000fce00078e001e */
[----:B------:R-:W-:Y:S05]  /*55e0*/  WARPSYNC.COLLECTIVE R26, `(.L_x_1998) ;  /* 0x000000001a087348 */ /* 0x000fea0003c00000 */
[----:B------:R0:W1:Y:S02]  /*55f0*/  SHFL.BFLY P2, R30, R29, R28, R27 ;  /* 0x0c00001c1d1e7389 */ /* 0x000064000004001b */
[----:B01----:R-:W-:Y:S01]  /*5600*/  ENDCOLLECTIVE ;  /* 0x000000000000791b */ /* 0x003fe20003800000 */
.L_x_1998:
[----:B------:R-:W-:-:S05]  /*5610*/  FADD.FTZ R18, R17, R18 ;  /* 0x0000001211127221 */ /* 0x000fca0000010000 */
[----:B------:R-:W-:Y:S01]  /*5620*/  MOV R29, R18 ;  /* 0x00000012001d7202 */ /* 0x000fe20000000f00 */
[----:B------:R-:W-:Y:S01]  /*5630*/  IMAD.MOV.U32 R28, RZ, RZ, 0x2 ;  /* 0x00000002ff1c7424 */ /* 0x000fe200078e00ff */
[----:B------:R-:W-:-:S07]  /*5640*/  MOV R19, R30 ;  /* 0x0000001e00137202 */ /* 0x000fce0000000f00 */
[----:B------:R-:W-:Y:S05]  /*5650*/  WARPSYNC.COLLECTIVE R26, `(.L_x_1999) ;  /* 0x000000001a087348 */ /* 0x000fea0003c00000 */
[----:B------:R0:W1:Y:S02]  /*5660*/  SHFL.BFLY P2, R30, R29, R28, R27 ;  /* 0x0c00001c1d1e7389 */ /* 0x000064000004001b */
[----:B01----:R-:W-:Y:S01]  /*5670*/  ENDCOLLECTIVE ;  /* 0x000000000000791b */ /* 0x003fe20003800000 */
.L_x_1999:
[----:B------:R-:W-:-:S05]  /*5680*/  FADD.FTZ R19, R16, R19 ;  /* 0x0000001310137221 */ /* 0x000fca0000010000 */
[----:B------:R-:W-:Y:S02]  /*5690*/  MOV R29, R19 ;  /* 0x00000013001d7202 */ /* 0x000fe40000000f00 */
[----:B------:R-:W-:-:S07]  /*56a0*/  MOV R21, R30 ;  /* 0x0000001e00157202 */ /* 0x000fce0000000f00 */
[----:B------:R-:W-:Y:S05]  /*56b0*/  WARPSYNC.COLLECTIVE R26, `(.L_x_2000) ;  /* 0x000000001a087348 */ /* 0x000fea0003c00000 */
[----:B------:R0:W1:Y:S02]  /*56c0*/  SHFL.BFLY P2, R30, R29, R28, R27 ;  /* 0x0c00001c1d1e7389 */ /* 0x000064000004001b */
[----:B01----:R-:W-:Y:S01]  /*56d0*/  ENDCOLLECTIVE ;  /* 0x000000000000791b */ /* 0x003fe20003800000 */
.L_x_2000:
[----:B------:R-:W-:Y:S01]  /*56e0*/  FADD.FTZ R21, R18, R21 ;  /* 0x0000001512157221 */ /* 0x000fe20000010000 */
[----:B------:R-:W-:-:S03]  /*56f0*/  HFMA2.MMA R28, -RZ, RZ, 0, 5.9604644775390625e-08 ;  /* 0x00000001ff1c7435 */ /* 0x000fc600000001ff */
[----:B------:R-:W-:Y:S01]  /*5700*/  IMAD.MOV.U32 R29, RZ, RZ, R21 ;  /* 0x000000ffff1d7224 */ /* 0x000fe200078e0015 */
[----:B------:R-:W-:-:S07]  /*5710*/  MOV R14, R30 ;  /* 0x0000001e000e7202 */ /* 0x000fce0000000f00 */
[----:B------:R-:W-:Y:S05]  /*5720*/  WARPSYNC.COLLECTIVE R26, `(.L_x_2001) ;  /* 0x000000001a087348 */ /* 0x000fea0003c00000 */
[----:B------:R0:W1:Y:S02]  /*5730*/  SHFL.BFLY P2, R30, R29, R28, R27 ;  /* 0x0c00001c1d1e7389 */ /* 0x000064000004001b */
[----:B01----:R-:W-:Y:S01]  /*5740*/  ENDCOLLECTIVE ;  /* 0x000000000000791b */ /* 0x003fe20003800000 */
.L_x_2001:
[----:B------:R-:W-:-:S05]  /*5750*/  FADD.FTZ R14, R19, R14 ;  /* 0x0000000e130e7221 */ /* 0x000fca0000010000 */
[----:B------:R-:W-:Y:S02]  /*5760*/  MOV R29, R14 ;  /* 0x0000000e001d7202 */ /* 0x000fe40000000f00 */
[----:B------:R-:W-:-:S07]  /*5770*/  MOV R20, R30 ;  /* 0x0000001e00147202 */ /* 0x000fce0000000f00 */
[----:B------:R-:W-:Y:S05]  /*5780*/  WARPSYNC.COLLECTIVE R26, `(.L_x_2002) ;  /* 0x000000001a087348 */ /* 0x000fea0003c00000 */
[----:B------:R0:W1:Y:S02]  /*5790*/  SHFL.BFLY P2, R30, R29, R28, R27 ;  /* 0x0c00001c1d1e7389 */ /* 0x000064000004001b */
[----:B01----:R-:W-:Y:S01]  /*57a0*/  ENDCOLLECTIVE ;  /* 0x000000000000791b */ /* 0x003fe20003800000 */
.L_x_2002:
[----:B------:R-:W-:Y:S01]  /*57b0*/  FADD.FTZ R20, R21, R20 ;  /* 0x0000001415147221 */ /* 0x000fe20000010000 */
[----:B------:R-:W-:Y:S06]  /*57c0*/  BRA `(.L_x_2003) ;  /* 0xffffffe800d87947 */ /* 0x000fec000383ffff */
.L_x_1991:
        /* <DEDUP_REMOVED lines=8> */
.L_x_2005:
[----:B------:R-:W-:Y:S05]  /*5850*/  BSYNC B1 ;  /* 0x0000000000017941 */ /* 0x000fea0003800000 */
.L_x_2004:
        /* <DEDUP_REMOVED lines=8> */
.L_x_2006:
[----:B------:R-:W-:Y:S01]  /*58e0*/  FADD.FTZ R21, R21, R14 ;  /* 0x0000000e15157221 */ /* 0x000fe20000010000 */
[----:B------:R-:W-:-:S04]  /*58f0*/  HFMA2.MMA R28, -RZ, RZ, 0, 2.384185791015625e-07 ;  /* 0x00000004ff1c7435 */ /* 0x000fc800000001ff */
[----:B------:R-:W-:Y:S02]  /*5900*/  MOV R29, R21 ;  /* 0x00000015001d7202 */ /* 0x000fe40000000f00 */
[----:B------:R-:W-:-:S07]  /*5910*/  MOV R20, R30 ;  /* 0x0000001e00147202 */ /* 0x000fce0000000f00 */
[----:B------:R-:W-:Y:S05]  /*5920*/  WARPSYNC.COLLECTIVE R26, `(.L_x_2007) ;  /* 0x000000001a087348 */ /* 0x000fea0003c00000 */
[----:B------:R0:W1:Y:S02]  /*5930*/  SHFL.BFLY P2, R30, R29, R28, R27 ;  /* 0x0c00001c1d1e7389 */ /* 0x000064000004001b */
[----:B01----:R-:W-:Y:S01]  /*5940*/  ENDCOLLECTIVE ;  /* 0x000000000000791b */ /* 0x003fe20003800000 */
.L_x_2007:
[----:B------:R-:W-:-:S05]  /*5950*/  FADD.FTZ R20, R20, R15 ;  /* 0x0000000f14147221 */ /* 0x000fca0000010000 */
[----:B------:R-:W-:Y:S01]  /*5960*/  MOV R29, R20 ;  /* 0x00000014001d7202 */ /* 0x000fe20000000f00 */
[----:B------:R-:W-:-:S07]  /*5970*/  IMAD.MOV.U32 R22, RZ, RZ, R30 ;  /* 0x000000ffff167224 */ /* 0x000fce00078e001e */
[----:B------:R-:W-:Y:S05]  /*5980*/  WARPSYNC.COLLECTIVE R26, `(.L_x_2008) ;  /* 0x000000001a087348 */ /* 0x000fea0003c00000 */
[----:B------:R0:W1:Y:S02]  /*5990*/  SHFL.BFLY P2, R30, R29, R28, R27 ;  /* 0x0c00001c1d1e7389 */ /* 0x000064000004001b */
[----:B01----:R-:W-:Y:S01]  /*59a0*/  ENDCOLLECTIVE ;  /* 0x000000000000791b */ /* 0x003fe20003800000 */
.L_x_2008:
[----:B------:R-:W-:-:S05]  /*59b0*/  FADD.FTZ R22, R21, R22 ;  /* 0x0000001615167221 */ /* 0x000fca0000010000 */
[----:B------:R-:W-:Y:S01]  /*59c0*/  MOV R29, R22 ;  /* 0x00000016001d7202 */ /* 0x000fe20000000f00 */
[----:B------:R-:W-:Y:S01]  /*59d0*/  IMAD.MOV.U32 R28, RZ, RZ, 0x2 ;  /* 0x00000002ff1c7424 */ /* 0x000fe200078e00ff */
[----:B------:R-:W-:-:S07]  /*59e0*/  MOV R23, R30 ;  /* 0x0000001e00177202 */ /* 0x000fce0000000f00 */
[----:B------:R-:W-:Y:S05]  /*59f0*/  WARPSYNC.COLLECTIVE R26, `(.L_x_2009) ;  /* 0x000000001a087348 */ /* 0x000fea0003c00000 */
[----:B------:R0:W1:Y:S02]  /*5a00*/  SHFL.BFLY P2, R30, R29, R28, R27 ;  /* 0x0c00001c1d1e7389 */ /* 0x000064000004001b */
[----:B01----:R-:W-:Y:S01]  /*5a10*/  ENDCOLLECTIVE ;  /* 0x000000000000791b */ /* 0x003fe20003800000 */
.L_x_2009:
[----:B------:R-:W-:-:S05]  /*5a20*/  FADD.FTZ R23, R20, R23 ;  /* 0x0000001714177221 */ /* 0x000fca0000010000 */
[----:B------:R-:W-:Y:S02]  /*5a30*/  MOV R29, R23 ;  /* 0x00000017001d7202 */ /* 0x000fe40000000f00 */
[----:B------:R-:W-:-:S07]  /*5a40*/  MOV R25, R30 ;  /* 0x0000001e00197202 */ /* 0x000fce0000000f00 */
[----:B------:R-:W-:Y:S05]  /*5a50*/  WARPSYNC.COLLECTIVE R26, `(.L_x_2010) ;  /* 0x000000001a087348 */ /* 0x000fea0003c00000 */
[----:B------:R0:W1:Y:S02]  /*5a60*/  SHFL.BFLY P2, R30, R29, R28, R27 ;  /* 0x0c00001c1d1e7389 */ /* 0x000064000004001b */
[----:B01----:R-:W-:Y:S01]  /*5a70*/  ENDCOLLECTIVE ;  /* 0x000000000000791b */ /* 0x003fe20003800000 */
.L_x_2010:
[----:B------:R-:W-:Y:S01]  /*5a80*/  FADD.FTZ R25, R22, R25 ;  /* 0x0000001916197221 */ /* 0x000fe20000010000 */
[----:B------:R-:W-:-:S03]  /*5a90*/  HFMA2.MMA R28, -RZ, RZ, 0, 5.9604644775390625e-08 ;  /* 0x00000001ff1c7435 */ /* 0x000fc600000001ff */
[----:B------:R-:W-:Y:S01]  /*5aa0*/  IMAD.MOV.U32 R29, RZ, RZ, R25 ;  /* 0x000000ffff1d7224 */ /* 0x000fe200078e0019 */
[----:B------:R-:W-:-:S07]  /*5ab0*/  MOV R14, R30 ;  /* 0x0000001e000e7202 */ /* 0x000fce0000000f00 */
[----:B------:R-:W-:Y:S05]  /*5ac0*/  WARPSYNC.COLLECTIVE R26, `(.L_x_2011) ;  /* 0x000000001a087348 */ /* 0x000fea0003c00000 */
[----:B------:R0:W1:Y:S02]  /*5ad0*/  SHFL.BFLY P2, R30, R29, R28, R27 ;  /* 0x0c00001c1d1e7389 */ /* 0x000064000004001b */
[----:B01----:R-:W-:Y:S01]  /*5ae0*/  ENDCOLLECTIVE ;  /* 0x000000000000791b */ /* 0x003fe20003800000 */
.L_x_2011:
[----:B------:R-:W-:-:S05]  /*5af0*/  FADD.FTZ R14, R23, R14 ;  /* 0x0000000e170e7221 */ /* 0x000fca0000010000 */
[----:B------:R-:W-:Y:S02]  /*5b00*/  MOV R29, R14 ;  /* 0x0000000e001d7202 */ /* 0x000fe40000000f00 */
[----:B------:R-:W-:-:S07]  /*5b10*/  MOV R24, R30 ;  /* 0x0000001e00187202 */ /* 0x000fce0000000f00 */
[----:B------:R-:W-:Y:S05]  /*5b20*/  WARPSYNC.COLLECTIVE R26, `(.L_x_2012) ;  /* 0x000000001a087348 */ /* 0x000fea0003c00000 */
[----:B------:R0:W1:Y:S02]  /*5b30*/  SHFL.BFLY P2, R30, R29, R28, R27 ;  /* 0x0c00001c1d1e7389 */ /* 0x000064000004001b */
[----:B01----:R-:W-:Y:S01]  /*5b40*/  ENDCOLLECTIVE ;  /* 0x000000000000791b */ /* 0x003fe20003800000 */
.L_x_2012:
[----:B------:R-:W-:Y:S01]  /*5b50*/  FADD.FTZ R24, R25, R24 ;  /* 0x0000001819187221 */ /* 0x000fe20000010000 */
[----:B------:R-:W-:Y:S06]  /*5b60*/  BRA `(.L_x_2013) ;  /* 0xffffffe800a87947 */ /* 0x000fec000383ffff */
.L_x_1992:
        /* <DEDUP_REMOVED lines=8> */
.L_x_2015:
[----:B------:R-:W-:Y:S05]  /*5bf0*/  BSYNC B1 ;  /* 0x0000000000017941 */ /* 0x000fea0003800000 */
.L_x_2014:
        /* <DEDUP_REMOVED lines=8> */
.L_x_2016:
[----:B------:R-:W-:Y:S01]  /*5c80*/  FADD.FTZ R21, R21, R14 ;  /* 0x0000000e15157221 */ /* 0x000fe20000010000 */
[----:B------:R-:W-:-:S04]  /*5c90*/  HFMA2.MMA R28, -RZ, RZ, 0, 2.384185791015625e-07 ;  /* 0x00000004ff1c7435 */ /* 0x000fc800000001ff */
[----:B------:R-:W-:Y:S02]  /*5ca0*/  MOV R29, R21 ;  /* 0x00000015001d7202 */ /* 0x000fe40000000f00 */
[----:B------:R-:W-:-:S07]  /*5cb0*/  MOV R20, R30 ;  /* 0x0000001e00147202 */ /* 0x000fce0000000f00 */
[----:B------:R-:W-:Y:S05]  /*5cc0*/  WARPSYNC.COLLECTIVE R26, `(.L_x_2017) ;  /* 0x000000001a087348 */ /* 0x000fea0003c00000 */
[----:B------:R0:W1:Y:S02]  /*5cd0*/  SHFL.BFLY P2, R30, R29, R28, R27 ;  /* 0x0c00001c1d1e7389 */ /* 0x000064000004001b */
[----:B01----:R-:W-:Y:S01]  /*5ce0*/  ENDCOLLECTIVE ;  /* 0x000000000000791b */ /* 0x003fe20003800000 */
.L_x_2017:
[----:B------:R-:W-:-:S05]  /*5cf0*/  FADD.FTZ R20, R20, R15 ;  /* 0x0000000f14147221 */ /* 0x000fca0000010000 */
[----:B------:R-:W-:Y:S01]  /*5d00*/  MOV R29, R20 ;  /* 0x00000014001d7202 */ /* 0x000fe20000000f00 */
[----:B------:R-:W-:-:S07]  /*5d10*/  IMAD.MOV.U32 R22, RZ, RZ, R30 ;  /* 0x000000ffff167224 */ /* 0x000fce00078e001e */
[----:B------:R-:W-:Y:S05]  /*5d20*/  WARPSYNC.COLLECTIVE R26, `(.L_x_2018) ;  /* 0x000000001a087348 */ /* 0x000fea0003c00000 */
[----:B------:R0:W1:Y:S02]  /*5d30*/  SHFL.BFLY P2, R30, R29, R28, R27 ;  /* 0x0c00001c1d1e7389 */ /* 0x000064000004001b */
[----:B01----:R-:W-:Y:S01]  /*5d40*/  ENDCOLLECTIVE ;  /* 0x000000000000791b */ /* 0x003fe20003800000 */
.L_x_2018:
[----:B------:R-:W-:-:S05]  /*5d50*/  FADD.FTZ R22, R21, R22 ;  /* 0x0000001615167221 */ /* 0x000fca0000010000 */
[----:B------:R-:W-:Y:S01]  /*5d60*/  MOV R29, R22 ;  /* 0x00000016001d7202 */ /* 0x000fe20000000f00 */
[----:B------:R-:W-:Y:S01]  /*5d70*/  IMAD.MOV.U32 R28, RZ, RZ, 0x2 ;  /* 0x00000002ff1c7424 */ /* 0x000fe200078e00ff */
[----:B------:R-:W-:-:S07]  /*5d80*/  MOV R23, R30 ;  /* 0x0000001e00177202 */ /* 0x000fce0000000f00 */
[----:B------:R-:W-:Y:S05]  /*5d90*/  WARPSYNC.COLLECTIVE R26, `(.L_x_2019) ;  /* 0x000000001a087348 */ /* 0x000fea0003c00000 */
[----:B------:R0:W1:Y:S02]  /*5da0*/  SHFL.BFLY P2, R30, R29, R28, R27 ;  /* 0x0c00001c1d1e7389 */ /* 0x000064000004001b */
[----:B01----:R-:W-:Y:S01]  /*5db0*/  ENDCOLLECTIVE ;  /* 0x000000000000791b */ /* 0x003fe20003800000 */
.L_x_2019:
[----:B------:R-:W-:-:S05]  /*5dc0*/  FADD.FTZ R23, R20, R23 ;  /* 0x0000001714177221 */ /* 0x000fca0000010000 */
[----:B------:R-:W-:Y:S02]  /*5dd0*/  MOV R29, R23 ;  /* 0x00000017001d7202 */ /* 0x000fe40000000f00 */
[----:B------:R-:W-:-:S07]  /*5de0*/  MOV R25, R30 ;  /* 0x0000001e00197202 */ /* 0x000fce0000000f00 */
[----:B------:R-:W-:Y:S05]  /*5df0*/  WARPSYNC.COLLECTIVE R26, `(.L_x_2020) ;  /* 0x000000001a087348 */ /* 0x000fea0003c00000 */
[----:B------:R0:W1:Y:S02]  /*5e00*/  SHFL.BFLY P2, R30, R29, R28, R27 ;  /* 0x0c00001c1d1e7389 */ /* 0x000064000004001b */
[----:B01----:R-:W-:Y:S01]  /*5e10*/  ENDCOLLECTIVE ;  /* 0x000000000000791b */ /* 0x003fe20003800000 */
.L_x_2020:
[----:B------:R-:W-:Y:S01]  /*5e20*/  FADD.FTZ R25, R22, R25 ;  /* 0x0000001916197221 */ /* 0x000fe20000010000 */
[----:B------:R-:W-:-:S03]  /*5e30*/  HFMA2.MMA R28, -RZ, RZ, 0, 5.9604644775390625e-08 ;  /* 0x00000001ff1c7435 */ /* 0x000fc600000001ff */
[----:B------:R-:W-:Y:S01]  /*5e40*/  IMAD.MOV.U32 R29, RZ, RZ, R25 ;  /* 0x000000ffff1d7224 */ /* 0x000fe200078e0019 */
[----:B------:R-:W-:-:S07]  /*5e50*/  MOV R14, R30 ;  /* 0x0000001e000e7202 */ /* 0x000fce0000000f00 */
[----:B------:R-:W-:Y:S05]  /*5e60*/  WARPSYNC.COLLECTIVE R26, `(.L_x_2021) ;  /* 0x000000001a087348 */ /* 0x000fea0003c00000 */
[----:B------:R0:W1:Y:S02]  /*5e70*/  SHFL.BFLY P2, R30, R29, R28, R27 ;  /* 0x0c00001c1d1e7389 */ /* 0x000064000004001b */
[----:B01----:R-:W-:Y:S01]  /*5e80*/  ENDCOLLECTIVE ;  /* 0x000000000000791b */ /* 0x003fe20003800000 */
.L_x_2021:
[----:B------:R-:W-:-:S05]  /*5e90*/  FADD.FTZ R14, R23, R14 ;  /* 0x0000000e170e7221 */ /* 0x000fca0000010000 */
[----:B------:R-:W-:Y:S02]  /*5ea0*/  MOV R29, R14 ;  /* 0x0000000e001d7202 */ /* 0x000fe40000000f00 */
[----:B------:R-:W-:-:S07]  /*5eb0*/  MOV R24, R30 ;  /* 0x0000001e00187202 */ /* 0x000fce0000000f00 */
[----:B------:R-:W-:Y:S05]  /*5ec0*/  WARPSYNC.COLLECTIVE R26, `(.L_x_2022) ;  /* 0x000000001a087348 */ /* 0x000fea0003c00000 */
[----:B------:R0:W1:Y:S02]  /*5ed0*/  SHFL.BFLY P2, R30, R29, R28, R27 ;  /* 0x0c00001c1d1e7389 */ /* 0x000064000004001b */
[----:B01----:R-:W-:Y:S01]  /*5ee0*/  ENDCOLLECTIVE ;  /* 0x000000000000791b */ /* 0x003fe20003800000 */
.L_x_2022:
[----:B------:R-:W-:Y:S01]  /*5ef0*/  FADD.FTZ R24, R25, R24 ;  /* 0x0000001819187221 */ /* 0x000fe20000010000 */
[----:B------:R-:W-:Y:S06]  /*5f00*/  BRA `(.L_x_2023) ;  /* 0xffffffe800647947 */ /* 0x000fec000383ffff */
.L_x_1993:
        /* <DEDUP_REMOVED lines=8> */
.L_x_2025:
[----:B------:R-:W-:Y:S05]  /*5f90*/  BSYNC B0 ;  /* 0x0000000000007941 */ /* 0x000fea0003800000 */
.L_x_2024:
        /* <DEDUP_REMOVED lines=11> */
.L_x_2026:
        /* <DEDUP_REMOVED lines=16> */
.L_x_2027:
[----:B------:R-:W-:Y:S01]  /*6150*/  MOV R29, R17 ;  /* 0x00000011001d7202 */ /* 0x000fe20000000f00 */
[----:B------:R-:W-:-:S07]  /*6160*/  IMAD.MOV.U32 R16, RZ, RZ, R30 ;  /* 0x000000ffff107224 */ /* 0x000fce00078e001e */
[----:B------:R-:W-:Y:S05]  /*6170*/  WARPSYNC.COLLECTIVE R26, `(.L_x_2028) ;  /* 0x000000001a087348 */ /* 0x000fea0003c00000 */
[----:B------:R0:W1:Y:S02]  /*6180*/  SHFL.BFLY P2, R30, R29, R28, R27 ;  /* 0x0c00001c1d1e7389 */ /* 0x000064000004001b */
[----:B01----:R-:W-:Y:S01]  /*6190*/  ENDCOLLECTIVE ;  /* 0x000000000000791b */ /* 0x003fe20003800000 */
.L_x_2028:
        /* <DEDUP_REMOVED lines=15> */
.L_x_2029:
[----:B------:R-:W-:Y:S02]  /*6290*/  MOV R29, R14 ;  /* 0x0000000e001d7202 */ /* 0x000fe40000000f00 */
[----:B------:R-:W-:-:S07]  /*62a0*/  MOV R16, R30 ;  /* 0x0000001e00107202 */ /* 0x000fce0000000f00 */
[----:B------:R-:W-:Y:S05]  /*62b0*/  WARPSYNC.COLLECTIVE R26, `(.L_x_2030) ;  /* 0x000000001a087348 */ /* 0x000fea0003c00000 */
[----:B------:R0:W1:Y:S02]  /*62c0*/  SHFL.BFLY P2, R30, R29, R28, R27 ;  /* 0x0c00001c1d1e7389 */ /* 0x000064000004001b */
[----:B01----:R-:W-:Y:S01]  /*62d0*/  ENDCOLLECTIVE ;  /* 0x000000000000791b */ /* 0x003fe20003800000 */
.L_x_2030:
        /* <DEDUP_REMOVED lines=9> */
.L_x_2031:
[----:B------:R-:W-:Y:S02]  /*6370*/  MOV R29, R17 ;  /* 0x00000011001d7202 */ /* 0x000fe40000000f00 */
[----:B------:R-:W-:-:S07]  /*6380*/  MOV R19, R30 ;  /* 0x0000001e00137202 */ /* 0x000fce0000000f00 */
[----:B------:R-:W-:Y:S05]  /*6390*/  WARPSYNC.COLLECTIVE R26, `(.L_x_2032) ;  /* 0x000000001a087348 */ /* 0x000fea0003c00000 */
[----:B------:R0:W1:Y:S02]  /*63a0*/  SHFL.BFLY P2, R30, R29, R28, R27 ;  /* 0x0c00001c1d1e7389 */ /* 0x000064000004001b */
[----:B01----:R-:W-:Y:S01]  /*63b0*/  ENDCOLLECTIVE ;  /* 0x000000000000791b */ /* 0x003fe20003800000 */
.L_x_2032:
[----:B------:R-:W-:Y:S01]  /*63c0*/  FADD.FTZ R16, R16, R19 ;  /* 0x0000001310107221 */ /* 0x000fe20000010000 */
[----:B------:R-:W-:Y:S01]  /*63d0*/  HFMA2.MMA R28, -RZ, RZ, 0, 4.76837158203125e-07 ;  /* 0x00000008ff1c7435 */ /* 0x000fe200000001ff */
[----:B------:R-:W-:Y:S01]  /*63e0*/  MOV R29, R32 ;  /* 0x00000020001d7202 */ /* 0x000fe20000000f00 */
[----:B------:R-:W-:-:S09]  /*63f0*/  IMAD.MOV.U32 R14, RZ, RZ, R30 ;  /* 0x000000ffff0e7224 */ /* 0x000fd200078e001e */
[----:B------:R-:W-:Y:S05]  /*6400*/  WARPSYNC.COLLECTIVE R26, `(.L_x_2033) ;  /* 0x000000001a087348 */ /* 0x000fea0003c00000 */
[----:B------:R0:W1:Y:S02]  /*6410*/  SHFL.BFLY P2, R30, R29, R28, R27 ;  /* 0x0c00001c1d1e7389 */ /* 0x000064000004001b */
[----:B01----:R-:W-:Y:S01]  /*6420*/  ENDCOLLECTIVE ;  /* 0x000000000000791b */ /* 0x003fe20003800000 */
.L_x_2033:
[----:B------:R-:W-:Y:S01]  /*6430*/  FADD.FTZ R44, R17, R14 ;  /* 0x0000000e112c7221 */ /* 0x000fe20000010000 */
[----:B------:R-:W-:Y:S01]  /*6440*/  IMAD.MOV.U32 R29, RZ, RZ, R34 ;  /* 0x000000ffff1d7224 */ /* 0x000fe200078e0022 */
[----:B------:R-:W-:-:S07]  /*6450*/  MOV R31, R30 ;  /* 0x0000001e001f7202 */ /* 0x000fce0000000f00 */
[----:B------:R-:W-:Y:S05]  /*6460*/  WARPSYNC.COLLECTIVE R26, `(.L_x_2034) ;  /* 0x000000001a087348 */ /* 0x000fea0003c00000 */
[----:B------:R0:W1:Y:S02]  /*6470*/  SHFL.BFLY P2, R30, R29, R28, R27 ;  /* 0x0c00001c1d1e7389 */ /* 0x000064000004001b */
[----:B01----:R-:W-:Y:S01]  /*6480*/  ENDCOLLECTIVE ;  /* 0x000000000000791b */ /* 0x003fe20003800000 */
.L_x_2034:
[----:B------:R-:W-:-:S05]  /*6490*/  FADD.FTZ R31, R31, R32 ;  /* 0x000000201f1f7221 */ /* 0x000fca0000010000 */
[----:B------:R-:W-:Y:S01]  /*64a0*/  MOV R29, R31 ;  /* 0x0000001f001d7202 */ /* 0x000fe20000000f00 */
[----:B------:R-:W-:Y:S01]  /*64b0*/  IMAD.MOV.U32 R28, RZ, RZ, 0x4 ;  /* 0x00000004ff1c7424 */ /* 0x000fe200078e00ff */
[----:B------:R-:W-:-:S07]  /*64c0*/  MOV R33, R30 ;  /* 0x0000001e00217202 */ /* 0x000fce0000000f00 */
[----:B------:R-:W-:Y:S05]  /*64d0*/  WARPSYNC.COLLECTIVE R26, `(.L_x_2035) ;  /* 0x000000001a087348 */ /* 0x000fea0003c00000 */
[----:B------:R0:W1:Y:S02]  /*64e0*/  SHFL.BFLY P2, R30, R29, R28, R27 ;  /* 0x0c00001c1d1e7389 */ /* 0x000064000004001b */
[----:B01----:R-:W-:Y:S01]  /*64f0*/  ENDCOLLECTIVE ;  /* 0x000000000000791b */ /* 0x003fe20003800000 */
.L_x_2035:
[----:B------:R-:W-:-:S05]  /*6500*/  FADD.FTZ R33, R33, R34 ;  /* 0x0000002221217221 */ /* 0x000fca0000010000 */
[----:B------:R-:W-:Y:S02]  /*6510*/  MOV R29, R33 ;  /* 0x00000021001d7202 */ /* 0x000fe40000000f00 */
[----:B------:R-:W-:-:S07]  /*6520*/  MOV R20, R30 ;  /* 0x0000001e00147202 */ /* 0x000fce0000000f00 */
[----:B------:R-:W-:Y:S05]  /*6530*/  WARPSYNC.COLLECTIVE R26, `(.L_x_2036) ;  /* 0x000000001a087348 */ /* 0x000fea0003c00000 */
[----:B------:R0:W1:Y:S02]  /*6540*/  SHFL.BFLY P2, R30, R29, R28, R27 ;  /* 0x0c00001c1d1e7389 */ /* 0x000064000004001b */
[----:B01----:R-:W-:Y:S01]  /*6550*/  ENDCOLLECTIVE ;  /* 0x000000000000791b */ /* 0x003fe20003800000 */
.L_x_2036:
[----:B------:R-:W-:Y:S01]  /*6560*/  FADD.FTZ R35, R31, R20 ;  /* 0x000000141f237221 */ /* 0x000fe20000010000 */
[----:B------:R-:W-:-:S04]  /*6570*/  HFMA2.MMA R28, -RZ, RZ, 0, 1.1920928955078125e-07 ;  /* 0x00000002ff1c7435 */ /* 0x000fc800000001ff */
[----:B------:R-:W-:Y:S02]  /*6580*/  MOV R29, R35 ;  /* 0x00000023001d7202 */ /* 0x000fe40000000f00 */
[----:B------:R-:W-:-:S07]  /*6590*/  MOV R36, R30 ;  /* 0x0000001e00247202 */ /* 0x000fce0000000f00 */
[----:B------:R-:W-:Y:S05]  /*65a0*/  WARPSYNC.COLLECTIVE R26, `(.L_x_2037) ;  /* 0x000000001a087348 */ /* 0x000fea0003c00000 */
[----:B------:R0:W1:Y:S02]  /*65b0*/  SHFL.BFLY P2, R30, R29, R28, R27 ;  /* 0x0c00001c1d1e7389 */ /* 0x000064000004001b */
[----:B01----:R-:W-:Y:S01]  /*65c0*/  ENDCOLLECTIVE ;  /* 0x000000000000791b */ /* 0x003fe20003800000 */
.L_x_2037:
[----:B------:R-:W-:-:S05]  /*65d0*/  FADD.FTZ R36, R33, R36 ;  /* 0x0000002421247221 */ /* 0x000fca0000010000 */
[----:B------:R-:W-:Y:S01]  /*65e0*/  MOV R29, R36 ;  /* 0x00000024001d7202 */ /* 0x000fe20000000f00 */
[----:B------:R-:W-:-:S07]  /*65f0*/  IMAD.MOV.U32 R18, RZ, RZ, R30 ;  /* 0x000000ffff127224 */ /* 0x000fce00078e001e */
[----:B------:R-:W-:Y:S05]  /*6600*/  WARPSYNC.COLLECTIVE R26, `(.L_x_2038) ;  /* 0x000000001a087348 */ /* 0x000fea0003c00000 */
[----:B------:R0:W1:Y:S02]  /*6610*/  SHFL.BFLY P2, R30, R29, R28, R27 ;  /* 0x0c00001c1d1e7389 */ /* 0x000064000004001b */
[----:B01----:R-:W-:Y:S01]  /*6620*/  ENDCOLLECTIVE ;  /* 0x000000000000791b */ /* 0x003fe20003800000 */
.L_x_2038:
        /* <DEDUP_REMOVED lines=8> */
.L_x_2039:
[----:B------:R-:W-:Y:S01]  /*66b0*/  FADD.FTZ R36, R36, R21 ;  /* 0x0000001524247221 */ /* 0x000fe20000010000 */
[----:B------:R-:W-:-:S04]  /*66c0*/  HFMA2.MMA R21, -RZ, RZ, 0, 0 ;  /* 0x00000000ff157435 */ /* 0x000fc800000001ff */
[----:B------:R-:W-:Y:S02]  /*66d0*/  MOV R29, R36 ;  /* 0x00000024001d7202 */ /* 0x000fe40000000f00 */
[----:B------:R-:W-:-:S07]  /*66e0*/  MOV R34, R30 ;  /* 0x0000001e00227202 */ /* 0x000fce0000000f00 */
[----:B------:R-:W-:Y:S05]  /*66f0*/  WARPSYNC.COLLECTIVE R26, `(.L_x_2040) ;  /* 0x000000001a087348 */ /* 0x000fea0003c00000 */
[----:B------:R0:W1:Y:S02]  /*6700*/  SHFL.BFLY P2, R30, R29, R28, R27 ;  /* 0x0c00001c1d1e7389 */ /* 0x000064000004001b */
[----:B01----:R-:W-:Y:S01]  /*6710*/  ENDCOLLECTIVE ;  /* 0x000000000000791b */ /* 0x003fe20003800000 */
.L_x_2040:
[----:B------:R-:W-:Y:S01]  /*6720*/  FADD.FTZ R34, R35, R34 ;  /* 0x0000002223227221 */ /* 0x000fe20000010000 */
[----:B------:R-:W-:Y:S01]  /*6730*/  HFMA2.MMA R28, -RZ, RZ, 0, 4.76837158203125e-07 ;  /* 0x00000008ff1c7435 */ /* 0x000fe200000001ff */
[----:B------:R-:W-:Y:S01]  /*6740*/  IMAD.MOV.U32 R29, RZ, RZ, R24 ;  /* 0x000000ffff1d7224 */ /* 0x000fe200078e0018 */
[----:B------:R-:W-:-:S09]  /*6750*/  MOV R33, R30 ;  /* 0x0000001e00217202 */ /* 0x000fd20000000f00 */
[----:B------:R-:W-:Y:S05]  /*6760*/  WARPSYNC.COLLECTIVE R26, `(.L_x_2041) ;  /* 0x000000001a087348 */ /* 0x000fea0003c00000 */
[----:B------:R0:W1:Y:S02]  /*6770*/  SHFL.BFLY P2, R30, R29, R28, R27 ;  /* 0x0c00001c1d1e7389 */ /* 0x000064000004001b */
[----:B01----:R-:W-:Y:S01]  /*6780*/  ENDCOLLECTIVE ;  /* 0x000000000000791b */ /* 0x003fe20003800000 */
.L_x_2041:
[----:B------:R-:W-:Y:S01]  /*6790*/  FADD.FTZ R33, R36, R33 ;  /* 0x0000002124217221 */ /* 0x000fe20000010000 */
[----:B------:R-:W-:Y:S02]  /*67a0*/  MOV R29, R23 ;  /* 0x00000017001d7202 */ /* 0x000fe40000000f00 */
[----:B------:R-:W-:-:S07]  /*67b0*/  MOV R37, R30 ;  /* 0x0000001e00257202 */ /* 0x000fce0000000f00 */
[----:B------:R-:W-:Y:S05]  /*67c0*/  WARPSYNC.COLLECTIVE R26, `(.L_x_2042) ;  /* 0x000000001a087348 */ /* 0x000fea0003c00000 */
[----:B------:R0:W1:Y:S02]  /*67d0*/  SHFL.BFLY P2, R30, R29, R28, R27 ;  /* 0x0c00001c1d1e7389 */ /* 0x000064000004001b */
[----:B01----:R-:W-:Y:S01]  /*67e0*/  ENDCOLLECTIVE ;  /* 0x000000000000791b */ /* 0x003fe20003800000 */
.L_x_2042:
        /* <DEDUP_REMOVED lines=8> */
.L_x_2043:
        /* <DEDUP_REMOVED lines=8> */
.L_x_2044:
        /* <DEDUP_REMOVED lines=10> */
.L_x_2045:
[----:B------:R0:W1:Y:S04]  /*6990*/  @!P0 LDS R22, [R39] ;  /* 0x0000000027168984 */ /* 0x0000680000000800 */
[----:B------:R0:W2:Y:S01]  /*69a0*/  @!P0 LDS R20, [R39+0x500] ;  /* 0x0005000027148984 */ /* 0x0000a20000000800 */
[----:B------:R-:W-:Y:S01]  /*69b0*/  IMAD.MOV.U32 R29, RZ, RZ, R37 ;  /* 0x000000ffff1d7224 */ /* 0x000fe200078e0025 */
[----:B------:R-:W-:-:S07]  /*69c0*/  MOV R23, R30 ;  /* 0x0000001e00177202 */ /* 0x000fce0000000f00 */
[----:B012---:R-:W-:Y:S05]  /*69d0*/  WARPSYNC.COLLECTIVE R26, `(.L_x_2046) ;  /* 0x000000001a087348 */ /* 0x007fea0003c00000 */
[----:B------:R3:W4:Y:S02]  /*69e0*/  SHFL.BFLY P2, R30, R29, R28, R27 ;  /* 0x0c00001c1d1e7389 */ /* 0x000724000004001b */
[----:B01234-:R-:W-:Y:S01]  /*69f0*/  ENDCOLLECTIVE ;  /* 0x000000000000791b */ /* 0x01ffe20003800000 */
.L_x_2046:
        /* <DEDUP_REMOVED lines=9> */
.L_x_2047:
[----:B------:R-:W-:Y:S01]  /*6a90*/  ISETP.NE.AND P0, PT, R10, RZ, PT ;  /* 0x000000ff0a00720c */ /* 0x000fe20003f05270 */
[----:B------:R-:W-:-:S04]  /*6aa0*/  FADD.FTZ R37, R37, R24 ;  /* 0x0000001825257221 */ /* 0x000fc80000010000 */
[----:B------:R-:W-:-:S08]  /*6ab0*/  IMAD.MOV.U32 R29, RZ, RZ, R37 ;  /* 0x000000ffff1d7224 */ /* 0x000fd000078e0025 */
[----:B------:R-:W0:Y:S01]  /*6ac0*/  @!P0 LDC.64 R24, c[0x0][0x218] ;  /* 0x00008600ff188b82 */ /* 0x000e220000000a00 */
[----:B------:R-:W-:Y:S02]  /*6ad0*/  @!P0 F2FP.F16.F32.PACK_AB R44, RZ, R44 ;  /* 0x0000002cff2c823e */ /* 0x000fe400000000ff */
[----:B------:R-:W-:-:S07]  /*6ae0*/  MOV R39, R30 ;  /* 0x0000001e00277202 */ /* 0x000fce0000000f00 */
[----:B0-----:R-:W-:Y:S05]  /*6af0*/  WARPSYNC.COLLECTIVE R26, `(.L_x_2048) ;  /* 0x000000001a087348 */ /* 0x001fea0003c00000 */
[----:B------:R1:W2:Y:S02]  /*6b00*/  SHFL.BFLY P2, R30, R29, R28, R27 ;  /* 0x0c00001c1d1e7389 */ /* 0x0002a4000004001b */
[----:B012---:R-:W-:Y:S01]  /*6b10*/  ENDCOLLECTIVE ;  /* 0x000000000000791b */ /* 0x007fe20003800000 */
.L_x_2048:
[----:B------:R-:W-:Y:S01]  /*6b20*/  FADD.FTZ R38, R38, R39 ;  /* 0x0000002726267221 */ /* 0x000fe20000010000 */
[----:B------:R-:W-:Y:S01]  /*6b30*/  HFMA2.MMA R28, -RZ, RZ, 0, 4.76837158203125e-07 ;  /* 0x00000008ff1c7435 */ /* 0x000fe200000001ff */
[----:B------:R-:W-:Y:S02]  /*6b40*/  MOV R29, R21 ;  /* 0x00000015001d7202 */ /* 0x000fe40000000f00 */
[----:B------:R-:W-:-:S08]  /*6b50*/  MOV R40, R30 ;  /* 0x0000001e00287202 */ /* 0x000fd00000000f00 */
[----:B------:R-:W-:Y:S05]  /*6b60*/  WARPSYNC.COLLECTIVE R26, `(.L_x_2049) ;  /* 0x000000001a087348 */ /* 0x000fea0003c00000 */
[----:B------:R0:W1:Y:S02]  /*6b70*/  SHFL.BFLY P2, R30, R29, R28, R27 ;  /* 0x0c00001c1d1e7389 */ /* 0x000064000004001b */
[----:B01----:R-:W-:Y:S01]  /*6b80*/  ENDCOLLECTIVE ;  /* 0x000000000000791b */ /* 0x003fe20003800000 */
.L_x_2049:
[----:B------:R-:W-:Y:S01]  /*6b90*/  FADD.FTZ R37, R37, R40 ;  /* 0x0000002825257221 */ /* 0x000fe20000010000 */
[----:B------:R-:W-:Y:S01]  /*6ba0*/  MOV R29, R18 ;  /* 0x00000012001d7202 */ /* 0x000fe20000000f00 */
[----:B------:R-:W-:-:S07]  /*6bb0*/  IMAD.MOV.U32 R42, RZ, RZ, R30 ;  /* 0x000000ffff2a7224 */ /* 0x000fce00078e001e */
[----:B------:R-:W-:Y:S05]  /*6bc0*/  WARPSYNC.COLLECTIVE R26, `(.L_x_2050) ;  /* 0x000000001a087348 */ /* 0x000fea0003c00000 */
[----:B------:R0:W1:Y:S02]  /*6bd0*/  SHFL.BFLY P2, R30, R29, R28, R27 ;  /* 0x0c00001c1d1e7389 */ /* 0x000064000004001b */
[----:B01----:R-:W-:Y:S01]  /*6be0*/  ENDCOLLECTIVE ;  /* 0x000000000000791b */ /* 0x003fe20003800000 */
.L_x_2050:
[----:B------:R-:W-:Y:S01]  /*6bf0*/  FADD.FTZ R42, R42, R21 ;  /* 0x000000152a2a7221 */ /* 0x000fe20000010000 */
[----:B------:R-:W-:-:S03]  /*6c00*/  HFMA2.MMA R28, -RZ, RZ, 0, 2.384185791015625e-07 ;  /* 0x00000004ff1c7435 */ /* 0x000fc600000001ff */
[----:B------:R-:W-:Y:S01]  /*6c10*/  IMAD.MOV.U32 R29, RZ, RZ, R42 ;  /* 0x000000ffff1d7224 */ /* 0x000fe200078e002a */
[----:B------:R-:W-:-:S07]  /*6c20*/  MOV R23, R30 ;  /* 0x0000001e00177202 */ /* 0x000fce0000000f00 */
[----:B------:R-:W-:Y:S05]  /*6c30*/  WARPSYNC.COLLECTIVE R26, `(.L_x_2051) ;  /* 0x000000001a087348 */ /* 0x000fea0003c00000 */
[----:B------:R0:W1:Y:S02]  /*6c40*/  SHFL.BFLY P2, R30, R29, R28, R27 ;  /* 0x0c00001c1d1e7389 */ /* 0x000064000004001b */
[----:B01----:R-:W-:Y:S01]  /*6c50*/  ENDCOLLECTIVE ;  /* 0x000000000000791b */ /* 0x003fe20003800000 */
.L_x_2051:
        /* <DEDUP_REMOVED lines=8> */
.L_x_2052:
        /* <DEDUP_REMOVED lines=12> */
.L_x_2053:
[----:B------:R-:W-:Y:S02]  /*6da0*/  FADD.FTZ R31, R31, R20 ;  /* 0x000000141f1f7221 */ /* 0x000fe40000010000 */
[----:B------:R-:W0:Y:S01]  /*6db0*/  @!P0 LDC.64 R20, c[0x0][0x218] ;  /* 0x00008600ff148b82 */ /* 0x000e220000000a00 */
[C---:B------:R-:W-:Y:S02]  /*6dc0*/  @!P0 IMAD.WIDE R14, R41.reuse, 0x2, R14 ;  /* 0x00000002290e8825 */ /* 0x040fe400078e020e */
[----:B------:R-:W-:Y:S02]  /*6dd0*/  MOV R29, R31 ;  /* 0x0000001f001d7202 */ /* 0x000fe40000000f00 */
[----:B------:R-:W-:Y:S02]  /*6de0*/  MOV R43, R30 ;  /* 0x0000001e002b7202 */ /* 0x000fe40000000f00 */
[----:B------:R-:W-:Y:S02]  /*6df0*/  @!P0 F2FP.F16.F32.PACK_AB R30, RZ, R16 ;  /* 0x00000010ff1e823e */ /* 0x000fe400000000ff */
[----:B------:R-:W1:Y:S01]  /*6e00*/  @!P0 LDC.64 R16, c[0x0][0x218] ;  /* 0x00008600ff108b82 */ /* 0x000e620000000a00 */
[----:B------:R-:W-:Y:S01]  /*6e10*/  FADD.FTZ R42, R42, R43 ;  /* 0x0000002b2a2a7221 */ /* 0x000fe20000010000 */
[----:B------:R-:W-:Y:S01]  /*6e20*/  PRMT R45, R30, 0x7610, R45 ;  /* 0x000076101e2d7816 */ /* 0x000fe2000000002d */
[----:B0-----:R-:W-:-:S07]  /*6e30*/  @!P0 IMAD.WIDE R20, R41, 0x2, R20 ;  /* 0x0000000229148825 */ /* 0x001fce00078e0214 */
[----:B-1----:R-:W-:Y:S05]  /*6e40*/  WARPSYNC.COLLECTIVE R26, `(.L_x_2054) ;  /* 0x000000001a087348 */ /* 0x002fea0003c00000 */
[----:B------:R0:W2:Y:S02]  /*6e50*/  SHFL.BFLY P2, R30, R29, R28, R27 ;  /* 0x0c00001c1d1e7389 */ /* 0x0000a4000004001b */
[----:B012---:R-:W-:Y:S01]  /*6e60*/  ENDCOLLECTIVE ;  /* 0x000000000000791b */ /* 0x007fe20003800000 */
.L_x_2054:
[----:B------:R0:W-:Y:S04]  /*6e70*/  @!P0 STG.E.U16 desc[UR12][R24.64], R45 ;  /* 0x0000002d18008986 */ /* 0x0001e8000c10150c */
[----:B------:R1:W-:Y:S01]  /*6e80*/  @!P0 STG.E.U16 desc[UR12][R22.64], R44 ;  /* 0x0000002c16008986 */ /* 0x0003e2000c10150c */
[----:B------:R-:W-:Y:S01]  /*6e90*/  @!P0 F2FP.F16.F32.PACK_AB R26, RZ, R38 ;  /* 0x00000026ff1a823e */ /* 0x000fe200000000ff */
[----:B------:R-:W-:Y:S01]  /*6ea0*/  IMAD.MOV.U32 R28, RZ, RZ, 0x1 ;  /* 0x00000001ff1c7424 */ /* 0x000fe200078e00ff */
[----:B------:R-:W-:Y:S02]  /*6eb0*/  MOV R29, R42 ;  /* 0x0000002a001d7202 */ /* 0x000fe40000000f00 */
[----:B0-----:R-:W-:Y:S02]  /*6ec0*/  @!P0 F2FP.F16.F32.PACK_AB R25, RZ, R33 ;  /* 0x00000021ff19823e */ /* 0x001fe400000000ff */
[----:B-1----:R-:W-:Y:S01]  /*6ed0*/  PRMT R22, R26, 0x7610, R22 ;  /* 0x000076101a167816 */ /* 0x002fe20000000016 */
[----:B------:R-:W-:Y:S01]  /*6ee0*/  @!P0 IMAD.WIDE R16, R41, 0x2, R16 ;  /* 0x0000000229108825 */ /* 0x000fe200078e0210 */
[----:B------:R-:W-:-:S02]  /*6ef0*/  MOV R26, 0xffff ;  /* 0x0000ffff001a7802 */ /* 0x000fc40000000f00 */
[----:B------:R-:W-:Y:S02]  /*6f00*/  MOV R32, R30 ;  /* 0x0000001e00207202 */ /* 0x000fe40000000f00 */
[----:B------:R-:W-:-:S07]  /*6f10*/  @!P0 F2FP.F16.F32.PACK_AB R23, RZ, R34 ;  /* 0x00000022ff17823e */ /* 0x000fce00000000ff */
[----:B------:R-:W-:Y:S05]  /*6f20*/  WARPSYNC.COLLECTIVE R26, `(.L_x_2055) ;  /* 0x000000001a087348 */ /* 0x000fea0003c00000 */
[----:B------:R0:W1:Y:S02]  /*6f30*/  SHFL.BFLY P2, R30, R29, R28, R27 ;  /* 0x0c00001c1d1e7389 */ /* 0x000064000004001b */
[----:B01----:R-:W-:Y:S01]  /*6f40*/  ENDCOLLECTIVE ;  /* 0x000000000000791b */ /* 0x003fe20003800000 */
.L_x_2055:
[----:B------:R-:W-:Y:S01]  /*6f50*/  @!P0 F2FP.F16.F32.PACK_AB R33, RZ, R37 ;  /* 0x00000025ff21823e */ /* 0x000fe200000000ff */
        /* <DEDUP_REMOVED lines=10> */
.L_x_2056:
[----:B------:R-:W-:Y:S01]  /*7000*/  FADD.FTZ R35, R42, R35 ;  /* 0x000000232a237221 */ /* 0x000fe20000010000 */
[----:B------:R-:W-:Y:S06]  /*7010*/  BRA `(.L_x_2057) ;  /* 0xffffffe000d47947 */ /* 0x000fec000383ffff */
.L_x_2058:
        /* <DEDUP_REMOVED lines=14> */
.L_x_3578:


//--------------------- .text._ZN13group_norm_v218gn_bwd_cuda_kernelI6__halfLi320ELi1ELi32ELi80ELi256ELb0ELb1ELi32ELi320ELi320ELi4ELb1ELi16ELb0ELb0ELNS_15WgradSyncMethodE3ENS_16CompileConditionILi900EEEEEvPT_S6_S6_PKS5_S8_S8_S8_PKfflPfPj --------------------------
	.section	.text._ZN13group_norm_v218gn_bwd_cuda_kernelI6__halfLi320ELi1ELi32ELi80ELi256ELb0ELb1ELi32ELi320ELi320ELi4ELb1ELi16ELb0ELb0ELNS_15WgradSyncMethodE3ENS_16CompileConditionILi900EEEEEvPT_S6_S6_PKS5_S8_S8_S8_PKfflPfPj,"ax",@progbits
	.align	128
        .global         _ZN13group_norm_v218gn_bwd_cuda_kernelI6__halfLi320ELi1ELi32ELi80ELi256ELb0ELb1ELi32ELi320ELi320ELi4ELb1ELi16ELb0ELb0ELNS_15WgradSyncMethodE3ENS_16CompileConditionILi900EEEEEvPT_S6_S6_PKS5_S8_S8_S8_PKfflPfPj
        .type           _ZN13group_norm_v218gn_bwd_cuda_kernelI6__halfLi320ELi1ELi32ELi80ELi256ELb0ELb1ELi32ELi320ELi320ELi4ELb1ELi16ELb0ELb0ELNS_15WgradSyncMethodE3ENS_16CompileConditionILi900EEEEEvPT_S6_S6_PKS5_S8_S8_S8_PKfflPfPj,@function
        .size           _ZN13group_norm_v218gn_bwd_cuda_kernelI6__halfLi320ELi1ELi32ELi80ELi256ELb0ELb1ELi32ELi320ELi320ELi4ELb1ELi16ELb0ELb0ELNS_15WgradSyncMethodE3ENS_16CompileConditionILi900EEEEEvPT_S6_S6_PKS5_S8_S8_S8_PKfflPfPj,(.L_x_3579 - _ZN13group_norm_v218gn_bwd_cuda_kernelI6__halfLi320ELi1ELi32ELi80ELi256ELb0ELb1ELi32ELi320ELi320ELi4ELb1ELi16ELb0ELb0ELNS_15WgradSyncMethodE3ENS_16CompileConditionILi900EEEEEvPT_S6_S6_PKS5_S8_S8_S8_PKfflPfPj)
        .other          _ZN13group_norm_v218gn_bwd_cuda_kernelI6__halfLi320ELi1ELi32ELi80ELi256ELb0ELb1ELi32ELi320ELi320ELi4ELb1ELi16ELb0ELb0ELNS_15WgradSyncMethodE3ENS_16CompileConditionILi900EEEEEvPT_S6_S6_PKS5_S8_S8_S8_PKfflPfPj,@"STO_CUDA_ENTRY STV_DEFAULT"
_ZN13group_norm_v218gn_bwd_cuda_kernelI6__halfLi320ELi1ELi32ELi80ELi256ELb0ELb1ELi32ELi320ELi320ELi4ELb1ELi16ELb0ELb0ELNS_15WgradSyncMethodE3ENS_16CompileConditionILi900EEEEEvPT_S6_S6_PKS5_S8_S8_S8_PKfflPfPj:
.text._ZN13group_norm_v218gn_bwd_cuda_kernelI6__halfLi320ELi1ELi32ELi80ELi256ELb0ELb1ELi32ELi320ELi320ELi4ELb1ELi16ELb0ELb0ELNS_15WgradSyncMethodE3ENS_16CompileConditionILi900EEEEEvPT_S6_S6_PKS5_S8_S8_S8_PKfflPfPj:
        /* <DEDUP_REMOVED lines=30> */
.L_x_2061:
[----:B------:R-:W2:Y:S04]  /*01e0*/  LD.E.STRONG.GPU R0, desc[UR8][R2.64] ;  /* 0x0000000802007980 */ /* 0x000ea8000c10f900 */
[----:B--2---:R-:W-:Y:S01]  /*01f0*/  CCTL.IVALL ;  /* 0x00000000ff00798f */ /* 0x004fe20002000000 */
[----:B------:R-:W-:Y:S05]  /*0200*/  YIELD ;  /* 0x0000000000007946 */ /* 0x000fea0003800000 */
[----:B-----5:R-:W-:-:S04]  /*0210*/  LOP3.LUT R0, R0, R5, RZ, 0x3c, !PT ;  /* 0x0000000500007212 */ /* 0x020fc800078e3cff */
[----:B------:R-:W-:-:S13]  /*0220*/  ISETP.GT.AND P0, PT, R0, -0x1, PT ;  /* 0xffffffff0000780c */ /* 0x000fda0003f04270 */
[----:B------:R-:W-:Y:S05]  /*0230*/  @P0 BRA `(.L_x_2061) ;  /* 0xfffffffc00e80947 */ /* 0x000fea000383ffff */
.L_x_2060:
[----:B------:R-:W-:Y:S05]  /*0240*/  WARPSYNC.ALL ;  /* 0x0000000000007948 */ /* 0x000fea0003800000 */
[----:B------:R-:W-:Y:S06]  /*0250*/  BAR.SYNC.DEFER_BLOCKING 0x0 ;  /* 0x0000000000007b1d */ /* 0x000fec0000010000 */
[----:B------:R-:W-:Y:S05]  /*0260*/  BRA `(.L_x_2062) ;  /* 0x0000003c00447947 */ /* 0x000fea0003800000 */
.L_x_2059:
[----:B------:R-:W0:Y:S01]  /*0270*/  S2R R28, SR_TID.X ;  /* 0x00000000001c7919 */ /* 0x000e220000002100 */
[----:B------:R-:W-:Y:S02]  /*0280*/  MOV R0, 0x400 ;  /* 0x0000040000007802 */ /* 0x000fe40000000f00 */
[----:B------:R-:W-:Y:S02]  /*0290*/  CS2R R72, SRZ ;  /* 0x0000000000487805 */ /* 0x000fe4000001ff00 */
[----:B------:R-:W-:Y:S01]  /*02a0*/  CS2R R74, SRZ ;  /* 0x00000000004a7805 */ /* 0x000fe2000001ff00 */
[----:B------:R-:W1:Y:S01]  /*02b0*/  S2R R7, SR_CgaCtaId ;  /* 0x0000000000077919 */ /* 0x000e620000008800 */
[----:B------:R-:W-:Y:S02]  /*02c0*/  IADD3 R26, R0, 0x2800, RZ ;  /* 0x00002800001a7810 */ /* 0x000fe40007ffe0ff */
[----:B------:R-:W-:Y:S02]  /*02d0*/  CS2R R76, SRZ ;  /* 0x00000000004c7805 */ /* 0x000fe4000001ff00 */
[----:B------:R-:W-:-:S02]  /*02e0*/  SHF.L.U32 R0, R29, 0x5, RZ ;  /* 0x000000051d007819 */ /* 0x000fc400000006ff */
[----:B------:R-:W-:Y:S01]  /*02f0*/  CS2R R78, SRZ ;  /* 0x00000000004e7805 */ /* 0x000fe2000001ff00 */
[----:B------:R-:W-:Y:S01]  /*0300*/  UMOV UR4, URZ ;  /* 0x0000003f00047c82 */ /* 0x000fe20008000000 */
[----:B------:R-:W-:Y:S01]  /*0310*/  LOP3.LUT R0, R0, 0xe0, RZ, 0xc0, !PT ;  /* 0x000000e000007812 */ /* 0x000fe200078ec0ff */
[----:B0-----:R-:W-:Y:S01]  /*0320*/  IMAD.WIDE.U32 R2, R28, -0x33333333, RZ ;  /* 0xcccccccd1c027825 */ /* 0x001fe200078e00ff */
[----:B------:R-:W-:Y:S02]  /*0330*/  SHF.R.S32.HI R5, RZ, 0x1f, R28 ;  /* 0x0000001fff057819 */ /* 0x000fe4000001141c */
[----:B-1----:R-:W-:Y:S02]  /*0340*/  LEA R26, R7, R26, 0x18 ;  /* 0x0000001a071a7211 */ /* 0x002fe400078ec0ff */
[----:B------:R-:W-:Y:S02]  /*0350*/  SHF.R.U32.HI R9, RZ, 0x6, R3 ;  /* 0x00000006ff097819 */ /* 0x000fe40000011603 */
[----:B------:R-:W-:-:S02]  /*0360*/  LEA.HI R2, R5, R28, RZ, 0x2 ;  /* 0x0000001c05027211 */ /* 0x000fc400078f10ff */
[----:B------:R-:W-:Y:S01]  /*0370*/  IADD3 R0, R0, R9, RZ ;  /* 0x0000000900007210 */ /* 0x000fe20007ffe0ff */
[----:B------:R-:W-:Y:S01]  /*0380*/  IMAD R25, R9, -0x50, R28 ;  /* 0xffffffb009197824 */ /* 0x000fe200078e021c */
[----:B------:R-:W-:Y:S02]  /*0390*/  SHF.R.S32.HI R27, RZ, 0x2, R2 ;  /* 0x00000002ff1b7819 */ /* 0x000fe40000011402 */
[----:B------:R-:W-:Y:S01]  /*03a0*/  LEA.HI R5, R5, R28, RZ, 0x4 ;  /* 0x0000001c05057211 */ /* 0x000fe200078f20ff */
[----:B------:R-:W-:Y:S01]  /*03b0*/  IMAD R24, R25, 0x28, R26 ;  /* 0x0000002819187824 */ /* 0x000fe200078e021a */
[C---:B------:R-:W-:Y:S01]  /*03c0*/  IADD3 R6, R27.reuse, 0xa0, RZ ;  /* 0x000000a01b067810 */ /* 0x040fe20007ffe0ff */
[C---:B------:R-:W-:Y:S01]  /*03d0*/  VIADD R3, R27.reuse, 0x50 ;  /* 0x000000501b037836 */ /* 0x040fe20000000000 */
[----:B------:R-:W-:Y:S01]  /*03e0*/  IADD3 R8, R27, 0xf0, RZ ;  /* 0x000000f01b087810 */ /* 0x000fe20007ffe0ff */
[----:B------:R-:W-:Y:S01]  /*03f0*/  IMAD R19, R0, 0xa00, RZ ;  /* 0x00000a0000137824 */ /* 0x000fe200078e02ff */
[----:B------:R-:W-:-:S02]  /*0400*/  LEA R24, R9, R24, 0x3 ;  /* 0x0000001809187211 */ /* 0x000fc400078e18ff */
[----:B------:R-:W-:Y:S02]  /*0410*/  SHF.R.S32.HI R4, RZ, 0x1f, R3 ;  /* 0x0000001fff047819 */ /* 0x000fe40000011403 */
[----:B------:R-:W-:Y:S02]  /*0420*/  SHF.R.S32.HI R7, RZ, 0x1f, R6 ;  /* 0x0000001fff077819 */ /* 0x000fe40000011406 */
[----:B------:R-:W-:Y:S02]  /*0430*/  SHF.R.S32.HI R9, RZ, 0x1f, R8 ;  /* 0x0000001fff097819 */ /* 0x000fe40000011408 */
        /* <DEDUP_REMOVED lines=13> */
.L_x_2074:
[C---:B------:R-:W-:Y:S01]  /*0510*/  LOP3.LUT R98, R68.reuse, 0x7, RZ, 0xc0, !PT ;  /* 0x0000000744627812 */ /* 0x040fe200078ec0ff */
[----:B--2---:R-:W0:Y:S01]  /*0520*/  LDC.64 R4, c[0x0][0x238] ;  /* 0x00008e00ff047b82 */ /* 0x004e220000000a00 */
        /* <DEDUP_REMOVED lines=9> */
[----:B------:R-:W-:-:S04]  /*05c0*/  IMAD.WIDE.U32 R66, R60, -0x33333333, RZ ;  /* 0xcccccccd3c427825 */ /* 0x000fc800078e00ff */
[----:B------:R-:W-:Y:S01]  /*05d0*/  IMAD.WIDE.U32 R2, R7, 0xa0000, R60 ;  /* 0x000a000007027825 */ /* 0x000fe200078e003c */
[----:B------:R-:W-:-:S04]  /*05e0*/  SHF.R.U32.HI R66, RZ, 0x6, R67 ;  /* 0x00000006ff427819 */ /* 0x000fc80000011643 */
[----:B------:R-:W-:Y:S02]  /*05f0*/  LEA R0, P0, R7, R66, 0x5 ;  /* 0x0000004207007211 */ /* 0x000fe400078028ff */
[----:B------:R-:W-:Y:S02]  /*0600*/  IADD3 R31, R3, R31, RZ ;  /* 0x0000001f031f7210 */ /* 0x000fe40007ffe0ff */
[----:B------:R-:W-:Y:S02]  /*0610*/  LEA.HI.X R7, R7, RZ, R6, 0x5, P0 ;  /* 0x000000ff07077211 */ /* 0x000fe400000f2c06 */
[C---:B------:R-:W-:Y:S02]  /*0620*/  LEA R70, P0, R0.reuse, UR12, 0x3 ;  /* 0x0000000c00467c11 */ /* 0x040fe4000f8018ff */
        /* <DEDUP_REMOVED lines=10> */
[----:B------:R-:W-:Y:S01]  /*06d0*/  IADD3.X R39, R17, UR13, RZ, P0, !PT ;  /* 0x0000000d11277c10 */ /* 0x000fe200087fe4ff */
[----:B------:R-:W3:Y:S01]  /*06e0*/  LDG.E.64.CONSTANT R60, desc[UR8][R60.64] ;  /* 0x000000083c3c7981 */ /* 0x000ee2000c1e9b00 */
[----:B------:R-:W-:Y:S02]  /*06f0*/  IADD3 R3, R19, 0x2800, RZ ;  /* 0x0000280013037810 */ /* 0x000fe40007ffe0ff */
[----:B------:R-:W-:-:S02]  /*0700*/  IADD3.X R59, R17, UR15, RZ, P1, !PT ;  /* 0x0000000f113b7c10 */ /* 0x000fc40008ffe4ff */
[----:B------:R-:W-:Y:S01]  /*0710*/  IADD3 R3, P0, R3, R2, RZ ;  /* 0x0000000203037210 */ /* 0x000fe20007f1e0ff */
[----:B------:R-:W4:Y:S03]  /*0720*/  LDG.E.64.CONSTANT R38, desc[UR8][R38.64] ;  /* 0x0000000826267981 */ /* 0x000f26000c1e9b00 */
[----:B------:R-:W-:Y:S01]  /*0730*/  IADD3.X R0, RZ, R31, RZ, P0, !PT ;  /* 0x0000001fff007210 */ /* 0x000fe200007fe4ff */
[----:B------:R-:W5:Y:S01]  /*0740*/  LDG.E.64.CONSTANT R58, desc[UR8][R58.64] ;  /* 0x000000083a3a7981 */ /* 0x000f62000c1e9b00 */
[C---:B------:R-:W-:Y:S02]  /*0750*/  SHF.L.U32 R16, R3.reuse, 0x1, RZ ;  /* 0x0000000103107819 */ /* 0x040fe400000006ff */
[----:B------:R-:W-:Y:S02]  /*0760*/  SHF.L.U64.HI R15, R3, 0x1, R0 ;  /* 0x00000001030f7819 */ /* 0x000fe40000010200 */
[----:B------:R-:W-:-:S02]  /*0770*/  IADD3 R36, P0, R16, UR12, RZ ;  /* 0x0000000c10247c10 */ /* 0x000fc4000ff1e0ff */
[----:B------:R-:W-:Y:S02]  /*0780*/  IADD3 R48, P1, R16, UR14, RZ ;  /* 0x0000000e10307c10 */ /* 0x000fe4000ff3e0ff */
[----:B------:R-:W-:Y:S02]  /*0790*/  IADD3.X R37, R15, UR13, RZ, P0, !PT ;  /* 0x0000000d0f257c10 */ /* 0x000fe400087fe4ff */
[----:B------:R-:W-:Y:S02]  /*07a0*/  IADD3 R3, R19, 0x5000, RZ ;  /* 0x0000500013037810 */ /* 0x000fe40007ffe0ff */
[----:B------:R-:W-:Y:S02]  /*07b0*/  IADD3.X R49, R15, UR15, RZ, P1, !PT ;  /* 0x0000000f0f317c10 */ /* 0x000fe40008ffe4ff */
[----:B------:R-:W5:Y:S01]  /*07c0*/  LDG.E.64.CONSTANT R36, desc[UR8][R36.64] ;  /* 0x0000000824247981 */ /* 0x000f62000c1e9b00 */
[----:B------:R-:W-:-:S03]  /*07d0*/  IADD3 R3, P0, R3, R2, RZ ;  /* 0x0000000203037210 */ /* 0x000fc60007f1e0ff */
[----:B------:R-:W5:Y:S01]  /*07e0*/  LDG.E.64.CONSTANT R48, desc[UR8][R48.64] ;  /* 0x0000000830307981 */ /* 0x000f62000c1e9b00 */
[----:B------:R-:W-:Y:S02]  /*07f0*/  IADD3.X R0, RZ, R31, RZ, P0, !PT ;  /* 0x0000001fff007210 */ /* 0x000fe400007fe4ff */
[C---:B------:R-:W-:Y:S02]  /*0800*/  SHF.L.U32 R14, R3.reuse, 0x1, RZ ;  /* 0x00000001030e7819 */ /* 0x040fe400000006ff */
[----:B------:R-:W-:Y:S02]  /*0810*/  SHF.L.U64.HI R13, R3, 0x1, R0 ;  /* 0x00000001030d7819 */ /* 0x000fe40000010200 */
[C---:B------:R-:W-:Y:S01]  /*0820*/  IADD3 R34, P0, R14.reuse, UR12, RZ ;  /* 0x0000000c0e227c10 */ /* 0x040fe2000ff1e0ff */
[----:B------:R-:W-:Y:S01]  /*0830*/  VIADD R3, R19, 0x7800 ;  /* 0x0000780013037836 */ /* 0x000fe20000000000 */
[----:B------:R-:W-:Y:S02]  /*0840*/  IADD3 R40, P1, R14, UR14, RZ ;  /* 0x0000000e0e287c10 */ /* 0x000fe4000ff3e0ff */
[----:B------:R-:W-:-:S02]  /*0850*/  IADD3.X R35, R13, UR13, RZ, P0, !PT ;  /* 0x0000000d0d237c10 */ /* 0x000fc400087fe4ff */
[----:B------:R-:W-:Y:S02]  /*0860*/  IADD3.X R41, R13, UR15, RZ, P1, !PT ;  /* 0x0000000f0d297c10 */ /* 0x000fe40008ffe4ff */
[----:B------:R-:W-:Y:S02]  /*0870*/  IADD3 R3, P0, R3, R2, RZ ;  /* 0x0000000203037210 */ /* 0x000fe40007f1e0ff */
[----:B------:R-:W5:Y:S02]  /*0880*/  LDG.E.64.CONSTANT R34, desc[UR8][R34.64] ;  /* 0x0000000822227981 */ /* 0x000f64000c1e9b00 */
[----:B------:R-:W-:Y:S02]  /*0890*/  IADD3.X R0, RZ, R31, RZ, P0, !PT ;  /* 0x0000001fff007210 */ /* 0x000fe400007fe4ff */
[----:B------:R-:W5:Y:S01]  /*08a0*/  LDG.E.64.CONSTANT R40, desc[UR8][R40.64] ;  /* 0x0000000828287981 */ /* 0x000f62000c1e9b00 */
[C---:B------:R-:W-:Y:S02]  /*08b0*/  SHF.L.U32 R12, R3.reuse, 0x1, RZ ;  /* 0x00000001030c7819 */ /* 0x040fe400000006ff */
[----:B------:R-:W-:-:S02]  /*08c0*/  SHF.L.U64.HI R11, R3, 0x1, R0 ;  /* 0x00000001030b7819 */ /* 0x000fc40000010200 */
[C---:B------:R-:W-:Y:S02]  /*08d0*/  IADD3 R96, P0, R12.reuse, UR12, RZ ;  /* 0x0000000c0c607c10 */ /* 0x040fe4000ff1e0ff */
        /* <DEDUP_REMOVED lines=16> */
[----:B------:R-:W-:-:S04]  /*09e0*/  IADD3 R3, R19, 0xc800, RZ ;  /* 0x0000c80013037810 */ /* 0x000fc80007ffe0ff */
        /* <DEDUP_REMOVED lines=18> */
[----:B------:R-:W-:Y:S02]  /*0b10*/  IADD3.X R91, R4, UR15, RZ, P1, !PT ;  /* 0x0000000f045b7c10 */ /* 0x000fe40008ffe4ff */
[----:B------:R-:W-:Y:S02]  /*0b20*/  IADD3 R3, R19, 0x11800, RZ ;  /* 0x0001180013037810 */ /* 0x000fe40007ffe0ff */
[----:B------:R-:W5:Y:S02]  /*0b30*/  LDG.E.64.CONSTANT R88, desc[UR8][R88.64] ;  /* 0x0000000858587981 */ /* 0x000f64000c1e9b00 */
[----:B------:R-:W-:-:S02]  /*0b40*/  IADD3 R3, P0, R3, R2, RZ ;  /* 0x0000000203037210 */ /* 0x000fc40007f1e0ff */
[----:B------:R-:W5:Y:S02]  /*0b50*/  LDG.E.64.CONSTANT R90, desc[UR8][R90.64] ;  /* 0x000000085a5a7981 */ /* 0x000f64000c1e9b00 */
[----:B------:R-:W-:Y:S02]  /*0b60*/  IADD3.X R0, RZ, R31, RZ, P0, !PT ;  /* 0x0000001fff007210 */ /* 0x000fe400007fe4ff */
[C---:B------:R-:W-:Y:S02]  /*0b70*/  SHF.L.U32 R2, R3.reuse, 0x1, RZ ;  /* 0x0000000103027819 */ /* 0x040fe400000006ff */
[----:B------:R-:W-:Y:S02]  /*0b80*/  SHF.L.U64.HI R0, R3, 0x1, R0 ;  /* 0x0000000103007819 */ /* 0x000fe40000010200 */
[C---:B------:R-:W-:Y:S02]  /*0b90*/  IADD3 R92, P0, R2.reuse, UR12, RZ ;  /* 0x0000000c025c7c10 */ /* 0x040fe4000ff1e0ff */
[----:B------:R-:W-:-:S02]  /*0ba0*/  IADD3 R94, P1, R2, UR14, RZ ;  /* 0x0000000e025e7c10 */ /* 0x000fc4000ff3e0ff */
[C---:B------:R-:W-:Y:S02]  /*0bb0*/  IADD3.X R93, R0.reuse, UR13, RZ, P0, !PT ;  /* 0x0000000d005d7c10 */ /* 0x040fe400087fe4ff */
[----:B------:R-:W-:-:S04]  /*0bc0*/  IADD3.X R95, R0, UR15, RZ, P1, !PT ;  /* 0x0000000f005f7c10 */ /* 0x000fc80008ffe4ff */
[----:B------:R-:W5:Y:S04]  /*0bd0*/  LDG.E.64.CONSTANT R92, desc[UR8][R92.64] ;  /* 0x000000085c5c7981 */ /* 0x000f68000c1e9b00 */
[----:B------:R-:W5:Y:S01]  /*0be0*/  LDG.E.64.CONSTANT R94, desc[UR8][R94.64] ;  /* 0x000000085e5e7981 */ /* 0x000f62000c1e9b00 */
[----:B--2---:R-:W-:-:S06]  /*0bf0*/  FADD.FTZ R64, R71, UR5 ;  /* 0x0000000547407e21 */ /* 0x004fcc0008010000 */
[----:B------:R-:W0:Y:S01]  /*0c00*/  MUFU.RSQ R64, R64 ;  /* 0x0000004000407308 */ /* 0x000e220000001400 */
[----:B---3--:R-:W-:Y:S02]  /*0c10*/  HADD2.F32 R62, -RZ, R60.H0_H0 ;  /* 0x2000003cff3e7230 */ /* 0x008fe40000004100 */
[--C-:B----4-:R-:W-:Y:S02]  /*0c20*/  HADD2.F32 R3, -RZ, R38.reuse.H0_H0 ;  /* 0x20000026ff037230 */ /* 0x110fe40000004100 */
[----:B------:R-:W-:Y:S02]  /*0c30*/  HADD2.F32 R31, -RZ, R38.H1_H1 ;  /* 0x30000026ff1f7230 */ /* 0x000fe40000004100 */
[----:B-----5:R-:W-:Y:S02]  /*0c40*/  HADD2.F32 R5, -RZ, R58.H0_H0 ;  /* 0x2000003aff057230 */ /* 0x020fe40000004100 */
[----:B------:R-:W-:Y:S01]  /*0c50*/  FADD.FTZ R3, -R70, R3 ;  /* 0x0000000346037221 */ /* 0x000fe20000010100 */
[----:B------:R-:W-:-:S02]  /*0c60*/  HADD2.F32 R43, -RZ, R39.H0_H0 ;  /* 0x20000027ff2b7230 */ /* 0x000fc40000004100 */
[----:B------:R-:W-:Y:S01]  /*0c70*/  FADD.FTZ R31, -R70, R31 ;  /* 0x0000001f461f7221 */ /* 0x000fe20000010100 */
[----:B------:R-:W-:Y:S02]  /*0c80*/  HADD2.F32 R60, -RZ, R60.H1_H1 ;  /* 0x3000003cff3c7230 */ /* 0x000fe40000004100 */
[----:B------:R-:W-:Y:S01]  /*0c90*/  FMUL.FTZ R38, R5, R62 ;  /* 0x0000003e05267220 */ /* 0x000fe20000410000 */
[----:B------:R-:W-:Y:S02]  /*0ca0*/  HADD2.F32 R67, -RZ, R58.H1_H1 ;  /* 0x3000003aff437230 */ /* 0x000fe40000004100 */
[----:B0-----:R-:W-:Y:S01]  /*0cb0*/  FMUL.FTZ R3, R64, R3 ;  /* 0x0000000340037220 */ /* 0x001fe20000410000 */
[----:B------:R-:W-:Y:S02]  /*0cc0*/  HADD2.F32 R58, -RZ, R61.H0_H0 ;  /* 0x2000003dff3a7230 */ /* 0x000fe40000004100 */
[----:B------:R-:W-:Y:S01]  /*0cd0*/  FADD.FTZ R43, -R70, R43 ;  /* 0x0000002b462b7221 */ /* 0x000fe20000010100 */
[----:B------:R-:W-:-:S02]  /*0ce0*/  HADD2.F32 R63, -RZ, R59.H0_H0 ;  /* 0x2000003bff3f7230 */ /* 0x000fc40000004100 */
[----:B------:R-:W-:Y:S01]  /*0cf0*/  FMUL.FTZ R42, R67, R60 ;  /* 0x0000003c432a7220 */ /* 0x000fe20000410000 */
[----:B------:R-:W-:Y:S02]  /*0d00*/  HADD2.F32 R39, -RZ, R39.H1_H1 ;  /* 0x30000027ff277230 */ /* 0x000fe40000004100 */
[C---:B------:R-:W-:Y:S01]  /*0d10*/  FMUL.FTZ R65, R64.reuse, R31 ;  /* 0x0000001f40417220 */ /* 0x040fe20000410000 */
[----:B------:R-:W-:Y:S01]  /*0d20*/  FFMA.FTZ R38, R3, R38, RZ ;  /* 0x0000002603267223 */ /* 0x000fe200000100ff */
[----:B------:R-:W-:Y:S02]  /*0d30*/  HADD2.F32 R56, -RZ, R61.H1_H1 ;  /* 0x3000003dff387230 */ /* 0x000fe40000004100 */
[----:B------:R-:W-:Y:S01]  /*0d40*/  FMUL.FTZ R61, R64, R43 ;  /* 0x0000002b403d7220 */ /* 0x000fe20000410000 */
[----:B------:R-:W-:Y:S01]  /*0d50*/  FMUL.FTZ R31, R63, R58 ;  /* 0x0000003a3f1f7220 */ /* 0x000fe20000410000 */
[----:B------:R-:W-:Y:S01]  /*0d60*/  FFMA.FTZ R38, R65, R42, R38 ;  /* 0x0000002a41267223 */ /* 0x000fe20000010026 */
[----:B------:R-:W-:-:S02]  /*0d70*/  HADD2.F32 R59, -RZ, R59.H1_H1 ;  /* 0x3000003bff3b7230 */ /* 0x000fc40000004100 */
[----:B------:R-:W-:Y:S01]  /*0d80*/  FADD.FTZ R39, -R70, R39 ;  /* 0x0000002746277221 */ /* 0x000fe20000010100 */
[----:B------:R-:W-:Y:S02]  /*0d90*/  HADD2.F32 R43, -RZ, R36.H0_H0 ;  /* 0x20000024ff2b7230 */ /* 0x000fe40000004100 */
[----:B------:R-:W-:Y:S01]  /*0da0*/  FFMA.FTZ R38, R61, R31, R38 ;  /* 0x0000001f3d267223 */ /* 0x000fe20000010026 */
[----:B------:R-:W-:Y:S02]  /*0db0*/  HADD2.F32 R55, -RZ, R48.H0_H0 ;  /* 0x20000030ff377230 */ /* 0x000fe40000004100 */
[----:B------:R-:W-:Y:S01]  /*0dc0*/  FMUL.FTZ R57, R64, R39 ;  /* 0x0000002740397220 */ /* 0x000fe20000410000 */
[----:B------:R-:W-:Y:S01]  /*0dd0*/  FMUL.FTZ R31, R59, R56 ;  /* 0x000000383b1f7220 */ /* 0x000fe20000410000 */
[----:B------:R-:W-:Y:S01]  /*0de0*/  FADD.FTZ R43, -R70, R43 ;  /* 0x0000002b462b7221 */ /* 0x000fe20000010100 */
[----:B------:R-:W-:Y:S02]  /*0df0*/  HADD2.F32 R39, -RZ, R36.H1_H1 ;  /* 0x30000024ff277230 */ /* 0x000fe40000004100 */
[----:B------:R-:W-:Y:S01]  /*0e00*/  FMUL.FTZ R36, R62, R55 ;  /* 0x000000373e247220 */ /* 0x000fe20000410000 */
[----:B------:R-:W-:Y:S01]  /*0e10*/  FFMA.FTZ R31, R57, R31, R38 ;  /* 0x0000001f391f7223 */ /* 0x000fe20000010026 */
[----:B------:R-:W-:Y:S01]  /*0e20*/  FMUL.FTZ R54, R64, R43 ;  /* 0x0000002b40367220 */ /* 0x000fe20000410000 */
[----:B------:R-:W-:-:S02]  /*0e30*/  HADD2.F32 R53, -RZ, R48.H1_H1 ;  /* 0x30000030ff357230 */ /* 0x000fc40000004100 */
[----:B------:R-:W-:Y:S01]  /*0e40*/  FADD.FTZ R39, -R70, R39 ;  /* 0x0000002746277221 */ /* 0x000fe20000010100 */
[----:B------:R-:W-:Y:S02]  /*0e50*/  HADD2.F32 R43, -RZ, R37.H0_H0 ;  /* 0x20000025ff2b7230 */ /* 0x000fe40000004100 */
[----:B------:R-:W-:Y:S01]  /*0e60*/  FFMA.FTZ R31, R54, R36, R31 ;  /* 0x00000024361f7223 */ /* 0x000fe2000001001f */
[----:B------:R-:W-:Y:S02]  /*0e70*/  HADD2.F32 R51, -RZ, R49.H0_H0 ;  /* 0x20000031ff337230 */ /* 0x000fe40000004100 */
[----:B------:R-:W-:Y:S01]  /*0e80*/  FMUL.FTZ R36, R60, R53 ;  /* 0x000000353c247220 */ /* 0x000fe20000410000 */
[----:B------:R-:W-:Y:S01]  /*0e90*/  FMUL.FTZ R52, R64, R39 ;  /* 0x0000002740347220 */ /* 0x000fe20000410000 */
[----:B------:R-:W-:Y:S02]  /*0ea0*/  HADD2.F32 R37, -RZ, R37.H1_H1 ;  /* 0x30000025ff257230 */ /* 0x000fe40000004100 */
[----:B------:R-:W-:Y:S01]  /*0eb0*/  FADD.FTZ R43, -R70, R43 ;  /* 0x0000002b462b7221 */ /* 0x000fe20000010100 */
[----:B------:R-:W-:-:S02]  /*0ec0*/  HADD2.F32 R49, -RZ, R49.H1_H1 ;  /* 0x30000031ff317230 */ /* 0x000fc40000004100 */
[----:B------:R-:W-:Y:S01]  /*0ed0*/  FFMA.FTZ R31, R52, R36, R31 ;  /* 0x00000024341f7223 */ /* 0x000fe2000001001f */
[----:B------:R-:W-:Y:S01]  /*0ee0*/  FMUL.FTZ R36, R58, R51 ;  /* 0x000000333a247220 */ /* 0x000fe20000410000 */
[----:B------:R-:W-:Y:S01]  /*0ef0*/  FMUL.FTZ R50, R64, R43 ;  /* 0x0000002b40327220 */ /* 0x000fe20000410000 */
[----:B------:R-:W-:Y:S01]  /*0f00*/  FADD.FTZ R37, -R70, R37 ;  /* 0x0000002546257221 */ /* 0x000fe20000010100 */
[----:B------:R-:W-:Y:S02]  /*0f10*/  HADD2.F32 R39, -RZ, R34.H0_H0 ;  /* 0x20000022ff277230 */ /* 0x000fe40000004100 */
[----:B------:R-:W-:Y:S01]  /*0f20*/  FFMA.FTZ R31, R50, R36, R31 ;  /* 0x00000024321f7223 */ /* 0x000fe2000001001f */
[----:B------:R-:W-:Y:S01]  /*0f30*/  FMUL.FTZ R48, R64, R37 ;  /* 0x0000002540307220 */ /* 0x000fe20000410000 */
[----:B------:R-:W-:Y:S02]  /*0f40*/  HADD2.F32 R47, -RZ, R40.H0_H0 ;  /* 0x20000028ff2f7230 */ /* 0x000fe40000004100 */
[----:B------:R-:W-:Y:S01]  /*0f50*/  FMUL.FTZ R36, R56, R49 ;  /* 0x0000003138247220 */ /* 0x000fe20000410000 */
[----:B------:R-:W-:Y:S01]  /*0f60*/  FADD.FTZ R39, -R70, R39 ;  /* 0x0000002746277221 */ /* 0x000fe20000010100 */
[----:B------:R-:W-:-:S02]  /*0f70*/  HADD2.F32 R37, -RZ, R34.H1_H1 ;  /* 0x30000022ff257230 */ /* 0x000fc40000004100 */
[----:B------:R-:W-:Y:S01]  /*0f80*/  FFMA.FTZ R31, R48, R36, R31 ;  /* 0x00000024301f7223 */ /* 0x000fe2000001001f */
[----:B------:R-:W-:Y:S01]  /*0f90*/  FMUL.FTZ R34, R62, R47 ;  /* 0x0000002f3e227220 */ /* 0x000fe20000410000 */
[----:B------:R-:W-:Y:S01]  /*0fa0*/  FMUL.FTZ R46, R64, R39 ;  /* 0x00000027402e7220 */ /* 0x000fe20000410000 */
[----:B------:R-:W-:Y:S02]  /*0fb0*/  HADD2.F32 R45, -RZ, R40.H1_H1 ;  /* 0x30000028ff2d7230 */ /* 0x000fe40000004100 */
[----:B------:R-:W-:Y:S01]  /*0fc0*/  FADD.FTZ R37, -R70, R37 ;  /* 0x0000002546257221 */ /* 0x000fe20000010100 */
[--C-:B------:R-:W-:Y:S02]  /*0fd0*/  HADD2.F32 R39, -RZ, R35.reuse.H0_H0 ;  /* 0x20000023ff277230 */ /* 0x100fe40000004100 */
[----:B------:R-:W-:Y:S01]  /*0fe0*/  FFMA.FTZ R31, R46, R34, R31 ;  /* 0x000000222e1f7223 */ /* 0x000fe2000001001f */
[----:B------:R-:W-:Y:S02]  /*0ff0*/  HADD2.F32 R35, -RZ, R35.H1_H1 ;  /* 0x30000023ff237230 */ /* 0x000fe40000004100 */
[----:B------:R-:W-:Y:S01]  /*1000*/  FMUL.FTZ R34, R60, R45 ;  /* 0x0000002d3c227220 */ /* 0x000fe20000410000 */
[----:B------:R-:W-:Y:S01]  /*1010*/  FMUL.FTZ R44, R64, R37 ;  /* 0x00000025402c7220 */ /* 0x000fe20000410000 */
[----:B------:R-:W-:-:S02]  /*1020*/  HADD2.F32 R43, -RZ, R41.H0_H0 ;  /* 0x20000029ff2b7230 */ /* 0x000fc40000004100 */
[C---:B------:R-:W-:Y:S01]  /*1030*/  FADD.FTZ R39, -R70.reuse, R39 ;  /* 0x0000002746277221 */ /* 0x040fe20000010100 */
[----:B------:R-:W-:Y:S01]  /*1040*/  FADD.FTZ R35, -R70, R35 ;  /* 0x0000002346237221 */ /* 0x000fe20000010100 */
[----:B------:R-:W-:Y:S01]  /*1050*/  FFMA.FTZ R31, R44, R34, R31 ;  /* 0x000000222c1f7223 */ /* 0x000fe2000001001f */
[--C-:B------:R-:W-:Y:S02]  /*1060*/  HADD2.F32 R37, -RZ, R96.reuse.H0_H0 ;  /* 0x20000060ff257230 */ /* 0x100fe40000004100 */
[----:B------:R-:W-:Y:S01]  /*1070*/  FMUL.FTZ R34, R58, R43 ;  /* 0x0000002b3a227220 */ /* 0x000fe20000410000 */
[C---:B------:R-:W-:Y:S01]  /*1080*/  FMUL.FTZ R42, R64.reuse, R39 ;  /* 0x00000027402a7220 */ /* 0x040fe20000410000 */
[----:B------:R-:W-:Y:S02]  /*1090*/  HADD2.F32 R41, -RZ, R41.H1_H1 ;  /* 0x30000029ff297230 */ /* 0x000fe40000004100 */
[----:B------:R-:W-:Y:S01]  /*10a0*/  FMUL.FTZ R40, R64, R35 ;  /* 0x0000002340287220 */ /* 0x000fe20000410000 */
[----:B------:R-:W-:Y:S01]  /*10b0*/  FADD.FTZ R37, -R70, R37 ;  /* 0x0000002546257221 */ /* 0x000fe20000010100 */
[----:B------:R-:W-:Y:S01]  /*10c0*/  FFMA.FTZ R31, R42, R34, R31 ;  /* 0x000000222a1f7223 */ /* 0x000fe2000001001f */
[----:B------:R-:W-:-:S02]  /*10d0*/  HADD2.F32 R35, -RZ, R96.H1_H1 ;  /* 0x30000060ff237230 */ /* 0x000fc40000004100 */
[----:B------:R-:W-:Y:S01]  /*10e0*/  FMUL.FTZ R34, R56, R41 ;  /* 0x0000002938227220 */ /* 0x000fe20000410000 */
[--C-:B------:R-:W-:Y:S02]  /*10f0*/  HADD2.F32 R39, -RZ, R32.reuse.H0_H0 ;  /* 0x20000020ff277230 */ /* 0x100fe40000004100 */
[----:B------:R-:W-:Y:S01]  /*1100*/  FMUL.FTZ R38, R64, R37 ;  /* 0x0000002540267220 */ /* 0x000fe20000410000 */
[----:B------:R-:W-:Y:S02]  /*1110*/  HADD2.F32 R37, -RZ, R32.H1_H1 ;  /* 0x30000020ff257230 */ /* 0x000fe40000004100 */
[----:B------:R-:W-:Y:S01]  /*1120*/  FFMA.FTZ R31, R40, R34, R31 ;  /* 0x00000022281f7223 */ /* 0x000fe2000001001f */
[----:B------:R-:W-:Y:S01]  /*1130*/  FADD.FTZ R35, -R70, R35 ;  /* 0x0000002346237221 */ /* 0x000fe20000010100 */
[----:B------:R-:W-:Y:S01]  /*1140*/  FMUL.FTZ R34, R62, R39 ;  /* 0x000000273e227220 */ /* 0x000fe20000410000 */
        /* <DEDUP_REMOVED lines=8> */
[----:B------:R-:W-:Y:S02]  /*11d0*/  HADD2.F32 R33, -RZ, R33.H1_H1 ;  /* 0x30000021ff217230 */ /* 0x000fe40000004100 */
[----:B------:R-:W-:Y:S01]  /*11e0*/  FMUL.FTZ R32, R58, R35 ;  /* 0x000000233a207220 */ /* 0x000fe20000410000 */
[----:B------:R-:W-:Y:S01]  /*11f0*/  FMUL.FTZ R34, R64, R69 ;  /* 0x0000004540227220 */ /* 0x000fe20000410000 */
[----:B------:R-:W-:Y:S01]  /*1200*/  FADD.FTZ R97, -R70, R97 ;  /* 0x0000006146617221 */ /* 0x000fe20000010100 */
[----:B------:R-:W-:Y:S02]  /*1210*/  HADD2.F32 R99, -RZ, R80.H0_H0 ;  /* 0x20000050ff637230 */ /* 0x000fe40000004100 */
[----:B------:R-:W-:Y:S01]  /*1220*/  FMUL.FTZ R71, R56, R33 ;  /* 0x0000002138477220 */ /* 0x000fe20000410000 */
[----:B------:R-:W-:Y:S01]  /*1230*/  FFMA.FTZ R69, R34, R32, R31 ;  /* 0x0000002022457223 */ /* 0x000fe2000001001f */
[----:B------:R-:W-:Y:S01]  /*1240*/  FMUL.FTZ R32, R64, R97 ;  /* 0x0000006140207220 */ /* 0x000fe20000410000 */
[----:B------:R-:W-:-:S02]  /*1250*/  HADD2.F32 R31, -RZ, R82.H0_H0 ;  /* 0x20000052ff1f7230 */ /* 0x000fc40000004100 */
[----:B------:R-:W-:Y:S01]  /*1260*/  FADD.FTZ R99, -R70, R99 ;  /* 0x0000006346637221 */ /* 0x000fe20000010100 */
[----:B------:R-:W-:Y:S02]  /*1270*/  HADD2.F32 R97, -RZ, R80.H1_H1 ;  /* 0x30000050ff617230 */ /* 0x000fe40000004100 */
[----:B------:R-:W-:Y:S01]  /*1280*/  FFMA.FTZ R69, R32, R71, R69 ;  /* 0x0000004720457223 */ /* 0x000fe20000010045 */
[----:B------:R-:W-:Y:S02]  /*1290*/  HADD2.F32 R101, -RZ, R82.H1_H1 ;  /* 0x30000052ff657230 */ /* 0x000fe40000004100 */
[----:B------:R-:W-:Y:S01]  /*12a0*/  FMUL.FTZ R71, R62, R31 ;  /* 0x0000001f3e477220 */ /* 0x000fe20000410000 */
[----:B------:R-:W-:Y:S01]  /*12b0*/  FMUL.FTZ R102, R64, R99 ;  /* 0x0000006340667220 */ /* 0x000fe20000410000 */
[----:B------:R-:W-:-:S03]  /*12c0*/  FADD.FTZ R97, -R70, R97 ;  /* 0x0000006146617221 */ /* 0x000fc60000010100 */
[----:B------:R-:W-:Y:S01]  /*12d0*/  FFMA.FTZ R69, R102, R71, R69 ;  /* 0x0000004766457223 */ /* 0x000fe20000010045 */
[----:B------:R-:W-:Y:S01]  /*12e0*/  FMUL.FTZ R71, R60, R101 ;  /* 0x000000653c477220 */ /* 0x000fe20000410000 */
[----:B------:R-:W-:Y:S01]  /*12f0*/  FMUL.FTZ R100, R64, R97 ;  /* 0x0000006140647220 */ /* 0x000fe20000410000 */
[----:B------:R-:W-:Y:S02]  /*1300*/  HADD2.F32 R97, -RZ, R81.H0_H0 ;  /* 0x20000051ff617230 */ /* 0x000fe40000004100 */
[----:B------:R-:W-:Y:S01]  /*1310*/  FFMA.FTZ R80, R5, R62, RZ ;  /* 0x0000003e05507223 */ /* 0x000fe200000100ff */
[----:B------:R-:W-:Y:S01]  /*1320*/  FFMA.FTZ R71, R100, R71, R69 ;  /* 0x0000004764477223 */ /* 0x000fe20000010045 */
[----:B------:R-:W-:Y:S02]  /*1330*/  HADD2.F32 R69, -RZ, R83.H0_H0 ;  /* 0x20000053ff457230 */ /* 0x000fe40000004100 */
[----:B------:R-:W-:Y:S01]  /*1340*/  FADD.FTZ R97, -R70, R97 ;  /* 0x0000006146617221 */ /* 0x000fe20000010100 */
[----:B------:R-:W-:Y:S01]  /*1350*/  FFMA.FTZ R80, R67, R60, R80 ;  /* 0x0000003c43507223 */ /* 0x000fe20000010050 */
[----:B------:R-:W-:-:S02]  /*1360*/  HADD2.F32 R99, -RZ, R81.H1_H1 ;  /* 0x30000051ff637230 */ /* 0x000fc40000004100 */
[----:B------:R-:W-:Y:S01]  /*1370*/  FMUL.FTZ R81, R58, R69 ;  /* 0x000000453a517220 */ /* 0x000fe20000410000 */
[----:B------:R-:W-:Y:S01]  /*1380*/  FMUL.FTZ R106, R64, R97 ;  /* 0x00000061406a7220 */ /* 0x000fe20000410000 */
[----:B------:R-:W-:-:S03]  /*1390*/  FFMA.FTZ R80, R63, R58, R80 ;  /* 0x0000003a3f507223 */ /* 0x000fc60000010050 */
[----:B------:R-:W-:Y:S01]  /*13a0*/  FFMA.FTZ R81, R106, R81, R71 ;  /* 0x000000516a517223 */ /* 0x000fe20000010047 */
[----:B------:R-:W-:-:S04]  /*13b0*/  FFMA.FTZ R71, R59, R56, R80 ;  /* 0x000000383b477223 */ /* 0x000fc80000010050 */
        /* <DEDUP_REMOVED lines=9> */
[----:B------:R-:W-:Y:S01]  /*1450*/  FFMA.FTZ R71, R60, R37, R71 ;  /* 0x000000253c477223 */ /* 0x000fe20000010047 */
[----:B------:R-:W-:Y:S02]  /*1460*/  HADD2.F32 R105, -RZ, R83.H1_H1 ;  /* 0x30000053ff697230 */ /* 0x000fe40000004100 */
[----:B------:R-:W-:Y:S01]  /*1470*/  FADD.FTZ R99, -R70, R99 ;  /* 0x0000006346637221 */ /* 0x000fe20000010100 */
[----:B------:R-:W-:Y:S02]  /*1480*/  HADD2.F32 R83, -RZ, R84.H0_H0 ;  /* 0x20000054ff537230 */ /* 0x000fe40000004100 */
[----:B------:R-:W-:Y:S01]  /*1490*/  FFMA.FTZ R71, R58, R35, R71 ;  /* 0x000000233a477223 */ /* 0x000fe20000010047 */
[----:B------:R-:W-:Y:S02]  /*14a0*/  HADD2.F32 R103, -RZ, R86.H0_H0 ;  /* 0x20000056ff677230 */ /* 0x000fe40000004100 */
[C---:B------:R-:W-:Y:S01]  /*14b0*/  FMUL.FTZ R82, R56.reuse, R105 ;  /* 0x0000006938527220 */ /* 0x040fe20000410000 */
[----:B------:R-:W-:Y:S01]  /*14c0*/  FFMA.FTZ R71, R56, R33, R71 ;  /* 0x0000002138477223 */ /* 0x000fe20000010047 */
[----:B------:R-:W-:Y:S01]  /*14d0*/  FMUL.FTZ R104, R64, R99 ;  /* 0x0000006340687220 */ /* 0x000fe20000410000 */
[----:B------:R-:W-:-:S02]  /*14e0*/  HADD2.F32 R97, -RZ, R84.H1_H1 ;  /* 0x30000054ff617230 */ /* 0x000fc40000004100 */
[----:B------:R-:W-:Y:S01]  /*14f0*/  FADD.FTZ R83, -R70, R83 ;  /* 0x0000005346537221 */ /* 0x000fe20000010100 */
[----:B------:R-:W-:Y:S01]  /*1500*/  FFMA.FTZ R71, R62, R31, R71 ;  /* 0x0000001f3e477223 */ /* 0x000fe20000010047 */
[----:B------:R-:W-:Y:S01]  /*1510*/  FFMA.FTZ R81, R104, R82, R81 ;  /* 0x0000005268517223 */ /* 0x000fe20000010051 */
[----:B------:R-:W-:Y:S02]  /*1520*/  HADD2.F32 R109, -RZ, R86.H1_H1 ;  /* 0x30000056ff6d7230 */ /* 0x000fe40000004100 */
[----:B------:R-:W-:Y:S01]  /*1530*/  FMUL.FTZ R80, R62, R103 ;  /* 0x000000673e507220 */ /* 0x000fe20000410000 */
[----:B------:R-:W-:Y:S01]  /*1540*/  FMUL.FTZ R110, R64, R83 ;  /* 0x00000053406e7220 */ /* 0x000fe20000410000 */
[----:B------:R-:W-:Y:S01]  /*1550*/  FADD.FTZ R97, -R70, R97 ;  /* 0x0000006146617221 */ /* 0x000fe20000010100 */
[----:B------:R-:W-:Y:S02]  /*1560*/  HADD2.F32 R83, -RZ, R85.H0_H0 ;  /* 0x20000055ff537230 */ /* 0x000fe40000004100 */
[----:B------:R-:W-:Y:S01]  /*1570*/  FFMA.FTZ R71, R60, R101, R71 ;  /* 0x000000653c477223 */ /* 0x000fe20000010047 */
[----:B------:R-:W-:Y:S01]  /*1580*/  FFMA.FTZ R81, R110, R80, R81 ;  /* 0x000000506e517223 */ /* 0x000fe20000010051 */
[----:B------:R-:W-:Y:S01]  /*1590*/  FMUL.FTZ R80, R60, R109 ;  /* 0x0000006d3c507220 */ /* 0x000fe20000410000 */
[----:B------:R-:W-:Y:S01]  /*15a0*/  FMUL.FTZ R108, R64, R97 ;  /* 0x00000061406c7220 */ /* 0x000fe20000410000 */
        /* <DEDUP_REMOVED lines=8> */
[----:B------:R-:W-:Y:S01]  /*1630*/  FFMA.FTZ R71, R56, R105, R71 ;  /* 0x0000006938477223 */ /* 0x000fe20000010047 */
[----:B------:R-:W-:Y:S01]  /*1640*/  FADD.FTZ R85, -R70, R85 ;  /* 0x0000005546557221 */ /* 0x000fe20000010100 */
[----:B------:R-:W-:-:S02]  /*1650*/  HADD2.F32 R83, -RZ, R88.H0_H0 ;  /* 0x20000058ff537230 */ /* 0x000fc40000004100 */
[----:B------:R-:W-:Y:S01]  /*1660*/  FFMA.FTZ R81, R114, R80, R81 ;  /* 0x0000005072517223 */ /* 0x000fe20000010051 */
[----:B------:R-:W-:Y:S01]  /*1670*/  FFMA.FTZ R71, R62, R103, R71 ;  /* 0x000000673e477223 */ /* 0x000fe20000010047 */
[----:B------:R-:W-:Y:S01]  /*1680*/  FMUL.FTZ R80, R56, R113 ;  /* 0x0000007138507220 */ /* 0x000fe20000410000 */
[----:B------:R-:W-:Y:S01]  /*1690*/  FMUL.FTZ R112, R64, R85 ;  /* 0x0000005540707220 */ /* 0x000fe20000410000 */
[----:B------:R-:W-:Y:S02]  /*16a0*/  HADD2.F32 R111, -RZ, R90.H0_H0 ;  /* 0x2000005aff6f7230 */ /* 0x000fe40000004100 */
[----:B------:R-:W-:Y:S01]  /*16b0*/  FADD.FTZ R83, -R70, R83 ;  /* 0x0000005346537221 */ /* 0x000fe20000010100 */
[----:B------:R-:W-:Y:S02]  /*16c0*/  HADD2.F32 R85, -RZ, R88.H1_H1 ;  /* 0x30000058ff557230 */ /* 0x000fe40000004100 */
[----:B------:R-:W-:Y:S01]  /*16d0*/  FFMA.FTZ R71, R60, R109, R71 ;  /* 0x0000006d3c477223 */ /* 0x000fe20000010047 */
[----:B------:R-:W-:Y:S01]  /*16e0*/  FFMA.FTZ R81, R112, R80, R81 ;  /* 0x0000005070517223 */ /* 0x000fe20000010051 */
[----:B------:R-:W-:-:S02]  /*16f0*/  HADD2.F32 R117, -RZ, R90.H1_H1 ;  /* 0x3000005aff757230 */ /* 0x000fc40000004100 */
        /* <DEDUP_REMOVED lines=8> */
[----:B------:R-:W-:Y:S02]  /*1780*/  HADD2.F32 R115, -RZ, R91.H0_H0 ;  /* 0x2000005bff737230 */ /* 0x000fe40000004100 */
[----:B------:R-:W-:Y:S01]  /*1790*/  FADD.FTZ R83, -R70, R83 ;  /* 0x0000005346537221 */ /* 0x000fe20000010100 */
[----:B------:R-:W-:-:S02]  /*17a0*/  HADD2.F32 R89, -RZ, R89.H1_H1 ;  /* 0x30000059ff597230 */ /* 0x000fc40000004100 */
[----:B------:R-:W-:Y:S01]  /*17b0*/  FFMA.FTZ R71, R56, R113, R71 ;  /* 0x0000007138477223 */ /* 0x000fe20000010047 */
[----:B------:R-:W-:Y:S01]  /*17c0*/  FFMA.FTZ R81, R116, R80, R81 ;  /* 0x0000005074517223 */ /* 0x000fe20000010051 */
[----:B------:R-:W-:Y:S02]  /*17d0*/  HADD2.F32 R121, -RZ, R91.H1_H1 ;  /* 0x3000005bff797230 */ /* 0x000fe40000004100 */
[----:B------:R-:W-:Y:S01]  /*17e0*/  FMUL.FTZ R80, R58, R115 ;  /* 0x000000733a507220 */ /* 0x000fe20000410000 */
[----:B------:R-:W-:Y:S01]  /*17f0*/  FMUL.FTZ R122, R64, R83 ;  /* 0x00000053407a7220 */ /* 0x000fe20000410000 */
[----:B------:R-:W-:Y:S01]  /*1800*/  FFMA.FTZ R71, R62, R111, R71 ;  /* 0x0000006f3e477223 */ /* 0x000fe20000010047 */
        /* <DEDUP_REMOVED lines=28> */
[----:B------:R-:W-:Y:S01]  /*19d0*/  FFMA.FTZ R71, R60, R123, R71 ;  /* 0x0000007b3c477223 */ /* 0x000fe20000010047 */
[----:B------:R-:W-:Y:S02]  /*19e0*/  FADD.FTZ R93, -R70, R93 ;  /* 0x0000005d465d7221 */ /* 0x000fe40000010100 */
[----:B------:R-:W-:Y:S01]  /*19f0*/  FFMA.FTZ R81, R128, R80, R81 ;  /* 0x0000005080517223 */ /* 0x000fe20000010051 */
[----:B------:R-:W-:Y:S01]  /*1a00*/  FFMA.FTZ R71, R58, R125, R71 ;  /* 0x0000007d3a477223 */ /* 0x000fe20000010047 */
[----:B------:R-:W-:Y:S01]  /*1a10*/  FMUL.FTZ R80, R56, R127 ;  /* 0x0000007f38507220 */ /* 0x000fe20000410000 */
[----:B------:R-:W-:Y:S02]  /*1a20*/  FMUL.FTZ R130, R64, R93 ;  /* 0x0000005d40827220 */ /* 0x000fe40000410000 */
[----:B------:R-:W-:-:S02]  /*1a30*/  FFMA.FTZ R70, R56, R127, R71 ;  /* 0x0000007f38467223 */ /* 0x000fc40000010047 */
        /* <DEDUP_REMOVED lines=10> */
[----:B------:R-:W-:Y:S01]  /*1ae0*/  FADD.FTZ R74, R74, R51 ;  /* 0x000000334a4a7221 */ /* 0x000fe20000010000 */
[----:B------:R-:W-:Y:S01]  /*1af0*/  FADD.FTZ R76, R76, R49 ;  /* 0x000000314c4c7221 */ /* 0x000fe20000010000 */
[----:B------:R-:W-:Y:S01]  /*1b00*/  IADD3 R131, P0, R68, 0x10, RZ ;  /* 0x0000001044837810 */ /* 0x000fe20007f1e0ff */
        /* <DEDUP_REMOVED lines=8> */
[----:B------:R-:W-:Y:S01]  /*1b90*/  IADD3.X R129, RZ, R129, RZ, P0, !PT ;  /* 0x00000081ff817210 */ /* 0x000fe200007fe4ff */
[----:B------:R-:W-:Y:S01]  /*1ba0*/  FADD.FTZ R80, R80, R47 ;  /* 0x0000002f50507221 */ /* 0x000fe20000010000 */
[----:B------:R-:W-:Y:S01]  /*1bb0*/  FFMA.FTZ R73, R46, R47, R73 ;  /* 0x0000002f2e497223 */ /* 0x000fe20000010049 */
[----:B------:R-:W-:Y:S01]  /*1bc0*/  FFMA.FTZ R75, R44, R45, R75 ;  /* 0x0000002d2c4b7223 */ /* 0x000fe2000001004b */
[----:B------:R-:W-:Y:S01]  /*1bd0*/  FFMA.FTZ R77, R42, R43, R77 ;  /* 0x0000002b2a4d7223 */ /* 0x000fe2000001004d */
[----:B------:R-:W-:Y:S01]  /*1be0*/  FFMA.FTZ R79, R40, R41, R79 ;  /* 0x00000029284f7223 */ /* 0x000fe2000001004f */
[----:B------:R-:W-:Y:S01]  /*1bf0*/  ISETP.GE.U32.AND P0, PT, R131, UR10, PT ;  /* 0x0000000a83007c0c */ /* 0x000fe2000bf06070 */
        /* <DEDUP_REMOVED lines=8> */
[----:B------:R-:W-:Y:S01]  /*1c80*/  ISETP.GE.AND.EX P0, PT, R129, UR6, PT, P0 ;  /* 0x0000000681007c0c */ /* 0x000fe2000bf06300 */
        /* <DEDUP_REMOVED lines=16> */
[----:B------:R-:W-:Y:S01]  /*1d90*/  FADD.FTZ R72, R72, R117 ;  /* 0x0000007548487221 */ /* 0x000fe20000010000 */
[----:B------:R-:W-:Y:S01]  /*1da0*/  FADD.FTZ R74, R74, R115 ;  /* 0x000000734a4a7221 */ /* 0x000fe20000010000 */
[----:B0-----:R-:W-:Y:S01]  /*1db0*/  FFMA.FTZ R71, R110, R103, R73 ;  /* 0x000000676e477223 */ /* 0x001fe20000010049 */
        /* <DEDUP_REMOVED lines=9> */
[----:B------:R-:W-:Y:S01]  /*1e50*/  BAR.SYNC.DEFER_BLOCKING 0x0 ;  /* 0x0000000000007b1d */ /* 0x000fe20000010000 */
[----:B------:R-:W-:-:S02]  /*1e60*/  ISETP.GT.U32.AND P1, PT, R28, 0xf, PT ;  /* 0x0000000f1c00780c */ /* 0x000fc40003f24070 */
[----:B------:R-:W-:Y:S01]  /*1e70*/  CS2R R88, SRZ ;  /* 0x0000000000587805 */ /* 0x000fe2000001ff00 */
[----:B------:R-:W-:Y:S01]  /*1e80*/  FADD.FTZ R73, R80, R119 ;  /* 0x0000007750497221 */ /* 0x000fe20000010000 */
[----:B------:R-:W-:Y:S01]  /*1e90*/  FFMA.FTZ R72, R126, R119, R71 ;  /* 0x000000777e487223 */ /* 0x000fe20000010047 */
[----:B------:R-:W-:Y:S01]  /*1ea0*/  FFMA.FTZ R74, R124, R123, R81 ;  /* 0x0000007b7c4a7223 */ /* 0x000fe20000010051 */
[----:B------:R-:W-:Y:S01]  /*1eb0*/  FFMA.FTZ R76, R128, R125, R83 ;  /* 0x0000007d804c7223 */ /* 0x000fe20000010053 */
[----:B------:R-:W-:Y:S01]  /*1ec0*/  FFMA.FTZ R78, R130, R127, R85 ;  /* 0x0000007f824e7223 */ /* 0x000fe20000010055 */
[----:B------:R-:W-:Y:S06]  /*1ed0*/  @!P0 BRA `(.L_x_2063) ;  /* 0x0000000000ac8947 */ /* 0x000fec0003800000 */
[----:B------:R-:W0:Y:S01]  /*1ee0*/  S2UR UR7, SR_CgaCtaId ;  /* 0x00000000000779c3 */ /* 0x000e220000008800 */
[----:B------:R-:W-:Y:S01]  /*1ef0*/  UMOV UR5, 0x400 ;  /* 0x0000040000057882 */ /* 0x000fe20000000000 */
[----:B------:R-:W-:-:S05]  /*1f00*/  IMAD.SHL.U32 R70, R28, 0x2, RZ ;  /* 0x000000021c467824 */ /* 0x000fca00078e00ff */
[----:B------:R-:W-:-:S04]  /*1f10*/  LOP3.LUT R71, R70, 0x18, RZ, 0xc0, !PT ;  /* 0x0000001846477812 */ /* 0x000fc800078ec0ff */
[C---:B------:R-:W-:Y:S02]  /*1f20*/  LOP3.LUT R81, R71.reuse, 0x8, RZ, 0x3c, !PT ;  /* 0x0000000847517812 */ /* 0x040fe400078e3cff */
        /* <DEDUP_REMOVED lines=9> */
[----:B------:R-:W-:Y:S01]  /*1fc0*/  IADD3 R91, R70, R85, RZ ;  /* 0x00000055465b7210 */ /* 0x000fe20007ffe0ff */
[----:B------:R-:W-:Y:S01]  /*1fd0*/  IMAD R85, R20, 0x8, R86 ;  /* 0x0000000814557824 */ /* 0x000fe200078e0256 */
[-C--:B------:R-:W-:Y:S01]  /*1fe0*/  LEA R70, R23, R86.reuse, 0x3 ;  /* 0x0000005617467211 */ /* 0x080fe200078e18ff */
[----:B------:R-:W-:Y:S01]  /*1ff0*/  STS.64 [R84], R74 ;  /* 0x0000004a54007388 */ /* 0x000fe20000000a00 */
[----:B------:R-:W-:-:S02]  /*2000*/  LEA R80, R22, R86, 0x3 ;  /* 0x0000005616507211 */ /* 0x000fc400078e18ff */
[----:B------:R-:W-:Y:S01]  /*2010*/  LEA R83, R21, R86, 0x3 ;  /* 0x0000005615537211 */ /* 0x000fe200078e18ff */
[----:B------:R0:W-:Y:S01]  /*2020*/  STS.64 [R90], R76 ;  /* 0x0000004c5a007388 */ /* 0x0001e20000000a00 */
[----:B------:R-:W1:Y:S03]  /*2030*/  LDC.64 R86, c[0x0][0x260] ;  /* 0x00009800ff567b82 */ /* 0x000e660000000a00 */
[----:B------:R-:W-:Y:S05]  /*2040*/  STS.64 [R91], R78 ;  /* 0x0000004e5b007388 */ /* 0x000fea0000000a00 */
[----:B------:R-:W-:Y:S01]  /*2050*/  BAR.SYNC.DEFER_BLOCKING 0x0 ;  /* 0x0000000000007b1d */ /* 0x000fe20000010000 */
[----:B0-----:R-:W-:-:S04]  /*2060*/  LOP3.LUT R90, R30, 0x7ffffff8, RZ, 0xc0, !PT ;  /* 0x7ffffff81e5a7812 */ /* 0x001fc800078ec0ff */
[----:B------:R-:W-:-:S05]  /*2070*/  LOP3.LUT R93, R90, 0x7, R29, 0xf8, !PT ;  /* 0x000000075a5d7812 */ /* 0x000fca00078ef81d */
[----:B------:R-:W-:-:S05]  /*2080*/  IMAD R93, R93, 0xa00, R28 ;  /* 0x00000a005d5d7824 */ /* 0x000fca00078e021c */
[----:B------:R-:W-:-:S04]  /*2090*/  IADD3 R93, R98, R93, RZ ;  /* 0x0000005d625d7210 */ /* 0x000fc80007ffe0ff */
[----:B------:R-:W-:Y:S01]  /*20a0*/  SHF.L.U32 R93, R93, 0x1, RZ ;  /* 0x000000015d5d7819 */ /* 0x000fe200000006ff */
[----:B------:R-:W0:Y:S04]  /*20b0*/  LDS.64 R70, [R70] ;  /* 0x0000000046467984 */ /* 0x000e280000000a00 */
[----:B-1----:R-:W-:Y:S01]  /*20c0*/  IMAD.WIDE.U32 R86, R93, 0x4, R86 ;  /* 0x000000045d567825 */ /* 0x002fe200078e0056 */
[----:B------:R-:W1:Y:S04]  /*20d0*/  LDS.64 R80, [R80+0xa00] ;  /* 0x000a000050507984 */ /* 0x000e680000000a00 */
[----:B------:R-:W2:Y:S04]  /*20e0*/  LDS.64 R82, [R83+0x1400] ;  /* 0x0014000053527984 */ /* 0x000ea80000000a00 */
[----:B------:R-:W3:Y:S01]  /*20f0*/  LDS.64 R84, [R85+0x1e00] ;  /* 0x001e000055547984 */ /* 0x000ee20000000a00 */
[----:B0-----:R-:W-:Y:S01]  /*2100*/  FADD.FTZ R90, RZ, R71 ;  /* 0x00000047ff5a7221 */ /* 0x001fe20000010000 */
[----:B------:R-:W-:-:S03]  /*2110*/  FADD.FTZ R71, RZ, R70 ;  /* 0x00000046ff477221 */ /* 0x000fc60000010000 */
[----:B-1----:R-:W-:Y:S01]  /*2120*/  FADD.FTZ R90, R90, R81 ;  /* 0x000000515a5a7221 */ /* 0x002fe20000010000 */
[----:B------:R-:W-:-:S03]  /*2130*/  FADD.FTZ R71, R71, R80 ;  /* 0x0000005047477221 */ /* 0x000fc60000010000 */
[----:B--2---:R-:W-:Y:S01]  /*2140*/  FADD.FTZ R90, R90, R83 ;  /* 0x000000535a5a7221 */ /* 0x004fe20000010000 */
[----:B------:R-:W-:-:S03]  /*2150*/  FADD.FTZ R71, R71, R82 ;  /* 0x0000005247477221 */ /* 0x000fc60000010000 */
[----:B---3--:R-:W-:Y:S01]  /*2160*/  FADD.FTZ R85, R90, R85 ;  /* 0x000000555a557221 */ /* 0x008fe20000010000 */
[----:B------:R-:W-:-:S05]  /*2170*/  FADD.FTZ R84, R71, R84 ;  /* 0x0000005447547221 */ /* 0x000fca0000010000 */
[----:B------:R0:W-:Y:S02]  /*2180*/  STG.E.64 desc[UR8][R86.64+0x2000], R84 ;  /* 0x0020005456007986 */ /* 0x0001e4000c101b08 */
.L_x_2063:
        /* <DEDUP_REMOVED lines=9> */
[C---:B------:R-:W-:Y:S02]  /*2220*/  IADD3 R80, R98.reuse, 0x8, RZ ;  /* 0x0000000862507810 */ /* 0x040fe40007ffe0ff */
[C---:B------:R-:W-:Y:S02]  /*2230*/  IADD3 R70, R98.reuse, 0x4, RZ ;  /* 0x0000000462467810 */ /* 0x040fe40007ffe0ff */
[----:B------:R-:W-:Y:S02]  /*2240*/  SHF.R.S32.HI R81, RZ, 0x1f, R80 ;  /* 0x0000001fff517819 */ /* 0x000fe40000011450 */
[----:B------:R-:W-:Y:S02]  /*2250*/  SHF.R.S32.HI R71, RZ, 0x1f, R70 ;  /* 0x0000001fff477819 */ /* 0x000fe40000011446 */
[----:B------:R-:W-:Y:S02]  /*2260*/  IADD3 R82, R98, 0xc, RZ ;  /* 0x0000000c62527810 */ /* 0x000fe40007ffe0ff */
[----:B------:R-:W-:-:S02]  /*2270*/  LEA.HI R80, R81, R80, RZ, 0x2 ;  /* 0x0000005051507211 */ /* 0x000fc400078f10ff */
[C---:B------:R-:W-:Y:S02]  /*2280*/  IADD3 R81, R98.reuse, 0x10, RZ ;  /* 0x0000001062517810 */ /* 0x040fe40007ffe0ff */
[----:B------:R-:W-:Y:S02]  /*2290*/  LEA.HI R70, R71, R70, RZ, 0x2 ;  /* 0x0000004647467211 */ /* 0x000fe400078f10ff */
[----:B------:R-:W-:Y:S02]  /*22a0*/  SHF.R.S32.HI R71, RZ, 0x1f, R82 ;  /* 0x0000001fff477819 */ /* 0x000fe40000011452 */
[----:B0-----:R-:W-:Y:S02]  /*22b0*/  SHF.R.S32.HI R84, RZ, 0x1f, R81 ;  /* 0x0000001fff547819 */ /* 0x001fe40000011451 */
[----:B------:R-:W-:Y:S02]  /*22c0*/  IADD3 R94, R98, 0x1c, RZ ;  /* 0x0000001c625e7810 */ /* 0x000fe40007ffe0ff */
[----:B------:R-:W-:-:S02]  /*22d0*/  LEA.HI R82, R71, R82, RZ, 0x2 ;  /* 0x0000005247527211 */ /* 0x000fc400078f10ff */
        /* <DEDUP_REMOVED lines=8> */
[----:B------:R-:W-:Y:S02]  /*2360*/  SHF.R.S32.HI R86, RZ, 0x1f, R83 ;  /* 0x0000001fff567819 */ /* 0x000fe40000011453 */
[----:B------:R-:W-:Y:S01]  /*2370*/  LEA.HI R92, R81, R92, RZ, 0x2 ;  /* 0x0000005c515c7211 */ /* 0x000fe200078f10ff */
[----:B------:R-:W-:Y:S01]  /*2380*/  IMAD R71, R71, 0x28, R26 ;  /* 0x0000002847477824 */ /* 0x000fe200078e021a */
[----:B------:R-:W-:Y:S02]  /*2390*/  IADD3 R85, R98, 0x18, RZ ;  /* 0x0000001862557810 */ /* 0x000fe40007ffe0ff */
[----:B------:R-:W-:-:S02]  /*23a0*/  SHF.R.S32.HI R81, RZ, 0x2, R70 ;  /* 0x00000002ff517819 */ /* 0x000fc40000011446 */
[----:B------:R-:W-:Y:S02]  /*23b0*/  LEA.HI R86, R86, R83, RZ, 0x2 ;  /* 0x0000005356567211 */ /* 0x000fe400078f10ff */
[----:B------:R-:W-:Y:S01]  /*23c0*/  SHF.R.S32.HI R88, RZ, 0x1f, R85 ;  /* 0x0000001fff587819 */ /* 0x000fe20000011455 */
[----:B------:R-:W-:Y:S01]  /*23d0*/  IMAD R81, R81, 0x28, R26 ;  /* 0x0000002851517824 */ /* 0x000fe200078e021a */
[----:B------:R-:W-:Y:S02]  /*23e0*/  SHF.R.S32.HI R83, RZ, 0x2, R80 ;  /* 0x00000002ff537819 */ /* 0x000fe40000011450 */
[----:B------:R-:W-:Y:S02]  /*23f0*/  IADD3 R71, R71, R132, RZ ;  /* 0x0000008447477210 */ /* 0x000fe40007ffe0ff */
[----:B------:R-:W-:Y:S01]  /*2400*/  LEA.HI R90, R88, R85, RZ, 0x2 ;  /* 0x00000055585a7211 */ /* 0x000fe200078f10ff */
[----:B------:R-:W-:Y:S01]  /*2410*/  IMAD R83, R83, 0x28, R26 ;  /* 0x0000002853537824 */ /* 0x000fe200078e021a */
[----:B------:R-:W-:Y:S01]  /*2420*/  SHF.R.S32.HI R85, RZ, 0x2, R82 ;  /* 0x00000002ff557819 */ /* 0x000fe20000011452 */
[----:B------:R-:W-:Y:S01]  /*2430*/  IMAD.IADD R82, R132, 0x1, R81 ;  /* 0x0000000184527824 */ /* 0x000fe200078e0251 */
[----:B------:R-:W-:Y:S01]  /*2440*/  SHF.R.S32.HI R87, RZ, 0x2, R84 ;  /* 0x00000002ff577819 */ /* 0x000fe20000011454 */
[----:B------:R0:W1:Y:S01]  /*2450*/  LDS.64 R80, [R71] ;  /* 0x0000000047507984 */ /* 0x0000620000000a00 */
[----:B------:R-:W-:Y:S01]  /*2460*/  IADD3 R93, R98, 0x20, RZ ;  /* 0x00000020625d7810 */ /* 0x000fe20007ffe0ff */
[--C-:B------:R-:W-:Y:S01]  /*2470*/  IMAD R85, R85, 0x28, R26.reuse ;  /* 0x0000002855557824 */ /* 0x100fe200078e021a */
[----:B------:R-:W-:Y:S01]  /*2480*/  IADD3 R84, R132, R83, RZ ;  /* 0x0000005384547210 */ /* 0x000fe20007ffe0ff */
[----:B------:R-:W-:Y:S01]  /*2490*/  IMAD R87, R87, 0x28, R26 ;  /* 0x0000002857577824 */ /* 0x000fe200078e021a */
[----:B------:R-:W2:Y:S01]  /*24a0*/  LDS.64 R82, [R82] ;  /* 0x0000000052527984 */ /* 0x000ea20000000a00 */
[----:B------:R-:W-:-:S02]  /*24b0*/  SHF.R.S32.HI R89, RZ, 0x2, R86 ;  /* 0x00000002ff597819 */ /* 0x000fc40000011456 */
[----:B------:R-:W-:Y:S02]  /*24c0*/  SHF.R.S32.HI R88, RZ, 0x1f, R93 ;  /* 0x0000001fff587819 */ /* 0x000fe4000001145d */
[----:B------:R-:W-:Y:S01]  /*24d0*/  IADD3 R86, R132, R85, RZ ;  /* 0x0000005584567210 */ /* 0x000fe20007ffe0ff */
[----:B------:R-:W-:Y:S01]  /*24e0*/  IMAD R89, R89, 0x28, R26 ;  /* 0x0000002859597824 */ /* 0x000fe200078e021a */
[----:B------:R-:W3:Y:S01]  /*24f0*/  LDS.64 R84, [R84] ;  /* 0x0000000054547984 */ /* 0x000ee20000000a00 */
[----:B------:R-:W-:Y:S02]  /*2500*/  LEA.HI R93, R88, R93, RZ, 0x2 ;  /* 0x0000005d585d7211 */ /* 0x000fe400078f10ff */
[----:B------:R-:W-:Y:S02]  /*2510*/  IADD3 R88, R132, R87, RZ ;  /* 0x0000005784587210 */ /* 0x000fe40007ffe0ff */
[----:B------:R-:W-:Y:S01]  /*2520*/  IADD3 R99, R98, 0x28, RZ ;  /* 0x0000002862637810 */ /* 0x000fe20007ffe0ff */
[----:B------:R-:W4:Y:S01]  /*2530*/  LDS.64 R86, [R86] ;  /* 0x0000000056567984 */ /* 0x000f220000000a00 */
[----:B0-----:R-:W-:-:S02]  /*2540*/  SHF.R.S32.HI R71, RZ, 0x2, R90 ;  /* 0x00000002ff477819 */ /* 0x001fc4000001145a */
[----:B------:R-:W-:Y:S02]  /*2550*/  IADD3 R90, R132, R89, RZ ;  /* 0x00000059845a7210 */ /* 0x000fe40007ffe0ff */
[----:B------:R-:W-:Y:S01]  /*2560*/  SHF.R.S32.HI R70, RZ, 0x1f, R99 ;  /* 0x0000001fff467819 */ /* 0x000fe20000011463 */
[----:B------:R-:W0:Y:S01]  /*2570*/  LDS.64 R88, [R88] ;  /* 0x0000000058587984 */ /* 0x000e220000000a00 */
[----:B------:R-:W-:Y:S01]  /*2580*/  IADD3 R137, R98, 0x2c, RZ ;  /* 0x0000002c62897810 */ /* 0x000fe20007ffe0ff */
[----:B------:R-:W-:Y:S01]  /*2590*/  IMAD R71, R71, 0x28, R26 ;  /* 0x0000002847477824 */ /* 0x000fe200078e021a */
[----:B------:R-:W-:Y:S01]  /*25a0*/  LEA.HI R99, R70, R99, RZ, 0x2 ;  /* 0x0000006346637211 */ /* 0x000fe200078f10ff */
[----:B------:R-:W5:Y:S01]  /*25b0*/  LDS.64 R90, [R90] ;  /* 0x000000005a5a7984 */ /* 0x000f620000000a00 */
[----:B------:R-:W-:Y:S01]  /*25c0*/  SHF.R.S32.HI R70, RZ, 0x1f, R137 ;  /* 0x0000001fff467819 */ /* 0x000fe20000011489 */
[----:B------:R-:W-:Y:S01]  /*25d0*/  IMAD.IADD R71, R132, 0x1, R71 ;  /* 0x0000000184477824 */ /* 0x000fe200078e0247 */
[----:B------:R-:W-:-:S02]  /*25e0*/  IADD3 R133, R98, 0x34, RZ ;  /* 0x0000003462857810 */ /* 0x000fc40007ffe0ff */
[----:B------:R-:W-:Y:S02]  /*25f0*/  LEA.HI R137, R70, R137, RZ, 0x2 ;  /* 0x0000008946897211 */ /* 0x000fe400078f10ff */
[----:B------:R-:W-:Y:S01]  /*2600*/  SHF.R.S32.HI R96, RZ, 0x1f, R133 ;  /* 0x0000001fff607819 */ /* 0x000fe20000011485 */
[----:B------:R-:W5:Y:S01]  /*2610*/  LDS.64 R70, [R71] ;  /* 0x0000000047467984 */ /* 0x000f620000000a00 */
[C---:B------:R-:W-:Y:S02]  /*2620*/  IADD3 R97, R98.reuse, 0x3c, RZ ;  /* 0x0000003c62617810 */ /* 0x040fe40007ffe0ff */
[C---:B------:R-:W-:Y:S02]  /*2630*/  IADD3 R136, R98.reuse, 0x30, RZ ;  /* 0x0000003062887810 */ /* 0x040fe40007ffe0ff */
[----:B------:R-:W-:Y:S02]  /*2640*/  IADD3 R135, R98, 0x40, RZ ;  /* 0x0000004062877810 */ /* 0x000fe40007ffe0ff */
[----:B------:R-:W-:-:S02]  /*2650*/  LEA.HI R133, R96, R133, RZ, 0x2 ;  /* 0x0000008560857211 */ /* 0x000fc400078f10ff */
[----:B------:R-:W-:Y:S02]  /*2660*/  SHF.R.S32.HI R96, RZ, 0x1f, R97 ;  /* 0x0000001fff607819 */ /* 0x000fe40000011461 */
[----:B------:R-:W-:Y:S02]  /*2670*/  SHF.R.S32.HI R95, RZ, 0x1f, R136 ;  /* 0x0000001fff5f7819 */ /* 0x000fe40000011488 */
[----:B------:R-:W-:Y:S02]  /*2680*/  SHF.R.S32.HI R138, RZ, 0x1f, R135 ;  /* 0x0000001fff8a7819 */ /* 0x000fe40000011487 */
[C---:B------:R-:W-:Y:S02]  /*2690*/  IADD3 R134, R98.reuse, 0x38, RZ ;  /* 0x0000003862867810 */ /* 0x040fe40007ffe0ff */
[----:B------:R-:W-:Y:S02]  /*26a0*/  IADD3 R139, R98, 0x44, RZ ;  /* 0x00000044628b7810 */ /* 0x000fe40007ffe0ff */
[----:B------:R-:W-:-:S02]  /*26b0*/  LEA.HI R97, R96, R97, RZ, 0x2 ;  /* 0x0000006160617211 */ /* 0x000fc400078f10ff */
[----:B------:R-:W-:Y:S02]  /*26c0*/  LEA.HI R136, R95, R136, RZ, 0x2 ;  /* 0x000000885f887211 */ /* 0x000fe400078f10ff */
[----:B------:R-:W-:Y:S01]  /*26d0*/  LEA.HI R96, R138, R135, RZ, 0x2 ;  /* 0x000000878a607211 */ /* 0x000fe200078f10ff */
[----:B-1----:R-:W-:Y:S01]  /*26e0*/  FADD.FTZ R135, RZ, R80 ;  /* 0x00000050ff877221 */ /* 0x002fe20000010000 */
[----:B------:R-:W-:Y:S01]  /*26f0*/  SHF.R.S32.HI R95, RZ, 0x1f, R134 ;  /* 0x0000001fff5f7819 */ /* 0x000fe20000011486 */
[----:B------:R-:W-:Y:S01]  /*2700*/  FADD.FTZ R80, RZ, R81 ;  /* 0x00000051ff507221 */ /* 0x000fe20000010000 */
[----:B------:R-:W-:Y:S01]  /*2710*/  SHF.R.S32.HI R140, RZ, 0x1f, R139 ;  /* 0x0000001fff8c7819 */ /* 0x000fe2000001148b */
[----:B--2---:R-:W-:Y:S01]  /*2720*/  FADD.FTZ R135, R135, R82 ;  /* 0x0000005287877221 */ /* 0x004fe20000010000 */
[----:B------:R-:W-:Y:S01]  /*2730*/  IADD3 R138, R98, 0x48, RZ ;  /* 0x00000048628a7810 */ /* 0x000fe20007ffe0ff */
[----:B------:R-:W-:Y:S01]  /*2740*/  FADD.FTZ R80, R80, R83 ;  /* 0x0000005350507221 */ /* 0x000fe20000010000 */
[----:B------:R-:W-:Y:S01]  /*2750*/  LEA.HI R134, R95, R134, RZ, 0x2 ;  /* 0x000000865f867211 */ /* 0x000fe200078f10ff */
[----:B---3--:R-:W-:Y:S01]  /*2760*/  FADD.FTZ R81, R135, R84 ;  /* 0x0000005487517221 */ /* 0x008fe20000010000 */
[----:B------:R-:W-:Y:S01]  /*2770*/  LEA.HI R95, R140, R139, RZ, 0x2 ;  /* 0x0000008b8c5f7211 */ /* 0x000fe200078f10ff */
[----:B------:R-:W-:Y:S01]  /*2780*/  FADD.FTZ R80, R80, R85 ;  /* 0x0000005550507221 */ /* 0x000fe20000010000 */
[----:B------:R-:W-:Y:S01]  /*2790*/  SHF.R.S32.HI R139, RZ, 0x1f, R138 ;  /* 0x0000001fff8b7819 */ /* 0x000fe2000001148a */
[----:B----4-:R-:W-:Y:S01]  /*27a0*/  FADD.FTZ R81, R81, R86 ;  /* 0x0000005651517221 */ /* 0x010fe20000010000 */
[----:B------:R-:W-:Y:S01]  /*27b0*/  SHF.R.S32.HI R83, RZ, 0x2, R94 ;  /* 0x00000002ff537819 */ /* 0x000fe2000001145e */
[----:B------:R-:W-:Y:S01]  /*27c0*/  FADD.FTZ R80, R80, R87 ;  /* 0x0000005750507221 */ /* 0x000fe20000010000 */
[----:B------:R-:W-:Y:S01]  /*27d0*/  IADD3 R98, R98, 0x4c, RZ ;  /* 0x0000004c62627810 */ /* 0x000fe20007ffe0ff */
[----:B0-----:R-:W-:Y:S01]  /*27e0*/  FADD.FTZ R81, R81, R88 ;  /* 0x0000005851517221 */ /* 0x001fe20000010000 */
[----:B------:R-:W-:Y:S01]  /*27f0*/  LEA.HI R135, R139, R138, RZ, 0x2 ;  /* 0x0000008a8b877211 */ /* 0x000fe200078f10ff */
[----:B------:R-:W-:Y:S01]  /*2800*/  IMAD R83, R83, 0x28, R26 ;  /* 0x0000002853537824 */ /* 0x000fe200078e021a */
[----:B------:R-:W-:Y:S01]  /*2810*/  SHF.R.S32.HI R139, RZ, 0x1f, R98 ;  /* 0x0000001fff8b7819 */ /* 0x000fe20000011462 */
[----:B------:R-:W-:Y:S01]  /*2820*/  FADD.FTZ R80, R80, R89 ;  /* 0x0000005950507221 */ /* 0x000fe20000010000 */
[----:B------:R-:W-:Y:S01]  /*2830*/  SHF.R.S32.HI R93, RZ, 0x2, R93 ;  /* 0x00000002ff5d7819 */ /* 0x000fe2000001145d */
[----:B-----5:R-:W-:Y:S01]  /*2840*/  FADD.FTZ R81, R81, R90 ;  /* 0x0000005a51517221 */ /* 0x020fe20000010000 */
[----:B------:R-:W-:Y:S01]  /*2850*/  LEA.HI R94, R139, R98, RZ, 0x2 ;  /* 0x000000628b5e7211 */ /* 0x000fe200078f10ff */
[----:B------:R-:W-:Y:S01]  /*2860*/  FADD.FTZ R138, R80, R91 ;  /* 0x0000005b508a7221 */ /* 0x000fe20000010000 */
[C---:B------:R-:W-:Y:S01]  /*2870*/  IADD3 R98, R132.reuse, R83, RZ ;  /* 0x0000005384627210 */ /* 0x040fe20007ffe0ff */
[----:B------:R-:W-:Y:S01]  /*2880*/  IMAD R93, R93, 0x28, R26 ;  /* 0x000000285d5d7824 */ /* 0x000fe200078e021a */
[----:B------:R-:W-:Y:S01]  /*2890*/  SHF.R.S32.HI R85, RZ, 0x2, R92 ;  /* 0x00000002ff557819 */ /* 0x000fe2000001145c */
[----:B------:R-:W-:Y:S01]  /*28a0*/  FADD.FTZ R139, R81, R70 ;  /* 0x00000046518b7221 */ /* 0x000fe20000010000 */
[----:B------:R-:W-:Y:S01]  /*28b0*/  SHF.R.S32.HI R83, RZ, 0x2, R99 ;  /* 0x00000002ff537819 */ /* 0x000fe20000011463 */
[C---:B------:R-:W-:Y:S01]  /*28c0*/  IMAD.IADD R80, R132.reuse, 0x1, R93 ;  /* 0x0000000184507824 */ /* 0x040fe200078e025d */
[----:B------:R-:W0:Y:S01]  /*28d0*/  LDS.64 R98, [R98] ;  /* 0x0000000062627984 */ /* 0x000e220000000a00 */
[--C-:B------:R-:W-:Y:S01]  /*28e0*/  IMAD R85, R85, 0x28, R26.reuse ;  /* 0x0000002855557824 */ /* 0x100fe200078e021a */
[----:B------:R-:W-:Y:S01]  /*28f0*/  SHF.R.S32.HI R137, RZ, 0x2, R137 ;  /* 0x00000002ff897819 */ /* 0x000fe20000011489 */
[--C-:B------:R-:W-:Y:S01]  /*2900*/  IMAD R83, R83, 0x28, R26.reuse ;  /* 0x0000002853537824 */ /* 0x100fe200078e021a */
[----:B------:R-:W-:Y:S01]  /*2910*/  SHF.R.S32.HI R133, RZ, 0x2, R133 ;  /* 0x00000002ff857819 */ /* 0x000fe20000011485 */
[----:B------:R-:W1:Y:S01]  /*2920*/  LDS.64 R80, [R80] ;  /* 0x0000000050507984 */ /* 0x000e620000000a00 */
[C---:B------:R-:W-:Y:S01]  /*2930*/  IADD3 R82, R132.reuse, R85, RZ ;  /* 0x0000005584527210 */ /* 0x040fe20007ffe0ff */
[----:B------:R-:W-:Y:S01]  /*2940*/  IMAD R137, R137, 0x28, R26 ;  /* 0x0000002889897824 */ /* 0x000fe200078e021a */
[----:B------:R-:W-:Y:S01]  /*2950*/  SHF.R.S32.HI R85, RZ, 0x2, R136 ;  /* 0x00000002ff557819 */ /* 0x000fe20000011488 */
[--C-:B------:R-:W-:Y:S01]  /*2960*/  IMAD R133, R133, 0x28, R26.reuse ;  /* 0x0000002885857824 */ /* 0x100fe200078e021a */
[----:B------:R-:W-:Y:S01]  /*2970*/  IADD3 R84, R132, R83, RZ ;  /* 0x0000005384547210 */ /* 0x000fe20007ffe0ff */
[----:B------:R-:W-:Y:S01]  /*2980*/  FADD.FTZ R138, R138, R71 ;  /* 0x000000478a8a7221 */ /* 0x000fe20000010000 */
[----:B------:R-:W2:Y:S01]  /*2990*/  LDS.64 R82, [R82] ;  /* 0x0000000052527984 */ /* 0x000ea20000000a00 */
[----:B------:R-:W-:Y:S01]  /*29a0*/  IMAD R87, R85, 0x28, R26 ;  /* 0x0000002855577824 */ /* 0x000fe200078e021a */
[----:B------:R-:W-:-:S02]  /*29b0*/  IADD3 R86, R132, R137, RZ ;  /* 0x0000008984567210 */ /* 0x000fc40007ffe0ff */
[----:B------:R-:W-:Y:S01]  /*29c0*/  SHF.R.S32.HI R89, RZ, 0x2, R134 ;  /* 0x00000002ff597819 */ /* 0x000fe20000011486 */
[----:B------:R-:W3:Y:S01]  /*29d0*/  LDS.64 R84, [R84] ;  /* 0x0000000054547984 */ /* 0x000ee20000000a00 */
[C---:B------:R-:W-:Y:S02]  /*29e0*/  IADD3 R88, R132.reuse, R87, RZ ;  /* 0x0000005784587210 */ /* 0x040fe40007ffe0ff */
[----:B------:R-:W-:Y:S01]  /*29f0*/  SHF.R.S32.HI R97, RZ, 0x2, R97 ;  /* 0x00000002ff617819 */ /* 0x000fe20000011461 */
[----:B------:R-:W4:Y:S01]  /*2a00*/  LDS.64 R86, [R86] ;  /* 0x0000000056567984 */ /* 0x000f220000000a00 */
[----:B------:R-:W-:Y:S01]  /*2a10*/  IMAD R91, R89, 0x28, R26 ;  /* 0x00000028595b7824 */ /* 0x000fe200078e021a */
[C---:B------:R-:W-:Y:S02]  /*2a20*/  IADD3 R90, R132.reuse, R133, RZ ;  /* 0x00000085845a7210 */ /* 0x040fe40007ffe0ff */
[----:B------:R-:W5:Y:S01]  /*2a30*/  LDS.64 R88, [R88] ;  /* 0x0000000058587984 */ /* 0x000f620000000a00 */
[----:B------:R-:W-:Y:S01]  /*2a40*/  SHF.R.S32.HI R93, RZ, 0x2, R96 ;  /* 0x00000002ff5d7819 */ /* 0x000fe20000011460 */
[----:B------:R-:W-:Y:S01]  /*2a50*/  IMAD R97, R97, 0x28, R26 ;  /* 0x0000002861617824 */ /* 0x000fe200078e021a */
[----:B------:R-:W-:-:S02]  /*2a60*/  IADD3 R92, R132, R91, RZ ;  /* 0x0000005b845c7210 */ /* 0x000fc40007ffe0ff */
[----:B------:R-:W-:Y:S01]  /*2a70*/  SHF.R.S32.HI R137, RZ, 0x2, R95 ;  /* 0x00000002ff897819 */ /* 0x000fe2000001145f */
[----:B------:R-:W5:Y:S01]  /*2a80*/  LDS.64 R90, [R90] ;  /* 0x000000005a5a7984 */ /* 0x000f620000000a00 */
[--C-:B------:R-:W-:Y:S01]  /*2a90*/  IMAD R133, R93, 0x28, R26.reuse ;  /* 0x000000285d857824 */ /* 0x100fe200078e021a */
[C---:B------:R-:W-:Y:S02]  /*2aa0*/  IADD3 R95, R132.reuse, R97, RZ ;  /* 0x00000061845f7210 */ /* 0x040fe40007ffe0ff */
[----:B------:R-:W-:Y:S01]  /*2ab0*/  SHF.R.S32.HI R135, RZ, 0x2, R135 ;  /* 0x00000002ff877819 */ /* 0x000fe20000011487 */
[----:B------:R-:W5:Y:S01]  /*2ac0*/  LDS.64 R92, [R92] ;  /* 0x000000005c5c7984 */ /* 0x000f620000000a00 */
[----:B------:R-:W-:Y:S01]  /*2ad0*/  IMAD R137, R137, 0x28, R26 ;  /* 0x0000002889897824 */ /* 0x000fe200078e021a */
[----:B------:R-:W-:Y:S01]  /*2ae0*/  SHF.R.S32.HI R141, RZ, 0x2, R94 ;  /* 0x00000002ff8d7819 */ /* 0x000fe2000001145e */
[C---:B------:R-:W-:Y:S01]  /*2af0*/  IMAD.IADD R96, R132.reuse, 0x1, R133 ;  /* 0x0000000184607824 */ /* 0x040fe200078e0285 */
[----:B------:R-:W5:Y:S01]  /*2b00*/  LDS.64 R94, [R95] ;  /* 0x000000005f5e7984 */ /* 0x000f620000000a00 */
[----:B------:R-:W-:Y:S01]  /*2b10*/  IMAD R135, R135, 0x28, R26 ;  /* 0x0000002887877824 */ /* 0x000fe200078e021a */
[C---:B------:R-:W-:Y:S01]  /*2b20*/  IADD3 R70, R132.reuse, R137, RZ ;  /* 0x0000008984467210 */ /* 0x040fe20007ffe0ff */
[----:B0-----:R-:W-:Y:S01]  /*2b30*/  FADD.FTZ R139, R139, R98 ;  /* 0x000000628b8b7221 */ /* 0x001fe20000010000 */
[----:B------:R-:W-:Y:S01]  /*2b40*/  IMAD R141, R141, 0x28, R26 ;  /* 0x000000288d8d7824 */ /* 0x000fe200078e021a */
[----:B------:R-:W0:Y:S01]  /*2b50*/  LDS.64 R96, [R96] ;  /* 0x0000000060607984 */ /* 0x000e220000000a00 */
[----:B------:R-:W-:Y:S01]  /*2b60*/  IADD3 R98, R132, R135, RZ ;  /* 0x0000008784627210 */ /* 0x000fe20007ffe0ff */
[----:B------:R-:W-:Y:S01]  /*2b70*/  FADD.FTZ R138, R138, R99 ;  /* 0x000000638a8a7221 */ /* 0x000fe20000010000 */
[----:B-1----:R-:W-:Y:S01]  /*2b80*/  FADD.FTZ R139, R139, R80 ;  /* 0x000000508b8b7221 */ /* 0x002fe20000010000 */
[----:B------:R-:W1:Y:S01]  /*2b90*/  LDS.64 R70, [R70] ;  /* 0x0000000046467984 */ /* 0x000e620000000a00 */
[----:B------:R-:W-:Y:S01]  /*2ba0*/  IADD3 R141, R132, R141, RZ ;  /* 0x0000008d848d7210 */ /* 0x000fe20007ffe0ff */
[----:B------:R-:W-:Y:S01]  /*2bb0*/  FADD.FTZ R138, R138, R81 ;  /* 0x000000518a8a7221 */ /* 0x000fe20000010000 */
[----:B--2---:R-:W-:Y:S01]  /*2bc0*/  FADD.FTZ R139, R139, R82 ;  /* 0x000000528b8b7221 */ /* 0x004fe20000010000 */
[----:B------:R-:W2:Y:S02]  /*2bd0*/  LDS.64 R98, [R98] ;  /* 0x0000000062627984 */ /* 0x000ea40000000a00 */
[----:B------:R-:W-:-:S02]  /*2be0*/  FADD.FTZ R138, R138, R83 ;  /* 0x000000538a8a7221 */ /* 0x000fc40000010000 */
[----:B------:R-:W2:Y:S01]  /*2bf0*/  LDS.64 R80, [R141] ;  /* 0x000000008d507984 */ /* 0x000ea20000000a00 */
        /* <DEDUP_REMOVED lines=20> */
.L_x_2065:
[----:B------:R-:W-:Y:S05]  /*2d40*/  BSYNC B0 ;  /* 0x0000000000007941 */ /* 0x000fea0003800000 */
.L_x_2064:
[----:B------:R-:W1:Y:S01]  /*2d50*/  SHFL.BFLY PT, R71, R88, 0x2, 0x1f ;  /* 0x0c401f0058477f89 */ /* 0x000e6200000e0000 */
[----:B------:R-:W-:Y:S01]  /*2d60*/  LOP3.LUT P2, RZ, R28, 0xfffffff3, RZ, 0xc0, !PT ;  /* 0xfffffff31cff7812 */ /* 0x000fe2000784c0ff */
[----:B------:R-:W-:Y:S01]  /*2d70*/  BSSY B0, `(.L_x_2066) ;  /* 0x0000015000007945 */ /* 0x000fe20003800000 */
[----:B------:R-:W-:Y:S01]  /*2d80*/  ISETP.GE.U32.AND P1, PT, R131, UR10, PT ;  /* 0x0000000a83007c0c */ /* 0x000fe2000bf26070 */
[----:B------:R-:W2:Y:S03]  /*2d90*/  SHFL.BFLY PT, R70, R89, 0x2, 0x1f ;  /* 0x0c401f0059467f89 */ /* 0x000ea600000e0000 */
[----:B------:R-:W-:Y:S01]  /*2da0*/  ISETP.GE.AND.EX P1, PT, R129, UR6, PT, P1 ;  /* 0x0000000681007c0c */ /* 0x000fe2000bf26310 */
[----:B-1----:R-:W-:Y:S01]  /*2db0*/  FADD.FTZ R80, R71, R88 ;  /* 0x0000005847507221 */ /* 0x002fe20000010000 */
[----:B--2---:R-:W-:-:S04]  /*2dc0*/  FADD.FTZ R81, R70, R89 ;  /* 0x0000005946517221 */ /* 0x004fc80000010000 */
[----:B------:R-:W1:Y:S04]  /*2dd0*/  SHFL.BFLY PT, R71, R80, 0x1, 0x1f ;  /* 0x0c201f0050477f89 */ /* 0x000e6800000e0000 */
[----:B------:R-:W2:Y:S01]  /*2de0*/  SHFL.BFLY PT, R82, R81, 0x1, 0x1f ;  /* 0x0c201f0051527f89 */ /* 0x000ea200000e0000 */
[----:B-1----:R-:W-:Y:S01]  /*2df0*/  FADD.FTZ R70, R80, R71 ;  /* 0x0000004750467221 */ /* 0x002fe20000010000 */
[----:B--2---:R-:W-:Y:S01]  /*2e00*/  FADD.FTZ R71, R81, R82 ;  /* 0x0000005251477221 */ /* 0x004fe20000010000 */
[----:B------:R-:W-:Y:S06]  /*2e10*/  @P2 BRA `(.L_x_2067) ;  /* 0x0000000000282947 */ /* 0x000fec0003800000 */
[----:B------:R-:W1:Y:S01]  /*2e20*/  LDC R83, c[0x0][0x10] ;  /* 0x00000400ff537b82 */ /* 0x000e620000000800 */
[----:B------:R-:W-:-:S04]  /*2e30*/  SHF.R.U32.HI R82, RZ, 0x2, R28 ;  /* 0x00000002ff527819 */ /* 0x000fc8000001161c */
[----:B0-----:R-:W-:-:S03]  /*2e40*/  SHF.L.U32 R84, R82, 0x3, RZ ;  /* 0x0000000352547819 */ /* 0x001fc600000006ff */
[----:B------:R-:W0:Y:S01]  /*2e50*/  LDC.64 R80, c[0x0][0x260] ;  /* 0x00009800ff507b82 */ /* 0x000e220000000a00 */
[----:B-1----:R-:W-:Y:S01]  /*2e60*/  IMAD R82, R83, UR4, R30 ;  /* 0x0000000453527c24 */ /* 0x002fe2000f8e021e */
[----:B------:R-:W-:-:S04]  /*2e70*/  LOP3.LUT R83, R84, 0xfffffff8, R29, 0xe2, !PT ;  /* 0xfffffff854537812 */ /* 0x000fc800078ee21d */
[----:B------:R-:W-:-:S04]  /*2e80*/  LEA R82, R82, R83, 0x5 ;  /* 0x0000005352527211 */ /* 0x000fc800078e28ff */
[----:B------:R-:W-:-:S05]  /*2e90*/  SHF.L.U32 R83, R82, 0x1, RZ ;  /* 0x0000000152537819 */ /* 0x000fca00000006ff */
[----:B0-----:R-:W-:-:S05]  /*2ea0*/  IMAD.WIDE.U32 R80, R83, 0x4, R80 ;  /* 0x0000000453507825 */ /* 0x001fca00078e0050 */
[----:B------:R1:W-:Y:S02]  /*2eb0*/  STG.E.64 desc[UR8][R80.64], R70 ;  /* 0x0000004650007986 */ /* 0x0003e4000c101b08 */
.L_x_2067:
[----:B------:R-:W-:Y:S05]  /*2ec0*/  BSYNC B0 ;  /* 0x0000000000007941 */ /* 0x000fea0003800000 */
.L_x_2066:
[----:B------:R-:W-:Y:S05]  /*2ed0*/  @P1 BRA `(.L_x_2068) ;  /* 0x0000000000541947 */ /* 0x000fea0003800000 */
[----:B------:R-:W-:Y:S01]  /*2ee0*/  BAR.SYNC.DEFER_BLOCKING 0x0 ;  /* 0x0000000000007b1d */ /* 0x000fe20000010000 */
[----:B------:R-:W-:-:S13]  /*2ef0*/  ISETP.NE.AND P1, PT, R28, RZ, PT ;  /* 0x000000ff1c00720c */ /* 0x000fda0003f25270 */
[----:B------:R-:W-:Y:S05]  /*2f00*/  @P1 BRA `(.L_x_2069) ;  /* 0x00000000003c1947 */ /* 0x000fea0003800000 */
[----:B-1----:R-:W1:Y:S01]  /*2f10*/  LDC.64 R70, c[0x0][0x268] ;  /* 0x00009a00ff467b82 */ /* 0x002e620000000a00 */
[----:B------:R-:W-:Y:S02]  /*2f20*/  ISETP.NE.AND P1, PT, R29, RZ, PT ;  /* 0x000000ff1d00720c */ /* 0x000fe40003f25270 */
[----:B------:R-:W-:-:S04]  /*2f30*/  MOV R81, 0x7ffffff9 ;  /* 0x7ffffff900517802 */ /* 0x000fc80000000f00 */
[----:B------:R-:W-:Y:S01]  /*2f40*/  SEL R81, R81, 0x1, !P1 ;  /* 0x0000000151517807 */ /* 0x000fe20004800000 */
[----:B-1----:R-:W-:Y:S01]  /*2f50*/  IMAD.WIDE.U32 R70, R30, 0x4, R70 ;  /* 0x000000041e467825 */ /* 0x002fe200078e0046 */
[----:B------:R-:W-:Y:S06]  /*2f60*/  MEMBAR.ALL.GPU ;  /* 0x0000000000007992 */ /* 0x000fec000000a000 */
[----:B------:R-:W-:-:S00]  /*2f70*/  ERRBAR ;  /* 0x00000000000079ab */ /* 0x000fc00000000000 */
[----:B------:R-:W-:Y:S06]  /*2f80*/  CGAERRBAR ;  /* 0x00000000000075ab */ /* 0x000fec0000000000 */
[----:B------:R1:W5:Y:S02]  /*2f90*/  ATOM.E.ADD.STRONG.GPU PT, R81, desc[UR8][R70.64], R81 ;  /* 0x000000514651798a */ /* 0x00036400081ee1c8 */
.L_x_2070:
[----:B------:R-:W2:Y:S04]  /*2fa0*/  LD.E.STRONG.GPU R80, desc[UR8][R70.64] ;  /* 0x0000000846507980 */ /* 0x000ea8000c10f900 */
[----:B--2---:R-:W-:Y:S01]  /*2fb0*/  CCTL.IVALL ;  /* 0x00000000ff00798f */ /* 0x004fe20002000000 */
[----:B------:R-:W-:Y:S05]  /*2fc0*/  YIELD ;  /* 0x0000000000007946 */ /* 0x000fea0003800000 */
[----:B-----5:R-:W-:-:S04]  /*2fd0*/  LOP3.LUT R80, R80, R81, RZ, 0x3c, !PT ;  /* 0x0000005150507212 */ /* 0x020fc800078e3cff */
[----:B------:R-:W-:-:S13]  /*2fe0*/  ISETP.GT.AND P1, PT, R80, -0x1, PT ;  /* 0xffffffff5000780c */ /* 0x000fda0003f24270 */
[----:B------:R-:W-:Y:S05]  /*2ff0*/  @P1 BRA `(.L_x_2070) ;  /* 0xfffffffc00e81947 */ /* 0x000fea000383ffff */
.L_x_2069:
[----:B------:R-:W-:Y:S05]  /*3000*/  WARPSYNC.ALL ;  /* 0x0000000000007948 */ /* 0x000fea0003800000 */
[----:B------:R-:W-:Y:S06]  /*3010*/  BAR.SYNC.DEFER_BLOCKING 0x0 ;  /* 0x0000000000007b1d */ /* 0x000fec0000010000 */
[----:B------:R-:W-:Y:S05]  /*3020*/  BRA `(.L_x_2071) ;  /* 0x0000000000607947 */ /* 0x000fea0003800000 */
.L_x_2068:
[----:B------:R-:W-:Y:S01]  /*3030*/  BAR.SYNC.DEFER_BLOCKING 0x0 ;  /* 0x0000000000007b1d */ /* 0x000fe20000010000 */
[----:B------:R-:W-:-:S13]  /*3040*/  ISETP.NE.AND P1, PT, R28, RZ, PT ;  /* 0x000000ff1c00720c */ /* 0x000fda0003f25270 */
[----:B------:R-:W-:Y:S05]  /*3050*/  @P1 BRA `(.L_x_2072) ;  /* 0x00000000004c1947 */ /* 0x000fea0003800000 */
[----:B-1----:R-:W1:Y:S01]  /*3060*/  LDC.64 R70, c[0x0][0x268] ;  /* 0x00009a00ff467b82 */ /* 0x002e620000000a00 */
[----:B------:R-:W-:Y:S02]  /*3070*/  SHF.R.U32.HI R80, RZ, 0x3, R30 ;  /* 0x00000003ff507819 */ /* 0x000fe4000001161e */
[----:B------:R-:W-:-:S03]  /*3080*/  LOP3.LUT R81, R30, 0x7, RZ, 0xc0, !PT ;  /* 0x000000071e517812 */ /* 0x000fc600078ec0ff */
[----:B------:R-:W-:Y:S01]  /*3090*/  IMAD.MOV R80, RZ, RZ, -R80 ;  /* 0x000000ffff507224 */ /* 0x000fe200078e0a50 */
[----:B------:R-:W-:-:S04]  /*30a0*/  LOP3.LUT R81, R81, 0x10, RZ, 0xfc, !PT ;  /* 0x0000001051517812 */ /* 0x000fc800078efcff */
[----:B------:R-:W-:Y:S02]  /*30b0*/  ISETP.NE.AND P1, PT, R29, R80, PT ;  /* 0x000000501d00720c */ /* 0x000fe40003f25270 */
[----:B------:R-:W-:Y:S01]  /*30c0*/  MOV R80, 0x7ffffff1 ;  /* 0x7ffffff100507802 */ /* 0x000fe20000000f00 */
[----:B-1----:R-:W-:-:S03]  /*30d0*/  IMAD.WIDE.U32 R70, R81, 0x4, R70 ;  /* 0x0000000451467825 */ /* 0x002fc600078e0046 */
[----:B------:R-:W-:Y:S01]  /*30e0*/  SEL R81, R80, 0x1, !P1 ;  /* 0x0000000150517807 */ /* 0x000fe20004800000 */
[----:B------:R-:W-:Y:S06]  /*30f0*/  MEMBAR.ALL.GPU ;  /* 0x0000000000007992 */ /* 0x000fec000000a000 */
[----:B------:R-:W-:-:S00]  /*3100*/  ERRBAR ;  /* 0x00000000000079ab */ /* 0x000fc00000000000 */
[----:B------:R-:W-:Y:S06]  /*3110*/  CGAERRBAR ;  /* 0x00000000000075ab */ /* 0x000fec0000000000 */
[----:B------:R1:W5:Y:S02]  /*3120*/  ATOM.E.ADD.STRONG.GPU PT, R81, desc[UR8][R70.64], R81 ;  /* 0x000000514651798a */ /* 0x00036400081ee1c8 */
.L_x_2073:
[----:B------:R-:W2:Y:S04]  /*3130*/  LD.E.STRONG.GPU R80, desc[UR8][R70.64] ;  /* 0x0000000846507980 */ /* 0x000ea8000c10f900 */
[----:B--2---:R-:W-:Y:S01]  /*3140*/  CCTL.IVALL ;  /* 0x00000000ff00798f */ /* 0x004fe20002000000 */
[----:B------:R-:W-:Y:S05]  /*3150*/  YIELD ;  /* 0x0000000000007946 */ /* 0x000fea0003800000 */
[----:B-----5:R-:W-:-:S04]  /*3160*/  LOP3.LUT R80, R80, R81, RZ, 0x3c, !PT ;  /* 0x0000005150507212 */ /* 0x020fc800078e3cff */
[----:B------:R-:W-:-:S13]  /*3170*/  ISETP.GT.AND P1, PT, R80, -0x1, PT ;  /* 0xffffffff5000780c */ /* 0x000fda0003f24270 */
[----:B------:R-:W-:Y:S05]  /*3180*/  @P1 BRA `(.L_x_2073) ;  /* 0xfffffffc00e81947 */ /* 0x000fea000383ffff */
.L_x_2072:
[----:B------:R-:W-:Y:S05]  /*3190*/  WARPSYNC.ALL ;  /* 0x0000000000007948 */ /* 0x000fea0003800000 */
[----:B------:R-:W-:Y:S06]  /*31a0*/  BAR.SYNC.DEFER_BLOCKING 0x0 ;  /* 0x0000000000007b1d */ /* 0x000fec0000010000 */
.L_x_2071:
[----:B------:R-:W-:Y:S01]  /*31b0*/  ISETP.GT.U32.AND P1, PT, R28, 0x1f, PT ;  /* 0x0000001f1c00780c */ /* 0x000fe20003f24070 */
[----:B------:R-:W2:Y:S01]  /*31c0*/  S2UR UR7, SR_CgaCtaId ;  /* 0x00000000000779c3 */ /* 0x000ea20000008800 */
[----:B------:R-:W-:Y:S01]  /*31d0*/  UMOV UR5, 0x400 ;  /* 0x0000040000057882 */ /* 0x000fe20000000000 */
[----:B------:R-:W-:Y:S01]  /*31e0*/  SHF.L.U32 R68, R68, 0x2, RZ ;  /* 0x0000000244447819 */ /* 0x000fe200000006ff */
[----:B------:R-:W-:-:S09]  /*31f0*/  ULDC.64 UR12, c[0x0][0x210] ;  /* 0x00008400000c7ab9 */ /* 0x000fd20000000a00 */
[----:B-1----:R-:W1:Y:S01]  /*3200*/  @!P1 LDC R81, c[0x0][0x10] ;  /* 0x00000400ff519b82 */ /* 0x002e620000000800 */
[----:B------:R-:W-:-:S07]  /*3210*/  @!P1 LOP3.LUT R83, R28, 0x7, RZ, 0xc0, !PT ;  /* 0x000000071c539812 */ /* 0x000fce00078ec0ff */
[----:B------:R-:W3:Y:S01]  /*3220*/  @!P1 LDC.64 R70, c[0x0][0x260] ;  /* 0x00009800ff469b82 */ /* 0x000ee20000000a00 */
[----:B-1----:R-:W-:Y:S01]  /*3230*/  @!P1 IMAD R80, R81, UR4, R30 ;  /* 0x0000000451509c24 */ /* 0x002fe2000f8e021e */
[----:B------:R-:W-:-:S04]  /*3240*/  @!P1 LOP3.LUT R81, R28, 0x7ffffff8, RZ, 0xc0, !PT ;  /* 0x7ffffff81c519812 */ /* 0x000fc800078ec0ff */
[----:B------:R-:W-:-:S04]  /*3250*/  @!P1 LEA R80, R80, R81, 0x5 ;  /* 0x0000005150509211 */ /* 0x000fc800078e28ff */
[----:B------:R-:W-:-:S04]  /*3260*/  @!P1 IADD3 R80, R80, R83, RZ ;  /* 0x0000005350509210 */ /* 0x000fc80007ffe0ff */
[----:B------:R-:W-:-:S05]  /*3270*/  @!P1 SHF.L.U32 R81, R80, 0x1, RZ ;  /* 0x0000000150519819 */ /* 0x000fca00000006ff */
[----:B---3--:R-:W-:-:S06]  /*3280*/  @!P1 IMAD.WIDE.U32 R70, R81, 0x4, R70 ;  /* 0x0000000451469825 */ /* 0x008fcc00078e0046 */
[----:B------:R-:W3:Y:S01]  /*3290*/  @!P1 LDG.E.64 R70, desc[UR8][R70.64] ;  /* 0x0000000846469981 */ /* 0x000ee2000c1e1b00 */
[----:B------:R-:W-:Y:S01]  /*32a0*/  CS2R R80, SRZ ;  /* 0x0000000000507805 */ /* 0x000fe2000001ff00 */
[----:B------:R-:W-:Y:S02]  /*32b0*/  UIADD3 UR5, UR5, 0x3480, URZ ;  /* 0x0000348005057890 */ /* 0x000fe4000fffe03f */
[----:B------:R-:W-:Y:S02]  /*32c0*/  ULOP3.LUT UR4, UR4, 0x1, URZ, 0x3c, !UPT ;  /* 0x0000000104047892 */ /* 0x000fe4000f8e3c3f */
[----:B--2---:R-:W-:Y:S01]  /*32d0*/  ULEA UR5, UR7, UR5, 0x18 ;  /* 0x0000000507057291 */ /* 0x004fe2000f8ec03f */
[----:B---3--:R-:W-:Y:S01]  /*32e0*/  @!P1 FADD.FTZ R81, RZ, R70 ;  /* 0x00000046ff519221 */ /* 0x008fe20000010000 */
[----:B------:R-:W-:Y:S01]  /*32f0*/  @!P1 FADD.FTZ R80, RZ, R71 ;  /* 0x00000047ff509221 */ /* 0x000fe20000010000 */
[----:B------:R-:W-:-:S03]  /*3300*/  LOP3.LUT P1, RZ, R28, 0xffffffe7, RZ, 0xc0, !PT ;  /* 0xffffffe71cff7812 */ /* 0x000fc6000782c0ff */
[----:B------:R-:W1:Y:S04]  /*3310*/  SHFL.BFLY PT, R82, R81, 0x4, 0x1f ;  /* 0x0c801f0051527f89 */ /* 0x000e6800000e0000 */
[----:B------:R-:W2:Y:S01]  /*3320*/  SHFL.BFLY PT, R83, R80, 0x4, 0x1f ;  /* 0x0c801f0050537f89 */ /* 0x000ea200000e0000 */
[----:B-1----:R-:W-:Y:S01]  /*3330*/  FADD.FTZ R82, R82, R81 ;  /* 0x0000005152527221 */ /* 0x002fe20000010000 */
[----:B------:R-:W-:Y:S01]  /*3340*/  LOP3.LUT R81, R68, 0x1c, RZ, 0xc0, !PT ;  /* 0x0000001c44517812 */ /* 0x000fe200078ec0ff */
[----:B--2---:R-:W-:-:S03]  /*3350*/  FADD.FTZ R83, R83, R80 ;  /* 0x0000005053537221 */ /* 0x004fc60000010000 */
[----:B0-----:R-:W0:Y:S01]  /*3360*/  SHFL.BFLY PT, R85, R82, 0x2, 0x1f ;  /* 0x0c401f0052557f89 */ /* 0x001e2200000e0000 */
[----:B------:R-:W-:Y:S02]  /*3370*/  IADD3 R68, -R81, R66, RZ ;  /* 0x0000004251447210 */ /* 0x000fe40007ffe1ff */
[----:B------:R-:W-:Y:S01]  /*3380*/  @!P1 LOP3.LUT R66, R28, 0xfffffff8, RZ, 0xc0, !PT ;  /* 0xfffffff81c429812 */ /* 0x000fe200078ec0ff */
[----:B------:R-:W1:Y:S01]  /*3390*/  SHFL.BFLY PT, R84, R83, 0x2, 0x1f ;  /* 0x0c401f0053547f89 */ /* 0x000e6200000e0000 */
[----:B------:R-:W-:Y:S01]  /*33a0*/  LEA R68, R68, UR5, 0x3 ;  /* 0x0000000544447c11 */ /* 0x000fe2000f8e18ff */
[----:B0-----:R-:W-:Y:S01]  /*33b0*/  FADD.FTZ R85, R82, R85 ;  /* 0x0000005552557221 */ /* 0x001fe20000010000 */
[----:B-1----:R-:W-:-:S04]  /*33c0*/  FADD.FTZ R84, R83, R84 ;  /* 0x0000005453547221 */ /* 0x002fc80000010000 */
[----:B------:R-:W0:Y:S04]  /*33d0*/  SHFL.BFLY PT, R70, R85, 0x1, 0x1f ;  /* 0x0c201f0055467f89 */ /* 0x000e2800000e0000 */
[----:B------:R-:W1:Y:S01]  /*33e0*/  SHFL.BFLY PT, R71, R84, 0x1, 0x1f ;  /* 0x0c201f0054477f89 */ /* 0x000e6200000e0000 */
[----:B0-----:R-:W-:Y:S01]  /*33f0*/  FADD.FTZ R70, R85, R70 ;  /* 0x0000004655467221 */ /* 0x001fe20000010000 */
[----:B-1----:R-:W-:-:S03]  /*3400*/  FADD.FTZ R71, R84, R71 ;  /* 0x0000004754477221 */ /* 0x002fc60000010000 */
[----:B------:R-:W-:Y:S01]  /*3410*/  @!P1 FMUL.FTZ R70, R70, 4.8828125727595761418e-05 ;  /* 0x384ccccd46469820 */ /* 0x000fe20000410000 */
[----:B------:R-:W-:-:S05]  /*3420*/  @!P1 FMUL.FTZ R71, R71, 4.8828125727595761418e-05 ;  /* 0x384ccccd47479820 */ /* 0x000fca0000410000 */
[----:B------:R-:W-:Y:S01]  /*3430*/  @!P1 STS.64 [R66+UR5], R70 ;  /* 0x0000004642009988 */ /* 0x000fe20008000a05 */
[----:B------:R-:W-:Y:S06]  /*3440*/  BAR.SYNC.DEFER_BLOCKING 0x0 ;  /* 0x0000000000007b1d */ /* 0x000fec0000010000 */
[----:B------:R0:W1:Y:S02]  /*3450*/  LDS.64 R80, [R68] ;  /* 0x0000000044507984 */ /* 0x0000640000000a00 */
[----:B0-----:R-:W-:Y:S01]  /*3460*/  MOV R68, R131 ;  /* 0x0000008300447202 */ /* 0x001fe20000000f00 */
[--C-:B-1----:R-:W-:Y:S01]  /*3470*/  FFMA.FTZ R82, R5, R62, -R80.reuse ;  /* 0x0000003e05527223 */ /* 0x102fe20000010850 */
        /* <DEDUP_REMOVED lines=28> */
[-C--:B------:R-:W-:Y:S01]  /*3640*/  FFMA.FTZ R57, R57, -R81.reuse, R58 ;  /* 0x8000005139397223 */ /* 0x080fe2000001003a */
[-C--:B------:R-:W-:Y:S01]  /*3650*/  FFMA.FTZ R55, R54, -R81.reuse, R55 ;  /* 0x8000005136377223 */ /* 0x080fe20000010037 */
[----:B------:R-:W-:Y:S01]  /*3660*/  FFMA.FTZ R53, R52, -R81, R53 ;  /* 0x8000005134357223 */ /* 0x000fe20000010035 */
[--C-:B------:R-:W-:Y:S01]  /*3670*/  FFMA.FTZ R49, R56, R49, -R80.reuse ;  /* 0x0000003138317223 */ /* 0x100fe20000010850 */
[-C--:B------:R-:W-:Y:S01]  /*3680*/  FFMA.FTZ R37, R36, -R81.reuse, R37 ;  /* 0x8000005124257223 */ /* 0x080fe20000010025 */
[-C--:B------:R-:W-:Y:S01]  /*3690*/  FFMA.FTZ R35, R34, -R81.reuse, R35 ;  /* 0x8000005122237223 */ /* 0x080fe20000010023 */
[----:B------:R-:W-:Y:S01]  /*36a0*/  FFMA.FTZ R5, R32, -R81, R33 ;  /* 0x8000005120057223 */ /* 0x000fe20000010021 */
[C---:B------:R-:W-:Y:S01]  /*36b0*/  FMUL.FTZ R3, R64.reuse, R3 ;  /* 0x0000000340037220 */ /* 0x040fe20000410000 */
[C---:B------:R-:W-:Y:S01]  /*36c0*/  FMUL.FTZ R34, R64.reuse, R65 ;  /* 0x0000004140227220 */ /* 0x040fe20000410000 */
[C---:B------:R-:W-:Y:S01]  /*36d0*/  FMUL.FTZ R61, R64.reuse, R61 ;  /* 0x0000003d403d7220 */ /* 0x040fe20000410000 */
[----:B------:R-:W-:Y:S01]  /*36e0*/  FMUL.FTZ R36, R64, R57 ;  /* 0x0000003940247220 */ /* 0x000fe20000410000 */
[----:B------:R-:W-:Y:S01]  /*36f0*/  IADD3 R32, P1, R18, UR12, RZ ;  /* 0x0000000c12207c10 */ /* 0x000fe2000ff3e0ff */
[C---:B------:R-:W-:Y:S01]  /*3700*/  FMUL.FTZ R55, R64.reuse, R55 ;  /* 0x0000003740377220 */ /* 0x040fe20000410000 */
[----:B------:R-:W-:Y:S01]  /*3710*/  FMUL.FTZ R18, R64, R53 ;  /* 0x0000003540127220 */ /* 0x000fe20000410000 */
[-C--:B------:R-:W-:Y:S01]  /*3720*/  FFMA.FTZ R51, R50, -R81.reuse, R51 ;  /* 0x8000005132337223 */ /* 0x080fe20000010033 */
[----:B------:R-:W-:Y:S01]  /*3730*/  FFMA.FTZ R49, R48, -R81, R49 ;  /* 0x8000005130317223 */ /* 0x000fe20000010031 */
[----:B------:R-:W-:Y:S01]  /*3740*/  FFMA.FTZ R41, R56, R41, -R80 ;  /* 0x0000002938297223 */ /* 0x000fe20000010850 */
[----:B------:R-:W-:Y:S01]  /*3750*/  IADD3.X R33, R17, UR13, RZ, P1, !PT ;  /* 0x0000000d11217c10 */ /* 0x000fe20008ffe4ff */
[----:B------:R-:W-:Y:S01]  /*3760*/  FMUL.FTZ R51, R64, R51 ;  /* 0x0000003340337220 */ /* 0x000fe20000410000 */
[----:B------:R-:W-:Y:S01]  /*3770*/  F2FP.F16.F32.PACK_AB R3, R34, R3 ;  /* 0x000000032203723e */ /* 0x000fe200000000ff */
[----:B------:R-:W-:Y:S01]  /*3780*/  FMUL.FTZ R34, R64, R49 ;  /* 0x0000003140227220 */ /* 0x000fe20000410000 */
[----:B------:R-:W-:Y:S01]  /*3790*/  F2FP.F16.F32.PACK_AB R61, R36, R61 ;  /* 0x0000003d243d723e */ /* 0x000fe200000000ff */
[-C--:B------:R-:W-:Y:S01]  /*37a0*/  FFMA.FTZ R43, R42, -R81.reuse, R43 ;  /* 0x800000512a2b7223 */ /* 0x080fe2000001002b */
[----:B------:R-:W-:Y:S01]  /*37b0*/  IADD3 R16, P1, R16, UR12, RZ ;  /* 0x0000000c10107c10 */ /* 0x000fe2000ff3e0ff */
[----:B------:R-:W-:Y:S01]  /*37c0*/  FFMA.FTZ R47, R46, -R81, R47 ;  /* 0x800000512e2f7223 */ /* 0x000fe2000001002f */
[----:B------:R-:W-:Y:S01]  /*37d0*/  F2FP.F16.F32.PACK_AB R55, R18, R55 ;  /* 0x000000371237723e */ /* 0x000fe200000000ff */
[-C--:B------:R-:W-:Y:S01]  /*37e0*/  FFMA.FTZ R45, R44, -R81.reuse, R45 ;  /* 0x800000512c2d7223 */ /* 0x080fe2000001002d */
[----:B------:R-:W-:Y:S01]  /*37f0*/  FFMA.FTZ R41, R40, -R81, R41 ;  /* 0x8000005128297223 */ /* 0x000fe20000010029 */
[----:B------:R-:W-:Y:S01]  /*3800*/  FMUL.FTZ R42, R64, R5 ;  /* 0x00000005402a7220 */ /* 0x000fe20000410000 */
[----:B------:R-:W-:Y:S01]  /*3810*/  FFMA.FTZ R39, R38, -R81, R39 ;  /* 0x8000005126277223 */ /* 0x000fe20000010027 */
[----:B------:R-:W-:Y:S01]  /*3820*/  PRMT R5, R3, 0x7632, R5 ;  /* 0x0000763203057816 */ /* 0x000fe20000000005 */
[C---:B------:R-:W-:Y:S01]  /*3830*/  FMUL.FTZ R47, R64.reuse, R47 ;  /* 0x0000002f402f7220 */ /* 0x040fe20000410000 */
[----:B------:R-:W-:Y:S01]  /*3840*/  PRMT R18, R61, 0x7632, R18 ;  /* 0x000076323d127816 */ /* 0x000fe20000000012 */
[C---:B------:R-:W-:Y:S01]  /*3850*/  FMUL.FTZ R36, R64.reuse, R45 ;  /* 0x0000002d40247220 */ /* 0x040fe20000410000 */
[----:B------:R-:W-:Y:S01]  /*3860*/  IADD3.X R17, R15, UR13, RZ, P1, !PT ;  /* 0x0000000d0f117c10 */ /* 0x000fe20008ffe4ff */
[C---:B------:R-:W-:Y:S01]  /*3870*/  FMUL.FTZ R43, R64.reuse, R43 ;  /* 0x0000002b402b7220 */ /* 0x040fe20000410000 */
[----:B------:R-:W-:Y:S01]  /*3880*/  PRMT R15, R55, 0x7632, R15 ;  /* 0x00007632370f7816 */ /* 0x000fe2000000000f */
[----:B------:R-:W-:Y:S01]  /*3890*/  FMUL.FTZ R38, R64, R41 ;  /* 0x0000002940267220 */ /* 0x000fe20000410000 */
[----:B------:R-:W-:Y:S01]  /*38a0*/  F2FP.F16.F32.PACK_AB R51, R34, R51 ;  /* 0x000000332233723e */ /* 0x000fe200000000ff */
[----:B------:R-:W-:Y:S01]  /*38b0*/  FMUL.FTZ R39, R64, R39 ;  /* 0x0000002740277220 */ /* 0x000fe20000410000 */
[----:B------:R-:W-:Y:S01]  /*38c0*/  IADD3 R14, P1, R14, UR12, RZ ;  /* 0x0000000c0e0e7c10 */ /* 0x000fe2000ff3e0ff */
[----:B------:R-:W-:Y:S01]  /*38d0*/  FMUL.FTZ R40, R64, R37 ;  /* 0x0000002540287220 */ /* 0x000fe20000410000 */
[----:B------:R0:W-:Y:S01]  /*38e0*/  STG.E.U16 desc[UR8][R32.64], R3 ;  /* 0x0000000320007986 */ /* 0x0001e2000c101508 */
[--C-:B------:R-:W-:Y:S01]  /*38f0*/  FFMA.FTZ R105, R56, R105, -R80.reuse ;  /* 0x0000006938697223 */ /* 0x100fe20000010850 */
[----:B------:R-:W-:Y:S01]  /*3900*/  FMUL.FTZ R35, R64, R35 ;  /* 0x0000002340237220 */ /* 0x000fe20000410000 */
[----:B------:R-:W-:Y:S01]  /*3910*/  F2FP.F16.F32.PACK_AB R47, R36, R47 ;  /* 0x0000002f242f723e */ /* 0x000fe200000000ff */
[----:B------:R1:W-:Y:S01]  /*3920*/  STG.E.U16 desc[UR8][R32.64+0x2], R5 ;  /* 0x0000020520007986 */ /* 0x0003e2000c101508 */
[----:B------:R-:W-:Y:S01]  /*3930*/  F2FP.F16.F32.PACK_AB R43, R38, R43 ;  /* 0x0000002b262b723e */ /* 0x000fe200000000ff */
[----:B------:R-:W-:Y:S01]  /*3940*/  FFMA.FTZ R31, R102, -R81, R31 ;  /* 0x80000051661f7223 */ /* 0x000fe2000001001f */
[----:B------:R-:W-:Y:S01]  /*3950*/  F2FP.F16.F32.PACK_AB R39, R40, R39 ;  /* 0x000000272827723e */ /* 0x000fe200000000ff */
[----:B------:R-:W-:Y:S01]  /*3960*/  STG.E.U16 desc[UR8][R32.64+0x4], R61 ;  /* 0x0000043d20007986 */ /* 0x000fe2000c101508 */
[-C--:B------:R-:W-:Y:S01]  /*3970*/  FFMA.FTZ R101, R100, -R81.reuse, R101 ;  /* 0x8000005164657223 */ /* 0x080fe20000010065 */
[-C--:B------:R-:W-:Y:S01]  /*3980*/  FFMA.FTZ R69, R106, -R81.reuse, R69 ;  /* 0x800000516a457223 */ /* 0x080fe20000010045 */
[-C--:B------:R-:W-:Y:S01]  /*3990*/  FFMA.FTZ R105, R104, -R81.reuse, R105 ;  /* 0x8000005168697223 */ /* 0x080fe20000010069 */
[----:B------:R-:W-:Y:S01]  /*39a0*/  STG.E.U16 desc[UR8][R32.64+0x6], R18 ;  /* 0x0000061220007986 */ /* 0x000fe2000c101508 */
[----:B0-----:R-:W-:Y:S01]  /*39b0*/  PRMT R3, R51, 0x7632, R3 ;  /* 0x0000763233037816 */ /* 0x001fe20000000003 */
[-C--:B------:R-:W-:Y:S01]  /*39c0*/  FFMA.FTZ R103, R110, -R81.reuse, R103 ;  /* 0x800000516e677223 */ /* 0x080fe20000010067 */
[----:B------:R-:W-:Y:S01]  /*39d0*/  FFMA.FTZ R109, R108, -R81, R109 ;  /* 0x800000516c6d7223 */ /* 0x000fe2000001006d */
[----:B------:R0:W-:Y:S01]  /*39e0*/  STG.E.U16 desc[UR8][R16.64+0x2], R15 ;  /* 0x0000020f10007986 */ /* 0x0001e2000c101508 */
[C-C-:B------:R-:W-:Y:S01]  /*39f0*/  FFMA.FTZ R113, R56.reuse, R113, -R80.reuse ;  /* 0x0000007138717223 */ /* 0x140fe20000010850 */
[----:B-1----:R-:W-:Y:S01]  /*3a00*/  PRMT R5, R47, 0x7632, R5 ;  /* 0x000076322f057816 */ /* 0x002fe20000000005 */
[--C-:B------:R-:W-:Y:S01]  /*3a10*/  FFMA.FTZ R121, R56, R121, -R80.reuse ;  /* 0x0000007938797223 */ /* 0x100fe20000010850 */
[----:B------:R-:W-:Y:S01]  /*3a20*/  STG.E.U16 desc[UR8][R16.64], R55 ;  /* 0x0000003710007986 */ /* 0x000fe2000c101508 */
[----:B------:R-:W-:Y:S01]  /*3a30*/  F2FP.F16.F32.PACK_AB R35, R42, R35 ;  /* 0x000000232a23723e */ /* 0x000fe200000000ff */
[C---:B------:R-:W-:Y:S01]  /*3a40*/  FMUL.FTZ R31, R64.reuse, R31 ;  /* 0x0000001f401f7220 */ /* 0x040fe20000410000 */
[C---:B------:R-:W-:Y:S01]  /*3a50*/  FMUL.FTZ R44, R64.reuse, R101 ;  /* 0x00000065402c7220 */ /* 0x040fe20000410000 */
[----:B------:R-:W-:Y:S01]  /*3a60*/  STG.E.U16 desc[UR8][R16.64+0x4], R51 ;  /* 0x0000043310007986 */ /* 0x000fe2000c101508 */
[C---:B------:R-:W-:Y:S01]  /*3a70*/  FMUL.FTZ R69, R64.reuse, R69 ;  /* 0x0000004540457220 */ /* 0x040fe20000410000 */
[C---:B------:R-:W-:Y:S01]  /*3a80*/  FMUL.FTZ R46, R64.reuse, R105 ;  /* 0x00000069402e7220 */ /* 0x040fe20000410000 */
[----:B------:R-:W-:Y:S01]  /*3a90*/  FMUL.FTZ R103, R64, R103 ;  /* 0x0000006740677220 */ /* 0x000fe20000410000 */
[----:B0-----:R-:W-:Y:S01]  /*3aa0*/  IADD3.X R15, R13, UR13, RZ, P1, !PT ;  /* 0x0000000d0d0f7c10 */ /* 0x001fe20008ffe4ff */
[----:B------:R0:W-:Y:S01]  /*3ab0*/  STG.E.U16 desc[UR8][R16.64+0x6], R3 ;  /* 0x0000060310007986 */ /* 0x0001e2000c101508 */
[----:B------:R-:W-:Y:S01]  /*3ac0*/  IADD3 R12, P1, R12, UR12, RZ ;  /* 0x0000000c0c0c7c10 */ /* 0x000fe2000ff3e0ff */
[----:B------:R-:W-:Y:S01]  /*3ad0*/  FMUL.FTZ R48, R64, R109 ;  /* 0x0000006d40307220 */ /* 0x000fe20000410000 */
[-C--:B------:R-:W-:Y:S01]  /*3ae0*/  FFMA.FTZ R107, R114, -R81.reuse, R107 ;  /* 0x80000051726b7223 */ /* 0x080fe2000001006b */
[-C--:B------:R-:W-:Y:S01]  /*3af0*/  FFMA.FTZ R113, R112, -R81.reuse, R113 ;  /* 0x8000005170717223 */ /* 0x080fe20000010071 */
[----:B------:R-:W-:Y:S01]  /*3b00*/  IADD3.X R13, R11, UR13, RZ, P1, !PT ;  /* 0x0000000d0b0d7c10 */ /* 0x000fe20008ffe4ff */
[-C--:B------:R-:W-:Y:S01]  /*3b10*/  FFMA.FTZ R115, R122, -R81.reuse, R115 ;  /* 0x800000517a737223 */ /* 0x080fe20000010073 */
[----:B------:R-:W-:Y:S01]  /*3b20*/  PRMT R11, R39, 0x7632, R11 ;  /* 0x00007632270b7816 */ /* 0x000fe2000000000b */
[----:B------:R-:W-:Y:S01]  /*3b30*/  FFMA.FTZ R121, R120, -R81, R121 ;  /* 0x8000005178797223 */ /* 0x000fe20000010079 */
[----:B------:R-:W-:Y:S01]  /*3b40*/  IADD3 R10, P1, R10, UR12, RZ ;  /* 0x0000000c0a0a7c10 */ /* 0x000fe2000ff3e0ff */
[----:B------:R-:W-:Y:S01]  /*3b50*/  STG.E.U16 desc[UR8][R14.64], R47 ;  /* 0x0000002f0e007986 */ /* 0x000fe2000c101508 */
[----:B------:R-:W-:Y:S01]  /*3b60*/  F2FP.F16.F32.PACK_AB R31, R44, R31 ;  /* 0x0000001f2c1f723e */ /* 0x000fe200000000ff */
[----:B------:R-:W-:Y:S01]  /*3b70*/  FFMA.FTZ R127, R56, R127, -R80 ;  /* 0x0000007f387f7223 */ /* 0x000fe20000010850 */
[----:B0-----:R-:W-:Y:S01]  /*3b80*/  PRMT R17, R43, 0x7632, R17 ;  /* 0x000076322b117816 */ /* 0x001fe20000000011 */
[----:B------:R0:W-:Y:S01]  /*3b90*/  STG.E.U16 desc[UR8][R14.64+0x2], R5 ;  /* 0x000002050e007986 */ /* 0x0001e2000c101508 */
[----:B------:R-:W-:Y:S01]  /*3ba0*/  PRMT R3, R35, 0x7632, R3 ;  /* 0x0000763223037816 */ /* 0x000fe20000000003 */
[----:B------:R-:W-:Y:S01]  /*3bb0*/  FMUL.FTZ R107, R64, R107 ;  /* 0x0000006b406b7220 */ /* 0x000fe20000410000 */
[----:B------:R-:W-:Y:S01]  /*3bc0*/  F2FP.F16.F32.PACK_AB R69, R46, R69 ;  /* 0x000000452e45723e */ /* 0x000fe200000000ff */
[----:B------:R-:W-:Y:S01]  /*3bd0*/  STG.E.U16 desc[UR8][R14.64+0x4], R43 ;  /* 0x0000042b0e007986 */ /* 0x000fe2000c101508 */
[----:B------:R-:W-:Y:S01]  /*3be0*/  FMUL.FTZ R50, R64, R113 ;  /* 0x0000007140327220 */ /* 0x000fe20000410000 */
[----:B------:R-:W-:Y:S01]  /*3bf0*/  F2FP.F16.F32.PACK_AB R103, R48, R103 ;  /* 0x000000673067723e */ /* 0x000fe200000000ff */
[C---:B------:R-:W-:Y:S01]  /*3c00*/  FMUL.FTZ R115, R64.reuse, R115 ;  /* 0x0000007340737220 */ /* 0x040fe20000410000 */
[----:B------:R-:W-:Y:S01]  /*3c10*/  STG.E.U16 desc[UR8][R14.64+0x6], R17 ;  /* 0x000006110e007986 */ /* 0x000fe2000c101508 */
[----:B------:R-:W-:Y:S01]  /*3c20*/  FMUL.FTZ R54, R64, R121 ;  /* 0x0000007940367220 */ /* 0x000fe20000410000 */
[-C--:B------:R-:W-:Y:S01]  /*3c30*/  FFMA.FTZ R111, R118, -R81.reuse, R111 ;  /* 0x80000051766f7223 */ /* 0x080fe2000001006f */
[-C--:B------:R-:W-:Y:S01]  /*3c40*/  FFMA.FTZ R117, R116, -R81.reuse, R117 ;  /* 0x8000005174757223 */ /* 0x080fe20000010075 */
[----:B------:R1:W-:Y:S01]  /*3c50*/  STG.E.U16 desc[UR8][R12.64+0x2], R11 ;  /* 0x0000020b0c007986 */ /* 0x0003e2000c101508 */
[-C--:B------:R-:W-:Y:S01]  /*3c60*/  FFMA.FTZ R119, R126, -R81.reuse, R119 ;  /* 0x800000517e777223 */ /* 0x080fe20000010077 */
[-C--:B------:R-:W-:Y:S01]  /*3c70*/  FFMA.FTZ R123, R124, -R81.reuse, R123 ;  /* 0x800000517c7b7223 */ /* 0x080fe2000001007b */
[-C--:B------:R-:W-:Y:S01]  /*3c80*/  FFMA.FTZ R125, R128, -R81.reuse, R125 ;  /* 0x80000051807d7223 */ /* 0x080fe2000001007d */
[----:B------:R-:W-:Y:S01]  /*3c90*/  STG.E.U16 desc[UR8][R12.64], R39 ;  /* 0x000000270c007986 */ /* 0x000fe2000c101508 */
[----:B0-----:R-:W-:Y:S01]  /*3ca0*/  PRMT R5, R31, 0x7632, R5 ;  /* 0x000076321f057816 */ /* 0x001fe20000000005 */
[----:B------:R-:W-:Y:S01]  /*3cb0*/  FFMA.FTZ R127, R130, -R81, R127 ;  /* 0x80000051827f7223 */ /* 0x000fe2000001007f */
[----:B------:R-:W-:Y:S01]  /*3cc0*/  F2FP.F16.F32.PACK_AB R107, R50, R107 ;  /* 0x0000006b326b723e */ /* 0x000fe200000000ff */
[----:B------:R-:W-:Y:S01]  /*3cd0*/  STG.E.U16 desc[UR8][R12.64+0x4], R35 ;  /* 0x000004230c007986 */ /* 0x000fe2000c101508 */
[----:B------:R-:W-:Y:S01]  /*3ce0*/  F2FP.F16.F32.PACK_AB R115, R54, R115 ;  /* 0x000000733673723e */ /* 0x000fe200000000ff */
[C---:B------:R-:W-:Y:S01]  /*3cf0*/  FMUL.FTZ R111, R64.reuse, R111 ;  /* 0x0000006f406f7220 */ /* 0x040fe20000410000 */
[----:B------:R-:W-:Y:S01]  /*3d00*/  FMUL.FTZ R52, R64, R117 ;  /* 0x0000007540347220 */ /* 0x000fe20000410000 */
[----:B-1----:R-:W-:Y:S01]  /*3d10*/  IADD3.X R11, R9, UR13, RZ, P1, !PT ;  /* 0x0000000d090b7c10 */ /* 0x002fe20008ffe4ff */
[----:B------:R0:W-:Y:S01]  /*3d20*/  STG.E.U16 desc[UR8][R12.64+0x6], R3 ;  /* 0x000006030c007986 */ /* 0x0001e2000c101508 */
[----:B------:R-:W-:Y:S01]  /*3d30*/  IADD3 R8, P1, R8, UR12, RZ ;  /* 0x0000000c08087c10 */ /* 0x000fe2000ff3e0ff */
[C---:B------:R-:W-:Y:S01]  /*3d40*/  FMUL.FTZ R119, R64.reuse, R119 ;  /* 0x0000007740777220 */ /* 0x040fe20000410000 */
[C---:B------:R-:W-:Y:S01]  /*3d50*/  FMUL.FTZ R56, R64.reuse, R123 ;  /* 0x0000007b40387220 */ /* 0x040fe20000410000 */
[C---:B------:R-:W-:Y:S01]  /*3d60*/  FMUL.FTZ R125, R64.reuse, R125 ;  /* 0x0000007d407d7220 */ /* 0x040fe20000410000 */
[----:B------:R-:W-:Y:S01]  /*3d70*/  IADD3.X R9, R7, UR13, RZ, P1, !PT ;  /* 0x0000000d07097c10 */ /* 0x000fe20008ffe4ff */
[----:B------:R-:W-:Y:S01]  /*3d80*/  FMUL.FTZ R64, R64, R127 ;  /* 0x0000007f40407220 */ /* 0x000fe20000410000 */
[----:B------:R-:W-:Y:S01]  /*3d90*/  IADD3 R6, P1, R6, UR12, RZ ;  /* 0x0000000c06067c10 */ /* 0x000fe2000ff3e0ff */
[----:B------:R-:W-:Y:S01]  /*3da0*/  STG.E.U16 desc[UR8][R10.64], R31 ;  /* 0x0000001f0a007986 */ /* 0x000fe2000c101508 */
[----:B------:R-:W-:-:S02]  /*3db0*/  F2FP.F16.F32.PACK_AB R111, R52, R111 ;  /* 0x0000006f346f723e */ /* 0x000fc400000000ff */
[----:B------:R-:W-:Y:S01]  /*3dc0*/  IADD3.X R7, R4, UR13, RZ, P1, !PT ;  /* 0x0000000d04077c10 */ /* 0x000fe20008ffe4ff */
[----:B------:R1:W-:Y:S01]  /*3dd0*/  STG.E.U16 desc[UR8][R10.64+0x2], R5 ;  /* 0x000002050a007986 */ /* 0x0003e2000c101508 */
[----:B0-----:R-:W-:Y:S02]  /*3de0*/  PRMT R13, R69, 0x7632, R13 ;  /* 0x00007632450d7816 */ /* 0x001fe4000000000d */
[----:B------:R-:W-:Y:S01]  /*3df0*/  PRMT R3, R103, 0x7632, R3 ;  /* 0x0000763267037816 */ /* 0x000fe20000000003 */
[----:B------:R-:W-:Y:S01]  /*3e00*/  STG.E.U16 desc[UR8][R10.64+0x4], R69 ;  /* 0x000004450a007986 */ /* 0x000fe2000c101508 */
[----:B------:R-:W-:Y:S02]  /*3e10*/  IADD3 R2, P1, R2, UR12, RZ ;  /* 0x0000000c02027c10 */ /* 0x000fe4000ff3e0ff */
[----:B------:R-:W-:Y:S01]  /*3e20*/  F2FP.F16.F32.PACK_AB R119, R56, R119 ;  /* 0x000000773877723e */ /* 0x000fe200000000ff */
[----:B------:R-:W-:Y:S01]  /*3e30*/  STG.E.U16 desc[UR8][R10.64+0x6], R13 ;  /* 0x0000060d0a007986 */ /* 0x000fe2000c101508 */
[----:B------:R-:W-:-:S02]  /*3e40*/  F2FP.F16.F32.PACK_AB R125, R64, R125 ;  /* 0x0000007d407d723e */ /* 0x000fc400000000ff */
[----:B------:R-:W-:Y:S01]  /*3e50*/  PRMT R4, R111, 0x7632, R4 ;  /* 0x000076326f047816 */ /* 0x000fe20000000004 */
[----:B------:R0:W-:Y:S01]  /*3e60*/  STG.E.U16 desc[UR8][R8.64+0x2], R3 ;  /* 0x0000020308007986 */ /* 0x0001e2000c101508 */
[----:B-1----:R-:W-:-:S03]  /*3e70*/  PRMT R5, R107, 0x7632, R5 ;  /* 0x000076326b057816 */ /* 0x002fc60000000005 */
[----:B------:R-:W-:Y:S04]  /*3e80*/  STG.E.U16 desc[UR8][R8.64], R103 ;  /* 0x0000006708007986 */ /* 0x000fe8000c101508 */
[----:B------:R-:W-:Y:S01]  /*3e90*/  STG.E.U16 desc[UR8][R8.64+0x4], R107 ;  /* 0x0000046b08007986 */ /* 0x000fe2000c101508 */
[----:B0-----:R-:W-:-:S03]  /*3ea0*/  PRMT R3, R115, 0x7632, R3 ;  /* 0x0000763273037816 */ /* 0x001fc60000000003 */
[----:B------:R0:W-:Y:S04]  /*3eb0*/  STG.E.U16 desc[UR8][R8.64+0x6], R5 ;  /* 0x0000060508007986 */ /* 0x0001e8000c101508 */
[----:B------:R1:W-:Y:S04]  /*3ec0*/  STG.E.U16 desc[UR8][R6.64+0x6], R3 ;  /* 0x0000060306007986 */ /* 0x0003e8000c101508 */
[----:B------:R2:W-:Y:S01]  /*3ed0*/  STG.E.U16 desc[UR8][R6.64], R111 ;  /* 0x0000006f06007986 */ /* 0x0005e2000c101508 */
[----:B0-----:R-:W-:-:S03]  /*3ee0*/  PRMT R5, R125, 0x7632, R5 ;  /* 0x000076327d057816 */ /* 0x001fc60000000005 */
[----:B------:R2:W-:Y:S01]  /*3ef0*/  STG.E.U16 desc[UR8][R6.64+0x2], R4 ;  /* 0x0000020406007986 */ /* 0x0005e2000c101508 */
[----:B-1----:R-:W-:-:S03]  /*3f00*/  IADD3.X R3, R0, UR13, RZ, P1, !PT ;  /* 0x0000000d00037c10 */ /* 0x002fc60008ffe4ff */
[----:B------:R2:W-:Y:S01]  /*3f10*/  STG.E.U16 desc[UR8][R6.64+0x4], R115 ;  /* 0x0000047306007986 */ /* 0x0005e2000c101508 */
[----:B------:R-:W-:-:S03]  /*3f20*/  PRMT R0, R119, 0x7632, R0 ;  /* 0x0000763277007816 */ /* 0x000fc60000000000 */
[----:B------:R2:W-:Y:S04]  /*3f30*/  STG.E.U16 desc[UR8][R2.64], R119 ;  /* 0x0000007702007986 */ /* 0x0005e8000c101508 */
[----:B------:R2:W-:Y:S04]  /*3f40*/  STG.E.U16 desc[UR8][R2.64+0x2], R0 ;  /* 0x0000020002007986 */ /* 0x0005e8000c101508 */
[----:B------:R2:W-:Y:S04]  /*3f50*/  STG.E.U16 desc[UR8][R2.64+0x4], R125 ;  /* 0x0000047d02007986 */ /* 0x0005e8000c101508 */
[----:B------:R2:W-:Y:S01]  /*3f60*/  STG.E.U16 desc[UR8][R2.64+0x6], R5 ;  /* 0x0000060502007986 */ /* 0x0005e2000c101508 */
[----:B------:R-:W-:Y:S05]  /*3f70*/  @!P0 BRA `(.L_x_2074) ;  /* 0xffffffc400648947 */ /* 0x000fea000383ffff */
.L_x_2062:
[C---:B--2---:R-:W-:Y:S02]  /*3f80*/  LOP3.LUT R7, R30.reuse, 0x7, RZ, 0xc0, !PT ;  /* 0x000000071e077812 */ /* 0x044fe400078ec0ff */
[----:B------:R-:W-:-:S03]  /*3f90*/  LOP3.LUT R30, R30, 0x7fffff8, RZ, 0xc0, !PT ;  /* 0x07fffff81e1e7812 */ /* 0x000fc600078ec0ff */
[----:B------:R-:W-:Y:S02]  /*3fa0*/  IMAD R7, R7, 0x140, RZ ;  /* 0x0000014007077824 */ /* 0x000fe400078e02ff */
[----:B------:R-:W-:-:S05]  /*3fb0*/  IMAD.IADD R30, R30, 0x1, R29 ;  /* 0x000000011e1e7824 */ /* 0x000fca00078e021d */
        /* <DEDUP_REMOVED lines=35> */
[----:B------:R-:W-:Y:S02]  /*41f0*/  IADD3 R9, R9, R14, RZ ;  /* 0x0000000e09097210 */ /* 0x000fe40007ffe0ff */
[C---:B------:R-:W-:Y:S01]  /*4200*/  SHF.L.U32 R10, R6.reuse, 0x7, RZ ;  /* 0x00000007060a7819 */ /* 0x040fe200000006ff */
[----:B------:R-:W-:Y:S01]  /*4210*/  IMAD.X R17, RZ, RZ, RZ, P0 ;  /* 0x000000ffff117224 */ /* 0x000fe200000e06ff */
[----:B------:R-:W-:-:S02]  /*4220*/  SHF.L.U32 R14, R6, 0x1, RZ ;  /* 0x00000001060e7819 */ /* 0x000fc400000006ff */
[----:B------:R-:W-:Y:S02]  /*4230*/  IADD3 RZ, P1, R11, R12, RZ ;  /* 0x0000000c0bff7210 */ /* 0x000fe40007f3e0ff */
[----:B------:R-:W-:Y:S02]  /*4240*/  LOP3.LUT R12, R10, 0x780, RZ, 0xc0, !PT ;  /* 0x000007800a0c7812 */ /* 0x000fe400078ec0ff */
[----:B------:R-:W-:Y:S02]  /*4250*/  LOP3.LUT R11, R14, 0x1e, RZ, 0xc0, !PT ;  /* 0x0000001e0e0b7812 */ /* 0x000fe400078ec0ff */
[----:B------:R-:W-:Y:S02]  /*4260*/  MOV R16, R13 ;  /* 0x0000000d00107202 */ /* 0x000fe40000000f00 */
[----:B------:R-:W-:Y:S02]  /*4270*/  IADD3 R19, R12, UR6, RZ ;  /* 0x000000060c137c10 */ /* 0x000fe4000fffe0ff */
[----:B------:R-:W-:Y:S01]  /*4280*/  LOP3.LUT R14, R0, R11, RZ, 0x3c, !PT ;  /* 0x0000000b000e7212 */ /* 0x000fe200078e3cff */
[----:B------:R-:W-:Y:S01]  /*4290*/  IMAD.WIDE.U32.X R16, R3, -0x33333334, R16, P1 ;  /* 0xcccccccc03107825 */ /* 0x000fe200008e0410 */
[----:B------:R-:W-:-:S02]  /*42a0*/  ISETP.LT.U32.AND P0, PT, R20, 0x2, PT ;  /* 0x000000021400780c */ /* 0x000fc40003f01070 */
[----:B------:R-:W-:Y:S01]  /*42b0*/  IADD3 R10, R2, 0x28, RZ ;  /* 0x00000028020a7810 */ /* 0x000fe20007ffe0ff */
[----:B------:R-:W-:Y:S01]  /*42c0*/  IMAD R13, R14, 0x4, R19 ;  /* 0x000000040e0d7824 */ /* 0x000fe200078e0213 */
[----:B------:R-:W-:Y:S01]  /*42d0*/  ISETP.LT.AND.EX P0, PT, R21, RZ, PT, P0 ;  /* 0x000000ff1500720c */ /* 0x000fe20003f01300 */
[----:B------:R-:W-:Y:S01]  /*42e0*/  IMAD.WIDE.U32 R14, R9, -0x33333333, RZ ;  /* 0xcccccccd090e7825 */ /* 0x000fe200078e00ff */
[----:B------:R-:W-:Y:S02]  /*42f0*/  SHF.R.U64 R24, R16, 0x3, R17 ;  /* 0x0000000310187819 */ /* 0x000fe40000001211 */
[-C--:B------:R-:W-:Y:S02]  /*4300*/  LOP3.LUT R12, R2, R11.reuse, RZ, 0x3c, !PT ;  /* 0x0000000b020c7212 */ /* 0x080fe400078e3cff */
[----:B------:R-:W-:Y:S02]  /*4310*/  LEA.HI R25, R15, 0x1, RZ, 0x1c ;  /* 0x000000010f197811 */ /* 0x000fe400078fe0ff */
[----:B------:R-:W-:-:S02]  /*4320*/  LOP3.LUT R18, R10, R11, RZ, 0x3c, !PT ;  /* 0x0000000b0a127212 */ /* 0x000fc400078e3cff */
[----:B------:R-:W-:Y:S02]  /*4330*/  SEL R16, R20, 0x2, P0 ;  /* 0x0000000214107807 */ /* 0x000fe40000000000 */
[----:B------:R-:W-:Y:S02]  /*4340*/  SEL R15, R21, RZ, P0 ;  /* 0x000000ff150f7207 */ /* 0x000fe40000000000 */
[C---:B------:R-:W-:Y:S02]  /*4350*/  IADD3 R21, P0, R5.reuse, 0xa, RZ ;  /* 0x0000000a05157810 */ /* 0x040fe40007f1e0ff */
[C---:B------:R-:W-:Y:S02]  /*4360*/  IADD3 R20, P1, R5.reuse, 0x14, RZ ;  /* 0x0000001405147810 */ /* 0x040fe40007f3e0ff */
[----:B------:R-:W-:Y:S02]  /*4370*/  IADD3 R39, P2, R5, 0x1e, RZ ;  /* 0x0000001e05277810 */ /* 0x000fe40007f5e0ff */
        /* <DEDUP_REMOVED lines=9> */
[----:B------:R-:W-:Y:S02]  /*4410*/  IADD3.X R38, RZ, RZ, RZ, P2, !PT ;  /* 0x000000ffff267210 */ /* 0x000fe400017fe4ff */
[----:B------:R-:W-:Y:S02]  /*4420*/  SHF.L.U32 R16, R16, 0x3, RZ ;  /* 0x0000000310107819 */ /* 0x000fe400000006ff */
[----:B------:R-:W-:Y:S02]  /*4430*/  LOP3.LUT R25, R25, 0x3, RZ, 0xc0, !PT ;  /* 0x0000000319197812 */ /* 0x000fe400078ec0ff */
[----:B------:R-:W-:-:S07]  /*4440*/  LOP3.LUT R24, R24, 0x3, RZ, 0xc0, !PT ;  /* 0x0000000318187812 */ /* 0x000fce00078ec0ff */
.L_x_2091:
        /* <DEDUP_REMOVED lines=11> */
[----:B------:R-:W-:Y:S01]  /*4500*/  IADD3 R26, P2, R22, R23, RZ ;  /* 0x00000017161a7210 */ /* 0x000fe20007f5e0ff */
[----:B------:R-:W-:Y:S01]  /*4510*/  IMAD.MOV.U32 R67, RZ, RZ, R5 ;  /* 0x000000ffff437224 */ /* 0x000fe200078e0005 */
[----:B------:R-:W-:-:S02]  /*4520*/  ISETP.GE.U32.AND.EX P0, PT, R3, RZ, PT, P0 ;  /* 0x000000ff0300720c */ /* 0x000fc40003f06100 */
[----:B------:R-:W-:-:S05]  /*4530*/  LEA.HI.X.SX32 R27, R23, RZ, 0x1, P2 ;  /* 0x000000ff171b7211 */ /* 0x000fca00010f0eff */
        /* <DEDUP_REMOVED lines=25> */
.L_x_2078:
[----:B------:R-:W-:Y:S05]  /*46d0*/  BSYNC B1 ;  /* 0x0000000000017941 */ /* 0x000fea0003800000 */
.L_x_2077:
        /* <DEDUP_REMOVED lines=18> */
.L_x_2081:
        /* <DEDUP_REMOVED lines=55> */
.L_x_2080:
[----:B------:R-:W-:Y:S05]  /*4b70*/  BSYNC B1 ;  /* 0x0000000000017941 */ /* 0x000fea0003800000 */
.L_x_2079:
        /* <DEDUP_REMOVED lines=35> */
.L_x_2083:
[----:B------:R-:W-:Y:S05]  /*4db0*/  BSYNC B1 ;  /* 0x0000000000017941 */ /* 0x000fea0003800000 */
.L_x_2082:
        /* <DEDUP_REMOVED lines=15> */
.L_x_2076:
[----:B------:R-:W-:Y:S05]  /*4eb0*/  BSYNC B0 ;  /* 0x0000000000007941 */ /* 0x000fea0003800000 */
.L_x_2075:
[----:B------:R-:W-:Y:S01]  /*4ec0*/  ISETP.GT.U32.AND P0, PT, R6, 0x1ff, PT ;  /* 0x000001ff0600780c */ /* 0x000fe20003f04070 */
[----:B------:R0:W-:Y:S04]  /*4ed0*/  STS [R8], R31 ;  /* 0x0000001f08007388 */ /* 0x0001e80000000800 */
[----:B------:R0:W-:Y:S01]  /*4ee0*/  STS [R8+0x500], R30 ;  /* 0x0005001e08007388 */ /* 0x0001e20000000800 */
[----:B------:R-:W-:Y:S07]  /*4ef0*/  BAR.SYNC.DEFER_BLOCKING 0x0 ;  /* 0x0000000000007b1d */ /* 0x000fee0000010000 */
[----:B------:R-:W-:Y:S05]  /*4f00*/  @P0 BRA `(.L_x_2084) ;  /* 0x0000001000400947 */ /* 0x000fea0003800000 */
[----:B------:R-:W-:Y:S01]  /*4f10*/  ISETP.NE.AND P0, PT, R25, RZ, PT ;  /* 0x000000ff1900720c */ /* 0x000fe20003f05270 */
[----:B------:R-:W-:Y:S01]  /*4f20*/  BSSY B0, `(.L_x_2085) ;  /* 0x0000077000007945 */ /* 0x000fe20003800000 */
[----:B0-----:R-:W-:-:S11]  /*4f30*/  IMAD.MOV.U32 R30, RZ, RZ, R2 ;  /* 0x000000ffff1e7224 */ /* 0x001fd600078e0002 */
[----:B------:R-:W-:Y:S05]  /*4f40*/  @!P0 BRA `(.L_x_2086) ;  /* 0x0000000400d08947 */ /* 0x000fea0003800000 */
[----:B------:R-:W-:Y:S02]  /*4f50*/  ISETP.GT.U32.AND P0, PT, R40, 0x9, PT ;  /* 0x000000092800780c */ /* 0x000fe40003f04070 */
[----:B------:R-:W-:Y:S01]  /*4f60*/  CS2R R26, SRZ ;  /* 0x00000000001a7805 */ /* 0x000fe2000001ff00 */
        /* <DEDUP_REMOVED lines=13> */
[----:B------:R-:W-:Y:S01]  /*5040*/  MOV R26, 0xffff ;  /* 0x0000ffff001a7802 */ /* 0x000fe20000000f00 */
[----:B--2---:R-:W-:-:S03]  /*5050*/  FADD.FTZ R28, R28, R27 ;  /* 0x0000001b1c1c7221 */ /* 0x004fc60000010000 */
[----:B------:R-:W1:Y:S01]  /*5060*/  SHFL.BFLY PT, R30, R29, 0x4, 0x101f ;  /* 0x0c901f001d1e7f89 */ /* 0x000e6200000e0000 */
[----:B------:R-:W-:-:S03]  /*5070*/  IMAD.MOV.U32 R27, RZ, RZ, 0xffff ;  /* 0x0000ffffff1b7424 */ /* 0x000fc600078e00ff */
        /* <DEDUP_REMOVED lines=10> */
.L_x_2100:
[----:B------:R-:W1:Y:S01]  /*5120*/  LDC.64 R26, c[0x0][0x218] ;  /* 0x00008600ff1a7b82 */ /* 0x000e620000000a00 */
[----:B------:R-:W-:Y:S01]  /*5130*/  ISETP.NE.AND P1, PT, R40, RZ, PT ;  /* 0x000000ff2800720c */ /* 0x000fe20003f25270 */
[----:B---3--:R-:W-:Y:S01]  /*5140*/  FADD.FTZ R32, R32, R35 ;  /* 0x0000002320207221 */ /* 0x008fe20000010000 */
[----:B------:R-:W-:Y:S02]  /*5150*/  IADD3 R31, R2, R23, RZ ;  /* 0x00000017021f7210 */ /* 0x000fe40007ffe0ff */
[----:B------:R-:W-:-:S03]  /*5160*/  ISETP.NE.AND P2, PT, R25, 0x1, PT ;  /* 0x000000011900780c */ /* 0x000fc60003f45270 */
[----:B------:R-:W2:Y:S06]  /*5170*/  LDC.64 R28, c[0x0][0x220] ;  /* 0x00008800ff1c7b82 */ /* 0x000eac0000000a00 */
[----:B------:R-:W-:Y:S02]  /*5180*/  @!P1 F2FP.F16.F32.PACK_AB R30, RZ, R34 ;  /* 0x00000022ff1e923e */ /* 0x000fe400000000ff */
[----:B------:R-:W-:Y:S01]  /*5190*/  @!P1 F2FP.F16.F32.PACK_AB R32, RZ, R32 ;  /* 0x00000020ff20923e */ /* 0x000fe200000000ff */
[----:B-1----:R-:W-:-:S04]  /*51a0*/  IMAD.WIDE R26, R31, 0x2, R26 ;  /* 0x000000021f1a7825 */ /* 0x002fc800078e021a */
[----:B--2---:R-:W-:Y:S01]  /*51b0*/  IMAD.WIDE R28, R31, 0x2, R28 ;  /* 0x000000021f1c7825 */ /* 0x004fe200078e021c */
[----:B------:R-:W-:Y:S02]  /*51c0*/  PRMT R31, R30, 0x7610, R31 ;  /* 0x000076101e1f7816 */ /* 0x000fe4000000001f */
[----:B------:R-:W-:-:S03]  /*51d0*/  MOV R30, R0 ;  /* 0x00000000001e7202 */ /* 0x000fc60000000f00 */
        /* <DEDUP_REMOVED lines=10> */
[----:B------:R-:W-:Y:S02]  /*5280*/  MOV R36, 0xffff ;  /* 0x0000ffff00247802 */ /* 0x000fe40000000f00 */
[----:B------:R-:W-:Y:S01]  /*5290*/  MOV R42, 0xffff ;  /* 0x0000ffff002a7802 */ /* 0x000fe20000000f00 */
[----:B--2---:R-:W2:Y:S01]  /*52a0*/  SHFL.BFLY PT, R33, R30, 0x8, 0x101f ;  /* 0x0d101f001e217f89 */ /* 0x004ea200000e0000 */
[----:B------:R-:W-:Y:S02]  /*52b0*/  MOV R41, 0xffff ;  /* 0x0000ffff00297802 */ /* 0x000fe40000000f00 */
[----:B------:R-:W-:Y:S01]  /*52c0*/  MOV R43, 0xffff ;  /* 0x0000ffff002b7802 */ /* 0x000fe20000000f00 */
[----:B---3--:R-:W3:Y:S01]  /*52d0*/  SHFL.BFLY PT, R32, R31, 0x8, 0x101f ;  /* 0x0d101f001f207f89 */ /* 0x008ee200000e0000 */
[----:B------:R-:W-:Y:S01]  /*52e0*/  MOV R46, 0xffff ;  /* 0x0000ffff002e7802 */ /* 0x000fe20000000f00 */
        /* <DEDUP_REMOVED lines=14> */
.L_x_2110:
[----:B----4-:R-:W-:Y:S01]  /*53d0*/  FADD.FTZ R31, R30, R31 ;  /* 0x0000001f1e1f7221 */ /* 0x010fe20000010000 */
[----:B------:R-:W-:Y:S02]  /*53e0*/  @!P1 F2FP.F16.F32.PACK_AB R30, RZ, R36 ;  /* 0x00000024ff1e923e */ /* 0x000fe400000000ff */
[----:B------:R-:W-:Y:S02]  /*53f0*/  ISETP.NE.AND P2, PT, R25, 0x2, PT ;  /* 0x000000021900780c */ /* 0x000fe40003f45270 */
[----:B------:R-:W-:Y:S02]  /*5400*/  PRMT R32, R30, 0x7610, R32 ;  /* 0x000076101e207816 */ /* 0x000fe40000000020 */
[----:B------:R-:W-:Y:S02]  /*5410*/  @!P1 F2FP.F16.F32.PACK_AB R31, RZ, R31 ;  /* 0x0000001fff1f923e */ /* 0x000fe400000000ff */
[----:B------:R-:W-:Y:S01]  /*5420*/  MOV R30, R10 ;  /* 0x0000000a001e7202 */ /* 0x000fe20000000f00 */
        /* <DEDUP_REMOVED lines=10> */
[----:B------:R-:W-:Y:S02]  /*54d0*/  MOV R36, 0xffff ;  /* 0x0000ffff00247802 */ /* 0x000fe40000000f00 */
[----:B------:R-:W-:Y:S01]  /*54e0*/  MOV R42, 0xffff ;  /* 0x0000ffff002a7802 */ /* 0x000fe20000000f00 */
[----:B---3--:R-:W3:Y:S01]  /*54f0*/  SHFL.BFLY PT, R33, R30, 0x8, 0x101f ;  /* 0x0d101f001e217f89 */ /* 0x008ee200000e0000 */
[----:B------:R-:W-:Y:S02]  /*5500*/  MOV R41, 0xffff ;  /* 0x0000ffff00297802 */ /* 0x000fe40000000f00 */
[----:B------:R-:W-:Y:S01]  /*5510*/  MOV R44, 0xffff ;  /* 0x0000ffff002c7802 */ /* 0x000fe20000000f00 */
[----:B----4-:R-:W4:Y:S01]  /*5520*/  SHFL.BFLY PT, R32, R31, 0x8, 0x101f ;  /* 0x0d101f001f207f89 */ /* 0x010f2200000e0000 */
[----:B------:R-:W-:Y:S01]  /*5530*/  MOV R46, 0xffff ;  /* 0x0000ffff002e7802 */ /* 0x000fe20000000f00 */
        /* <DEDUP_REMOVED lines=14> */
.L_x_2120:
[----:B0-----:R-:W-:Y:S01]  /*5620*/  FADD.FTZ R31, R30, R31 ;  /* 0x0000001f1e1f7221 */ /* 0x001fe20000010000 */
[----:B------:R-:W-:-:S04]  /*5630*/  @!P1 F2FP.F16.F32.PACK_AB R30, RZ, R36 ;  /* 0x00000024ff1e923e */ /* 0x000fc800000000ff */
[----:B------:R-:W-:Y:S02]  /*5640*/  PRMT R32, R30, 0x7610, R32 ;  /* 0x000076101e207816 */ /* 0x000fe40000000020 */
[----:B------:R-:W-:Y:S02]  /*5650*/  @!P1 F2FP.F16.F32.PACK_AB R31, RZ, R31 ;  /* 0x0000001fff1f923e */ /* 0x000fe400000000ff */
[----:B------:R-:W-:Y:S01]  /*5660*/  MOV R30, R19 ;  /* 0x00000013001e7202 */ /* 0x000fe20000000f00 */
[----:B------:R3:W-:Y:S04]  /*5670*/  @!P1 STG.E.U16 desc[UR8][R26.64+0x50], R32 ;  /* 0x000050201a009986 */ /* 0x0007e8000c101508 */
[----:B------:R3:W-:Y:S02]  /*5680*/  @!P1 STG.E.U16 desc[UR8][R28.64+0x50], R31 ;  /* 0x0000501f1c009986 */ /* 0x0007e4000c101508 */
.L_x_2086:
[----:B------:R-:W-:Y:S05]  /*5690*/  BSYNC B0 ;  /* 0x0000000000007941 */ /* 0x000fea0003800000 */
.L_x_2085:
        /* <DEDUP_REMOVED lines=13> */
[----:B------:R-:W-:Y:S01]  /*5770*/  @!P0 IADD3 R32, R30, 0x14, RZ ;  /* 0x000000141e208810 */ /* 0x000fe20007ffe0ff */
[----:B------:R-:W-:Y:S01]  /*5780*/  HFMA2.MMA R35, -RZ, RZ, 0, 0 ;  /* 0x00000000ff237435 */ /* 0x000fe200000001ff */
[----:B------:R-:W-:Y:S01]  /*5790*/  @!P0 LEA R29, R40, UR6, 0x7 ;  /* 0x00000006281d8c11 */ /* 0x000fe2000f8e38ff */
[----:B------:R-:W-:Y:S01]  /*57a0*/  IMAD.MOV.U32 R52, RZ, RZ, 0xffff ;  /* 0x0000ffffff347424 */ /* 0x000fe200078e00ff */
[-C--:B------:R-:W-:Y:S02]  /*57b0*/  @!P0 LOP3.LUT R28, R28, R11.reuse, RZ, 0x3c, !PT ;  /* 0x0000000b1c1c8212 */ /* 0x080fe400078e3cff */
[----:B------:R-:W-:Y:S02]  /*57c0*/  @!P0 LEA R31, R40, UR6, 0x7 ;  /* 0x00000006281f8c11 */ /* 0x000fe4000f8e38ff */
[----:B------:R-:W-:-:S02]  /*57d0*/  @!P0 LOP3.LUT R32, R32, R11, RZ, 0x3c, !PT ;  /* 0x0000000b20208212 */ /* 0x000fc400078e3cff */
[----:B------:R-:W-:Y:S02]  /*57e0*/  @!P0 LEA R28, R28, R29, 0x2 ;  /* 0x0000001d1c1c8211 */ /* 0x000fe400078e10ff */
[----:B------:R-:W-:Y:S01]  /*57f0*/  @!P0 IADD3 R48, R30, 0x3c, RZ ;  /* 0x0000003c1e308810 */ /* 0x000fe20007ffe0ff */
[----:B------:R-:W-:Y:S01]  /*5800*/  @!P0 IMAD R32, R32, 0x4, R31 ;  /* 0x0000000420208824 */ /* 0x000fe200078e021f */
[----:B------:R-:W-:Y:S01]  /*5810*/  @!P0 LEA R45, R40, UR6, 0x7 ;  /* 0x00000006282d8c11 */ /* 0x000fe2000f8e38ff */
[----:B------:R-:W1:Y:S01]  /*5820*/  @!P0 LDS R29, [R28] ;  /* 0x000000001c1d8984 */ /* 0x000e620000000800 */
[----:B------:R-:W-:Y:S02]  /*5830*/  @!P0 LOP3.LUT R48, R48, R11, RZ, 0x3c, !PT ;  /* 0x0000000b30308212 */ /* 0x000fe400078e3cff */
[----:B------:R-:W-:Y:S01]  /*5840*/  MOV R31, 0xffff ;  /* 0x0000ffff001f7802 */ /* 0x000fe20000000f00 */
[----:B------:R-:W4:Y:S01]  /*5850*/  @!P0 LDS R34, [R32+0x500] ;  /* 0x0005000020228984 */ /* 0x000f220000000800 */
[----:B------:R-:W-:Y:S01]  /*5860*/  @!P0 LEA R48, R48, R45, 0x2 ;  /* 0x0000002d30308211 */ /* 0x000fe200078e10ff */
[----:B------:R-:W-:Y:S01]  /*5870*/  HFMA2.MMA R45, -RZ, RZ, 0, 0 ;  /* 0x00000000ff2d7435 */ /* 0x000fe200000001ff */
[----:B------:R-:W-:Y:S01]  /*5880*/  MOV R36, RZ ;  /* 0x000000ff00247202 */ /* 0x000fe20000000f00 */
[----:B------:R5:W0:Y:S01]  /*5890*/  @!P0 LDS R33, [R32] ;  /* 0x0000000020218984 */ /* 0x000a220000000800 */
[----:B------:R-:W-:-:S02]  /*58a0*/  MOV R43, RZ ;  /* 0x000000ff002b7202 */ /* 0x000fc40000000f00 */
[----:B------:R-:W-:Y:S01]  /*58b0*/  MOV R54, 0xffff ;  /* 0x0000ffff00367802 */ /* 0x000fe20000000f00 */
[----:B------:R-:W-:Y:S01]  /*58c0*/  @!P0 LDS R44, [R28+0x500] ;  /* 0x000500001c2c8984 */ /* 0x000fe20000000800 */
[----:B------:R-:W-:Y:S02]  /*58d0*/  MOV R51, 0xffff ;  /* 0x0000ffff00337802 */ /* 0x000fe40000000f00 */
[----:B------:R-:W-:Y:S01]  /*58e0*/  MOV R47, RZ ;  /* 0x000000ff002f7202 */ /* 0x000fe20000000f00 */
[----:B------:R-:W-:Y:S01]  /*58f0*/  @!P0 LDS R49, [R48] ;  /* 0x0000000030318984 */ /* 0x000fe20000000800 */
[----:B-----5:R-:W-:-:S03]  /*5900*/  MOV R32, 0xffff ;  /* 0x0000ffff00207802 */ /* 0x020fc60000000f00 */
[----:B------:R-:W-:Y:S04]  /*5910*/  @!P0 LDS R50, [R48+0x500] ;  /* 0x0005000030328984 */ /* 0x000fe80000000800 */
[----:B---3--:R-:W3:Y:S01]  /*5920*/  SHFL.BFLY PT, R28, R27, 0x8, 0x101f ;  /* 0x0d101f001b1c7f89 */ /* 0x008ee200000e0000 */
[----:B-1----:R-:W-:-:S03]  /*5930*/  @!P0 MOV R41, R29 ;  /* 0x0000001d00298202 */ /* 0x002fc60000000f00 */
[----:B--2---:R-:W1:Y:S01]  /*5940*/  SHFL.BFLY PT, R29, R26, 0x8, 0x101f ;  /* 0x0d101f001a1d7f89 */ /* 0x004e6200000e0000 */
[----:B----4-:R-:W-:Y:S02]  /*5950*/  @!P0 MOV R36, R34 ;  /* 0x0000002200248202 */ /* 0x010fe40000000f00 */
[----:B------:R-:W-:Y:S01]  /*5960*/  MOV R34, 0xffff ;  /* 0x0000ffff00227802 */ /* 0x000fe20000000f00 */
[----:B0-----:R-:W-:Y:S01]  /*5970*/  @!P0 IMAD.MOV.U32 R35, RZ, RZ, R33 ;  /* 0x000000ffff238224 */ /* 0x001fe200078e0021 */
[----:B------:R-:W-:Y:S01]  /*5980*/  MOV R33, 0xffff ;  /* 0x0000ffff00217802 */ /* 0x000fe20000000f00 */
[----:B---3--:R-:W-:Y:S01]  /*5990*/  FADD.FTZ R28, R28, R27 ;  /* 0x0000001b1c1c7221 */ /* 0x008fe20000010000 */
[----:B------:R-:W-:Y:S02]  /*59a0*/  @!P0 MOV R43, R44 ;  /* 0x0000002c002b8202 */ /* 0x000fe40000000f00 */
[----:B------:R-:W0:Y:S01]  /*59b0*/  SHFL.BFLY PT, R42, R35, 0x8, 0x101f ;  /* 0x0d101f00232a7f89 */ /* 0x000e2200000e0000 */
[----:B------:R-:W-:-:S03]  /*59c0*/  @!P0 MOV R45, R49 ;  /* 0x00000031002d8202 */ /* 0x000fc60000000f00 */
[----:B------:R-:W2:Y:S01]  /*59d0*/  SHFL.BFLY PT, R37, R36, 0x8, 0x101f ;  /* 0x0d101f0024257f89 */ /* 0x000ea200000e0000 */
[----:B------:R-:W-:Y:S02]  /*59e0*/  MOV R49, 0xffff ;  /* 0x0000ffff00317802 */ /* 0x000fe40000000f00 */
[----:B------:R-:W-:Y:S01]  /*59f0*/  @!P0 MOV R47, R50 ;  /* 0x00000032002f8202 */ /* 0x000fe20000000f00 */
[----:B------:R-:W3:Y:S01]  /*5a00*/  SHFL.BFLY PT, R46, R43, 0x8, 0x101f ;  /* 0x0d101f002b2e7f89 */ /* 0x000ee200000e0000 */
[----:B------:R-:W-:-:S03]  /*5a10*/  ISETP.NE.AND P0, PT, R40, RZ, PT ;  /* 0x000000ff2800720c */ /* 0x000fc60003f05270 */
[----:B------:R-:W4:Y:S01]  /*5a20*/  SHFL.BFLY PT, R44, R41, 0x8, 0x101f ;  /* 0x0d101f00292c7f89 */ /* 0x000f2200000e0000 */
[----:B-1----:R-:W-:-:S03]  /*5a30*/  FADD.FTZ R29, R29, R26 ;  /* 0x0000001a1d1d7221 */ /* 0x002fc60000010000 */
[----:B------:R-:W1:Y:S04]  /*5a40*/  SHFL.BFLY PT, R27, R28, 0x4, 0x101f ;  /* 0x0c901f001c1b7f89 */ /* 0x000e6800000e0000 */
[----:B------:R-:W5:Y:S01]  /*5a50*/  SHFL.BFLY PT, R26, R29, 0x4, 0x101f ;  /* 0x0c901f001d1a7f89 */ /* 0x000f6200000e0000 */
[----:B0-----:R-:W-:-:S03]  /*5a60*/  FADD.FTZ R42, R42, R35 ;  /* 0x000000232a2a7221 */ /* 0x001fc60000010000 */
[----:B------:R-:W0:Y:S01]  /*5a70*/  SHFL.BFLY PT, R48, R45, 0x8, 0x101f ;  /* 0x0d101f002d307f89 */ /* 0x000e2200000e0000 */
[----:B--2---:R-:W-:-:S03]  /*5a80*/  FADD.FTZ R37, R37, R36 ;  /* 0x0000002425257221 */ /* 0x004fc60000010000 */
[----:B------:R-:W2:Y:S01]  /*5a90*/  SHFL.BFLY PT, R35, R42, 0x4, 0x101f ;  /* 0x0c901f002a237f89 */ /* 0x000ea200000e0000 */
[----:B---3--:R-:W-:-:S03]  /*5aa0*/  FADD.FTZ R46, R46, R43 ;  /* 0x0000002b2e2e7221 */ /* 0x008fc60000010000 */
[----:B------:R-:W3:Y:S01]  /*5ab0*/  SHFL.BFLY PT, R36, R37, 0x4, 0x101f ;  /* 0x0c901f0025247f89 */ /* 0x000ee200000e0000 */
[----:B----4-:R-:W-:-:S03]  /*5ac0*/  FADD.FTZ R44, R44, R41 ;  /* 0x000000292c2c7221 */ /* 0x010fc60000010000 */
[----:B------:R-:W4:Y:S01]  /*5ad0*/  SHFL.BFLY PT, R43, R46, 0x4, 0x101f ;  /* 0x0c901f002e2b7f89 */ /* 0x000f2200000e0000 */
[----:B-1----:R-:W-:-:S03]  /*5ae0*/  FADD.FTZ R27, R28, R27 ;  /* 0x0000001b1c1b7221 */ /* 0x002fc60000010000 */
[----:B------:R-:W1:Y:S01]  /*5af0*/  SHFL.BFLY PT, R41, R44, 0x4, 0x101f ;  /* 0x0c901f002c297f89 */ /* 0x000e6200000e0000 */
[----:B------:R-:W-:Y:S01]  /*5b00*/  MOV R28, 0xffff ;  /* 0x0000ffff001c7802 */ /* 0x000fe20000000f00 */
[----:B-----5:R-:W-:Y:S02]  /*5b10*/  FADD.FTZ R26, R29, R26 ;  /* 0x0000001a1d1a7221 */ /* 0x020fe40000010000 */
[----:B------:R-:W5:Y:S01]  /*5b20*/  SHFL.BFLY PT, R50, R47, 0x8, 0x101f ;  /* 0x0d101f002f327f89 */ /* 0x000f6200000e0000 */
[----:B------:R-:W-:-:S03]  /*5b30*/  IMAD.MOV.U32 R29, RZ, RZ, 0xffff ;  /* 0x0000ffffff1d7424 */ /* 0x000fc600078e00ff */
[----:B------:R-:W5:Y:S01]  /*5b40*/  SHFL.BFLY PT, R28, R27, 0x2, 0x101f ;  /* 0x0c501f001b1c7f89 */ /* 0x000f6200000e0000 */
[----:B0-----:R-:W-:Y:S01]  /*5b50*/  FADD.FTZ R48, R48, R45 ;  /* 0x0000002d30307221 */ /* 0x001fe20000010000 */
[----:B------:R-:W-:Y:S02]  /*5b60*/  MOV R45, 0xffff ;  /* 0x0000ffff002d7802 */ /* 0x000fe40000000f00 */
[----:B------:R-:W0:Y:S01]  /*5b70*/  SHFL.BFLY PT, R29, R26, 0x2, 0x101f ;  /* 0x0c501f001a1d7f89 */ /* 0x000e2200000e0000 */
[----:B--2---:R-:W-:Y:S01]  /*5b80*/  FADD.FTZ R35, R42, R35 ;  /* 0x000000232a237221 */ /* 0x004fe20000010000 */
[----:B---3--:R-:W-:Y:S02]  /*5b90*/  FADD.FTZ R36, R37, R36 ;  /* 0x0000002425247221 */ /* 0x008fe40000010000 */
[----:B------:R-:W2:Y:S01]  /*5ba0*/  SHFL.BFLY PT, R45, R48, 0x4, 0x101f ;  /* 0x0c901f00302d7f89 */ /* 0x000ea200000e0000 */
[----:B----4-:R-:W-:-:S03]  /*5bb0*/  FADD.FTZ R43, R46, R43 ;  /* 0x0000002b2e2b7221 */ /* 0x010fc60000010000 */
[----:B------:R-:W3:Y:S01]  /*5bc0*/  SHFL.BFLY PT, R42, R35, 0x2, 0x101f ;  /* 0x0c501f00232a7f89 */ /* 0x000ee200000e0000 */
[----:B------:R-:W-:Y:S01]  /*5bd0*/  MOV R46, 0xffff ;  /* 0x0000ffff002e7802 */ /* 0x000fe20000000f00 */
[----:B-1----:R-:W-:Y:S02]  /*5be0*/  FADD.FTZ R41, R44, R41 ;  /* 0x000000292c297221 */ /* 0x002fe40000010000 */
[----:B------:R-:W1:Y:S01]  /*5bf0*/  SHFL.BFLY PT, R37, R36, 0x2, 0x101f ;  /* 0x0c501f0024257f89 */ /* 0x000e6200000e0000 */
[----:B-----5:R-:W-:Y:S01]  /*5c00*/  FADD.FTZ R50, R50, R47 ;  /* 0x0000002f32327221 */ /* 0x020fe20000010000 */
[----:B------:R-:W-:Y:S02]  /*5c10*/  MOV R47, 0xffff ;  /* 0x0000ffff002f7802 */ /* 0x000fe40000000f00 */
[----:B------:R-:W4:Y:S01]  /*5c20*/  SHFL.BFLY PT, R44, R41, 0x2, 0x101f ;  /* 0x0c501f00292c7f89 */ /* 0x000f2200000e0000 */
[----:B------:R-:W-:-:S03]  /*5c30*/  FADD.FTZ R32, R27, R28 ;  /* 0x0000001c1b207221 */ /* 0x000fc60000010000 */
[----:B------:R-:W5:Y:S01]  /*5c40*/  SHFL.BFLY PT, R46, R43, 0x2, 0x101f ;  /* 0x0c501f002b2e7f89 */ /* 0x000f6200000e0000 */
[----:B0-----:R-:W-:-:S03]  /*5c50*/  FADD.FTZ R31, R26, R29 ;  /* 0x0000001d1a1f7221 */ /* 0x001fc60000010000 */
[----:B------:R-:W0:Y:S01]  /*5c60*/  SHFL.BFLY PT, R47, R50, 0x4, 0x101f ;  /* 0x0c901f00322f7f89 */ /* 0x000e2200000e0000 */
[----:B------:R-:W0:Y:S01]  /*5c70*/  LDC.64 R26, c[0x0][0x218] ;  /* 0x00008600ff1a7b82 */ /* 0x000e220000000a00 */
[----:B--2---:R-:W-:Y:S02]  /*5c80*/  FADD.FTZ R45, R48, R45 ;  /* 0x0000002d302d7221 */ /* 0x004fe40000010000 */
[----:B------:R-:W2:Y:S01]  /*5c90*/  SHFL.BFLY PT, R34, R31, 0x1, 0x101f ;  /* 0x0c301f001f227f89 */ /* 0x000ea200000e0000 */
[----:B------:R-:W-:Y:S01]  /*5ca0*/  MOV R48, 0xffff ;  /* 0x0000ffff00307802 */ /* 0x000fe20000000f00 */
[----:B---3--:R-:W-:Y:S01]  /*5cb0*/  FADD.FTZ R42, R35, R42 ;  /* 0x0000002a232a7221 */ /* 0x008fe20000010000 */
[----:B------:R-:W-:Y:S01]  /*5cc0*/  MOV R35, 0xffff ;  /* 0x0000ffff00237802 */ /* 0x000fe20000000f00 */
[----:B------:R-:W3:Y:S01]  /*5cd0*/  SHFL.BFLY PT, R33, R32, 0x1, 0x101f ;  /* 0x0c301f0020217f89 */ /* 0x000ee200000e0000 */
[----:B------:R-:W3:Y:S01]  /*5ce0*/  LDC.64 R28, c[0x0][0x220] ;  /* 0x00008800ff1c7b82 */ /* 0x000ee20000000a00 */
[----:B-1----:R-:W-:Y:S01]  /*5cf0*/  FADD.FTZ R37, R36, R37 ;  /* 0x0000002524257221 */ /* 0x002fe20000010000 */
[----:B------:R-:W-:Y:S01]  /*5d00*/  MOV R36, 0xffff ;  /* 0x0000ffff00247802 */ /* 0x000fe20000000f00 */
[----:B------:R-:W1:Y:S01]  /*5d10*/  SHFL.BFLY PT, R48, R45, 0x2, 0x101f ;  /* 0x0c501f002d307f89 */ /* 0x000e6200000e0000 */
[----:B----4-:R-:W-:Y:S01]  /*5d20*/  FADD.FTZ R44, R41, R44 ;  /* 0x0000002c292c7221 */ /* 0x010fe20000010000 */
[----:B------:R-:W-:-:S02]  /*5d30*/  MOV R41, 0xffff ;  /* 0x0000ffff00297802 */ /* 0x000fc40000000f00 */
[----:B------:R-:W4:Y:S01]  /*5d40*/  SHFL.BFLY PT, R35, R42, 0x1, 0x101f ;  /* 0x0c301f002a237f89 */ /* 0x000f2200000e0000 */
[----:B-----5:R-:W-:Y:S01]  /*5d50*/  FADD.FTZ R43, R43, R46 ;  /* 0x0000002e2b2b7221 */ /* 0x020fe20000010000 */
[----:B------:R-:W-:Y:S02]  /*5d60*/  IMAD.MOV.U32 R46, RZ, RZ, 0xffff ;  /* 0x0000ffffff2e7424 */ /* 0x000fe400078e00ff */
[----:B------:R-:W5:Y:S01]  /*5d70*/  SHFL.BFLY PT, R36, R37, 0x1, 0x101f ;  /* 0x0c301f0025247f89 */ /* 0x000f6200000e0000 */
[----:B0-----:R-:W-:Y:S01]  /*5d80*/  FADD.FTZ R47, R50, R47 ;  /* 0x0000002f322f7221 */ /* 0x001fe20000010000 */
[----:B------:R-:W-:Y:S02]  /*5d90*/  MOV R50, 0xffff ;  /* 0x0000ffff00327802 */ /* 0x000fe40000000f00 */
[----:B------:R-:W0:Y:S01]  /*5da0*/  SHFL.BFLY PT, R41, R44, 0x1, 0x101f ;  /* 0x0c301f002c297f89 */ /* 0x000e2200000e0000 */
[----:B--2---:R-:W-:Y:S01]  /*5db0*/  FADD.FTZ R34, R31, R34 ;  /* 0x000000221f227221 */ /* 0x004fe20000010000 */
[----:B------:R-:W-:-:S02]  /*5dc0*/  IADD3 R31, R30, R23, RZ ;  /* 0x000000171e1f7210 */ /* 0x000fc40007ffe0ff */
[----:B------:R-:W2:Y:S02]  /*5dd0*/  SHFL.BFLY PT, R46, R43, 0x1, 0x101f ;  /* 0x0c301f002b2e7f89 */ /* 0x000ea400000e0000 */
[----:B------:R-:W-:Y:S02]  /*5de0*/  @!P0 F2FP.F16.F32.PACK_AB R30, RZ, R34 ;  /* 0x00000022ff1e823e */ /* 0x000fe400000000ff */
[----:B------:R-:W2:Y:S01]  /*5df0*/  SHFL.BFLY PT, R50, R47, 0x2, 0x101f ;  /* 0x0c501f002f327f89 */ /* 0x000ea200000e0000 */
[----:B---3--:R-:W-:Y:S01]  /*5e00*/  FADD.FTZ R32, R32, R33 ;  /* 0x0000002120207221 */ /* 0x008fe20000010000 */
[----:B------:R-:W-:Y:S01]  /*5e10*/  IMAD.WIDE R26, R31, 0x2, R26 ;  /* 0x000000021f1a7825 */ /* 0x000fe200078e021a */
[----:B------:R-:W-:-:S03]  /*5e20*/  PRMT R49, R30, 0x7610, R49 ;  /* 0x000076101e317816 */ /* 0x000fc60000000031 */
[----:B-1----:R-:W-:Y:S01]  /*5e30*/  FADD.FTZ R45, R45, R48 ;  /* 0x000000302d2d7221 */ /* 0x002fe20000010000 */
[----:B------:R-:W-:Y:S01]  /*5e40*/  MOV R34, 0xffff ;  /* 0x0000ffff00227802 */ /* 0x000fe20000000f00 */
[----:B------:R-:W-:Y:S01]  /*5e50*/  IMAD.WIDE R28, R31, 0x2, R28 ;  /* 0x000000021f1c7825 */ /* 0x000fe200078e021c */
[----:B------:R-:W-:-:S03]  /*5e60*/  @!P0 F2FP.F16.F32.PACK_AB R32, RZ, R32 ;  /* 0x00000020ff20823e */ /* 0x000fc600000000ff */
[----:B----4-:R-:W-:Y:S01]  /*5e70*/  FADD.FTZ R30, R42, R35 ;  /* 0x000000232a1e7221 */ /* 0x010fe20000010000 */
[----:B------:R-:W-:Y:S01]  /*5e80*/  @!P0 STG.E.U16 desc[UR8][R26.64], R49 ;  /* 0x000000311a008986 */ /* 0x000fe2000c101508 */
[----:B------:R-:W-:Y:S01]  /*5e90*/  PRMT R51, R32, 0x7610, R51 ;  /* 0x0000761020337816 */ /* 0x000fe20000000033 */
[----:B-----5:R-:W-:Y:S02]  /*5ea0*/  FADD.FTZ R31, R37, R36 ;  /* 0x00000024251f7221 */ /* 0x020fe40000010000 */
[----:B------:R-:W-:Y:S01]  /*5eb0*/  @!P0 F2FP.F16.F32.PACK_AB R30, RZ, R30 ;  /* 0x0000001eff1e823e */ /* 0x000fe200000000ff */
[----:B------:R-:W1:Y:S01]  /*5ec0*/  SHFL.BFLY PT, R34, R45, 0x1, 0x101f ;  /* 0x0c301f002d227f89 */ /* 0x000e6200000e0000 */
[----:B0-----:R-:W-:Y:S02]  /*5ed0*/  FADD.FTZ R32, R44, R41 ;  /* 0x000000292c207221 */ /* 0x001fe40000010000 */
[----:B------:R-:W-:Y:S01]  /*5ee0*/  PRMT R35, R30, 0x7610, R35 ;  /* 0x000076101e237816 */ /* 0x000fe20000000023 */
[----:B------:R0:W-:Y:S01]  /*5ef0*/  @!P0 STG.E.U16 desc[UR8][R28.64], R51 ;  /* 0x000000331c008986 */ /* 0x0001e2000c101508 */
[----:B------:R-:W-:Y:S01]  /*5f00*/  @!P0 F2FP.F16.F32.PACK_AB R31, RZ, R31 ;  /* 0x0000001fff1f823e */ /* 0x000fe200000000ff */
[----:B--2---:R-:W-:Y:S01]  /*5f10*/  FADD.FTZ R33, R43, R46 ;  /* 0x0000002e2b217221 */ /* 0x004fe20000010000 */
[----:B------:R-:W-:Y:S01]  /*5f20*/  @!P0 F2FP.F16.F32.PACK_AB R32, RZ, R32 ;  /* 0x00000020ff20823e */ /* 0x000fe200000000ff */
[----:B------:R0:W-:Y:S01]  /*5f30*/  @!P0 STG.E.U16 desc[UR8][R26.64+0x28], R35 ;  /* 0x000028231a008986 */ /* 0x0001e2000c101508 */
[----:B------:R-:W-:Y:S01]  /*5f40*/  MOV R30, 0xffff ;  /* 0x0000ffff001e7802 */ /* 0x000fe20000000f00 */
[----:B------:R-:W-:Y:S01]  /*5f50*/  FADD.FTZ R47, R47, R50 ;  /* 0x000000322f2f7221 */ /* 0x000fe20000010000 */
[----:B------:R-:W-:Y:S01]  /*5f60*/  @!P0 F2FP.F16.F32.PACK_AB R33, RZ, R33 ;  /* 0x00000021ff21823e */ /* 0x000fe200000000ff */
[----:B------:R0:W-:Y:S04]  /*5f70*/  @!P0 STG.E.U16 desc[UR8][R28.64+0x28], R31 ;  /* 0x0000281f1c008986 */ /* 0x0001e8000c101508 */
[----:B------:R0:W-:Y:S04]  /*5f80*/  @!P0 STG.E.U16 desc[UR8][R26.64+0x50], R32 ;  /* 0x000050201a008986 */ /* 0x0001e8000c101508 */
[----:B------:R0:W2:Y:S04]  /*5f90*/  SHFL.BFLY PT, R30, R47, 0x1, 0x101f ;  /* 0x0c301f002f1e7f89 */ /* 0x0000a800000e0000 */
[----:B------:R0:W-:Y:S01]  /*5fa0*/  @!P0 STG.E.U16 desc[UR8][R28.64+0x50], R33 ;  /* 0x000050211c008986 */ /* 0x0001e2000c101508 */
[----:B-1----:R-:W-:-:S07]  /*5fb0*/  FADD.FTZ R34, R45, R34 ;  /* 0x000000222d227221 */ /* 0x002fce0000010000 */
.L_x_2154:
[----:B0-2---:R-:W-:Y:S01]  /*5fc0*/  FADD.FTZ R31, R47, R30 ;  /* 0x0000001e2f1f7221 */ /* 0x005fe20000010000 */
[----:B------:R-:W-:-:S04]  /*5fd0*/  @!P0 F2FP.F16.F32.PACK_AB R30, RZ, R34 ;  /* 0x00000022ff1e823e */ /* 0x000fc800000000ff */
[----:B------:R-:W-:Y:S01]  /*5fe0*/  @!P0 F2FP.F16.F32.PACK_AB R31, RZ, R31 ;  /* 0x0000001fff1f823e */ /* 0x000fe200000000ff */
[----:B------:R4:W-:Y:S04]  /*5ff0*/  @!P0 STG.E.U16 desc[UR8][R26.64+0x78], R30 ;  /* 0x0000781e1a008986 */ /* 0x0009e8000c101508 */
[----:B------:R4:W-:Y:S02]  /*6000*/  @!P0 STG.E.U16 desc[UR8][R28.64+0x78], R31 ;  /* 0x0000781f1c008986 */ /* 0x0009e4000c101508 */
.L_x_2084:
[----:B------:R-:W-:Y:S05]  /*6010*/  WARPSYNC.ALL ;  /* 0x0000000000007948 */ /* 0x000fea0003800000 */
[----:B------:R-:W-:Y:S01]  /*6020*/  IADD3 R23, R23, 0x200, RZ ;  /* 0x0000020017177810 */ /* 0x000fe20007ffe0ff */
[----:B------:R-:W-:Y:S03]  /*6030*/  BAR.SYNC.DEFER_BLOCKING 0x0 ;  /* 0x0000000000007b1d */ /* 0x000fe60000010000 */
[----:B------:R-:W-:-:S13]  /*6040*/  ISETP.GE.AND P0, PT, R23, R7, PT ;  /* 0x000000071700720c */ /* 0x000fda0003f06270 */
[----:B------:R-:W-:Y:S05]  /*6050*/  @!P0 BRA `(.L_x_2091) ;  /* 0xffffffe000fc8947 */ /* 0x000fea000383ffff */
[----:B------:R-:W-:Y:S05]  /*6060*/  EXIT ;  /* 0x000000000000794d */ /* 0x000fea0003800000 */
.L_x_2087:
[----:B------:R-:W-:Y:S01]  /*6070*/  HFMA2.MMA R56, -RZ, RZ, 0, 0.000503063201904296875 ;  /* 0x0000101fff387435 */ /* 0x000fe200000001ff */
[----:B-1----:R-:W-:Y:S01]  /*6080*/  MOV R54, R26 ;  /* 0x0000001a00367202 */ /* 0x002fe20000000f00 */
[----:B------:R-:W-:Y:S01]  /*6090*/  IMAD.MOV.U32 R53, RZ, RZ, 0x8 ;  /* 0x00000008ff357424 */ /* 0x000fe200078e00ff */
[----:B------:R-:W-:-:S08]  /*60a0*/  MOV R51, 0xffff ;  /* 0x0000ffff00337802 */ /* 0x000fd00000000f00 */
[----:B0-2---:R-:W-:Y:S05]  /*60b0*/  WARPSYNC.COLLECTIVE R51, `(.L_x_2092) ;  /* 0x0000000033087348 */ /* 0x005fea0003c00000 */
[----:B------:R1:W3:Y:S02]  /*60c0*/  SHFL.BFLY P2, R52, R54, R53, R56 ;  /* 0x0c00003536347389 */ /* 0x0002e40000040038 */
[----:B0123--:R-:W-:Y:S01]  /*60d0*/  ENDCOLLECTIVE ;  /* 0x000000000000791b */ /* 0x00ffe20003800000 */
.L_x_2092:
[----:B------:R-:W-:Y:S02]  /*60e0*/  MOV R54, R27 ;  /* 0x0000001b00367202 */ /* 0x000fe40000000f00 */
[----:B------:R-:W-:-:S07]  /*60f0*/  MOV R29, R52 ;  /* 0x00000034001d7202 */ /* 0x000fce0000000f00 */
[----:B------:R-:W-:Y:S05]  /*6100*/  WARPSYNC.COLLECTIVE R51, `(.L_x_2093) ;  /* 0x0000000033087348 */ /* 0x000fea0003c00000 */
[----:B------:R0:W1:Y:S02]  /*6110*/  SHFL.BFLY P2, R52, R54, R53, R56 ;  /* 0x0c00003536347389 */ /* 0x0000640000040038 */
[----:B01----:R-:W-:Y:S01]  /*6120*/  ENDCOLLECTIVE ;  /* 0x000000000000791b */ /* 0x003fe20003800000 */
.L_x_2093:
[----:B------:R-:W-:Y:S01]  /*6130*/  FADD.FTZ R29, R29, R26 ;  /* 0x0000001a1d1d7221 */ /* 0x000fe20000010000 */
[----:B------:R-:W-:-:S04]  /*6140*/  HFMA2.MMA R53, -RZ, RZ, 0, 2.384185791015625e-07 ;  /* 0x00000004ff357435 */ /* 0x000fc800000001ff */
[----:B------:R-:W-:Y:S02]  /*6150*/  MOV R54, R29 ;  /* 0x0000001d00367202 */ /* 0x000fe40000000f00 */
[----:B------:R-:W-:-:S07]  /*6160*/  MOV R28, R52 ;  /* 0x00000034001c7202 */ /* 0x000fce0000000f00 */
[----:B------:R-:W-:Y:S05]  /*6170*/  WARPSYNC.COLLECTIVE R51, `(.L_x_2094) ;  /* 0x0000000033087348 */ /* 0x000fea0003c00000 */
[----:B------:R0:W1:Y:S02]  /*6180*/  SHFL.BFLY P2, R52, R54, R53, R56 ;  /* 0x0c00003536347389 */ /* 0x0000640000040038 */
[----:B01----:R-:W-:Y:S01]  /*6190*/  ENDCOLLECTIVE ;  /* 0x000000000000791b */ /* 0x003fe20003800000 */
.L_x_2094:
[----:B------:R-:W-:-:S05]  /*61a0*/  FADD.FTZ R28, R28, R27 ;  /* 0x0000001b1c1c7221 */ /* 0x000fca0000010000 */
[----:B------:R-:W-:Y:S01]  /*61b0*/  MOV R54, R28 ;  /* 0x0000001c00367202 */ /* 0x000fe20000000f00 */
[----:B------:R-:W-:-:S07]  /*61c0*/  IMAD.MOV.U32 R30, RZ, RZ, R52 ;  /* 0x000000ffff1e7224 */ /* 0x000fce00078e0034 */
[----:B------:R-:W-:Y:S05]  /*61d0*/  WARPSYNC.COLLECTIVE R51, `(.L_x_2095) ;  /* 0x0000000033087348 */ /* 0x000fea0003c00000 */
[----:B------:R0:W1:Y:S02]  /*61e0*/  SHFL.BFLY P2, R52, R54, R53, R56 ;  /* 0x0c00003536347389 */ /* 0x0000640000040038 */
[----:B01----:R-:W-:Y:S01]  /*61f0*/  ENDCOLLECTIVE ;  /* 0x000000000000791b */ /* 0x003fe20003800000 */
.L_x_2095:
[----:B------:R-:W-:Y:S01]  /*6200*/  FADD.FTZ R30, R29, R30 ;  /* 0x0000001e1d1e7221 */ /* 0x000fe20000010000 */
[----:B------:R-:W-:-:S04]  /*6210*/  HFMA2.MMA R53, -RZ, RZ, 0, 1.1920928955078125e-07 ;  /* 0x00000002ff357435 */ /* 0x000fc800000001ff */
[----:B------:R-:W-:Y:S02]  /*6220*/  MOV R54, R30 ;  /* 0x0000001e00367202 */ /* 0x000fe40000000f00 */
[----:B------:R-:W-:-:S07]  /*6230*/  MOV R31, R52 ;  /* 0x00000034001f7202 */ /* 0x000fce0000000f00 */
[----:B------:R-:W-:Y:S05]  /*6240*/  WARPSYNC.COLLECTIVE R51, `(.L_x_2096) ;  /* 0x0000000033087348 */ /* 0x000fea0003c00000 */
[----:B------:R0:W1:Y:S02]  /*6250*/  SHFL.BFLY P2, R52, R54, R53, R56 ;  /* 0x0c00003536347389 */ /* 0x0000640000040038 */
[----:B01----:R-:W-:Y:S01]  /*6260*/  ENDCOLLECTIVE ;  /* 0x000000000000791b */ /* 0x003fe20003800000 */
.L_x_2096:
[----:B------:R-:W-:-:S05]  /*6270*/  FADD.FTZ R31, R28, R31 ;  /* 0x0000001f1c1f7221 */ /* 0x000fca0000010000 */
[----:B------:R-:W-:Y:S02]  /*6280*/  MOV R54, R31 ;  /* 0x0000001f00367202 */ /* 0x000fe40000000f00 */
[----:B------:R-:W-:-:S07]  /*6290*/  MOV R33, R52 ;  /* 0x0000003400217202 */ /* 0x000fce0000000f00 */
[----:B------:R-:W-:Y:S05]  /*62a0*/  WARPSYNC.COLLECTIVE R51, `(.L_x_2097) ;  /* 0x0000000033087348 */ /* 0x000fea0003c00000 */
[----:B------:R0:W1:Y:S02]  /*62b0*/  SHFL.BFLY P2, R52, R54, R53, R56 ;  /* 0x0c00003536347389 */ /* 0x0000640000040038 */
[----:B01----:R-:W-:Y:S01]  /*62c0*/  ENDCOLLECTIVE ;  /* 0x000000000000791b */ /* 0x003fe20003800000 */
.L_x_2097:
[----:B------:R-:W-:Y:S01]  /*62d0*/  FADD.FTZ R33, R30, R33 ;  /* 0x000000211e217221 */ /* 0x000fe20000010000 */
[----:B------:R-:W-:-:S03]  /*62e0*/  HFMA2.MMA R53, -RZ, RZ, 0, 5.9604644775390625e-08 ;  /* 0x00000001ff357435 */ /* 0x000fc600000001ff */
[----:B------:R-:W-:Y:S01]  /*62f0*/  IMAD.MOV.U32 R54, RZ, RZ, R33 ;  /* 0x000000ffff367224 */ /* 0x000fe200078e0021 */
[----:B------:R-:W-:-:S07]  /*6300*/  MOV R26, R52 ;  /* 0x00000034001a7202 */ /* 0x000fce0000000f00 */
[----:B------:R-:W-:Y:S05]  /*6310*/  WARPSYNC.COLLECTIVE R51, `(.L_x_2098) ;  /* 0x0000000033087348 */ /* 0x000fea0003c00000 */
[----:B------:R0:W1:Y:S02]  /*6320*/  SHFL.BFLY P2, R52, R54, R53, R56 ;  /* 0x0c00003536347389 */ /* 0x0000640000040038 */
[----:B01----:R-:W-:Y:S01]  /*6330*/  ENDCOLLECTIVE ;  /* 0x000000000000791b */ /* 0x003fe20003800000 */
.L_x_2098:
[----:B------:R-:W-:-:S05]  /*6340*/  FADD.FTZ R32, R31, R26 ;  /* 0x0000001a1f207221 */ /* 0x000fca0000010000 */
[----:B------:R-:W-:Y:S02]  /*6350*/  MOV R54, R32 ;  /* 0x0000002000367202 */ /* 0x000fe40000000f00 */
[----:B------:R-:W-:-:S07]  /*6360*/  MOV R34, R52 ;  /* 0x0000003400227202 */ /* 0x000fce0000000f00 */
[----:B------:R-:W-:Y:S05]  /*6370*/  WARPSYNC.COLLECTIVE R51, `(.L_x_2099) ;  /* 0x0000000033087348 */ /* 0x000fea0003c00000 */
[----:B------:R0:W1:Y:S02]  /*6380*/  SHFL.BFLY P2, R52, R54, R53, R56 ;  /* 0x0c00003536347389 */ /* 0x0000640000040038 */
[----:B01----:R-:W-:Y:S01]  /*6390*/  ENDCOLLECTIVE ;  /* 0x000000000000791b */ /* 0x003fe20003800000 */
.L_x_2099:
[----:B------:R-:W-:Y:S01]  /*63a0*/  FADD.FTZ R34, R33, R34 ;  /* 0x0000002221227221 */ /* 0x000fe20000010000 */
[----:B------:R-:W-:Y:S01]  /*63b0*/  MOV R35, R52 ;  /* 0x0000003400237202 */ /* 0x000fe20000000f00 */
[----:B------:R-:W-:Y:S06]  /*63c0*/  BRA `(.L_x_2100) ;  /* 0xffffffec00547947 */ /* 0x000fec000383ffff */
.L_x_2088:
        /* <DEDUP_REMOVED lines=8> */
.L_x_2102:
[----:B------:R-:W-:Y:S05]  /*6450*/  BSYNC B1 ;  /* 0x0000000000017941 */ /* 0x000fea0003800000 */
.L_x_2101:
        /* <DEDUP_REMOVED lines=8> */
.L_x_2103:
[----:B------:R-:W-:-:S05]  /*64e0*/  FADD.FTZ R33, R33, R30 ;  /* 0x0000001e21217221 */ /* 0x000fca0000010000 */
[----:B------:R-:W-:Y:S01]  /*64f0*/  MOV R54, R33 ;  /* 0x0000002100367202 */ /* 0x000fe20000000f00 */
[----:B------:R-:W-:Y:S01]  /*6500*/  IMAD.MOV.U32 R53, RZ, RZ, 0x4 ;  /* 0x00000004ff357424 */ /* 0x000fe200078e00ff */
[----:B------:R-:W-:-:S07]  /*6510*/  MOV R32, R52 ;  /* 0x0000003400207202 */ /* 0x000fce0000000f00 */
[----:B------:R-:W-:Y:S05]  /*6520*/  WARPSYNC.COLLECTIVE R51, `(.L_x_2104) ;  /* 0x0000000033087348 */ /* 0x000fea0003c00000 */
[----:B------:R0:W1:Y:S02]  /*6530*/  SHFL.BFLY P2, R52, R54, R53, R56 ;  /* 0x0c00003536347389 */ /* 0x0000640000040038 */
[----:B01----:R-:W-:Y:S01]  /*6540*/  ENDCOLLECTIVE ;  /* 0x000000000000791b */ /* 0x003fe20003800000 */
.L_x_2104:
[----:B------:R-:W-:-:S05]  /*6550*/  FADD.FTZ R32, R32, R31 ;  /* 0x0000001f20207221 */ /* 0x000fca0000010000 */
[----:B------:R-:W-:Y:S02]  /*6560*/  MOV R54, R32 ;  /* 0x0000002000367202 */ /* 0x000fe40000000f00 */
[----:B------:R-:W-:-:S07]  /*6570*/  MOV R34, R52 ;  /* 0x0000003400227202 */ /* 0x000fce0000000f00 */
[----:B------:R-:W-:Y:S05]  /*6580*/  WARPSYNC.COLLECTIVE R51, `(.L_x_2105) ;  /* 0x0000000033087348 */ /* 0x000fea0003c00000 */
[----:B------:R0:W1:Y:S02]  /*6590*/  SHFL.BFLY P2, R52, R54, R53, R56 ;  /* 0x0c00003536347389 */ /* 0x0000640000040038 */
[----:B01----:R-:W-:Y:S01]  /*65a0*/  ENDCOLLECTIVE ;  /* 0x000000000000791b */ /* 0x003fe20003800000 */
.L_x_2105:
[----:B------:R-:W-:Y:S01]  /*65b0*/  FADD.FTZ R34, R33, R34 ;  /* 0x0000002221227221 */ /* 0x000fe20000010000 */
[----:B------:R-:W-:-:S04]  /*65c0*/  HFMA2.MMA R53, -RZ, RZ, 0, 1.1920928955078125e-07 ;  /* 0x00000002ff357435 */ /* 0x000fc800000001ff */
[----:B------:R-:W-:Y:S02]  /*65d0*/  MOV R54, R34 ;  /* 0x0000002200367202 */ /* 0x000fe40000000f00 */
[----:B------:R-:W-:-:S07]  /*65e0*/  MOV R35, R52 ;  /* 0x0000003400237202 */ /* 0x000fce0000000f00 */
[----:B------:R-:W-:Y:S05]  /*65f0*/  WARPSYNC.COLLECTIVE R51, `(.L_x_2106) ;  /* 0x0000000033087348 */ /* 0x000fea0003c00000 */
[----:B------:R0:W1:Y:S02]  /*6600*/  SHFL.BFLY P2, R52, R54, R53, R56 ;  /* 0x0c00003536347389 */ /* 0x0000640000040038 */
[----:B01----:R-:W-:Y:S01]  /*6610*/  ENDCOLLECTIVE ;  /* 0x000000000000791b */ /* 0x003fe20003800000 */
.L_x_2106:
[----:B------:R-:W-:-:S05]  /*6620*/  FADD.FTZ R35, R32, R35 ;  /* 0x0000002320237221 */ /* 0x000fca0000010000 */
[----:B------:R-:W-:Y:S02]  /*6630*/  MOV R54, R35 ;  /* 0x0000002300367202 */ /* 0x000fe40000000f00 */
[----:B------:R-:W-:-:S07]  /*6640*/  MOV R37, R52 ;  /* 0x0000003400257202 */ /* 0x000fce0000000f00 */
[----:B------:R-:W-:Y:S05]  /*6650*/  WARPSYNC.COLLECTIVE R51, `(.L_x_2107) ;  /* 0x0000000033087348 */ /* 0x000fea0003c00000 */
[----:B------:R0:W1:Y:S02]  /*6660*/  SHFL.BFLY P2, R52, R54, R53, R56 ;  /* 0x0c00003536347389 */ /* 0x0000640000040038 */
[----:B01----:R-:W-:Y:S01]  /*6670*/  ENDCOLLECTIVE ;  /* 0x000000000000791b */ /* 0x003fe20003800000 */
.L_x_2107:
[----:B------:R-:W-:Y:S01]  /*6680*/  FADD.FTZ R37, R34, R37 ;  /* 0x0000002522257221 */ /* 0x000fe20000010000 */
[----:B------:R-:W-:-:S04]  /*6690*/  HFMA2.MMA R53, -RZ, RZ, 0, 5.9604644775390625e-08 ;  /* 0x00000001ff357435 */ /* 0x000fc800000001ff */
[----:B------:R-:W-:Y:S01]  /*66a0*/  MOV R54, R37 ;  /* 0x0000002500367202 */ /* 0x000fe20000000f00 */
[----:B------:R-:W-:-:S07]  /*66b0*/  IMAD.MOV.U32 R30, RZ, RZ, R52 ;  /* 0x000000ffff1e7224 */ /* 0x000fce00078e0034 */
[----:B------:R-:W-:Y:S05]  /*66c0*/  WARPSYNC.COLLECTIVE R51, `(.L_x_2108) ;  /* 0x0000000033087348 */ /* 0x000fea0003c00000 */
[----:B------:R0:W1:Y:S02]  /*66d0*/  SHFL.BFLY P2, R52, R54, R53, R56 ;  /* 0x0c00003536347389 */ /* 0x0000640000040038 */
[----:B01----:R-:W-:Y:S01]  /*66e0*/  ENDCOLLECTIVE ;  /* 0x000000000000791b */ /* 0x003fe20003800000 */
.L_x_2108:
[----:B------:R-:W-:-:S05]  /*66f0*/  FADD.FTZ R30, R35, R30 ;  /* 0x0000001e231e7221 */ /* 0x000fca0000010000 */
[----:B------:R-:W-:Y:S02]  /*6700*/  MOV R54, R30 ;  /* 0x0000001e00367202 */ /* 0x000fe40000000f00 */
[----:B------:R-:W-:-:S07]  /*6710*/  MOV R36, R52 ;  /* 0x0000003400247202 */ /* 0x000fce0000000f00 */
[----:B------:R-:W-:Y:S05]  /*6720*/  WARPSYNC.COLLECTIVE R51, `(.L_x_2109) ;  /* 0x0000000033087348 */ /* 0x000fea0003c00000 */
[----:B------:R0:W1:Y:S02]  /*6730*/  SHFL.BFLY P2, R52, R54, R53, R56 ;  /* 0x0c00003536347389 */ /* 0x0000640000040038 */
[----:B01----:R-:W-:Y:S01]  /*6740*/  ENDCOLLECTIVE ;  /* 0x000000000000791b */ /* 0x003fe20003800000 */
.L_x_2109:
[----:B------:R-:W-:Y:S01]  /*6750*/  FADD.FTZ R36, R37, R36 ;  /* 0x0000002425247221 */ /* 0x000fe20000010000 */
[----:B------:R-:W-:Y:S01]  /*6760*/  MOV R31, R52 ;  /* 0x00000034001f7202 */ /* 0x000fe20000000f00 */
[----:B------:R-:W-:Y:S06]  /*6770*/  BRA `(.L_x_2110) ;  /* 0xffffffec00147947 */ /* 0x000fec000383ffff */
.L_x_2089:
[----:B------:R-:W-:Y:S01]  /*6780*/  HFMA2.MMA R53, -RZ, RZ, 0, 4.76837158203125e-07 ;  /* 0x00000008ff357435 */ /* 0x000fe200000001ff */
[----:B------:R-:W-:Y:S01]  /*6790*/  BSSY B1, `(.L_x_2111) ;  /* 0x0000007000017945 */ /* 0x000fe20003800000 */
[----:B---3--:R-:W-:Y:S01]  /*67a0*/  MOV R54, R30 ;  /* 0x0000001e00367202 */ /* 0x008fe20000000f00 */
[----:B------:R-:W-:Y:S01]  /*67b0*/  IMAD.MOV.U32 R51, RZ, RZ, 0xffff ;  /* 0x0000ffffff337424 */ /* 0x000fe200078e00ff */
[----:B------:R-:W-:-:S07]  /*67c0*/  MOV R56, 0x101f ;  /* 0x0000101f00387802 */ /* 0x000fce0000000f00 */
[----:B012-4-:R-:W-:Y:S05]  /*67d0*/  WARPSYNC.COLLECTIVE R51, `(.L_x_2112) ;  /* 0x0000000033087348 */ /* 0x017fea0003c00000 */
[----:B------:R3:W0:Y:S02]  /*67e0*/  SHFL.BFLY P2, R52, R54, R53, R56 ;  /* 0x0c00003536347389 */ /* 0x0006240000040038 */
[----:B01234-:R-:W-:Y:S01]  /*67f0*/  ENDCOLLECTIVE ;  /* 0x000000000000791b */ /* 0x01ffe20003800000 */
.L_x_2112:
[----:B------:R-:W-:Y:S05]  /*6800*/  BSYNC B1 ;  /* 0x0000000000017941 */ /* 0x000fea0003800000 */
.L_x_2111:
        /* <DEDUP_REMOVED lines=8> */
.L_x_2113:
[----:B------:R-:W-:Y:S01]  /*6890*/  FADD.FTZ R33, R33, R30 ;  /* 0x0000001e21217221 */ /* 0x000fe20000010000 */
[----:B------:R-:W-:-:S04]  /*68a0*/  HFMA2.MMA R53, -RZ, RZ, 0, 2.384185791015625e-07 ;  /* 0x00000004ff357435 */ /* 0x000fc800000001ff */
[----:B------:R-:W-:Y:S02]  /*68b0*/  MOV R54, R33 ;  /* 0x0000002100367202 */ /* 0x000fe40000000f00 */
[----:B------:R-:W-:-:S07]  /*68c0*/  MOV R32, R52 ;  /* 0x0000003400207202 */ /* 0x000fce0000000f00 */
[----:B------:R-:W-:Y:S05]  /*68d0*/  WARPSYNC.COLLECTIVE R51, `(.L_x_2114) ;  /* 0x0000000033087348 */ /* 0x000fea0003c00000 */
[----:B------:R0:W1:Y:S02]  /*68e0*/  SHFL.BFLY P2, R52, R54, R53, R56 ;  /* 0x0c00003536347389 */ /* 0x0000640000040038 */
[----:B01----:R-:W-:Y:S01]  /*68f0*/  ENDCOLLECTIVE ;  /* 0x000000000000791b */ /* 0x003fe20003800000 */
.L_x_2114:
[----:B------:R-:W-:-:S05]  /*6900*/  FADD.FTZ R32, R32, R31 ;  /* 0x0000001f20207221 */ /* 0x000fca0000010000 */
[----:B------:R-:W-:Y:S01]  /*6910*/  MOV R54, R32 ;  /* 0x0000002000367202 */ /* 0x000fe20000000f00 */
[----:B------:R-:W-:-:S07]  /*6920*/  IMAD.MOV.U32 R34, RZ, RZ, R52 ;  /* 0x000000ffff227224 */ /* 0x000fce00078e0034 */
[----:B------:R-:W-:Y:S05]  /*6930*/  WARPSYNC.COLLECTIVE R51, `(.L_x_2115) ;  /* 0x0000000033087348 */ /* 0x000fea0003c00000 */
[----:B------:R0:W1:Y:S02]  /*6940*/  SHFL.BFLY P2, R52, R54, R53, R56 ;  /* 0x0c00003536347389 */ /* 0x0000640000040038 */
[----:B01----:R-:W-:Y:S01]  /*6950*/  ENDCOLLECTIVE ;  /* 0x000000000000791b */ /* 0x003fe20003800000 */
.L_x_2115:
[----:B------:R-:W-:Y:S01]  /*6960*/  FADD.FTZ R34, R33, R34 ;  /* 0x0000002221227221 */ /* 0x000fe20000010000 */
[----:B------:R-:W-:-:S04]  /*6970*/  HFMA2.MMA R53, -RZ, RZ, 0, 1.1920928955078125e-07 ;  /* 0x00000002ff357435 */ /* 0x000fc800000001ff */
[----:B------:R-:W-:Y:S02]  /*6980*/  MOV R54, R34 ;  /* 0x0000002200367202 */ /* 0x000fe40000000f00 */
[----:B------:R-:W-:-:S07]  /*6990*/  MOV R35, R52 ;  /* 0x0000003400237202 */ /* 0x000fce0000000f00 */
[----:B------:R-:W-:Y:S05]  /*69a0*/  WARPSYNC.COLLECTIVE R51, `(.L_x_2116) ;  /* 0x0000000033087348 */ /* 0x000fea0003c00000 */
[----:B------:R0:W1:Y:S02]  /*69b0*/  SHFL.BFLY P2, R52, R54, R53, R56 ;  /* 0x0c00003536347389 */ /* 0x0000640000040038 */
[----:B01----:R-:W-:Y:S01]  /*69c0*/  ENDCOLLECTIVE ;  /* 0x000000000000791b */ /* 0x003fe20003800000 */
.L_x_2116:
[----:B------:R-:W-:-:S05]  /*69d0*/  FADD.FTZ R35, R32, R35 ;  /* 0x0000002320237221 */ /* 0x000fca0000010000 */
[----:B------:R-:W-:Y:S02]  /*69e0*/  MOV R54, R35 ;  /* 0x0000002300367202 */ /* 0x000fe40000000f00 */
[----:B------:R-:W-:-:S07]  /*69f0*/  MOV R37, R52 ;  /* 0x0000003400257202 */ /* 0x000fce0000000f00 */
[----:B------:R-:W-:Y:S05]  /*6a00*/  WARPSYNC.COLLECTIVE R51, `(.L_x_2117) ;  /* 0x0000000033087348 */ /* 0x000fea0003c00000 */
[----:B------:R0:W1:Y:S02]  /*6a10*/  SHFL.BFLY P2, R52, R54, R53, R56 ;  /* 0x0c00003536347389 */ /* 0x0000640000040038 */
[----:B01----:R-:W-:Y:S01]  /*6a20*/  ENDCOLLECTIVE ;  /* 0x000000000000791b */ /* 0x003fe20003800000 */
.L_x_2117:
[----:B------:R-:W-:-:S05]  /*6a30*/  FADD.FTZ R37, R34, R37 ;  /* 0x0000002522257221 */ /* 0x000fca0000010000 */
[----:B------:R-:W-:Y:S01]  /*6a40*/  MOV R54, R37 ;  /* 0x0000002500367202 */ /* 0x000fe20000000f00 */
[----:B------:R-:W-:Y:S01]  /*6a50*/  IMAD.MOV.U32 R53, RZ, RZ, 0x1 ;  /* 0x00000001ff357424 */ /* 0x000fe200078e00ff */
[----:B------:R-:W-:-:S07]  /*6a60*/  MOV R30, R52 ;  /* 0x00000034001e7202 */ /* 0x000fce0000000f00 */
[----:B------:R-:W-:Y:S05]  /*6a70*/  WARPSYNC.COLLECTIVE R51, `(.L_x_2118) ;  /* 0x0000000033087348 */ /* 0x000fea0003c00000 */
[----:B------:R0:W1:Y:S02]  /*6a80*/  SHFL.BFLY P2, R52, R54, R53, R56 ;  /* 0x0c00003536347389 */ /* 0x0000640000040038 */
[----:B01----:R-:W-:Y:S01]  /*6a90*/  ENDCOLLECTIVE ;  /* 0x000000000000791b */ /* 0x003fe20003800000 */
.L_x_2118:
[----:B------:R-:W-:-:S05]  /*6aa0*/  FADD.FTZ R30, R35, R30 ;  /* 0x0000001e231e7221 */ /* 0x000fca0000010000 */
[----:B------:R-:W-:Y:S02]  /*6ab0*/  MOV R54, R30 ;  /* 0x0000001e00367202 */ /* 0x000fe40000000f00 */
[----:B------:R-:W-:-:S07]  /*6ac0*/  MOV R36, R52 ;  /* 0x0000003400247202 */ /* 0x000fce0000000f00 */
[----:B------:R-:W-:Y:S05]  /*6ad0*/  WARPSYNC.COLLECTIVE R51, `(.L_x_2119) ;  /* 0x0000000033087348 */ /* 0x000fea0003c00000 */
[----:B------:R0:W1:Y:S02]  /*6ae0*/  SHFL.BFLY P2, R52, R54, R53, R56 ;  /* 0x0c00003536347389 */ /* 0x0000640000040038 */
[----:B01----:R-:W-:Y:S01]  /*6af0*/  ENDCOLLECTIVE ;  /* 0x000000000000791b */ /* 0x003fe20003800000 */
.L_x_2119:
[----:B------:R-:W-:Y:S01]  /*6b00*/  FADD.FTZ R36, R37, R36 ;  /* 0x0000002425247221 */ /* 0x000fe20000010000 */
[----:B------:R-:W-:Y:S01]  /*6b10*/  MOV R31, R52 ;  /* 0x00000034001f7202 */ /* 0x000fe20000000f00 */
[----:B------:R-:W-:Y:S06]  /*6b20*/  BRA `(.L_x_2120) ;  /* 0xffffffe800bc7947 */ /* 0x000fec000383ffff */
.L_x_2090:
        /* <DEDUP_REMOVED lines=8> */
.L_x_2122:
[----:B------:R-:W-:Y:S05]  /*6bb0*/  BSYNC B0 ;  /* 0x0000000000007941 */ /* 0x000fea0003800000 */
.L_x_2121:
[----:B------:R-:W-:Y:S01]  /*6bc0*/  HFMA2.MMA R53, -RZ, RZ, 0, 4.76837158203125e-07 ;  /* 0x00000008ff357435 */ /* 0x000fe200000001ff */
[----:B------:R-:W-:Y:S01]  /*6bd0*/  IMAD.MOV.U32 R54, RZ, RZ, R27 ;  /* 0x000000ffff367224 */ /* 0x000fe200078e001b */
[----:B------:R-:W-:Y:S01]  /*6be0*/  MOV R56, 0x101f ;  /* 0x0000101f00387802 */ /* 0x000fe20000000f00 */
[----:B------:R-:W-:Y:S01]  /*6bf0*/  IMAD.MOV.U32 R36, RZ, RZ, RZ ;  /* 0x000000ffff247224 */ /* 0x000fe200078e00ff */
[----:B------:R-:W-:Y:S01]  /*6c00*/  MOV R51, 0xffff ;  /* 0x0000ffff00337802 */ /* 0x000fe20000000f00 */
[----:B------:R-:W-:Y:S01]  /*6c10*/  HFMA2.MMA R35, -RZ, RZ, 0, 0 ;  /* 0x00000000ff237435 */ /* 0x000fe200000001ff */
[----:B------:R-:W-:Y:S01]  /*6c20*/  MOV R29, R52 ;  /* 0x00000034001d7202 */ /* 0x000fe20000000f00 */
[----:B------:R-:W-:Y:S01]  /*6c30*/  HFMA2.MMA R41, -RZ, RZ, 0, 0 ;  /* 0x00000000ff297435 */ /* 0x000fe200000001ff */
[----:B------:R-:W-:-:S10]  /*6c40*/  @!P0 IADD3 R32, R30, 0x14, RZ ;  /* 0x000000141e208810 */ /* 0x000fd40007ffe0ff */
[----:B------:R-:W-:Y:S05]  /*6c50*/  WARPSYNC.COLLECTIVE R51, `(.L_x_2123) ;  /* 0x0000000033087348 */ /* 0x000fea0003c00000 */
[----:B------:R0:W1:Y:S02]  /*6c60*/  SHFL.BFLY P2, R52, R54, R53, R56 ;  /* 0x0c00003536347389 */ /* 0x0000640000040038 */
[----:B01----:R-:W-:Y:S01]  /*6c70*/  ENDCOLLECTIVE ;  /* 0x000000000000791b */ /* 0x003fe20003800000 */
.L_x_2123:
[----:B------:R-:W-:Y:S01]  /*6c80*/  @!P0 LEA R31, R40, UR6, 0x7 ;  /* 0x00000006281f8c11 */ /* 0x000fe2000f8e38ff */
[----:B------:R-:W-:Y:S01]  /*6c90*/  FADD.FTZ R29, R29, R26 ;  /* 0x0000001a1d1d7221 */ /* 0x000fe20000010000 */
[----:B------:R-:W-:Y:S01]  /*6ca0*/  @!P0 LOP3.LUT R32, R32, R11, RZ, 0x3c, !PT ;  /* 0x0000000b20208212 */ /* 0x000fe200078e3cff */
[----:B------:R-:W-:Y:S01]  /*6cb0*/  HFMA2.MMA R47, -RZ, RZ, 0, 0 ;  /* 0x00000000ff2f7435 */ /* 0x000fe200000001ff */
        /* <DEDUP_REMOVED lines=9> */
[----:B------:R-:W-:Y:S01]  /*6d50*/  @!P0 IMAD R48, R48, 0x4, R45 ;  /* 0x0000000430308824 */ /* 0x000fe200078e022d */
[----:B------:R-:W-:-:S04]  /*6d60*/  HFMA2.MMA R45, -RZ, RZ, 0, 0 ;  /* 0x00000000ff2d7435 */ /* 0x000fc800000001ff */
[----:B------:R0:W3:Y:S01]  /*6d70*/  @!P0 LDS R49, [R48] ;  /* 0x0000000030318984 */ /* 0x0000e20000000800 */
[----:B------:R-:W-:-:S07]  /*6d80*/  MOV R28, R52 ;  /* 0x00000034001c7202 */ /* 0x000fce0000000f00 */
[----:B0123--:R-:W-:Y:S05]  /*6d90*/  WARPSYNC.COLLECTIVE R51, `(.L_x_2124) ;  /* 0x0000000033087348 */ /* 0x00ffea0003c00000 */
[----:B------:R4:W0:Y:S02]  /*6da0*/  SHFL.BFLY P2, R52, R54, R53, R56 ;  /* 0x0c00003536347389 */ /* 0x0008240000040038 */
[----:B01234-:R-:W-:Y:S01]  /*6db0*/  ENDCOLLECTIVE ;  /* 0x000000000000791b */ /* 0x01ffe20003800000 */
.L_x_2124:
[----:B------:R-:W-:Y:S01]  /*6dc0*/  FADD.FTZ R28, R28, R27 ;  /* 0x0000001b1c1c7221 */ /* 0x000fe20000010000 */
[----:B------:R0:W1:Y:S04]  /*6dd0*/  @!P0 LDS R50, [R48+0x500] ;  /* 0x0005000030328984 */ /* 0x0000680000000800 */
[----:B------:R-:W-:Y:S02]  /*6de0*/  MOV R54, R28 ;  /* 0x0000001c00367202 */ /* 0x000fe40000000f00 */
[----:B------:R-:W-:-:S07]  /*6df0*/  MOV R26, R52 ;  /* 0x00000034001a7202 */ /* 0x000fce0000000f00 */
[----:B01----:R-:W-:Y:S05]  /*6e00*/  WARPSYNC.COLLECTIVE R51, `(.L_x_2125) ;  /* 0x0000000033087348 */ /* 0x003fea0003c00000 */
[----:B------:R2:W3:Y:S02]  /*6e10*/  SHFL.BFLY P2, R52, R54, R53, R56 ;  /* 0x0c00003536347389 */ /* 0x0004e40000040038 */
[----:B0123--:R-:W-:Y:S01]  /*6e20*/  ENDCOLLECTIVE ;  /* 0x000000000000791b */ /* 0x00ffe20003800000 */
.L_x_2125:
[----:B------:R-:W-:Y:S01]  /*6e30*/  @!P0 MOV R36, R34 ;  /* 0x0000002200248202 */ /* 0x000fe20000000f00 */
[----:B------:R-:W-:Y:S01]  /*6e40*/  FADD.FTZ R26, R29, R26 ;  /* 0x0000001a1d1a7221 */ /* 0x000fe20000010000 */
[----:B------:R-:W-:Y:S02]  /*6e50*/  @!P0 MOV R35, R33 ;  /* 0x0000002100238202 */ /* 0x000fe40000000f00 */
[----:B------:R-:W-:Y:S01]  /*6e60*/  @!P0 MOV R45, R49 ;  /* 0x00000031002d8202 */ /* 0x000fe20000000f00 */
[----:B------:R-:W-:Y:S01]  /*6e70*/  HFMA2.MMA R53, -RZ, RZ, 0, 1.1920928955078125e-07 ;  /* 0x00000002ff357435 */ /* 0x000fe200000001ff */
[----:B------:R-:W-:Y:S02]  /*6e80*/  MOV R54, R26 ;  /* 0x0000001a00367202 */ /* 0x000fe40000000f00 */
[----:B------:R-:W-:Y:S01]  /*6e90*/  @!P0 MOV R47, R50 ;  /* 0x00000032002f8202 */ /* 0x000fe20000000f00 */
[----:B------:R-:W-:-:S07]  /*6ea0*/  IMAD.MOV.U32 R27, RZ, RZ, R52 ;  /* 0x000000ffff1b7224 */ /* 0x000fce00078e0034 */
[----:B------:R-:W-:Y:S05]  /*6eb0*/  WARPSYNC.COLLECTIVE R51, `(.L_x_2126) ;  /* 0x0000000033087348 */ /* 0x000fea0003c00000 */
[----:B------:R0:W1:Y:S02]  /*6ec0*/  SHFL.BFLY P2, R52, R54, R53, R56 ;  /* 0x0c00003536347389 */ /* 0x0000640000040038 */
[----:B01----:R-:W-:Y:S01]  /*6ed0*/  ENDCOLLECTIVE ;  /* 0x000000000000791b */ /* 0x003fe20003800000 */
.L_x_2126:
[----:B------:R-:W-:-:S05]  /*6ee0*/  FADD.FTZ R27, R28, R27 ;  /* 0x0000001b1c1b7221 */ /* 0x000fca0000010000 */
[----:B------:R-:W-:Y:S02]  /*6ef0*/  MOV R54, R27 ;  /* 0x0000001b00367202 */ /* 0x000fe40000000f00 */
[----:B------:R-:W-:-:S07]  /*6f00*/  MOV R29, R52 ;  /* 0x00000034001d7202 */ /* 0x000fce0000000f00 */
[----:B------:R-:W-:Y:S05]  /*6f10*/  WARPSYNC.COLLECTIVE R51, `(.L_x_2127) ;  /* 0x0000000033087348 */ /* 0x000fea0003c00000 */
[----:B------:R0:W1:Y:S02]  /*6f20*/  SHFL.BFLY P2, R52, R54, R53, R56 ;  /* 0x0c00003536347389 */ /* 0x0000640000040038 */
[----:B01----:R-:W-:Y:S01]  /*6f30*/  ENDCOLLECTIVE ;  /* 0x000000000000791b */ /* 0x003fe20003800000 */
.L_x_2127:
        /* <DEDUP_REMOVED lines=8> */
.L_x_2128:
[----:B------:R-:W-:Y:S01]  /*6fc0*/  FADD.FTZ R32, R27, R28 ;  /* 0x0000001c1b207221 */ /* 0x000fe20000010000 */
[----:B------:R-:W-:Y:S01]  /*6fd0*/  @!P0 VIADD R28, R30, 0x28 ;  /* 0x000000281e1c8836 */ /* 0x000fe20000000000 */
[----:B------:R-:W0:Y:S04]  /*6fe0*/  LDC.64 R26, c[0x0][0x218] ;  /* 0x00008600ff1a7b82 */ /* 0x000e280000000a00 */
        /* <DEDUP_REMOVED lines=9> */
.L_x_2129:
[----:B------:R-:W-:Y:S01]  /*7080*/  FADD.FTZ R34, R31, R34 ;  /* 0x000000221f227221 */ /* 0x000fe20000010000 */
[----:B------:R-:W-:-:S05]  /*7090*/  IADD3 R31, R30, R23, RZ ;  /* 0x000000171e1f7210 */ /* 0x000fca0007ffe0ff */
[----:B------:R-:W-:Y:S01]  /*70a0*/  IMAD.WIDE R26, R31, 0x2, R26 ;  /* 0x000000021f1a7825 */ /* 0x000fe200078e021a */
[----:B------:R-:W-:-:S03]  /*70b0*/  MOV R54, R35 ;  /* 0x0000002300367202 */ /* 0x000fc60000000f00 */
[----:B------:R-:W-:Y:S01]  /*70c0*/  IMAD.MOV.U32 R53, RZ, RZ, 0x8 ;  /* 0x00000008ff357424 */ /* 0x000fe200078e00ff */
[----:B------:R-:W-:-:S07]  /*70d0*/  MOV R33, R52 ;  /* 0x0000003400217202 */ /* 0x000fce0000000f00 */
[----:B------:R-:W-:Y:S05]  /*70e0*/  WARPSYNC.COLLECTIVE R51, `(.L_x_2130) ;  /* 0x0000000033087348 */ /* 0x000fea0003c00000 */
[----:B------:R0:W1:Y:S02]  /*70f0*/  SHFL.BFLY P2, R52, R54, R53, R56 ;  /* 0x0c00003536347389 */ /* 0x0000640000040038 */
[----:B01----:R-:W-:Y:S01]  /*7100*/  ENDCOLLECTIVE ;  /* 0x000000000000791b */ /* 0x003fe20003800000 */
.L_x_2130:
        /* <DEDUP_REMOVED lines=10> */
.L_x_2131:
[----:B------:R-:W-:Y:S01]  /*71b0*/  @!P0 F2FP.F16.F32.PACK_AB R30, RZ, R34 ;  /* 0x00000022ff1e823e */ /* 0x000fe200000000ff */
[----:B------:R-:W-:Y:S01]  /*71c0*/  FADD.FTZ R42, R42, R35 ;  /* 0x000000232a2a7221 */ /* 0x000fe20000010000 */
[----:B------:R-:W-:Y:S02]  /*71d0*/  @!P0 F2FP.F16.F32.PACK_AB R32, RZ, R32 ;  /* 0x00000020ff20823e */ /* 0x000fe400000000ff */
[----:B------:R-:W-:Y:S01]  /*71e0*/  PRMT R34, R30, 0x7610, R34 ;  /* 0x000076101e227816 */ /* 0x000fe20000000022 */
[----:B------:R-:W-:Y:S01]  /*71f0*/  IMAD.WIDE R28, R31, 0x2, R28 ;  /* 0x000000021f1c7825 */ /* 0x000fe200078e021c */
[----:B------:R-:W-:-:S03]  /*7200*/  PRMT R49, R32, 0x7610, R49 ;  /* 0x0000761020317816 */ /* 0x000fc60000000031 */
[----:B------:R0:W-:Y:S01]  /*7210*/  @!P0 STG.E.U16 desc[UR8][R26.64], R34 ;  /* 0x000000221a008986 */ /* 0x0001e2000c101508 */
[----:B------:R-:W-:Y:S01]  /*7220*/  HFMA2.MMA R53, -RZ, RZ, 0, 2.384185791015625e-07 ;  /* 0x00000004ff357435 */ /* 0x000fe200000001ff */
[----:B------:R-:W-:Y:S02]  /*7230*/  MOV R54, R42 ;  /* 0x0000002a00367202 */ /* 0x000fe40000000f00 */
[----:B------:R0:W-:Y:S01]  /*7240*/  @!P0 STG.E.U16 desc[UR8][R28.64], R49 ;  /* 0x000000311c008986 */ /* 0x0001e2000c101508 */
[----:B------:R-:W-:-:S07]  /*7250*/  MOV R37, R52 ;  /* 0x0000003400257202 */ /* 0x000fce0000000f00 */
[----:B0-----:R-:W-:Y:S05]  /*7260*/  WARPSYNC.COLLECTIVE R51, `(.L_x_2132) ;  /* 0x0000000033087348 */ /* 0x001fea0003c00000 */
[----:B------:R1:W2:Y:S02]  /*7270*/  SHFL.BFLY P2, R52, R54, R53, R56 ;  /* 0x0c00003536347389 */ /* 0x0002a40000040038 */
[----:B012---:R-:W-:Y:S01]  /*7280*/  ENDCOLLECTIVE ;  /* 0x000000000000791b */ /* 0x007fe20003800000 */
.L_x_2132:
[----:B------:R-:W-:-:S05]  /*7290*/  FADD.FTZ R37, R37, R36 ;  /* 0x0000002425257221 */ /* 0x000fca0000010000 */
[----:B------:R-:W-:Y:S02]  /*72a0*/  MOV R54, R37 ;  /* 0x0000002500367202 */ /* 0x000fe40000000f00 */
[----:B------:R-:W-:-:S07]  /*72b0*/  MOV R35, R52 ;  /* 0x0000003400237202 */ /* 0x000fce0000000f00 */
[----:B------:R-:W-:Y:S05]  /*72c0*/  WARPSYNC.COLLECTIVE R51, `(.L_x_2133) ;  /* 0x0000000033087348 */ /* 0x000fea0003c00000 */
[----:B------:R0:W1:Y:S02]  /*72d0*/  SHFL.BFLY P2, R52, R54, R53, R56 ;  /* 0x0c00003536347389 */ /* 0x0000640000040038 */
[----:B01----:R-:W-:Y:S01]  /*72e0*/  ENDCOLLECTIVE ;  /* 0x000000000000791b */ /* 0x003fe20003800000 */
.L_x_2133:
[----:B------:R-:W-:Y:S01]  /*72f0*/  FADD.FTZ R35, R42, R35 ;  /* 0x000000232a237221 */ /* 0x000fe20000010000 */
[----:B------:R-:W-:-:S04]  /*7300*/  HFMA2.MMA R53, -RZ, RZ, 0, 1.1920928955078125e-07 ;  /* 0x00000002ff357435 */ /* 0x000fc800000001ff */
[----:B------:R-:W-:Y:S02]  /*7310*/  MOV R54, R35 ;  /* 0x0000002300367202 */ /* 0x000fe40000000f00 */
[----:B------:R-:W-:-:S07]  /*7320*/  MOV R36, R52 ;  /* 0x0000003400247202 */ /* 0x000fce0000000f00 */
[----:B------:R-:W-:Y:S05]  /*7330*/  WARPSYNC.COLLECTIVE R51, `(.L_x_2134) ;  /* 0x0000000033087348 */ /* 0x000fea0003c00000 */
[----:B------:R0:W1:Y:S02]  /*7340*/  SHFL.BFLY P2, R52, R54, R53, R56 ;  /* 0x0c00003536347389 */ /* 0x0000640000040038 */
[----:B01----:R-:W-:Y:S01]  /*7350*/  ENDCOLLECTIVE ;  /* 0x000000000000791b */ /* 0x003fe20003800000 */
.L_x_2134:
[----:B------:R-:W-:-:S05]  /*7360*/  FADD.FTZ R36, R37, R36 ;  /* 0x0000002425247221 */ /* 0x000fca0000010000 */
[----:B------:R-:W-:Y:S02]  /*7370*/  MOV R54, R36 ;  /* 0x0000002400367202 */ /* 0x000fe40000000f00 */
[----:B------:R-:W-:-:S07]  /*7380*/  MOV R42, R52 ;  /* 0x00000034002a7202 */ /* 0x000fce0000000f00 */
[----:B------:R-:W-:Y:S05]  /*7390*/  WARPSYNC.COLLECTIVE R51, `(.L_x_2135) ;  /* 0x0000000033087348 */ /* 0x000fea0003c00000 */
[----:B------:R0:W1:Y:S02]  /*73a0*/  SHFL.BFLY P2, R52, R54, R53, R56 ;  /* 0x0c00003536347389 */ /* 0x0000640000040038 */
[----:B01----:R-:W-:Y:S01]  /*73b0*/  ENDCOLLECTIVE ;  /* 0x000000000000791b */ /* 0x003fe20003800000 */
.L_x_2135:
[----:B------:R-:W-:Y:S01]  /*73c0*/  FADD.FTZ R42, R35, R42 ;  /* 0x0000002a232a7221 */ /* 0x000fe20000010000 */
[----:B------:R-:W-:-:S04]  /*73d0*/  HFMA2.MMA R53, -RZ, RZ, 0, 5.9604644775390625e-08 ;  /* 0x00000001ff357435 */ /* 0x000fc800000001ff */
[----:B------:R-:W-:Y:S02]  /*73e0*/  MOV R54, R42 ;  /* 0x0000002a00367202 */ /* 0x000fe40000000f00 */
[----:B------:R-:W-:-:S07]  /*73f0*/  MOV R37, R52 ;  /* 0x0000003400257202 */ /* 0x000fce0000000f00 */
[----:B------:R-:W-:Y:S05]  /*7400*/  WARPSYNC.COLLECTIVE R51, `(.L_x_2136) ;  /* 0x0000000033087348 */ /* 0x000fea0003c00000 */
[----:B------:R0:W1:Y:S02]  /*7410*/  SHFL.BFLY P2, R52, R54, R53, R56 ;  /* 0x0c00003536347389 */ /* 0x0000640000040038 */
[----:B01----:R-:W-:Y:S01]  /*7420*/  ENDCOLLECTIVE ;  /* 0x000000000000791b */ /* 0x003fe20003800000 */
.L_x_2136:
[----:B------:R-:W-:-:S05]  /*7430*/  FADD.FTZ R37, R36, R37 ;  /* 0x0000002524257221 */ /* 0x000fca0000010000 */
[----:B------:R-:W-:Y:S02]  /*7440*/  MOV R54, R37 ;  /* 0x0000002500367202 */ /* 0x000fe40000000f00 */
[----:B------:R-:W-:-:S07]  /*7450*/  MOV R35, R52 ;  /* 0x0000003400237202 */ /* 0x000fce0000000f00 */
[----:B------:R-:W-:Y:S05]  /*7460*/  WARPSYNC.COLLECTIVE R51, `(.L_x_2137) ;  /* 0x0000000033087348 */ /* 0x000fea0003c00000 */
[----:B------:R0:W1:Y:S02]  /*7470*/  SHFL.BFLY P2, R52, R54, R53, R56 ;  /* 0x0c00003536347389 */ /* 0x0000640000040038 */
[----:B01----:R-:W-:Y:S01]  /*7480*/  ENDCOLLECTIVE ;  /* 0x000000000000791b */ /* 0x003fe20003800000 */
.L_x_2137:
[----:B------:R-:W-:-:S05]  /*7490*/  FADD.FTZ R30, R42, R35 ;  /* 0x000000232a1e7221 */ /* 0x000fca0000010000 */
[----:B------:R-:W-:-:S04]  /*74a0*/  @!P0 F2FP.F16.F32.PACK_AB R30, RZ, R30 ;  /* 0x0000001eff1e823e */ /* 0x000fc800000000ff */
[----:B------:R-:W-:Y:S01]  /*74b0*/  PRMT R35, R30, 0x7610, R35 ;  /* 0x000076101e237816 */ /* 0x000fe20000000023 */
[----:B------:R-:W-:Y:S01]  /*74c0*/  HFMA2.MMA R53, -RZ, RZ, 0, 4.76837158203125e-07 ;  /* 0x00000008ff357435 */ /* 0x000fe200000001ff */
[----:B------:R-:W-:-:S03]  /*74d0*/  MOV R54, R41 ;  /* 0x0000002900367202 */ /* 0x000fc60000000f00 */
[----:B------:R0:W-:Y:S01]  /*74e0*/  @!P0 STG.E.U16 desc[UR8][R26.64+0x28], R35 ;  /* 0x000028231a008986 */ /* 0x0001e2000c101508 */
[----:B------:R-:W-:-:S07]  /*74f0*/  MOV R36, R52 ;  /* 0x0000003400247202 */ /* 0x000fce0000000f00 */
[----:B0-----:R-:W-:Y:S05]  /*7500*/  WARPSYNC.COLLECTIVE R51, `(.L_x_2138) ;  /* 0x0000000033087348 */ /* 0x001fea0003c00000 */
[----:B------:R1:W2:Y:S02]  /*7510*/  SHFL.BFLY P2, R52, R54, R53, R56 ;  /* 0x0c00003536347389 */ /* 0x0002a40000040038 */
[----:B012---:R-:W-:Y:S01]  /*7520*/  ENDCOLLECTIVE ;  /* 0x000000000000791b */ /* 0x007fe20003800000 */
.L_x_2138:
[----:B------:R-:W-:-:S05]  /*7530*/  FADD.FTZ R31, R37, R36 ;  /* 0x00000024251f7221 */ /* 0x000fca0000010000 */
[----:B------:R-:W-:-:S05]  /*7540*/  @!P0 F2FP.F16.F32.PACK_AB R31, RZ, R31 ;  /* 0x0000001fff1f823e */ /* 0x000fca00000000ff */
[----:B------:R0:W-:Y:S01]  /*7550*/  @!P0 STG.E.U16 desc[UR8][R28.64+0x28], R31 ;  /* 0x0000281f1c008986 */ /* 0x0001e2000c101508 */
[----:B------:R-:W-:Y:S01]  /*7560*/  MOV R54, R43 ;  /* 0x0000002b00367202 */ /* 0x000fe20000000f00 */
[----:B------:R-:W-:-:S07]  /*7570*/  IMAD.MOV.U32 R44, RZ, RZ, R52 ;  /* 0x000000ffff2c7224 */ /* 0x000fce00078e0034 */
[----:B0-----:R-:W-:Y:S05]  /*7580*/  WARPSYNC.COLLECTIVE R51, `(.L_x_2139) ;  /* 0x0000000033087348 */ /* 0x001fea0003c00000 */
[----:B------:R1:W2:Y:S02]  /*7590*/  SHFL.BFLY P2, R52, R54, R53, R56 ;  /* 0x0c00003536347389 */ /* 0x0002a40000040038 */
[----:B012---:R-:W-:Y:S01]  /*75a0*/  ENDCOLLECTIVE ;  /* 0x000000000000791b */ /* 0x007fe20003800000 */
.L_x_2139:
[----:B------:R-:W-:Y:S01]  /*75b0*/  FADD.FTZ R44, R44, R41 ;  /* 0x000000292c2c7221 */ /* 0x000fe20000010000 */
[----:B------:R-:W-:-:S04]  /*75c0*/  HFMA2.MMA R53, -RZ, RZ, 0, 2.384185791015625e-07 ;  /* 0x00000004ff357435 */ /* 0x000fc800000001ff */
[----:B------:R-:W-:Y:S02]  /*75d0*/  MOV R54, R44 ;  /* 0x0000002c00367202 */ /* 0x000fe40000000f00 */
[----:B------:R-:W-:-:S07]  /*75e0*/  MOV R46, R52 ;  /* 0x00000034002e7202 */ /* 0x000fce0000000f00 */
[----:B------:R-:W-:Y:S05]  /*75f0*/  WARPSYNC.COLLECTIVE R51, `(.L_x_2140) ;  /* 0x0000000033087348 */ /* 0x000fea0003c00000 */
[----:B------:R0:W1:Y:S02]  /*7600*/  SHFL.BFLY P2, R52, R54, R53, R56 ;  /* 0x0c00003536347389 */ /* 0x0000640000040038 */
[----:B01----:R-:W-:Y:S01]  /*7610*/  ENDCOLLECTIVE ;  /* 0x000000000000791b */ /* 0x003fe20003800000 */
.L_x_2140:
[----:B------:R-:W-:-:S05]  /*7620*/  FADD.FTZ R46, R46, R43 ;  /* 0x0000002b2e2e7221 */ /* 0x000fca0000010000 */
[----:B------:R-:W-:Y:S02]  /*7630*/  MOV R54, R46 ;  /* 0x0000002e00367202 */ /* 0x000fe40000000f00 */
[----:B------:R-:W-:-:S07]  /*7640*/  MOV R41, R52 ;  /* 0x0000003400297202 */ /* 0x000fce0000000f00 */
[----:B------:R-:W-:Y:S05]  /*7650*/  WARPSYNC.COLLECTIVE R51, `(.L_x_2141) ;  /* 0x0000000033087348 */ /* 0x000fea0003c00000 */
[----:B------:R0:W1:Y:S02]  /*7660*/  SHFL.BFLY P2, R52, R54, R53, R56 ;  /* 0x0c00003536347389 */ /* 0x0000640000040038 */
[----:B01----:R-:W-:Y:S01]  /*7670*/  ENDCOLLECTIVE ;  /* 0x000000000000791b */ /* 0x003fe20003800000 */
.L_x_2141:
[----:B------:R-:W-:Y:S01]  /*7680*/  FADD.FTZ R41, R44, R41 ;  /* 0x000000292c297221 */ /* 0x000fe20000010000 */
[----:B------:R-:W-:-:S04]  /*7690*/  HFMA2.MMA R53, -RZ, RZ, 0, 1.1920928955078125e-07 ;  /* 0x00000002ff357435 */ /* 0x000fc800000001ff */
[----:B------:R-:W-:Y:S02]  /*76a0*/  MOV R54, R41 ;  /* 0x0000002900367202 */ /* 0x000fe40000000f00 */
[----:B------:R-:W-:-:S07]  /*76b0*/  MOV R43, R52 ;  /* 0x00000034002b7202 */ /* 0x000fce0000000f00 */
[----:B------:R-:W-:Y:S05]  /*76c0*/  WARPSYNC.COLLECTIVE R51, `(.L_x_2142) ;  /* 0x0000000033087348 */ /* 0x000fea0003c00000 */
[----:B------:R0:W1:Y:S02]  /*76d0*/  SHFL.BFLY P2, R52, R54, R53, R56 ;  /* 0x0c00003536347389 */ /* 0x0000640000040038 */
[----:B01----:R-:W-:Y:S01]  /*76e0*/  ENDCOLLECTIVE ;  /* 0x000000000000791b */ /* 0x003fe20003800000 */
.L_x_2142:
[----:B------:R-:W-:-:S05]  /*76f0*/  FADD.FTZ R43, R46, R43 ;  /* 0x0000002b2e2b7221 */ /* 0x000fca0000010000 */
[----:B------:R-:W-:Y:S02]  /*7700*/  MOV R54, R43 ;  /* 0x0000002b00367202 */ /* 0x000fe40000000f00 */
[----:B------:R-:W-:-:S07]  /*7710*/  MOV R44, R52 ;  /* 0x00000034002c7202 */ /* 0x000fce0000000f00 */
[----:B------:R-:W-:Y:S05]  /*7720*/  WARPSYNC.COLLECTIVE R51, `(.L_x_2143) ;  /* 0x0000000033087348 */ /* 0x000fea0003c00000 */
[----:B------:R0:W1:Y:S02]  /*7730*/  SHFL.BFLY P2, R52, R54, R53, R56 ;  /* 0x0c00003536347389 */ /* 0x0000640000040038 */
[----:B01----:R-:W-:Y:S01]  /*7740*/  ENDCOLLECTIVE ;  /* 0x000000000000791b */ /* 0x003fe20003800000 */
.L_x_2143:
[----:B------:R-:W-:-:S05]  /*7750*/  FADD.FTZ R44, R41, R44 ;  /* 0x0000002c292c7221 */ /* 0x000fca0000010000 */
[----:B------:R-:W-:Y:S01]  /*7760*/  MOV R54, R44 ;  /* 0x0000002c00367202 */ /* 0x000fe20000000f00 */
[----:B------:R-:W-:Y:S01]  /*7770*/  IMAD.MOV.U32 R53, RZ, RZ, 0x1 ;  /* 0x00000001ff357424 */ /* 0x000fe200078e00ff */
[----:B------:R-:W-:-:S07]  /*7780*/  MOV R46, R52 ;  /* 0x00000034002e7202 */ /* 0x000fce0000000f00 */
[----:B------:R-:W-:Y:S05]  /*7790*/  WARPSYNC.COLLECTIVE R51, `(.L_x_2144) ;  /* 0x0000000033087348 */ /* 0x000fea0003c00000 */
[----:B------:R0:W1:Y:S02]  /*77a0*/  SHFL.BFLY P2, R52, R54, R53, R56 ;  /* 0x0c00003536347389 */ /* 0x0000640000040038 */
[----:B01----:R-:W-:Y:S01]  /*77b0*/  ENDCOLLECTIVE ;  /* 0x000000000000791b */ /* 0x003fe20003800000 */
.L_x_2144:
[----:B------:R-:W-:-:S05]  /*77c0*/  FADD.FTZ R43, R43, R46 ;  /* 0x0000002e2b2b7221 */ /* 0x000fca0000010000 */
[----:B------:R-:W-:Y:S02]  /*77d0*/  MOV R54, R43 ;  /* 0x0000002b00367202 */ /* 0x000fe40000000f00 */
[----:B------:R-:W-:-:S07]  /*77e0*/  MOV R41, R52 ;  /* 0x0000003400297202 */ /* 0x000fce0000000f00 */
[----:B------:R-:W-:Y:S05]  /*77f0*/  WARPSYNC.COLLECTIVE R51, `(.L_x_2145) ;  /* 0x0000000033087348 */ /* 0x000fea0003c00000 */
[----:B------:R0:W1:Y:S02]  /*7800*/  SHFL.BFLY P2, R52, R54, R53, R56 ;  /* 0x0c00003536347389 */ /* 0x0000640000040038 */
[----:B01----:R-:W-:Y:S01]  /*7810*/  ENDCOLLECTIVE ;  /* 0x000000000000791b */ /* 0x003fe20003800000 */
.L_x_2145:
[----:B------:R-:W-:-:S05]  /*7820*/  FADD.FTZ R32, R44, R41 ;  /* 0x000000292c207221 */ /* 0x000fca0000010000 */
[----:B------:R-:W-:-:S05]  /*7830*/  @!P0 F2FP.F16.F32.PACK_AB R32, RZ, R32 ;  /* 0x00000020ff20823e */ /* 0x000fca00000000ff */
[----:B------:R0:W-:Y:S01]  /*7840*/  @!P0 STG.E.U16 desc[UR8][R26.64+0x50], R32 ;  /* 0x000050201a008986 */ /* 0x0001e2000c101508 */
[----:B------:R-:W-:Y:S01]  /*7850*/  HFMA2.MMA R53, -RZ, RZ, 0, 4.76837158203125e-07 ;  /* 0x00000008ff357435 */ /* 0x000fe200000001ff */
[----:B------:R-:W-:Y:S02]  /*7860*/  MOV R54, R45 ;  /* 0x0000002d00367202 */ /* 0x000fe40000000f00 */
[----:B------:R-:W-:-:S08]  /*7870*/  MOV R46, R52 ;  /* 0x00000034002e7202 */ /* 0x000fd00000000f00 */
[----:B0-----:R-:W-:Y:S05]  /*7880*/  WARPSYNC.COLLECTIVE R51, `(.L_x_2146) ;  /* 0x0000000033087348 */ /* 0x001fea0003c00000 */
[----:B------:R1:W2:Y:S02]  /*7890*/  SHFL.BFLY P2, R52, R54, R53, R56 ;  /* 0x0c00003536347389 */ /* 0x0002a40000040038 */
[----:B012---:R-:W-:Y:S01]  /*78a0*/  ENDCOLLECTIVE ;  /* 0x000000000000791b */ /* 0x007fe20003800000 */
.L_x_2146:
[----:B------:R-:W-:-:S05]  /*78b0*/  FADD.FTZ R33, R43, R46 ;  /* 0x0000002e2b217221 */ /* 0x000fca0000010000 */
[----:B------:R-:W-:-:S05]  /*78c0*/  @!P0 F2FP.F16.F32.PACK_AB R33, RZ, R33 ;  /* 0x00000021ff21823e */ /* 0x000fca00000000ff */
[----:B------:R0:W-:Y:S01]  /*78d0*/  @!P0 STG.E.U16 desc[UR8][R28.64+0x50], R33 ;  /* 0x000050211c008986 */ /* 0x0001e2000c101508 */
[----:B------:R-:W-:Y:S01]  /*78e0*/  IMAD.MOV.U32 R54, RZ, RZ, R47 ;  /* 0x000000ffff367224 */ /* 0x000fe200078e002f */
[----:B------:R-:W-:-:S07]  /*78f0*/  MOV R48, R52 ;  /* 0x0000003400307202 */ /* 0x000fce0000000f00 */
[----:B0-----:R-:W-:Y:S05]  /*7900*/  WARPSYNC.COLLECTIVE R51, `(.L_x_2147) ;  /* 0x0000000033087348 */ /* 0x001fea0003c00000 */
[----:B------:R1:W2:Y:S02]  /*7910*/  SHFL.BFLY P2, R52, R54, R53, R56 ;  /* 0x0c00003536347389 */ /* 0x0002a40000040038 */
[----:B012---:R-:W-:Y:S01]  /*7920*/  ENDCOLLECTIVE ;  /* 0x000000000000791b */ /* 0x007fe20003800000 */
.L_x_2147:
[----:B------:R-:W-:Y:S01]  /*7930*/  FADD.FTZ R48, R48, R45 ;  /* 0x0000002d30307221 */ /* 0x000fe20000010000 */
[----:B------:R-:W-:-:S04]  /*7940*/  HFMA2.MMA R53, -RZ, RZ, 0, 2.384185791015625e-07 ;  /* 0x00000004ff357435 */ /* 0x000fc800000001ff */
[----:B------:R-:W-:Y:S02]  /*7950*/  MOV R54, R48 ;  /* 0x0000003000367202 */ /* 0x000fe40000000f00 */
[----:B------:R-:W-:-:S07]  /*7960*/  MOV R50, R52 ;  /* 0x0000003400327202 */ /* 0x000fce0000000f00 */
[----:B------:R-:W-:Y:S05]  /*7970*/  WARPSYNC.COLLECTIVE R51, `(.L_x_2148) ;  /* 0x0000000033087348 */ /* 0x000fea0003c00000 */
[----:B------:R0:W1:Y:S02]  /*7980*/  SHFL.BFLY P2, R52, R54, R53, R56 ;  /* 0x0c00003536347389 */ /* 0x0000640000040038 */
[----:B01----:R-:W-:Y:S01]  /*7990*/  ENDCOLLECTIVE ;  /* 0x000000000000791b */ /* 0x003fe20003800000 */
.L_x_2148:
[----:B------:R-:W-:-:S05]  /*79a0*/  FADD.FTZ R50, R50, R47 ;  /* 0x0000002f32327221 */ /* 0x000fca0000010000 */
[----:B------:R-:W-:Y:S02]  /*79b0*/  MOV R54, R50 ;  /* 0x0000003200367202 */ /* 0x000fe40000000f00 */
[----:B------:R-:W-:-:S07]  /*79c0*/  MOV R45, R52 ;  /* 0x00000034002d7202 */ /* 0x000fce0000000f00 */
[----:B------:R-:W-:Y:S05]  /*79d0*/  WARPSYNC.COLLECTIVE R51, `(.L_x_2149) ;  /* 0x0000000033087348 */ /* 0x000fea0003c00000 */
[----:B------:R0:W1:Y:S02]  /*79e0*/  SHFL.BFLY P2, R52, R54, R53, R56 ;  /* 0x0c00003536347389 */ /* 0x0000640000040038 */
[----:B01----:R-:W-:Y:S01]  /*79f0*/  ENDCOLLECTIVE ;  /* 0x000000000000791b */ /* 0x003fe20003800000 */
.L_x_2149:
[----:B------:R-:W-:Y:S01]  /*7a00*/  FADD.FTZ R45, R48, R45 ;  /* 0x0000002d302d7221 */ /* 0x000fe20000010000 */
[----:B------:R-:W-:-:S04]  /*7a10*/  HFMA2.MMA R53, -RZ, RZ, 0, 1.1920928955078125e-07 ;  /* 0x00000002ff357435 */ /* 0x000fc800000001ff */
[----:B------:R-:W-:Y:S02]  /*7a20*/  MOV R54, R45 ;  /* 0x0000002d00367202 */ /* 0x000fe40000000f00 */
[----:B------:R-:W-:-:S07]  /*7a30*/  MOV R47, R52 ;  /* 0x00000034002f7202 */ /* 0x000fce0000000f00 */
[----:B------:R-:W-:Y:S05]  /*7a40*/  WARPSYNC.COLLECTIVE R51, `(.L_x_2150) ;  /* 0x0000000033087348 */ /* 0x000fea0003c00000 */
[----:B------:R0:W1:Y:S02]  /*7a50*/  SHFL.BFLY P2, R52, R54, R53, R56 ;  /* 0x0c00003536347389 */ /* 0x0000640000040038 */
[----:B01----:R-:W-:Y:S01]  /*7a60*/  ENDCOLLECTIVE ;  /* 0x000000000000791b */ /* 0x003fe20003800000 */
.L_x_2150:
[----:B------:R-:W-:-:S05]  /*7a70*/  FADD.FTZ R47, R50, R47 ;  /* 0x0000002f322f7221 */ /* 0x000fca0000010000 */
[----:B------:R-:W-:Y:S01]  /*7a80*/  MOV R54, R47 ;  /* 0x0000002f00367202 */ /* 0x000fe20000000f00 */
[----:B------:R-:W-:-:S07]  /*7a90*/  IMAD.MOV.U32 R48, RZ, RZ, R52 ;  /* 0x000000ffff307224 */ /* 0x000fce00078e0034 */
[----:B------:R-:W-:Y:S05]  /*7aa0*/  WARPSYNC.COLLECTIVE R51, `(.L_x_2151) ;  /* 0x0000000033087348 */ /* 0x000fea0003c00000 */
[----:B------:R0:W1:Y:S02]  /*7ab0*/  SHFL.BFLY P2, R52, R54, R53, R56 ;  /* 0x0c00003536347389 */ /* 0x0000640000040038 */
[----:B01----:R-:W-:Y:S01]  /*7ac0*/  ENDCOLLECTIVE ;  /* 0x000000000000791b */ /* 0x003fe20003800000 */
.L_x_2151:
[----:B------:R-:W-:Y:S01]  /*7ad0*/  FADD.FTZ R45, R45, R48 ;  /* 0x000000302d2d7221 */ /* 0x000fe20000010000 */
[----:B------:R-:W-:-:S04]  /*7ae0*/  HFMA2.MMA R53, -RZ, RZ, 0, 5.9604644775390625e-08 ;  /* 0x00000001ff357435 */ /* 0x000fc800000001ff */
[----:B------:R-:W-:Y:S02]  /*7af0*/  MOV R54, R45 ;  /* 0x0000002d00367202 */ /* 0x000fe40000000f00 */
[----:B------:R-:W-:-:S07]  /*7b00*/  MOV R50, R52 ;  /* 0x0000003400327202 */ /* 0x000fce0000000f00 */
[----:B------:R-:W-:Y:S05]  /*7b10*/  WARPSYNC.COLLECTIVE R51, `(.L_x_2152) ;  /* 0x0000000033087348 */ /* 0x000fea0003c00000 */
[----:B------:R0:W1:Y:S02]  /*7b20*/  SHFL.BFLY P2, R52, R54, R53, R56 ;  /* 0x0c00003536347389 */ /* 0x0000640000040038 */
[----:B01----:R-:W-:Y:S01]  /*7b30*/  ENDCOLLECTIVE ;  /* 0x000000000000791b */ /* 0x003fe20003800000 */
.L_x_2152:
[----:B------:R-:W-:-:S05]  /*7b40*/  FADD.FTZ R47, R47, R50 ;  /* 0x000000322f2f7221 */ /* 0x000fca0000010000 */
[----:B------:R-:W-:Y:S02]  /*7b50*/  MOV R54, R47 ;  /* 0x0000002f00367202 */ /* 0x000fe40000000f00 */
[----:B------:R-:W-:-:S07]  /*7b60*/  MOV R34, R52 ;  /* 0x0000003400227202 */ /* 0x000fce0000000f00 */
[----:B------:R-:W-:Y:S05]  /*7b70*/  WARPSYNC.COLLECTIVE R51, `(.L_x_2153) ;  /* 0x0000000033087348 */ /* 0x000fea0003c00000 */
[----:B------:R0:W1:Y:S02]  /*7b80*/  SHFL.BFLY P2, R52, R54, R53, R56 ;  /* 0x0c00003536347389 */ /* 0x0000640000040038 */
[----:B01----:R-:W-:Y:S01]  /*7b90*/  ENDCOLLECTIVE ;  /* 0x000000000000791b */ /* 0x003fe20003800000 */
.L_x_2153:
[----:B------:R-:W-:Y:S01]  /*7ba0*/  FADD.FTZ R34, R45, R34 ;  /* 0x000000222d227221 */ /* 0x000fe20000010000 */
[----:B------:R-:W-:Y:S01]  /*7bb0*/  MOV R30, R52 ;  /* 0x00000034001e7202 */ /* 0x000fe20000000f00 */
[----:B------:R-:W-:Y:S06]  /*7bc0*/  BRA `(.L_x_2154) ;  /* 0xffffffe000fc7947 */ /* 0x000fec000383ffff */
.L_x_2155:
        /* <DEDUP_REMOVED lines=11> */
.L_x_3579:


//--------------------- .text._ZN13group_norm_v218gn_bwd_cuda_kernelI6__halfLi320ELi1ELi32ELi80ELi256ELb0ELb1ELi64ELi320ELi320ELi4ELb1ELi32ELb0ELb0ELNS_15WgradSyncMethodE3ENS_16CompileConditionILi900EEEEEvPT_S6_S6_PKS5_S8_S8_S8_PKfflPfPj --------------------------
	.section	.text._ZN13group_norm_v218gn_bwd_cuda_kernelI6__halfLi320ELi1ELi32ELi80ELi256ELb0ELb1ELi64ELi320ELi320ELi4ELb1ELi32ELb0ELb0ELNS_15WgradSyncMethodE3ENS_16CompileConditionILi900EEEEEvPT_S6_S6_PKS5_S8_S8_S8_PKfflPfPj,"ax",@progbits
	.align	128
        .global         _ZN13group_norm_v218gn_bwd_cuda_kernelI6__halfLi320ELi1ELi32ELi80ELi256ELb0ELb1ELi64ELi320ELi320ELi4ELb1ELi32ELb0ELb0ELNS_15WgradSyncMethodE3ENS_16CompileConditionILi900EEEEEvPT_S6_S6_PKS5_S8_S8_S8_PKfflPfPj
        .type           _ZN13group_norm_v218gn_bwd_cuda_kernelI6__halfLi320ELi1ELi32ELi80ELi256ELb0ELb1ELi64ELi320ELi320ELi4ELb1ELi32ELb0ELb0ELNS_15WgradSyncMethodE3ENS_16CompileConditionILi900EEEEEvPT_S6_S6_PKS5_S8_S8_S8_PKfflPfPj,@function
        .size           _ZN13group_norm_v218gn_bwd_cuda_kernelI6__halfLi320ELi1ELi32ELi80ELi256ELb0ELb1ELi64ELi320ELi320ELi4ELb1ELi32ELb0ELb0ELNS_15WgradSyncMethodE3ENS_16CompileConditionILi900EEEEEvPT_S6_S6_PKS5_S8_S8_S8_PKfflPfPj,(.L_x_3580 - _ZN13group_norm_v218gn_bwd_cuda_kernelI6__halfLi320ELi1ELi32ELi80ELi256ELb0ELb1ELi64ELi320ELi320ELi4ELb1ELi32ELb0ELb0ELNS_15WgradSyncMethodE3ENS_16CompileConditionILi900EEEEEvPT_S6_S6_PKS5_S8_S8_S8_PKfflPfPj)
        .other          _ZN13group_norm_v218gn_bwd_cuda_kernelI6__halfLi320ELi1ELi32ELi80ELi256ELb0ELb1ELi64ELi320ELi320ELi4ELb1ELi32ELb0ELb0ELNS_15WgradSyncMethodE3ENS_16CompileConditionILi900EEEEEvPT_S6_S6_PKS5_S8_S8_S8_PKfflPfPj,@"STO_CUDA_ENTRY STV_DEFAULT"
_ZN13group_norm_v218gn_bwd_cuda_kernelI6__halfLi320ELi1ELi32ELi80ELi256ELb0ELb1ELi64ELi320ELi320ELi4ELb1ELi32ELb0ELb0ELNS_15WgradSyncMethodE3ENS_16CompileConditionILi900EEEEEvPT_S6_S6_PKS5_S8_S8_S8_PKfflPfPj:
.text._ZN13group_norm_v218gn_bwd_cuda_kernelI6__halfLi320ELi1ELi32ELi80ELi256ELb0ELb1ELi64ELi320ELi320ELi4ELb1ELi32ELb0ELb0ELNS_15WgradSyncMethodE3ENS_16CompileConditionILi900EEEEEvPT_S6_S6_PKS5_S8_S8_S8_PKfflPfPj:
        /* <DEDUP_REMOVED lines=31> */
.L_x_2158:
[----:B------:R-:W2:Y:S04]  /*01f0*/  LD.E.STRONG.GPU R0, desc[UR18][R2.64] ;  /* 0x0000001202007980 */ /* 0x000ea8000c10f900 */
[----:B--2---:R-:W-:Y:S01]  /*0200*/  CCTL.IVALL ;  /* 0x00000000ff00798f */ /* 0x004fe20002000000 */
[----:B------:R-:W-:Y:S05]  /*0210*/  YIELD ;  /* 0x0000000000007946 */ /* 0x000fea0003800000 */
[----:B-----5:R-:W-:-:S04]  /*0220*/  LOP3.LUT R0, R0, R5, RZ, 0x3c, !PT ;  /* 0x0000000500007212 */ /* 0x020fc800078e3cff */
[----:B------:R-:W-:-:S13]  /*0230*/  ISETP.GT.AND P0, PT, R0, -0x1, PT ;  /* 0xffffffff0000780c */ /* 0x000fda0003f04270 */
[----:B------:R-:W-:Y:S05]  /*0240*/  @P0 BRA `(.L_x_2158) ;  /* 0xfffffffc00e80947 */ /* 0x000fea000383ffff */
.L_x_2157:
[----:B------:R-:W-:Y:S05]  /*0250*/  WARPSYNC.ALL ;  /* 0x0000000000007948 */ /* 0x000fea0003800000 */
[----:B------:R-:W-:Y:S06]  /*0260*/  BAR.SYNC.DEFER_BLOCKING 0x0 ;  /* 0x0000000000007b1d */ /* 0x000fec0000010000 */
[----:B------:R-:W-:Y:S05]  /*0270*/  BRA `(.L_x_2159) ;  /* 0x0000006800707947 */ /* 0x000fea0003800000 */
.L_x_2156:
        /* <DEDUP_REMOVED lines=8> */
[----:B------:R-:W-:Y:S01]  /*0300*/  USHF.L.U32 UR17, UR15, 0x2, URZ ;  /* 0x000000020f117899 */ /* 0x000fe2000800063f */
[----:B------:R-:W-:Y:S01]  /*0310*/  CS2R R84, SRZ ;  /* 0x0000000000547805 */ /* 0x000fe2000001ff00 */
[----:B------:R-:W-:Y:S01]  /*0320*/  ULDC.64 UR8, c[0x0][0x268] ;  /* 0x00009a0000087ab9 */ /* 0x000fe20000000a00 */
        /* <DEDUP_REMOVED lines=35> */
[----:B------:R-:W-:Y:S02]  /*0560*/  LOP3.LUT R3, R2, 0x3, R7, 0x78, !PT ;  /* 0x0000000302037812 */ /* 0x000fe400078e7807 */
[----:B------:R-:W-:Y:S01]  /*0570*/  LEA R5, R10, UR12, 0x5 ;  /* 0x0000000c0a057c11 */ /* 0x000fe2000f8e28ff */
[----:B------:R-:W-:Y:S01]  /*0580*/  STL [R1+0x44], R4 ;  /* 0x0000440401007387 */ /* 0x000fe20000100800 */
[----:B0-----:R-:W-:-:S03]  /*0590*/  LOP3.LUT R0, R2, 0x3, R9, 0x78, !PT ;  /* 0x0000000302007812 */ /* 0x001fc600078e7809 */
[----:B------:R0:W-:Y:S04]  /*05a0*/  STL [R1+0x40], R3 ;  /* 0x0000400301007387 */ /* 0x0001e80000100800 */
[----:B------:R1:W-:Y:S01]  /*05b0*/  STL [R1+0x3c], R0 ;  /* 0x00003c0001007387 */ /* 0x0003e20000100800 */
[----:B0-----:R-:W-:Y:S02]  /*05c0*/  SHF.L.U32 R3, R10, 0x1, RZ ;  /* 0x000000010a037819 */ /* 0x001fe400000006ff */
[----:B-1----:R-:W-:Y:S01]  /*05d0*/  MOV R0, UR4 ;  /* 0x0000000400007c02 */ /* 0x002fe20008000f00 */
[----:B------:R-:W-:Y:S01]  /*05e0*/  ULOP3.LUT UR4, UR17, 0xfffffffc, UR4, 0xe2, !UPT ;  /* 0xfffffffc11047892 */ /* 0x000fe2000f8ee204 */
[----:B------:R-:W-:Y:S02]  /*05f0*/  LOP3.LUT R2, R3, 0x18, RZ, 0xc0, !PT ;  /* 0x0000001803027812 */ /* 0x000fe400078ec0ff */
[----:B------:R-:W-:-:S02]  /*0600*/  LOP3.LUT R0, R0, 0x7ffffffc, R10, 0xf8, !PT ;  /* 0x7ffffffc00007812 */ /* 0x000fc400078ef80a */
[----:B------:R-:W-:Y:S02]  /*0610*/  LOP3.LUT R3, R3, 0x18, RZ, 0xc, !PT ;  /* 0x0000001803037812 */ /* 0x000fe400078e0cff */
[----:B------:R-:W-:Y:S01]  /*0620*/  MOV R4, UR4 ;  /* 0x0000000400047c02 */ /* 0x000fe20008000f00 */
[----:B------:R-:W-:Y:S01]  /*0630*/  UMOV UR4, URZ ;  /* 0x0000003f00047c82 */ /* 0x000fe20008000000 */
[C---:B------:R-:W-:Y:S02]  /*0640*/  LOP3.LUT R0, R2.reuse, 0x8, RZ, 0x3c, !PT ;  /* 0x0000000802007812 */ /* 0x040fe400078e3cff */
[----:B------:R-:W-:Y:S01]  /*0650*/  LOP3.LUT R2, R2, 0x10, RZ, 0x3c, !PT ;  /* 0x0000001002027812 */ /* 0x000fe200078e3cff */
[----:B------:R-:W-:Y:S01]  /*0660*/  IMAD R4, R4, 0xa00, R10 ;  /* 0x00000a0004047824 */ /* 0x000fe200078e020a */
[C---:B------:R-:W-:Y:S02]  /*0670*/  IADD3 R6, R5.reuse, R3, RZ ;  /* 0x0000000305067210 */ /* 0x040fe40007ffe0ff */
[----:B------:R-:W-:-:S02]  /*0680*/  IADD3 R3, R5, R0, RZ ;  /* 0x0000000005037210 */ /* 0x000fc40007ffe0ff */
[----:B------:R-:W-:Y:S01]  /*0690*/  IADD3 R0, R5, R2, RZ ;  /* 0x0000000205007210 */ /* 0x000fe20007ffe0ff */
[----:B------:R0:W-:Y:S04]  /*06a0*/  STL [R1+0x38], R4 ;  /* 0x0000380401007387 */ /* 0x0001e80000100800 */
[----:B------:R0:W-:Y:S04]  /*06b0*/  STL [R1+0x50], R3 ;  /* 0x0000500301007387 */ /* 0x0001e80000100800 */
[----:B------:R0:W-:Y:S02]  /*06c0*/  STL [R1+0x4c], R0 ;  /* 0x00004c0001007387 */ /* 0x0001e40000100800 */
.L_x_2169:
[----:B0-2---:R-:W0:Y:S01]  /*06d0*/  S2R R0, SR_TID.X ;  /* 0x0000000000007919 */ /* 0x005e220000002100 */
        /* <DEDUP_REMOVED lines=9> */
[----:B------:R-:W-:-:S02]  /*0770*/  UIMAD UR25, UR24, 0xa0000, URZ ;  /* 0x000a0000181978a4 */ /* 0x000fc4000f8e023f */
[----:B------:R-:W-:Y:S01]  /*0780*/  MOV R8, UR24 ;  /* 0x0000001800087c02 */ /* 0x000fe20008000f00 */
        /* <DEDUP_REMOVED lines=8> */
[----:B------:R-:W-:-:S04]  /*0810*/  IMAD.WIDE.U32 R2, R72, -0x33333333, RZ ;  /* 0xcccccccd48027825 */ /* 0x000fc800078e00ff */
[----:B------:R-:W-:Y:S01]  /*0820*/  IMAD.WIDE.U32 R6, R9, 0xa0000, R72 ;  /* 0x000a000009067825 */ /* 0x000fe200078e0048 */
[----:B------:R-:W-:-:S04]  /*0830*/  SHF.R.U32.HI R0, RZ, 0x6, R3 ;  /* 0x00000006ff007819 */ /* 0x000fc80000011603 */
[----:B------:R-:W-:Y:S01]  /*0840*/  LEA R3, P0, R9, R0, 0x5 ;  /* 0x0000000009037211 */ /* 0x000fe200078028ff */
[----:B------:R0:W-:Y:S01]  /*0850*/  STL [R1+0x34], R0 ;  /* 0x0000340001007387 */ /* 0x0001e20000100800 */
[----:B------:R-:W-:Y:S01]  /*0860*/  IADD3 R7, R7, UR25, RZ ;  /* 0x0000001907077c10 */ /* 0x000fe2000fffe0ff */
[----:B------:R-:W-:Y:S01]  /*0870*/  ULDC.64 UR24, c[0x0][0x230] ;  /* 0x00008c0000187ab9 */ /* 0x000fe20000000a00 */
[----:B------:R-:W-:Y:S02]  /*0880*/  LEA.HI.X R8, R9, RZ, R8, 0x5, P0 ;  /* 0x000000ff09087211 */ /* 0x000fe400000f2c08 */
[----:B------:R-:W-:-:S04]  /*0890*/  LEA R2, P0, R3, UR26, 0x3 ;  /* 0x0000001a03027c11 */ /* 0x000fc8000f8018ff */
[----:B------:R-:W-:Y:S01]  /*08a0*/  LEA.HI.X R3, R3, UR27, R8, 0x3, P0 ;  /* 0x0000001b03037c11 */ /* 0x000fe200080f1c08 */
[----:B------:R-:W-:Y:S01]  /*08b0*/  ULDC.64 UR26, c[0x0][0x228] ;  /* 0x00008a00001a7ab9 */ /* 0x000fe20000000a00 */
[----:B0-----:R-:W-:-:S04]  /*08c0*/  IADD3 R0, P1, R47, R6, RZ ;  /* 0x000000062f007210 */ /* 0x001fc80007f3e0ff */
[----:B------:R-:W-:Y:S01]  /*08d0*/  IADD3.X R9, RZ, R7, RZ, P1, !PT ;  /* 0x00000007ff097210 */ /* 0x000fe20000ffe4ff */
[----:B------:R-:W2:Y:S01]  /*08e0*/  LDG.E.64.CONSTANT R2, desc[UR18][R2.64] ;  /* 0x0000001202027981 */ /* 0x000ea2000c1e9b00 */
[C---:B------:R-:W-:Y:S02]  /*08f0*/  SHF.L.U32 R11, R0.reuse, 0x1, RZ ;  /* 0x00000001000b7819 */ /* 0x040fe400000006ff */
[----:B------:R-:W-:Y:S02]  /*0900*/  SHF.L.U64.HI R10, R0, 0x1, R9 ;  /* 0x00000001000a7819 */ /* 0x000fe40000010209 */
[C---:B------:R-:W-:Y:S02]  /*0910*/  IADD3 R16, P0, R11.reuse, UR24, RZ ;  /* 0x000000180b107c10 */ /* 0x040fe4000ff1e0ff */
[----:B------:R-:W-:Y:S02]  /*0920*/  IADD3 R70, P1, R11, UR26, RZ ;  /* 0x0000001a0b467c10 */ /* 0x000fe4000ff3e0ff */
[----:B------:R-:W-:Y:S01]  /*0930*/  IADD3.X R17, R10, UR25, RZ, P0, !PT ;  /* 0x000000190a117c10 */ /* 0x000fe200087fe4ff */
[----:B-1----:R-:W-:Y:S01]  /*0940*/  IMAD.WIDE R72, R72, 0x2, R4 ;  /* 0x0000000248487825 */ /* 0x002fe200078e0204 */
[----:B------:R-:W-:-:S02]  /*0950*/  IADD3.X R71, R10, UR27, RZ, P1, !PT ;  /* 0x0000001b0a477c10 */ /* 0x000fc40008ffe4ff */
[----:B------:R-:W-:Y:S02]  /*0960*/  IADD3 R5, R47, 0x2800, RZ ;  /* 0x000028002f057810 */ /* 0x000fe40007ffe0ff */
[----:B------:R-:W3:Y:S02]  /*0970*/  LDG.E.64.CONSTANT R16, desc[UR18][R16.64] ;  /* 0x0000001210107981 */ /* 0x000ee4000c1e9b00 */
[----:B------:R-:W-:Y:S02]  /*0980*/  IADD3 R5, P0, R5, R6, RZ ;  /* 0x0000000605057210 */ /* 0x000fe40007f1e0ff */
[----:B------:R-:W4:Y:S04]  /*0990*/  LDG.E.64.CONSTANT R72, desc[UR18][R72.64] ;  /* 0x0000001248487981 */ /* 0x000f28000c1e9b00 */
[----:B------:R-:W5:Y:S01]  /*09a0*/  LDG.E.64.CONSTANT R70, desc[UR18][R70.64] ;  /* 0x0000001246467981 */ /* 0x000f62000c1e9b00 */
[----:B------:R-:W-:-:S02]  /*09b0*/  IADD3.X R0, RZ, R7, RZ, P0, !PT ;  /* 0x00000007ff007210 */ /* 0x000fc400007fe4ff */
[C---:B------:R-:W-:Y:S02]  /*09c0*/  SHF.L.U32 R8, R5.reuse, 0x1, RZ ;  /* 0x0000000105087819 */ /* 0x040fe400000006ff */
        /* <DEDUP_REMOVED lines=8> */
[----:B------:R-:W-:-:S03]  /*0a50*/  IADD3 R5, P0, R5, R6, RZ ;  /* 0x0000000605057210 */ /* 0x000fc60007f1e0ff */
[----:B------:R-:W-:Y:S01]  /*0a60*/  STL [R1+0x30], R10 ;  /* 0x0000300a01007387 */ /* 0x000fe20000100800 */
[----:B------:R-:W-:-:S03]  /*0a70*/  IADD3.X R0, RZ, R7, RZ, P0, !PT ;  /* 0x00000007ff007210 */ /* 0x000fc600007fe4ff */
[----:B------:R-:W-:Y:S04]  /*0a80*/  STL [R1+0x2c], R11 ;  /* 0x00002c0b01007387 */ /* 0x000fe80000100800 */
[----:B------:R0:W-:Y:S04]  /*0a90*/  STL [R1+0x24], R8 ;  /* 0x0000240801007387 */ /* 0x0001e80000100800 */
[----:B------:R1:W-:Y:S01]  /*0aa0*/  STL [R1+0x28], R4 ;  /* 0x0000280401007387 */ /* 0x0003e20000100800 */
[C---:B0-----:R-:W-:Y:S02]  /*0ab0*/  SHF.L.U32 R8, R5.reuse, 0x1, RZ ;  /* 0x0000000105087819 */ /* 0x041fe400000006ff */
[----:B-1----:R-:W-:-:S02]  /*0ac0*/  SHF.L.U64.HI R4, R5, 0x1, R0 ;  /* 0x0000000105047819 */ /* 0x002fc40000010200 */
[C---:B------:R-:W-:Y:S02]  /*0ad0*/  IADD3 R44, P0, R8.reuse, UR24, RZ ;  /* 0x00000018082c7c10 */ /* 0x040fe4000ff1e0ff */
[----:B------:R-:W-:Y:S02]  /*0ae0*/  IADD3 R5, R47, 0x7800, RZ ;  /* 0x000078002f057810 */ /* 0x000fe40007ffe0ff */
[----:B------:R-:W-:Y:S02]  /*0af0*/  IADD3 R42, P1, R8, UR26, RZ ;  /* 0x0000001a082a7c10 */ /* 0x000fe4000ff3e0ff */
[C---:B------:R-:W-:Y:S02]  /*0b00*/  IADD3.X R45, R4.reuse, UR25, RZ, P0, !PT ;  /* 0x00000019042d7c10 */ /* 0x040fe400087fe4ff */
[----:B------:R-:W-:Y:S02]  /*0b10*/  IADD3 R5, P0, R5, R6, RZ ;  /* 0x0000000605057210 */ /* 0x000fe40007f1e0ff */
[----:B------:R-:W-:-:S02]  /*0b20*/  IADD3.X R43, R4, UR27, RZ, P1, !PT ;  /* 0x0000001b042b7c10 */ /* 0x000fc40008ffe4ff */
[----:B------:R-:W5:Y:S01]  /*0b30*/  LDG.E.64.CONSTANT R44, desc[UR18][R44.64] ;  /* 0x000000122c2c7981 */ /* 0x000f62000c1e9b00 */
[----:B------:R-:W-:Y:S02]  /*0b40*/  IADD3.X R0, RZ, R7, RZ, P0, !PT ;  /* 0x00000007ff007210 */ /* 0x000fe400007fe4ff */
[----:B------:R-:W-:Y:S01]  /*0b50*/  SHF.L.U32 R10, R5, 0x1, RZ ;  /* 0x00000001050a7819 */ /* 0x000fe200000006ff */
[----:B------:R0:W-:Y:S04]  /*0b60*/  STL [R1+0x1c], R8 ;  /* 0x00001c0801007387 */ /* 0x0001e80000100800 */
[----:B------:R1:W-:Y:S04]  /*0b70*/  STL [R1+0x20], R4 ;  /* 0x0000200401007387 */ /* 0x0003e80000100800 */
[----:B------:R-:W5:Y:S01]  /*0b80*/  LDG.E.64.CONSTANT R42, desc[UR18][R42.64] ;  /* 0x000000122a2a7981 */ /* 0x000f62000c1e9b00 */
[----:B0-----:R-:W-:-:S02]  /*0b90*/  IADD3 R8, P0, R10, UR24, RZ ;  /* 0x000000180a087c10 */ /* 0x001fc4000ff1e0ff */
[----:B-1----:R-:W-:-:S04]  /*0ba0*/  SHF.L.U64.HI R4, R5, 0x1, R0 ;  /* 0x0000000105047819 */ /* 0x002fc80000010200 */
[----:B------:R-:W-:Y:S01]  /*0bb0*/  IADD3.X R9, R4, UR25, RZ, P0, !PT ;  /* 0x0000001904097c10 */ /* 0x000fe200087fe4ff */
[----:B------:R0:W-:Y:S05]  /*0bc0*/  STL [R1+0x14], R10 ;  /* 0x0000140a01007387 */ /* 0x0001ea0000100800 */
[----:B------:R-:W5:Y:S01]  /*0bd0*/  LDG.E.64.CONSTANT R8, desc[UR18][R8.64] ;  /* 0x0000001208087981 */ /* 0x000f62000c1e9b00 */
[----:B0-----:R-:W-:-:S04]  /*0be0*/  IADD3 R10, P1, R10, UR26, RZ ;  /* 0x0000001a0a0a7c10 */ /* 0x001fc8000ff3e0ff */
[----:B------:R-:W-:-:S06]  /*0bf0*/  IADD3.X R11, R4, UR27, RZ, P1, !PT ;  /* 0x0000001b040b7c10 */ /* 0x000fcc0008ffe4ff */
[----:B------:R-:W5:Y:S01]  /*0c00*/  LDG.E.64.CONSTANT R10, desc[UR18][R10.64] ;  /* 0x000000120a0a7981 */ /* 0x000f62000c1e9b00 */
[----:B------:R-:W-:-:S04]  /*0c10*/  IADD3 R5, R47, 0xa000, RZ ;  /* 0x0000a0002f057810 */ /* 0x000fc80007ffe0ff */
[----:B------:R-:W-:Y:S01]  /*0c20*/  IADD3 R5, P0, R5, R6, RZ ;  /* 0x0000000605057210 */ /* 0x000fe20007f1e0ff */
[----:B------:R0:W-:Y:S03]  /*0c30*/  STL [R1+0x18], R4 ;  /* 0x0000180401007387 */ /* 0x0001e60000100800 */
[----:B------:R-:W-:Y:S02]  /*0c40*/  IADD3.X R0, RZ, R7, RZ, P0, !PT ;  /* 0x00000007ff007210 */ /* 0x000fe400007fe4ff */
[C---:B------:R-:W-:Y:S02]  /*0c50*/  SHF.L.U32 R19, R5.reuse, 0x1, RZ ;  /* 0x0000000105137819 */ /* 0x040fe400000006ff */
[----:B------:R-:W-:Y:S02]  /*0c60*/  SHF.L.U64.HI R18, R5, 0x1, R0 ;  /* 0x0000000105127819 */ /* 0x000fe40000010200 */
[----:B0-----:R-:W-:-:S02]  /*0c70*/  IADD3 R4, P0, R19, UR24, RZ ;  /* 0x0000001813047c10 */ /* 0x001fc4000ff1e0ff */
[----:B------:R-:W-:Y:S02]  /*0c80*/  IADD3 R40, P1, R19, UR26, RZ ;  /* 0x0000001a13287c10 */ /* 0x000fe4000ff3e0ff */
[C---:B------:R-:W-:Y:S02]  /*0c90*/  IADD3.X R5, R18.reuse, UR25, RZ, P0, !PT ;  /* 0x0000001912057c10 */ /* 0x040fe400087fe4ff */
[----:B------:R-:W-:-:S04]  /*0ca0*/  IADD3.X R41, R18, UR27, RZ, P1, !PT ;  /* 0x0000001b12297c10 */ /* 0x000fc80008ffe4ff */
[----:B------:R-:W5:Y:S04]  /*0cb0*/  LDG.E.64.CONSTANT R4, desc[UR18][R4.64] ;  /* 0x0000001204047981 */ /* 0x000f68000c1e9b00 */
[----:B------:R-:W5:Y:S04]  /*0cc0*/  LDG.E.64.CONSTANT R40, desc[UR18][R40.64] ;  /* 0x0000001228287981 */ /* 0x000f68000c1e9b00 */
[----:B------:R0:W-:Y:S02]  /*0cd0*/  STL [R1+0xc], R19 ;  /* 0x00000c1301007387 */ /* 0x0001e40000100800 */
[----:B0-----:R-:W-:-:S04]  /*0ce0*/  IADD3 R19, R47, 0xc800, RZ ;  /* 0x0000c8002f137810 */ /* 0x001fc80007ffe0ff */
[----:B------:R-:W-:Y:S01]  /*0cf0*/  IADD3 R19, P0, R19, R6, RZ ;  /* 0x0000000613137210 */ /* 0x000fe20007f1e0ff */
[----:B------:R0:W-:Y:S03]  /*0d00*/  STL [R1+0x10], R18 ;  /* 0x0000101201007387 */ /* 0x0001e60000100800 */
[----:B------:R-:W-:Y:S02]  /*0d10*/  IADD3.X R0, RZ, R7, RZ, P0, !PT ;  /* 0x00000007ff007210 */ /* 0x000fe400007fe4ff */
[----:B------:R-:W-:-:S04]  /*0d20*/  SHF.L.U32 R20, R19, 0x1, RZ ;  /* 0x0000000113147819 */ /* 0x000fc800000006ff */
[----:B------:R-:W-:Y:S02]  /*0d30*/  IADD3 R36, P0, R20, UR24, RZ ;  /* 0x0000001814247c10 */ /* 0x000fe4000ff1e0ff */
[----:B0-----:R-:W-:-:S04]  /*0d40*/  SHF.L.U64.HI R18, R19, 0x1, R0 ;  /* 0x0000000113127819 */ /* 0x001fc80000010200 */
[----:B------:R-:W-:-:S06]  /*0d50*/  IADD3.X R37, R18, UR25, RZ, P0, !PT ;  /* 0x0000001912257c10 */ /* 0x000fcc00087fe4ff */
[----:B------:R-:W5:Y:S01]  /*0d60*/  LDG.E.64.CONSTANT R36, desc[UR18][R36.64] ;  /* 0x0000001224247981 */ /* 0x000f62000c1e9b00 */
[----:B------:R-:W-:-:S04]  /*0d70*/  IADD3 R19, R47, 0xf000, RZ ;  /* 0x0000f0002f137810 */ /* 0x000fc80007ffe0ff */
[----:B------:R-:W-:Y:S02]  /*0d80*/  IADD3 R19, P0, R19, R6, RZ ;  /* 0x0000000613137210 */ /* 0x000fe40007f1e0ff */
[----:B------:R-:W-:Y:S02]  /*0d90*/  IADD3 R38, P1, R20, UR26, RZ ;  /* 0x0000001a14267c10 */ /* 0x000fe4000ff3e0ff */
[----:B------:R-:W-:Y:S02]  /*0da0*/  IADD3.X R0, RZ, R7, RZ, P0, !PT ;  /* 0x00000007ff007210 */ /* 0x000fe400007fe4ff */
[----:B------:R-:W-:Y:S01]  /*0db0*/  SHF.L.U32 R165, R19, 0x1, RZ ;  /* 0x0000000113a57819 */ /* 0x000fe200000006ff */
[----:B------:R-:W-:Y:S01]  /*0dc0*/  STL [R1+0x4], R20 ;  /* 0x0000041401007387 */ /* 0x000fe20000100800 */
[----:B------:R-:W-:Y:S02]  /*0dd0*/  IADD3.X R39, R18, UR27, RZ, P1, !PT ;  /* 0x0000001b12277c10 */ /* 0x000fe40008ffe4ff */
[----:B------:R-:W-:Y:S01]  /*0de0*/  IADD3 R32, P0, R165, UR24, RZ ;  /* 0x00000018a5207c10 */ /* 0x000fe2000ff1e0ff */
[----:B------:R0:W-:Y:S04]  /*0df0*/  STL [R1+0x8], R18 ;  /* 0x0000081201007387 */ /* 0x0001e80000100800 */
[----:B------:R-:W5:Y:S01]  /*0e00*/  LDG.E.64.CONSTANT R38, desc[UR18][R38.64] ;  /* 0x0000001226267981 */ /* 0x000f62000c1e9b00 */
[----:B0-----:R-:W-:-:S04]  /*0e10*/  SHF.L.U64.HI R18, R19, 0x1, R0 ;  /* 0x0000000113127819 */ /* 0x001fc80000010200 */
        /* <DEDUP_REMOVED lines=9> */
[----:B------:R-:W5:Y:S01]  /*0eb0*/  LDG.E.64.CONSTANT R30, desc[UR18][R30.64] ;  /* 0x000000121e1e7981 */ /* 0x000f62000c1e9b00 */
[----:B------:R-:W-:-:S04]  /*0ec0*/  IADD3 R19, R47, 0x14000, RZ ;  /* 0x000140002f137810 */ /* 0x000fc80007ffe0ff */
[----:B------:R-:W-:Y:S02]  /*0ed0*/  IADD3 R19, P0, R19, R6, RZ ;  /* 0x0000000613137210 */ /* 0x000fe40007f1e0ff */
[----:B------:R-:W-:Y:S02]  /*0ee0*/  IADD3 R34, P1, R165, UR26, RZ ;  /* 0x0000001aa5227c10 */ /* 0x000fe4000ff3e0ff */
[----:B------:R-:W-:Y:S02]  /*0ef0*/  IADD3.X R162, RZ, R7, RZ, P0, !PT ;  /* 0x00000007ffa27210 */ /* 0x000fe400007fe4ff */
[C---:B------:R-:W-:Y:S02]  /*0f00*/  SHF.L.U32 R161, R19.reuse, 0x1, RZ ;  /* 0x0000000113a17819 */ /* 0x040fe400000006ff */
[----:B------:R-:W-:Y:S02]  /*0f10*/  SHF.L.U64.HI R162, R19, 0x1, R162 ;  /* 0x0000000113a27819 */ /* 0x000fe400000102a2 */
[----:B------:R-:W-:-:S02]  /*0f20*/  IADD3 R26, P0, R161, UR24, RZ ;  /* 0x00000018a11a7c10 */ /* 0x000fc4000ff1e0ff */
[----:B------:R-:W-:Y:S02]  /*0f30*/  IADD3.X R35, R18, UR27, RZ, P1, !PT ;  /* 0x0000001b12237c10 */ /* 0x000fe40008ffe4ff */
[----:B------:R-:W-:-:S04]  /*0f40*/  IADD3.X R27, R162, UR25, RZ, P0, !PT ;  /* 0x00000019a21b7c10 */ /* 0x000fc800087fe4ff */
[----:B------:R-:W5:Y:S01]  /*0f50*/  LDG.E.64.CONSTANT R34, desc[UR18][R34.64] ;  /* 0x0000001222227981 */ /* 0x000f62000c1e9b00 */
[----:B--2---:R-:W-:Y:S01]  /*0f60*/  FADD.FTZ R90, R3, UR15 ;  /* 0x0000000f035a7e21 */ /* 0x004fe20008010000 */
[----:B------:R-:W-:Y:S02]  /*0f70*/  IADD3 R3, R47, 0x16800, RZ ;  /* 0x000168002f037810 */ /* 0x000fe40007ffe0ff */
[----:B------:R-:W2:Y:S03]  /*0f80*/  LDG.E.64.CONSTANT R26, desc[UR18][R26.64] ;  /* 0x000000121a1a7981 */ /* 0x000ea6000c1e9b00 */
[----:B------:R-:W0:Y:S01]  /*0f90*/  MUFU.RSQ R90, R90 ;  /* 0x0000005a005a7308 */ /* 0x000e220000001400 */
[----:B------:R-:W-:Y:S01]  /*0fa0*/  IADD3 R109, P0, R3, R6, RZ ;  /* 0x00000006036d7210 */ /* 0x000fe20007f1e0ff */
[--C-:B---3--:R-:W-:Y:S02]  /*0fb0*/  HADD2.F32 R3, -RZ, R16.reuse.H0_H0 ;  /* 0x20000010ff037230 */ /* 0x108fe40000004100 */
[----:B------:R-:W-:-:S02]  /*0fc0*/  HADD2.F32 R19, -RZ, R16.H1_H1 ;  /* 0x30000010ff137230 */ /* 0x000fc40000004100 */
[----:B----4-:R-:W-:Y:S02]  /*0fd0*/  HADD2.F32 R76, -RZ, R72.H0_H0 ;  /* 0x20000048ff4c7230 */ /* 0x010fe40000004100 */
[C---:B------:R-:W-:Y:S01]  /*0fe0*/  FADD.FTZ R3, -R2.reuse, R3 ;  /* 0x0000000302037221 */ /* 0x040fe20000010100 */
[----:B-----5:R-:W-:Y:S02]  /*0ff0*/  HADD2.F32 R0, -RZ, R70.H0_H0 ;  /* 0x20000046ff007230 */ /* 0x020fe40000004100 */
[----:B------:R-:W-:Y:S01]  /*1000*/  FADD.FTZ R159, -R2, R19 ;  /* 0x00000013029f7221 */ /* 0x000fe20000010100 */
[----:B------:R-:W-:Y:S02]  /*1010*/  HADD2.F32 R77, -RZ, R72.H1_H1 ;  /* 0x30000048ff4d7230 */ /* 0x000fe40000004100 */
[----:B0-----:R-:W-:Y:S01]  /*1020*/  FMUL.FTZ R160, R90, R3 ;  /* 0x000000035aa07220 */ /* 0x001fe20000410000 */
[----:B------:R-:W-:Y:S02]  /*1030*/  HADD2.F32 R75, -RZ, R70.H1_H1 ;  /* 0x30000046ff4b7230 */ /* 0x000fe40000004100 */
[----:B------:R-:W-:Y:S01]  /*1040*/  FMUL.FTZ R19, R0, R76 ;  /* 0x0000004c00137220 */ /* 0x000fe20000410000 */
[----:B------:R-:W-:Y:S01]  /*1050*/  HADD2.F32 R49, -RZ, R17.H0_H0 ;  /* 0x20000011ff317230 */ /* 0x000fe20000004100 */
[----:B------:R-:W-:Y:S01]  /*1060*/  IADD3 R28, P1, R163, UR26, RZ ;  /* 0x0000001aa31c7c10 */ /* 0x000fe2000ff3e0ff */
[----:B------:R-:W-:Y:S01]  /*1070*/  FMUL.FTZ R159, R90, R159 ;  /* 0x0000009f5a9f7220 */ /* 0x000fe20000410000 */
[----:B------:R-:W-:Y:S01]  /*1080*/  IADD3.X R114, RZ, R7, RZ, P0, !PT ;  /* 0x00000007ff727210 */ /* 0x000fe200007fe4ff */
[----:B------:R-:W-:Y:S01]  /*1090*/  FMUL.FTZ R3, R75, R77 ;  /* 0x0000004d4b037220 */ /* 0x000fe20000410000 */
[----:B------:R-:W-:Y:S01]  /*10a0*/  FFMA.FTZ R16, R160, R19, RZ ;  /* 0x00000013a0107223 */ /* 0x000fe200000100ff */
[----:B------:R-:W-:-:S02]  /*10b0*/  HADD2.F32 R74, -RZ, R73.H0_H0 ;  /* 0x20000049ff4a7230 */ /* 0x000fc40000004100 */
[----:B------:R-:W-:Y:S01]  /*10c0*/  FADD.FTZ R49, -R2, R49 ;  /* 0x0000003102317221 */ /* 0x000fe20000010100 */
[----:B------:R-:W-:Y:S01]  /*10d0*/  HADD2.F32 R72, -RZ, R71.H0_H0 ;  /* 0x20000047ff487230 */ /* 0x000fe20000004100 */
[----:B------:R-:W-:Y:S01]  /*10e0*/  IADD3.X R29, R164, UR27, RZ, P1, !PT ;  /* 0x0000001ba41d7c10 */ /* 0x000fe20008ffe4ff */
[----:B------:R-:W-:Y:S01]  /*10f0*/  FFMA.FTZ R19, R159, R3, R16 ;  /* 0x000000039f137223 */ /* 0x000fe20000010010 */
[C---:B------:R-:W-:Y:S01]  /*1100*/  SHF.L.U64.HI R114, R109.reuse, 0x1, R114 ;  /* 0x000000016d727819 */ /* 0x040fe20000010272 */
[----:B------:R-:W-:Y:S01]  /*1110*/  FMUL.FTZ R158, R90, R49 ;  /* 0x000000315a9e7220 */ /* 0x000fe20000410000 */
[----:B------:R-:W-:Y:S01]  /*1120*/  SHF.L.U32 R109, R109, 0x1, RZ ;  /* 0x000000016d6d7819 */ /* 0x000fe200000006ff */
[----:B------:R-:W-:Y:S01]  /*1130*/  FMUL.FTZ R16, R72, R74 ;  /* 0x0000004a48107220 */ /* 0x000fe20000410000 */
[----:B------:R-:W-:Y:S01]  /*1140*/  HADD2.F32 R17, -RZ, R17.H1_H1 ;  /* 0x30000011ff117230 */ /* 0x000fe20000004100 */
[----:B------:R-:W3:Y:S01]  /*1150*/  LDG.E.64.CONSTANT R28, desc[UR18][R28.64] ;  /* 0x000000121c1c7981 */ /* 0x000ee2000c1e9b00 */
[----:B------:R-:W-:Y:S01]  /*1160*/  IADD3 R20, P0, R109, UR24, RZ ;  /* 0x000000186d147c10 */ /* 0x000fe2000ff1e0ff */
[----:B------:R-:W-:Y:S01]  /*1170*/  FFMA.FTZ R16, R158, R16, R19 ;  /* 0x000000109e107223 */ /* 0x000fe20000010013 */
[----:B------:R-:W-:Y:S01]  /*1180*/  HADD2.F32 R73, -RZ, R73.H1_H1 ;  /* 0x30000049ff497230 */ /* 0x000fe20000004100 */
[----:B------:R-:W-:Y:S01]  /*1190*/  IADD3 R3, R47, 0x19000, RZ ;  /* 0x000190002f037810 */ /* 0x000fe20007ffe0ff */
[----:B------:R-:W-:-:S02]  /*11a0*/  HADD2.F32 R71, -RZ, R71.H1_H1 ;  /* 0x30000047ff477230 */ /* 0x000fc40000004100 */
[----:B------:R-:W-:Y:S01]  /*11b0*/  FADD.FTZ R17, -R2, R17 ;  /* 0x0000001102117221 */ /* 0x000fe20000010100 */
[----:B------:R-:W-:Y:S01]  /*11c0*/  HADD2.F32 R19, -RZ, R12.H0_H0 ;  /* 0x2000000cff137230 */ /* 0x000fe20000004100 */
[----:B------:R-:W-:Y:S01]  /*11d0*/  IADD3.X R21, R114, UR25, RZ, P0, !PT ;  /* 0x0000001972157c10 */ /* 0x000fe200087fe4ff */
[--C-:B------:R-:W-:Y:S01]  /*11e0*/  HADD2.F32 R69, -RZ, R14.reuse.H0_H0 ;  /* 0x2000000eff457230 */ /* 0x100fe20000004100 */
[----:B------:R-:W-:Y:S01]  /*11f0*/  IADD3 R70, P0, R3, R6, RZ ;  /* 0x0000000603467210 */ /* 0x000fe20007f1e0ff */
[----:B------:R-:W-:Y:S01]  /*1200*/  FMUL.FTZ R3, R71, R73 ;  /* 0x0000004947037220 */ /* 0x000fe20000410000 */
[----:B------:R-:W-:Y:S01]  /*1210*/  FMUL.FTZ R157, R90, R17 ;  /* 0x000000115a9d7220 */ /* 0x000fe20000410000 */
[----:B------:R-:W-:Y:S01]  /*1220*/  FADD.FTZ R19, -R2, R19 ;  /* 0x0000001302137221 */ /* 0x000fe20000010100 */
[----:B------:R-:W-:Y:S01]  /*1230*/  IADD3 R24, P1, R161, UR26, RZ ;  /* 0x0000001aa1187c10 */ /* 0x000fe2000ff3e0ff */
[----:B------:R-:W-:Y:S01]  /*1240*/  FMUL.FTZ R46, R76, R69 ;  /* 0x000000454c2e7220 */ /* 0x000fe20000410000 */
[----:B------:R-:W-:Y:S01]  /*1250*/  FFMA.FTZ R3, R157, R3, R16 ;  /* 0x000000039d037223 */ /* 0x000fe20000010010 */
[----:B------:R-:W-:Y:S01]  /*1260*/  FMUL.FTZ R156, R90, R19 ;  /* 0x000000135a9c7220 */ /* 0x000fe20000410000 */
[----:B------:R-:W-:Y:S01]  /*1270*/  IADD3.X R25, R162, UR27, RZ, P1, !PT ;  /* 0x0000001ba2197c10 */ /* 0x000fe20008ffe4ff */
[----:B------:R-:W-:Y:S01]  /*1280*/  HADD2.F32 R68, -RZ, R14.H1_H1 ;  /* 0x3000000eff447230 */ /* 0x000fe20000004100 */
[----:B------:R-:W-:Y:S01]  /*1290*/  IADD3.X R49, RZ, R7, RZ, P0, !PT ;  /* 0x00000007ff317210 */ /* 0x000fe200007fe4ff */
[----:B------:R-:W-:Y:S01]  /*12a0*/  FFMA.FTZ R46, R156, R46, R3 ;  /* 0x0000002e9c2e7223 */ /* 0x000fe20000010003 */
[----:B------:R-:W-:Y:S01]  /*12b0*/  HADD2.F32 R3, -RZ, R12.H1_H1 ;  /* 0x3000000cff037230 */ /* 0x000fe20000004100 */
[----:B------:R-:W4:Y:S01]  /*12c0*/  LDG.E.64.CONSTANT R20, desc[UR18][R20.64] ;  /* 0x0000001214147981 */ /* 0x000f22000c1e9b00 */
[----:B------:R-:W-:Y:S01]  /*12d0*/  SHF.L.U64.HI R108, R70, 0x1, R49 ;  /* 0x00000001466c7819 */ /* 0x000fe20000010231 */
[----:B------:R-:W-:-:S02]  /*12e0*/  HADD2.F32 R49, -RZ, R13.H0_H0 ;  /* 0x2000000dff317230 */ /* 0x000fc40000004100 */
[----:B------:R-:W5:Y:S01]  /*12f0*/  LDG.E.64.CONSTANT R24, desc[UR18][R24.64] ;  /* 0x0000001218187981 */ /* 0x000f62000c1e9b00 */
[----:B------:R-:W-:Y:S01]  /*1300*/  FADD.FTZ R3, -R2, R3 ;  /* 0x0000000302037221 */ /* 0x000fe20000010100 */
[----:B------:R-:W-:Y:S01]  /*1310*/  SHF.L.U32 R70, R70, 0x1, RZ ;  /* 0x0000000146467819 */ /* 0x000fe200000006ff */
[----:B------:R-:W-:Y:S01]  /*1320*/  FMUL.FTZ R12, R77, R68 ;  /* 0x000000444d0c7220 */ /* 0x000fe20000410000 */
[----:B------:R-:W-:Y:S02]  /*1330*/  HADD2.F32 R67, -RZ, R15.H0_H0 ;  /* 0x2000000fff437230 */ /* 0x000fe40000004100 */
[----:B------:R-:W-:Y:S01]  /*1340*/  FMUL.FTZ R155, R90, R3 ;  /* 0x000000035a9b7220 */ /* 0x000fe20000410000 */
[----:B------:R-:W-:Y:S01]  /*1350*/  FADD.FTZ R51, -R2, R49 ;  /* 0x0000003102337221 */ /* 0x000fe20000010100 */
[----:B------:R-:W-:Y:S01]  /*1360*/  HADD2.F32 R13, -RZ, R13.H1_H1 ;  /* 0x3000000dff0d7230 */ /* 0x000fe20000004100 */
[----:B------:R-:W-:Y:S01]  /*1370*/  IADD3 R22, P1, R109, UR26, RZ ;  /* 0x0000001a6d167c10 */ /* 0x000fe2000ff3e0ff */
[----:B------:R-:W-:Y:S01]  /*1380*/  FFMA.FTZ R49, R155, R12, R46 ;  /* 0x0000000c9b317223 */ /* 0x000fe2000001002e */
[----:B------:R-:W-:Y:S01]  /*1390*/  IADD3 R16, P0, R70, UR24, RZ ;  /* 0x0000001846107c10 */ /* 0x000fe2000ff1e0ff */
[----:B------:R-:W-:Y:S01]  /*13a0*/  HADD2.F32 R66, -RZ, R15.H1_H1 ;  /* 0x3000000fff427230 */ /* 0x000fe20000004100 */
[----:B------:R-:W-:Y:S01]  /*13b0*/  IADD3 R3, R47, 0x1b800, RZ ;  /* 0x0001b8002f037810 */ /* 0x000fe20007ffe0ff */
[----:B------:R-:W-:Y:S01]  /*13c0*/  FMUL.FTZ R12, R74, R67 ;  /* 0x000000434a0c7220 */ /* 0x000fe20000410000 */
[----:B------:R-:W-:Y:S01]  /*13d0*/  FMUL.FTZ R154, R90, R51 ;  /* 0x000000335a9a7220 */ /* 0x000fe20000410000 */
[----:B------:R-:W-:Y:S01]  /*13e0*/  HADD2.F32 R15, -RZ, R44.H0_H0 ;  /* 0x2000002cff0f7230 */ /* 0x000fe20000004100 */
[----:B------:R-:W-:Y:S01]  /*13f0*/  IADD3.X R23, R114, UR27, RZ, P1, !PT ;  /* 0x0000001b72177c10 */ /* 0x000fe20008ffe4ff */
[----:B------:R-:W-:Y:S01]  /*1400*/  FADD.FTZ R13, -R2, R13 ;  /* 0x0000000d020d7221 */ /* 0x000fe20000010100 */
[----:B------:R-:W-:Y:S01]  /*1410*/  IADD3.X R17, R108, UR25, RZ, P0, !PT ;  /* 0x000000196c117c10 */ /* 0x000fe200087fe4ff */
[----:B------:R-:W-:Y:S01]  /*1420*/  FFMA.FTZ R12, R154, R12, R49 ;  /* 0x0000000c9a0c7223 */ /* 0x000fe20000010031 */
[----:B------:R-:W-:Y:S01]  /*1430*/  IADD3 R63, P0, R3, R6, RZ ;  /* 0x00000006033f7210 */ /* 0x000fe20007f1e0ff */
[----:B------:R-:W-:Y:S01]  /*1440*/  FMUL.FTZ R3, R73, R66 ;  /* 0x0000004249037220 */ /* 0x000fe20000410000 */
[----:B------:R-:W-:Y:S01]  /*1450*/  FMUL.FTZ R153, R90, R13 ;  /* 0x0000000d5a997220 */ /* 0x000fe20000410000 */
[----:B------:R-:W-:Y:S01]  /*1460*/  FADD.FTZ R15, -R2, R15 ;  /* 0x0000000f020f7221 */ /* 0x000fe20000010100 */
[----:B------:R-:W-:Y:S01]  /*1470*/  HADD2.F32 R64, -RZ, R42.H0_H0 ;  /* 0x2000002aff407230 */ /* 0x000fe20000004100 */
[----:B------:R-:W4:Y:S01]  /*1480*/  LDG.E.64.CONSTANT R22, desc[UR18][R22.64] ;  /* 0x0000001216167981 */ /* 0x000f22000c1e9b00 */
        /* <DEDUP_REMOVED lines=8> */
[----:B------:R-:W-:Y:S01]  /*1510*/  HADD2.F32 R60, -RZ, R43.H1_H1 ;  /* 0x3000002bff3c7230 */ /* 0x000fe20000004100 */
[----:B------:R-:W-:Y:S01]  /*1520*/  IADD3.X R14, RZ, R7, RZ, P0, !PT ;  /* 0x00000007ff0e7210 */ /* 0x000fe200007fe4ff */
[----:B------:R-:W-:Y:S01]  /*1530*/  FMUL.FTZ R3, R77, R62 ;  /* 0x0000003e4d037220 */ /* 0x000fe20000410000 */
[----:B------:R-:W-:Y:S01]  /*1540*/  SHF.L.U32 R65, R63, 0x1, RZ ;  /* 0x000000013f417819 */ /* 0x000fe200000006ff */
[----:B------:R-:W-:Y:S01]  /*1550*/  FMUL.FTZ R151, R90, R49 ;  /* 0x000000315a977220 */ /* 0x000fe20000410000 */
[----:B------:R0:W-:Y:S01]  /*1560*/  STL [R1], R18 ;  /* 0x0000001201007387 */ /* 0x0001e20000100800 */
[----:B------:R-:W-:-:S02]  /*1570*/  HADD2.F32 R43, -RZ, R8.H0_H0 ;  /* 0x20000008ff2b7230 */ /* 0x000fc40000004100 */
[--C-:B------:R-:W-:Y:S01]  /*1580*/  HADD2.F32 R51, -RZ, R45.reuse.H0_H0 ;  /* 0x2000002dff337230 */ /* 0x100fe20000004100 */
[----:B------:R-:W-:Y:S01]  /*1590*/  SHF.L.U64.HI R63, R63, 0x1, R14 ;  /* 0x000000013f3f7819 */ /* 0x000fe2000001020e */
[----:B------:R-:W-:Y:S01]  /*15a0*/  FFMA.FTZ R49, R151, R3, R46 ;  /* 0x0000000397317223 */ /* 0x000fe2000001002e */
[----:B------:R-:W-:Y:S01]  /*15b0*/  IADD3 R12, P0, R65, UR24, RZ ;  /* 0x00000018410c7c10 */ /* 0x000fe2000ff1e0ff */
[----:B------:R-:W-:Y:S01]  /*15c0*/  FADD.FTZ R43, -R2, R43 ;  /* 0x0000002b022b7221 */ /* 0x000fe20000010100 */
[----:B------:R-:W-:Y:S01]  /*15d0*/  IADD3 R3, R47, 0x1e000, RZ ;  /* 0x0001e0002f037810 */ /* 0x000fe20007ffe0ff */
[----:B------:R-:W4:Y:S01]  /*15e0*/  LDG.E.64.CONSTANT R16, desc[UR18][R16.64] ;  /* 0x0000001210107981 */ /* 0x000f22000c1e9b00 */
[----:B0-----:R-:W-:Y:S01]  /*15f0*/  IADD3 R18, P1, R70, UR26, RZ ;  /* 0x0000001a46127c10 */ /* 0x001fe2000ff3e0ff */
[----:B------:R-:W-:Y:S02]  /*1600*/  HADD2.F32 R45, -RZ, R45.H1_H1 ;  /* 0x3000002dff2d7230 */ /* 0x000fe40000004100 */
[----:B------:R-:W-:Y:S01]  /*1610*/  FADD.FTZ R51, -R2, R51 ;  /* 0x0000003302337221 */ /* 0x000fe20000010100 */
[----:B------:R-:W-:-:S02]  /*1620*/  IADD3.X R13, R63, UR25, RZ, P0, !PT ;  /* 0x000000193f0d7c10 */ /* 0x000fc400087fe4ff */
[----:B------:R-:W-:Y:S01]  /*1630*/  IADD3.X R19, R108, UR27, RZ, P1, !PT ;  /* 0x0000001b6c137c10 */ /* 0x000fe20008ffe4ff */
[----:B------:R-:W-:Y:S01]  /*1640*/  FMUL.FTZ R148, R90, R43 ;  /* 0x0000002b5a947220 */ /* 0x000fe20000410000 */
[----:B------:R-:W-:Y:S01]  /*1650*/  IADD3 R58, P0, R3, R6, RZ ;  /* 0x00000006033a7210 */ /* 0x000fe20007f1e0ff */
[----:B------:R-:W-:Y:S02]  /*1660*/  HADD2.F32 R43, -RZ, R8.H1_H1 ;  /* 0x30000008ff2b7230 */ /* 0x000fe40000004100 */
[----:B------:R-:W-:Y:S01]  /*1670*/  FMUL.FTZ R42, R74, R61 ;  /* 0x0000003d4a2a7220 */ /* 0x000fe20000410000 */
[----:B------:R-:W-:Y:S01]  /*1680*/  FMUL.FTZ R150, R90, R51 ;  /* 0x000000335a967220 */ /* 0x000fe20000410000 */
[----:B------:R-:W-:Y:S01]  /*1690*/  FADD.FTZ R45, -R2, R45 ;  /* 0x0000002d022d7221 */ /* 0x000fe20000010100 */
[----:B------:R-:W4:Y:S01]  /*16a0*/  LDG.E.64.CONSTANT R18, desc[UR18][R18.64] ;  /* 0x0000001212127981 */ /* 0x000f22000c1e9b00 */
[----:B------:R-:W-:Y:S01]  /*16b0*/  IADD3.X R59, RZ, R7, RZ, P0, !PT ;  /* 0x00000007ff3b7210 */ /* 0x000fe200007fe4ff */
[----:B------:R-:W-:Y:S01]  /*16c0*/  FFMA.FTZ R42, R150, R42, R49 ;  /* 0x0000002a962a7223 */ /* 0x000fe20000010031 */
[----:B------:R-:W-:Y:S01]  /*16d0*/  FMUL.FTZ R3, R73, R60 ;  /* 0x0000003c49037220 */ /* 0x000fe20000410000 */
[----:B------:R-:W-:Y:S01]  /*16e0*/  FMUL.FTZ R149, R90, R45 ;  /* 0x0000002d5a957220 */ /* 0x000fe20000410000 */
[----:B------:R-:W-:-:S02]  /*16f0*/  HADD2.F32 R57, -RZ, R10.H0_H0 ;  /* 0x2000000aff397230 */ /* 0x000fc40000004100 */
[----:B------:R-:W-:Y:S01]  /*1700*/  FADD.FTZ R43, -R2, R43 ;  /* 0x0000002b022b7221 */ /* 0x000fe20000010100 */
[C---:B------:R-:W-:Y:S01]  /*1710*/  SHF.L.U64.HI R59, R58.reuse, 0x1, R59 ;  /* 0x000000013a3b7819 */ /* 0x040fe2000001023b */
[----:B------:R-:W-:Y:S01]  /*1720*/  FFMA.FTZ R3, R149, R3, R42 ;  /* 0x0000000395037223 */ /* 0x000fe2000001002a */
[----:B------:R-:W-:Y:S01]  /*1730*/  SHF.L.U32 R58, R58, 0x1, RZ ;  /* 0x000000013a3a7819 */ /* 0x000fe200000006ff */
[----:B------:R-:W-:Y:S01]  /*1740*/  FMUL.FTZ R147, R90, R43 ;  /* 0x0000002b5a937220 */ /* 0x000fe20000410000 */
[----:B------:R-:W-:Y:S01]  /*1750*/  IADD3 R14, P1, R65, UR26, RZ ;  /* 0x0000001a410e7c10 */ /* 0x000fe2000ff3e0ff */
[----:B------:R-:W-:Y:S01]  /*1760*/  FMUL.FTZ R42, R76, R57 ;  /* 0x000000394c2a7220 */ /* 0x000fe20000410000 */
[----:B------:R-:W-:Y:S01]  /*1770*/  HADD2.F32 R56, -RZ, R10.H1_H1 ;  /* 0x3000000aff387230 */ /* 0x000fe20000004100 */
[----:B------:R-:W4:Y:S01]  /*1780*/  LDG.E.64.CONSTANT R12, desc[UR18][R12.64] ;  /* 0x000000120c0c7981 */ /* 0x000f22000c1e9b00 */
[----:B------:R-:W-:Y:S01]  /*1790*/  HADD2.F32 R43, -RZ, R9.H0_H0 ;  /* 0x20000009ff2b7230 */ /* 0x000fe20000004100 */
[----:B------:R-:W-:Y:S01]  /*17a0*/  IADD3 R92, P0, R58, UR24, RZ ;  /* 0x000000183a5c7c10 */ /* 0x000fe2000ff1e0ff */
[----:B------:R-:W-:Y:S01]  /*17b0*/  FFMA.FTZ R42, R148, R42, R3 ;  /* 0x0000002a942a7223 */ /* 0x000fe20000010003 */
[----:B------:R-:W-:Y:S01]  /*17c0*/  IADD3.X R15, R63, UR27, RZ, P1, !PT ;  /* 0x0000001b3f0f7c10 */ /* 0x000fe20008ffe4ff */
[----:B------:R-:W-:Y:S01]  /*17d0*/  HADD2.F32 R55, -RZ, R11.H0_H0 ;  /* 0x2000000bff377230 */ /* 0x000fe20000004100 */
[----:B------:R-:W-:Y:S01]  /*17e0*/  IADD3 R94, P1, R58, UR26, RZ ;  /* 0x0000001a3a5e7c10 */ /* 0x000fe2000ff3e0ff */
[----:B------:R-:W-:Y:S01]  /*17f0*/  FMUL.FTZ R3, R77, R56 ;  /* 0x000000384d037220 */ /* 0x000fe20000410000 */
[----:B------:R-:W-:Y:S01]  /*1800*/  FADD.FTZ R49, -R2, R43 ;  /* 0x0000002b02317221 */ /* 0x000fe20000010100 */
[----:B------:R-:W-:Y:S01]  /*1810*/  IADD3.X R93, R59, UR25, RZ, P0, !PT ;  /* 0x000000193b5d7c10 */ /* 0x000fe200087fe4ff */
[----:B------:R-:W4:Y:S01]  /*1820*/  LDG.E.64.CONSTANT R14, desc[UR18][R14.64] ;  /* 0x000000120e0e7981 */ /* 0x000f22000c1e9b00 */
[----:B------:R-:W-:Y:S01]  /*1830*/  IADD3 R43, R47, 0x23000, RZ ;  /* 0x000230002f2b7810 */ /* 0x000fe20007ffe0ff */
[----:B------:R-:W-:Y:S01]  /*1840*/  FFMA.FTZ R45, R147, R3, R42 ;  /* 0x00000003932d7223 */ /* 0x000fe2000001002a */
[----:B------:R-:W-:Y:S01]  /*1850*/  IADD3.X R95, R59, UR27, RZ, P1, !PT ;  /* 0x0000001b3b5f7c10 */ /* 0x000fe20008ffe4ff */
[----:B------:R-:W-:Y:S01]  /*1860*/  FMUL.FTZ R8, R74, R55 ;  /* 0x000000374a087220 */ /* 0x000fe20000410000 */
[----:B------:R-:W-:Y:S01]  /*1870*/  FMUL.FTZ R146, R90, R49 ;  /* 0x000000315a927220 */ /* 0x000fe20000410000 */
[----:B------:R-:W-:Y:S01]  /*1880*/  IADD3 R43, P1, R43, R6, RZ ;  /* 0x000000062b2b7210 */ /* 0x000fe20007f3e0ff */
[----:B------:R-:W4:Y:S01]  /*1890*/  LDG.E.64.CONSTANT R92, desc[UR18][R92.64] ;  /* 0x000000125c5c7981 */ /* 0x000f22000c1e9b00 */
[----:B------:R-:W-:-:S02]  /*18a0*/  HADD2.F32 R9, -RZ, R9.H1_H1 ;  /* 0x30000009ff097230 */ /* 0x000fc40000004100 */
[----:B------:R-:W-:Y:S01]  /*18b0*/  FFMA.FTZ R42, R146, R8, R45 ;  /* 0x00000008922a7223 */ /* 0x000fe2000001002d */
[----:B------:R-:W-:Y:S01]  /*18c0*/  IADD3.X R8, RZ, R7, RZ, P1, !PT ;  /* 0x00000007ff087210 */ /* 0x000fe20000ffe4ff */
[----:B------:R-:W-:Y:S01]  /*18d0*/  HADD2.F32 R54, -RZ, R11.H1_H1 ;  /* 0x3000000bff367230 */ /* 0x000fe20000004100 */
[C---:B------:R-:W-:Y:S01]  /*18e0*/  SHF.L.U32 R50, R43.reuse, 0x1, RZ ;  /* 0x000000012b327819 */ /* 0x040fe200000006ff */
[----:B------:R-:W-:Y:S01]  /*18f0*/  FADD.FTZ R9, -R2, R9 ;  /* 0x0000000902097221 */ /* 0x000fe20000010100 */
[----:B------:R-:W-:Y:S01]  /*1900*/  SHF.L.U64.HI R51, R43, 0x1, R8 ;  /* 0x000000012b337819 */ /* 0x000fe20000010208 */
[----:B------:R-:W4:Y:S01]  /*1910*/  LDG.E.64.CONSTANT R94, desc[UR18][R94.64] ;  /* 0x000000125e5e7981 */ /* 0x000f22000c1e9b00 */
[----:B------:R-:W-:Y:S02]  /*1920*/  IADD3 R8, P1, R50, UR24, RZ ;  /* 0x0000001832087c10 */ /* 0x000fe4000ff3e0ff */
[C---:B------:R-:W-:Y:S01]  /*1930*/  IADD3 R3, R47.reuse, 0x20800, RZ ;  /* 0x000208002f037810 */ /* 0x040fe20007ffe0ff */
[----:B------:R-:W-:Y:S01]  /*1940*/  FMUL.FTZ R145, R90, R9 ;  /* 0x000000095a917220 */ /* 0x000fe20000410000 */
[----:B------:R-:W-:-:S02]  /*1950*/  IADD3 R47, R47, 0x25800, RZ ;  /* 0x000258002f2f7810 */ /* 0x000fc40007ffe0ff */
[----:B------:R-:W-:Y:S02]  /*1960*/  IADD3.X R9, R51, UR25, RZ, P1, !PT ;  /* 0x0000001933097c10 */ /* 0x000fe40008ffe4ff */
[-C--:B------:R-:W-:Y:S02]  /*1970*/  IADD3 R47, P2, R47, R6.reuse, RZ ;  /* 0x000000062f2f7210 */ /* 0x080fe40007f5e0ff */
[----:B------:R-:W-:Y:S01]  /*1980*/  IADD3 R3, P0, R3, R6, RZ ;  /* 0x0000000603037210 */ /* 0x000fe20007f1e0ff */
[----:B------:R-:W-:Y:S01]  /*1990*/  HADD2.F32 R43, -RZ, R4.H0_H0 ;  /* 0x20000004ff2b7230 */ /* 0x000fe20000004100 */
[-C--:B------:R-:W-:Y:S01]  /*19a0*/  IADD3.X R6, RZ, R7.reuse, RZ, P2, !PT ;  /* 0x00000007ff067210 */ /* 0x080fe200017fe4ff */
[----:B------:R-:W4:Y:S01]  /*19b0*/  LDG.E.64.CONSTANT R8, desc[UR18][R8.64] ;  /* 0x0000001208087981 */ /* 0x000f22000c1e9b00 */
[----:B------:R-:W-:Y:S02]  /*19c0*/  IADD3.X R10, RZ, R7, RZ, P0, !PT ;  /* 0x00000007ff0a7210 */ /* 0x000fe400007fe4ff */
[----:B------:R-:W-:-:S02]  /*19d0*/  SHF.L.U64.HI R49, R47, 0x1, R6 ;  /* 0x000000012f317819 */ /* 0x000fc40000010206 */
[----:B------:R-:W-:Y:S01]  /*19e0*/  SHF.L.U32 R48, R47, 0x1, RZ ;  /* 0x000000012f307819 */ /* 0x000fe200000006ff */
[----:B------:R-:W-:Y:S01]  /*19f0*/  HADD2.F32 R47, -RZ, R40.H0_H0 ;  /* 0x20000028ff2f7230 */ /* 0x000fe20000004100 */
[C---:B------:R-:W-:Y:S01]  /*1a00*/  SHF.L.U64.HI R53, R3.reuse, 0x1, R10 ;  /* 0x0000000103357819 */ /* 0x040fe2000001020a */
[----:B------:R-:W-:Y:S01]  /*1a10*/  FADD.FTZ R43, -R2, R43 ;  /* 0x0000002b022b7221 */ /* 0x000fe20000010100 */
[----:B------:R-:W-:Y:S01]  /*1a20*/  SHF.L.U32 R52, R3, 0x1, RZ ;  /* 0x0000000103347819 */ /* 0x000fe200000006ff */
[----:B------:R-:W-:Y:S01]  /*1a30*/  FMUL.FTZ R3, R73, R54 ;  /* 0x0000003649037220 */ /* 0x000fe20000410000 */
[----:B------:R-:W-:Y:S02]  /*1a40*/  HADD2.F32 R45, -RZ, R4.H1_H1 ;  /* 0x30000004ff2d7230 */ /* 0x000fe40000004100 */
[----:B------:R-:W-:Y:S01]  /*1a50*/  FMUL.FTZ R4, R76, R47 ;  /* 0x0000002f4c047220 */ /* 0x000fe20000410000 */
[----:B------:R-:W-:Y:S01]  /*1a60*/  FMUL.FTZ R144, R90, R43 ;  /* 0x0000002b5a907220 */ /* 0x000fe20000410000 */
[----:B------:R-:W-:Y:S01]  /*1a70*/  FFMA.FTZ R3, R145, R3, R42 ;  /* 0x0000000391037223 */ /* 0x000fe2000001002a */
[----:B------:R-:W-:-:S02]  /*1a80*/  HADD2.F32 R46, -RZ, R40.H1_H1 ;  /* 0x30000028ff2e7230 */ /* 0x000fc40000004100 */
[----:B------:R-:W-:Y:S01]  /*1a90*/  FADD.FTZ R45, -R2, R45 ;  /* 0x0000002d022d7221 */ /* 0x000fe20000010100 */
[----:B------:R-:W-:Y:S01]  /*1aa0*/  IADD3 R6, P0, R52, UR24, RZ ;  /* 0x0000001834067c10 */ /* 0x000fe2000ff1e0ff */
[----:B------:R-:W-:Y:S01]  /*1ab0*/  FFMA.FTZ R4, R144, R4, R3 ;  /* 0x0000000490047223 */ /* 0x000fe20000010003 */
[----:B------:R-:W-:Y:S01]  /*1ac0*/  IADD3 R10, P2, R48, UR24, RZ ;  /* 0x00000018300a7c10 */ /* 0x000fe2000ff5e0ff */
[----:B------:R-:W-:Y:S01]  /*1ad0*/  FMUL.FTZ R3, R77, R46 ;  /* 0x0000002e4d037220 */ /* 0x000fe20000410000 */
[----:B------:R-:W-:Y:S01]  /*1ae0*/  FMUL.FTZ R143, R90, R45 ;  /* 0x0000002d5a8f7220 */ /* 0x000fe20000410000 */
[----:B------:R-:W-:Y:S02]  /*1af0*/  IADD3.X R7, R53, UR25, RZ, P0, !PT ;  /* 0x0000001935077c10 */ /* 0x000fe400087fe4ff */
[----:B------:R-:W-:Y:S01]  /*1b00*/  IADD3.X R11, R49, UR25, RZ, P2, !PT ;  /* 0x00000019310b7c10 */ /* 0x000fe200097fe4ff */
[----:B------:R-:W-:Y:S01]  /*1b10*/  FFMA.FTZ R3, R143, R3, R4 ;  /* 0x000000038f037223 */ /* 0x000fe20000010004 */
[----:B------:R-:W-:Y:S01]  /*1b20*/  IADD3 R4, P0, R52, UR26, RZ ;  /* 0x0000001a34047c10 */ /* 0x000fe2000ff1e0ff */
[--C-:B------:R-:W-:Y:S01]  /*1b30*/  HADD2.F32 R43, -RZ, R5.reuse.H0_H0 ;  /* 0x20000005ff2b7230 */ /* 0x100fe20000004100 */
[----:B------:R-:W4:Y:S01]  /*1b40*/  LDG.E.64.CONSTANT R6, desc[UR18][R6.64] ;  /* 0x0000001206067981 */ /* 0x000f22000c1e9b00 */
[----:B------:R-:W-:Y:S01]  /*1b50*/  HADD2.F32 R87, -RZ, R5.H1_H1 ;  /* 0x30000005ff577230 */ /* 0x000fe20000004100 */
[----:B------:R-:W-:-:S02]  /*1b60*/  IADD3.X R5, R53, UR27, RZ, P0, !PT ;  /* 0x0000001b35057c10 */ /* 0x000fc400087fe4ff */
[----:B------:R-:W4:Y:S04]  /*1b70*/  LDG.E.64.CONSTANT R10, desc[UR18][R10.64] ;  /* 0x000000120a0a7981 */ /* 0x000f28000c1e9b00 */
[----:B------:R-:W4:Y:S01]  /*1b80*/  LDG.E.64.CONSTANT R4, desc[UR18][R4.64] ;  /* 0x0000001204047981 */ /* 0x000f22000c1e9b00 */
[----:B------:R-:W-:-:S04]  /*1b90*/  FADD.FTZ R87, -R2, R87 ;  /* 0x0000005702577221 */ /* 0x000fc80000010100 */
[----:B------:R-:W-:Y:S01]  /*1ba0*/  FMUL.FTZ R141, R90, R87 ;  /* 0x000000575a8d7220 */ /* 0x000fe20000410000 */
[----:B------:R-:W-:Y:S01]  /*1bb0*/  HADD2.F32 R87, -RZ, R36.H1_H1 ;  /* 0x30000024ff577230 */ /* 0x000fe20000004100 */
[----:B------:R-:W-:-:S04]  /*1bc0*/  IADD3 R86, P0, R50, UR26, RZ ;  /* 0x0000001a32567c10 */ /* 0x000fc8000ff1e0ff */
[----:B------:R-:W-:-:S04]  /*1bd0*/  FADD.FTZ R87, -R2, R87 ;  /* 0x0000005702577221 */ /* 0x000fc80000010100 */
[----:B------:R-:W-:Y:S01]  /*1be0*/  FMUL.FTZ R139, R90, R87 ;  /* 0x000000575a8b7220 */ /* 0x000fe20000410000 */
[----:B------:R-:W-:-:S06]  /*1bf0*/  IADD3.X R87, R51, UR27, RZ, P0, !PT ;  /* 0x0000001b33577c10 */ /* 0x000fcc00087fe4ff */
[----:B------:R-:W4:Y:S01]  /*1c00*/  LDG.E.64.CONSTANT R86, desc[UR18][R86.64] ;  /* 0x0000001256567981 */ /* 0x000f22000c1e9b00 */
[----:B------:R-:W-:-:S05]  /*1c10*/  HADD2.F32 R89, -RZ, R37.H0_H0 ;  /* 0x20000025ff597230 */ /* 0x000fca0000004100 */
        /* <DEDUP_REMOVED lines=8> */
[----:B------:R-:W-:Y:S02]  /*1ca0*/  HADD2.F32 R91, -RZ, R33.H0_H0 ;  /* 0x20000021ff5b7230 */ /* 0x000fe40000004100 */
[C---:B------:R-:W-:Y:S01]  /*1cb0*/  FADD.FTZ R43, -R2.reuse, R43 ;  /* 0x0000002b022b7221 */ /* 0x040fe20000010100 */
[--C-:B------:R-:W-:Y:S02]  /*1cc0*/  HADD2.F32 R45, -RZ, R41.reuse.H0_H0 ;  /* 0x20000029ff2d7230 */ /* 0x100fe40000004100 */
[----:B------:R-:W-:Y:S01]  /*1cd0*/  FADD.FTZ R91, -R2, R91 ;  /* 0x0000005b025b7221 */ /* 0x000fe20000010100 */
[----:B------:R-:W-:-:S03]  /*1ce0*/  HADD2.F32 R44, -RZ, R41.H1_H1 ;  /* 0x30000029ff2c7230 */ /* 0x000fc60000004100 */
[----:B------:R-:W-:Y:S01]  /*1cf0*/  FMUL.FTZ R134, R90, R91 ;  /* 0x0000005b5a867220 */ /* 0x000fe20000410000 */
[----:B------:R-:W-:Y:S02]  /*1d00*/  HADD2.F32 R91, -RZ, R30.H1_H1 ;  /* 0x3000001eff5b7230 */ /* 0x000fe40000004100 */
[----:B------:R-:W-:Y:S01]  /*1d10*/  FMUL.FTZ R40, R74, R45 ;  /* 0x0000002d4a287220 */ /* 0x000fe20000410000 */
[----:B------:R-:W-:Y:S01]  /*1d20*/  FMUL.FTZ R142, R90, R43 ;  /* 0x0000002b5a8e7220 */ /* 0x000fe20000410000 */
[----:B------:R-:W-:Y:S02]  /*1d30*/  HADD2.F32 R41, -RZ, R36.H0_H0 ;  /* 0x20000024ff297230 */ /* 0x000fe40000004100 */
[----:B------:R-:W-:Y:S01]  /*1d40*/  FADD.FTZ R91, -R2, R91 ;  /* 0x0000005b025b7221 */ /* 0x000fe20000010100 */
[----:B------:R-:W-:Y:S01]  /*1d50*/  FFMA.FTZ R40, R142, R40, R3 ;  /* 0x000000288e287223 */ /* 0x000fe20000010003 */
[--C-:B------:R-:W-:Y:S02]  /*1d60*/  HADD2.F32 R43, -RZ, R38.reuse.H0_H0 ;  /* 0x20000026ff2b7230 */ /* 0x100fe40000004100 */
[----:B------:R-:W-:Y:S01]  /*1d70*/  FMUL.FTZ R3, R73, R44 ;  /* 0x0000002c49037220 */ /* 0x000fe20000410000 */
[----:B------:R-:W-:Y:S01]  /*1d80*/  FADD.FTZ R41, -R2, R41 ;  /* 0x0000002902297221 */ /* 0x000fe20000010100 */
[----:B------:R-:W-:Y:S01]  /*1d90*/  FMUL.FTZ R130, R90, R91 ;  /* 0x0000005b5a827220 */ /* 0x000fe20000410000 */
[----:B------:R-:W-:Y:S01]  /*1da0*/  FFMA.FTZ R91, R0, R76, RZ ;  /* 0x0000004c005b7223 */ /* 0x000fe200000100ff */
[----:B------:R-:W-:Y:S01]  /*1db0*/  FFMA.FTZ R3, R141, R3, R40 ;  /* 0x000000038d037223 */ /* 0x000fe20000010028 */
[----:B------:R-:W-:Y:S01]  /*1dc0*/  FMUL.FTZ R36, R76, R43 ;  /* 0x0000002b4c247220 */ /* 0x000fe20000410000 */
[----:B------:R-:W-:Y:S01]  /*1dd0*/  FMUL.FTZ R140, R90, R41 ;  /* 0x000000295a8c7220 */ /* 0x000fe20000410000 */
[----:B------:R-:W-:-:S02]  /*1de0*/  HADD2.F32 R42, -RZ, R38.H1_H1 ;  /* 0x30000026ff2a7230 */ /* 0x000fc40000004100 */
[----:B------:R-:W-:Y:S02]  /*1df0*/  HADD2.F32 R37, -RZ, R37.H1_H1 ;  /* 0x30000025ff257230 */ /* 0x000fe40000004100 */
[----:B------:R-:W-:Y:S01]  /*1e00*/  FFMA.FTZ R91, R75, R77, R91 ;  /* 0x0000004d4b5b7223 */ /* 0x000fe2000001005b */
[----:B------:R-:W-:Y:S01]  /*1e10*/  FFMA.FTZ R36, R140, R36, R3 ;  /* 0x000000248c247223 */ /* 0x000fe20000010003 */
[----:B------:R-:W-:Y:S01]  /*1e20*/  FMUL.FTZ R3, R77, R42 ;  /* 0x0000002a4d037220 */ /* 0x000fe20000410000 */
[--C-:B------:R-:W-:Y:S02]  /*1e30*/  HADD2.F32 R41, -RZ, R39.reuse.H0_H0 ;  /* 0x20000027ff297230 */ /* 0x100fe40000004100 */
[----:B------:R-:W-:Y:S01]  /*1e40*/  FADD.FTZ R37, -R2, R37 ;  /* 0x0000002502257221 */ /* 0x000fe20000010100 */
[----:B------:R-:W-:Y:S01]  /*1e50*/  FFMA.FTZ R91, R72, R74, R91 ;  /* 0x0000004a485b7223 */ /* 0x000fe2000001005b */
[----:B------:R-:W-:Y:S01]  /*1e60*/  FFMA.FTZ R3, R139, R3, R36 ;  /* 0x000000038b037223 */ /* 0x000fe20000010024 */
[----:B------:R-:W-:-:S02]  /*1e70*/  HADD2.F32 R40, -RZ, R39.H1_H1 ;  /* 0x30000027ff287230 */ /* 0x000fc40000004100 */
[----:B------:R-:W-:Y:S01]  /*1e80*/  FMUL.FTZ R137, R90, R37 ;  /* 0x000000255a897220 */ /* 0x000fe20000410000 */
[----:B------:R-:W-:Y:S01]  /*1e90*/  FMUL.FTZ R36, R74, R41 ;  /* 0x000000294a247220 */ /* 0x000fe20000410000 */
[----:B------:R-:W-:Y:S02]  /*1ea0*/  HADD2.F32 R37, -RZ, R32.H0_H0 ;  /* 0x20000020ff257230 */ /* 0x000fe40000004100 */
[----:B------:R-:W-:Y:S01]  /*1eb0*/  FFMA.FTZ R91, R71, R73, R91 ;  /* 0x00000049475b7223 */ /* 0x000fe2000001005b */
[--C-:B------:R-:W-:Y:S02]  /*1ec0*/  HADD2.F32 R39, -RZ, R34.reuse.H0_H0 ;  /* 0x20000022ff277230 */ /* 0x100fe40000004100 */
[----:B------:R-:W-:Y:S01]  /*1ed0*/  FFMA.FTZ R36, R138, R36, R3 ;  /* 0x000000248a247223 */ /* 0x000fe20000010003 */
[----:B------:R-:W-:Y:S01]  /*1ee0*/  FMUL.FTZ R3, R73, R40 ;  /* 0x0000002849037220 */ /* 0x000fe20000410000 */
[----:B------:R-:W-:Y:S01]  /*1ef0*/  FADD.FTZ R37, -R2, R37 ;  /* 0x0000002502257221 */ /* 0x000fe20000010100 */
[C---:B------:R-:W-:Y:S01]  /*1f00*/  FFMA.FTZ R91, R76.reuse, R69, R91 ;  /* 0x000000454c5b7223 */ /* 0x040fe2000001005b */
[----:B------:R-:W-:Y:S01]  /*1f10*/  FMUL.FTZ R32, R76, R39 ;  /* 0x000000274c207220 */ /* 0x000fe20000410000 */
[----:B------:R-:W-:Y:S01]  /*1f20*/  FFMA.FTZ R3, R137, R3, R36 ;  /* 0x0000000389037223 */ /* 0x000fe20000010024 */
[----:B------:R-:W-:Y:S01]  /*1f30*/  FMUL.FTZ R136, R90, R37 ;  /* 0x000000255a887220 */ /* 0x000fe20000410000 */
[----:B------:R-:W-:-:S02]  /*1f40*/  HADD2.F32 R38, -RZ, R34.H1_H1 ;  /* 0x30000022ff267230 */ /* 0x000fc40000004100 */
[C---:B------:R-:W-:Y:S01]  /*1f50*/  FFMA.FTZ R91, R77.reuse, R68, R91 ;  /* 0x000000444d5b7223 */ /* 0x040fe2000001005b */
[----:B------:R-:W-:Y:S02]  /*1f60*/  HADD2.F32 R33, -RZ, R33.H1_H1 ;  /* 0x30000021ff217230 */ /* 0x000fe40000004100 */
[----:B------:R-:W-:Y:S01]  /*1f70*/  FFMA.FTZ R32, R136, R32, R3 ;  /* 0x0000002088207223 */ /* 0x000fe20000010003 */
[--C-:B------:R-:W-:Y:S02]  /*1f80*/  HADD2.F32 R37, -RZ, R35.reuse.H0_H0 ;  /* 0x20000023ff257230 */ /* 0x100fe40000004100 */
[----:B------:R-:W-:Y:S01]  /*1f90*/  FFMA.FTZ R91, R74, R67, R91 ;  /* 0x000000434a5b7223 */ /* 0x000fe2000001005b */
[----:B------:R-:W-:Y:S01]  /*1fa0*/  FMUL.FTZ R3, R77, R38 ;  /* 0x000000264d037220 */ /* 0x000fe20000410000 */
[----:B------:R-:W-:Y:S02]  /*1fb0*/  FADD.FTZ R33, -R2, R33 ;  /* 0x0000002102217221 */ /* 0x000fe40000010100 */
[----:B------:R-:W-:Y:S01]  /*1fc0*/  FFMA.FTZ R91, R73, R66, R91 ;  /* 0x00000042495b7223 */ /* 0x000fe2000001005b */
[----:B------:R-:W-:Y:S01]  /*1fd0*/  FFMA.FTZ R3, R135, R3, R32 ;  /* 0x0000000387037223 */ /* 0x000fe20000010020 */
[----:B------:R-:W-:Y:S01]  /*1fe0*/  FMUL.FTZ R133, R90, R33 ;  /* 0x000000215a857220 */ /* 0x000fe20000410000 */
[----:B------:R-:W-:-:S02]  /*1ff0*/  HADD2.F32 R36, -RZ, R35.H1_H1 ;  /* 0x30000023ff247230 */ /* 0x000fc40000004100 */
[----:B------:R-:W-:Y:S01]  /*2000*/  FMUL.FTZ R32, R74, R37 ;  /* 0x000000254a207220 */ /* 0x000fe20000410000 */
[----:B------:R-:W-:Y:S02]  /*2010*/  HADD2.F32 R33, -RZ, R30.H0_H0 ;  /* 0x2000001eff217230 */ /* 0x000fe40000004100 */
[----:B------:R-:W-:Y:S01]  /*2020*/  FFMA.FTZ R91, R76, R64, R91 ;  /* 0x000000404c5b7223 */ /* 0x000fe2000001005b */
[----:B------:R-:W-:Y:S01]  /*2030*/  FFMA.FTZ R32, R134, R32, R3 ;  /* 0x0000002086207223 */ /* 0x000fe20000010003 */
[----:B------:R-:W-:Y:S01]  /*2040*/  FMUL.FTZ R3, R73, R36 ;  /* 0x0000002449037220 */ /* 0x000fe20000410000 */
[----:B------:R-:W-:Y:S01]  /*2050*/  FADD.FTZ R33, -R2, R33 ;  /* 0x0000002102217221 */ /* 0x000fe20000010100 */
[----:B------:R-:W-:Y:S01]  /*2060*/  FFMA.FTZ R91, R77, R62, R91 ;  /* 0x0000003e4d5b7223 */ /* 0x000fe2000001005b */
[--C-:B---3--:R-:W-:Y:S02]  /*2070*/  HADD2.F32 R35, -RZ, R28.reuse.H0_H0 ;  /* 0x2000001cff237230 */ /* 0x108fe40000004100 */
[----:B------:R-:W-:Y:S01]  /*2080*/  FFMA.FTZ R3, R133, R3, R32 ;  /* 0x0000000385037223 */ /* 0x000fe20000010020 */
[----:B------:R-:W-:-:S02]  /*2090*/  HADD2.F32 R34, -RZ, R28.H1_H1 ;  /* 0x3000001cff227230 */ /* 0x000fc40000004100 */
[----:B------:R-:W-:Y:S01]  /*20a0*/  FMUL.FTZ R132, R90, R33 ;  /* 0x000000215a847220 */ /* 0x000fe20000410000 */
[----:B------:R-:W-:Y:S02]  /*20b0*/  HADD2.F32 R97, -RZ, R31.H0_H0 ;  /* 0x2000001fff617230 */ /* 0x000fe40000004100 */
[----:B------:R-:W-:Y:S01]  /*20c0*/  FMUL.FTZ R30, R76, R35 ;  /* 0x000000234c1e7220 */ /* 0x000fe20000410000 */
[----:B------:R-:W-:Y:S01]  /*20d0*/  FFMA.FTZ R91, R74, R61, R91 ;  /* 0x0000003d4a5b7223 */ /* 0x000fe2000001005b */
[----:B------:R-:W-:Y:S01]  /*20e0*/  FMUL.FTZ R28, R77, R34 ;  /* 0x000000224d1c7220 */ /* 0x000fe20000410000 */
[----:B------:R-:W-:Y:S02]  /*20f0*/  HADD2.F32 R33, -RZ, R29.H0_H0 ;  /* 0x2000001dff217230 */ /* 0x000fe40000004100 */
[----:B------:R-:W-:Y:S01]  /*2100*/  FFMA.FTZ R3, R132, R30, R3 ;  /* 0x0000001e84037223 */ /* 0x000fe20000010003 */
[----:B------:R-:W-:Y:S02]  /*2110*/  HADD2.F32 R31, -RZ, R31.H1_H1 ;  /* 0x3000001fff1f7230 */ /* 0x000fe40000004100 */
[----:B------:R-:W-:Y:S01]  /*2120*/  FADD.FTZ R97, -R2, R97 ;  /* 0x0000006102617221 */ /* 0x000fe20000010100 */
[----:B------:R-:W-:Y:S01]  /*2130*/  FFMA.FTZ R91, R73, R60, R91 ;  /* 0x0000003c495b7223 */ /* 0x000fe2000001005b */
[----:B------:R-:W-:Y:S01]  /*2140*/  FFMA.FTZ R28, R130, R28, R3 ;  /* 0x0000001c821c7223 */ /* 0x000fe20000010003 */
[----:B------:R-:W-:Y:S01]  /*2150*/  FMUL.FTZ R3, R74, R33 ;  /* 0x000000214a037220 */ /* 0x000fe20000410000 */
[----:B------:R-:W-:Y:S01]  /*2160*/  FMUL.FTZ R129, R90, R97 ;  /* 0x000000615a817220 */ /* 0x000fe20000410000 */
[----:B------:R-:W-:-:S02]  /*2170*/  HADD2.F32 R32, -RZ, R29.H1_H1 ;  /* 0x3000001dff207230 */ /* 0x000fc40000004100 */
[----:B------:R-:W-:Y:S01]  /*2180*/  FADD.FTZ R31, -R2, R31 ;  /* 0x0000001f021f7221 */ /* 0x000fe20000010100 */
[----:B------:R-:W-:Y:S01]  /*2190*/  FFMA.FTZ R91, R76, R57, R91 ;  /* 0x000000394c5b7223 */ /* 0x000fe2000001005b */
[--C-:B--2---:R-:W-:Y:S02]  /*21a0*/  HADD2.F32 R127, -RZ, R26.reuse.H0_H0 ;  /* 0x2000001aff7f7230 */ /* 0x104fe40000004100 */
[----:B------:R-:W-:Y:S01]  /*21b0*/  FFMA.FTZ R3, R129, R3, R28 ;  /* 0x0000000381037223 */ /* 0x000fe2000001001c */
[----:B------:R-:W-:Y:S01]  /*21c0*/  FMUL.FTZ R128, R90, R31 ;  /* 0x0000001f5a807220 */ /* 0x000fe20000410000 */
[----:B------:R-:W-:Y:S02]  /*21d0*/  HADD2.F32 R29, -RZ, R26.H1_H1 ;  /* 0x3000001aff1d7230 */ /* 0x000fe40000004100 */
[----:B------:R-:W-:Y:S01]  /*21e0*/  FFMA.FTZ R91, R77, R56, R91 ;  /* 0x000000384d5b7223 */ /* 0x000fe2000001005b */
[----:B------:R-:W-:Y:S01]  /*21f0*/  FMUL.FTZ R28, R73, R32 ;  /* 0x00000020491c7220 */ /* 0x000fe20000410000 */
[----:B------:R-:W-:Y:S01]  /*2200*/  FADD.FTZ R127, -R2, R127 ;  /* 0x0000007f027f7221 */ /* 0x000fe20000010100 */
[----:B-----5:R-:W-:-:S02]  /*2210*/  HADD2.F32 R31, -RZ, R24.H0_H0 ;  /* 0x20000018ff1f7230 */ /* 0x020fc40000004100 */
[----:B------:R-:W-:Y:S01]  /*2220*/  FFMA.FTZ R91, R74, R55, R91 ;  /* 0x000000374a5b7223 */ /* 0x000fe2000001005b */
[----:B------:R-:W-:Y:S01]  /*2230*/  FFMA.FTZ R28, R128, R28, R3 ;  /* 0x0000001c801c7223 */ /* 0x000fe20000010003 */
[----:B------:R-:W-:Y:S02]  /*2240*/  HADD2.F32 R30, -RZ, R24.H1_H1 ;  /* 0x30000018ff1e7230 */ /* 0x000fe40000004100 */
[----:B------:R-:W-:Y:S01]  /*2250*/  FADD.FTZ R29, -R2, R29 ;  /* 0x0000001d021d7221 */ /* 0x000fe20000010100 */
[----:B------:R-:W-:Y:S01]  /*2260*/  FMUL.FTZ R3, R76, R31 ;  /* 0x0000001f4c037220 */ /* 0x000fe20000410000 */
[C---:B------:R-:W-:Y:S01]  /*2270*/  FMUL.FTZ R127, R90.reuse, R127 ;  /* 0x0000007f5a7f7220 */ /* 0x040fe20000410000 */
[----:B------:R-:W-:Y:S02]  /*2280*/  HADD2.F32 R125, -RZ, R27.H0_H0 ;  /* 0x2000001bff7d7230 */ /* 0x000fe40000004100 */
[----:B------:R-:W-:Y:S01]  /*2290*/  FFMA.FTZ R91, R73, R54, R91 ;  /* 0x00000036495b7223 */ /* 0x000fe2000001005b */
[----:B------:R-:W-:Y:S01]  /*22a0*/  FMUL.FTZ R126, R90, R29 ;  /* 0x0000001d5a7e7220 */ /* 0x000fe20000410000 */
[----:B------:R-:W-:Y:S01]  /*22b0*/  FFMA.FTZ R3, R127, R3, R28 ;  /* 0x000000037f037223 */ /* 0x000fe2000001001c */
[----:B------:R-:W-:Y:S01]  /*22c0*/  FMUL.FTZ R24, R77, R30 ;  /* 0x0000001e4d187220 */ /* 0x000fe20000410000 */
[----:B------:R-:W-:-:S02]  /*22d0*/  HADD2.F32 R29, -RZ, R25.H0_H0 ;  /* 0x20000019ff1d7230 */ /* 0x000fc40000004100 */
[----:B------:R-:W-:Y:S01]  /*22e0*/  FADD.FTZ R125, -R2, R125 ;  /* 0x0000007d027d7221 */ /* 0x000fe20000010100 */
[----:B------:R-:W-:Y:S02]  /*22f0*/  HADD2.F32 R124, -RZ, R27.H1_H1 ;  /* 0x3000001bff7c7230 */ /* 0x000fe40000004100 */
[----:B------:R-:W-:Y:S01]  /*2300*/  FFMA.FTZ R91, R76, R47, R91 ;  /* 0x0000002f4c5b7223 */ /* 0x000fe2000001005b */
[----:B------:R-:W-:Y:S01]  /*2310*/  FFMA.FTZ R3, R126, R24, R3 ;  /* 0x000000187e037223 */ /* 0x000fe20000010003 */
[----:B------:R-:W-:Y:S01]  /*2320*/  FMUL.FTZ R24, R74, R29 ;  /* 0x0000001d4a187220 */ /* 0x000fe20000410000 */
[----:B------:R-:W-:Y:S01]  /*2330*/  FMUL.FTZ R125, R90, R125 ;  /* 0x0000007d5a7d7220 */ /* 0x000fe20000410000 */
[----:B------:R-:W-:Y:S02]  /*2340*/  HADD2.F32 R28, -RZ, R25.H1_H1 ;  /* 0x30000019ff1c7230 */ /* 0x000fe40000004100 */
[----:B------:R-:W-:Y:S01]  /*2350*/  FADD.FTZ R124, -R2, R124 ;  /* 0x0000007c027c7221 */ /* 0x000fe20000010100 */
[----:B----4-:R-:W-:-:S02]  /*2360*/  HADD2.F32 R123, -RZ, R20.H0_H0 ;  /* 0x20000014ff7b7230 */ /* 0x010fc40000004100 */
[----:B------:R-:W-:Y:S01]  /*2370*/  FFMA.FTZ R91, R77, R46, R91 ;  /* 0x0000002e4d5b7223 */ /* 0x000fe2000001005b */
[----:B------:R-:W-:Y:S01]  /*2380*/  FFMA.FTZ R3, R125, R24, R3 ;  /* 0x000000187d037223 */ /* 0x000fe20000010003 */
[----:B------:R-:W-:Y:S01]  /*2390*/  FMUL.FTZ R24, R73, R28 ;  /* 0x0000001c49187220 */ /* 0x000fe20000410000 */
[----:B------:R-:W-:Y:S02]  /*23a0*/  HADD2.F32 R27, -RZ, R22.H0_H0 ;  /* 0x20000016ff1b7230 */ /* 0x000fe40000004100 */
[----:B------:R-:W-:Y:S01]  /*23b0*/  FMUL.FTZ R124, R90, R124 ;  /* 0x0000007c5a7c7220 */ /* 0x000fe20000410000 */
[----:B------:R-:W-:Y:S01]  /*23c0*/  FADD.FTZ R123, -R2, R123 ;  /* 0x0000007b027b7221 */ /* 0x000fe20000010100 */
[----:B------:R-:W-:Y:S02]  /*23d0*/  HADD2.F32 R122, -RZ, R20.H1_H1 ;  /* 0x30000014ff7a7230 */ /* 0x000fe40000004100 */
[----:B------:R-:W-:Y:S01]  /*23e0*/  FFMA.FTZ R91, R74, R45, R91 ;  /* 0x0000002d4a5b7223 */ /* 0x000fe2000001005b */
[----:B------:R-:W-:Y:S01]  /*23f0*/  FFMA.FTZ R3, R124, R24, R3 ;  /* 0x000000187c037223 */ /* 0x000fe20000010003 */
[----:B------:R-:W-:Y:S01]  /*2400*/  FMUL.FTZ R20, R76, R27 ;  /* 0x0000001b4c147220 */ /* 0x000fe20000410000 */
[----:B------:R-:W-:Y:S01]  /*2410*/  FMUL.FTZ R123, R90, R123 ;  /* 0x0000007b5a7b7220 */ /* 0x000fe20000410000 */
[----:B------:R-:W-:-:S02]  /*2420*/  HADD2.F32 R26, -RZ, R22.H1_H1 ;  /* 0x30000016ff1a7230 */ /* 0x000fc40000004100 */
[----:B------:R-:W-:Y:S01]  /*2430*/  FFMA.FTZ R91, R73, R44, R91 ;  /* 0x0000002c495b7223 */ /* 0x000fe2000001005b */
[----:B------:R-:W-:Y:S01]  /*2440*/  FADD.FTZ R122, -R2, R122 ;  /* 0x0000007a027a7221 */ /* 0x000fe20000010100 */
[----:B------:R-:W-:Y:S02]  /*2450*/  HADD2.F32 R121, -RZ, R21.H0_H0 ;  /* 0x20000015ff797230 */ /* 0x000fe40000004100 */
[----:B------:R-:W-:Y:S01]  /*2460*/  FFMA.FTZ R3, R123, R20, R3 ;  /* 0x000000147b037223 */ /* 0x000fe20000010003 */
[----:B------:R-:W-:Y:S01]  /*2470*/  FFMA.FTZ R91, R76, R43, R91 ;  /* 0x0000002b4c5b7223 */ /* 0x000fe2000001005b */
[----:B------:R-:W-:Y:S02]  /*2480*/  HADD2.F32 R25, -RZ, R23.H0_H0 ;  /* 0x20000017ff197230 */ /* 0x000fe40000004100 */
[----:B------:R-:W-:Y:S01]  /*2490*/  FMUL.FTZ R20, R77, R26 ;  /* 0x0000001a4d147220 */ /* 0x000fe20000410000 */
[----:B------:R-:W-:Y:S01]  /*24a0*/  FMUL.FTZ R122, R90, R122 ;  /* 0x0000007a5a7a7220 */ /* 0x000fe20000410000 */
[----:B------:R-:W-:Y:S01]  /*24b0*/  FADD.FTZ R121, -R2, R121 ;  /* 0x0000007902797221 */ /* 0x000fe20000010100 */
[----:B------:R-:W-:-:S02]  /*24c0*/  HADD2.F32 R120, -RZ, R21.H1_H1 ;  /* 0x30000015ff787230 */ /* 0x000fc40000004100 */
[----:B------:R-:W-:Y:S01]  /*24d0*/  FFMA.FTZ R91, R77, R42, R91 ;  /* 0x0000002a4d5b7223 */ /* 0x000fe2000001005b */
[----:B------:R-:W-:Y:S01]  /*24e0*/  FFMA.FTZ R3, R122, R20, R3 ;  /* 0x000000147a037223 */ /* 0x000fe20000010003 */
[----:B------:R-:W-:Y:S01]  /*24f0*/  FMUL.FTZ R20, R74, R25 ;  /* 0x000000194a147220 */ /* 0x000fe20000410000 */
[----:B------:R-:W-:Y:S01]  /*2500*/  FMUL.FTZ R121, R90, R121 ;  /* 0x000000795a797220 */ /* 0x000fe20000410000 */
[----:B------:R-:W-:Y:S02]  /*2510*/  HADD2.F32 R24, -RZ, R23.H1_H1 ;  /* 0x30000017ff187230 */ /* 0x000fe40000004100 */
[----:B------:R-:W-:Y:S01]  /*2520*/  FADD.FTZ R120, -R2, R120 ;  /* 0x0000007802787221 */ /* 0x000fe20000010100 */
[--C-:B------:R-:W-:Y:S02]  /*2530*/  HADD2.F32 R119, -RZ, R16.reuse.H0_H0 ;  /* 0x20000010ff777230 */ /* 0x100fe40000004100 */
[----:B------:R-:W-:Y:S01]  /*2540*/  FFMA.FTZ R91, R74, R41, R91 ;  /* 0x000000294a5b7223 */ /* 0x000fe2000001005b */
[----:B------:R-:W-:Y:S01]  /*2550*/  FFMA.FTZ R3, R121, R20, R3 ;  /* 0x0000001479037223 */ /* 0x000fe20000010003 */
[----:B------:R-:W-:Y:S01]  /*2560*/  FMUL.FTZ R20, R73, R24 ;  /* 0x0000001849147220 */ /* 0x000fe20000410000 */
[----:B------:R-:W-:Y:S01]  /*2570*/  FMUL.FTZ R120, R90, R120 ;  /* 0x000000785a787220 */ /* 0x000fe20000410000 */
[----:B------:R-:W-:-:S02]  /*2580*/  HADD2.F32 R118, -RZ, R16.H1_H1 ;  /* 0x30000010ff767230 */ /* 0x000fc40000004100 */
[----:B------:R-:W-:Y:S01]  /*2590*/  FADD.FTZ R119, -R2, R119 ;  /* 0x0000007702777221 */ /* 0x000fe20000010100 */
[----:B------:R-:W-:Y:S01]  /*25a0*/  FFMA.FTZ R91, R73, R40, R91 ;  /* 0x00000028495b7223 */ /* 0x000fe2000001005b */
[--C-:B------:R-:W-:Y:S02]  /*25b0*/  HADD2.F32 R23, -RZ, R18.reuse.H0_H0 ;  /* 0x20000012ff177230 */ /* 0x100fe40000004100 */
[----:B------:R-:W-:Y:S01]  /*25c0*/  FFMA.FTZ R3, R120, R20, R3 ;  /* 0x0000001478037223 */ /* 0x000fe20000010003 */
[----:B------:R-:W-:Y:S02]  /*25d0*/  HADD2.F32 R22, -RZ, R18.H1_H1 ;  /* 0x30000012ff167230 */ /* 0x000fe40000004100 */
[----:B------:R-:W-:Y:S01]  /*25e0*/  FMUL.FTZ R119, R90, R119 ;  /* 0x000000775a777220 */ /* 0x000fe20000410000 */
[----:B------:R-:W-:Y:S02]  /*25f0*/  HADD2.F32 R117, -RZ, R17.H0_H0 ;  /* 0x20000011ff757230 */ /* 0x000fe40000004100 */
[----:B------:R-:W-:Y:S01]  /*2600*/  FMUL.FTZ R20, R76, R23 ;  /* 0x000000174c147220 */ /* 0x000fe20000410000 */
[----:B------:R-:W-:Y:S01]  /*2610*/  FADD.FTZ R118, -R2, R118 ;  /* 0x0000007602767221 */ /* 0x000fe20000010100 */
[----:B------:R-:W-:Y:S01]  /*2620*/  FFMA.FTZ R91, R76, R39, R91 ;  /* 0x000000274c5b7223 */ /* 0x000fe2000001005b */
[----:B------:R-:W-:-:S02]  /*2630*/  HADD2.F32 R21, -RZ, R19.H0_H0 ;  /* 0x20000013ff157230 */ /* 0x000fc40000004100 */
[----:B------:R-:W-:Y:S01]  /*2640*/  FFMA.FTZ R3, R119, R20, R3 ;  /* 0x0000001477037223 */ /* 0x000fe20000010003 */
[C---:B------:R-:W-:Y:S01]  /*2650*/  FMUL.FTZ R16, R77.reuse, R22 ;  /* 0x000000164d107220 */ /* 0x040fe20000410000 */
[----:B------:R-:W-:Y:S01]  /*2660*/  FMUL.FTZ R118, R90, R118 ;  /* 0x000000765a767220 */ /* 0x000fe20000410000 */
[----:B------:R-:W-:Y:S01]  /*2670*/  FFMA.FTZ R91, R77, R38, R91 ;  /* 0x000000264d5b7223 */ /* 0x000fe2000001005b */
[----:B------:R-:W-:Y:S01]  /*2680*/  FADD.FTZ R117, -R2, R117 ;  /* 0x0000007502757221 */ /* 0x000fe20000010100 */
[----:B------:R-:W-:Y:S02]  /*2690*/  HADD2.F32 R116, -RZ, R17.H1_H1 ;  /* 0x30000011ff747230 */ /* 0x000fe40000004100 */
[----:B------:R-:W-:Y:S01]  /*26a0*/  FFMA.FTZ R3, R118, R16, R3 ;  /* 0x0000001076037223 */ /* 0x000fe20000010003 */
[C---:B------:R-:W-:Y:S01]  /*26b0*/  FFMA.FTZ R91, R74.reuse, R37, R91 ;  /* 0x000000254a5b7223 */ /* 0x040fe2000001005b */
[----:B------:R-:W-:Y:S01]  /*26c0*/  FMUL.FTZ R16, R74, R21 ;  /* 0x000000154a107220 */ /* 0x000fe20000410000 */
[----:B------:R-:W-:Y:S01]  /*26d0*/  FMUL.FTZ R117, R90, R117 ;  /* 0x000000755a757220 */ /* 0x000fe20000410000 */
[----:B------:R-:W-:-:S02]  /*26e0*/  HADD2.F32 R20, -RZ, R19.H1_H1 ;  /* 0x30000013ff147230 */ /* 0x000fc40000004100 */
[----:B------:R-:W-:Y:S01]  /*26f0*/  FADD.FTZ R116, -R2, R116 ;  /* 0x0000007402747221 */ /* 0x000fe20000010100 */
[----:B------:R-:W-:Y:S02]  /*2700*/  HADD2.F32 R115, -RZ, R12.H0_H0 ;  /* 0x2000000cff737230 */ /* 0x000fe40000004100 */
[----:B------:R-:W-:Y:S01]  /*2710*/  FFMA.FTZ R91, R73, R36, R91 ;  /* 0x00000024495b7223 */ /* 0x000fe2000001005b */
[----:B------:R-:W-:Y:S01]  /*2720*/  FFMA.FTZ R3, R117, R16, R3 ;  /* 0x0000001075037223 */ /* 0x000fe20000010003 */
[----:B------:R-:W-:Y:S02]  /*2730*/  HADD2.F32 R19, -RZ, R14.H0_H0 ;  /* 0x2000000eff137230 */ /* 0x000fe40000004100 */
[----:B------:R-:W-:Y:S01]  /*2740*/  FMUL.FTZ R16, R73, R20 ;  /* 0x0000001449107220 */ /* 0x000fe20000410000 */
[----:B------:R-:W-:Y:S01]  /*2750*/  FMUL.FTZ R116, R90, R116 ;  /* 0x000000745a747220 */ /* 0x000fe20000410000 */
[----:B------:R-:W-:Y:S02]  /*2760*/  HADD2.F32 R113, -RZ, R12.H1_H1 ;  /* 0x3000000cff717230 */ /* 0x000fe40000004100 */
[----:B------:R-:W-:Y:S01]  /*2770*/  FADD.FTZ R115, -R2, R115 ;  /* 0x0000007302737221 */ /* 0x000fe20000010100 */
[----:B------:R-:W-:Y:S01]  /*2780*/  FFMA.FTZ R91, R76, R35, R91 ;  /* 0x000000234c5b7223 */ /* 0x000fe2000001005b */
[----:B------:R-:W-:-:S02]  /*2790*/  HADD2.F32 R110, -RZ, R92.H0_H0 ;  /* 0x2000005cff6e7230 */ /* 0x000fc40000004100 */
[----:B------:R-:W-:Y:S01]  /*27a0*/  HADD2.F32 R107, -RZ, R92.H1_H1 ;  /* 0x3000005cff6b7230 */ /* 0x000fe20000004100 */
[----:B------:R-:W-:Y:S01]  /*27b0*/  HFMA2.MMA R92, -RZ, RZ, 0, 2.384185791015625e-06 ;  /* 0x00000028ff5c7435 */ /* 0x000fe200000001ff */
[----:B------:R-:W-:Y:S01]  /*27c0*/  FFMA.FTZ R3, R116, R16, R3 ;  /* 0x0000001074037223 */ /* 0x000fe20000010003 */
[----:B------:R-:W-:Y:S02]  /*27d0*/  HADD2.F32 R18, -RZ, R14.H1_H1 ;  /* 0x3000000eff127230 */ /* 0x000fe40000004100 */
[----:B------:R-:W-:Y:S01]  /*27e0*/  FMUL.FTZ R16, R76, R19 ;  /* 0x000000134c107220 */ /* 0x000fe20000410000 */
[----:B------:R-:W-:Y:S01]  /*27f0*/  FMUL.FTZ R115, R90, R115 ;  /* 0x000000735a737220 */ /* 0x000fe20000410000 */
[----:B------:R-:W-:Y:S02]  /*2800*/  HADD2.F32 R112, -RZ, R13.H0_H0 ;  /* 0x2000000dff707230 */ /* 0x000fe40000004100 */
[----:B------:R-:W-:Y:S01]  /*2810*/  FADD.FTZ R113, -R2, R113 ;  /* 0x0000007102717221 */ /* 0x000fe20000010100 */
[----:B------:R-:W-:Y:S01]  /*2820*/  FFMA.FTZ R91, R77, R34, R91 ;  /* 0x000000224d5b7223 */ /* 0x000fe2000001005b */
[----:B------:R-:W-:Y:S01]  /*2830*/  FFMA.FTZ R3, R115, R16, R3 ;  /* 0x0000001073037223 */ /* 0x000fe20000010003 */
[----:B------:R-:W-:-:S02]  /*2840*/  HADD2.F32 R17, -RZ, R15.H0_H0 ;  /* 0x2000000fff117230 */ /* 0x000fc40000004100 */
[----:B------:R-:W-:Y:S01]  /*2850*/  FMUL.FTZ R12, R77, R18 ;  /* 0x000000124d0c7220 */ /* 0x000fe20000410000 */
[----:B------:R-:W-:Y:S01]  /*2860*/  FMUL.FTZ R113, R90, R113 ;  /* 0x000000715a717220 */ /* 0x000fe20000410000 */
[----:B------:R-:W-:Y:S01]  /*2870*/  FADD.FTZ R112, -R2, R112 ;  /* 0x0000007002707221 */ /* 0x000fe20000010100 */
[----:B------:R-:W-:Y:S02]  /*2880*/  HADD2.F32 R111, -RZ, R13.H1_H1 ;  /* 0x3000000dff6f7230 */ /* 0x000fe40000004100 */
[----:B------:R-:W-:Y:S01]  /*2890*/  FFMA.FTZ R91, R74, R33, R91 ;  /* 0x000000214a5b7223 */ /* 0x000fe2000001005b */
[----:B------:R-:W-:Y:S02]  /*28a0*/  IMAD R92, R96, R92, UR14 ;  /* 0x0000000e605c7e24 */ /* 0x000fe4000f8e025c */
[----:B------:R-:W-:Y:S01]  /*28b0*/  FFMA.FTZ R3, R113, R12, R3 ;  /* 0x0000000c71037223 */ /* 0x000fe20000010003 */
[----:B------:R-:W-:Y:S01]  /*28c0*/  FMUL.FTZ R12, R74, R17 ;  /* 0x000000114a0c7220 */ /* 0x000fe20000410000 */
[----:B------:R-:W-:Y:S01]  /*28d0*/  FMUL.FTZ R112, R90, R112 ;  /* 0x000000705a707220 */ /* 0x000fe20000410000 */
[----:B------:R-:W-:-:S02]  /*28e0*/  HADD2.F32 R16, -RZ, R15.H1_H1 ;  /* 0x3000000fff107230 */ /* 0x000fc40000004100 */
[----:B------:R-:W-:Y:S01]  /*28f0*/  FFMA.FTZ R96, R73, R32, R91 ;  /* 0x0000002049607223 */ /* 0x000fe2000001005b */
[----:B------:R-:W-:Y:S01]  /*2900*/  FADD.FTZ R111, -R2, R111 ;  /* 0x0000006f026f7221 */ /* 0x000fe20000010100 */
[--C-:B------:R-:W-:Y:S01]  /*2910*/  HADD2.F32 R106, -RZ, R93.reuse.H0_H0 ;  /* 0x2000005dff6a7230 */ /* 0x100fe20000004100 */
[----:B------:R-:W-:Y:S01]  /*2920*/  LEA R131, R131, R92, 0x3 ;  /* 0x0000005c83837211 */ /* 0x000fe200078e18ff */
[----:B------:R-:W-:Y:S02]  /*2930*/  HADD2.F32 R98, -RZ, R93.H1_H1 ;  /* 0x3000005dff627230 */ /* 0x000fe40000004100 */
[----:B------:R-:W-:Y:S01]  /*2940*/  FFMA.FTZ R3, R112, R12, R3 ;  /* 0x0000000c70037223 */ /* 0x000fe20000010003 */
[--C-:B------:R-:W-:Y:S02]  /*2950*/  HADD2.F32 R93, -RZ, R8.reuse.H0_H0 ;  /* 0x20000008ff5d7230 */ /* 0x100fe40000004100 */
[----:B------:R-:W-:Y:S02]  /*2960*/  HADD2.F32 R92, -RZ, R8.H1_H1 ;  /* 0x30000008ff5c7230 */ /* 0x000fe40000004100 */
[----:B------:R-:W-:Y:S01]  /*2970*/  FFMA.FTZ R8, R76, R31, R96 ;  /* 0x0000001f4c087223 */ /* 0x000fe20000010060 */
[----:B------:R-:W-:-:S02]  /*2980*/  HADD2.F32 R15, -RZ, R94.H0_H0 ;  /* 0x2000005eff0f7230 */ /* 0x000fc40000004100 */
[----:B------:R-:W-:Y:S01]  /*2990*/  FMUL.FTZ R12, R73, R16 ;  /* 0x00000010490c7220 */ /* 0x000fe20000410000 */
[----:B------:R-:W-:Y:S01]  /*29a0*/  FMUL.FTZ R111, R90, R111 ;  /* 0x0000006f5a6f7220 */ /* 0x000fe20000410000 */
[----:B------:R-:W-:Y:S01]  /*29b0*/  FADD.FTZ R110, -R2, R110 ;  /* 0x0000006e026e7221 */ /* 0x000fe20000010100 */
[----:B------:R-:W-:Y:S01]  /*29c0*/  FFMA.FTZ R8, R77, R30, R8 ;  /* 0x0000001e4d087223 */ /* 0x000fe20000010008 */
[----:B------:R-:W-:Y:S02]  /*29d0*/  HADD2.F32 R14, -RZ, R94.H1_H1 ;  /* 0x3000005eff0e7230 */ /* 0x000fe40000004100 */
[----:B------:R-:W-:Y:S01]  /*29e0*/  FFMA.FTZ R3, R111, R12, R3 ;  /* 0x0000000c6f037223 */ /* 0x000fe20000010003 */
[----:B------:R-:W-:Y:S01]  /*29f0*/  FMUL.FTZ R12, R76, R15 ;  /* 0x0000000f4c0c7220 */ /* 0x000fe20000410000 */
[----:B------:R-:W-:Y:S01]  /*2a00*/  FMUL.FTZ R110, R90, R110 ;  /* 0x0000006e5a6e7220 */ /* 0x000fe20000410000 */
[----:B------:R-:W-:Y:S01]  /*2a10*/  FADD.FTZ R107, -R2, R107 ;  /* 0x0000006b026b7221 */ /* 0x000fe20000010100 */
[----:B------:R-:W-:Y:S01]  /*2a20*/  FFMA.FTZ R8, R74, R29, R8 ;  /* 0x0000001d4a087223 */ /* 0x000fe20000010008 */
[----:B------:R-:W-:-:S02]  /*2a30*/  HADD2.F32 R13, -RZ, R95.H0_H0 ;  /* 0x2000005fff0d7230 */ /* 0x000fc40000004100 */
        /* <DEDUP_REMOVED lines=8> */
[----:B------:R-:W-:-:S03]  /*2ac0*/  FFMA.FTZ R8, R76, R27, R8 ;  /* 0x0000001b4c087223 */ /* 0x000fc60000010008 */
[----:B------:R-:W-:Y:S01]  /*2ad0*/  FFMA.FTZ R3, R106, R12, R3 ;  /* 0x0000000c6a037223 */ /* 0x000fe20000010003 */
[----:B------:R-:W-:Y:S01]  /*2ae0*/  FFMA.FTZ R8, R77, R26, R8 ;  /* 0x0000001a4d087223 */ /* 0x000fe20000010008 */
[----:B------:R-:W-:Y:S02]  /*2af0*/  HADD2.F32 R12, -RZ, R95.H1_H1 ;  /* 0x3000005fff0c7230 */ /* 0x000fe40000004100 */
[--C-:B------:R-:W-:Y:S02]  /*2b00*/  HADD2.F32 R95, -RZ, R6.reuse.H0_H0 ;  /* 0x20000006ff5f7230 */ /* 0x100fe40000004100 */
[----:B------:R-:W-:Y:S01]  /*2b10*/  FFMA.FTZ R8, R74, R25, R8 ;  /* 0x000000194a087223 */ /* 0x000fe20000010008 */
[----:B------:R-:W-:Y:S02]  /*2b20*/  HADD2.F32 R6, -RZ, R6.H1_H1 ;  /* 0x30000006ff067230 */ /* 0x000fe40000004100 */
[--C-:B------:R-:W-:Y:S02]  /*2b30*/  HADD2.F32 R94, -RZ, R7.reuse.H0_H0 ;  /* 0x20000007ff5e7230 */ /* 0x100fe40000004100 */
[----:B------:R-:W-:-:S02]  /*2b40*/  HADD2.F32 R91, -RZ, R7.H1_H1 ;  /* 0x30000007ff5b7230 */ /* 0x000fc40000004100 */
[--C-:B------:R-:W-:Y:S02]  /*2b50*/  HADD2.F32 R97, -RZ, R9.reuse.H0_H0 ;  /* 0x20000009ff617230 */ /* 0x100fe40000004100 */
[----:B------:R-:W-:Y:S02]  /*2b60*/  HADD2.F32 R96, -RZ, R9.H1_H1 ;  /* 0x30000009ff607230 */ /* 0x000fe40000004100 */
[--C-:B------:R-:W-:Y:S02]  /*2b70*/  HADD2.F32 R101, -RZ, R10.reuse.H0_H0 ;  /* 0x2000000aff657230 */ /* 0x100fe40000004100 */
[----:B------:R-:W-:Y:S02]  /*2b80*/  HADD2.F32 R100, -RZ, R10.H1_H1 ;  /* 0x3000000aff647230 */ /* 0x000fe40000004100 */
[--C-:B------:R-:W-:Y:S02]  /*2b90*/  HADD2.F32 R104, -RZ, R11.reuse.H0_H0 ;  /* 0x2000000bff687230 */ /* 0x100fe40000004100 */
[----:B------:R-:W-:-:S02]  /*2ba0*/  HADD2.F32 R105, -RZ, R11.H1_H1 ;  /* 0x3000000bff697230 */ /* 0x000fc40000004100 */
        /* <DEDUP_REMOVED lines=13> */
[C---:B------:R-:W-:Y:S01]  /*2c80*/  FFMA.FTZ R8, R73.reuse, R24, R8 ;  /* 0x0000001849087223 */ /* 0x040fe20000010008 */
[----:B------:R-:W-:Y:S01]  /*2c90*/  FMUL.FTZ R2, R73, R12 ;  /* 0x0000000c49027220 */ /* 0x000fe20000410000 */
[----:B------:R-:W-:Y:S01]  /*2ca0*/  FMUL.FTZ R11, R90, R11 ;  /* 0x0000000b5a0b7220 */ /* 0x000fe20000410000 */
[----:B------:R-:W-:-:S02]  /*2cb0*/  HADD2.F32 R10, -RZ, R4.H0_H0 ;  /* 0x20000004ff0a7230 */ /* 0x000fc40000004100 */
[----:B------:R-:W-:Y:S01]  /*2cc0*/  FFMA.FTZ R6, R76, R23, R8 ;  /* 0x000000174c067223 */ /* 0x000fe20000010008 */
[----:B------:R-:W-:Y:S01]  /*2cd0*/  FMUL.FTZ R9, R90, R9 ;  /* 0x000000095a097220 */ /* 0x000fe20000410000 */
[----:B------:R-:W-:Y:S01]  /*2ce0*/  FFMA.FTZ R2, R11, R2, R3 ;  /* 0x000000020b027223 */ /* 0x000fe20000010003 */
[----:B------:R-:W-:Y:S02]  /*2cf0*/  HADD2.F32 R8, -RZ, R4.H1_H1 ;  /* 0x30000004ff087230 */ /* 0x000fe40000004100 */
[----:B------:R-:W-:Y:S01]  /*2d00*/  FMUL.FTZ R3, R76, R10 ;  /* 0x0000000a4c037220 */ /* 0x000fe20000410000 */
[----:B------:R-:W-:Y:S01]  /*2d10*/  FFMA.FTZ R4, R77, R22, R6 ;  /* 0x000000164d047223 */ /* 0x000fe20000010006 */
[----:B------:R-:W-:Y:S02]  /*2d20*/  FMUL.FTZ R7, R90, R7 ;  /* 0x000000075a077220 */ /* 0x000fe40000410000 */
[----:B------:R-:W-:Y:S01]  /*2d30*/  FFMA.FTZ R2, R9, R3, R2 ;  /* 0x0000000309027223 */ /* 0x000fe20000010002 */
[----:B------:R-:W-:Y:S01]  /*2d40*/  FMUL.FTZ R3, R77, R8 ;  /* 0x000000084d037220 */ /* 0x000fe20000410000 */
[----:B------:R-:W-:-:S03]  /*2d50*/  FFMA.FTZ R4, R74, R21, R4 ;  /* 0x000000154a047223 */ /* 0x000fc60000010004 */
[----:B------:R-:W-:Y:S01]  /*2d60*/  FFMA.FTZ R2, R7, R3, R2 ;  /* 0x0000000307027223 */ /* 0x000fe20000010002 */
[----:B------:R-:W-:Y:S01]  /*2d70*/  FFMA.FTZ R3, R73, R20, R4 ;  /* 0x0000001449037223 */ /* 0x000fe20000010004 */
[----:B------:R-:W-:-:S03]  /*2d80*/  HADD2.F32 R6, -RZ, R5.H0_H0 ;  /* 0x20000005ff067230 */ /* 0x000fc60000004100 */
[----:B------:R-:W-:Y:S01]  /*2d90*/  FFMA.FTZ R3, R76, R19, R3 ;  /* 0x000000134c037223 */ /* 0x000fe20000010003 */
[----:B------:R-:W-:Y:S02]  /*2da0*/  HADD2.F32 R5, -RZ, R5.H1_H1 ;  /* 0x30000005ff057230 */ /* 0x000fe40000004100 */
[----:B------:R-:W-:Y:S01]  /*2db0*/  FMUL.FTZ R4, R90, R94 ;  /* 0x0000005e5a047220 */ /* 0x000fe20000410000 */
[----:B------:R-:W-:Y:S01]  /*2dc0*/  FMUL.FTZ R94, R74, R6 ;  /* 0x000000064a5e7220 */ /* 0x000fe20000410000 */
[----:B------:R-:W-:Y:S01]  /*2dd0*/  FFMA.FTZ R95, R77, R18, R3 ;  /* 0x000000124d5f7223 */ /* 0x000fe20000010003 */
[----:B------:R-:W-:Y:S01]  /*2de0*/  FMUL.FTZ R3, R90, R91 ;  /* 0x0000005b5a037220 */ /* 0x000fe20000410000 */
[----:B------:R-:W-:Y:S01]  /*2df0*/  FMUL.FTZ R91, R73, R5 ;  /* 0x00000005495b7220 */ /* 0x000fe20000410000 */
[----:B------:R-:W-:Y:S01]  /*2e00*/  FFMA.FTZ R2, R4, R94, R2 ;  /* 0x0000005e04027223 */ /* 0x000fe20000010002 */
[----:B------:R-:W-:Y:S01]  /*2e10*/  FFMA.FTZ R95, R74, R17, R95 ;  /* 0x000000114a5f7223 */ /* 0x000fe2000001005f */
[----:B------:R-:W-:-:S02]  /*2e20*/  HADD2.F32 R94, -RZ, R86.H1_H1 ;  /* 0x30000056ff5e7230 */ /* 0x000fc40000004100 */
[----:B------:R-:W-:Y:S01]  /*2e30*/  FFMA.FTZ R91, R3, R91, R2 ;  /* 0x0000005b035b7223 */ /* 0x000fe20000010002 */
[----:B------:R-:W-:Y:S01]  /*2e40*/  FFMA.FTZ R95, R73, R16, R95 ;  /* 0x00000010495f7223 */ /* 0x000fe2000001005f */
[----:B------:R-:W-:-:S03]  /*2e50*/  HADD2.F32 R2, -RZ, R86.H0_H0 ;  /* 0x20000056ff027230 */ /* 0x000fc60000004100 */
[----:B------:R-:W-:Y:S01]  /*2e60*/  FFMA.FTZ R86, R76, R15, R95 ;  /* 0x0000000f4c567223 */ /* 0x000fe2000001005f */
[----:B------:R-:W-:Y:S01]  /*2e70*/  FMUL.FTZ R93, R90, R93 ;  /* 0x0000005d5a5d7220 */ /* 0x000fe20000410000 */
[----:B------:R-:W-:Y:S02]  /*2e80*/  FMUL.FTZ R95, R76, R2 ;  /* 0x000000024c5f7220 */ /* 0x000fe40000410000 */
[----:B------:R-:W-:Y:S02]  /*2e90*/  FFMA.FTZ R86, R77, R14, R86 ;  /* 0x0000000e4d567223 */ /* 0x000fe40000010056 */
[----:B------:R-:W-:Y:S02]  /*2ea0*/  FFMA.FTZ R91, R93, R95, R91 ;  /* 0x0000005f5d5b7223 */ /* 0x000fe4000001005b */
[----:B------:R-:W-:Y:S01]  /*2eb0*/  FFMA.FTZ R95, R74, R13, R86 ;  /* 0x0000000d4a5f7223 */ /* 0x000fe20000010056 */
[----:B------:R-:W-:Y:S01]  /*2ec0*/  FMUL.FTZ R92, R90, R92 ;  /* 0x0000005c5a5c7220 */ /* 0x000fe20000410000 */
[----:B------:R-:W-:-:S02]  /*2ed0*/  FMUL.FTZ R86, R77, R94 ;  /* 0x0000005e4d567220 */ /* 0x000fc40000410000 */
[----:B------:R-:W-:Y:S01]  /*2ee0*/  FFMA.FTZ R95, R73, R12, R95 ;  /* 0x0000000c495f7223 */ /* 0x000fe2000001005f */
[--C-:B------:R-:W-:Y:S02]  /*2ef0*/  HADD2.F32 R98, -RZ, R87.reuse.H1_H1 ;  /* 0x30000057ff627230 */ /* 0x100fe40000004100 */
[----:B------:R-:W-:Y:S01]  /*2f00*/  FFMA.FTZ R86, R92, R86, R91 ;  /* 0x000000565c567223 */ /* 0x000fe2000001005b */
[----:B------:R-:W-:Y:S02]  /*2f10*/  HADD2.F32 R91, -RZ, R87.H0_H0 ;  /* 0x20000057ff5b7230 */ /* 0x000fe40000004100 */
[----:B------:R-:W-:-:S04]  /*2f20*/  FFMA.FTZ R87, R76, R10, R95 ;  /* 0x0000000a4c577223 */ /* 0x000fc8000001005f */
[----:B------:R-:W-:Y:S01]  /*2f30*/  FFMA.FTZ R87, R77, R8, R87 ;  /* 0x000000084d577223 */ /* 0x000fe20000010057 */
[----:B------:R-:W-:Y:S01]  /*2f40*/  FMUL.FTZ R97, R90, R97 ;  /* 0x000000615a617220 */ /* 0x000fe20000410000 */
[C---:B------:R-:W-:Y:S02]  /*2f50*/  FMUL.FTZ R95, R74.reuse, R91 ;  /* 0x0000005b4a5f7220 */ /* 0x040fe40000410000 */
[----:B------:R-:W-:Y:S01]  /*2f60*/  FFMA.FTZ R87, R74, R6, R87 ;  /* 0x000000064a577223 */ /* 0x000fe20000010057 */
[----:B------:R-:W-:Y:S01]  /*2f70*/  FMUL.FTZ R96, R90, R96 ;  /* 0x000000605a607220 */ /* 0x000fe20000410000 */
[----:B------:R-:W-:Y:S02]  /*2f80*/  FFMA.FTZ R86, R97, R95, R86 ;  /* 0x0000005f61567223 */ /* 0x000fe40000010056 */
[C---:B------:R-:W-:Y:S01]  /*2f90*/  FFMA.FTZ R87, R73.reuse, R5, R87 ;  /* 0x0000000549577223 */ /* 0x040fe20000010057 */
[----:B------:R-:W-:-:S03]  /*2fa0*/  FMUL.FTZ R95, R73, R98 ;  /* 0x00000062495f7220 */ /* 0x000fc60000410000 */
[----:B------:R-:W-:Y:S01]  /*2fb0*/  FFMA.FTZ R87, R76, R2, R87 ;  /* 0x000000024c577223 */ /* 0x000fe20000010057 */
[----:B------:R-:W-:Y:S01]  /*2fc0*/  FFMA.FTZ R86, R96, R95, R86 ;  /* 0x0000005f60567223 */ /* 0x000fe20000010056 */
[--C-:B------:R-:W-:Y:S02]  /*2fd0*/  HADD2.F32 R95, -RZ, R88.reuse.H0_H0 ;  /* 0x20000058ff5f7230 */ /* 0x100fe40000004100 */
[----:B------:R-:W-:Y:S01]  /*2fe0*/  FFMA.FTZ R87, R77, R94, R87 ;  /* 0x0000005e4d577223 */ /* 0x000fe20000010057 */
[----:B------:R-:W-:Y:S02]  /*2ff0*/  HADD2.F32 R102, -RZ, R88.H1_H1 ;  /* 0x30000058ff667230 */ /* 0x000fe40000004100 */
[----:B------:R-:W-:Y:S01]  /*3000*/  FMUL.FTZ R101, R90, R101 ;  /* 0x000000655a657220 */ /* 0x000fe20000410000 */
[----:B------:R-:W-:Y:S01]  /*3010*/  FMUL.FTZ R88, R76, R95 ;  /* 0x0000005f4c587220 */ /* 0x000fe20000410000 */
[----:B------:R-:W-:Y:S01]  /*3020*/  FFMA.FTZ R87, R74, R91, R87 ;  /* 0x0000005b4a577223 */ /* 0x000fe20000010057 */
[----:B------:R-:W-:Y:S01]  /*3030*/  FMUL.FTZ R100, R90, R100 ;  /* 0x000000645a647220 */ /* 0x000fe20000410000 */
[----:B------:R-:W-:-:S02]  /*3040*/  HADD2.F32 R99, -RZ, R89.H0_H0 ;  /* 0x20000059ff637230 */ /* 0x000fc40000004100 */
[----:B------:R-:W-:Y:S01]  /*3050*/  FFMA.FTZ R86, R101, R88, R86 ;  /* 0x0000005865567223 */ /* 0x000fe20000010056 */
[----:B------:R-:W-:Y:S01]  /*3060*/  FFMA.FTZ R87, R73, R98, R87 ;  /* 0x0000006249577223 */ /* 0x000fe20000010057 */
[----:B------:R-:W-:-:S03]  /*3070*/  FMUL.FTZ R88, R77, R102 ;  /* 0x000000664d587220 */ /* 0x000fc60000410000 */
[----:B------:R-:W-:Y:S01]  /*3080*/  FFMA.FTZ R87, R76, R95, R87 ;  /* 0x0000005f4c577223 */ /* 0x000fe20000010057 */
[----:B------:R-:W-:Y:S01]  /*3090*/  FFMA.FTZ R86, R100, R88, R86 ;  /* 0x0000005864567223 */ /* 0x000fe20000010056 */
[----:B------:R-:W-:Y:S01]  /*30a0*/  FMUL.FTZ R104, R90, R104 ;  /* 0x000000685a687220 */ /* 0x000fe20000410000 */
[----:B------:R-:W-:Y:S01]  /*30b0*/  FMUL.FTZ R88, R74, R99 ;  /* 0x000000634a587220 */ /* 0x000fe20000410000 */
[----:B------:R-:W-:Y:S02]  /*30c0*/  HADD2.F32 R103, -RZ, R89.H1_H1 ;  /* 0x30000059ff677230 */ /* 0x000fe40000004100 */
[----:B------:R-:W-:Y:S01]  /*30d0*/  FFMA.FTZ R87, R77, R102, R87 ;  /* 0x000000664d577223 */ /* 0x000fe20000010057 */
[----:B------:R-:W-:Y:S01]  /*30e0*/  FFMA.FTZ R86, R104, R88, R86 ;  /* 0x0000005868567223 */ /* 0x000fe20000010056 */
[----:B------:R-:W-:Y:S02]  /*30f0*/  FMUL.FTZ R105, R90, R105 ;  /* 0x000000695a697220 */ /* 0x000fe40000410000 */
[----:B------:R-:W-:Y:S01]  /*3100*/  FFMA.FTZ R88, R74, R99, R87 ;  /* 0x000000634a587223 */ /* 0x000fe20000010057 */
[----:B------:R-:W-:Y:S01]  /*3110*/  FMUL.FTZ R87, R73, R103 ;  /* 0x0000006749577220 */ /* 0x000fe20000410000 */
[----:B------:R-:W-:-:S03]  /*3120*/  FADD.FTZ R79, R0, R79 ;  /* 0x0000004f004f7221 */ /* 0x000fc60000010000 */
[----:B------:R-:W-:Y:S01]  /*3130*/  FFMA.FTZ R87, R105, R87, R86 ;  /* 0x0000005769577223 */ /* 0x000fe20000010056 */
        /* <DEDUP_REMOVED lines=9> */
[----:B------:R0:W-:Y:S01]  /*31d0*/  STS.64 [R131], R86 ;  /* 0x0000005683007388 */ /* 0x0001e20000000a00 */
[----:B------:R-:W-:Y:S01]  /*31e0*/  FADD.FTZ R81, R81, R68 ;  /* 0x0000004451517221 */ /* 0x000fe20000010000 */
[----:B------:R-:W-:Y:S01]  /*31f0*/  FADD.FTZ R83, R83, R67 ;  /* 0x0000004353537221 */ /* 0x000fe20000010000 */
[----:B------:R-:W-:Y:S01]  /*3200*/  FADD.FTZ R85, R85, R66 ;  /* 0x0000004255557221 */ /* 0x000fe20000010000 */
[----:B------:R-:W-:Y:S01]  /*3210*/  FFMA.FTZ R78, R156, R69, R78 ;  /* 0x000000459c4e7223 */ /* 0x000fe2000001004e */
[----:B------:R-:W-:Y:S01]  /*3220*/  FFMA.FTZ R80, R155, R68, R80 ;  /* 0x000000449b507223 */ /* 0x000fe20000010050 */
[----:B------:R-:W-:Y:S01]  /*3230*/  FFMA.FTZ R82, R154, R67, R82 ;  /* 0x000000439a527223 */ /* 0x000fe20000010052 */
[----:B------:R-:W-:Y:S01]  /*3240*/  FADD.FTZ R81, R81, R62 ;  /* 0x0000003e51517221 */ /* 0x000fe20000010000 */
[----:B0-----:R-:W-:Y:S01]  /*3250*/  FADD.FTZ R86, R79, R64 ;  /* 0x000000404f567221 */ /* 0x001fe20000010000 */
[----:B------:R-:W-:Y:S01]  /*3260*/  FFMA.FTZ R79, R153, R66, R84 ;  /* 0x00000042994f7223 */ /* 0x000fe20000010054 */
        /* <DEDUP_REMOVED lines=39> */
[----:B------:R-:W0:Y:S01]  /*34e0*/  S2R R88, SR_TID.X ;  /* 0x0000000000587919 */ /* 0x000e220000002100 */
[----:B------:R-:W-:Y:S01]  /*34f0*/  FADD.FTZ R81, R81, R34 ;  /* 0x0000002251517221 */ /* 0x000fe20000010000 */
[----:B------:R-:W-:Y:S01]  /*3500*/  FADD.FTZ R83, R83, R33 ;  /* 0x0000002153537221 */ /* 0x000fe20000010000 */
[----:B------:R-:W-:Y:S01]  /*3510*/  FADD.FTZ R85, R85, R32 ;  /* 0x0000002055557221 */ /* 0x000fe20000010000 */
[----:B------:R-:W-:Y:S01]  /*3520*/  FFMA.FTZ R78, R132, R35, R78 ;  /* 0x00000023844e7223 */ /* 0x000fe2000001004e */
[----:B------:R-:W-:Y:S01]  /*3530*/  FFMA.FTZ R80, R130, R34, R80 ;  /* 0x0000002282507223 */ /* 0x000fe20000010050 */
[----:B------:R-:W-:Y:S01]  /*3540*/  FFMA.FTZ R82, R129, R33, R82 ;  /* 0x0000002181527223 */ /* 0x000fe20000010052 */
[----:B------:R-:W-:Y:S01]  /*3550*/  FFMA.FTZ R79, R128, R32, R79 ;  /* 0x00000020804f7223 */ /* 0x000fe2000001004f */
[----:B------:R-:W-:Y:S01]  /*3560*/  UIADD3 UR15, UP0, UR10, 0x20, URZ ;  /* 0x000000200a0f7890 */ /* 0x000fe2000ff1e03f */
        /* <DEDUP_REMOVED lines=8> */
[----:B------:R-:W-:Y:S01]  /*35f0*/  UIADD3.X UR16, URZ, UR5, URZ, UP0, !UPT ;  /* 0x000000053f107290 */ /* 0x000fe200087fe43f */
[----:B------:R-:W-:Y:S01]  /*3600*/  FADD.FTZ R84, R84, R27 ;  /* 0x0000001b54547221 */ /* 0x000fe20000010000 */
[----:B------:R-:W-:Y:S01]  /*3610*/  UISETP.GE.U32.AND UP0, UPT, UR15, UR21, UPT ;  /* 0x000000150f00728c */ /* 0x000fe2000bf06070 */
[----:B------:R-:W-:Y:S01]  /*3620*/  FADD.FTZ R81, R81, R26 ;  /* 0x0000001a51517221 */ /* 0x000fe20000010000 */
[----:B------:R-:W-:Y:S01]  /*3630*/  FADD.FTZ R83, R83, R25 ;  /* 0x0000001953537221 */ /* 0x000fe20000010000 */
[----:B------:R-:W-:Y:S01]  /*3640*/  FADD.FTZ R85, R85, R24 ;  /* 0x0000001855557221 */ /* 0x000fe20000010000 */
[----:B------:R-:W-:Y:S01]  /*3650*/  FFMA.FTZ R78, R123, R27, R78 ;  /* 0x0000001b7b4e7223 */ /* 0x000fe2000001004e */
[----:B------:R-:W-:Y:S01]  /*3660*/  FFMA.FTZ R80, R122, R26, R80 ;  /* 0x0000001a7a507223 */ /* 0x000fe20000010050 */
[----:B------:R-:W-:Y:S01]  /*3670*/  FFMA.FTZ R82, R121, R25, R82 ;  /* 0x0000001979527223 */ /* 0x000fe20000010052 */
[----:B------:R-:W-:Y:S01]  /*3680*/  FFMA.FTZ R79, R120, R24, R79 ;  /* 0x00000018784f7223 */ /* 0x000fe2000001004f */
[----:B------:R-:W-:Y:S01]  /*3690*/  UISETP.GE.AND.EX UP0, UPT, UR16, UR11, UPT, UP0 ;  /* 0x0000000b1000728c */ /* 0x000fe2000bf06300 */
        /* <DEDUP_REMOVED lines=16> */
[----:B------:R-:W-:Y:S01]  /*37a0*/  PLOP3.LUT P1, PT, PT, PT, UP0, 0x80, 0x0 ;  /* 0x000000000000781c */ /* 0x000fe20003f2f008 */
        /* <DEDUP_REMOVED lines=25> */
[----:B0-----:R-:W-:Y:S01]  /*3940*/  ISETP.GT.U32.AND P0, PT, R88, 0xf, PT ;  /* 0x0000000f5800780c */ /* 0x001fe20003f04070 */
        /* <DEDUP_REMOVED lines=8> */
[----:B------:R-:W-:Y:S05]  /*39d0*/  @!P1 BRA `(.L_x_2160) ;  /* 0x0000000000cc9947 */ /* 0x000fea0003800000 */
[----:B------:R-:W0:Y:S01]  /*39e0*/  S2R R131, SR_TID.X ;  /* 0x0000000000837919 */ /* 0x000e220000002100 */
[----:B------:R1:W-:Y:S01]  /*39f0*/  STL [R1+0x60], R0 ;  /* 0x0000600001007387 */ /* 0x0003e20000100800 */
[----:B------:R-:W-:-:S03]  /*3a00*/  LEA R88, R88, UR12, 0x5 ;  /* 0x0000000c58587c11 */ /* 0x000fc6000f8e28ff */
[----:B------:R-:W2:Y:S04]  /*3a10*/  LDL R87, [R1+0x44] ;  /* 0x0000440001577983 */ /* 0x000ea80000100800 */
[----:B-1----:R-:W3:Y:S01]  /*3a20*/  LDL R0, [R1+0x50] ;  /* 0x0000500001007983 */ /* 0x002ee20000100800 */
[----:B0-----:R-:W-:-:S04]  /*3a30*/  SHF.L.U32 R89, R131, 0x1, RZ ;  /* 0x0000000183597819 */ /* 0x001fc800000006ff */
[----:B------:R-:W-:Y:S02]  /*3a40*/  LOP3.LUT R86, R89, 0x18, RZ, 0xc0, !PT ;  /* 0x0000001859567812 */ /* 0x000fe400078ec0ff */
[----:B------:R-:W0:Y:S01]  /*3a50*/  S2R R89, SR_TID.X ;  /* 0x0000000000597919 */ /* 0x000e220000002100 */
[----:B------:R-:W-:-:S04]  /*3a60*/  LEA R131, R131, UR12, 0x5 ;  /* 0x0000000c83837c11 */ /* 0x000fc8000f8e28ff */
[----:B------:R-:W-:Y:S01]  /*3a70*/  IADD3 R86, R131, R86, RZ ;  /* 0x0000005683567210 */ /* 0x000fe20007ffe0ff */
[----:B------:R1:W-:Y:S01]  /*3a80*/  STL.64 [R1+0x58], R2 ;  /* 0x0000580201007387 */ /* 0x0003e20000100a00 */
[----:B0-----:R-:W-:-:S03]  /*3a90*/  SHF.R.S32.HI R131, RZ, 0x1f, R89 ;  /* 0x0000001fff837819 */ /* 0x001fc60000011459 */
[----:B------:R0:W-:Y:S01]  /*3aa0*/  STS.64 [R86], R78 ;  /* 0x0000004e56007388 */ /* 0x0001e20000000a00 */
[----:B------:R-:W-:-:S03]  /*3ab0*/  LEA.HI R131, R131, R89, RZ, 0x2 ;  /* 0x0000005983837211 */ /* 0x000fc600078f10ff */
[----:B-1----:R-:W4:Y:S01]  /*3ac0*/  LDL R3, [R1+0x40] ;  /* 0x0000400001037983 */ /* 0x002f220000100800 */
[----:B------:R-:W-:-:S03]  /*3ad0*/  SHF.L.U32 R89, R89, 0x1, RZ ;  /* 0x0000000159597819 */ /* 0x000fc600000006ff */
[----:B------:R-:W4:Y:S01]  /*3ae0*/  LDL R2, [R1+0x3c] ;  /* 0x00003c0001027983 */ /* 0x000f220000100800 */
[----:B------:R-:W-:-:S03]  /*3af0*/  LOP3.LUT R89, R89, 0x18, RZ, 0xc, !PT ;  /* 0x0000001859597812 */ /* 0x000fc600078e0cff */
[----:B0-----:R-:W2:Y:S01]  /*3b00*/  LDL R86, [R1+0x48] ;  /* 0x0000480001567983 */ /* 0x001ea20000100800 */
[----:B------:R-:W-:-:S03]  /*3b10*/  IADD3 R88, R88, R89, RZ ;  /* 0x0000005958587210 */ /* 0x000fc60007ffe0ff */
[----:B------:R-:W4:Y:S01]  /*3b20*/  LDL R89, [R1+0x4c] ;  /* 0x00004c0001597983 */ /* 0x000f220000100800 */
[----:B------:R-:W-:-:S04]  /*3b30*/  SHF.R.S32.HI R131, RZ, 0x2, R131 ;  /* 0x00000002ff837819 */ /* 0x000fc80000011483 */
[----:B------:R-:W-:Y:S01]  /*3b40*/  LEA R131, R131, UR12, 0x5 ;  /* 0x0000000c83837c11 */ /* 0x000fe2000f8e28ff */
[----:B---3--:R0:W-:Y:S04]  /*3b50*/  STS.64 [R0], R80 ;  /* 0x0000005000007388 */ /* 0x0081e80000000a00 */
[----:B0-----:R0:W5:Y:S04]  /*3b60*/  LDL.LU R0, [R1+0x60] ;  /* 0x0000600001007983 */ /* 0x0011680000300800 */
[----:B----4-:R-:W-:Y:S04]  /*3b70*/  STS.64 [R89], R82 ;  /* 0x0000005259007388 */ /* 0x010fe80000000a00 */
[----:B------:R1:W-:Y:S01]  /*3b80*/  STS.64 [R88], R84 ;  /* 0x0000005458007388 */ /* 0x0003e20000000a00 */
[----:B--2---:R-:W-:-:S02]  /*3b90*/  LEA R86, R86, R131, 0x3 ;  /* 0x0000008356567211 */ /* 0x004fc400078e18ff */
        /* <DEDUP_REMOVED lines=11> */
[----:B------:R-:W-:Y:S02]  /*3c50*/  LEA R86, R2, R131, 0x3 ;  /* 0x0000008302567211 */ /* 0x000fe400078e18ff */
        /* <DEDUP_REMOVED lines=11> */
.L_x_2160:
[----:B------:R-:W-:Y:S01]  /*3d10*/  BSSY B0, `(.L_x_2161) ;  /* 0x0000108000007945 */ /* 0x000fe20003800000 */
[----:B0-----:R-:W-:-:S03]  /*3d20*/  CS2R R86, SRZ ;  /* 0x0000000000567805 */ /* 0x001fc6000001ff00 */
[----:B------:R-:W-:Y:S05]  /*3d30*/  @P0 BRA `(.L_x_2162) ;  /* 0x0000001000140947 */ /* 0x000fea0003800000 */
[----:B------:R-:W0:Y:S01]  /*3d40*/  S2R R89, SR_TID.X ;  /* 0x0000000000597919 */ /* 0x000e220000002100 */
[----:B------:R-:W-:Y:S01]  /*3d50*/  USHF.L.U32 UR5, UR10, 0x2, URZ ;  /* 0x000000020a057899 */ /* 0x000fe2000800063f */
[----:B------:R-:W-:Y:S01]  /*3d60*/  MOV R86, 0x50 ;  /* 0x0000005000567802 */ /* 0x000fe20000000f00 */
[----:B------:R-:W-:Y:S02]  /*3d70*/  HFMA2.MMA R87, -RZ, RZ, 0, 2.384185791015625e-06 ;  /* 0x00000028ff577435 */ /* 0x000fe400000001ff */
[----:B------:R-:W-:-:S06]  /*3d80*/  ULOP3.LUT UR5, UR5, 0x1c, URZ, 0xc0, !UPT ;  /* 0x0000001c05057892 */ /* 0x000fcc000f8ec03f */
[----:B0-----:R-:W-:-:S05]  /*3d90*/  LEA.HI R131, R89, UR5, RZ, 0x1e ;  /* 0x0000000559837c11 */ /* 0x001fca000f8ff0ff */
[----:B------:R-:W-:-:S05]  /*3da0*/  IMAD R131, R131, R86, -UR17 ;  /* 0x8000001183837e24 */ /* 0x000fca000f8e0256 */
[----:B------:R-:W-:-:S04]  /*3db0*/  SHF.R.S32.HI R86, RZ, 0x1f, R131 ;  /* 0x0000001fff567819 */ /* 0x000fc80000011483 */
[----:B------:R-:W-:-:S04]  /*3dc0*/  LEA.HI R86, R86, R131, RZ, 0x2 ;  /* 0x0000008356567211 */ /* 0x000fc800078f10ff */
[----:B------:R-:W-:-:S05]  /*3dd0*/  SHF.R.S32.HI R86, RZ, 0x2, R86 ;  /* 0x00000002ff567819 */ /* 0x000fca0000011456 */
[----:B------:R-:W-:Y:S01]  /*3de0*/  IMAD R86, R86, R87, UR14 ;  /* 0x0000000e56567e24 */ /* 0x000fe2000f8e0257 */
[----:B------:R-:W-:-:S04]  /*3df0*/  IADD3 R87, R131, 0x4, RZ ;  /* 0x0000000483577810 */ /* 0x000fc80007ffe0ff */
[----:B------:R-:W-:-:S04]  /*3e00*/  SHF.R.S32.HI R88, RZ, 0x1f, R87 ;  /* 0x0000001fff587819 */ /* 0x000fc80000011457 */
[----:B------:R-:W-:Y:S02]  /*3e10*/  LEA.HI R88, R88, R87, RZ, 0x2 ;  /* 0x0000005758587211 */ /* 0x000fe400078f10ff */
[----:B------:R-:W-:Y:S02]  /*3e20*/  MOV R87, 0x28 ;  /* 0x0000002800577802 */ /* 0x000fe40000000f00 */
[----:B------:R-:W-:-:S05]  /*3e30*/  SHF.R.S32.HI R88, RZ, 0x2, R88 ;  /* 0x00000002ff587819 */ /* 0x000fca0000011458 */
[----:B------:R-:W-:Y:S01]  /*3e40*/  IMAD R88, R88, R87, UR14 ;  /* 0x0000000e58587e24 */ /* 0x000fe2000f8e0257 */
[----:B------:R-:W-:-:S04]  /*3e50*/  SHF.L.U32 R87, R89, 0x3, RZ ;  /* 0x0000000359577819 */ /* 0x000fc800000006ff */
[----:B------:R-:W-:-:S04]  /*3e60*/  LOP3.LUT R89, R87, 0x18, RZ, 0xc0, !PT ;  /* 0x0000001857597812 */ /* 0x000fc800078ec0ff */
[----:B------:R-:W-:Y:S02]  /*3e70*/  IADD3 R86, R86, R89, RZ ;  /* 0x0000005956567210 */ /* 0x000fe40007ffe0ff */
[----:B------:R-:W-:-:S04]  /*3e80*/  IADD3 R88, R89, R88, RZ ;  /* 0x0000005859587210 */ /* 0x000fc80007ffe0ff */
        /* <DEDUP_REMOVED lines=9> */
[----:B------:R-:W-:-:S03]  /*3f20*/  HFMA2.MMA R86, -RZ, RZ, 0, 2.384185791015625e-06 ;  /* 0x00000028ff567435 */ /* 0x000fc600000001ff */
[----:B------:R-:W-:-:S07]  /*3f30*/  SHF.R.S32.HI R87, RZ, 0x2, R87 ;  /* 0x00000002ff577819 */ /* 0x000fce0000011457 */
[----:B------:R-:W-:Y:S02]  /*3f40*/  IMAD R87, R87, R86, UR14 ;  /* 0x0000000e57577e24 */ /* 0x000fe4000f8e0256 */
[----:B------:R-:W0:Y:S02]  /*3f50*/  S2R R86, SR_TID.X ;  /* 0x0000000000567919 */ /* 0x000e240000002100 */
[----:B0-----:R-:W-:-:S04]  /*3f60*/  SHF.L.U32 R86, R86, 0x3, RZ ;  /* 0x0000000356567819 */ /* 0x001fc800000006ff */
[----:B------:R-:W-:-:S04]  /*3f70*/  LOP3.LUT R86, R86, 0x18, RZ, 0xc0, !PT ;  /* 0x0000001856567812 */ /* 0x000fc800078ec0ff */
        /* <DEDUP_REMOVED lines=212> */
[----:B------:R-:W-:Y:S01]  /*4cc0*/  FADD.FTZ R88, R88, R86 ;  /* 0x0000005658587221 */ /* 0x000fe20000010000 */
[----:B------:R-:W0:Y:S01]  /*4cd0*/  S2R R87, SR_TID.X ;  /* 0x0000000000577919 */ /* 0x000e220000002100 */
[----:B------:R-:W-:-:S04]  /*4ce0*/  SHF.R.S32.HI R86, RZ, 0x1f, R131 ;  /* 0x0000001fff567819 */ /* 0x000fc80000011483 */
[----:B------:R-:W-:-:S04]  /*4cf0*/  LEA.HI R86, R86, R131, RZ, 0x2 ;  /* 0x0000008356567211 */ /* 0x000fc800078f10ff */
[----:B------:R-:W-:Y:S02]  /*4d00*/  SHF.R.S32.HI R86, RZ, 0x2, R86 ;  /* 0x00000002ff567819 */ /* 0x000fe40000011456 */
[----:B0-----:R-:W-:Y:S02]  /*4d10*/  SHF.L.U32 R131, R87, 0x3, RZ ;  /* 0x0000000357837819 */ /* 0x001fe400000006ff */
[----:B------:R-:W-:Y:S02]  /*4d20*/  MOV R87, 0x28 ;  /* 0x0000002800577802 */ /* 0x000fe40000000f00 */
[----:B------:R-:W-:-:S03]  /*4d30*/  LOP3.LUT R131, R131, 0x18, RZ, 0xc0, !PT ;  /* 0x0000001883837812 */ /* 0x000fc600078ec0ff */
[----:B------:R-:W-:-:S05]  /*4d40*/  IMAD R86, R86, R87, UR14 ;  /* 0x0000000e56567e24 */ /* 0x000fca000f8e0257 */
[----:B------:R-:W-:-:S06]  /*4d50*/  IADD3 R86, R131, R86, RZ ;  /* 0x0000005683567210 */ /* 0x000fcc0007ffe0ff */
[----:B------:R-:W0:Y:S02]  /*4d60*/  LDS.64 R86, [R86] ;  /* 0x0000000056567984 */ /* 0x000e240000000a00 */
[----:B0-----:R-:W-:Y:S01]  /*4d70*/  FADD.FTZ R86, R88, R86 ;  /* 0x0000005658567221 */ /* 0x001fe20000010000 */
[----:B------:R-:W-:-:S07]  /*4d80*/  FADD.FTZ R87, R89, R87 ;  /* 0x0000005759577221 */ /* 0x000fce0000010000 */
.L_x_2162:
[----:B------:R-:W-:Y:S05]  /*4d90*/  BSYNC B0 ;  /* 0x0000000000007941 */ /* 0x000fea0003800000 */
.L_x_2161:
[----:B------:R0:W-:Y:S01]  /*4da0*/  STL [R1+0x60], R4 ;  /* 0x0000600401007387 */ /* 0x0001e20000100800 */
[----:B------:R-:W-:-:S03]  /*4db0*/  ULOP3.LUT UR5, UR22, 0x3, URZ, 0xc0, !UPT ;  /* 0x0000000316057892 */ /* 0x000fc6000f8ec03f */
[----:B------:R-:W1:Y:S04]  /*4dc0*/  SHFL.BFLY PT, R89, R87, 0x2, 0x1f ;  /* 0x0c401f0057597f89 */ /* 0x000e6800000e0000 */
[----:B-----5:R-:W-:Y:S01]  /*4dd0*/  STL.64 [R1+0x58], R2 ;  /* 0x0000580201007387 */ /* 0x020fe20000100a00 */
[----:B0-----:R-:W0:Y:S03]  /*4de0*/  S2R R4, SR_TID.X ;  /* 0x0000000000047919 */ /* 0x001e260000002100 */
[----:B------:R-:W-:Y:S04]  /*4df0*/  STL [R1+0x54], R0 ;  /* 0x0000540001007387 */ /* 0x000fe80000100800 */
[----:B------:R-:W2:Y:S01]  /*4e00*/  SHFL.BFLY PT, R131, R86, 0x2, 0x1f ;  /* 0x0c401f0056837f89 */ /* 0x000ea200000e0000 */
[----:B-1----:R-:W-:Y:S01]  /*4e10*/  FADD.FTZ R87, R89, R87 ;  /* 0x0000005759577221 */ /* 0x002fe20000010000 */
[----:B------:R-:W-:-:S04]  /*4e20*/  MOV R89, UR4 ;  /* 0x0000000400597c02 */ /* 0x000fc80008000f00 */
[----:B------:R-:W1:Y:S01]  /*4e30*/  SHFL.BFLY PT, R0, R87, 0x1, 0x1f ;  /* 0x0c201f0057007f89 */ /* 0x000e6200000e0000 */
[----:B0-----:R-:W-:Y:S01]  /*4e40*/  LOP3.LUT P2, RZ, R4, 0xfffffff3, RZ, 0xc0, !PT ;  /* 0xfffffff304ff7812 */ /* 0x001fe2000784c0ff */
[----:B--2---:R-:W-:-:S05]  /*4e50*/  FADD.FTZ R86, R131, R86 ;  /* 0x0000005683567221 */ /* 0x004fca0000010000 */
[----:B------:R-:W0:Y:S07]  /*4e60*/  SHFL.BFLY PT, R131, R86, 0x1, 0x1f ;  /* 0x0c201f0056837f89 */ /* 0x000e2e00000e0000 */
[----:B------:R-:W2:Y:S08]  /*4e70*/  @!P2 LDC R88, c[0x0][0x10] ;  /* 0x00000400ff58ab82 */ /* 0x000eb00000000800 */
[----:B------:R-:W3:Y:S01]  /*4e80*/  @!P2 LDC.64 R2, c[0x0][0x260] ;  /* 0x00009800ff02ab82 */ /* 0x000ee20000000a00 */
[----:B--2---:R-:W-:Y:S01]  /*4e90*/  @!P2 IMAD R88, R88, R89, UR13 ;  /* 0x0000000d5858ae24 */ /* 0x004fe2000f8e0259 */
[----:B------:R-:W-:-:S04]  /*4ea0*/  MOV R89, UR5 ;  /* 0x0000000500597c02 */ /* 0x000fc80008000f00 */
[----:B------:R-:W-:Y:S01]  /*4eb0*/  LOP3.LUT R89, R89, 0x7ffffffc, R4, 0xf8, !PT ;  /* 0x7ffffffc59597812 */ /* 0x000fe200078ef804 */
[----:B-1----:R-:W-:Y:S01]  /*4ec0*/  FADD.FTZ R87, R87, R0 ;  /* 0x0000000057577221 */ /* 0x002fe20000010000 */
[----:B------:R1:W5:Y:S02]  /*4ed0*/  LDL.LU R4, [R1+0x60] ;  /* 0x0000600001047983 */ /* 0x0003640000300800 */
[----:B------:R-:W-:-:S04]  /*4ee0*/  @!P2 LEA R88, R88, R89, 0x4 ;  /* 0x000000595858a211 */ /* 0x000fc800078e20ff */
[----:B------:R-:W-:-:S05]  /*4ef0*/  @!P2 SHF.L.U32 R88, R88, 0x1, RZ ;  /* 0x000000015858a819 */ /* 0x000fca00000006ff */
[----:B---3--:R-:W-:Y:S02]  /*4f00*/  @!P2 IMAD.WIDE.U32 R88, R88, 0x4, R2 ;  /* 0x000000045858a825 */ /* 0x008fe400078e0002 */
[----:B------:R1:W5:Y:S02]  /*4f10*/  LDL.LU.64 R2, [R1+0x58] ;  /* 0x0000580001027983 */ /* 0x0003640000300a00 */
[----:B0-----:R-:W-:Y:S02]  /*4f20*/  FADD.FTZ R86, R86, R131 ;  /* 0x0000008356567221 */ /* 0x001fe40000010000 */
[----:B------:R1:W5:Y:S01]  /*4f30*/  LDL.LU R0, [R1+0x54] ;  /* 0x0000540001007983 */ /* 0x0003620000300800 */
[----:B------:R-:W-:-:S03]  /*4f40*/  UISETP.GE.U32.AND UP0, UPT, UR15, UR21, UPT ;  /* 0x000000150f00728c */ /* 0x000fc6000bf06070 */
[----:B------:R1:W-:Y:S01]  /*4f50*/  @!P2 STG.E.64 desc[UR18][R88.64], R86 ;  /* 0x000000565800a986 */ /* 0x0003e2000c101b12 */
[----:B------:R-:W-:-:S06]  /*4f60*/  UISETP.GE.AND.EX UP0, UPT, UR16, UR11, UPT, UP0 ;  /* 0x0000000b1000728c */ /* 0x000fcc000bf06300 */
[----:B------:R-:W-:-:S13]  /*4f70*/  PLOP3.LUT P3, PT, PT, PT, UP0, 0x80, 0x0 ;  /* 0x000000000000781c */ /* 0x000fda0003f6f008 */
[----:B-1----:R-:W-:Y:S05]  /*4f80*/  @P3 BRA `(.L_x_2163) ;  /* 0x0000000000603947 */ /* 0x002fea0003800000 */
        /* <DEDUP_REMOVED lines=13> */
.L_x_2165:
        /* <DEDUP_REMOVED lines=8> */
.L_x_2164:
[----:B------:R-:W-:Y:S05]  /*50e0*/  WARPSYNC.ALL ;  /* 0x0000000000007948 */ /* 0x000fea0003800000 */
[----:B------:R-:W-:Y:S06]  /*50f0*/  BAR.SYNC.DEFER_BLOCKING 0x0 ;  /* 0x0000000000007b1d */ /* 0x000fec0000010000 */
[----:B------:R-:W-:Y:S05]  /*5100*/  BRA `(.L_x_2166) ;  /* 0x0000000000547947 */ /* 0x000fea0003800000 */
.L_x_2163:
        /* <DEDUP_REMOVED lines=11> */
.L_x_2168:
        /* <DEDUP_REMOVED lines=8> */
.L_x_2167:
[----:B------:R-:W-:Y:S05]  /*5240*/  WARPSYNC.ALL ;  /* 0x0000000000007948 */ /* 0x000fea0003800000 */
[----:B------:R-:W-:Y:S06]  /*5250*/  BAR.SYNC.DEFER_BLOCKING 0x0 ;  /* 0x0000000000007b1d */ /* 0x000fec0000010000 */
.L_x_2166:
[----:B------:R-:W0:Y:S01]  /*5260*/  S2R R86, SR_TID.X ;  /* 0x0000000000567919 */ /* 0x000e220000002100 */
[----:B------:R-:W-:Y:S01]  /*5270*/  VOTEU.ALL UP0, P0 ;  /* 0x00000000003f7886 */ /* 0x000fe20000000000 */
[----:B------:R-:W1:Y:S01]  /*5280*/  S2R R87, SR_TID.X ;  /* 0x0000000000577919 */ /* 0x000e620000002100 */
[----:B------:R-:W2:Y:S03]  /*5290*/  LDL.LU R131, [R1+0x34] ;  /* 0x0000340001837983 */ /* 0x000ea60000300800 */
[----:B------:R-:W-:Y:S01]  /*52a0*/  @!UP0 ULDC UR5, c[0x0][0x10] ;  /* 0x0000040000058ab9 */ /* 0x000fe20000000800 */
[----:B------:R-:W3:Y:S01]  /*52b0*/  S2UR UR17, SR_CgaCtaId ;  /* 0x00000000001179c3 */ /* 0x000ee20000008800 */
[----:B------:R-:W-:Y:S02]  /*52c0*/  @!UP0 UIMAD UR5, UR5, UR4, UR13 ;  /* 0x00000004050582a4 */ /* 0x000fe4000f8e020d */
[----:B------:R-:W-:Y:S01]  /*52d0*/  USHF.L.U32 UR10, UR10, 0x2, URZ ;  /* 0x000000020a0a7899 */ /* 0x000fe2000800063f */
[----:B------:R-:W-:Y:S01]  /*52e0*/  ULDC.64 UR24, c[0x0][0x210] ;  /* 0x0000840000187ab9 */ /* 0x000fe20000000a00 */
[----:B0-----:R-:W-:-:S02]  /*52f0*/  LOP3.LUT R88, R86, 0x7ffffffc, RZ, 0xc0, !PT ;  /* 0x7ffffffc56587812 */ /* 0x001fc400078ec0ff */
[----:B------:R-:W-:Y:S02]  /*5300*/  MOV R86, UR5 ;  /* 0x0000000500567c02 */ /* 0x000fe40008000f00 */
[----:B-1----:R-:W-:Y:S02]  /*5310*/  @!P0 LOP3.LUT R87, R87, 0x3, RZ, 0xc0, !PT ;  /* 0x0000000357578812 */ /* 0x002fe400078ec0ff */
[----:B------:R-:W-:Y:S02]  /*5320*/  @!P0 LEA R86, R86, R88, 0x4 ;  /* 0x0000005856568211 */ /* 0x000fe400078e20ff */
[----:B------:R-:W0:Y:S02]  /*5330*/  @!P0 LDC.64 R88, c[0x0][0x260] ;  /* 0x00009800ff588b82 */ /* 0x000e240000000a00 */
[----:B------:R-:W-:-:S04]  /*5340*/  @!P0 IADD3 R86, R86, R87, RZ ;  /* 0x0000005756568210 */ /* 0x000fc80007ffe0ff */
[----:B------:R-:W-:-:S05]  /*5350*/  @!P0 SHF.L.U32 R86, R86, 0x1, RZ ;  /* 0x0000000156568819 */ /* 0x000fca00000006ff */
[----:B0-----:R-:W-:-:S06]  /*5360*/  @!P0 IMAD.WIDE.U32 R86, R86, 0x4, R88 ;  /* 0x0000000456568825 */ /* 0x001fcc00078e0058 */
[----:B------:R-:W4:Y:S01]  /*5370*/  @!P0 LDG.E.64 R86, desc[UR18][R86.64] ;  /* 0x0000001256568981 */ /* 0x000f22000c1e1b00 */
[----:B------:R-:W-:Y:S01]  /*5380*/  HFMA2.MMA R88, -RZ, RZ, 0, 0 ;  /* 0x00000000ff587435 */ /* 0x000fe200000001ff */
[----:B------:R-:W0:Y:S01]  /*5390*/  S2R R89, SR_TID.X ;  /* 0x0000000000597919 */ /* 0x000e220000002100 */
[----:B------:R-:W-:Y:S02]  /*53a0*/  UMOV UR5, 0x400 ;  /* 0x0000040000057882 */ /* 0x000fe40000000000 */
[----:B------:R-:W-:-:S04]  /*53b0*/  UIADD3 UR5, UR5, 0x3480, URZ ;  /* 0x0000348005057890 */ /* 0x000fc8000fffe03f */
[----:B---3--:R-:W-:Y:S02]  /*53c0*/  ULEA UR5, UR17, UR5, 0x18 ;  /* 0x0000000511057291 */ /* 0x008fe4000f8ec03f */
[----:B------:R-:W-:Y:S01]  /*53d0*/  ULOP3.LUT UR10, UR10, 0x1c, URZ, 0xc0, !UPT ;  /* 0x0000001c0a0a7892 */ /* 0x000fe2000f8ec03f */
[----:B0-----:R-:W-:Y:S01]  /*53e0*/  SHF.L.U32 R89, R89, 0x1, RZ ;  /* 0x0000000159597819 */ /* 0x001fe200000006ff */
[----:B----4-:R-:W-:Y:S01]  /*53f0*/  @!P0 FADD.FTZ R88, RZ, R86 ;  /* 0x00000056ff588221 */ /* 0x010fe20000010000 */
        /* <DEDUP_REMOVED lines=14> */
[----:B--2---:R-:W-:Y:S02]  /*54e0*/  IADD3 R86, R131, -UR10, RZ ;  /* 0x8000000a83567c10 */ /* 0x004fe4000fffe0ff */
[----:B------:R-:W2:Y:S02]  /*54f0*/  LDL.LU R131, [R1+0x30] ;  /* 0x0000300001837983 */ /* 0x000ea40000300800 */
[----:B------:R-:W-:Y:S01]  /*5500*/  LEA R86, R86, UR5, 0x3 ;  /* 0x0000000556567c11 */ /* 0x000fe2000f8e18ff */
[----:B------:R-:W-:Y:S06]  /*5510*/  BAR.SYNC.DEFER_BLOCKING 0x0 ;  /* 0x0000000000007b1d */ /* 0x000fec0000010000 */
[----:B------:R0:W1:Y:S04]  /*5520*/  LDS.64 R88, [R86] ;  /* 0x0000000056587984 */ /* 0x0000680000000a00 */
[----:B0-----:R-:W3:Y:S01]  /*5530*/  LDL.LU R86, [R1+0x2c] ;  /* 0x00002c0001567983 */ /* 0x001ee20000300800 */
[--C-:B-1----:R-:W-:Y:S01]  /*5540*/  FFMA.FTZ R29, R74, R29, -R88.reuse ;  /* 0x0000001d4a1d7223 */ /* 0x102fe20000010858 */
[--C-:B------:R-:W-:Y:S01]  /*5550*/  FFMA.FTZ R71, R71, R73, -R88.reuse ;  /* 0x0000004947477223 */ /* 0x100fe20000010858 */
[--C-:B------:R-:W-:Y:S01]  /*5560*/  FFMA.FTZ R94, R77, R94, -R88.reuse ;  /* 0x0000005e4d5e7223 */ /* 0x100fe20000010858 */
[--C-:B------:R-:W-:Y:S01]  /*5570*/  FFMA.FTZ R5, R73, R5, -R88.reuse ;  /* 0x0000000549057223 */ /* 0x100fe20000010858 */
[--C-:B-----5:R-:W-:Y:S01]  /*5580*/  FFMA.FTZ R0, R0, R76, -R88.reuse ;  /* 0x0000004c00007223 */ /* 0x120fe20000010858 */
        /* <DEDUP_REMOVED lines=55> */
[-C--:B------:R-:W-:Y:S01]  /*5900*/  FFMA.FTZ R71, R157, -R89.reuse, R71 ;  /* 0x800000599d477223 */ /* 0x080fe20000010047 */
[----:B------:R-:W-:Y:S01]  /*5910*/  FFMA.FTZ R29, R125, -R89, R29 ;  /* 0x800000597d1d7223 */ /* 0x000fe2000001001d */
[--C-:B------:R-:W-:Y:S01]  /*5920*/  FFMA.FTZ R76, R76, R95, -R88.reuse ;  /* 0x0000005f4c4c7223 */ /* 0x100fe20000010858 */
[--C-:B------:R-:W-:Y:S01]  /*5930*/  FFMA.FTZ R77, R77, R102, -R88.reuse ;  /* 0x000000664d4d7223 */ /* 0x100fe20000010858 */
[--C-:B------:R-:W-:Y:S01]  /*5940*/  FFMA.FTZ R74, R74, R99, -R88.reuse ;  /* 0x000000634a4a7223 */ /* 0x100fe20000010858 */
[----:B------:R-:W-:Y:S01]  /*5950*/  FFMA.FTZ R73, R73, R103, -R88 ;  /* 0x0000006749497223 */ /* 0x000fe20000010858 */
[-C--:B------:R-:W-:Y:S01]  /*5960*/  FFMA.FTZ R125, R92, -R89.reuse, R94 ;  /* 0x800000595c7d7223 */ /* 0x080fe2000001005e */
[-C--:B------:R-:W-:Y:S01]  /*5970*/  FFMA.FTZ R5, R3, -R89.reuse, R5 ;  /* 0x8000005903057223 */ /* 0x080fe20000010005 */
[----:B------:R-:W4:Y:S01]  /*5980*/  LDL.LU R92, [R1+0x24] ;  /* 0x00002400015c7983 */ /* 0x000f220000300800 */
[-C--:B------:R-:W-:Y:S01]  /*5990*/  FFMA.FTZ R27, R123, -R89.reuse, R27 ;  /* 0x800000597b1b7223 */ /* 0x080fe2000001001b */
[-C--:B------:R-:W-:Y:S01]  /*59a0*/  FFMA.FTZ R25, R121, -R89.reuse, R25 ;  /* 0x8000005979197223 */ /* 0x080fe20000010019 */
[-C--:B------:R-:W-:Y:S01]  /*59b0*/  FFMA.FTZ R23, R119, -R89.reuse, R23 ;  /* 0x8000005977177223 */ /* 0x080fe20000010017 */
[-C--:B------:R-:W-:Y:S01]  /*59c0*/  FFMA.FTZ R21, R117, -R89.reuse, R21 ;  /* 0x8000005975157223 */ /* 0x080fe20000010015 */
[-C--:B------:R-:W-:Y:S01]  /*59d0*/  FFMA.FTZ R19, R115, -R89.reuse, R19 ;  /* 0x8000005973137223 */ /* 0x080fe20000010013 */
[----:B------:R-:W-:Y:S01]  /*59e0*/  FFMA.FTZ R91, R97, -R89, R91 ;  /* 0x80000059615b7223 */ /* 0x000fe2000001005b */
[----:B------:R-:W-:Y:S01]  /*59f0*/  FMUL.FTZ R3, R90, R71 ;  /* 0x000000475a037220 */ /* 0x000fe20000410000 */
[-C--:B------:R-:W-:Y:S01]  /*5a00*/  FFMA.FTZ R0, R160, -R89.reuse, R0 ;  /* 0x80000059a0007223 */ /* 0x080fe20000010000 */
        /* <DEDUP_REMOVED lines=52> */
[----:B------:R-:W-:-:S02]  /*5d50*/  FFMA.FTZ R73, R105, -R89, R73 ;  /* 0x8000005969497223 */ /* 0x000fc40000010049 */
[----:B------:R-:W4:Y:S01]  /*5d60*/  LDL.LU R89, [R1+0x28] ;  /* 0x0000280001597983 */ /* 0x000f220000300800 */
[C---:B------:R-:W-:Y:S01]  /*5d70*/  FMUL.FTZ R4, R90.reuse, R0 ;  /* 0x000000005a047220 */ /* 0x040fe20000410000 */
[C---:B------:R-:W-:Y:S01]  /*5d80*/  FMUL.FTZ R75, R90.reuse, R75 ;  /* 0x0000004b5a4b7220 */ /* 0x040fe20000410000 */
[C---:B------:R-:W-:Y:S01]  /*5d90*/  FMUL.FTZ R0, R90.reuse, R72 ;  /* 0x000000485a007220 */ /* 0x040fe20000410000 */
[----:B------:R-:W4:Y:S03]  /*5da0*/  LDL.LU R88, [R1+0x1c] ;  /* 0x00001c0001587983 */ /* 0x000f260000300800 */
[----:B------:R-:W-:Y:S01]  /*5db0*/  F2FP.F16.F32.PACK_AB R4, R75, R4 ;  /* 0x000000044b04723e */ /* 0x000fe200000000ff */
[C---:B------:R-:W-:Y:S01]  /*5dc0*/  FMUL.FTZ R44, R90.reuse, R5 ;  /* 0x000000055a2c7220 */ /* 0x040fe20000410000 */
[----:B------:R-:W-:Y:S01]  /*5dd0*/  F2FP.F16.F32.PACK_AB R0, R3, R0 ;  /* 0x000000000300723e */ /* 0x000fe200000000ff */
[C---:B------:R-:W-:Y:S01]  /*5de0*/  FMUL.FTZ R69, R90.reuse, R69 ;  /* 0x000000455a457220 */ /* 0x040fe20000410000 */
[----:B------:R-:W-:Y:S01]  /*5df0*/  FMUL.FTZ R68, R90, R68 ;  /* 0x000000445a447220 */ /* 0x000fe20000410000 */
[----:B------:R-:W-:Y:S01]  /*5e00*/  PRMT R5, R4, 0x7610, R5 ;  /* 0x0000761004057816 */ /* 0x000fe20000000005 */
[C---:B------:R-:W-:Y:S01]  /*5e10*/  FMUL.FTZ R67, R90.reuse, R67 ;  /* 0x000000435a437220 */ /* 0x040fe20000410000 */
        /* <DEDUP_REMOVED lines=57> */
[----:B------:R-:W-:-:S02]  /*61b0*/  F2FP.F16.F32.PACK_AB R68, R68, R69 ;  /* 0x000000454444723e */ /* 0x000fc400000000ff */
[----:B------:R-:W-:Y:S02]  /*61c0*/  PRMT R7, R0, 0x7632, R7 ;  /* 0x0000763200077816 */ /* 0x000fe40000000007 */
[----:B------:R-:W-:Y:S02]  /*61d0*/  F2FP.F16.F32.PACK_AB R66, R66, R67 ;  /* 0x000000434242723e */ /* 0x000fe400000000ff */
[----:B------:R-:W-:Y:S02]  /*61e0*/  F2FP.F16.F32.PACK_AB R60, R60, R61 ;  /* 0x0000003d3c3c723e */ /* 0x000fe400000000ff */
[----:B------:R-:W-:Y:S02]  /*61f0*/  F2FP.F16.F32.PACK_AB R54, R54, R55 ;  /* 0x000000373636723e */ /* 0x000fe400000000ff */
[----:B---3--:R-:W-:Y:S02]  /*6200*/  IADD3 R2, P0, R86, UR24, RZ ;  /* 0x0000001856027c10 */ /* 0x008fe4000ff1e0ff */
[----:B------:R-:W3:Y:S02]  /*6210*/  LDL.LU R86, [R1+0x20] ;  /* 0x0000200001567983 */ /* 0x000ee40000300800 */
[----:B--2---:R-:W-:-:S02]  /*6220*/  IADD3.X R3, R131, UR25, RZ, P0, !PT ;  /* 0x0000001983037c10 */ /* 0x004fc400087fe4ff */
[----:B------:R-:W2:Y:S04]  /*6230*/  LDL.LU R76, [R1+0x14] ;  /* 0x00001400014c7983 */ /* 0x000ea80000300800 */
[----:B------:R-:W-:Y:S04]  /*6240*/  STG.E.U16 desc[UR18][R2.64], R5 ;  /* 0x0000000502007986 */ /* 0x000fe8000c101512 */
[----:B------:R-:W2:Y:S04]  /*6250*/  LDL.LU R73, [R1+0x18] ;  /* 0x0000180001497983 */ /* 0x000ea80000300800 */
[----:B------:R-:W2:Y:S04]  /*6260*/  LDL.LU R69, [R1+0xc] ;  /* 0x00000c0001457983 */ /* 0x000ea80000300800 */
[----:B------:R-:W-:Y:S04]  /*6270*/  STG.E.U16 desc[UR18][R2.64+0x2], R6 ;  /* 0x0000020602007986 */ /* 0x000fe8000c101512 */
[----:B------:R0:W-:Y:S04]  /*6280*/  STG.E.U16 desc[UR18][R2.64+0x4], R0 ;  /* 0x0000040002007986 */ /* 0x0001e8000c101512 */
[----:B------:R-:W-:Y:S04]  /*6290*/  STG.E.U16 desc[UR18][R2.64+0x6], R7 ;  /* 0x0000060702007986 */ /* 0x000fe8000c101512 */
[----:B------:R-:W2:Y:S01]  /*62a0*/  LDL.LU R67, [R1+0x10] ;  /* 0x0000100001437983 */ /* 0x000ea20000300800 */
[----:B0-----:R-:W-:-:S02]  /*62b0*/  PRMT R0, R66, 0x7632, R0 ;  /* 0x0000763242007816 */ /* 0x001fc40000000000 */
[----:B----4-:R-:W-:-:S04]  /*62c0*/  IADD3 R4, P0, R92, UR24, RZ ;  /* 0x000000185c047c10 */ /* 0x010fc8000ff1e0ff */
[----:B------:R-:W-:-:S05]  /*62d0*/  IADD3.X R5, R89, UR25, RZ, P0, !PT ;  /* 0x0000001959057c10 */ /* 0x000fca00087fe4ff */
[----:B------:R0:W-:Y:S04]  /*62e0*/  STG.E.U16 desc[UR18][R4.64+0x4], R66 ;  /* 0x0000044204007986 */ /* 0x0001e8000c101512 */
[----:B0-----:R-:W4:Y:S04]  /*62f0*/  LDL.LU R66, [R1+0x4] ;  /* 0x0000040001427983 */ /* 0x001f280000300800 */
[----:B------:R-:W4:Y:S04]  /*6300*/  LDL.LU R61, [R1+0x8] ;  /* 0x00000800013d7983 */ /* 0x000f280000300800 */
[----:B------:R-:W4:Y:S01]  /*6310*/  LDL.LU R55, [R1] ;  /* 0x0000000001377983 */ /* 0x000f220000300800 */
[----:B------:R-:W-:-:S02]  /*6320*/  IADD3 R6, P0, R88, UR24, RZ ;  /* 0x0000001858067c10 */ /* 0x000fc4000ff1e0ff */
[----:B------:R-:W-:Y:S02]  /*6330*/  F2FP.F16.F32.PACK_AB R64, R75, R64 ;  /* 0x000000404b40723e */ /* 0x000fe400000000ff */
[----:B------:R-:W-:Y:S02]  /*6340*/  PRMT R11, R68, 0x7632, R11 ;  /* 0x00007632440b7816 */ /* 0x000fe4000000000b */
[----:B------:R-:W-:Y:S01]  /*6350*/  PRMT R3, R64, 0x7632, R3 ;  /* 0x0000763240037816 */ /* 0x000fe20000000003 */
[----:B------:R-:W-:Y:S01]  /*6360*/  STG.E.U16 desc[UR18][R4.64], R68 ;  /* 0x0000004404007986 */ /* 0x000fe2000c101512 */
[----:B------:R-:W-:-:S03]  /*6370*/  F2FP.F16.F32.PACK_AB R56, R56, R57 ;  /* 0x000000393838723e */ /* 0x000fc600000000ff */
[----:B------:R-:W-:Y:S01]  /*6380*/  STG.E.U16 desc[UR18][R4.64+0x2], R11 ;  /* 0x0000020b04007986 */ /* 0x000fe2000c101512 */
[----:B------:R-:W-:-:S03]  /*6390*/  F2FP.F16.F32.PACK_AB R46, R46, R47 ;  /* 0x0000002f2e2e723e */ /* 0x000fc600000000ff */
[----:B------:R0:W-:Y:S01]  /*63a0*/  STG.E.U16 desc[UR18][R4.64+0x6], R0 ;  /* 0x0000060004007986 */ /* 0x0001e2000c101512 */
[----:B------:R-:W-:Y:S02]  /*63b0*/  F2FP.F16.F32.PACK_AB R10, R10, R45 ;  /* 0x0000002d0a0a723e */ /* 0x000fe400000000ff */
[----:B0-----:R-:W-:Y:S02]  /*63c0*/  PRMT R5, R60, 0x7632, R5 ;  /* 0x000076323c057816 */ /* 0x001fe40000000005 */
[----:B------:R-:W-:Y:S02]  /*63d0*/  PRMT R11, R56, 0x7632, R11 ;  /* 0x00007632380b7816 */ /* 0x000fe4000000000b */
[----:B------:R-:W-:Y:S02]  /*63e0*/  PRMT R0, R54, 0x7632, R0 ;  /* 0x0000763236007816 */ /* 0x000fe40000000000 */
[----:B------:R-:W-:Y:S02]  /*63f0*/  F2FP.F16.F32.PACK_AB R8, R8, R43 ;  /* 0x0000002b0808723e */ /* 0x000fe400000000ff */
[----:B------:R-:W-:-:S02]  /*6400*/  F2FP.F16.F32.PACK_AB R14, R14, R41 ;  /* 0x000000290e0e723e */ /* 0x000fc400000000ff */
[----:B------:R-:W-:Y:S02]  /*6410*/  F2FP.F16.F32.PACK_AB R12, R12, R39 ;  /* 0x000000270c0c723e */ /* 0x000fe400000000ff */
[----:B------:R-:W-:Y:S02]  /*6420*/  F2FP.F16.F32.PACK_AB R16, R16, R37 ;  /* 0x000000251010723e */ /* 0x000fe400000000ff */
[----:B------:R-:W-:Y:S02]  /*6430*/  F2FP.F16.F32.PACK_AB R18, R18, R35 ;  /* 0x000000231212723e */ /* 0x000fe400000000ff */
[----:B------:R-:W-:Y:S02]  /*6440*/  F2FP.F16.F32.PACK_AB R22, R22, R33 ;  /* 0x000000211616723e */ /* 0x000fe400000000ff */
[----:B------:R-:W-:Y:S02]  /*6450*/  F2FP.F16.F32.PACK_AB R20, R20, R31 ;  /* 0x0000001f1414723e */ /* 0x000fe400000000ff */
[----:B------:R-:W-:-:S02]  /*6460*/  F2FP.F16.F32.PACK_AB R26, R26, R29 ;  /* 0x0000001d1a1a723e */ /* 0x000fc400000000ff */
[----:B------:R-:W-:Y:S02]  /*6470*/  F2FP.F16.F32.PACK_AB R24, R24, R27 ;  /* 0x0000001b1818723e */ /* 0x000fe400000000ff */
[----:B------:R-:W-:Y:S02]  /*6480*/  F2FP.F16.F32.PACK_AB R25, R30, R25 ;  /* 0x000000191e19723e */ /* 0x000fe400000000ff */
[----:B------:R-:W-:Y:S02]  /*6490*/  F2FP.F16.F32.PACK_AB R23, R28, R23 ;  /* 0x000000171c17723e */ /* 0x000fe400000000ff */
[----:B------:R-:W-:Y:S02]  /*64a0*/  F2FP.F16.F32.PACK_AB R21, R34, R21 ;  /* 0x000000152215723e */ /* 0x000fe400000000ff */
[----:B------:R-:W-:Y:S02]  /*64b0*/  F2FP.F16.F32.PACK_AB R17, R38, R17 ;  /* 0x000000112611723e */ /* 0x000fe400000000ff */
[----:B---3--:R-:W-:-:S02]  /*64c0*/  IADD3.X R7, R86, UR25, RZ, P0, !PT ;  /* 0x0000001956077c10 */ /* 0x008fc400087fe4ff */
[----:B--2---:R-:W-:-:S03]  /*64d0*/  IADD3 R2, P0, R76, UR24, RZ ;  /* 0x000000184c027c10 */ /* 0x004fc6000ff1e0ff */
[----:B------:R0:W-:Y:S04]  /*64e0*/  STG.E.U16 desc[UR18][R6.64+0x2], R3 ;  /* 0x0000020306007986 */ /* 0x0001e8000c101512 */
[----:B------:R-:W-:Y:S04]  /*64f0*/  STG.E.U16 desc[UR18][R6.64], R64 ;  /* 0x0000004006007986 */ /* 0x000fe8000c101512 */
[----:B------:R-:W-:Y:S01]  /*6500*/  STG.E.U16 desc[UR18][R6.64+0x4], R60 ;  /* 0x0000043c06007986 */ /* 0x000fe2000c101512 */
[----:B0-----:R-:W-:Y:S02]  /*6510*/  IADD3.X R3, R73, UR25, RZ, P0, !PT ;  /* 0x0000001949037c10 */ /* 0x001fe400087fe4ff */
[----:B------:R-:W-:Y:S01]  /*6520*/  IADD3 R4, P0, R69, UR24, RZ ;  /* 0x0000001845047c10 */ /* 0x000fe2000ff1e0ff */
[----:B------:R0:W-:Y:S04]  /*6530*/  STG.E.U16 desc[UR18][R6.64+0x6], R5 ;  /* 0x0000060506007986 */ /* 0x0001e8000c101512 */
[----:B------:R-:W-:Y:S04]  /*6540*/  STG.E.U16 desc[UR18][R2.64], R56 ;  /* 0x0000003802007986 */ /* 0x000fe8000c101512 */
[----:B------:R1:W-:Y:S01]  /*6550*/  STG.E.U16 desc[UR18][R2.64+0x2], R11 ;  /* 0x0000020b02007986 */ /* 0x0003e2000c101512 */
[----:B0-----:R-:W-:-:S02]  /*6560*/  IADD3.X R5, R67, UR25, RZ, P0, !PT ;  /* 0x0000001943057c10 */ /* 0x001fc400087fe4ff */
[----:B------:R-:W-:Y:S01]  /*6570*/  PRMT R7, R46, 0x7632, R7 ;  /* 0x000076322e077816 */ /* 0x000fe20000000007 */
[----:B------:R-:W-:Y:S04]  /*6580*/  STG.E.U16 desc[UR18][R2.64+0x4], R54 ;  /* 0x0000043602007986 */ /* 0x000fe8000c101512 */
[----:B------:R0:W-:Y:S04]  /*6590*/  STG.E.U16 desc[UR18][R2.64+0x6], R0 ;  /* 0x0000060002007986 */ /* 0x0001e8000c101512 */
[----:B------:R-:W-:Y:S01]  /*65a0*/  STG.E.U16 desc[UR18][R4.64+0x2], R7 ;  /* 0x0000020704007986 */ /* 0x000fe2000c101512 */
[----:B-1----:R-:W-:-:S02]  /*65b0*/  PRMT R11, R8, 0x7632, R11 ;  /* 0x00007632080b7816 */ /* 0x002fc4000000000b */
[----:B0-----:R-:W-:Y:S01]  /*65c0*/  PRMT R3, R10, 0x7632, R3 ;  /* 0x000076320a037816 */ /* 0x001fe20000000003 */
[----:B------:R-:W-:Y:S01]  /*65d0*/  STG.E.U16 desc[UR18][R4.64], R46 ;  /* 0x0000002e04007986 */ /* 0x000fe2000c101512 */
[----:B------:R-:W-:-:S03]  /*65e0*/  PRMT R0, R14, 0x7632, R0 ;  /* 0x000076320e007816 */ /* 0x000fc60000000000 */
[----:B------:R-:W-:Y:S04]  /*65f0*/  STG.E.U16 desc[UR18][R4.64+0x4], R10 ;  /* 0x0000040a04007986 */ /* 0x000fe8000c101512 */
[----:B------:R0:W-:Y:S02]  /*6600*/  STG.E.U16 desc[UR18][R4.64+0x6], R3 ;  /* 0x0000060304007986 */ /* 0x0001e4000c101512 */
[----:B0-----:R-:W-:Y:S02]  /*6610*/  PRMT R5, R12, 0x7632, R5 ;  /* 0x000076320c057816 */ /* 0x001fe40000000005 */
[----:B------:R-:W-:Y:S02]  /*6620*/  F2FP.F16.F32.PACK_AB R19, R32, R19 ;  /* 0x000000132013723e */ /* 0x000fe400000000ff */
[----:B------:R-:W-:-:S02]  /*6630*/  F2FP.F16.F32.PACK_AB R15, R36, R15 ;  /* 0x0000000f240f723e */ /* 0x000fc400000000ff */
[----:B------:R-:W-:Y:S02]  /*6640*/  F2FP.F16.F32.PACK_AB R13, R42, R13 ;  /* 0x0000000d2a0d723e */ /* 0x000fe400000000ff */
[----:B------:R-:W-:Y:S02]  /*6650*/  F2FP.F16.F32.PACK_AB R44, R44, R115 ;  /* 0x000000732c2c723e */ /* 0x000fe400000000ff */
[----:B------:R-:W-:Y:S02]  /*6660*/  PRMT R29, R15, 0x7632, R29 ;  /* 0x000076320f1d7816 */ /* 0x000fe4000000001d */
[----:B------:R-:W-:Y:S02]  /*6670*/  F2FP.F16.F32.PACK_AB R9, R40, R9 ;  /* 0x000000092809723e */ /* 0x000fe400000000ff */
[----:B------:R-:W-:Y:S02]  /*6680*/  F2FP.F16.F32.PACK_AB R74, R74, R93 ;  /* 0x0000005d4a4a723e */ /* 0x000fe400000000ff */
[----:B------:R-:W-:-:S02]  /*6690*/  F2FP.F16.F32.PACK_AB R72, R72, R91 ;  /* 0x0000005b4848723e */ /* 0x000fc400000000ff */
[----:B------:R-:W-:Y:S02]  /*66a0*/  F2FP.F16.F32.PACK_AB R62, R62, R101 ;  /* 0x000000653e3e723e */ /* 0x000fe400000000ff */
[----:B------:R-:W-:Y:S01]  /*66b0*/  F2FP.F16.F32.PACK_AB R71, R90, R71 ;  /* 0x000000475a47723e */ /* 0x000fe200000000ff */
[----:B------:R-:W-:Y:S01]  /*66c0*/  ULOP3.LUT UR4, UR4, 0x1, URZ, 0x3c, !UPT ;  /* 0x0000000104047892 */ /* 0x000fe2000f8e3c3f */
[----:B------:R-:W-:Y:S01]  /*66d0*/  UMOV UR5, UR16 ;  /* 0x0000001000057c82 */ /* 0x000fe20008000000 */
[----:B------:R-:W-:Y:S01]  /*66e0*/  UMOV UR10, UR15 ;  /* 0x0000000f000a7c82 */ /* 0x000fe20008000000 */
[----:B----4-:R-:W-:-:S04]  /*66f0*/  IADD3 R6, P0, R66, UR24, RZ ;  /* 0x0000001842067c10 */ /* 0x010fc8000ff1e0ff */
[----:B------:R-:W-:Y:S02]  /*6700*/  IADD3.X R7, R61, UR25, RZ, P0, !PT ;  /* 0x000000193d077c10 */ /* 0x000fe400087fe4ff */
[----:B------:R-:W-:-:S04]  /*6710*/  IADD3 R2, P0, R165, UR24, RZ ;  /* 0x00000018a5027c10 */ /* 0x000fc8000ff1e0ff */
[----:B------:R-:W-:Y:S02]  /*6720*/  IADD3.X R3, R55, UR25, RZ, P0, !PT ;  /* 0x0000001937037c10 */ /* 0x000fe400087fe4ff */
[----:B------:R-:W-:Y:S01]  /*6730*/  IADD3 R4, P0, R163, UR24, RZ ;  /* 0x00000018a3047c10 */ /* 0x000fe2000ff1e0ff */
[----:B------:R0:W-:Y:S04]  /*6740*/  STG.E.U16 desc[UR18][R6.64], R8 ;  /* 0x0000000806007986 */ /* 0x0001e8000c101512 */
[----:B------:R-:W-:Y:S04]  /*6750*/  STG.E.U16 desc[UR18][R6.64+0x2], R11 ;  /* 0x0000020b06007986 */ /* 0x000fe8000c101512 */
[----:B------:R-:W-:Y:S04]  /*6760*/  STG.E.U16 desc[UR18][R6.64+0x4], R14 ;  /* 0x0000040e06007986 */ /* 0x000fe8000c101512 */
[----:B------:R1:W-:Y:S04]  /*6770*/  STG.E.U16 desc[UR18][R6.64+0x6], R0 ;  /* 0x0000060006007986 */ /* 0x0003e8000c101512 */
[----:B------:R2:W-:Y:S01]  /*6780*/  STG.E.U16 desc[UR18][R2.64+0x2], R5 ;  /* 0x0000020502007986 */ /* 0x0005e2000c101512 */
[----:B0-----:R-:W-:-:S02]  /*6790*/  PRMT R8, R18, 0x7632, R8 ;  /* 0x0000763212087816 */ /* 0x001fc40000000008 */
[----:B-1----:R-:W-:Y:S02]  /*67a0*/  PRMT R7, R16, 0x7632, R7 ;  /* 0x0000763210077816 */ /* 0x002fe40000000007 */
[----:B--2---:R-:W-:Y:S02]  /*67b0*/  IADD3.X R5, R164, UR25, RZ, P0, !PT ;  /* 0x00000019a4057c10 */ /* 0x004fe400087fe4ff */
[----:B------:R-:W-:Y:S01]  /*67c0*/  IADD3 R6, P0, R161, UR24, RZ ;  /* 0x00000018a1067c10 */ /* 0x000fe2000ff1e0ff */
[----:B------:R-:W-:Y:S01]  /*67d0*/  STG.E.U16 desc[UR18][R2.64], R12 ;  /* 0x0000000c02007986 */ /* 0x000fe2000c101512 */
[----:B------:R-:W-:-:S03]  /*67e0*/  PRMT R0, R22, 0x7632, R0 ;  /* 0x0000763216007816 */ /* 0x000fc60000000000 */
[----:B------:R-:W-:Y:S04]  /*67f0*/  STG.E.U16 desc[UR18][R2.64+0x4], R16 ;  /* 0x0000041002007986 */ /* 0x000fe8000c101512 */
[----:B------:R0:W-:Y:S04]  /*6800*/  STG.E.U16 desc[UR18][R2.64+0x6], R7 ;  /* 0x0000060702007986 */ /* 0x0001e8000c101512 */
[----:B------:R-:W-:Y:S04]  /*6810*/  STG.E.U16 desc[UR18][R4.64], R18 ;  /* 0x0000001204007986 */ /* 0x000fe8000c101512 */
[----:B------:R1:W-:Y:S01]  /*6820*/  STG.E.U16 desc[UR18][R4.64+0x2], R8 ;  /* 0x0000020804007986 */ /* 0x0003e2000c101512 */
[----:B0-----:R-:W-:-:S02]  /*6830*/  IADD3.X R7, R162, UR25, RZ, P0, !PT ;  /* 0x00000019a2077c10 */ /* 0x001fc400087fe4ff */
[----:B------:R-:W-:Y:S02]  /*6840*/  PRMT R3, R20, 0x7632, R3 ;  /* 0x0000763214037816 */ /* 0x000fe40000000003 */
[----:B------:R-:W-:Y:S01]  /*6850*/  IADD3 R2, P0, R109, UR24, RZ ;  /* 0x000000186d027c10 */ /* 0x000fe2000ff1e0ff */
[----:B------:R-:W-:Y:S04]  /*6860*/  STG.E.U16 desc[UR18][R4.64+0x4], R22 ;  /* 0x0000041604007986 */ /* 0x000fe8000c101512 */
[----:B------:R0:W-:Y:S04]  /*6870*/  STG.E.U16 desc[UR18][R4.64+0x6], R0 ;  /* 0x0000060004007986 */ /* 0x0001e8000c101512 */
[----:B------:R2:W-:Y:S01]  /*6880*/  STG.E.U16 desc[UR18][R6.64+0x2], R3 ;  /* 0x0000020306007986 */ /* 0x0005e2000c101512 */
[----:B-1----:R-:W-:-:S02]  /*6890*/  PRMT R8, R24, 0x7632, R8 ;  /* 0x0000763218087816 */ /* 0x002fc40000000008 */
[----:B0-----:R-:W-:Y:S02]  /*68a0*/  PRMT R5, R26, 0x7632, R5 ;  /* 0x000076321a057816 */ /* 0x001fe40000000005 */
[----:B--2---:R-:W-:Y:S02]  /*68b0*/  IADD3.X R3, R114, UR25, RZ, P0, !PT ;  /* 0x0000001972037c10 */ /* 0x004fe400087fe4ff */
[----:B------:R-:W-:Y:S01]  /*68c0*/  IADD3 R4, P0, R70, UR24, RZ ;  /* 0x0000001846047c10 */ /* 0x000fe2000ff1e0ff */
[----:B------:R-:W-:Y:S01]  /*68d0*/  STG.E.U16 desc[UR18][R6.64], R20 ;  /* 0x0000001406007986 */ /* 0x000fe2000c101512 */
[----:B------:R-:W-:-:S03]  /*68e0*/  PRMT R0, R25, 0x7632, R0 ;  /* 0x0000763219007816 */ /* 0x000fc60000000000 */
[----:B------:R-:W-:Y:S04]  /*68f0*/  STG.E.U16 desc[UR18][R6.64+0x4], R26 ;  /* 0x0000041a06007986 */ /* 0x000fe8000c101512 */
[----:B------:R0:W-:Y:S04]  /*6900*/  STG.E.U16 desc[UR18][R6.64+0x6], R5 ;  /* 0x0000060506007986 */ /* 0x0001e8000c101512 */
[----:B------:R-:W-:Y:S04]  /*6910*/  STG.E.U16 desc[UR18][R2.64], R24 ;  /* 0x0000001802007986 */ /* 0x000fe8000c101512 */
[----:B------:R-:W-:Y:S01]  /*6920*/  STG.E.U16 desc[UR18][R2.64+0x2], R8 ;  /* 0x0000020802007986 */ /* 0x000fe2000c101512 */
[----:B0-----:R-:W-:-:S02]  /*6930*/  IADD3.X R5, R108, UR25, RZ, P0, !PT ;  /* 0x000000196c057c10 */ /* 0x001fc400087fe4ff */
[----:B------:R-:W-:Y:S02]  /*6940*/  PRMT R7, R23, 0x7632, R7 ;  /* 0x0000763217077816 */ /* 0x000fe40000000007 */
[----:B------:R-:W-:Y:S01]  /*6950*/  IADD3 R6, P0, R65, UR24, RZ ;  /* 0x0000001841067c10 */ /* 0x000fe2000ff1e0ff */
[----:B------:R-:W-:Y:S04]  /*6960*/  STG.E.U16 desc[UR18][R2.64+0x4], R25 ;  /* 0x0000041902007986 */ /* 0x000fe8000c101512 */
[----:B------:R-:W-:Y:S04]  /*6970*/  STG.E.U16 desc[UR18][R2.64+0x6], R0 ;  /* 0x0000060002007986 */ /* 0x000fe8000c101512 */
[----:B------:R0:W-:Y:S02]  /*6980*/  STG.E.U16 desc[UR18][R4.64+0x2], R7 ;  /* 0x0000020704007986 */ /* 0x0001e4000c101512 */
[----:B0-----:R-:W-:-:S02]  /*6990*/  IADD3.X R7, R63, UR25, RZ, P0, !PT ;  /* 0x000000193f077c10 */ /* 0x001fc400087fe4ff */
[----:B------:R-:W-:Y:S02]  /*69a0*/  IADD3 R58, P0, R58, UR24, RZ ;  /* 0x000000183a3a7c10 */ /* 0x000fe4000ff1e0ff */
[----:B------:R-:W-:Y:S02]  /*69b0*/  PRMT R3, R21, 0x7632, R3 ;  /* 0x0000763215037816 */ /* 0x000fe40000000003 */
[----:B------:R-:W-:Y:S02]  /*69c0*/  IADD3.X R59, R59, UR25, RZ, P0, !PT ;  /* 0x000000193b3b7c10 */ /* 0x000fe400087fe4ff */
[----:B------:R-:W-:Y:S02]  /*69d0*/  IADD3 R52, P0, R52, UR24, RZ ;  /* 0x0000001834347c10 */ /* 0x000fe4000ff1e0ff */
[----:B------:R-:W-:Y:S02]  /*69e0*/  PRMT R0, R17, 0x7632, R0 ;  /* 0x0000763211007816 */ /* 0x000fe40000000000 */
[----:B------:R-:W-:Y:S01]  /*69f0*/  IADD3.X R53, R53, UR25, RZ, P0, !PT ;  /* 0x0000001935357c10 */ /* 0x000fe200087fe4ff */
[----:B------:R-:W-:Y:S01]  /*6a00*/  STG.E.U16 desc[UR18][R4.64], R23 ;  /* 0x0000001704007986 */ /* 0x000fe2000c101512 */
[----:B------:R-:W-:-:S02]  /*6a10*/  IADD3 R50, P0, R50, UR24, RZ ;  /* 0x0000001832327c10 */ /* 0x000fc4000ff1e0ff */
[----:B------:R-:W-:Y:S01]  /*6a20*/  PRMT R8, R19, 0x7632, R8 ;  /* 0x0000763213087816 */ /* 0x000fe20000000008 */
[----:B------:R-:W-:Y:S01]  /*6a30*/  STG.E.U16 desc[UR18][R4.64+0x4], R21 ;  /* 0x0000041504007986 */ /* 0x000fe2000c101512 */
[----:B------:R-:W-:-:S03]  /*6a40*/  PRMT R2, R13, 0x7632, R2 ;  /* 0x000076320d027816 */ /* 0x000fc60000000002 */
[----:B------:R-:W-:Y:S01]  /*6a50*/  STG.E.U16 desc[UR18][R4.64+0x6], R3 ;  /* 0x0000060304007986 */ /* 0x000fe2000c101512 */
[----:B------:R-:W-:-:S03]  /*6a60*/  IADD3.X R51, R51, UR25, RZ, P0, !PT ;  /* 0x0000001933337c10 */ /* 0x000fc600087fe4ff */
[----:B------:R0:W-:Y:S01]  /*6a70*/  STG.E.U16 desc[UR18][R6.64+0x6], R0 ;  /* 0x0000060006007986 */ /* 0x0001e2000c101512 */
[----:B------:R-:W-:Y:S02]  /*6a80*/  IADD3 R48, P0, R48, UR24, RZ ;  /* 0x0000001830307c10 */ /* 0x000fe4000ff1e0ff */
[----:B------:R-:W-:Y:S01]  /*6a90*/  PRMT R26, R9, 0x7632, R26 ;  /* 0x00007632091a7816 */ /* 0x000fe2000000001a */
[----:B------:R-:W-:Y:S01]  /*6aa0*/  STG.E.U16 desc[UR18][R6.64], R19 ;  /* 0x0000001306007986 */ /* 0x000fe2000c101512 */
[----:B------:R-:W-:-:S03]  /*6ab0*/  PRMT R25, R74, 0x7632, R25 ;  /* 0x000076324a197816 */ /* 0x000fc60000000019 */
[----:B------:R-:W-:Y:S01]  /*6ac0*/  STG.E.U16 desc[UR18][R6.64+0x2], R8 ;  /* 0x0000020806007986 */ /* 0x000fe2000c101512 */
[----:B0-----:R-:W-:-:S03]  /*6ad0*/  PRMT R0, R44, 0x7632, R0 ;  /* 0x000076322c007816 */ /* 0x001fc60000000000 */
[----:B------:R-:W-:Y:S01]  /*6ae0*/  STG.E.U16 desc[UR18][R6.64+0x4], R17 ;  /* 0x0000041106007986 */ /* 0x000fe2000c101512 */
[----:B------:R-:W-:-:S03]  /*6af0*/  IADD3.X R49, R49, UR25, RZ, P0, !PT ;  /* 0x0000001931317c10 */ /* 0x000fc600087fe4ff */
[----:B------:R-:W-:Y:S01]  /*6b00*/  STG.E.U16 desc[UR18][R58.64], R15 ;  /* 0x0000000f3a007986 */ /* 0x000fe2000c101512 */
[----:B------:R-:W-:-:S03]  /*6b10*/  PRMT R24, R62, 0x7632, R24 ;  /* 0x000076323e187816 */ /* 0x000fc60000000018 */
        /* <DEDUP_REMOVED lines=18> */
.L_x_2159:
        /* <DEDUP_REMOVED lines=15> */
[----:B------:R-:W3:Y:S01]  /*6d30*/  S2UR UR5, SR_CgaCtaId ;  /* 0x00000000000579c3 */ /* 0x000ee20000008800 */
[----:B0-----:R-:W-:Y:S02]  /*6d40*/  LOP3.LUT R3, RZ, R20, RZ, 0x33, !PT ;  /* 0x00000014ff037212 */ /* 0x001fe400078e33ff */
[----:B--2---:R-:W-:Y:S02]  /*6d50*/  LOP3.LUT R0, RZ, R21, RZ, 0x33, !PT ;  /* 0x00000015ff007212 */ /* 0x004fe400078e33ff */
[----:B------:R-:W-:-:S04]  /*6d60*/  ISETP.GT.U32.AND P0, PT, R3, -0x5, PT ;  /* 0xfffffffb0300780c */ /* 0x000fc80003f04070 */
[C---:B------:R-:W-:Y:S01]  /*6d70*/  ISETP.GT.AND.EX P0, PT, R0.reuse, -0x1, PT, P0 ;  /* 0xffffffff0000780c */ /* 0x040fe20003f04300 */
[----:B---3--:R-:W-:Y:S01]  /*6d80*/  ULEA UR6, UR5, UR4, 0x18 ;  /* 0x0000000405067291 */ /* 0x008fe2000f8ec03f */
        /* <DEDUP_REMOVED lines=60> */
.L_x_2186:
        /* <DEDUP_REMOVED lines=42> */
.L_x_2173:
[----:B------:R-:W-:Y:S05]  /*73f0*/  BSYNC B1 ;  /* 0x0000000000017941 */ /* 0x000fea0003800000 */
.L_x_2172:
        /* <DEDUP_REMOVED lines=18> */
.L_x_2176:
        /* <DEDUP_REMOVED lines=55> */
.L_x_2175:
[----:B------:R-:W-:Y:S05]  /*7890*/  BSYNC B1 ;  /* 0x0000000000017941 */ /* 0x000fea0003800000 */
.L_x_2174:
        /* <DEDUP_REMOVED lines=35> */
.L_x_2178:
[----:B------:R-:W-:Y:S05]  /*7ad0*/  BSYNC B1 ;  /* 0x0000000000017941 */ /* 0x000fea0003800000 */
.L_x_2177:
        /* <DEDUP_REMOVED lines=15> */
.L_x_2171:
[----:B------:R-:W-:Y:S05]  /*7bd0*/  BSYNC B0 ;  /* 0x0000000000007941 */ /* 0x000fea0003800000 */
.L_x_2170:
        /* <DEDUP_REMOVED lines=39> */
.L_x_2195:
        /* <DEDUP_REMOVED lines=43> */
.L_x_2205:
        /* <DEDUP_REMOVED lines=38> */
.L_x_2215:
[----:B0-----:R-:W-:Y:S01]  /*8360*/  FADD.FTZ R30, R25, R30 ;  /* 0x0000001e191e7221 */ /* 0x001fe20000010000 */
[----:B------:R-:W-:-:S04]  /*8370*/  @!P1 F2FP.F16.F32.PACK_AB R25, RZ, R35 ;  /* 0x00000023ff19923e */ /* 0x000fc800000000ff */
[----:B------:R-:W-:Y:S02]  /*8380*/  PRMT R31, R25, 0x7610, R31 ;  /* 0x00007610191f7816 */ /* 0x000fe4000000001f */
[----:B------:R-:W-:Y:S02]  /*8390*/  @!P1 F2FP.F16.F32.PACK_AB R30, RZ, R30 ;  /* 0x0000001eff1e923e */ /* 0x000fe400000000ff */
[----:B------:R-:W-:Y:S01]  /*83a0*/  MOV R25, R18 ;  /* 0x0000001200197202 */ /* 0x000fe20000000f00 */
[----:B------:R3:W-:Y:S04]  /*83b0*/  @!P1 STG.E.U16 desc[UR18][R26.64+0x50], R31 ;  /* 0x0000501f1a009986 */ /* 0x0007e8000c101512 */
[----:B------:R3:W-:Y:S02]  /*83c0*/  @!P1 STG.E.U16 desc[UR18][R28.64+0x50], R30 ;  /* 0x0000501e1c009986 */ /* 0x0007e4000c101512 */
.L_x_2181:
[----:B------:R-:W-:Y:S05]  /*83d0*/  BSYNC B0 ;  /* 0x0000000000007941 */ /* 0x000fea0003800000 */
.L_x_2180:
        /* <DEDUP_REMOVED lines=117> */
[----:B------:R-:W-:Y:S01]  /*8b30*/  @!P0 F2FP.F16.F32.PACK_AB R31, RZ, R31 ;  /* 0x0000001fff1f823e */ /* 0x000fe200000000ff */
[----:B------:R-:W4:Y:S03]  /*8b40*/  SHFL.BFLY PT, R47, R46, 0x2, 0x101f ;  /* 0x0c501f002e2f7f89 */ /* 0x000f2600000e0000 */
[----:B------:R-:W-:Y:S01]  /*8b50*/  @!P0 F2FP.F16.F32.PACK_AB R30, RZ, R30 ;  /* 0x0000001eff1e823e */ /* 0x000fe200000000ff */
[----:B-----5:R-:W-:-:S04]  /*8b60*/  IMAD.WIDE R28, R25, 0x2, R28 ;  /* 0x00000002191c7825 */ /* 0x020fc800078e021c */
[----:B------:R-:W-:Y:S01]  /*8b70*/  FADD.FTZ R25, R37, R34 ;  /* 0x0000002225197221 */ /* 0x000fe20000010000 */
[----:B------:R-:W-:Y:S02]  /*8b80*/  PRMT R49, R31, 0x7610, R49 ;  /* 0x000076101f317816 */ /* 0x000fe40000000031 */
[----:B------:R-:W-:Y:S01]  /*8b90*/  PRMT R33, R30, 0x7610, R33 ;  /* 0x000076101e217816 */ /* 0x000fe20000000021 */
[----:B-1----:R-:W-:Y:S01]  /*8ba0*/  FADD.FTZ R30, R36, R35 ;  /* 0x00000023241e7221 */ /* 0x002fe20000010000 */
[----:B------:R-:W-:Y:S02]  /*8bb0*/  @!P0 F2FP.F16.F32.PACK_AB R25, RZ, R25 ;  /* 0x00000019ff19823e */ /* 0x000fe400000000ff */
[----:B------:R-:W-:Y:S01]  /*8bc0*/  MOV R34, 0xffff ;  /* 0x0000ffff00227802 */ /* 0x000fe20000000f00 */
[----:B--2---:R-:W-:Y:S01]  /*8bd0*/  FADD.FTZ R31, R44, R41 ;  /* 0x000000292c1f7221 */ /* 0x004fe20000010000 */
[----:B------:R1:W-:Y:S01]  /*8be0*/  @!P0 STG.E.U16 desc[UR18][R26.64], R33 ;  /* 0x000000211a008986 */ /* 0x0003e2000c101512 */
[----:B------:R-:W-:Y:S01]  /*8bf0*/  @!P0 F2FP.F16.F32.PACK_AB R30, RZ, R30 ;  /* 0x0000001eff1e823e */ /* 0x000fe200000000ff */
[----:B0-----:R-:W-:-:S02]  /*8c00*/  FADD.FTZ R32, R42, R43 ;  /* 0x0000002b2a207221 */ /* 0x001fc40000010000 */
[----:B------:R-:W-:Y:S01]  /*8c10*/  @!P0 F2FP.F16.F32.PACK_AB R31, RZ, R31 ;  /* 0x0000001fff1f823e */ /* 0x000fe200000000ff */
[----:B------:R-:W-:Y:S01]  /*8c20*/  @!P0 STG.E.U16 desc[UR18][R28.64], R49 ;  /* 0x000000311c008986 */ /* 0x000fe2000c101512 */
[----:B---3--:R-:W-:Y:S01]  /*8c30*/  FADD.FTZ R45, R45, R48 ;  /* 0x000000302d2d7221 */ /* 0x008fe20000010000 */
[----:B------:R-:W-:Y:S01]  /*8c40*/  @!P0 F2FP.F16.F32.PACK_AB R32, RZ, R32 ;  /* 0x00000020ff20823e */ /* 0x000fe200000000ff */
        /* <DEDUP_REMOVED lines=10> */
.L_x_2249:
[----:B-12---:R-:W-:Y:S01]  /*8cf0*/  FADD.FTZ R30, R46, R25 ;  /* 0x000000192e1e7221 */ /* 0x006fe20000010000 */
[----:B------:R-:W-:-:S04]  /*8d00*/  @!P0 F2FP.F16.F32.PACK_AB R25, RZ, R34 ;  /* 0x00000022ff19823e */ /* 0x000fc800000000ff */
[----:B------:R-:W-:Y:S01]  /*8d10*/  @!P0 F2FP.F16.F32.PACK_AB R30, RZ, R30 ;  /* 0x0000001eff1e823e */ /* 0x000fe200000000ff */
[----:B------:R4:W-:Y:S04]  /*8d20*/  @!P0 STG.E.U16 desc[UR18][R26.64+0x78], R25 ;  /* 0x000078191a008986 */ /* 0x0009e8000c101512 */
[----:B------:R4:W-:Y:S02]  /*8d30*/  @!P0 STG.E.U16 desc[UR18][R28.64+0x78], R30 ;  /* 0x0000781e1c008986 */ /* 0x0009e4000c101512 */
.L_x_2179:
[----:B------:R-:W-:Y:S05]  /*8d40*/  WARPSYNC.ALL ;  /* 0x0000000000007948 */ /* 0x000fea0003800000 */
[----:B------:R-:W-:Y:S01]  /*8d50*/  IADD3 R22, R22, 0x200, RZ ;  /* 0x0000020016167810 */ /* 0x000fe20007ffe0ff */
[----:B------:R-:W-:Y:S03]  /*8d60*/  BAR.SYNC.DEFER_BLOCKING 0x0 ;  /* 0x0000000000007b1d */ /* 0x000fe60000010000 */
[----:B------:R-:W-:-:S13]  /*8d70*/  ISETP.GE.AND P0, PT, R22, UR17, PT ;  /* 0x0000001116007c0c */ /* 0x000fda000bf06270 */
[----:B------:R-:W-:Y:S05]  /*8d80*/  @!P0 BRA `(.L_x_2186) ;  /* 0xffffffe000f08947 */ /* 0x000fea000383ffff */
[----:B------:R-:W-:Y:S05]  /*8d90*/  EXIT ;  /* 0x000000000000794d */ /* 0x000fea0003800000 */
.L_x_2182:
[----:B-1----:R-:W-:Y:S02]  /*8da0*/  MOV R52, R25 ;  /* 0x0000001900347202 */ /* 0x002fe40000000f00 */
[----:B------:R-:W-:Y:S02]  /*8db0*/  MOV R53, 0x8 ;  /* 0x0000000800357802 */ /* 0x000fe40000000f00 */
[----:B------:R-:W-:Y:S02]  /*8dc0*/  MOV R54, 0x101f ;  /* 0x0000101f00367802 */ /* 0x000fe40000000f00 */
[----:B------:R-:W-:-:S07]  /*8dd0*/  MOV R51, 0xffff ;  /* 0x0000ffff00337802 */ /* 0x000fce0000000f00 */
[----:B0-2---:R-:W-:Y:S05]  /*8de0*/  WARPSYNC.COLLECTIVE R51, `(.L_x_2187) ;  /* 0x0000000033087348 */ /* 0x005fea0003c00000 */
[----:B------:R1:W3:Y:S02]  /*8df0*/  SHFL.BFLY P2, R49, R52, R53, R54 ;  /* 0x0c00003534317389 */ /* 0x0002e40000040036 */
[----:B0123--:R-:W-:Y:S01]  /*8e00*/  ENDCOLLECTIVE ;  /* 0x000000000000791b */ /* 0x00ffe20003800000 */
.L_x_2187:
[----:B------:R-:W-:Y:S02]  /*8e10*/  MOV R52, R26 ;  /* 0x0000001a00347202 */ /* 0x000fe40000000f00 */
[----:B------:R-:W-:-:S07]  /*8e20*/  MOV R28, R49 ;  /* 0x00000031001c7202 */ /* 0x000fce0000000f00 */
[----:B------:R-:W-:Y:S05]  /*8e30*/  WARPSYNC.COLLECTIVE R51, `(.L_x_2188) ;  /* 0x0000000033087348 */ /* 0x000fea0003c00000 */
[----:B------:R0:W1:Y:S02]  /*8e40*/  SHFL.BFLY P2, R49, R52, R53, R54 ;  /* 0x0c00003534317389 */ /* 0x0000640000040036 */
[----:B01----:R-:W-:Y:S01]  /*8e50*/  ENDCOLLECTIVE ;  /* 0x000000000000791b */ /* 0x003fe20003800000 */
.L_x_2188:
[----:B------:R-:W-:-:S05]  /*8e60*/  FADD.FTZ R28, R28, R25 ;  /* 0x000000191c1c7221 */ /* 0x000fca0000010000 */
[----:B------:R-:W-:Y:S02]  /*8e70*/  MOV R52, R28 ;  /* 0x0000001c00347202 */ /* 0x000fe40000000f00 */
[----:B------:R-:W-:Y:S02]  /*8e80*/  MOV R53, 0x4 ;  /* 0x0000000400357802 */ /* 0x000fe40000000f00 */
[----:B------:R-:W-:-:S07]  /*8e90*/  MOV R27, R49 ;  /* 0x00000031001b7202 */ /* 0x000fce0000000f00 */
[----:B------:R-:W-:Y:S05]  /*8ea0*/  WARPSYNC.COLLECTIVE R51, `(.L_x_2189) ;  /* 0x0000000033087348 */ /* 0x000fea0003c00000 */
[----:B------:R0:W1:Y:S02]  /*8eb0*/  SHFL.BFLY P2, R49, R52, R53, R54 ;  /* 0x0c00003534317389 */ /* 0x0000640000040036 */
[----:B01----:R-:W-:Y:S01]  /*8ec0*/  ENDCOLLECTIVE ;  /* 0x000000000000791b */ /* 0x003fe20003800000 */
.L_x_2189:
[----:B------:R-:W-:-:S05]  /*8ed0*/  FADD.FTZ R27, R27, R26 ;  /* 0x0000001a1b1b7221 */ /* 0x000fca0000010000 */
[----:B------:R-:W-:Y:S02]  /*8ee0*/  MOV R52, R27 ;  /* 0x0000001b00347202 */ /* 0x000fe40000000f00 */
[----:B------:R-:W-:-:S07]  /*8ef0*/  MOV R29, R49 ;  /* 0x00000031001d7202 */ /* 0x000fce0000000f00 */
[----:B------:R-:W-:Y:S05]  /*8f00*/  WARPSYNC.COLLECTIVE R51, `(.L_x_2190) ;  /* 0x0000000033087348 */ /* 0x000fea0003c00000 */
[----:B------:R0:W1:Y:S02]  /*8f10*/  SHFL.BFLY P2, R49, R52, R53, R54 ;  /* 0x0c00003534317389 */ /* 0x0000640000040036 */
[----:B01----:R-:W-:Y:S01]  /*8f20*/  ENDCOLLECTIVE ;  /* 0x000000000000791b */ /* 0x003fe20003800000 */
.L_x_2190:
[----:B------:R-:W-:-:S05]  /*8f30*/  FADD.FTZ R29, R28, R29 ;  /* 0x0000001d1c1d7221 */ /* 0x000fca0000010000 */
[----:B------:R-:W-:Y:S02]  /*8f40*/  MOV R52, R29 ;  /* 0x0000001d00347202 */ /* 0x000fe40000000f00 */
[----:B------:R-:W-:Y:S02]  /*8f50*/  MOV R53, 0x2 ;  /* 0x0000000200357802 */ /* 0x000fe40000000f00 */
[----:B------:R-:W-:-:S07]  /*8f60*/  MOV R30, R49 ;  /* 0x00000031001e7202 */ /* 0x000fce0000000f00 */
[----:B------:R-:W-:Y:S05]  /*8f70*/  WARPSYNC.COLLECTIVE R51, `(.L_x_2191) ;  /* 0x0000000033087348 */ /* 0x000fea0003c00000 */
[----:B------:R0:W1:Y:S02]  /*8f80*/  SHFL.BFLY P2, R49, R52, R53, R54 ;  /* 0x0c00003534317389 */ /* 0x0000640000040036 */
[----:B01----:R-:W-:Y:S01]  /*8f90*/  ENDCOLLECTIVE ;  /* 0x000000000000791b */ /* 0x003fe20003800000 */
.L_x_2191:
[----:B------:R-:W-:-:S05]  /*8fa0*/  FADD.FTZ R30, R27, R30 ;  /* 0x0000001e1b1e7221 */ /* 0x000fca0000010000 */
[----:B------:R-:W-:Y:S02]  /*8fb0*/  MOV R52, R30 ;  /* 0x0000001e00347202 */ /* 0x000fe40000000f00 */
[----:B------:R-:W-:-:S07]  /*8fc0*/  MOV R32, R49 ;  /* 0x0000003100207202 */ /* 0x000fce0000000f00 */
[----:B------:R-:W-:Y:S05]  /*8fd0*/  WARPSYNC.COLLECTIVE R51, `(.L_x_2192) ;  /* 0x0000000033087348 */ /* 0x000fea0003c00000 */
[----:B------:R0:W1:Y:S02]  /*8fe0*/  SHFL.BFLY P2, R49, R52, R53, R54 ;  /* 0x0c00003534317389 */ /* 0x0000640000040036 */
[----:B01----:R-:W-:Y:S01]  /*8ff0*/  ENDCOLLECTIVE ;  /* 0x000000000000791b */ /* 0x003fe20003800000 */
.L_x_2192:
[----:B------:R-:W-:-:S05]  /*9000*/  FADD.FTZ R32, R29, R32 ;  /* 0x000000201d207221 */ /* 0x000fca0000010000 */
[----:B------:R-:W-:Y:S02]  /*9010*/  MOV R52, R32 ;  /* 0x0000002000347202 */ /* 0x000fe40000000f00 */
[----:B------:R-:W-:Y:S02]  /*9020*/  MOV R53, 0x1 ;  /* 0x0000000100357802 */ /* 0x000fe40000000f00 */
[----:B------:R-:W-:-:S07]  /*9030*/  MOV R25, R49 ;  /* 0x0000003100197202 */ /* 0x000fce0000000f00 */
[----:B------:R-:W-:Y:S05]  /*9040*/  WARPSYNC.COLLECTIVE R51, `(.L_x_2193) ;  /* 0x0000000033087348 */ /* 0x000fea0003c00000 */
[----:B------:R0:W1:Y:S02]  /*9050*/  SHFL.BFLY P2, R49, R52, R53, R54 ;  /* 0x0c00003534317389 */ /* 0x0000640000040036 */
[----:B01----:R-:W-:Y:S01]  /*9060*/  ENDCOLLECTIVE ;  /* 0x000000000000791b */ /* 0x003fe20003800000 */
.L_x_2193:
[----:B------:R-:W-:-:S05]  /*9070*/  FADD.FTZ R25, R30, R25 ;  /* 0x000000191e197221 */ /* 0x000fca0000010000 */
[----:B------:R-:W-:Y:S02]  /*9080*/  MOV R52, R25 ;  /* 0x0000001900347202 */ /* 0x000fe40000000f00 */
[----:B------:R-:W-:-:S07]  /*9090*/  MOV R31, R49 ;  /* 0x00000031001f7202 */ /* 0x000fce0000000f00 */
[----:B------:R-:W-:Y:S05]  /*90a0*/  WARPSYNC.COLLECTIVE R51, `(.L_x_2194) ;  /* 0x0000000033087348 */ /* 0x000fea0003c00000 */
[----:B------:R0:W1:Y:S02]  /*90b0*/  SHFL.BFLY P2, R49, R52, R53, R54 ;  /* 0x0c00003534317389 */ /* 0x0000640000040036 */
[----:B01----:R-:W-:Y:S01]  /*90c0*/  ENDCOLLECTIVE ;  /* 0x000000000000791b */ /* 0x003fe20003800000 */
.L_x_2194:
[----:B------:R-:W-:Y:S01]  /*90d0*/  FADD.FTZ R31, R32, R31 ;  /* 0x0000001f201f7221 */ /* 0x000fe20000010000 */
[----:B------:R-:W-:Y:S01]  /*90e0*/  MOV R34, R49 ;  /* 0x0000003100227202 */ /* 0x000fe20000000f00 */
[----:B------:R-:W-:Y:S06]  /*90f0*/  BRA `(.L_x_2195) ;  /* 0xffffffec00547947 */ /* 0x000fec000383ffff */
.L_x_2183:
        /* <DEDUP_REMOVED lines=8> */
.L_x_2197:
[----:B------:R-:W-:Y:S05]  /*9180*/  BSYNC B1 ;  /* 0x0000000000017941 */ /* 0x000fea0003800000 */
.L_x_2196:
        /* <DEDUP_REMOVED lines=8> */
.L_x_2198:
[----:B------:R-:W-:Y:S01]  /*9210*/  FADD.FTZ R32, R32, R25 ;  /* 0x0000001920207221 */ /* 0x000fe20000010000 */
[----:B------:R-:W-:-:S04]  /*9220*/  HFMA2.MMA R53, -RZ, RZ, 0, 2.384185791015625e-07 ;  /* 0x00000004ff357435 */ /* 0x000fc800000001ff */
[----:B------:R-:W-:Y:S02]  /*9230*/  MOV R52, R32 ;  /* 0x0000002000347202 */ /* 0x000fe40000000f00 */
[----:B------:R-:W-:-:S07]  /*9240*/  MOV R31, R49 ;  /* 0x00000031001f7202 */ /* 0x000fce0000000f00 */
[----:B------:R-:W-:Y:S05]  /*9250*/  WARPSYNC.COLLECTIVE R51, `(.L_x_2199) ;  /* 0x0000000033087348 */ /* 0x000fea0003c00000 */
[----:B------:R0:W1:Y:S02]  /*9260*/  SHFL.BFLY P2, R49, R52, R53, R54 ;  /* 0x0c00003534317389 */ /* 0x0000640000040036 */
[----:B01----:R-:W-:Y:S01]  /*9270*/  ENDCOLLECTIVE ;  /* 0x000000000000791b */ /* 0x003fe20003800000 */
.L_x_2199:
[----:B------:R-:W-:-:S05]  /*9280*/  FADD.FTZ R31, R31, R30 ;  /* 0x0000001e1f1f7221 */ /* 0x000fca0000010000 */
[----:B------:R-:W-:Y:S02]  /*9290*/  MOV R52, R31 ;  /* 0x0000001f00347202 */ /* 0x000fe40000000f00 */
[----:B------:R-:W-:-:S07]  /*92a0*/  MOV R33, R49 ;  /* 0x0000003100217202 */ /* 0x000fce0000000f00 */
[----:B------:R-:W-:Y:S05]  /*92b0*/  WARPSYNC.COLLECTIVE R51, `(.L_x_2200) ;  /* 0x0000000033087348 */ /* 0x000fea0003c00000 */
[----:B------:R0:W1:Y:S02]  /*92c0*/  SHFL.BFLY P2, R49, R52, R53, R54 ;  /* 0x0c00003534317389 */ /* 0x0000640000040036 */
[----:B01----:R-:W-:Y:S01]  /*92d0*/  ENDCOLLECTIVE ;  /* 0x000000000000791b */ /* 0x003fe20003800000 */
.L_x_2200:
[----:B------:R-:W-:Y:S01]  /*92e0*/  FADD.FTZ R33, R32, R33 ;  /* 0x0000002120217221 */ /* 0x000fe20000010000 */
[----:B------:R-:W-:-:S04]  /*92f0*/  HFMA2.MMA R53, -RZ, RZ, 0, 1.1920928955078125e-07 ;  /* 0x00000002ff357435 */ /* 0x000fc800000001ff */
[----:B------:R-:W-:Y:S02]  /*9300*/  MOV R52, R33 ;  /* 0x0000002100347202 */ /* 0x000fe40000000f00 */
[----:B------:R-:W-:-:S07]  /*9310*/  MOV R34, R49 ;  /* 0x0000003100227202 */ /* 0x000fce0000000f00 */
[----:B------:R-:W-:Y:S05]  /*9320*/  WARPSYNC.COLLECTIVE R51, `(.L_x_2201) ;  /* 0x0000000033087348 */ /* 0x000fea0003c00000 */
[----:B------:R0:W1:Y:S02]  /*9330*/  SHFL.BFLY P2, R49, R52, R53, R54 ;  /* 0x0c00003534317389 */ /* 0x0000640000040036 */
[----:B01----:R-:W-:Y:S01]  /*9340*/  ENDCOLLECTIVE ;  /* 0x000000000000791b */ /* 0x003fe20003800000 */
.L_x_2201:
[----:B------:R-:W-:-:S05]  /*9350*/  FADD.FTZ R34, R31, R34 ;  /* 0x000000221f227221 */ /* 0x000fca0000010000 */
[----:B------:R-:W-:Y:S02]  /*9360*/  MOV R52, R34 ;  /* 0x0000002200347202 */ /* 0x000fe40000000f00 */
[----:B------:R-:W-:-:S07]  /*9370*/  MOV R36, R49 ;  /* 0x0000003100247202 */ /* 0x000fce0000000f00 */
[----:B------:R-:W-:Y:S05]  /*9380*/  WARPSYNC.COLLECTIVE R51, `(.L_x_2202) ;  /* 0x0000000033087348 */ /* 0x000fea0003c00000 */
[----:B------:R0:W1:Y:S02]  /*9390*/  SHFL.BFLY P2, R49, R52, R53, R54 ;  /* 0x0c00003534317389 */ /* 0x0000640000040036 */
[----:B01----:R-:W-:Y:S01]  /*93a0*/  ENDCOLLECTIVE ;  /* 0x000000000000791b */ /* 0x003fe20003800000 */
.L_x_2202:
[----:B------:R-:W-:Y:S01]  /*93b0*/  FADD.FTZ R36, R33, R36 ;  /* 0x0000002421247221 */ /* 0x000fe20000010000 */
[----:B------:R-:W-:-:S04]  /*93c0*/  HFMA2.MMA R53, -RZ, RZ, 0, 5.9604644775390625e-08 ;  /* 0x00000001ff357435 */ /* 0x000fc800000001ff */
[----:B------:R-:W-:Y:S02]  /*93d0*/  MOV R52, R36 ;  /* 0x0000002400347202 */ /* 0x000fe40000000f00 */
[----:B------:R-:W-:-:S07]  /*93e0*/  MOV R25, R49 ;  /* 0x0000003100197202 */ /* 0x000fce0000000f00 */
[----:B------:R-:W-:Y:S05]  /*93f0*/  WARPSYNC.COLLECTIVE R51, `(.L_x_2203) ;  /* 0x0000000033087348 */ /* 0x000fea0003c00000 */
[----:B------:R0:W1:Y:S02]  /*9400*/  SHFL.BFLY P2, R49, R52, R53, R54 ;  /* 0x0c00003534317389 */ /* 0x0000640000040036 */
[----:B01----:R-:W-:Y:S01]  /*9410*/  ENDCOLLECTIVE ;  /* 0x000000000000791b */ /* 0x003fe20003800000 */
.L_x_2203:
[----:B------:R-:W-:-:S05]  /*9420*/  FADD.FTZ R25, R34, R25 ;  /* 0x0000001922197221 */ /* 0x000fca0000010000 */
[----:B------:R-:W-:Y:S02]  /*9430*/  MOV R52, R25 ;  /* 0x0000001900347202 */ /* 0x000fe40000000f00 */
[----:B------:R-:W-:-:S07]  /*9440*/  MOV R35, R49 ;  /* 0x0000003100237202 */ /* 0x000fce0000000f00 */
[----:B------:R-:W-:Y:S05]  /*9450*/  WARPSYNC.COLLECTIVE R51, `(.L_x_2204) ;  /* 0x0000000033087348 */ /* 0x000fea0003c00000 */
[----:B------:R0:W1:Y:S02]  /*9460*/  SHFL.BFLY P2, R49, R52, R53, R54 ;  /* 0x0c00003534317389 */ /* 0x0000640000040036 */
[----:B01----:R-:W-:Y:S01]  /*9470*/  ENDCOLLECTIVE ;  /* 0x000000000000791b */ /* 0x003fe20003800000 */
.L_x_2204:
[----:B------:R-:W-:Y:S01]  /*9480*/  FADD.FTZ R35, R36, R35 ;  /* 0x0000002324237221 */ /* 0x000fe20000010000 */
[----:B------:R-:W-:Y:S01]  /*9490*/  MOV R30, R49 ;  /* 0x00000031001e7202 */ /* 0x000fe20000000f00 */
[----:B------:R-:W-:Y:S06]  /*94a0*/  BRA `(.L_x_2205) ;  /* 0xffffffec00147947 */ /* 0x000fec000383ffff */
.L_x_2184:
        /* <DEDUP_REMOVED lines=8> */
.L_x_2207:
[----:B------:R-:W-:Y:S05]  /*9530*/  BSYNC B1 ;  /* 0x0000000000017941 */ /* 0x000fea0003800000 */
.L_x_2206:
        /* <DEDUP_REMOVED lines=8> */
.L_x_2208:
[----:B------:R-:W-:Y:S01]  /*95c0*/  FADD.FTZ R32, R32, R25 ;  /* 0x0000001920207221 */ /* 0x000fe20000010000 */
[----:B------:R-:W-:-:S04]  /*95d0*/  HFMA2.MMA R53, -RZ, RZ, 0, 2.384185791015625e-07 ;  /* 0x00000004ff357435 */ /* 0x000fc800000001ff */
[----:B------:R-:W-:Y:S02]  /*95e0*/  MOV R52, R32 ;  /* 0x0000002000347202 */ /* 0x000fe40000000f00 */
[----:B------:R-:W-:-:S07]  /*95f0*/  MOV R31, R49 ;  /* 0x00000031001f7202 */ /* 0x000fce0000000f00 */
[----:B------:R-:W-:Y:S05]  /*9600*/  WARPSYNC.COLLECTIVE R51, `(.L_x_2209) ;  /* 0x0000000033087348 */ /* 0x000fea0003c00000 */
[----:B------:R0:W1:Y:S02]  /*9610*/  SHFL.BFLY P2, R49, R52, R53, R54 ;  /* 0x0c00003534317389 */ /* 0x0000640000040036 */
[----:B01----:R-:W-:Y:S01]  /*9620*/  ENDCOLLECTIVE ;  /* 0x000000000000791b */ /* 0x003fe20003800000 */
.L_x_2209:
[----:B------:R-:W-:-:S05]  /*9630*/  FADD.FTZ R31, R31, R30 ;  /* 0x0000001e1f1f7221 */ /* 0x000fca0000010000 */
[----:B------:R-:W-:Y:S02]  /*9640*/  MOV R52, R31 ;  /* 0x0000001f00347202 */ /* 0x000fe40000000f00 */
[----:B------:R-:W-:-:S07]  /*9650*/  MOV R33, R49 ;  /* 0x0000003100217202 */ /* 0x000fce0000000f00 */
[----:B------:R-:W-:Y:S05]  /*9660*/  WARPSYNC.COLLECTIVE R51, `(.L_x_2210) ;  /* 0x0000000033087348 */ /* 0x000fea0003c00000 */
[----:B------:R0:W1:Y:S02]  /*9670*/  SHFL.BFLY P2, R49, R52, R53, R54 ;  /* 0x0c00003534317389 */ /* 0x0000640000040036 */
[----:B01----:R-:W-:Y:S01]  /*9680*/  ENDCOLLECTIVE ;  /* 0x000000000000791b */ /* 0x003fe20003800000 */
.L_x_2210:
[----:B------:R-:W-:Y:S01]  /*9690*/  FADD.FTZ R33, R32, R33 ;  /* 0x0000002120217221 */ /* 0x000fe20000010000 */
[----:B------:R-:W-:-:S04]  /*96a0*/  HFMA2.MMA R53, -RZ, RZ, 0, 1.1920928955078125e-07 ;  /* 0x00000002ff357435 */ /* 0x000fc800000001ff */
[----:B------:R-:W-:Y:S02]  /*96b0*/  MOV R52, R33 ;  /* 0x0000002100347202 */ /* 0x000fe40000000f00 */
[----:B------:R-:W-:-:S07]  /*96c0*/  MOV R34, R49 ;  /* 0x0000003100227202 */ /* 0x000fce0000000f00 */
[----:B------:R-:W-:Y:S05]  /*96d0*/  WARPSYNC.COLLECTIVE R51, `(.L_x_2211) ;  /* 0x0000000033087348 */ /* 0x000fea0003c00000 */
[----:B------:R0:W1:Y:S02]  /*96e0*/  SHFL.BFLY P2, R49, R52, R53, R54 ;  /* 0x0c00003534317389 */ /* 0x0000640000040036 */
[----:B01----:R-:W-:Y:S01]  /*96f0*/  ENDCOLLECTIVE ;  /* 0x000000000000791b */ /* 0x003fe20003800000 */
.L_x_2211:
[----:B------:R-:W-:-:S05]  /*9700*/  FADD.FTZ R34, R31, R34 ;  /* 0x000000221f227221 */ /* 0x000fca0000010000 */
[----:B------:R-:W-:Y:S02]  /*9710*/  MOV R52, R34 ;  /* 0x0000002200347202 */ /* 0x000fe40000000f00 */
[----:B------:R-:W-:-:S07]  /*9720*/  MOV R36, R49 ;  /* 0x0000003100247202 */ /* 0x000fce0000000f00 */
[----:B------:R-:W-:Y:S05]  /*9730*/  WARPSYNC.COLLECTIVE R51, `(.L_x_2212) ;  /* 0x0000000033087348 */ /* 0x000fea0003c00000 */
[----:B------:R0:W1:Y:S02]  /*9740*/  SHFL.BFLY P2, R49, R52, R53, R54 ;  /* 0x0c00003534317389 */ /* 0x0000640000040036 */
[----:B01----:R-:W-:Y:S01]  /*9750*/  ENDCOLLECTIVE ;  /* 0x000000000000791b */ /* 0x003fe20003800000 */
.L_x_2212:
[----:B------:R-:W-:Y:S01]  /*9760*/  FADD.FTZ R36, R33, R36 ;  /* 0x0000002421247221 */ /* 0x000fe20000010000 */
[----:B------:R-:W-:-:S04]  /*9770*/  HFMA2.MMA R53, -RZ, RZ, 0, 5.9604644775390625e-08 ;  /* 0x00000001ff357435 */ /* 0x000fc800000001ff */
[----:B------:R-:W-:Y:S02]  /*9780*/  MOV R52, R36 ;  /* 0x0000002400347202 */ /* 0x000fe40000000f00 */
[----:B------:R-:W-:-:S07]  /*9790*/  MOV R25, R49 ;  /* 0x0000003100197202 */ /* 0x000fce0000000f00 */
[----:B------:R-:W-:Y:S05]  /*97a0*/  WARPSYNC.COLLECTIVE R51, `(.L_x_2213) ;  /* 0x0000000033087348 */ /* 0x000fea0003c00000 */
[----:B------:R0:W1:Y:S02]  /*97b0*/  SHFL.BFLY P2, R49, R52, R53, R54 ;  /* 0x0c00003534317389 */ /* 0x0000640000040036 */
[----:B01----:R-:W-:Y:S01]  /*97c0*/  ENDCOLLECTIVE ;  /* 0x000000000000791b */ /* 0x003fe20003800000 */
.L_x_2213:
[----:B------:R-:W-:-:S05]  /*97d0*/  FADD.FTZ R25, R34, R25 ;  /* 0x0000001922197221 */ /* 0x000fca0000010000 */
[----:B------:R-:W-:Y:S02]  /*97e0*/  MOV R52, R25 ;  /* 0x0000001900347202 */ /* 0x000fe40000000f00 */
[----:B------:R-:W-:-:S07]  /*97f0*/  MOV R35, R49 ;  /* 0x0000003100237202 */ /* 0x000fce0000000f00 */
[----:B------:R-:W-:Y:S05]  /*9800*/  WARPSYNC.COLLECTIVE R51, `(.L_x_2214) ;  /* 0x0000000033087348 */ /* 0x000fea0003c00000 */
[----:B------:R0:W1:Y:S02]  /*9810*/  SHFL.BFLY P2, R49, R52, R53, R54 ;  /* 0x0c00003534317389 */ /* 0x0000640000040036 */
[----:B01----:R-:W-:Y:S01]  /*9820*/  ENDCOLLECTIVE ;  /* 0x000000000000791b */ /* 0x003fe20003800000 */
.L_x_2214:
[----:B------:R-:W-:Y:S01]  /*9830*/  FADD.FTZ R35, R36, R35 ;  /* 0x0000002324237221 */ /* 0x000fe20000010000 */
[----:B------:R-:W-:Y:S01]  /*9840*/  MOV R30, R49 ;  /* 0x00000031001e7202 */ /* 0x000fe20000000f00 */
[----:B------:R-:W-:Y:S06]  /*9850*/  BRA `(.L_x_2215) ;  /* 0xffffffe800c07947 */ /* 0x000fec000383ffff */
.L_x_2185:
        /* <DEDUP_REMOVED lines=8> */
.L_x_2217:
[----:B------:R-:W-:Y:S05]  /*98e0*/  BSYNC B0 ;  /* 0x0000000000007941 */ /* 0x000fea0003800000 */
.L_x_2216:
        /* <DEDUP_REMOVED lines=11> */
.L_x_2218:
        /* <DEDUP_REMOVED lines=19> */
.L_x_2219:
        /* <DEDUP_REMOVED lines=8> */
.L_x_2220:
        /* <DEDUP_REMOVED lines=11> */
.L_x_2221:
[----:B------:R-:W-:-:S05]  /*9c00*/  FADD.FTZ R27, R28, R27 ;  /* 0x0000001b1c1b7221 */ /* 0x000fca0000010000 */
[----:B------:R-:W-:Y:S02]  /*9c10*/  MOV R52, R27 ;  /* 0x0000001b00347202 */ /* 0x000fe40000000f00 */
[----:B------:R-:W-:-:S07]  /*9c20*/  MOV R29, R49 ;  /* 0x00000031001d7202 */ /* 0x000fce0000000f00 */
[----:B------:R-:W-:Y:S05]  /*9c30*/  WARPSYNC.COLLECTIVE R51, `(.L_x_2222) ;  /* 0x0000000033087348 */ /* 0x000fea0003c00000 */
[----:B------:R0:W1:Y:S02]  /*9c40*/  SHFL.BFLY P2, R49, R52, R53, R54 ;  /* 0x0c00003534317389 */ /* 0x0000640000040036 */
[----:B01----:R-:W-:Y:S01]  /*9c50*/  ENDCOLLECTIVE ;  /* 0x000000000000791b */ /* 0x003fe20003800000 */
.L_x_2222:
        /* <DEDUP_REMOVED lines=8> */
.L_x_2223:
        /* <DEDUP_REMOVED lines=13> */
.L_x_2224:
        /* <DEDUP_REMOVED lines=8> */
.L_x_2225:
        /* <DEDUP_REMOVED lines=10> */
.L_x_2226:
[----:B------:R-:W-:Y:S01]  /*9ed0*/  @!P0 F2FP.F16.F32.PACK_AB R30, RZ, R30 ;  /* 0x0000001eff1e823e */ /* 0x000fe200000000ff */
[----:B------:R-:W-:Y:S01]  /*9ee0*/  FADD.FTZ R37, R37, R34 ;  /* 0x0000002225257221 */ /* 0x000fe20000010000 */
[----:B------:R-:W-:Y:S01]  /*9ef0*/  @!P0 F2FP.F16.F32.PACK_AB R31, RZ, R31 ;  /* 0x0000001fff1f823e */ /* 0x000fe200000000ff */
        /* <DEDUP_REMOVED lines=9> */
.L_x_2227:
[----:B------:R-:W-:-:S05]  /*9f90*/  FADD.FTZ R36, R36, R35 ;  /* 0x0000002324247221 */ /* 0x000fca0000010000 */
[----:B------:R-:W-:Y:S02]  /*9fa0*/  MOV R52, R36 ;  /* 0x0000002400347202 */ /* 0x000fe40000000f00 */
[----:B------:R-:W-:-:S07]  /*9fb0*/  MOV R34, R49 ;  /* 0x0000003100227202 */ /* 0x000fce0000000f00 */
[----:B------:R-:W-:Y:S05]  /*9fc0*/  WARPSYNC.COLLECTIVE R51, `(.L_x_2228) ;  /* 0x0000000033087348 */ /* 0x000fea0003c00000 */
[----:B------:R0:W1:Y:S02]  /*9fd0*/  SHFL.BFLY P2, R49, R52, R53, R54 ;  /* 0x0c00003534317389 */ /* 0x0000640000040036 */
[----:B01----:R-:W-:Y:S01]  /*9fe0*/  ENDCOLLECTIVE ;  /* 0x000000000000791b */ /* 0x003fe20003800000 */
.L_x_2228:
[----:B------:R-:W-:Y:S01]  /*9ff0*/  FADD.FTZ R34, R37, R34 ;  /* 0x0000002225227221 */ /* 0x000fe20000010000 */
[----:B------:R-:W-:-:S04]  /*a000*/  HFMA2.MMA R53, -RZ, RZ, 0, 1.1920928955078125e-07 ;  /* 0x00000002ff357435 */ /* 0x000fc800000001ff */
[----:B------:R-:W-:Y:S02]  /*a010*/  MOV R52, R34 ;  /* 0x0000002200347202 */ /* 0x000fe40000000f00 */
[----:B------:R-:W-:-:S07]  /*a020*/  MOV R35, R49 ;  /* 0x0000003100237202 */ /* 0x000fce0000000f00 */
[----:B------:R-:W-:Y:S05]  /*a030*/  WARPSYNC.COLLECTIVE R51, `(.L_x_2229) ;  /* 0x0000000033087348 */ /* 0x000fea0003c00000 */
[----:B------:R0:W1:Y:S02]  /*a040*/  SHFL.BFLY P2, R49, R52, R53, R54 ;  /* 0x0c00003534317389 */ /* 0x0000640000040036 */
[----:B01----:R-:W-:Y:S01]  /*a050*/  ENDCOLLECTIVE ;  /* 0x000000000000791b */ /* 0x003fe20003800000 */
.L_x_2229:
[----:B------:R-:W-:-:S05]  /*a060*/  FADD.FTZ R35, R36, R35 ;  /* 0x0000002324237221 */ /* 0x000fca0000010000 */
[----:B------:R-:W-:Y:S02]  /*a070*/  MOV R52, R35 ;  /* 0x0000002300347202 */ /* 0x000fe40000000f00 */
[----:B------:R-:W-:-:S07]  /*a080*/  MOV R37, R49 ;  /* 0x0000003100257202 */ /* 0x000fce0000000f00 */
[----:B------:R-:W-:Y:S05]  /*a090*/  WARPSYNC.COLLECTIVE R51, `(.L_x_2230) ;  /* 0x0000000033087348 */ /* 0x000fea0003c00000 */
[----:B------:R0:W1:Y:S02]  /*a0a0*/  SHFL.BFLY P2, R49, R52, R53, R54 ;  /* 0x0c00003534317389 */ /* 0x0000640000040036 */
[----:B01----:R-:W-:Y:S01]  /*a0b0*/  ENDCOLLECTIVE ;  /* 0x000000000000791b */ /* 0x003fe20003800000 */
.L_x_2230:
[----:B------:R-:W-:Y:S01]  /*a0c0*/  FADD.FTZ R37, R34, R37 ;  /* 0x0000002522257221 */ /* 0x000fe20000010000 */
[----:B------:R-:W-:-:S04]  /*a0d0*/  HFMA2.MMA R53, -RZ, RZ, 0, 5.9604644775390625e-08 ;  /* 0x00000001ff357435 */ /* 0x000fc800000001ff */
[----:B------:R-:W-:Y:S02]  /*a0e0*/  MOV R52, R37 ;  /* 0x0000002500347202 */ /* 0x000fe40000000f00 */
[----:B------:R-:W-:-:S07]  /*a0f0*/  MOV R36, R49 ;  /* 0x0000003100247202 */ /* 0x000fce0000000f00 */
[----:B------:R-:W-:Y:S05]  /*a100*/  WARPSYNC.COLLECTIVE R51, `(.L_x_2231) ;  /* 0x0000000033087348 */ /* 0x000fea0003c00000 */
[----:B------:R0:W1:Y:S02]  /*a110*/  SHFL.BFLY P2, R49, R52, R53, R54 ;  /* 0x0c00003534317389 */ /* 0x0000640000040036 */
[----:B01----:R-:W-:Y:S01]  /*a120*/  ENDCOLLECTIVE ;  /* 0x000000000000791b */ /* 0x003fe20003800000 */
.L_x_2231:
[----:B------:R-:W-:-:S05]  /*a130*/  FADD.FTZ R36, R35, R36 ;  /* 0x0000002423247221 */ /* 0x000fca0000010000 */
[----:B------:R-:W-:Y:S02]  /*a140*/  MOV R52, R36 ;  /* 0x0000002400347202 */ /* 0x000fe40000000f00 */
[----:B------:R-:W-:-:S07]  /*a150*/  MOV R34, R49 ;  /* 0x0000003100227202 */ /* 0x000fce0000000f00 */
[----:B------:R-:W-:Y:S05]  /*a160*/  WARPSYNC.COLLECTIVE R51, `(.L_x_2232) ;  /* 0x0000000033087348 */ /* 0x000fea0003c00000 */
[----:B------:R0:W1:Y:S02]  /*a170*/  SHFL.BFLY P2, R49, R52, R53, R54 ;  /* 0x0c00003534317389 */ /* 0x0000640000040036 */
[----:B01----:R-:W-:Y:S01]  /*a180*/  ENDCOLLECTIVE ;  /* 0x000000000000791b */ /* 0x003fe20003800000 */
.L_x_2232:
[----:B------:R-:W-:-:S05]  /*a190*/  FADD.FTZ R25, R37, R34 ;  /* 0x0000002225197221 */ /* 0x000fca0000010000 */
[----:B------:R-:W-:Y:S01]  /*a1a0*/  @!P0 F2FP.F16.F32.PACK_AB R25, RZ, R25 ;  /* 0x00000019ff19823e */ /* 0x000fe200000000ff */
[----:B------:R-:W-:Y:S01]  /*a1b0*/  HFMA2.MMA R53, -RZ, RZ, 0, 4.76837158203125e-07 ;  /* 0x00000008ff357435 */ /* 0x000fe200000001ff */
[----:B------:R-:W-:Y:S02]  /*a1c0*/  MOV R52, R41 ;  /* 0x0000002900347202 */ /* 0x000fe40000000f00 */
[----:B------:R-:W-:-:S08]  /*a1d0*/  MOV R35, R49 ;  /* 0x0000003100237202 */ /* 0x000fd00000000f00 */
[----:B------:R-:W-:Y:S05]  /*a1e0*/  WARPSYNC.COLLECTIVE R51, `(.L_x_2233) ;  /* 0x0000000033087348 */ /* 0x000fea0003c00000 */
[----:B------:R0:W1:Y:S02]  /*a1f0*/  SHFL.BFLY P2, R49, R52, R53, R54 ;  /* 0x0c00003534317389 */ /* 0x0000640000040036 */
[----:B01----:R-:W-:Y:S01]  /*a200*/  ENDCOLLECTIVE ;  /* 0x000000000000791b */ /* 0x003fe20003800000 */
.L_x_2233:
[--C-:B------:R-:W-:Y:S01]  /*a210*/  FADD.FTZ R30, R36, R35.reuse ;  /* 0x00000023241e7221 */ /* 0x100fe20000010000 */
[----:B------:R-:W-:-:S04]  /*a220*/  PRMT R35, R25, 0x7610, R35 ;  /* 0x0000761019237816 */ /* 0x000fc80000000023 */
[----:B------:R-:W-:Y:S02]  /*a230*/  @!P0 F2FP.F16.F32.PACK_AB R30, RZ, R30 ;  /* 0x0000001eff1e823e */ /* 0x000fe400000000ff */
[----:B------:R-:W-:Y:S02]  /*a240*/  MOV R52, R42 ;  /* 0x0000002a00347202 */ /* 0x000fe40000000f00 */
[----:B------:R-:W-:-:S07]  /*a250*/  MOV R44, R49 ;  /* 0x00000031002c7202 */ /* 0x000fce0000000f00 */
[----:B------:R-:W-:Y:S05]  /*a260*/  WARPSYNC.COLLECTIVE R51, `(.L_x_2234) ;  /* 0x0000000033087348 */ /* 0x000fea0003c00000 */
[----:B------:R0:W1:Y:S02]  /*a270*/  SHFL.BFLY P2, R49, R52, R53, R54 ;  /* 0x0c00003534317389 */ /* 0x0000640000040036 */
[----:B01----:R-:W-:Y:S01]  /*a280*/  ENDCOLLECTIVE ;  /* 0x000000000000791b */ /* 0x003fe20003800000 */
.L_x_2234:
[----:B------:R-:W-:Y:S01]  /*a290*/  FADD.FTZ R44, R44, R41 ;  /* 0x000000292c2c7221 */ /* 0x000fe20000010000 */
[----:B------:R-:W-:-:S04]  /*a2a0*/  HFMA2.MMA R53, -RZ, RZ, 0, 2.384185791015625e-07 ;  /* 0x00000004ff357435 */ /* 0x000fc800000001ff */
[----:B------:R-:W-:Y:S02]  /*a2b0*/  MOV R52, R44 ;  /* 0x0000002c00347202 */ /* 0x000fe40000000f00 */
[----:B------:R-:W-:-:S07]  /*a2c0*/  MOV R43, R49 ;  /* 0x00000031002b7202 */ /* 0x000fce0000000f00 */
[----:B------:R-:W-:Y:S05]  /*a2d0*/  WARPSYNC.COLLECTIVE R51, `(.L_x_2235) ;  /* 0x0000000033087348 */ /* 0x000fea0003c00000 */
[----:B------:R0:W1:Y:S02]  /*a2e0*/  SHFL.BFLY P2, R49, R52, R53, R54 ;  /* 0x0c00003534317389 */ /* 0x0000640000040036 */
[----:B01----:R-:W-:Y:S01]  /*a2f0*/  ENDCOLLECTIVE ;  /* 0x000000000000791b */ /* 0x003fe20003800000 */
.L_x_2235:
[----:B------:R-:W-:-:S05]  /*a300*/  FADD.FTZ R43, R43, R42 ;  /* 0x0000002a2b2b7221 */ /* 0x000fca0000010000 */
[----:B------:R-:W-:Y:S02]  /*a310*/  MOV R52, R43 ;  /* 0x0000002b00347202 */ /* 0x000fe40000000f00 */
[----:B------:R-:W-:-:S07]  /*a320*/  MOV R41, R49 ;  /* 0x0000003100297202 */ /* 0x000fce0000000f00 */
[----:B------:R-:W-:Y:S05]  /*a330*/  WARPSYNC.COLLECTIVE R51, `(.L_x_2236) ;  /* 0x0000000033087348 */ /* 0x000fea0003c00000 */
[----:B------:R0:W1:Y:S02]  /*a340*/  SHFL.BFLY P2, R49, R52, R53, R54 ;  /* 0x0c00003534317389 */ /* 0x0000640000040036 */
[----:B01----:R-:W-:Y:S01]  /*a350*/  ENDCOLLECTIVE ;  /* 0x000000000000791b */ /* 0x003fe20003800000 */
.L_x_2236:
[----:B------:R-:W-:Y:S01]  /*a360*/  FADD.FTZ R41, R44, R41 ;  /* 0x000000292c297221 */ /* 0x000fe20000010000 */
[----:B------:R-:W-:-:S04]  /*a370*/  HFMA2.MMA R53, -RZ, RZ, 0, 1.1920928955078125e-07 ;  /* 0x00000002ff357435 */ /* 0x000fc800000001ff */
[----:B------:R-:W-:Y:S02]  /*a380*/  MOV R52, R41 ;  /* 0x0000002900347202 */ /* 0x000fe40000000f00 */
[----:B------:R-:W-:-:S07]  /*a390*/  MOV R42, R49 ;  /* 0x00000031002a7202 */ /* 0x000fce0000000f00 */
[----:B------:R-:W-:Y:S05]  /*a3a0*/  WARPSYNC.COLLECTIVE R51, `(.L_x_2237) ;  /* 0x0000000033087348 */ /* 0x000fea0003c00000 */
[----:B------:R0:W1:Y:S02]  /*a3b0*/  SHFL.BFLY P2, R49, R52, R53, R54 ;  /* 0x0c00003534317389 */ /* 0x0000640000040036 */
[----:B01----:R-:W-:Y:S01]  /*a3c0*/  ENDCOLLECTIVE ;  /* 0x000000000000791b */ /* 0x003fe20003800000 */
.L_x_2237:
[----:B------:R-:W-:-:S05]  /*a3d0*/  FADD.FTZ R42, R43, R42 ;  /* 0x0000002a2b2a7221 */ /* 0x000fca0000010000 */
[----:B------:R-:W-:Y:S02]  /*a3e0*/  MOV R52, R42 ;  /* 0x0000002a00347202 */ /* 0x000fe40000000f00 */
[----:B------:R-:W-:-:S07]  /*a3f0*/  MOV R44, R49 ;  /* 0x00000031002c7202 */ /* 0x000fce0000000f00 */
[----:B------:R-:W-:Y:S05]  /*a400*/  WARPSYNC.COLLECTIVE R51, `(.L_x_2238) ;  /* 0x0000000033087348 */ /* 0x000fea0003c00000 */
[----:B------:R0:W1:Y:S02]  /*a410*/  SHFL.BFLY P2, R49, R52, R53, R54 ;  /* 0x0c00003534317389 */ /* 0x0000640000040036 */
[----:B01----:R-:W-:Y:S01]  /*a420*/  ENDCOLLECTIVE ;  /* 0x000000000000791b */ /* 0x003fe20003800000 */
.L_x_2238:
[----:B------:R-:W-:Y:S01]  /*a430*/  FADD.FTZ R44, R41, R44 ;  /* 0x0000002c292c7221 */ /* 0x000fe20000010000 */
[----:B------:R-:W-:-:S04]  /*a440*/  HFMA2.MMA R53, -RZ, RZ, 0, 5.9604644775390625e-08 ;  /* 0x00000001ff357435 */ /* 0x000fc800000001ff */
[----:B------:R-:W-:Y:S02]  /*a450*/  MOV R52, R44 ;  /* 0x0000002c00347202 */ /* 0x000fe40000000f00 */
[----:B------:R-:W-:-:S07]  /*a460*/  MOV R43, R49 ;  /* 0x00000031002b7202 */ /* 0x000fce0000000f00 */
[----:B------:R-:W-:Y:S05]  /*a470*/  WARPSYNC.COLLECTIVE R51, `(.L_x_2239) ;  /* 0x0000000033087348 */ /* 0x000fea0003c00000 */
[----:B------:R0:W1:Y:S02]  /*a480*/  SHFL.BFLY P2, R49, R52, R53, R54 ;  /* 0x0c00003534317389 */ /* 0x0000640000040036 */
[----:B01----:R-:W-:Y:S01]  /*a490*/  ENDCOLLECTIVE ;  /* 0x000000000000791b */ /* 0x003fe20003800000 */
.L_x_2239:
[----:B------:R-:W-:-:S05]  /*a4a0*/  FADD.FTZ R42, R42, R43 ;  /* 0x0000002b2a2a7221 */ /* 0x000fca0000010000 */
[----:B------:R-:W-:Y:S02]  /*a4b0*/  MOV R52, R42 ;  /* 0x0000002a00347202 */ /* 0x000fe40000000f00 */
[----:B------:R-:W-:-:S07]  /*a4c0*/  MOV R41, R49 ;  /* 0x0000003100297202 */ /* 0x000fce0000000f00 */
[----:B------:R-:W-:Y:S05]  /*a4d0*/  WARPSYNC.COLLECTIVE R51, `(.L_x_2240) ;  /* 0x0000000033087348 */ /* 0x000fea0003c00000 */
[----:B------:R0:W1:Y:S02]  /*a4e0*/  SHFL.BFLY P2, R49, R52, R53, R54 ;  /* 0x0c00003534317389 */ /* 0x0000640000040036 */
[----:B01----:R-:W-:Y:S01]  /*a4f0*/  ENDCOLLECTIVE ;  /* 0x000000000000791b */ /* 0x003fe20003800000 */
.L_x_2240:
[----:B------:R-:W-:Y:S01]  /*a500*/  HFMA2.MMA R53, -RZ, RZ, 0, 4.76837158203125e-07 ;  /* 0x00000008ff357435 */ /* 0x000fe200000001ff */
[----:B------:R-:W-:Y:S02]  /*a510*/  MOV R52, R45 ;  /* 0x0000002d00347202 */ /* 0x000fe40000000f00 */
[----:B------:R-:W-:-:S08]  /*a520*/  MOV R43, R49 ;  /* 0x00000031002b7202 */ /* 0x000fd00000000f00 */
[----:B------:R-:W-:Y:S05]  /*a530*/  WARPSYNC.COLLECTIVE R51, `(.L_x_2241) ;  /* 0x0000000033087348 */ /* 0x000fea0003c00000 */
[----:B------:R0:W1:Y:S02]  /*a540*/  SHFL.BFLY P2, R49, R52, R53, R54 ;  /* 0x0c00003534317389 */ /* 0x0000640000040036 */
[----:B01----:R-:W-:Y:S01]  /*a550*/  ENDCOLLECTIVE ;  /* 0x000000000000791b */ /* 0x003fe20003800000 */
.L_x_2241:
[----:B------:R-:W-:-:S05]  /*a560*/  FADD.FTZ R32, R42, R43 ;  /* 0x0000002b2a207221 */ /* 0x000fca0000010000 */
[----:B------:R-:W-:Y:S02]  /*a570*/  @!P0 F2FP.F16.F32.PACK_AB R32, RZ, R32 ;  /* 0x00000020ff20823e */ /* 0x000fe400000000ff */
[----:B------:R-:W-:Y:S02]  /*a580*/  MOV R52, R46 ;  /* 0x0000002e00347202 */ /* 0x000fe40000000f00 */
[----:B------:R-:W-:-:S07]  /*a590*/  MOV R50, R49 ;  /* 0x0000003100327202 */ /* 0x000fce0000000f00 */
[----:B------:R-:W-:Y:S05]  /*a5a0*/  WARPSYNC.COLLECTIVE R51, `(.L_x_2242) ;  /* 0x0000000033087348 */ /* 0x000fea0003c00000 */
[----:B------:R0:W1:Y:S02]  /*a5b0*/  SHFL.BFLY P2, R49, R52, R53, R54 ;  /* 0x0c00003534317389 */ /* 0x0000640000040036 */
[----:B01----:R-:W-:Y:S01]  /*a5c0*/  ENDCOLLECTIVE ;  /* 0x000000000000791b */ /* 0x003fe20003800000 */
.L_x_2242:
[----:B------:R-:W-:Y:S01]  /*a5d0*/  FADD.FTZ R50, R50, R45 ;  /* 0x0000002d32327221 */ /* 0x000fe20000010000 */
[----:B------:R-:W-:-:S04]  /*a5e0*/  HFMA2.MMA R53, -RZ, RZ, 0, 2.384185791015625e-07 ;  /* 0x00000004ff357435 */ /* 0x000fc800000001ff */
[----:B------:R-:W-:Y:S02]  /*a5f0*/  MOV R52, R50 ;  /* 0x0000003200347202 */ /* 0x000fe40000000f00 */
[----:B------:R-:W-:-:S07]  /*a600*/  MOV R47, R49 ;  /* 0x00000031002f7202 */ /* 0x000fce0000000f00 */
[----:B------:R-:W-:Y:S05]  /*a610*/  WARPSYNC.COLLECTIVE R51, `(.L_x_2243) ;  /* 0x0000000033087348 */ /* 0x000fea0003c00000 */
[----:B------:R0:W1:Y:S02]  /*a620*/  SHFL.BFLY P2, R49, R52, R53, R54 ;  /* 0x0c00003534317389 */ /* 0x0000640000040036 */
[----:B01----:R-:W-:Y:S01]  /*a630*/  ENDCOLLECTIVE ;  /* 0x000000000000791b */ /* 0x003fe20003800000 */
.L_x_2243:
[----:B------:R-:W-:-:S05]  /*a640*/  FADD.FTZ R47, R47, R46 ;  /* 0x0000002e2f2f7221 */ /* 0x000fca0000010000 */
[----:B------:R-:W-:Y:S02]  /*a650*/  MOV R52, R47 ;  /* 0x0000002f00347202 */ /* 0x000fe40000000f00 */
[----:B------:R-:W-:-:S07]  /*a660*/  MOV R45, R49 ;  /* 0x00000031002d7202 */ /* 0x000fce0000000f00 */
[----:B------:R-:W-:Y:S05]  /*a670*/  WARPSYNC.COLLECTIVE R51, `(.L_x_2244) ;  /* 0x0000000033087348 */ /* 0x000fea0003c00000 */
[----:B------:R0:W1:Y:S02]  /*a680*/  SHFL.BFLY P2, R49, R52, R53, R54 ;  /* 0x0c00003534317389 */ /* 0x0000640000040036 */
[----:B01----:R-:W-:Y:S01]  /*a690*/  ENDCOLLECTIVE ;  /* 0x000000000000791b */ /* 0x003fe20003800000 */
.L_x_2244:
[----:B------:R-:W-:Y:S01]  /*a6a0*/  FADD.FTZ R45, R50, R45 ;  /* 0x0000002d322d7221 */ /* 0x000fe20000010000 */
[----:B------:R-:W-:-:S04]  /*a6b0*/  HFMA2.MMA R53, -RZ, RZ, 0, 1.1920928955078125e-07 ;  /* 0x00000002ff357435 */ /* 0x000fc800000001ff */
[----:B------:R-:W-:Y:S02]  /*a6c0*/  MOV R52, R45 ;  /* 0x0000002d00347202 */ /* 0x000fe40000000f00 */
[----:B------:R-:W-:-:S07]  /*a6d0*/  MOV R46, R49 ;  /* 0x00000031002e7202 */ /* 0x000fce0000000f00 */
[----:B------:R-:W-:Y:S05]  /*a6e0*/  WARPSYNC.COLLECTIVE R51, `(.L_x_2245) ;  /* 0x0000000033087348 */ /* 0x000fea0003c00000 */
[----:B------:R0:W1:Y:S02]  /*a6f0*/  SHFL.BFLY P2, R49, R52, R53, R54 ;  /* 0x0c00003534317389 */ /* 0x0000640000040036 */
[----:B01----:R-:W-:Y:S01]  /*a700*/  ENDCOLLECTIVE ;  /* 0x000000000000791b */ /* 0x003fe20003800000 */
.L_x_2245:
[----:B------:R-:W-:-:S05]  /*a710*/  FADD.FTZ R46, R47, R46 ;  /* 0x0000002e2f2e7221 */ /* 0x000fca0000010000 */
[----:B------:R-:W-:Y:S02]  /*a720*/  MOV R52, R46 ;  /* 0x0000002e00347202 */ /* 0x000fe40000000f00 */
[----:B------:R-:W-:-:S07]  /*a730*/  MOV R48, R49 ;  /* 0x0000003100307202 */ /* 0x000fce0000000f00 */
[----:B------:R-:W-:Y:S05]  /*a740*/  WARPSYNC.COLLECTIVE R51, `(.L_x_2246) ;  /* 0x0000000033087348 */ /* 0x000fea0003c00000 */
[----:B------:R0:W1:Y:S02]  /*a750*/  SHFL.BFLY P2, R49, R52, R53, R54 ;  /* 0x0c00003534317389 */ /* 0x0000640000040036 */
[----:B01----:R-:W-:Y:S01]  /*a760*/  ENDCOLLECTIVE ;  /* 0x000000000000791b */ /* 0x003fe20003800000 */
.L_x_2246:
        /* <DEDUP_REMOVED lines=8> */
[----:B------:R-:W-:-:S07]  /*a7f0*/  @!P0 F2FP.F16.F32.PACK_AB R31, RZ, R31 ;  /* 0x0000001fff1f823e */ /* 0x000fce00000000ff */
[----:B0-----:R-:W-:Y:S05]  /*a800*/  WARPSYNC.COLLECTIVE R51, `(.L_x_2247) ;  /* 0x0000000033087348 */ /* 0x001fea0003c00000 */
[----:B0-----:R0:W1:Y:S02]  /*a810*/  SHFL.BFLY P2, R49, R52, R53, R54 ;  /* 0x0c00003534317389 */ /* 0x0010640000040036 */
[----:B01----:R-:W-:Y:S01]  /*a820*/  ENDCOLLECTIVE ;  /* 0x000000000000791b */ /* 0x003fe20003800000 */
.L_x_2247:
        /* <DEDUP_REMOVED lines=9> */
.L_x_2248:
[----:B------:R-:W-:Y:S01]  /*a8c0*/  FADD.FTZ R34, R45, R34 ;  /* 0x000000222d227221 */ /* 0x000fe20000010000 */
[----:B------:R-:W-:Y:S01]  /*a8d0*/  MOV R25, R49 ;  /* 0x0000003100197202 */ /* 0x000fe20000000f00 */
[----:B------:R-:W-:Y:S06]  /*a8e0*/  BRA `(.L_x_2249) ;  /* 0xffffffe400007947 */ /* 0x000fec000383ffff */
.L_x_2250:
        /* <DEDUP_REMOVED lines=9> */
.L_x_3580:


//--------------------- .text._ZN13group_norm_v218gn_bwd_cuda_kernelI6__halfLi320ELi2ELi32ELi80ELi256ELb0ELb1ELi32ELi320ELi320ELi4ELb1ELi32ELb0ELb0ELNS_15WgradSyncMethodE3ENS_16CompileConditionILi900EEEEEvPT_S6_S6_PKS5_S8_S8_S8_PKfflPfPj --------------------------
	.section	.text._ZN13group_norm_v218gn_bwd_cuda_kernelI6__halfLi320ELi2ELi32ELi80ELi256ELb0ELb1ELi32ELi320ELi320ELi4ELb1ELi32ELb0ELb0ELNS_15WgradSyncMethodE3ENS_16CompileConditionILi900EEEEEvPT_S6_S6_PKS5_S8_S8_S8_PKfflPfPj,"ax",@progbits
	.align	128
        .global         _ZN13group_norm_v218gn_bwd_cuda_kernelI6__halfLi320ELi2ELi32ELi80ELi256ELb0ELb1ELi32ELi320ELi320ELi4ELb1ELi32ELb0ELb0ELNS_15WgradSyncMethodE3ENS_16CompileConditionILi900EEEEEvPT_S6_S6_PKS5_S8_S8_S8_PKfflPfPj
        .type           _ZN13group_norm_v218gn_bwd_cuda_kernelI6__halfLi320ELi2ELi32ELi80ELi256ELb0ELb1ELi32ELi320ELi320ELi4ELb1ELi32ELb0ELb0ELNS_15WgradSyncMethodE3ENS_16CompileConditionILi900EEEEEvPT_S6_S6_PKS5_S8_S8_S8_PKfflPfPj,@function
        .size           _ZN13group_norm_v218gn_bwd_cuda_kernelI6__halfLi320ELi2ELi32ELi80ELi256ELb0ELb1ELi32ELi320ELi320ELi4ELb1ELi32ELb0ELb0ELNS_15WgradSyncMethodE3ENS_16CompileConditionILi900EEEEEvPT_S6_S6_PKS5_S8_S8_S8_PKfflPfPj,(.L_x_3581 - _ZN13group_norm_v218gn_bwd_cuda_kernelI6__halfLi320ELi2ELi32ELi80ELi256ELb0ELb1ELi32ELi320ELi320ELi4ELb1ELi32ELb0ELb0ELNS_15WgradSyncMethodE3ENS_16CompileConditionILi900EEEEEvPT_S6_S6_PKS5_S8_S8_S8_PKfflPfPj)
        .other          _ZN13group_norm_v218gn_bwd_cuda_kernelI6__halfLi320ELi2ELi32ELi80ELi256ELb0ELb1ELi32ELi320ELi320ELi4ELb1ELi32ELb0ELb0ELNS_15WgradSyncMethodE3ENS_16CompileConditionILi900EEEEEvPT_S6_S6_PKS5_S8_S8_S8_PKfflPfPj,@"STO_CUDA_ENTRY STV_DEFAULT"
_ZN13group_norm_v218gn_bwd_cuda_kernelI6__halfLi320ELi2ELi32ELi80ELi256ELb0ELb1ELi32ELi320ELi320ELi4ELb1ELi32ELb0ELb0ELNS_15WgradSyncMethodE3ENS_16CompileConditionILi900EEEEEvPT_S6_S6_PKS5_S8_S8_S8_PKfflPfPj:
.text._ZN13group_norm_v218gn_bwd_cuda_kernelI6__halfLi320ELi2ELi32ELi80ELi256ELb0ELb1ELi32ELi320ELi320ELi4ELb1ELi32ELb0ELb0ELNS_15WgradSyncMethodE3ENS_16CompileConditionILi900EEEEEvPT_S6_S6_PKS5_S8_S8_S8_PKfflPfPj:
        /* <DEDUP_REMOVED lines=32> */
.L_x_2253:
[----:B------:R-:W2:Y:S04]  /*0200*/  LD.E.STRONG.GPU R0, desc[UR12][R2.64] ;  /* 0x0000000c02007980 */ /* 0x000ea8000c10f900 */
[----:B--2---:R-:W-:Y:S01]  /*0210*/  CCTL.IVALL ;  /* 0x00000000ff00798f */ /* 0x004fe20002000000 */
[----:B------:R-:W-:Y:S05]  /*0220*/  YIELD ;  /* 0x0000000000007946 */ /* 0x000fea0003800000 */
[----:B-----5:R-:W-:-:S04]  /*0230*/  LOP3.LUT R0, R0, R5, RZ, 0x3c, !PT ;  /* 0x0000000500007212 */ /* 0x020fc800078e3cff */
[----:B------:R-:W-:-:S13]  /*0240*/  ISETP.GT.AND P0, PT, R0, -0x1, PT ;  /* 0xffffffff0000780c */ /* 0x000fda0003f04270 */
[----:B------:R-:W-:Y:S05]  /*0250*/  @P0 BRA `(.L_x_2253) ;  /* 0xfffffffc00e80947 */ /* 0x000fea000383ffff */
.L_x_2252:
[----:B------:R-:W-:Y:S05]  /*0260*/  WARPSYNC.ALL ;  /* 0x0000000000007948 */ /* 0x000fea0003800000 */
[----:B------:R-:W-:Y:S06]  /*0270*/  BAR.SYNC.DEFER_BLOCKING 0x0 ;  /* 0x0000000000007b1d */ /* 0x000fec0000010000 */
[----:B------:R-:W-:Y:S05]  /*0280*/  BRA `(.L_x_2254) ;  /* 0x00000044003c7947 */ /* 0x000fea0003800000 */
.L_x_2251:
        /* <DEDUP_REMOVED lines=37> */
.L_x_2266:
[----:B-1----:R-:W0:Y:S01]  /*04e0*/  S2R R0, SR_TID.X ;  /* 0x0000000000007919 */ /* 0x002e220000002100 */
[----:B------:R-:W-:Y:S01]  /*04f0*/  ULOP3.LUT UR8, UR10, 0x7, URZ, 0xc0, !UPT ;  /* 0x000000070a087892 */ /* 0x000fe2000f8ec03f */
[----:B--2---:R-:W1:Y:S01]  /*0500*/  LDC.64 R6, c[0x0][0x238] ;  /* 0x00008e00ff067b82 */ /* 0x004e620000000a00 */
[----:B------:R-:W-:Y:S02]  /*0510*/  USHF.R.U64 UR9, UR10, 0x3, UR5 ;  /* 0x000000030a097899 */ /* 0x000fe40008001205 */
[----:B------:R-:W-:Y:S02]  /*0520*/  UIMAD UR14, UR8, 0x140, URZ ;  /* 0x00000140080e78a4 */ /* 0x000fe4000f8e023f */
[----:B------:R-:W-:Y:S02]  /*0530*/  USHF.L.U32 UR8, UR17, 0x5, URZ ;  /* 0x0000000511087899 */ /* 0x000fe4000800063f */
[----:B------:R-:W-:Y:S01]  /*0540*/  USHF.R.U32.HI UR15, URZ, 0x3, UR5 ;  /* 0x000000033f0f7899 */ /* 0x000fe20008011605 */
[----:B------:R-:W-:Y:S01]  /*0550*/  MOV R9, UR9 ;  /* 0x0000000900097c02 */ /* 0x000fe20008000f00 */
[----:B------:R-:W-:Y:S01]  /*0560*/  ULOP3.LUT UR8, UR8, 0xe0, URZ, 0xc0, !UPT ;  /* 0x000000e008087892 */ /* 0x000fe2000f8ec03f */
[----:B------:R-:W-:Y:S01]  /*0570*/  ULDC.64 UR18, c[0x0][0x248] ;  /* 0x0000920000127ab9 */ /* 0x000fe20000000a00 */
[----:B------:R-:W-:Y:S01]  /*0580*/  UIMAD UR9, UR15, 0xa0000, URZ ;  /* 0x000a00000f0978a4 */ /* 0x000fe2000f8e023f */
[----:B0-----:R-:W-:-:S05]  /*0590*/  IMAD.WIDE.U32 R52, R0, -0x33333333, RZ ;  /* 0xcccccccd00347825 */ /* 0x001fca00078e00ff */
[----:B------:R-:W-:-:S04]  /*05a0*/  SHF.R.U32.HI R52, RZ, 0x6, R53 ;  /* 0x00000006ff347819 */ /* 0x000fc80000011635 */
[C---:B------:R-:W-:Y:S01]  /*05b0*/  IADD3 R5, R52.reuse, UR8, RZ ;  /* 0x0000000834057c10 */ /* 0x040fe2000fffe0ff */
[----:B------:R-:W-:Y:S01]  /*05c0*/  IMAD R50, R52, -0x50, R0 ;  /* 0xffffffb034327824 */ /* 0x000fe200078e0200 */
[----:B------:R-:W-:-:S03]  /*05d0*/  MOV R0, UR15 ;  /* 0x0000000f00007c02 */ /* 0x000fc60008000f00 */
[----:B------:R-:W-:Y:S01]  /*05e0*/  IMAD R5, R5, 0xa00, RZ ;  /* 0x00000a0005057824 */ /* 0x000fe200078e02ff */
[----:B------:R-:W-:-:S04]  /*05f0*/  LEA R54, R50, UR14, 0x2 ;  /* 0x0000000e32367c11 */ /* 0x000fc8000f8e10ff */
[----:B------:R-:W-:Y:S01]  /*0600*/  SHF.R.S32.HI R55, RZ, 0x1f, R54 ;  /* 0x0000001fff377819 */ /* 0x000fe20000011436 */
[----:B------:R-:W-:-:S05]  /*0610*/  IMAD.WIDE.U32 R2, R54, -0x33333333, RZ ;  /* 0xcccccccd36027825 */ /* 0x000fca00078e00ff */
[----:B------:R-:W-:Y:S01]  /*0620*/  SHF.R.U32.HI R4, RZ, 0x6, R3 ;  /* 0x00000006ff047819 */ /* 0x000fe20000011603 */
[----:B------:R-:W-:-:S04]  /*0630*/  IMAD.WIDE.U32 R2, R9, 0xa0000, R54 ;  /* 0x000a000009027825 */ /* 0x000fc800078e0036 */
[----:B------:R0:W-:Y:S02]  /*0640*/  STL [R1+0x14], R4 ;  /* 0x0000140401007387 */ /* 0x0001e40000100800 */
[----:B0-----:R-:W-:-:S04]  /*0650*/  LEA R4, P0, R9, R4, 0x5 ;  /* 0x0000000409047211 */ /* 0x001fc800078028ff */
[----:B------:R-:W-:Y:S01]  /*0660*/  LEA.HI.X R9, R9, RZ, R0, 0x5, P0 ;  /* 0x000000ff09097211 */ /* 0x000fe200000f2c00 */
[----:B------:R-:W-:Y:S01]  /*0670*/  VIADD R0, R3, UR9 ;  /* 0x0000000903007c36 */ /* 0x000fe20008000000 */
[C---:B------:R-:W-:Y:S01]  /*0680*/  LEA R36, P0, R4.reuse, UR18, 0x3 ;  /* 0x0000001204247c11 */ /* 0x040fe2000f8018ff */
[----:B------:R-:W-:Y:S01]  /*0690*/  ULDC.64 UR8, c[0x0][0x230] ;  /* 0x00008c0000087ab9 */ /* 0x000fe20000000a00 */
[----:B------:R-:W-:Y:S02]  /*06a0*/  IADD3 R3, P1, R5, R2, RZ ;  /* 0x0000000205037210 */ /* 0x000fe40007f3e0ff */
[----:B------:R-:W-:Y:S01]  /*06b0*/  LEA.HI.X R37, R4, UR19, R9, 0x3, P0 ;  /* 0x0000001304257c11 */ /* 0x000fe200080f1c09 */
[----:B------:R-:W-:Y:S01]  /*06c0*/  ULDC.64 UR18, c[0x0][0x228] ;  /* 0x00008a0000127ab9 */ /* 0x000fe20000000a00 */
[----:B------:R-:W-:Y:S02]  /*06d0*/  IADD3.X R4, RZ, R0, RZ, P1, !PT ;  /* 0x00000000ff047210 */ /* 0x000fe40000ffe4ff */
[----:B------:R-:W-:-:S02]  /*06e0*/  SHF.L.U32 R8, R3, 0x1, RZ ;  /* 0x0000000103087819 */ /* 0x000fc400000006ff */
[----:B------:R-:W2:Y:S01]  /*06f0*/  LDG.E.64.CONSTANT R36, desc[UR12][R36.64] ;  /* 0x0000000c24247981 */ /* 0x000ea2000c1e9b00 */
[----:B------:R-:W-:Y:S01]  /*0700*/  SHF.L.U64.HI R12, R3, 0x1, R4 ;  /* 0x00000001030c7819 */ /* 0x000fe20000010204 */
[----:B-1----:R-:W-:Y:S01]  /*0710*/  IMAD.WIDE R54, R54, 0x2, R6 ;  /* 0x0000000236367825 */ /* 0x002fe200078e0206 */
[----:B------:R-:W-:Y:S01]  /*0720*/  IADD3 R10, P0, R8, UR8, RZ ;  /* 0x00000008080a7c10 */ /* 0x000fe2000ff1e0ff */
[----:B------:R0:W-:Y:S01]  /*0730*/  STL [R1+0xc], R8 ;  /* 0x00000c0801007387 */ /* 0x0001e20000100800 */
[----:B------:R-:W-:Y:S02]  /*0740*/  IADD3 R3, R5, 0x2800, RZ ;  /* 0x0000280005037810 */ /* 0x000fe40007ffe0ff */
[----:B------:R-:W-:Y:S01]  /*0750*/  IADD3.X R11, R12, UR9, RZ, P0, !PT ;  /* 0x000000090c0b7c10 */ /* 0x000fe200087fe4ff */
[----:B------:R-:W3:Y:S01]  /*0760*/  LDG.E.64.CONSTANT R54, desc[UR12][R54.64] ;  /* 0x0000000c36367981 */ /* 0x000ee2000c1e9b00 */
[----:B0-----:R-:W-:-:S04]  /*0770*/  IADD3 R8, P1, R8, UR18, RZ ;  /* 0x0000001208087c10 */ /* 0x001fc8000ff3e0ff */
[----:B------:R-:W4:Y:S01]  /*0780*/  LDG.E.64.CONSTANT R10, desc[UR12][R10.64] ;  /* 0x0000000c0a0a7981 */ /* 0x000f22000c1e9b00 */
[----:B------:R-:W-:Y:S02]  /*0790*/  IADD3 R3, P0, R3, R2, RZ ;  /* 0x0000000203037210 */ /* 0x000fe40007f1e0ff */
[----:B------:R-:W-:Y:S01]  /*07a0*/  IADD3.X R9, R12, UR19, RZ, P1, !PT ;  /* 0x000000130c097c10 */ /* 0x000fe20008ffe4ff */
[----:B------:R0:W-:Y:S01]  /*07b0*/  STL [R1+0x10], R12 ;  /* 0x0000100c01007387 */ /* 0x0001e20000100800 */
[----:B------:R-:W-:Y:S02]  /*07c0*/  IADD3.X R4, RZ, R0, RZ, P0, !PT ;  /* 0x00000000ff047210 */ /* 0x000fe400007fe4ff */
[C---:B------:R-:W-:Y:S02]  /*07d0*/  SHF.L.U32 R7, R3.reuse, 0x1, RZ ;  /* 0x0000000103077819 */ /* 0x040fe400000006ff */
[----:B------:R-:W5:Y:S01]  /*07e0*/  LDG.E.64.CONSTANT R8, desc[UR12][R8.64] ;  /* 0x0000000c08087981 */ /* 0x000f62000c1e9b00 */
[----:B------:R-:W-:-:S02]  /*07f0*/  SHF.L.U64.HI R6, R3, 0x1, R4 ;  /* 0x0000000103067819 */ /* 0x000fc40000010204 */
[C---:B------:R-:W-:Y:S02]  /*0800*/  IADD3 R14, P0, R7.reuse, UR8, RZ ;  /* 0x00000008070e7c10 */ /* 0x040fe4000ff1e0ff */
[----:B0-----:R-:W-:Y:S02]  /*0810*/  IADD3 R12, P1, R7, UR18, RZ ;  /* 0x00000012070c7c10 */ /* 0x001fe4000ff3e0ff */
[C---:B------:R-:W-:Y:S01]  /*0820*/  IADD3.X R15, R6.reuse, UR9, RZ, P0, !PT ;  /* 0x00000009060f7c10 */ /* 0x040fe200087fe4ff */
[----:B------:R-:W-:Y:S01]  /*0830*/  VIADD R3, R5, 0x5000 ;  /* 0x0000500005037836 */ /* 0x000fe20000000000 */
[----:B------:R-:W-:-:S04]  /*0840*/  IADD3.X R13, R6, UR19, RZ, P1, !PT ;  /* 0x00000013060d7c10 */ /* 0x000fc80008ffe4ff */
[----:B------:R-:W5:Y:S01]  /*0850*/  LDG.E.64.CONSTANT R14, desc[UR12][R14.64] ;  /* 0x0000000c0e0e7981 */ /* 0x000f62000c1e9b00 */
[----:B------:R-:W-:-:S03]  /*0860*/  IADD3 R3, P0, R3, R2, RZ ;  /* 0x0000000203037210 */ /* 0x000fc60007f1e0ff */
[----:B------:R-:W5:Y:S01]  /*0870*/  LDG.E.64.CONSTANT R12, desc[UR12][R12.64] ;  /* 0x0000000c0c0c7981 */ /* 0x000f62000c1e9b00 */
[----:B------:R-:W-:Y:S02]  /*0880*/  IADD3.X R4, RZ, R0, RZ, P0, !PT ;  /* 0x00000000ff047210 */ /* 0x000fe400007fe4ff */
[----:B------:R-:W-:Y:S01]  /*0890*/  SHF.L.U32 R93, R3, 0x1, RZ ;  /* 0x00000001035d7819 */ /* 0x000fe200000006ff */
[----:B------:R-:W-:Y:S03]  /*08a0*/  STL [R1+0x4], R7 ;  /* 0x0000040701007387 */ /* 0x000fe60000100800 */
[C---:B------:R-:W-:Y:S01]  /*08b0*/  IADD3 R18, P0, R93.reuse, UR8, RZ ;  /* 0x000000085d127c10 */ /* 0x040fe2000ff1e0ff */
[----:B------:R0:W-:Y:S01]  /*08c0*/  STL [R1+0x8], R6 ;  /* 0x0000080601007387 */ /* 0x0001e20000100800 */
[----:B------:R-:W-:Y:S02]  /*08d0*/  IADD3 R16, P1, R93, UR18, RZ ;  /* 0x000000125d107c10 */ /* 0x000fe4000ff3e0ff */
[----:B0-----:R-:W-:-:S04]  /*08e0*/  SHF.L.U64.HI R6, R3, 0x1, R4 ;  /* 0x0000000103067819 */ /* 0x001fc80000010204 */
[C---:B------:R-:W-:Y:S02]  /*08f0*/  IADD3.X R19, R6.reuse, UR9, RZ, P0, !PT ;  /* 0x0000000906137c10 */ /* 0x040fe400087fe4ff */
        /* <DEDUP_REMOVED lines=10> */
[C---:B------:R-:W-:Y:S01]  /*09a0*/  IADD3.X R23, R92.reuse, UR9, RZ, P0, !PT ;  /* 0x000000095c177c10 */ /* 0x040fe200087fe4ff */
[----:B------:R-:W-:Y:S01]  /*09b0*/  VIADD R3, R5, 0xa000 ;  /* 0x0000a00005037836 */ /* 0x000fe20000000000 */
[----:B------:R-:W-:-:S04]  /*09c0*/  IADD3.X R21, R92, UR19, RZ, P1, !PT ;  /* 0x000000135c157c10 */ /* 0x000fc80008ffe4ff */
        /* <DEDUP_REMOVED lines=10> */
[----:B------:R-:W5:Y:S01]  /*0a70*/  LDG.E.64.CONSTANT R26, desc[UR12][R26.64] ;  /* 0x0000000c1a1a7981 */ /* 0x000f62000c1e9b00 */
[----:B------:R-:W-:-:S03]  /*0a80*/  IADD3 R3, R5, 0xc800, RZ ;  /* 0x0000c80005037810 */ /* 0x000fc60007ffe0ff */
        /* <DEDUP_REMOVED lines=24> */
[----:B------:R-:W-:Y:S02]  /*0c10*/  IADD3.X R84, RZ, R0, RZ, P0, !PT ;  /* 0x00000000ff547210 */ /* 0x000fe400007fe4ff */
[C---:B------:R-:W-:Y:S02]  /*0c20*/  SHF.L.U32 R83, R5.reuse, 0x1, RZ ;  /* 0x0000000105537819 */ /* 0x040fe400000006ff */
[----:B------:R-:W-:Y:S02]  /*0c30*/  SHF.L.U64.HI R84, R5, 0x1, R84 ;  /* 0x0000000105547819 */ /* 0x000fe40000010254 */
[----:B------:R-:W-:Y:S01]  /*0c40*/  IADD3 R34, P0, R83, UR8, RZ ;  /* 0x0000000853227c10 */ /* 0x000fe2000ff1e0ff */
[----:B------:R-:W-:-:S03]  /*0c50*/  ULDC UR8, c[0x0][0x250] ;  /* 0x0000940000087ab9 */ /* 0x000fc60000000800 */
[----:B------:R-:W-:Y:S02]  /*0c60*/  IADD3.X R35, R84, UR9, RZ, P0, !PT ;  /* 0x0000000954237c10 */ /* 0x000fe400087fe4ff */
[----:B------:R-:W-:-:S04]  /*0c70*/  IADD3 R40, P0, R83, UR18, RZ ;  /* 0x0000001253287c10 */ /* 0x000fc8000ff1e0ff */
[----:B------:R-:W5:Y:S01]  /*0c80*/  LDG.E.64.CONSTANT R34, desc[UR12][R34.64] ;  /* 0x0000000c22227981 */ /* 0x000f62000c1e9b00 */
[----:B------:R-:W-:-:S06]  /*0c90*/  IADD3.X R41, R84, UR19, RZ, P0, !PT ;  /* 0x0000001354297c10 */ /* 0x000fcc00087fe4ff */
[----:B------:R-:W5:Y:S04]  /*0ca0*/  LDG.E.64.CONSTANT R40, desc[UR12][R40.64] ;  /* 0x0000000c28287981 */ /* 0x000f68000c1e9b00 */
[----:B------:R0:W-:Y:S01]  /*0cb0*/  STL [R1], R6 ;  /* 0x0000000601007387 */ /* 0x0001e20000100800 */
[----:B--2---:R-:W-:-:S06]  /*0cc0*/  FADD.FTZ R2, R37, UR8 ;  /* 0x0000000825027e21 */ /* 0x004fcc0008010000 */
[----:B------:R-:W1:Y:S01]  /*0cd0*/  MUFU.RSQ R2, R2 ;  /* 0x0000000200027308 */ /* 0x000e620000001400 */
[----:B---3--:R-:W-:Y:S02]  /*0ce0*/  HADD2.F32 R3, -RZ, R54.H0_H0 ;  /* 0x20000036ff037230 */ /* 0x008fe40000004100 */
[--C-:B----4-:R-:W-:Y:S02]  /*0cf0*/  HADD2.F32 R5, -RZ, R10.reuse.H0_H0 ;  /* 0x2000000aff057230 */ /* 0x110fe40000004100 */
[----:B------:R-:W-:-:S03]  /*0d00*/  HADD2.F32 R37, -RZ, R10.H1_H1 ;  /* 0x3000000aff257230 */ /* 0x000fc60000004100 */
[C---:B------:R-:W-:Y:S01]  /*0d10*/  FADD.FTZ R7, -R36.reuse, R5 ;  /* 0x0000000524077221 */ /* 0x040fe20000010100 */
[----:B-----5:R-:W-:Y:S02]  /*0d20*/  HADD2.F32 R0, -RZ, R8.H0_H0 ;  /* 0x20000008ff007230 */ /* 0x020fe40000004100 */
[----:B------:R-:W-:Y:S01]  /*0d30*/  FADD.FTZ R81, -R36, R37 ;  /* 0x0000002524517221 */ /* 0x000fe20000010100 */
[----:B------:R-:W-:Y:S02]  /*0d40*/  HADD2.F32 R4, -RZ, R54.H1_H1 ;  /* 0x30000036ff047230 */ /* 0x000fe40000004100 */
[----:B-1----:R-:W-:Y:S01]  /*0d50*/  FMUL.FTZ R82, R2, R7 ;  /* 0x0000000702527220 */ /* 0x002fe20000410000 */
[----:B------:R-:W-:Y:S02]  /*0d60*/  HADD2.F32 R5, -RZ, R8.H1_H1 ;  /* 0x30000008ff057230 */ /* 0x000fe40000004100 */
[----:B------:R-:W-:Y:S01]  /*0d70*/  FMUL.FTZ R37, R0, R3 ;  /* 0x0000000300257220 */ /* 0x000fe20000410000 */
[----:B------:R-:W-:-:S02]  /*0d80*/  HADD2.F32 R51, -RZ, R11.H0_H0 ;  /* 0x2000000bff337230 */ /* 0x000fc40000004100 */
[----:B------:R-:W-:Y:S01]  /*0d90*/  FMUL.FTZ R81, R2, R81 ;  /* 0x0000005102517220 */ /* 0x000fe20000410000 */
[----:B0-----:R-:W-:Y:S02]  /*0da0*/  HADD2.F32 R6, -RZ, R55.H0_H0 ;  /* 0x20000037ff067230 */ /* 0x001fe40000004100 */
[----:B------:R-:W-:Y:S01]  /*0db0*/  FMUL.FTZ R10, R5, R4 ;  /* 0x00000004050a7220 */ /* 0x000fe20000410000 */
[----:B------:R-:W-:Y:S01]  /*0dc0*/  FFMA.FTZ R8, R82, R37, RZ ;  /* 0x0000002552087223 */ /* 0x000fe200000100ff */
[----:B------:R-:W-:Y:S02]  /*0dd0*/  HADD2.F32 R7, -RZ, R9.H0_H0 ;  /* 0x20000009ff077230 */ /* 0x000fe40000004100 */
[----:B------:R-:W-:Y:S01]  /*0de0*/  FADD.FTZ R51, -R36, R51 ;  /* 0x0000003324337221 */ /* 0x000fe20000010100 */
[----:B------:R-:W-:Y:S02]  /*0df0*/  HADD2.F32 R11, -RZ, R11.H1_H1 ;  /* 0x3000000bff0b7230 */ /* 0x000fe40000004100 */
[----:B------:R-:W-:Y:S01]  /*0e00*/  FFMA.FTZ R37, R81, R10, R8 ;  /* 0x0000000a51257223 */ /* 0x000fe20000010008 */
[----:B------:R-:W-:Y:S01]  /*0e10*/  FMUL.FTZ R80, R2, R51 ;  /* 0x0000003302507220 */ /* 0x000fe20000410000 */
[----:B------:R-:W-:Y:S01]  /*0e20*/  FMUL.FTZ R10, R7, R6 ;  /* 0x00000006070a7220 */ /* 0x000fe20000410000 */
[----:B------:R-:W-:-:S02]  /*0e30*/  HADD2.F32 R51, -RZ, R14.H0_H0 ;  /* 0x2000000eff337230 */ /* 0x000fc40000004100 */
[----:B------:R-:W-:Y:S01]  /*0e40*/  FADD.FTZ R11, -R36, R11 ;  /* 0x0000000b240b7221 */ /* 0x000fe20000010100 */
[----:B------:R-:W-:Y:S02]  /*0e50*/  HADD2.F32 R8, -RZ, R55.H1_H1 ;  /* 0x30000037ff087230 */ /* 0x000fe40000004100 */
[----:B------:R-:W-:Y:S02]  /*0e60*/  HADD2.F32 R9, -RZ, R9.H1_H1 ;  /* 0x30000009ff097230 */ /* 0x000fe40000004100 */
[----:B------:R-:W-:Y:S01]  /*0e70*/  FFMA.FTZ R54, R80, R10, R37 ;  /* 0x0000000a50367223 */ /* 0x000fe20000010025 */
[----:B------:R-:W-:Y:S02]  /*0e80*/  HADD2.F32 R10, -RZ, R12.H0_H0 ;  /* 0x2000000cff0a7230 */ /* 0x000fe40000004100 */
[----:B------:R-:W-:Y:S01]  /*0e90*/  FADD.FTZ R51, -R36, R51 ;  /* 0x0000003324337221 */ /* 0x000fe20000010100 */
[----:B------:R-:W-:Y:S01]  /*0ea0*/  FMUL.FTZ R79, R2, R11 ;  /* 0x0000000b024f7220 */ /* 0x000fe20000410000 */
[----:B------:R-:W-:Y:S01]  /*0eb0*/  FMUL.FTZ R37, R9, R8 ;  /* 0x0000000809257220 */ /* 0x000fe20000410000 */
[----:B------:R-:W-:-:S02]  /*0ec0*/  HADD2.F32 R53, -RZ, R14.H1_H1 ;  /* 0x3000000eff357230 */ /* 0x000fc40000004100 */
[----:B------:R-:W-:Y:S01]  /*0ed0*/  FMUL.FTZ R78, R2, R51 ;  /* 0x00000033024e7220 */ /* 0x000fe20000410000 */
[----:B------:R-:W-:Y:S01]  /*0ee0*/  FMUL.FTZ R14, R3, R10 ;  /* 0x0000000a030e7220 */ /* 0x000fe20000410000 */
[----:B------:R-:W-:Y:S01]  /*0ef0*/  FFMA.FTZ R37, R79, R37, R54 ;  /* 0x000000254f257223 */ /* 0x000fe20000010036 */
[----:B------:R-:W-:Y:S02]  /*0f00*/  HADD2.F32 R11, -RZ, R12.H1_H1 ;  /* 0x3000000cff0b7230 */ /* 0x000fe40000004100 */
[----:B------:R-:W-:Y:S01]  /*0f10*/  FADD.FTZ R53, -R36, R53 ;  /* 0x0000003524357221 */ /* 0x000fe20000010100 */
[----:B------:R-:W-:Y:S02]  /*0f20*/  HADD2.F32 R51, -RZ, R15.H0_H0 ;  /* 0x2000000fff337230 */ /* 0x000fe40000004100 */
[----:B------:R-:W-:Y:S01]  /*0f30*/  FFMA.FTZ R14, R78, R14, R37 ;  /* 0x0000000e4e0e7223 */ /* 0x000fe20000010025 */
[----:B------:R-:W-:Y:S02]  /*0f40*/  HADD2.F32 R12, -RZ, R13.H0_H0 ;  /* 0x2000000dff0c7230 */ /* 0x000fe40000004100 */
[----:B------:R-:W-:Y:S01]  /*0f50*/  FMUL.FTZ R37, R4, R11 ;  /* 0x0000000b04257220 */ /* 0x000fe20000410000 */
[----:B------:R-:W-:Y:S01]  /*0f60*/  FMUL.FTZ R77, R2, R53 ;  /* 0x00000035024d7220 */ /* 0x000fe20000410000 */
[----:B------:R-:W-:Y:S01]  /*0f70*/  FADD.FTZ R51, -R36, R51 ;  /* 0x0000003324337221 */ /* 0x000fe20000010100 */
[----:B------:R-:W-:-:S02]  /*0f80*/  HADD2.F32 R15, -RZ, R15.H1_H1 ;  /* 0x3000000fff0f7230 */ /* 0x000fc40000004100 */
[----:B------:R-:W-:Y:S01]  /*0f90*/  FFMA.FTZ R37, R77, R37, R14 ;  /* 0x000000254d257223 */ /* 0x000fe2000001000e */
[----:B------:R-:W-:Y:S01]  /*0fa0*/  FMUL.FTZ R76, R2, R51 ;  /* 0x00000033024c7220 */ /* 0x000fe20000410000 */
[----:B------:R-:W-:Y:S01]  /*0fb0*/  FMUL.FTZ R14, R6, R12 ;  /* 0x0000000c060e7220 */ /* 0x000fe20000410000 */
[----:B------:R-:W-:Y:S02]  /*0fc0*/  HADD2.F32 R51, -RZ, R18.H0_H0 ;  /* 0x20000012ff337230 */ /* 0x000fe40000004100 */
[----:B------:R-:W-:Y:S01]  /*0fd0*/  FADD.FTZ R15, -R36, R15 ;  /* 0x0000000f240f7221 */ /* 0x000fe20000010100 */
        /* <DEDUP_REMOVED lines=46> */
[----:B------:R-:W-:Y:S01]  /*12c0*/  FADD.FTZ R23, -R36, R23 ;  /* 0x0000001724177221 */ /* 0x000fe20000010100 */
[----:B------:R-:W-:Y:S02]  /*12d0*/  HADD2.F32 R51, -RZ, R26.H0_H0 ;  /* 0x2000001aff337230 */ /* 0x000fe40000004100 */
[----:B------:R-:W-:Y:S02]  /*12e0*/  HADD2.F32 R21, -RZ, R21.H1_H1 ;  /* 0x30000015ff157230 */ /* 0x000fe40000004100 */
[----:B------:R-:W-:Y:S01]  /*12f0*/  FFMA.FTZ R54, R68, R22, R37 ;  /* 0x0000001644367223 */ /* 0x000fe20000010025 */
[----:B------:R-:W-:Y:S01]  /*1300*/  FMUL.FTZ R67, R2, R23 ;  /* 0x0000001702437220 */ /* 0x000fe20000410000 */
[----:B------:R-:W-:-:S02]  /*1310*/  HADD2.F32 R22, -RZ, R24.H0_H0 ;  /* 0x20000018ff167230 */ /* 0x000fc40000004100 */
[----:B------:R-:W-:Y:S01]  /*1320*/  FADD.FTZ R23, -R36, R51 ;  /* 0x0000003324177221 */ /* 0x000fe20000010100 */
[----:B------:R-:W-:Y:S01]  /*1330*/  FMUL.FTZ R37, R8, R21 ;  /* 0x0000001508257220 */ /* 0x000fe20000410000 */
[----:B------:R-:W-:Y:S02]  /*1340*/  HADD2.F32 R65, -RZ, R26.H1_H1 ;  /* 0x3000001aff417230 */ /* 0x000fe40000004100 */
[----:B------:R-:W-:Y:S01]  /*1350*/  FMUL.FTZ R66, R2, R23 ;  /* 0x0000001702427220 */ /* 0x000fe20000410000 */
[----:B------:R-:W-:Y:S01]  /*1360*/  FFMA.FTZ R37, R67, R37, R54 ;  /* 0x0000002543257223 */ /* 0x000fe20000010036 */
[----:B------:R-:W-:Y:S01]  /*1370*/  FMUL.FTZ R26, R3, R22 ;  /* 0x00000016031a7220 */ /* 0x000fe20000410000 */
[----:B------:R-:W-:Y:S02]  /*1380*/  HADD2.F32 R23, -RZ, R24.H1_H1 ;  /* 0x30000018ff177230 */ /* 0x000fe40000004100 */
[----:B------:R-:W-:Y:S01]  /*1390*/  FADD.FTZ R65, -R36, R65 ;  /* 0x0000004124417221 */ /* 0x000fe20000010100 */
[----:B------:R-:W-:-:S02]  /*13a0*/  HADD2.F32 R51, -RZ, R27.H0_H0 ;  /* 0x2000001bff337230 */ /* 0x000fc40000004100 */
[----:B------:R-:W-:Y:S01]  /*13b0*/  FFMA.FTZ R26, R66, R26, R37 ;  /* 0x0000001a421a7223 */ /* 0x000fe20000010025 */
[----:B------:R-:W-:Y:S02]  /*13c0*/  HADD2.F32 R24, -RZ, R25.H0_H0 ;  /* 0x20000019ff187230 */ /* 0x000fe40000004100 */
[----:B------:R-:W-:Y:S01]  /*13d0*/  FMUL.FTZ R37, R4, R23 ;  /* 0x0000001704257220 */ /* 0x000fe20000410000 */
[----:B------:R-:W-:Y:S01]  /*13e0*/  FMUL.FTZ R65, R2, R65 ;  /* 0x0000004102417220 */ /* 0x000fe20000410000 */
[----:B------:R-:W-:Y:S01]  /*13f0*/  FADD.FTZ R64, -R36, R51 ;  /* 0x0000003324407221 */ /* 0x000fe20000010100 */
[----:B------:R-:W-:Y:S02]  /*1400*/  HADD2.F32 R63, -RZ, R27.H1_H1 ;  /* 0x3000001bff3f7230 */ /* 0x000fe40000004100 */
[----:B------:R-:W-:Y:S01]  /*1410*/  FFMA.FTZ R51, R0, R3, RZ ;  /* 0x0000000300337223 */ /* 0x000fe200000100ff */
[----:B------:R-:W-:Y:S01]  /*1420*/  FFMA.FTZ R37, R65, R37, R26 ;  /* 0x0000002541257223 */ /* 0x000fe2000001001a */
[----:B------:R-:W-:Y:S01]  /*1430*/  FMUL.FTZ R26, R6, R24 ;  /* 0x00000018061a7220 */ /* 0x000fe20000410000 */
[----:B------:R-:W-:Y:S01]  /*1440*/  FMUL.FTZ R64, R2, R64 ;  /* 0x0000004002407220 */ /* 0x000fe20000410000 */
[----:B------:R-:W-:-:S02]  /*1450*/  HADD2.F32 R25, -RZ, R25.H1_H1 ;  /* 0x30000019ff197230 */ /* 0x000fc40000004100 */
[----:B------:R-:W-:Y:S01]  /*1460*/  FADD.FTZ R63, -R36, R63 ;  /* 0x0000003f243f7221 */ /* 0x000fe20000010100 */
[----:B------:R-:W-:Y:S01]  /*1470*/  FFMA.FTZ R51, R5, R4, R51 ;  /* 0x0000000405337223 */ /* 0x000fe20000010033 */
[----:B------:R-:W-:Y:S01]  /*1480*/  FFMA.FTZ R37, R64, R26, R37 ;  /* 0x0000001a40257223 */ /* 0x000fe20000010025 */
[----:B------:R-:W-:Y:S01]  /*1490*/  FMUL.FTZ R26, R8, R25 ;  /* 0x00000019081a7220 */ /* 0x000fe20000410000 */
[----:B------:R-:W-:Y:S01]  /*14a0*/  FMUL.FTZ R63, R2, R63 ;  /* 0x0000003f023f7220 */ /* 0x000fe20000410000 */
[----:B------:R-:W-:Y:S01]  /*14b0*/  FFMA.FTZ R51, R7, R6, R51 ;  /* 0x0000000607337223 */ /* 0x000fe20000010033 */
[--C-:B------:R-:W-:Y:S02]  /*14c0*/  HADD2.F32 R27, -RZ, R30.reuse.H1_H1 ;  /* 0x3000001eff1b7230 */ /* 0x100fe40000004100 */
        /* <DEDUP_REMOVED lines=8> */
[----:B------:R-:W-:Y:S02]  /*1550*/  FMUL.FTZ R28, R3, R26 ;  /* 0x0000001a031c7220 */ /* 0x000fe40000410000 */
[----:B------:R-:W-:Y:S01]  /*1560*/  FMUL.FTZ R62, R2, R62 ;  /* 0x0000003e023e7220 */ /* 0x000fe20000410000 */
[----:B------:R-:W-:Y:S01]  /*1570*/  FADD.FTZ R61, -R36, R61 ;  /* 0x0000003d243d7221 */ /* 0x000fe20000010100 */
[----:B------:R-:W-:Y:S02]  /*1580*/  FFMA.FTZ R30, R6, R12, R30 ;  /* 0x0000000c061e7223 */ /* 0x000fe4000001001e */
[----:B------:R-:W-:Y:S01]  /*1590*/  FFMA.FTZ R37, R62, R28, R37 ;  /* 0x0000001c3e257223 */ /* 0x000fe20000010025 */
[----:B------:R-:W-:Y:S01]  /*15a0*/  FMUL.FTZ R28, R4, R27 ;  /* 0x0000001b041c7220 */ /* 0x000fe20000410000 */
[----:B------:R-:W-:Y:S01]  /*15b0*/  FMUL.FTZ R61, R2, R61 ;  /* 0x0000003d023d7220 */ /* 0x000fe20000410000 */
[----:B------:R-:W-:Y:S01]  /*15c0*/  FFMA.FTZ R30, R8, R13, R30 ;  /* 0x0000000d081e7223 */ /* 0x000fe2000001001e */
[----:B------:R-:W-:-:S02]  /*15d0*/  HADD2.F32 R60, -RZ, R29.H0_H0 ;  /* 0x2000001dff3c7230 */ /* 0x000fc40000004100 */
[----:B------:R-:W-:Y:S01]  /*15e0*/  FFMA.FTZ R37, R61, R28, R37 ;  /* 0x0000001c3d257223 */ /* 0x000fe20000010025 */
[----:B------:R-:W-:Y:S01]  /*15f0*/  FFMA.FTZ R30, R3, R14, R30 ;  /* 0x0000000e031e7223 */ /* 0x000fe2000001001e */
[----:B------:R-:W-:Y:S02]  /*1600*/  HADD2.F32 R28, -RZ, R31.H0_H0 ;  /* 0x2000001fff1c7230 */ /* 0x000fe40000004100 */
[----:B------:R-:W-:Y:S01]  /*1610*/  FADD.FTZ R60, -R36, R60 ;  /* 0x0000003c243c7221 */ /* 0x000fe20000010100 */
[----:B------:R-:W-:Y:S02]  /*1620*/  HADD2.F32 R58, -RZ, R29.H1_H1 ;  /* 0x3000001dff3a7230 */ /* 0x000fe40000004100 */
        /* <DEDUP_REMOVED lines=9> */
[----:B------:R-:W-:-:S02]  /*16c0*/  HADD2.F32 R57, -RZ, R38.H0_H0 ;  /* 0x20000026ff397230 */ /* 0x000fc40000004100 */
[----:B------:R-:W-:Y:S01]  /*16d0*/  FFMA.FTZ R51, R8, R17, R51 ;  /* 0x0000001108337223 */ /* 0x000fe20000010033 */
[--C-:B------:R-:W-:Y:S02]  /*16e0*/  HADD2.F32 R31, -RZ, R32.reuse.H1_H1 ;  /* 0x30000020ff1f7230 */ /* 0x100fe40000004100 */
[----:B------:R-:W-:Y:S01]  /*16f0*/  FFMA.FTZ R37, R58, R30, R37 ;  /* 0x0000001e3a257223 */ /* 0x000fe20000010025 */
[----:B------:R-:W-:Y:S02]  /*1700*/  HADD2.F32 R30, -RZ, R32.H0_H0 ;  /* 0x20000020ff1e7230 */ /* 0x000fe40000004100 */
[C---:B------:R-:W-:Y:S01]  /*1710*/  FFMA.FTZ R32, R3.reuse, R18, R51 ;  /* 0x0000001203207223 */ /* 0x040fe20000010033 */
[----:B------:R-:W-:Y:S02]  /*1720*/  HADD2.F32 R56, -RZ, R38.H1_H1 ;  /* 0x30000026ff387230 */ /* 0x000fe40000004100 */
[----:B------:R-:W-:Y:S01]  /*1730*/  FADD.FTZ R57, -R36, R57 ;  /* 0x0000003924397221 */ /* 0x000fe20000010100 */
[----:B------:R-:W-:Y:S01]  /*1740*/  FFMA.FTZ R32, R4, R19, R32 ;  /* 0x0000001304207223 */ /* 0x000fe20000010020 */
[----:B------:R-:W-:-:S02]  /*1750*/  FMUL.FTZ R38, R3, R30 ;  /* 0x0000001e03267220 */ /* 0x000fc40000410000 */
[----:B------:R-:W-:Y:S01]  /*1760*/  FMUL.FTZ R57, R2, R57 ;  /* 0x0000003902397220 */ /* 0x000fe20000410000 */
[----:B------:R-:W-:Y:S01]  /*1770*/  FADD.FTZ R56, -R36, R56 ;  /* 0x0000003824387221 */ /* 0x000fe20000010100 */
[----:B------:R-:W-:Y:S02]  /*1780*/  FFMA.FTZ R32, R6, R20, R32 ;  /* 0x0000001406207223 */ /* 0x000fe40000010020 */
[----:B------:R-:W-:Y:S01]  /*1790*/  FFMA.FTZ R37, R57, R38, R37 ;  /* 0x0000002639257223 */ /* 0x000fe20000010025 */
[----:B------:R-:W-:Y:S01]  /*17a0*/  FMUL.FTZ R38, R4, R31 ;  /* 0x0000001f04267220 */ /* 0x000fe20000410000 */
[----:B------:R-:W-:Y:S01]  /*17b0*/  FMUL.FTZ R56, R2, R56 ;  /* 0x0000003802387220 */ /* 0x000fe20000410000 */
[----:B------:R-:W-:Y:S01]  /*17c0*/  FFMA.FTZ R32, R8, R21, R32 ;  /* 0x0000001508207223 */ /* 0x000fe20000010020 */
[--C-:B------:R-:W-:Y:S02]  /*17d0*/  HADD2.F32 R55, -RZ, R39.reuse.H0_H0 ;  /* 0x20000027ff377230 */ /* 0x100fe40000004100 */
[----:B------:R-:W-:Y:S01]  /*17e0*/  FFMA.FTZ R37, R56, R38, R37 ;  /* 0x0000002638257223 */ /* 0x000fe20000010025 */
[----:B------:R-:W-:-:S02]  /*17f0*/  HADD2.F32 R38, -RZ, R39.H1_H1 ;  /* 0x30000027ff267230 */ /* 0x000fc40000004100 */
[----:B------:R-:W-:Y:S01]  /*1800*/  FFMA.FTZ R39, R3, R22, R32 ;  /* 0x0000001603277223 */ /* 0x000fe20000010020 */
[----:B------:R-:W-:Y:S02]  /*1810*/  HADD2.F32 R32, -RZ, R33.H0_H0 ;  /* 0x20000021ff207230 */ /* 0x000fe40000004100 */
[----:B------:R-:W-:Y:S01]  /*1820*/  FADD.FTZ R55, -R36, R55 ;  /* 0x0000003724377221 */ /* 0x000fe20000010100 */
[----:B------:R-:W-:Y:S02]  /*1830*/  FFMA.FTZ R39, R4, R23, R39 ;  /* 0x0000001704277223 */ /* 0x000fe40000010027 */
[----:B------:R-:W-:Y:S01]  /*1840*/  FMUL.FTZ R51, R6, R32 ;  /* 0x0000002006337220 */ /* 0x000fe20000410000 */
[----:B------:R-:W-:Y:S01]  /*1850*/  FMUL.FTZ R55, R2, R55 ;  /* 0x0000003702377220 */ /* 0x000fe20000410000 */
[----:B------:R-:W-:Y:S01]  /*1860*/  FFMA.FTZ R39, R6, R24, R39 ;  /* 0x0000001806277223 */ /* 0x000fe20000010027 */
[----:B------:R-:W-:Y:S02]  /*1870*/  FADD.FTZ R54, -R36, R38 ;  /* 0x0000002624367221 */ /* 0x000fe40000010100 */
[----:B------:R-:W-:Y:S01]  /*1880*/  FFMA.FTZ R38, R55, R51, R37 ;  /* 0x0000003337267223 */ /* 0x000fe20000010025 */
[----:B------:R-:W-:Y:S01]  /*1890*/  FFMA.FTZ R37, R8, R25, R39 ;  /* 0x0000001908257223 */ /* 0x000fe20000010027 */
[----:B------:R-:W-:-:S03]  /*18a0*/  IMAD.MOV.U32 R53, RZ, RZ, 0x28 ;  /* 0x00000028ff357424 */ /* 0x000fc600078e00ff */
[----:B------:R-:W-:Y:S01]  /*18b0*/  FFMA.FTZ R37, R3, R26, R37 ;  /* 0x0000001a03257223 */ /* 0x000fe20000010025 */
[----:B------:R-:W-:Y:S02]  /*18c0*/  HADD2.F32 R33, -RZ, R33.H1_H1 ;  /* 0x30000021ff217230 */ /* 0x000fe40000004100 */
[----:B------:R-:W-:Y:S02]  /*18d0*/  IMAD R50, R50, R53, UR7 ;  /* 0x0000000732327e24 */ /* 0x000fe4000f8e0235 */
[----:B------:R-:W-:Y:S01]  /*18e0*/  FFMA.FTZ R51, R4, R27, R37 ;  /* 0x0000001b04337223 */ /* 0x000fe20000010025 */
[----:B------:R-:W-:Y:S01]  /*18f0*/  FMUL.FTZ R54, R2, R54 ;  /* 0x0000003602367220 */ /* 0x000fe20000410000 */
[----:B------:R-:W-:Y:S02]  /*1900*/  FMUL.FTZ R39, R8, R33 ;  /* 0x0000002108277220 */ /* 0x000fe40000410000 */
[----:B------:R-:W-:Y:S01]  /*1910*/  FFMA.FTZ R51, R6, R28, R51 ;  /* 0x0000001c06337223 */ /* 0x000fe20000010033 */
[----:B------:R-:W-:Y:S01]  /*1920*/  LEA R52, R52, R50, 0x3 ;  /* 0x0000003234347211 */ /* 0x000fe200078e18ff */
[----:B------:R-:W-:-:S02]  /*1930*/  HADD2.F32 R50, -RZ, R34.H0_H0 ;  /* 0x20000022ff327230 */ /* 0x000fc40000004100 */
[----:B------:R-:W-:Y:S01]  /*1940*/  FFMA.FTZ R38, R54, R39, R38 ;  /* 0x0000002736267223 */ /* 0x000fe20000010026 */
[----:B------:R-:W-:Y:S01]  /*1950*/  FFMA.FTZ R51, R8, R29, R51 ;  /* 0x0000001d08337223 */ /* 0x000fe20000010033 */
[----:B------:R-:W-:Y:S02]  /*1960*/  HADD2.F32 R37, -RZ, R34.H1_H1 ;  /* 0x30000022ff257230 */ /* 0x000fe40000004100 */
[--C-:B------:R-:W-:Y:S02]  /*1970*/  HADD2.F32 R39, -RZ, R35.reuse.H0_H0 ;  /* 0x20000023ff277230 */ /* 0x100fe40000004100 */
[----:B------:R-:W-:Y:S02]  /*1980*/  HADD2.F32 R59, -RZ, R35.H1_H1 ;  /* 0x30000023ff3b7230 */ /* 0x000fe40000004100 */
[C---:B------:R-:W-:Y:S01]  /*1990*/  FADD.FTZ R50, -R36.reuse, R50 ;  /* 0x0000003224327221 */ /* 0x040fe20000010100 */
[----:B------:R-:W-:Y:S01]  /*19a0*/  FFMA.FTZ R51, R3, R30, R51 ;  /* 0x0000001e03337223 */ /* 0x000fe20000010033 */
[C---:B------:R-:W-:Y:S01]  /*19b0*/  FADD.FTZ R37, -R36.reuse, R37 ;  /* 0x0000002524257221 */ /* 0x040fe20000010100 */
[C---:B------:R-:W-:Y:S01]  /*19c0*/  FADD.FTZ R39, -R36.reuse, R39 ;  /* 0x0000002724277221 */ /* 0x040fe20000010100 */
[----:B------:R-:W-:Y:S01]  /*19d0*/  FADD.FTZ R59, -R36, R59 ;  /* 0x0000003b243b7221 */ /* 0x000fe20000010100 */
[----:B------:R-:W-:Y:S01]  /*19e0*/  FMUL.FTZ R36, R2, R50 ;  /* 0x0000003202247220 */ /* 0x000fe20000410000 */
[----:B------:R-:W-:-:S02]  /*19f0*/  HADD2.F32 R34, -RZ, R40.H0_H0 ;  /* 0x20000028ff227230 */ /* 0x000fc40000004100 */
[----:B------:R-:W-:Y:S01]  /*1a00*/  FFMA.FTZ R50, R4, R31, R51 ;  /* 0x0000001f04327223 */ /* 0x000fe20000010033 */
[----:B------:R-:W-:-:S03]  /*1a10*/  HADD2.F32 R35, -RZ, R40.H1_H1 ;  /* 0x30000028ff237230 */ /* 0x000fc60000004100 */
[----:B------:R-:W-:Y:S01]  /*1a20*/  FFMA.FTZ R50, R6, R32, R50 ;  /* 0x0000002006327223 */ /* 0x000fe20000010032 */
[C---:B------:R-:W-:Y:S01]  /*1a30*/  FMUL.FTZ R40, R3.reuse, R34 ;  /* 0x0000002203287220 */ /* 0x040fe20000410000 */
[----:B------:R-:W-:Y:S02]  /*1a40*/  FMUL.FTZ R51, R4, R35 ;  /* 0x0000002304337220 */ /* 0x000fe40000410000 */
[----:B------:R-:W-:Y:S01]  /*1a50*/  FFMA.FTZ R50, R8, R33, R50 ;  /* 0x0000002108327223 */ /* 0x000fe20000010032 */
[----:B------:R-:W-:Y:S01]  /*1a60*/  FFMA.FTZ R40, R36, R40, R38 ;  /* 0x0000002824287223 */ /* 0x000fe20000010026 */
[C---:B------:R-:W-:Y:S01]  /*1a70*/  FMUL.FTZ R37, R2.reuse, R37 ;  /* 0x0000002502257220 */ /* 0x040fe20000410000 */
[--C-:B------:R-:W-:Y:S02]  /*1a80*/  HADD2.F32 R38, -RZ, R41.reuse.H0_H0 ;  /* 0x20000029ff267230 */ /* 0x100fe40000004100 */
[----:B------:R-:W-:Y:S01]  /*1a90*/  FFMA.FTZ R50, R3, R34, R50 ;  /* 0x0000002203327223 */ /* 0x000fe20000010032 */
[----:B------:R-:W-:Y:S01]  /*1aa0*/  FMUL.FTZ R39, R2, R39 ;  /* 0x0000002702277220 */ /* 0x000fe20000410000 */
[----:B------:R-:W-:Y:S01]  /*1ab0*/  FFMA.FTZ R51, R37, R51, R40 ;  /* 0x0000003325337223 */ /* 0x000fe20000010028 */
[----:B------:R-:W-:-:S02]  /*1ac0*/  HADD2.F32 R40, -RZ, R41.H1_H1 ;  /* 0x30000029ff287230 */ /* 0x000fc40000004100 */
[----:B------:R-:W-:Y:S01]  /*1ad0*/  FMUL.FTZ R53, R6, R38 ;  /* 0x0000002606357220 */ /* 0x000fe20000410000 */
[----:B------:R-:W-:Y:S01]  /*1ae0*/  FFMA.FTZ R50, R4, R35, R50 ;  /* 0x0000002304327223 */ /* 0x000fe20000010032 */
[----:B------:R-:W-:Y:S02]  /*1af0*/  FMUL.FTZ R41, R2, R59 ;  /* 0x0000003b02297220 */ /* 0x000fe40000410000 */
[----:B------:R-:W-:Y:S01]  /*1b00*/  FFMA.FTZ R51, R39, R53, R51 ;  /* 0x0000003527337223 */ /* 0x000fe20000010033 */
[----:B------:R-:W-:Y:S01]  /*1b10*/  FMUL.FTZ R53, R8, R40 ;  /* 0x0000002808357220 */ /* 0x000fe20000410000 */
[----:B------:R-:W-:Y:S01]  /*1b20*/  FFMA.FTZ R50, R6, R38, R50 ;  /* 0x0000002606327223 */ /* 0x000fe20000010032 */
[----:B------:R-:W-:Y:S01]  /*1b30*/  FADD.FTZ R43, R0, R43 ;  /* 0x0000002b002b7221 */ /* 0x000fe20000010000 */
[----:B------:R-:W0:Y:S01]  /*1b40*/  S2R R59, SR_TID.X ;  /* 0x00000000003b7919 */ /* 0x000e220000002100 */
[----:B------:R-:W-:Y:S01]  /*1b50*/  FFMA.FTZ R51, R41, R53, R51 ;  /* 0x0000003529337223 */ /* 0x000fe20000010033 */
[----:B------:R-:W-:Y:S01]  /*1b60*/  FFMA.FTZ R50, R8, R40, R50 ;  /* 0x0000002808327223 */ /* 0x000fe20000010032 */
[----:B------:R-:W-:Y:S01]  /*1b70*/  UIADD3 UR8, UP0, UR10, 0x20, URZ ;  /* 0x000000200a087890 */ /* 0x000fe2000ff1e03f */
        /* <DEDUP_REMOVED lines=8> */
[----:B------:R-:W-:Y:S01]  /*1c00*/  UIADD3.X UR9, URZ, UR5, URZ, UP0, !UPT ;  /* 0x000000053f097290 */ /* 0x000fe200087fe43f */
[----:B------:R1:W-:Y:S01]  /*1c10*/  STS.64 [R52], R50 ;  /* 0x0000003234007388 */ /* 0x0003e20000000a00 */
[----:B------:R-:W-:Y:S01]  /*1c20*/  UISETP.GE.U32.AND UP0, UPT, UR8, UR16, UPT ;  /* 0x000000100800728c */ /* 0x000fe2000bf06070 */
[----:B------:R-:W-:Y:S01]  /*1c30*/  FADD.FTZ R45, R45, R11 ;  /* 0x0000000b2d2d7221 */ /* 0x000fe20000010000 */
[----:B------:R-:W-:Y:S01]  /*1c40*/  FADD.FTZ R47, R47, R12 ;  /* 0x0000000c2f2f7221 */ /* 0x000fe20000010000 */
[----:B------:R-:W-:Y:S01]  /*1c50*/  FADD.FTZ R49, R49, R13 ;  /* 0x0000000d31317221 */ /* 0x000fe20000010000 */
[----:B------:R-:W-:Y:S01]  /*1c60*/  FFMA.FTZ R42, R78, R10, R42 ;  /* 0x0000000a4e2a7223 */ /* 0x000fe2000001002a */
[----:B------:R-:W-:Y:S01]  /*1c70*/  FFMA.FTZ R44, R77, R11, R44 ;  /* 0x0000000b4d2c7223 */ /* 0x000fe2000001002c */
[----:B------:R-:W-:Y:S01]  /*1c80*/  FFMA.FTZ R46, R76, R12, R46 ;  /* 0x0000000c4c2e7223 */ /* 0x000fe2000001002e */
[----:B------:R-:W-:Y:S01]  /*1c90*/  UISETP.GE.AND.EX UP0, UPT, UR9, UR11, UPT, UP0 ;  /* 0x0000000b0900728c */ /* 0x000fe2000bf06300 */
[----:B-1----:R-:W-:Y:S01]  /*1ca0*/  FADD.FTZ R50, R43, R14 ;  /* 0x0000000e2b327221 */ /* 0x002fe20000010000 */
[----:B------:R-:W-:Y:S01]  /*1cb0*/  FFMA.FTZ R43, R75, R13, R48 ;  /* 0x0000000d4b2b7223 */ /* 0x000fe20000010030 */
        /* <DEDUP_REMOVED lines=51> */
[----:B------:R-:W0:Y:S01]  /*1ff0*/  S2UR UR15, SR_CgaCtaId ;  /* 0x00000000000f79c3 */ /* 0x000e220000008800 */
[----:B------:R-:W-:Y:S01]  /*2000*/  UMOV UR5, 0x400 ;  /* 0x0000040000057882 */ /* 0x000fe20000000000 */
[----:B------:R-:W-:Y:S01]  /*2010*/  SHF.L.U32 R51, R59, 0x1, RZ ;  /* 0x000000013b337819 */ /* 0x000fe200000006ff */
[----:B------:R1:W-:Y:S03]  /*2020*/  STL.64 [R1+0x28], R2 ;  /* 0x0000280201007387 */ /* 0x0003e60000100a00 */
[----:B------:R-:W-:Y:S01]  /*2030*/  LOP3.LUT R51, R51, 0x18, RZ, 0xc0, !PT ;  /* 0x0000001833337812 */ /* 0x000fe200078ec0ff */
[----:B------:R-:W2:Y:S04]  /*2040*/  LDL R53, [R1+0x20] ;  /* 0x0000200001357983 */ /* 0x000ea80000100800 */
[----:B-1----:R-:W3:Y:S04]  /*2050*/  LDL R3, [R1+0x1c] ;  /* 0x00001c0001037983 */ /* 0x002ee80000100800 */
[----:B------:R-:W4:Y:S01]  /*2060*/  LDL R2, [R1+0x18] ;  /* 0x0000180001027983 */ /* 0x000f220000100800 */
[----:B0-----:R-:W-:-:S06]  /*2070*/  ULEA UR5, UR15, UR5, 0x18 ;  /* 0x000000050f057291 */ /* 0x001fcc000f8ec03f */
[----:B------:R-:W-:-:S04]  /*2080*/  LEA R50, R59, UR5, 0x5 ;  /* 0x000000053b327c11 */ /* 0x000fc8000f8e28ff */
[----:B------:R-:W-:-:S05]  /*2090*/  IADD3 R52, R50, R51, RZ ;  /* 0x0000003332347210 */ /* 0x000fca0007ffe0ff */
[----:B------:R0:W-:Y:S02]  /*20a0*/  STS.64 [R52], R42 ;  /* 0x0000002a34007388 */ /* 0x0001e40000000a00 */
[----:B0-----:R-:W-:-:S04]  /*20b0*/  LOP3.LUT R52, R51, 0x8, RZ, 0x3c, !PT ;  /* 0x0000000833347812 */ /* 0x001fc800078e3cff */
[----:B------:R-:W-:-:S05]  /*20c0*/  IADD3 R52, R50, R52, RZ ;  /* 0x0000003432347210 */ /* 0x000fca0007ffe0ff */
[----:B------:R0:W-:Y:S02]  /*20d0*/  STS.64 [R52], R44 ;  /* 0x0000002c34007388 */ /* 0x0001e40000000a00 */
[----:B0-----:R-:W-:-:S04]  /*20e0*/  LOP3.LUT R52, R51, 0x10, RZ, 0x3c, !PT ;  /* 0x0000001033347812 */ /* 0x001fc800078e3cff */
[----:B------:R-:W-:-:S05]  /*20f0*/  IADD3 R52, R50, R52, RZ ;  /* 0x0000003432347210 */ /* 0x000fca0007ffe0ff */
[----:B------:R0:W-:Y:S04]  /*2100*/  STS.64 [R52], R46 ;  /* 0x0000002e34007388 */ /* 0x0001e80000000a00 */
[----:B0-----:R-:W2:Y:S01]  /*2110*/  LDL R52, [R1+0x24] ;  /* 0x0000240001347983 */ /* 0x001ea20000100800 */
[----:B------:R-:W0:Y:S02]  /*2120*/  S2R R51, SR_TID.X ;  /* 0x0000000000337919 */ /* 0x000e240000002100 */
[----:B0-----:R-:W-:-:S04]  /*2130*/  SHF.R.S32.HI R59, RZ, 0x1f, R51 ;  /* 0x0000001fff3b7819 */ /* 0x001fc80000011433 */
[----:B------:R-:W-:Y:S01]  /*2140*/  LEA.HI R59, R59, R51, RZ, 0x2 ;  /* 0x000000333b3b7211 */ /* 0x000fe200078f10ff */
[----:B------:R-:W-:-:S05]  /*2150*/  IMAD.SHL.U32 R51, R51, 0x2, RZ ;  /* 0x0000000233337824 */ /* 0x000fca00078e00ff */
[----:B------:R-:W-:-:S04]  /*2160*/  LOP3.LUT R51, R51, 0x18, RZ, 0xc0, !PT ;  /* 0x0000001833337812 */ /* 0x000fc800078ec0ff */
[----:B------:R-:W-:-:S04]  /*2170*/  LOP3.LUT R51, R51, 0x18, RZ, 0x3c, !PT ;  /* 0x0000001833337812 */ /* 0x000fc800078e3cff */
[----:B------:R-:W-:-:S05]  /*2180*/  IADD3 R51, R50, R51, RZ ;  /* 0x0000003332337210 */ /* 0x000fca0007ffe0ff */
[----:B------:R-:W-:Y:S01]  /*2190*/  STS.64 [R51], R48 ;  /* 0x0000003033007388 */ /* 0x000fe20000000a00 */
[----:B------:R-:W-:-:S04]  /*21a0*/  SHF.R.S32.HI R59, RZ, 0x2, R59 ;  /* 0x00000002ff3b7819 */ /* 0x000fc8000001143b */
[----:B------:R-:W-:Y:S01]  /*21b0*/  LEA R59, R59, UR5, 0x5 ;  /* 0x000000053b3b7c11 */ /* 0x000fe2000f8e28ff */
[----:B------:R-:W-:-:S04]  /*21c0*/  ULOP3.LUT UR5, UR6, 0x7ffffff8, URZ, 0xc0, !UPT ;  /* 0x7ffffff806057892 */ /* 0x000fc8000f8ec03f */
[----:B------:R-:W-:Y:S01]  /*21d0*/  ULOP3.LUT UR5, UR5, 0x7, UR17, 0xf8, !UPT ;  /* 0x0000000705057892 */ /* 0x000fe2000f8ef811 */
[----:B------:R-:W-:Y:S01]  /*21e0*/  BAR.SYNC.DEFER_BLOCKING 0x0 ;  /* 0x0000000000007b1d */ /* 0x000fe20000010000 */
[-C--:B--2---:R-:W-:Y:S02]  /*21f0*/  LEA R50, R52, R59.reuse, 0x3 ;  /* 0x0000003b34327211 */ /* 0x084fe400078e18ff */
[----:B------:R-:W-:-:S04]  /*2200*/  LEA R52, R53, R59, 0x3 ;  /* 0x0000003b35347211 */ /* 0x000fc800078e18ff */
[----:B------:R-:W0:Y:S04]  /*2210*/  LDS.64 R50, [R50] ;  /* 0x0000000032327984 */ /* 0x000e280000000a00 */
[----:B------:R-:W1:Y:S01]  /*2220*/  LDS.64 R52, [R52+0xa00] ;  /* 0x000a000034347984 */ /* 0x000e620000000a00 */
[----:B0-----:R-:W-:Y:S01]  /*2230*/  FADD.FTZ R50, RZ, R50 ;  /* 0x00000032ff327221 */ /* 0x001fe20000010000 */
[----:B------:R-:W-:-:S03]  /*2240*/  FADD.FTZ R51, RZ, R51 ;  /* 0x00000033ff337221 */ /* 0x000fc60000010000 */
[----:B-1----:R-:W-:Y:S01]  /*2250*/  FADD.FTZ R52, R50, R52 ;  /* 0x0000003432347221 */ /* 0x002fe20000010000 */
[----:B---3--:R-:W-:Y:S01]  /*2260*/  LEA R50, R3, R59, 0x3 ;  /* 0x0000003b03327211 */ /* 0x008fe200078e18ff */
[----:B------:R-:W-:-:S05]  /*2270*/  FADD.FTZ R53, R51, R53 ;  /* 0x0000003533357221 */ /* 0x000fca0000010000 */
[----:B------:R-:W0:Y:S02]  /*2280*/  LDS.64 R50, [R50+0x1400] ;  /* 0x0014000032327984 */ /* 0x000e240000000a00 */
[----:B0-----:R-:W-:Y:S01]  /*2290*/  FADD.FTZ R52, R52, R50 ;  /* 0x0000003234347221 */ /* 0x001fe20000010000 */
[----:B----4-:R-:W-:Y:S01]  /*22a0*/  LEA R50, R2, R59, 0x3 ;  /* 0x0000003b02327211 */ /* 0x010fe200078e18ff */
[----:B------:R-:W-:Y:S01]  /*22b0*/  FADD.FTZ R53, R53, R51 ;  /* 0x0000003335357221 */ /* 0x000fe20000010000 */
[----:B------:R-:W0:Y:S04]  /*22c0*/  LDC.64 R2, c[0x0][0x260] ;  /* 0x00009800ff027b82 */ /* 0x000e280000000a00 */
[----:B------:R-:W1:Y:S01]  /*22d0*/  LDS.64 R50, [R50+0x1e00] ;  /* 0x001e000032327984 */ /* 0x000e620000000a00 */
[----:B------:R-:W2:Y:S01]  /*22e0*/  S2R R59, SR_TID.X ;  /* 0x00000000003b7919 */ /* 0x000ea20000002100 */
[----:B-1----:R-:W-:Y:S01]  /*22f0*/  FADD.FTZ R50, R52, R50 ;  /* 0x0000003234327221 */ /* 0x002fe20000010000 */
[----:B------:R-:W-:-:S04]  /*2300*/  IMAD.U32 R52, RZ, RZ, UR5 ;  /* 0x00000005ff347e24 */ /* 0x000fc8000f8e00ff */
[----:B--2---:R-:W-:-:S05]  /*2310*/  IMAD R52, R52, 0xa00, R59 ;  /* 0x00000a0034347824 */ /* 0x004fca00078e023b */
[----:B------:R-:W-:-:S04]  /*2320*/  IADD3 R52, R52, UR14, RZ ;  /* 0x0000000e34347c10 */ /* 0x000fc8000fffe0ff */
[----:B------:R-:W-:Y:S01]  /*2330*/  SHF.L.U32 R52, R52, 0x1, RZ ;  /* 0x0000000134347819 */ /* 0x000fe200000006ff */
[----:B------:R-:W-:-:S04]  /*2340*/  FADD.FTZ R51, R53, R51 ;  /* 0x0000003335337221 */ /* 0x000fc80000010000 */
[----:B0-----:R-:W-:Y:S02]  /*2350*/  IMAD.WIDE.U32 R52, R52, 0x4, R2 ;  /* 0x0000000434347825 */ /* 0x001fe400078e0002 */
[----:B------:R0:W5:Y:S04]  /*2360*/  LDL.LU.64 R2, [R1+0x28] ;  /* 0x0000280001027983 */ /* 0x0001680000300a00 */
[----:B------:R0:W-:Y:S02]  /*2370*/  STG.E.64 desc[UR12][R52.64+0x4000], R50 ;  /* 0x0040003234007986 */ /* 0x0001e4000c101b0c */
.L_x_2255:
[----:B------:R-:W-:Y:S01]  /*2380*/  BSSY B0, `(.L_x_2256) ;  /* 0x0000108000007945 */ /* 0x000fe20003800000 */
[----:B0-----:R-:W-:-:S03]  /*2390*/  CS2R R50, SRZ ;  /* 0x0000000000327805 */ /* 0x001fc6000001ff00 */
[----:B------:R-:W-:Y:S05]  /*23a0*/  @P1 BRA `(.L_x_2257) ;  /* 0x0000001000141947 */ /* 0x000fea0003800000 */
[----:B------:R-:W0:Y:S01]  /*23b0*/  S2R R53, SR_TID.X ;  /* 0x0000000000357919 */ /* 0x000e220000002100 */
[----:B------:R-:W-:Y:S01]  /*23c0*/  USHF.L.U32 UR5, UR10, 0x2, URZ ;  /* 0x000000020a057899 */ /* 0x000fe2000800063f */
[----:B------:R-:W-:Y:S01]  /*23d0*/  HFMA2.MMA R50, -RZ, RZ, 0, 4.76837158203125e-06 ;  /* 0x00000050ff327435 */ /* 0x000fe200000001ff */
[----:B------:R-:W-:Y:S02]  /*23e0*/  MOV R51, 0x28 ;  /* 0x0000002800337802 */ /* 0x000fe40000000f00 */
        /* <DEDUP_REMOVED lines=9> */
[----:B------:R-:W-:Y:S01]  /*2480*/  LEA.HI R52, R52, R51, RZ, 0x2 ;  /* 0x0000003334347211 */ /* 0x000fe200078f10ff */
[----:B------:R-:W-:-:S03]  /*2490*/  IMAD.MOV.U32 R51, RZ, RZ, 0x28 ;  /* 0x00000028ff337424 */ /* 0x000fc600078e00ff */
        /* <DEDUP_REMOVED lines=19> */
[----:B0-----:R-:W-:-:S05]  /*25d0*/  IMAD.SHL.U32 R50, R50, 0x8, RZ ;  /* 0x0000000832327824 */ /* 0x001fca00078e00ff */
        /* <DEDUP_REMOVED lines=200> */
[----:B------:R-:W-:Y:S01]  /*3260*/  FADD.FTZ R53, R53, R51 ;  /* 0x0000003335357221 */ /* 0x000fe20000010000 */
[----:B------:R-:W-:Y:S02]  /*3270*/  VIADD R59, R59, 0x4c ;  /* 0x0000004c3b3b7836 */ /* 0x000fe40000000000 */
        /* <DEDUP_REMOVED lines=24> */
.L_x_2257:
[----:B------:R-:W-:Y:S05]  /*3400*/  BSYNC B0 ;  /* 0x0000000000007941 */ /* 0x000fea0003800000 */
.L_x_2256:
        /* <DEDUP_REMOVED lines=12> */
[----:B-----5:R0:W-:Y:S01]  /*34d0*/  STL.64 [R1+0x28], R2 ;  /* 0x0000280201007387 */ /* 0x0201e20000100a00 */
[----:B------:R-:W-:Y:S01]  /*34e0*/  SHF.R.U32.HI R53, RZ, 0x2, R59 ;  /* 0x00000002ff357819 */ /* 0x000fe2000001163b */
[----:B------:R-:W-:Y:S01]  /*34f0*/  ULDC UR5, c[0x0][0x10] ;  /* 0x0000040000057ab9 */ /* 0x000fe20000000800 */
[----:B------:R-:W-:Y:S01]  /*3500*/  MOV R52, UR17 ;  /* 0x0000001100347c02 */ /* 0x000fe20008000f00 */
[----:B------:R-:W-:Y:S01]  /*3510*/  UIMAD UR5, UR5, UR4, UR6 ;  /* 0x00000004050572a4 */ /* 0x000fe2000f8e0206 */
[----:B------:R-:W-:-:S04]  /*3520*/  SHF.L.U32 R53, R53, 0x3, RZ ;  /* 0x0000000335357819 */ /* 0x000fc800000006ff */
[----:B------:R-:W-:Y:S01]  /*3530*/  LOP3.LUT R52, R53, 0xfffffff8, R52, 0xe2, !PT ;  /* 0xfffffff835347812 */ /* 0x000fe200078ee234 */
[----:B------:R-:W-:Y:S01]  /*3540*/  IMAD.U32 R53, RZ, RZ, UR5 ;  /* 0x00000005ff357e24 */ /* 0x000fe2000f8e00ff */
[----:B0-----:R-:W0:Y:S04]  /*3550*/  LDC.64 R2, c[0x0][0x260] ;  /* 0x00009800ff027b82 */ /* 0x001e280000000a00 */
[----:B------:R-:W-:-:S04]  /*3560*/  LEA R52, R53, R52, 0x5 ;  /* 0x0000003435347211 */ /* 0x000fc800078e28ff */
[----:B------:R-:W-:-:S05]  /*3570*/  SHF.L.U32 R52, R52, 0x1, RZ ;  /* 0x0000000134347819 */ /* 0x000fca00000006ff */
[----:B0-----:R-:W-:Y:S02]  /*3580*/  IMAD.WIDE.U32 R52, R52, 0x4, R2 ;  /* 0x0000000434347825 */ /* 0x001fe400078e0002 */
[----:B------:R0:W5:Y:S04]  /*3590*/  LDL.LU.64 R2, [R1+0x28] ;  /* 0x0000280001027983 */ /* 0x0001680000300a00 */
[----:B------:R0:W-:Y:S02]  /*35a0*/  STG.E.64 desc[UR12][R52.64], R50 ;  /* 0x0000003234007986 */ /* 0x0001e4000c101b0c */
.L_x_2259:
[----:B------:R-:W-:Y:S05]  /*35b0*/  BSYNC B0 ;  /* 0x0000000000007941 */ /* 0x000fea0003800000 */
.L_x_2258:
        /* <DEDUP_REMOVED lines=17> */
.L_x_2262:
[----:B------:R-:W2:Y:S04]  /*36d0*/  LD.E.STRONG.GPU R53, desc[UR12][R50.64] ;  /* 0x0000000c32357980 */ /* 0x000ea8000c10f900 */
[----:B--2---:R-:W-:Y:S01]  /*36e0*/  CCTL.IVALL ;  /* 0x00000000ff00798f */ /* 0x004fe20002000000 */
[----:B------:R-:W-:Y:S05]  /*36f0*/  YIELD ;  /* 0x0000000000007946 */ /* 0x000fea0003800000 */
[----:B-----5:R-:W-:-:S04]  /*3700*/  LOP3.LUT R53, R53, R52, RZ, 0x3c, !PT ;  /* 0x0000003435357212 */ /* 0x020fc800078e3cff */
[----:B------:R-:W-:-:S13]  /*3710*/  ISETP.GT.AND P1, PT, R53, -0x1, PT ;  /* 0xffffffff3500780c */ /* 0x000fda0003f24270 */
[----:B------:R-:W-:Y:S05]  /*3720*/  @P1 BRA `(.L_x_2262) ;  /* 0xfffffffc00e81947 */ /* 0x000fea000383ffff */
.L_x_2261:
[----:B------:R-:W-:Y:S05]  /*3730*/  WARPSYNC.ALL ;  /* 0x0000000000007948 */ /* 0x000fea0003800000 */
[----:B------:R-:W-:Y:S06]  /*3740*/  BAR.SYNC.DEFER_BLOCKING 0x0 ;  /* 0x0000000000007b1d */ /* 0x000fec0000010000 */
[----:B------:R-:W-:Y:S05]  /*3750*/  BRA `(.L_x_2263) ;  /* 0x0000000000687947 */ /* 0x000fea0003800000 */
.L_x_2260:
        /* <DEDUP_REMOVED lines=10> */
[----:B------:R-:W-:-:S04]  /*3800*/  IMAD.U32 R50, RZ, RZ, UR5 ;  /* 0x00000005ff327e24 */ /* 0x000fc8000f8e00ff */
[----:B0-----:R-:W-:Y:S01]  /*3810*/  IMAD.WIDE.U32 R50, R50, 0x4, R52 ;  /* 0x0000000432327825 */ /* 0x001fe200078e0034 */
[----:B------:R-:W-:-:S04]  /*3820*/  MOV R52, 0x7fffffe1 ;  /* 0x7fffffe100347802 */ /* 0x000fc80000000f00 */
[----:B------:R-:W-:Y:S01]  /*3830*/  SEL R52, R52, 0x1, !P1 ;  /* 0x0000000134347807 */ /* 0x000fe20004800000 */
[----:B------:R-:W-:Y:S06]  /*3840*/  MEMBAR.ALL.GPU ;  /* 0x0000000000007992 */ /* 0x000fec000000a000 */
[----:B------:R-:W-:-:S00]  /*3850*/  ERRBAR ;  /* 0x00000000000079ab */ /* 0x000fc00000000000 */
[----:B------:R-:W-:Y:S06]  /*3860*/  CGAERRBAR ;  /* 0x00000000000075ab */ /* 0x000fec0000000000 */
[----:B------:R0:W5:Y:S02]  /*3870*/  ATOM.E.ADD.STRONG.GPU PT, R52, desc[UR12][R50.64], R52 ;  /* 0x000000343234798a */ /* 0x00016400081ee1cc */
.L_x_2265:
[----:B------:R-:W2:Y:S04]  /*3880*/  LD.E.STRONG.GPU R53, desc[UR12][R50.64] ;  /* 0x0000000c32357980 */ /* 0x000ea8000c10f900 */
[----:B--2---:R-:W-:Y:S01]  /*3890*/  CCTL.IVALL ;  /* 0x00000000ff00798f */ /* 0x004fe20002000000 */
[----:B------:R-:W-:Y:S05]  /*38a0*/  YIELD ;  /* 0x0000000000007946 */ /* 0x000fea0003800000 */
[----:B-----5:R-:W-:-:S04]  /*38b0*/  LOP3.LUT R53, R53, R52, RZ, 0x3c, !PT ;  /* 0x0000003435357212 */ /* 0x020fc800078e3cff */
[----:B------:R-:W-:-:S13]  /*38c0*/  ISETP.GT.AND P1, PT, R53, -0x1, PT ;  /* 0xffffffff3500780c */ /* 0x000fda0003f24270 */
[----:B------:R-:W-:Y:S05]  /*38d0*/  @P1 BRA `(.L_x_2265) ;  /* 0xfffffffc00e81947 */ /* 0x000fea000383ffff */
.L_x_2264:
[----:B------:R-:W-:Y:S05]  /*38e0*/  WARPSYNC.ALL ;  /* 0x0000000000007948 */ /* 0x000fea0003800000 */
[----:B------:R-:W-:Y:S06]  /*38f0*/  BAR.SYNC.DEFER_BLOCKING 0x0 ;  /* 0x0000000000007b1d */ /* 0x000fec0000010000 */
.L_x_2263:
[----:B0-----:R-:W0:Y:S01]  /*3900*/  S2R R52, SR_TID.X ;  /* 0x0000000000347919 */ /* 0x001e220000002100 */
[----:B------:R-:W2:Y:S01]  /*3910*/  LDL.LU R59, [R1+0x14] ;  /* 0x00001400013b7983 */ /* 0x000ea20000300800 */
[----:B------:R-:W-:Y:S02]  /*3920*/  MOV R51, UR4 ;  /* 0x0000000400337c02 */ /* 0x000fe40008000f00 */
[----:B0-----:R-:W-:-:S13]  /*3930*/  ISETP.GT.U32.AND P1, PT, R52, 0x1f, PT ;  /* 0x0000001f3400780c */ /* 0x001fda0003f24070 */
[----:B------:R-:W0:Y:S02]  /*3940*/  @!P1 LDC R50, c[0x0][0x10] ;  /* 0x00000400ff329b82 */ /* 0x000e240000000800 */
[----:B0-----:R-:W-:Y:S01]  /*3950*/  @!P1 IMAD R50, R50, R51, UR6 ;  /* 0x0000000632329e24 */ /* 0x001fe2000f8e0233 */
[----:B------:R-:W-:-:S04]  /*3960*/  @!P1 LOP3.LUT R51, R52, 0x7ffffff8, RZ, 0xc0, !PT ;  /* 0x7ffffff834339812 */ /* 0x000fc800078ec0ff */
[----:B------:R-:W-:Y:S02]  /*3970*/  @!P1 LEA R50, R50, R51, 0x5 ;  /* 0x0000003332329211 */ /* 0x000fe400078e28ff */
[----:B------:R-:W-:Y:S02]  /*3980*/  @!P1 LOP3.LUT R51, R52, 0x7, RZ, 0xc0, !PT ;  /* 0x0000000734339812 */ /* 0x000fe400078ec0ff */
[----:B------:R-:W0:Y:S02]  /*3990*/  @!P1 LDC.64 R52, c[0x0][0x260] ;  /* 0x00009800ff349b82 */ /* 0x000e240000000a00 */
[----:B------:R-:W-:-:S04]  /*39a0*/  @!P1 IADD3 R50, R50, R51, RZ ;  /* 0x0000003332329210 */ /* 0x000fc80007ffe0ff */
[----:B------:R-:W-:-:S05]  /*39b0*/  @!P1 SHF.L.U32 R50, R50, 0x1, RZ ;  /* 0x0000000132329819 */ /* 0x000fca00000006ff */
[----:B0-----:R-:W-:-:S06]  /*39c0*/  @!P1 IMAD.WIDE.U32 R50, R50, 0x4, R52 ;  /* 0x0000000432329825 */ /* 0x001fcc00078e0034 */
[----:B------:R-:W3:Y:S01]  /*39d0*/  @!P1 LDG.E.64 R50, desc[UR12][R50.64] ;  /* 0x0000000c32329981 */ /* 0x000ee2000c1e1b00 */
[----:B------:R-:W-:Y:S01]  /*39e0*/  IMAD.MOV.U32 R52, RZ, RZ, RZ ;  /* 0x000000ffff347224 */ /* 0x000fe200078e00ff */
[----:B------:R-:W0:Y:S01]  /*39f0*/  S2UR UR14, SR_CgaCtaId ;  /* 0x00000000000e79c3 */ /* 0x000e220000008800 */
[----:B------:R-:W-:Y:S01]  /*3a00*/  UMOV UR5, 0x400 ;  /* 0x0000040000057882 */ /* 0x000fe20000000000 */
[----:B------:R-:W1:Y:S01]  /*3a10*/  S2R R53, SR_TID.X ;  /* 0x0000000000357919 */ /* 0x000e620000002100 */
[----:B------:R-:W-:Y:S02]  /*3a20*/  UIADD3 UR5, UR5, 0x3480, URZ ;  /* 0x0000348005057890 */ /* 0x000fe4000fffe03f */
[----:B------:R-:W-:-:S04]  /*3a30*/  USHF.L.U32 UR10, UR10, 0x2, URZ ;  /* 0x000000020a0a7899 */ /* 0x000fc8000800063f */
[----:B------:R-:W-:Y:S02]  /*3a40*/  ULOP3.LUT UR10, UR10, 0x1c, URZ, 0xc0, !UPT ;  /* 0x0000001c0a0a7892 */ /* 0x000fe4000f8ec03f */
[----:B0-----:R-:W-:-:S03]  /*3a50*/  ULEA UR5, UR14, UR5, 0x18 ;  /* 0x000000050e057291 */ /* 0x001fc6000f8ec03f */
[----:B------:R-:W-:Y:S01]  /*3a60*/  ULDC.64 UR14, c[0x0][0x210] ;  /* 0x00008400000e7ab9 */ /* 0x000fe20000000a00 */
[----:B---3--:R-:W-:Y:S01]  /*3a70*/  @!P1 FADD.FTZ R52, RZ, R50 ;  /* 0x00000032ff349221 */ /* 0x008fe20000010000 */
[----:B------:R-:W-:-:S06]  /*3a80*/  HFMA2.MMA R50, -RZ, RZ, 0, 0 ;  /* 0x00000000ff327435 */ /* 0x000fcc00000001ff */
[----:B------:R-:W-:Y:S01]  /*3a90*/  @!P1 FADD.FTZ R50, RZ, R51 ;  /* 0x00000033ff329221 */ /* 0x000fe20000010000 */
[----:B-1----:R-:W-:Y:S01]  /*3aa0*/  LOP3.LUT P1, RZ, R53, 0xffffffe7, RZ, 0xc0, !PT ;  /* 0xffffffe735ff7812 */ /* 0x002fe2000782c0ff */
        /* <DEDUP_REMOVED lines=12> */
[----:B------:R-:W-:Y:S01]  /*3b70*/  @!P1 FMUL.FTZ R50, R52, 4.8828125727595761418e-05 ;  /* 0x384ccccd34329820 */ /* 0x000fe20000410000 */
[----:B------:R-:W-:-:S02]  /*3b80*/  @!P1 LOP3.LUT R52, R53, 0xfffffff8, RZ, 0xc0, !PT ;  /* 0xfffffff835349812 */ /* 0x000fc400078ec0ff */
[----:B------:R-:W-:-:S05]  /*3b90*/  @!P1 FMUL.FTZ R51, R51, 4.8828125727595761418e-05 ;  /* 0x384ccccd33339820 */ /* 0x000fca0000410000 */
[----:B------:R2:W-:Y:S02]  /*3ba0*/  @!P1 STS.64 [R52+UR5], R50 ;  /* 0x0000003234009988 */ /* 0x0005e40008000a05 */
[----:B--2---:R-:W-:-:S04]  /*3bb0*/  IADD3 R50, R59, -UR10, RZ ;  /* 0x8000000a3b327c10 */ /* 0x004fc8000fffe0ff */
[----:B------:R-:W-:Y:S01]  /*3bc0*/  LEA R50, R50, UR5, 0x3 ;  /* 0x0000000532327c11 */ /* 0x000fe2000f8e18ff */
[----:B------:R-:W-:Y:S06]  /*3bd0*/  BAR.SYNC.DEFER_BLOCKING 0x0 ;  /* 0x0000000000007b1d */ /* 0x000fec0000010000 */
[----:B------:R0:W1:Y:S04]  /*3be0*/  LDS.64 R52, [R50] ;  /* 0x0000000032347984 */ /* 0x0000680000000a00 */
[----:B0-----:R-:W2:Y:S01]  /*3bf0*/  LDL.LU R50, [R1+0x10] ;  /* 0x0000100001327983 */ /* 0x001ea20000300800 */
[--C-:B-1---5:R-:W-:Y:S01]  /*3c00*/  FFMA.FTZ R0, R0, R3, -R52.reuse ;  /* 0x0000000300007223 */ /* 0x122fe20000010834 */
[C-C-:B------:R-:W-:Y:S01]  /*3c10*/  FFMA.FTZ R10, R3.reuse, R10, -R52.reuse ;  /* 0x0000000a030a7223 */ /* 0x140fe20000010834 */
[C-C-:B------:R-:W-:Y:S01]  /*3c20*/  FFMA.FTZ R14, R3.reuse, R14, -R52.reuse ;  /* 0x0000000e030e7223 */ /* 0x140fe20000010834 */
[C-C-:B------:R-:W-:Y:S01]  /*3c30*/  FFMA.FTZ R18, R3.reuse, R18, -R52.reuse ;  /* 0x0000001203127223 */ /* 0x140fe20000010834 */
[C-C-:B------:R-:W-:Y:S01]  /*3c40*/  FFMA.FTZ R22, R3.reuse, R22, -R52.reuse ;  /* 0x0000001603167223 */ /* 0x140fe20000010834 */
[C-C-:B------:R-:W-:Y:S01]  /*3c50*/  FFMA.FTZ R26, R3.reuse, R26, -R52.reuse ;  /* 0x0000001a031a7223 */ /* 0x140fe20000010834 */
[C-C-:B------:R-:W-:Y:S01]  /*3c60*/  FFMA.FTZ R30, R3.reuse, R30, -R52.reuse ;  /* 0x0000001e031e7223 */ /* 0x140fe20000010834 */
[----:B------:R-:W-:-:S02]  /*3c70*/  FFMA.FTZ R3, R3, R34, -R52 ;  /* 0x0000002203037223 */ /* 0x000fc40000010834 */
        /* <DEDUP_REMOVED lines=19> */
[----:B------:R-:W4:Y:S01]  /*3db0*/  LDL.LU R38, [R1+0x8] ;  /* 0x0000080001267983 */ /* 0x000f220000300800 */
[----:B------:R-:W-:Y:S01]  /*3dc0*/  FFMA.FTZ R5, R5, R4, -R52 ;  /* 0x0000000405057223 */ /* 0x000fe20000010834 */
[----:B------:R-:W-:Y:S01]  /*3dd0*/  FFMA.FTZ R0, R82, -R53, R0 ;  /* 0x8000003552007223 */ /* 0x000fe20000010000 */
[C-C-:B------:R-:W-:Y:S01]  /*3de0*/  FFMA.FTZ R11, R4.reuse, R11, -R52.reuse ;  /* 0x0000000b040b7223 */ /* 0x140fe20000010834 */
[----:B------:R-:W4:Y:S01]  /*3df0*/  LDL.LU R36, [R1] ;  /* 0x0000000001247983 */ /* 0x000f220000300800 */
[----:B------:R-:W-:Y:S01]  /*3e00*/  FFMA.FTZ R5, R81, -R53, R5 ;  /* 0x8000003551057223 */ /* 0x000fe20000010005 */
[C-C-:B------:R-:W-:Y:S01]  /*3e10*/  FFMA.FTZ R15, R4.reuse, R15, -R52.reuse ;  /* 0x0000000f040f7223 */ /* 0x140fe20000010834 */
[C-C-:B------:R-:W-:Y:S01]  /*3e20*/  FFMA.FTZ R19, R4.reuse, R19, -R52.reuse ;  /* 0x0000001304137223 */ /* 0x140fe20000010834 */
[C-C-:B------:R-:W-:Y:S01]  /*3e30*/  FFMA.FTZ R23, R4.reuse, R23, -R52.reuse ;  /* 0x0000001704177223 */ /* 0x140fe20000010834 */
[C-C-:B------:R-:W-:Y:S01]  /*3e40*/  FFMA.FTZ R27, R4.reuse, R27, -R52.reuse ;  /* 0x0000001b041b7223 */ /* 0x140fe20000010834 */
[C-C-:B------:R-:W-:Y:S01]  /*3e50*/  FFMA.FTZ R31, R4.reuse, R31, -R52.reuse ;  /* 0x0000001f041f7223 */ /* 0x140fe20000010834 */
[----:B------:R-:W-:Y:S01]  /*3e60*/  FFMA.FTZ R4, R4, R35, -R52 ;  /* 0x0000002304047223 */ /* 0x000fe20000010834 */
[-C--:B------:R-:W-:Y:S01]  /*3e70*/  FFMA.FTZ R7, R80, -R53.reuse, R7 ;  /* 0x8000003550077223 */ /* 0x080fe20000010007 */
[----:B------:R-:W-:Y:S01]  /*3e80*/  FFMA.FTZ R9, R79, -R53, R9 ;  /* 0x800000354f097223 */ /* 0x000fe20000010009 */
[C---:B------:R-:W-:Y:S01]  /*3e90*/  FMUL.FTZ R0, R2.reuse, R0 ;  /* 0x0000000002007220 */ /* 0x040fe20000410000 */
[----:B------:R-:W-:Y:S01]  /*3ea0*/  FMUL.FTZ R5, R2, R5 ;  /* 0x0000000502057220 */ /* 0x000fe20000410000 */
[-C--:B------:R-:W-:Y:S01]  /*3eb0*/  FFMA.FTZ R35, R78, -R53.reuse, R10 ;  /* 0x800000354e237223 */ /* 0x080fe2000001000a */
[----:B------:R-:W-:Y:S01]  /*3ec0*/  FFMA.FTZ R37, R37, -R53, R4 ;  /* 0x8000003525257223 */ /* 0x000fe20000010004 */
        /* <DEDUP_REMOVED lines=10> */
[----:B------:R-:W-:Y:S01]  /*3f70*/  F2FP.F16.F32.PACK_AB R6, R5, R0 ;  /* 0x000000000506723e */ /* 0x000fe200000000ff */
        /* <DEDUP_REMOVED lines=16> */
[----:B------:R-:W-:Y:S01]  /*4080*/  FFMA.FTZ R41, R41, -R53, R8 ;  /* 0x8000003529297223 */ /* 0x000fe20000010008 */
[----:B------:R-:W-:Y:S01]  /*4090*/  FMUL.FTZ R8, R2, R3 ;  /* 0x0000000302087220 */ /* 0x000fe20000410000 */
[----:B------:R-:W-:Y:S01]  /*40a0*/  F2FP.F16.F32.PACK_AB R0, R10, R7 ;  /* 0x000000070a00723e */ /* 0x000fe200000000ff */
        /* <DEDUP_REMOVED lines=28> */
[----:B------:R-:W-:Y:S02]  /*4270*/  F2FP.F16.F32.PACK_AB R35, R32, R35 ;  /* 0x000000232023723e */ /* 0x000fe400000000ff */
[----:B------:R-:W-:Y:S02]  /*4280*/  F2FP.F16.F32.PACK_AB R16, R16, R59 ;  /* 0x0000003b1010723e */ /* 0x000fe400000000ff */
[----:B------:R-:W-:Y:S02]  /*4290*/  PRMT R9, R35, 0x7632, R9 ;  /* 0x0000763223097816 */ /* 0x000fe40000000009 */
        /* <DEDUP_REMOVED lines=14> */
[----:B---3--:R-:W-:Y:S01]  /*4380*/  IADD3 R4, P1, R34, UR14, RZ ;  /* 0x0000000e22047c10 */ /* 0x008fe2000ff3e0ff */
[----:B------:R-:W-:-:S03]  /*4390*/  FMUL.FTZ R34, R2, R13 ;  /* 0x0000000d02227220 */ /* 0x000fc60000410000 */
[----:B--2---:R-:W-:Y:S02]  /*43a0*/  IADD3.X R5, R50, UR15, RZ, P1, !PT ;  /* 0x0000000f32057c10 */ /* 0x004fe40008ffe4ff */
[----:B------:R-:W-:Y:S02]  /*43b0*/  F2FP.F16.F32.PACK_AB R51, R34, R51 ;  /* 0x000000332233723e */ /* 0x000fe400000000ff */
[----:B----4-:R-:W-:Y:S01]  /*43c0*/  IADD3 R2, P1, R40, UR14, RZ ;  /* 0x0000000e28027c10 */ /* 0x010fe2000ff3e0ff */
[----:B------:R0:W-:Y:S04]  /*43d0*/  STG.E.U16 desc[UR12][R4.64+0x2], R3 ;  /* 0x0000020304007986 */ /* 0x0001e8000c10150c */
[----:B------:R1:W-:Y:S04]  /*43e0*/  STG.E.U16 desc[UR12][R4.64], R6 ;  /* 0x0000000604007986 */ /* 0x0003e8000c10150c */
[----:B------:R2:W-:Y:S01]  /*43f0*/  STG.E.U16 desc[UR12][R4.64+0x4], R0 ;  /* 0x0000040004007986 */ /* 0x0005e2000c10150c */
[----:B0-----:R-:W-:-:S03]  /*4400*/  IADD3.X R3, R38, UR15, RZ, P1, !PT ;  /* 0x0000000f26037c10 */ /* 0x001fc60008ffe4ff */
[----:B------:R0:W-:Y:S01]  /*4410*/  STG.E.U16 desc[UR12][R4.64+0x6], R7 ;  /* 0x0000060704007986 */ /* 0x0001e2000c10150c */
[----:B-1----:R-:W-:Y:S02]  /*4420*/  IADD3 R6, P1, R93, UR14, RZ ;  /* 0x0000000e5d067c10 */ /* 0x002fe4000ff3e0ff */
[----:B--2---:R-:W-:Y:S01]  /*4430*/  PRMT R0, R51, 0x7632, R0 ;  /* 0x0000763233007816 */ /* 0x004fe20000000000 */
[----:B------:R-:W-:Y:S01]  /*4440*/  STG.E.U16 desc[UR12][R2.64], R35 ;  /* 0x0000002302007986 */ /* 0x000fe2000c10150c */
[----:B0-----:R-:W-:Y:S02]  /*4450*/  IADD3.X R7, R36, UR15, RZ, P1, !PT ;  /* 0x0000000f24077c10 */ /* 0x001fe40008ffe4ff */
[----:B------:R-:W-:Y:S02]  /*4460*/  PRMT R5, R16, 0x7632, R5 ;  /* 0x0000763210057816 */ /* 0x000fe40000000005 */
[----:B------:R-:W-:Y:S01]  /*4470*/  IADD3 R4, P1, R91, UR14, RZ ;  /* 0x0000000e5b047c10 */ /* 0x000fe2000ff3e0ff */
[----:B------:R0:W-:Y:S04]  /*4480*/  STG.E.U16 desc[UR12][R2.64+0x2], R9 ;  /* 0x0000020902007986 */ /* 0x0001e8000c10150c */
[----:B------:R-:W-:Y:S04]  /*4490*/  STG.E.U16 desc[UR12][R2.64+0x4], R51 ;  /* 0x0000043302007986 */ /* 0x000fe8000c10150c */
[----:B------:R1:W-:Y:S04]  /*44a0*/  STG.E.U16 desc[UR12][R2.64+0x6], R0 ;  /* 0x0000060002007986 */ /* 0x0003e8000c10150c */
[----:B------:R2:W-:Y:S01]  /*44b0*/  STG.E.U16 desc[UR12][R6.64+0x2], R5 ;  /* 0x0000020506007986 */ /* 0x0005e2000c10150c */
[----:B0-----:R-:W-:-:S02]  /*44c0*/  PRMT R9, R12, 0x7632, R9 ;  /* 0x000076320c097816 */ /* 0x001fc40000000009 */
[----:B-1----:R-:W-:Y:S02]  /*44d0*/  PRMT R3, R24, 0x7632, R3 ;  /* 0x0000763218037816 */ /* 0x002fe40000000003 */
[----:B------:R-:W-:Y:S02]  /*44e0*/  PRMT R0, R26, 0x7632, R0 ;  /* 0x000076321a007816 */ /* 0x000fe40000000000 */
[----:B--2---:R-:W-:Y:S02]  /*44f0*/  IADD3.X R5, R92, UR15, RZ, P1, !PT ;  /* 0x0000000f5c057c10 */ /* 0x004fe40008ffe4ff */
[----:B------:R-:W-:Y:S01]  /*4500*/  IADD3 R2, P1, R89, UR14, RZ ;  /* 0x0000000e59027c10 */ /* 0x000fe2000ff3e0ff */
[----:B------:R-:W-:Y:S04]  /*4510*/  STG.E.U16 desc[UR12][R6.64], R16 ;  /* 0x0000001006007986 */ /* 0x000fe8000c10150c */
[----:B------:R-:W-:Y:S04]  /*4520*/  STG.E.U16 desc[UR12][R6.64+0x4], R24 ;  /* 0x0000041806007986 */ /* 0x000fe8000c10150c */
[----:B------:R0:W-:Y:S04]  /*4530*/  STG.E.U16 desc[UR12][R6.64+0x6], R3 ;  /* 0x0000060306007986 */ /* 0x0001e8000c10150c */
[----:B------:R-:W-:Y:S04]  /*4540*/  STG.E.U16 desc[UR12][R4.64], R12 ;  /* 0x0000000c04007986 */ /* 0x000fe8000c10150c */
[----:B------:R-:W-:Y:S04]  /*4550*/  STG.E.U16 desc[UR12][R4.64+0x2], R9 ;  /* 0x0000020904007986 */ /* 0x000fe8000c10150c */
[----:B------:R-:W-:Y:S01]  /*4560*/  STG.E.U16 desc[UR12][R4.64+0x4], R26 ;  /* 0x0000041a04007986 */ /* 0x000fe2000c10150c */
[----:B0-----:R-:W-:-:S02]  /*4570*/  IADD3.X R3, R90, UR15, RZ, P1, !PT ;  /* 0x0000000f5a037c10 */ /* 0x001fc40008ffe4ff */
[----:B------:R-:W-:Y:S01]  /*4580*/  PRMT R7, R14, 0x7632, R7 ;  /* 0x000076320e077816 */ /* 0x000fe20000000007 */
[----:B------:R0:W-:Y:S01]  /*4590*/  STG.E.U16 desc[UR12][R4.64+0x6], R0 ;  /* 0x0000060004007986 */ /* 0x0001e2000c10150c */
[----:B------:R-:W-:-:S03]  /*45a0*/  IADD3 R6, P1, R87, UR14, RZ ;  /* 0x0000000e57067c10 */ /* 0x000fc6000ff3e0ff */
[----:B------:R-:W-:Y:S01]  /*45b0*/  STG.E.U16 desc[UR12][R2.64], R14 ;  /* 0x0000000e02007986 */ /* 0x000fe2000c10150c */
[----:B0-----:R-:W-:-:S03]  /*45c0*/  PRMT R5, R22, 0x7632, R5 ;  /* 0x0000763216057816 */ /* 0x001fc60000000005 */
[----:B------:R0:W-:Y:S01]  /*45d0*/  STG.E.U16 desc[UR12][R2.64+0x2], R7 ;  /* 0x0000020702007986 */ /* 0x0001e2000c10150c */
[----:B------:R-:W-:-:S03]  /*45e0*/  PRMT R0, R10, 0x7632, R0 ;  /* 0x000076320a007816 */ /* 0x000fc60000000000 */
[----:B------:R-:W-:Y:S04]  /*45f0*/  STG.E.U16 desc[UR12][R2.64+0x4], R22 ;  /* 0x0000041602007986 */ /* 0x000fe8000c10150c */
[----:B------:R1:W-:Y:S01]  /*4600*/  STG.E.U16 desc[UR12][R2.64+0x6], R5 ;  /* 0x0000060502007986 */ /* 0x0003e2000c10150c */
[----:B0-----:R-:W-:Y:S02]  /*4610*/  IADD3.X R7, R88, UR15, RZ, P1, !PT ;  /* 0x0000000f58077c10 */ /* 0x001fe40008ffe4ff */
[----:B------:R-:W-:Y:S02]  /*4620*/  IADD3 R4, P1, R85, UR14, RZ ;  /* 0x0000000e55047c10 */ /* 0x000fe4000ff3e0ff */
[----:B-1----:R-:W-:Y:S01]  /*4630*/  PRMT R3, R20, 0x7632, R3 ;  /* 0x0000763214037816 */ /* 0x002fe20000000003 */
[----:B------:R-:W-:Y:S01]  /*4640*/  STG.E.U16 desc[UR12][R6.64], R10 ;  /* 0x0000000a06007986 */ /* 0x000fe2000c10150c */
[----:B------:R-:W-:-:S03]  /*4650*/  IADD3.X R5, R86, UR15, RZ, P1, !PT ;  /* 0x0000000f56057c10 */ /* 0x000fc60008ffe4ff */
[----:B------:R0:W-:Y:S01]  /*4660*/  STG.E.U16 desc[UR12][R6.64+0x2], R0 ;  /* 0x0000020006007986 */ /* 0x0001e2000c10150c */
[----:B------:R-:W-:-:S03]  /*4670*/  IADD3 R2, P1, R83, UR14, RZ ;  /* 0x0000000e53027c10 */ /* 0x000fc6000ff3e0ff */
[----:B------:R-:W-:Y:S04]  /*4680*/  STG.E.U16 desc[UR12][R6.64+0x4], R20 ;  /* 0x0000041406007986 */ /* 0x000fe8000c10150c */
[----:B------:R1:W-:Y:S01]  /*4690*/  STG.E.U16 desc[UR12][R6.64+0x6], R3 ;  /* 0x0000060306007986 */ /* 0x0003e2000c10150c */
[----:B0-----:R-:W-:-:S03]  /*46a0*/  PRMT R0, R18, 0x7632, R0 ;  /* 0x0000763212007816 */ /* 0x001fc60000000000 */
[----:B------:R-:W-:Y:S01]  /*46b0*/  STG.E.U16 desc[UR12][R4.64], R28 ;  /* 0x0000001c04007986 */ /* 0x000fe2000c10150c */
[----:B-1----:R-:W-:-:S03]  /*46c0*/  PRMT R7, R28, 0x7632, R7 ;  /* 0x000076321c077816 */ /* 0x002fc60000000007 */
        /* <DEDUP_REMOVED lines=11> */
.L_x_2254:
        /* <DEDUP_REMOVED lines=11> */
[----:B------:R-:W-:Y:S01]  /*4830*/  MOV R15, 0xffffffff ;  /* 0xffffffff000f7802 */ /* 0x000fe20000000f00 */
[----:B------:R-:W-:Y:S01]  /*4840*/  HFMA2.MMA R10, -RZ, RZ, 0, 1.1920928955078125e-06 ;  /* 0x00000014ff0a7435 */ /* 0x000fe200000001ff */
[----:B-1----:R-:W-:Y:S02]  /*4850*/  LOP3.LUT R12, RZ, R18, RZ, 0x33, !PT ;  /* 0x00000012ff0c7212 */ /* 0x002fe400078e33ff */
[----:B0-2---:R-:W-:Y:S02]  /*4860*/  LOP3.LUT R3, RZ, R19, RZ, 0x33, !PT ;  /* 0x00000013ff037212 */ /* 0x005fe400078e33ff */
[----:B------:R-:W-:-:S04]  /*4870*/  ISETP.GT.U32.AND P0, PT, R12, -0x5, PT ;  /* 0xfffffffb0c00780c */ /* 0x000fc80003f04070 */
[C---:B------:R-:W-:Y:S02]  /*4880*/  ISETP.GT.AND.EX P0, PT, R3.reuse, -0x1, PT, P0 ;  /* 0xffffffff0300780c */ /* 0x040fe40003f04300 */
[----:B---3--:R-:W-:Y:S02]  /*4890*/  SHF.R.U32.HI R14, RZ, 0x5, R16 ;  /* 0x00000005ff0e7819 */ /* 0x008fe40000011610 */
        /* <DEDUP_REMOVED lines=13> */
[----:B------:R-:W-:Y:S01]  /*4970*/  IMAD.WIDE.U32 R4, P0, R7, -0x33333334, R2 ;  /* 0xcccccccc07047825 */ /* 0x000fe20007800002 */
[----:B------:R-:W-:-:S03]  /*4980*/  LOP3.LUT R47, R16, 0xf, RZ, 0xc0, !PT ;  /* 0x0000000f102f7812 */ /* 0x000fc600078ec0ff */
        /* <DEDUP_REMOVED lines=8> */
[----:B------:R-:W-:Y:S01]  /*4a10*/  LEA.HI R2, R3, 0x1, RZ, 0x1c ;  /* 0x0000000103027811 */ /* 0x000fe200078fe0ff */
[----:B------:R-:W-:Y:S01]  /*4a20*/  IMAD.X R45, RZ, RZ, RZ, P2 ;  /* 0x000000ffff2d7224 */ /* 0x000fe200010e06ff */
        /* <DEDUP_REMOVED lines=12> */
.L_x_2283:
        /* <DEDUP_REMOVED lines=39> */
[----:B------:R-:W-:Y:S02]  /*4d60*/  MOV R15, R5 ;  /* 0x00000005000f7202 */ /* 0x000fe40000000f00 */
[----:B------:R-:W-:Y:S02]  /*4d70*/  @P1 MOV R44, R50 ;  /* 0x00000032002c1202 */ /* 0x000fe40000000f00 */
[----:B------:R-:W-:Y:S01]  /*4d80*/  @P1 MOV R15, R45 ;  /* 0x0000002d000f1202 */ /* 0x000fe20000000f00 */
[----:B--2---:R-:W-:Y:S01]  /*4d90*/  FADD.FTZ R17, R17, R22 ;  /* 0x0000001611117221 */ /* 0x004fe20000010000 */
[----:B------:R-:W-:-:S03]  /*4da0*/  FADD.FTZ R46, R46, R23 ;  /* 0x000000172e2e7221 */ /* 0x000fc60000010000 */
[----:B---3--:R-:W-:Y:S01]  /*4db0*/  @P1 FADD.FTZ R17, R17, R24 ;  /* 0x0000001811111221 */ /* 0x008fe20000010000 */
[----:B------:R-:W-:-:S07]  /*4dc0*/  @P1 FADD.FTZ R46, R46, R25 ;  /* 0x000000192e2e1221 */ /* 0x000fce0000010000 */
.L_x_2270:
[----:B------:R-:W-:Y:S05]  /*4dd0*/  BSYNC B1 ;  /* 0x0000000000017941 */ /* 0x000fea0003800000 */
.L_x_2269:
        /* <DEDUP_REMOVED lines=21> */
.L_x_2273:
        /* <DEDUP_REMOVED lines=55> */
.L_x_2272:
[----:B------:R-:W-:Y:S05]  /*52a0*/  BSYNC B1 ;  /* 0x0000000000017941 */ /* 0x000fea0003800000 */
.L_x_2271:
        /* <DEDUP_REMOVED lines=35> */
.L_x_2275:
[----:B------:R-:W-:Y:S05]  /*54e0*/  BSYNC B1 ;  /* 0x0000000000017941 */ /* 0x000fea0003800000 */
.L_x_2274:
        /* <DEDUP_REMOVED lines=15> */
.L_x_2268:
[----:B------:R-:W-:Y:S05]  /*55e0*/  BSYNC B0 ;  /* 0x0000000000007941 */ /* 0x000fea0003800000 */
.L_x_2267:
        /* <DEDUP_REMOVED lines=27> */
[----:B0-----:R-:W-:Y:S01]  /*57a0*/  IMAD.MOV.U32 R15, RZ, RZ, 0xffff ;  /* 0x0000ffffff0f7424 */ /* 0x001fe200078e00ff */
[----:B------:R-:W-:Y:S01]  /*57b0*/  MOV R22, 0xffff ;  /* 0x0000ffff00167802 */ /* 0x000fe20000000f00 */
[----:B------:R-:W-:Y:S01]  /*57c0*/  IMAD.MOV.U32 R23, RZ, RZ, 0xffff ;  /* 0x0000ffffff177424 */ /* 0x000fe200078e00ff */
[----:B------:R-:W-:Y:S01]  /*57d0*/  MOV R24, 0xffff ;  /* 0x0000ffff00187802 */ /* 0x000fe20000000f00 */
[----:B-1----:R-:W0:Y:S01]  /*57e0*/  SHFL.BFLY PT, R21, R18, 0x8, 0x101f ;  /* 0x0d101f0012157f89 */ /* 0x002e2200000e0000 */
[----:B------:R-:W-:Y:S02]  /*57f0*/  MOV R17, 0xffff ;  /* 0x0000ffff00117802 */ /* 0x000fe40000000f00 */
[----:B------:R-:W-:Y:S01]  /*5800*/  MOV R29, 0xffff ;  /* 0x0000ffff001d7802 */ /* 0x000fe20000000f00 */
        /* <DEDUP_REMOVED lines=15> */
.L_x_2292:
[----:B------:R-:W0:Y:S01]  /*5900*/  LDC.64 R18, c[0x0][0x218] ;  /* 0x00008600ff127b82 */ /* 0x000e220000000a00 */
[----:B------:R-:W-:Y:S01]  /*5910*/  ISETP.NE.AND P1, PT, R47, RZ, PT ;  /* 0x000000ff2f00720c */ /* 0x000fe20003f25270 */
[----:B--2---:R-:W-:Y:S01]  /*5920*/  FADD.FTZ R22, R28, R23 ;  /* 0x000000171c167221 */ /* 0x004fe20000010000 */
[----:B------:R-:W-:Y:S02]  /*5930*/  LEA.HI R15, R16, R9, RZ, 0x1c ;  /* 0x00000009100f7211 */ /* 0x000fe400078fe0ff */
        /* <DEDUP_REMOVED lines=20> */
[----:B------:R-:W-:Y:S01]  /*5a80*/  MOV R22, 0xffff ;  /* 0x0000ffff00167802 */ /* 0x000fe20000000f00 */
[----:B0-----:R-:W-:Y:S01]  /*5a90*/  IMAD.MOV.U32 R15, RZ, RZ, 0xffff ;  /* 0x0000ffffff0f7424 */ /* 0x001fe200078e00ff */
[----:B------:R-:W-:Y:S02]  /*5aa0*/  MOV R17, 0xffff ;  /* 0x0000ffff00117802 */ /* 0x000fe40000000f00 */
        /* <DEDUP_REMOVED lines=18> */
.L_x_2302:
        /* <DEDUP_REMOVED lines=12> */
[----:B------:R-:W-:-:S05]  /*5c90*/  @!P0 LOP3.LUT R26, R26, R15, RZ, 0x3c, !PT ;  /* 0x0000000f1a1a8212 */ /* 0x000fca00078e3cff */
[----:B------:R-:W-:Y:S01]  /*5ca0*/  @!P0 IMAD R15, R26, 0x4, R17 ;  /* 0x000000041a0f8824 */ /* 0x000fe200078e0211 */
[----:B------:R-:W-:-:S04]  /*5cb0*/  MOV R26, RZ ;  /* 0x000000ff001a7202 */ /* 0x000fc80000000f00 */
        /* <DEDUP_REMOVED lines=24> */
.L_x_2312:
[----:B--2---:R-:W-:Y:S01]  /*5e40*/  FADD.FTZ R17, R25, R23 ;  /* 0x0000001719117221 */ /* 0x004fe20000010000 */
[----:B------:R-:W-:Y:S02]  /*5e50*/  @!P1 F2FP.F16.F32.PACK_AB R15, RZ, R31 ;  /* 0x0000001fff0f923e */ /* 0x000fe400000000ff */
[----:B------:R-:W-:Y:S02]  /*5e60*/  LEA.HI R26, R16, 0x3c, RZ, 0x1c ;  /* 0x0000003c101a7811 */ /* 0x000fe400078fe0ff */
[----:B------:R-:W-:Y:S01]  /*5e70*/  @!P1 F2FP.F16.F32.PACK_AB R17, RZ, R17 ;  /* 0x00000011ff11923e */ /* 0x000fe200000000ff */
[----:B------:R3:W-:Y:S04]  /*5e80*/  @!P1 STG.E.U16 desc[UR12][R18.64+0x50], R15 ;  /* 0x0000500f12009986 */ /* 0x0007e8000c10150c */
[----:B------:R3:W-:Y:S02]  /*5e90*/  @!P1 STG.E.U16 desc[UR12][R20.64+0x50], R17 ;  /* 0x0000501114009986 */ /* 0x0007e4000c10150c */
.L_x_2278:
[----:B------:R-:W-:Y:S05]  /*5ea0*/  BSYNC B0 ;  /* 0x0000000000007941 */ /* 0x000fea0003800000 */
.L_x_2277:
        /* <DEDUP_REMOVED lines=12> */
[C---:B------:R-:W-:Y:S01]  /*5f70*/  @!P0 SHF.L.U32 R28, R47.reuse, 0x1, RZ ;  /* 0x000000012f1c8819 */ /* 0x040fe200000006ff */
[----:B------:R-:W-:Y:S01]  /*5f80*/  HFMA2.MMA R33, -RZ, RZ, 0, 0 ;  /* 0x00000000ff217435 */ /* 0x000fe200000001ff */
[C---:B------:R-:W-:Y:S01]  /*5f90*/  @!P0 IADD3 R25, R26.reuse, 0x14, RZ ;  /* 0x000000141a198810 */ /* 0x040fe20007ffe0ff */
[----:B------:R-:W-:Y:S01]  /*5fa0*/  IMAD.MOV.U32 R29, RZ, RZ, RZ ;  /* 0x000000ffff1d7224 */ /* 0x000fe200078e00ff */
[----:B------:R-:W-:Y:S01]  /*5fb0*/  @!P0 LEA R30, R47, UR4, 0x7 ;  /* 0x000000042f1e8c11 */ /* 0x000fe2000f8e38ff */
[----:B------:R-:W-:Y:S01]  /*5fc0*/  IMAD.MOV.U32 R24, RZ, RZ, 0xffff ;  /* 0x0000ffffff187424 */ /* 0x000fe200078e00ff */
[----:B------:R-:W-:Y:S01]  /*5fd0*/  @!P0 LOP3.LUT R25, R25, R28, RZ, 0x3c, !PT ;  /* 0x0000001c19198212 */ /* 0x000fe200078e3cff */
[----:B------:R-:W-:Y:S01]  /*5fe0*/  IMAD.MOV.U32 R41, RZ, RZ, 0xffff ;  /* 0x0000ffffff297424 */ /* 0x000fe200078e00ff */
[----:B------:R-:W-:Y:S01]  /*5ff0*/  @!P0 SHF.L.U32 R21, R47, 0x1, RZ ;  /* 0x000000012f158819 */ /* 0x000fe200000006ff */
[----:B------:R-:W-:Y:S01]  /*6000*/  IMAD.MOV.U32 R39, RZ, RZ, RZ ;  /* 0x000000ffff277224 */ /* 0x000fe200078e00ff */
[----:B------:R-:W-:Y:S01]  /*6010*/  @!P0 IADD3 R20, R26, 0x28, RZ ;  /* 0x000000281a148810 */ /* 0x000fe20007ffe0ff */
[----:B------:R-:W-:Y:S01]  /*6020*/  @!P0 IMAD R25, R25, 0x4, R30 ;  /* 0x0000000419198824 */ /* 0x000fe200078e021e */
[----:B------:R-:W-:-:S02]  /*6030*/  @!P0 LEA R31, R47, UR4, 0x7 ;  /* 0x000000042f1f8c11 */ /* 0x000fc4000f8e38ff */
[----:B------:R-:W-:Y:S02]  /*6040*/  @!P0 LOP3.LUT R20, R20, R21, RZ, 0x3c, !PT ;  /* 0x0000001514148212 */ /* 0x000fe400078e3cff */
[----:B------:R-:W3:Y:S01]  /*6050*/  @!P0 LDS R28, [R25+0x500] ;  /* 0x00050000191c8984 */ /* 0x000ee20000000800 */
[----:B0-----:R-:W-:Y:S02]  /*6060*/  MOV R15, 0xffff ;  /* 0x0000ffff000f7802 */ /* 0x001fe40000000f00 */
[----:B------:R-:W-:Y:S01]  /*6070*/  @!P0 LEA R31, R20, R31, 0x2 ;  /* 0x0000001f141f8211 */ /* 0x000fe200078e10ff */
[----:B------:R0:W-:Y:S01]  /*6080*/  @!P0 LDS R27, [R25] ;  /* 0x00000000191b8984 */ /* 0x0001e20000000800 */
[----:B------:R-:W-:Y:S02]  /*6090*/  @!P0 IADD3 R20, R26, 0x3c, RZ ;  /* 0x0000003c1a148810 */ /* 0x000fe40007ffe0ff */
[----:B------:R-:W-:Y:S01]  /*60a0*/  @!P0 SHF.L.U32 R23, R47, 0x1, RZ ;  /* 0x000000012f178819 */ /* 0x000fe200000006ff */
[----:B------:R-:W-:Y:S01]  /*60b0*/  @!P0 LDS R36, [R31+0x500] ;  /* 0x000500001f248984 */ /* 0x000fe20000000800 */
[----:B------:R-:W-:-:S02]  /*60c0*/  MOV R22, 0xffff ;  /* 0x0000ffff00167802 */ /* 0x000fc40000000f00 */
[----:B------:R-:W-:Y:S01]  /*60d0*/  @!P0 LOP3.LUT R20, R20, R23, RZ, 0x3c, !PT ;  /* 0x0000001714148212 */ /* 0x000fe200078e3cff */
[----:B------:R4:W-:Y:S01]  /*60e0*/  @!P0 LDS R35, [R31] ;  /* 0x000000001f238984 */ /* 0x0009e20000000800 */
[----:B------:R-:W-:Y:S01]  /*60f0*/  @!P0 LEA R37, R47, UR4, 0x7 ;  /* 0x000000042f258c11 */ /* 0x000fe2000f8e38ff */
[----:B0-----:R-:W-:Y:S01]  /*6100*/  HFMA2.MMA R25, -RZ, RZ, 0, 0 ;  /* 0x00000000ff197435 */ /* 0x001fe200000001ff */
[----:B------:R-:W-:Y:S01]  /*6110*/  MOV R34, 0xffff ;  /* 0x0000ffff00227802 */ /* 0x000fe20000000f00 */
[----:B-1----:R-:W0:Y:S01]  /*6120*/  SHFL.BFLY PT, R21, R18, 0x8, 0x101f ;  /* 0x0d101f0012157f89 */ /* 0x002e2200000e0000 */
[----:B------:R-:W-:Y:S02]  /*6130*/  @!P0 LEA R37, R20, R37, 0x2 ;  /* 0x0000002514258211 */ /* 0x000fe400078e10ff */
[----:B------:R-:W-:Y:S01]  /*6140*/  MOV R46, 0xffff ;  /* 0x0000ffff002e7802 */ /* 0x000fe20000000f00 */
[----:B--2---:R-:W1:Y:S01]  /*6150*/  SHFL.BFLY PT, R23, R19, 0x8, 0x101f ;  /* 0x0d101f0013177f89 */ /* 0x004e6200000e0000 */
[----:B----4-:R-:W-:-:S02]  /*6160*/  MOV R31, RZ ;  /* 0x000000ff001f7202 */ /* 0x010fc40000000f00 */
[----:B------:R-:W-:Y:S01]  /*6170*/  MOV R17, 0xffff ;  /* 0x0000ffff00117802 */ /* 0x000fe20000000f00 */
[----:B------:R-:W2:Y:S01]  /*6180*/  @!P0 LDS R42, [R37] ;  /* 0x00000000252a8984 */ /* 0x000ea20000000800 */
[----:B------:R-:W-:Y:S02]  /*6190*/  MOV R43, 0xffff ;  /* 0x0000ffff002b7802 */ /* 0x000fe40000000f00 */
[----:B------:R-:W-:Y:S01]  /*61a0*/  MOV R49, 0xffff ;  /* 0x0000ffff00317802 */ /* 0x000fe20000000f00 */
[----:B------:R4:W-:Y:S01]  /*61b0*/  @!P0 LDS R44, [R37+0x500] ;  /* 0x00050000252c8984 */ /* 0x0009e20000000800 */
[----:B------:R-:W-:Y:S01]  /*61c0*/  MOV R51, 0xffff ;  /* 0x0000ffff00337802 */ /* 0x000fe20000000f00 */
[----:B----4-:R-:W-:Y:S01]  /*61d0*/  HFMA2.MMA R37, -RZ, RZ, 0, 0 ;  /* 0x00000000ff257435 */ /* 0x010fe200000001ff */
[----:B---3--:R-:W-:Y:S01]  /*61e0*/  @!P0 MOV R29, R28 ;  /* 0x0000001c001d8202 */ /* 0x008fe20000000f00 */
[----:B0-----:R-:W-:Y:S01]  /*61f0*/  FADD.FTZ R21, R21, R18 ;  /* 0x0000001215157221 */ /* 0x001fe20000010000 */
[----:B------:R-:W-:-:S02]  /*6200*/  MOV R28, 0xffff ;  /* 0x0000ffff001c7802 */ /* 0x000fc40000000f00 */
[----:B------:R-:W-:Y:S01]  /*6210*/  @!P0 MOV R25, R27 ;  /* 0x0000001b00198202 */ /* 0x000fe20000000f00 */
        /* <DEDUP_REMOVED lines=10> */
[----:B------:R-:W4:Y:S04]  /*62c0*/  SHFL.BFLY PT, R40, R33, 0x8, 0x101f ;  /* 0x0d101f0021287f89 */ /* 0x000f2800000e0000 */
[----:B------:R-:W5:Y:S01]  /*62d0*/  SHFL.BFLY PT, R38, R31, 0x8, 0x101f ;  /* 0x0d101f001f267f89 */ /* 0x000f6200000e0000 */
[----:B--2---:R-:W-:-:S03]  /*62e0*/  @!P0 MOV R37, R42 ;  /* 0x0000002a00258202 */ /* 0x004fc60000000f00 */
[----:B------:R-:W2:Y:S01]  /*62f0*/  SHFL.BFLY PT, R23, R18, 0x4, 0x101f ;  /* 0x0c901f0012177f89 */ /* 0x000ea200000e0000 */
        /* <DEDUP_REMOVED lines=8> */
[----:B---3--:R-:W-:-:S02]  /*6380*/  FADD.FTZ R30, R30, R25 ;  /* 0x000000191e1e7221 */ /* 0x008fc40000010000 */
[----:B------:R-:W3:Y:S01]  /*6390*/  SHFL.BFLY PT, R19, R20, 0x2, 0x101f ;  /* 0x0c501f0014137f89 */ /* 0x000ee200000e0000 */
[----:B----4-:R-:W-:-:S03]  /*63a0*/  FADD.FTZ R40, R40, R33 ;  /* 0x0000002128287221 */ /* 0x010fc60000010000 */
[----:B------:R-:W4:Y:S01]  /*63b0*/  SHFL.BFLY PT, R25, R30, 0x4, 0x101f ;  /* 0x0c901f001e197f89 */ /* 0x000f2200000e0000 */
[----:B-----5:R-:W-:-:S03]  /*63c0*/  FADD.FTZ R38, R38, R31 ;  /* 0x0000001f26267221 */ /* 0x020fc60000010000 */
[----:B------:R-:W5:Y:S01]  /*63d0*/  SHFL.BFLY PT, R33, R40, 0x4, 0x101f ;  /* 0x0c901f0028217f89 */ /* 0x000f6200000e0000 */
[----:B--2---:R-:W-:-:S03]  /*63e0*/  FADD.FTZ R21, R18, R23 ;  /* 0x0000001712157221 */ /* 0x004fc60000010000 */
[----:B------:R-:W2:Y:S01]  /*63f0*/  SHFL.BFLY PT, R31, R38, 0x4, 0x101f ;  /* 0x0c901f00261f7f89 */ /* 0x000ea200000e0000 */
[----:B------:R-:W-:-:S03]  /*6400*/  MOV R18, 0xffff ;  /* 0x0000ffff00127802 */ /* 0x000fc60000000f00 */
[----:B------:R-:W2:Y:S01]  /*6410*/  SHFL.BFLY PT, R44, R39, 0x8, 0x101f ;  /* 0x0d101f00272c7f89 */ /* 0x000ea200000e0000 */
[----:B0-----:R-:W-:Y:S01]  /*6420*/  FADD.FTZ R46, R46, R37 ;  /* 0x000000252e2e7221 */ /* 0x001fe20000010000 */
[----:B------:R-:W-:Y:S02]  /*6430*/  MOV R37, 0xffff ;  /* 0x0000ffff00257802 */ /* 0x000fe40000000f00 */
[----:B------:R-:W0:Y:S01]  /*6440*/  SHFL.BFLY PT, R23, R21, 0x2, 0x101f ;  /* 0x0c501f0015177f89 */ /* 0x000e2200000e0000 */
[----:B-1----:R-:W-:Y:S01]  /*6450*/  FADD.FTZ R29, R32, R29 ;  /* 0x0000001d201d7221 */ /* 0x002fe20000010000 */
[----:B------:R-:W-:Y:S01]  /*6460*/  MOV R32, 0xffff ;  /* 0x0000ffff00207802 */ /* 0x000fe20000000f00 */
[----:B---3--:R-:W-:Y:S01]  /*6470*/  FADD.FTZ R19, R20, R19 ;  /* 0x0000001314137221 */ /* 0x008fe20000010000 */
[----:B------:R-:W-:Y:S02]  /*6480*/  MOV R20, 0xffff ;  /* 0x0000ffff00147802 */ /* 0x000fe40000000f00 */
[----:B------:R-:W1:Y:S01]  /*6490*/  SHFL.BFLY PT, R34, R29, 0x2, 0x101f ;  /* 0x0c501f001d227f89 */ /* 0x000e6200000e0000 */
[----:B----4-:R-:W-:Y:S01]  /*64a0*/  FADD.FTZ R25, R30, R25 ;  /* 0x000000191e197221 */ /* 0x010fe20000010000 */
[----:B------:R-:W-:-:S02]  /*64b0*/  MOV R30, 0xffff ;  /* 0x0000ffff001e7802 */ /* 0x000fc40000000f00 */
[----:B------:R-:W3:Y:S01]  /*64c0*/  SHFL.BFLY PT, R37, R46, 0x4, 0x101f ;  /* 0x0c901f002e257f89 */ /* 0x000ee200000e0000 */
[----:B-----5:R-:W-:-:S03]  /*64d0*/  FADD.FTZ R33, R40, R33 ;  /* 0x0000002128217221 */ /* 0x020fc60000010000 */
[----:B------:R-:W4:Y:S01]  /*64e0*/  SHFL.BFLY PT, R20, R25, 0x2, 0x101f ;  /* 0x0c501f0019147f89 */ /* 0x000f2200000e0000 */
[----:B--2---:R-:W-:-:S03]  /*64f0*/  FADD.FTZ R31, R38, R31 ;  /* 0x0000001f261f7221 */ /* 0x004fc60000010000 */
[----:B------:R-:W2:Y:S01]  /*6500*/  SHFL.BFLY PT, R32, R33, 0x2, 0x101f ;  /* 0x0c501f0021207f89 */ /* 0x000ea200000e0000 */
[----:B------:R-:W-:Y:S01]  /*6510*/  FADD.FTZ R38, R44, R39 ;  /* 0x000000272c267221 */ /* 0x000fe20000010000 */
[----:B------:R-:W-:Y:S02]  /*6520*/  IMAD.MOV.U32 R39, RZ, RZ, 0xffff ;  /* 0x0000ffffff277424 */ /* 0x000fe400078e00ff */
[----:B------:R-:W5:Y:S01]  /*6530*/  SHFL.BFLY PT, R30, R31, 0x2, 0x101f ;  /* 0x0c501f001f1e7f89 */ /* 0x000f6200000e0000 */
[----:B0-----:R-:W-:-:S03]  /*6540*/  FADD.FTZ R18, R21, R23 ;  /* 0x0000001715127221 */ /* 0x001fc60000010000 */
[----:B------:R-:W0:Y:S04]  /*6550*/  SHFL.BFLY PT, R28, R19, 0x1, 0x101f ;  /* 0x0c301f00131c7f89 */ /* 0x000e2800000e0000 */
[----:B------:R-:W0:Y:S01]  /*6560*/  SHFL.BFLY PT, R39, R38, 0x4, 0x101f ;  /* 0x0c901f0026277f89 */ /* 0x000e2200000e0000 */
[----:B-1----:R-:W-:-:S03]  /*6570*/  FADD.FTZ R34, R29, R34 ;  /* 0x000000221d227221 */ /* 0x002fc60000010000 */
[----:B------:R-:W1:Y:S01]  /*6580*/  SHFL.BFLY PT, R27, R18, 0x1, 0x101f ;  /* 0x0c301f00121b7f89 */ /* 0x000e6200000e0000 */
[----:B---3--:R-:W-:Y:S01]  /*6590*/  FADD.FTZ R46, R46, R37 ;  /* 0x000000252e2e7221 */ /* 0x008fe20000010000 */
[----:B------:R-:W-:Y:S01]  /*65a0*/  IADD3 R37, R26, R9, RZ ;  /* 0x000000091a257210 */ /* 0x000fe20007ffe0ff */
[----:B----4-:R-:W-:Y:S01]  /*65b0*/  FADD.FTZ R25, R25, R20 ;  /* 0x0000001419197221 */ /* 0x010fe20000010000 */
[----:B------:R-:W3:Y:S01]  /*65c0*/  SHFL.BFLY PT, R35, R34, 0x1, 0x101f ;  /* 0x0c301f0022237f89 */ /* 0x000ee200000e0000 */
        /* <DEDUP_REMOVED lines=11> */
[----:B------:R-:W-:Y:S01]  /*6680*/  @!P0 F2FP.F16.F32.PACK_AB R23, RZ, R19 ;  /* 0x00000013ff17823e */ /* 0x000fe200000000ff */
[----:B-1----:R-:W-:Y:S01]  /*6690*/  FADD.FTZ R39, R18, R27 ;  /* 0x0000001b12277221 */ /* 0x002fe20000010000 */
[----:B------:R-:W1:Y:S02]  /*66a0*/  SHFL.BFLY PT, R51, R38, 0x2, 0x101f ;  /* 0x0c501f0026337f89 */ /* 0x000e6400000e0000 */
[----:B------:R-:W-:Y:S01]  /*66b0*/  PRMT R17, R23, 0x7610, R17 ;  /* 0x0000761017117816 */ /* 0x000fe20000000011 */
[----:B---3--:R-:W-:Y:S02]  /*66c0*/  FADD.FTZ R23, R34, R35 ;  /* 0x0000002322177221 */ /* 0x008fe40000010000 */
[----:B------:R-:W3:Y:S01]  /*66d0*/  @!P0 LDC.64 R28, c[0x0][0x220] ;  /* 0x00008800ff1c8b82 */ /* 0x000ee20000000a00 */
[----:B------:R-:W-:Y:S01]  /*66e0*/  @!P0 F2FP.F16.F32.PACK_AB R39, RZ, R39 ;  /* 0x00000027ff27823e */ /* 0x000fe200000000ff */
[----:B----4-:R-:W-:-:S04]  /*66f0*/  @!P0 IMAD.WIDE R20, R37, 0x2, R20 ;  /* 0x0000000225148825 */ /* 0x010fc800078e0214 */
[----:B--2---:R-:W-:Y:S01]  /*6700*/  FADD.FTZ R25, R25, R36 ;  /* 0x0000002419197221 */ /* 0x004fe20000010000 */
[----:B------:R-:W-:Y:S01]  /*6710*/  @!P0 F2FP.F16.F32.PACK_AB R23, RZ, R23 ;  /* 0x00000017ff17823e */ /* 0x000fe200000000ff */
[----:B-----5:R-:W-:Y:S01]  /*6720*/  FADD.FTZ R41, R41, R42 ;  /* 0x0000002a29297221 */ /* 0x020fe20000010000 */
[----:B------:R-:W2:Y:S01]  /*6730*/  @!P0 LDC.64 R26, c[0x0][0x218] ;  /* 0x00008600ff1a8b82 */ /* 0x000ea20000000a00 */
[----:B------:R-:W-:-:S04]  /*6740*/  @!P0 IMAD.WIDE R32, R37, 0x2, R32 ;  /* 0x0000000225208825 */ /* 0x000fc800078e0220 */
[----:B0-----:R-:W-:Y:S01]  /*6750*/  FADD.FTZ R40, R40, R43 ;  /* 0x0000002b28287221 */ /* 0x001fe20000010000 */
[----:B------:R0:W-:Y:S01]  /*6760*/  @!P0 STG.E.U16 desc[UR12][R32.64], R17 ;  /* 0x0000001120008986 */ /* 0x0001e2000c10150c */
[----:B------:R-:W-:Y:S01]  /*6770*/  FADD.FTZ R46, R46, R49 ;  /* 0x000000312e2e7221 */ /* 0x000fe20000010000 */
[----:B------:R-:W4:Y:S01]  /*6780*/  @!P0 LDC.64 R18, c[0x0][0x220] ;  /* 0x00008800ff128b82 */ /* 0x000f220000000a00 */
[C---:B------:R-:W-:Y:S01]  /*6790*/  @!P0 IMAD.WIDE R30, R37.reuse, 0x2, R30 ;  /* 0x00000002251e8825 */ /* 0x040fe200078e021e */
[----:B------:R5:W-:Y:S01]  /*67a0*/  @!P0 STG.E.U16 desc[UR12][R20.64], R39 ;  /* 0x0000002714008986 */ /* 0x000be2000c10150c */
[----:B------:R-:W-:Y:S02]  /*67b0*/  @!P0 F2FP.F16.F32.PACK_AB R15, RZ, R40 ;  /* 0x00000028ff0f823e */ /* 0x000fe400000000ff */
[----:B-1----:R-:W-:Y:S01]  /*67c0*/  FADD.FTZ R38, R38, R51 ;  /* 0x0000003326267221 */ /* 0x002fe20000010000 */
[----:B---3--:R-:W-:Y:S01]  /*67d0*/  @!P0 IMAD.WIDE R28, R37, 0x2, R28 ;  /* 0x00000002251c8825 */ /* 0x008fe200078e021c */
[----:B0-----:R-:W-:-:S03]  /*67e0*/  MOV R33, 0xffff ;  /* 0x0000ffff00217802 */ /* 0x001fc60000000f00 */
[----:B------:R-:W-:Y:S01]  /*67f0*/  IMAD.MOV.U32 R17, RZ, RZ, 0xffff ;  /* 0x0000ffffff117424 */ /* 0x000fe200078e00ff */
[----:B-----5:R-:W-:Y:S02]  /*6800*/  @!P0 F2FP.F16.F32.PACK_AB R21, RZ, R25 ;  /* 0x00000019ff15823e */ /* 0x020fe400000000ff */
[----:B------:R-:W-:Y:S01]  /*6810*/  PRMT R20, R23, 0x7610, R20 ;  /* 0x0000761017147816 */ /* 0x000fe20000000014 */
[C---:B--2---:R-:W-:Y:S01]  /*6820*/  @!P0 IMAD.WIDE R26, R37.reuse, 0x2, R26 ;  /* 0x00000002251a8825 */ /* 0x044fe200078e021a */
[----:B------:R-:W-:Y:S01]  /*6830*/  @!P0 F2FP.F16.F32.PACK_AB R25, RZ, R41 ;  /* 0x00000029ff19823e */ /* 0x000fe200000000ff */
        /* <DEDUP_REMOVED lines=8> */
.L_x_2346:
        /* <DEDUP_REMOVED lines=9> */
.L_x_2276:
        /* <DEDUP_REMOVED lines=8> */
.L_x_2279:
[----:B------:R-:W-:Y:S01]  /*69d0*/  HFMA2.MMA R17, -RZ, RZ, 0, 4.76837158203125e-07 ;  /* 0x00000008ff117435 */ /* 0x000fe200000001ff */
[----:B-1----:R-:W-:Y:S02]  /*69e0*/  MOV R24, R18 ;  /* 0x0000001200187202 */ /* 0x002fe40000000f00 */
[----:B------:R-:W-:Y:S02]  /*69f0*/  MOV R22, 0x101f ;  /* 0x0000101f00167802 */ /* 0x000fe40000000f00 */
[----:B0-----:R-:W-:-:S07]  /*6a00*/  MOV R15, 0xffff ;  /* 0x0000ffff000f7802 */ /* 0x001fce0000000f00 */
[----:B--2---:R-:W-:Y:S05]  /*6a10*/  WARPSYNC.COLLECTIVE R15, `(.L_x_2284) ;  /* 0x000000000f087348 */ /* 0x004fea0003c00000 */
[----:B------:R0:W1:Y:S02]  /*6a20*/  SHFL.BFLY P2, R23, R24, R17, R22 ;  /* 0x0c00001118177389 */ /* 0x0000640000040016 */
[----:B012---:R-:W-:Y:S01]  /*6a30*/  ENDCOLLECTIVE ;  /* 0x000000000000791b */ /* 0x007fe20003800000 */
.L_x_2284:
[----:B------:R-:W-:Y:S01]  /*6a40*/  IMAD.MOV.U32 R24, RZ, RZ, R19 ;  /* 0x000000ffff187224 */ /* 0x000fe200078e0013 */
[----:B------:R-:W-:-:S07]  /*6a50*/  MOV R21, R23 ;  /* 0x0000001700157202 */ /* 0x000fce0000000f00 */
[----:B------:R-:W-:Y:S05]  /*6a60*/  WARPSYNC.COLLECTIVE R15, `(.L_x_2285) ;  /* 0x000000000f087348 */ /* 0x000fea0003c00000 */
[----:B------:R0:W1:Y:S02]  /*6a70*/  SHFL.BFLY P2, R23, R24, R17, R22 ;  /* 0x0c00001118177389 */ /* 0x0000640000040016 */
[----:B01----:R-:W-:Y:S01]  /*6a80*/  ENDCOLLECTIVE ;  /* 0x000000000000791b */ /* 0x003fe20003800000 */
.L_x_2285:
[----:B------:R-:W-:Y:S01]  /*6a90*/  FADD.FTZ R21, R21, R18 ;  /* 0x0000001215157221 */ /* 0x000fe20000010000 */
[----:B------:R-:W-:-:S04]  /*6aa0*/  HFMA2.MMA R17, -RZ, RZ, 0, 2.384185791015625e-07 ;  /* 0x00000004ff117435 */ /* 0x000fc800000001ff */
[----:B------:R-:W-:Y:S02]  /*6ab0*/  MOV R24, R21 ;  /* 0x0000001500187202 */ /* 0x000fe40000000f00 */
[----:B------:R-:W-:-:S07]  /*6ac0*/  MOV R20, R23 ;  /* 0x0000001700147202 */ /* 0x000fce0000000f00 */
[----:B------:R-:W-:Y:S05]  /*6ad0*/  WARPSYNC.COLLECTIVE R15, `(.L_x_2286) ;  /* 0x000000000f087348 */ /* 0x000fea0003c00000 */
[----:B------:R0:W1:Y:S02]  /*6ae0*/  SHFL.BFLY P2, R23, R24, R17, R22 ;  /* 0x0c00001118177389 */ /* 0x0000640000040016 */
[----:B01----:R-:W-:Y:S01]  /*6af0*/  ENDCOLLECTIVE ;  /* 0x000000000000791b */ /* 0x003fe20003800000 */
.L_x_2286:
[----:B------:R-:W-:-:S05]  /*6b00*/  FADD.FTZ R20, R20, R19 ;  /* 0x0000001314147221 */ /* 0x000fca0000010000 */
[----:B------:R-:W-:Y:S02]  /*6b10*/  MOV R24, R20 ;  /* 0x0000001400187202 */ /* 0x000fe40000000f00 */
[----:B------:R-:W-:-:S07]  /*6b20*/  MOV R26, R23 ;  /* 0x00000017001a7202 */ /* 0x000fce0000000f00 */
[----:B------:R-:W-:Y:S05]  /*6b30*/  WARPSYNC.COLLECTIVE R15, `(.L_x_2287) ;  /* 0x000000000f087348 */ /* 0x000fea0003c00000 */
[----:B------:R0:W1:Y:S02]  /*6b40*/  SHFL.BFLY P2, R23, R24, R17, R22 ;  /* 0x0c00001118177389 */ /* 0x0000640000040016 */
[----:B01----:R-:W-:Y:S01]  /*6b50*/  ENDCOLLECTIVE ;  /* 0x000000000000791b */ /* 0x003fe20003800000 */
.L_x_2287:
[----:B------:R-:W-:Y:S01]  /*6b60*/  FADD.FTZ R26, R21, R26 ;  /* 0x0000001a151a7221 */ /* 0x000fe20000010000 */
[----:B------:R-:W-:-:S03]  /*6b70*/  HFMA2.MMA R17, -RZ, RZ, 0, 1.1920928955078125e-07 ;  /* 0x00000002ff117435 */ /* 0x000fc600000001ff */
[----:B------:R-:W-:Y:S01]  /*6b80*/  IMAD.MOV.U32 R24, RZ, RZ, R26 ;  /* 0x000000ffff187224 */ /* 0x000fe200078e001a */
[----:B------:R-:W-:-:S07]  /*6b90*/  MOV R25, R23 ;  /* 0x0000001700197202 */ /* 0x000fce0000000f00 */
[----:B------:R-:W-:Y:S05]  /*6ba0*/  WARPSYNC.COLLECTIVE R15, `(.L_x_2288) ;  /* 0x000000000f087348 */ /* 0x000fea0003c00000 */
[----:B------:R0:W1:Y:S02]  /*6bb0*/  SHFL.BFLY P2, R23, R24, R17, R22 ;  /* 0x0c00001118177389 */ /* 0x0000640000040016 */
[----:B01----:R-:W-:Y:S01]  /*6bc0*/  ENDCOLLECTIVE ;  /* 0x000000000000791b */ /* 0x003fe20003800000 */
.L_x_2288:
[----:B------:R-:W-:-:S05]  /*6bd0*/  FADD.FTZ R25, R20, R25 ;  /* 0x0000001914197221 */ /* 0x000fca0000010000 */
[----:B------:R-:W-:Y:S02]  /*6be0*/  MOV R24, R25 ;  /* 0x0000001900187202 */ /* 0x000fe40000000f00 */
[----:B------:R-:W-:-:S07]  /*6bf0*/  MOV R27, R23 ;  /* 0x00000017001b7202 */ /* 0x000fce0000000f00 */
[----:B------:R-:W-:Y:S05]  /*6c00*/  WARPSYNC.COLLECTIVE R15, `(.L_x_2289) ;  /* 0x000000000f087348 */ /* 0x000fea0003c00000 */
[----:B------:R0:W1:Y:S02]  /*6c10*/  SHFL.BFLY P2, R23, R24, R17, R22 ;  /* 0x0c00001118177389 */ /* 0x0000640000040016 */
[----:B01----:R-:W-:Y:S01]  /*6c20*/  ENDCOLLECTIVE ;  /* 0x000000000000791b */ /* 0x003fe20003800000 */
.L_x_2289:
[----:B------:R-:W-:Y:S01]  /*6c30*/  FADD.FTZ R27, R26, R27 ;  /* 0x0000001b1a1b7221 */ /* 0x000fe20000010000 */
[----:B------:R-:W-:-:S04]  /*6c40*/  HFMA2.MMA R17, -RZ, RZ, 0, 5.9604644775390625e-08 ;  /* 0x00000001ff117435 */ /* 0x000fc800000001ff */
[----:B------:R-:W-:Y:S02]  /*6c50*/  MOV R24, R27 ;  /* 0x0000001b00187202 */ /* 0x000fe40000000f00 */
[----:B------:R-:W-:-:S07]  /*6c60*/  MOV R18, R23 ;  /* 0x0000001700127202 */ /* 0x000fce0000000f00 */
[----:B------:R-:W-:Y:S05]  /*6c70*/  WARPSYNC.COLLECTIVE R15, `(.L_x_2290) ;  /* 0x000000000f087348 */ /* 0x000fea0003c00000 */
[----:B------:R0:W1:Y:S02]  /*6c80*/  SHFL.BFLY P2, R23, R24, R17, R22 ;  /* 0x0c00001118177389 */ /* 0x0000640000040016 */
[----:B01----:R-:W-:Y:S01]  /*6c90*/  ENDCOLLECTIVE ;  /* 0x000000000000791b */ /* 0x003fe20003800000 */
.L_x_2290:
[----:B------:R-:W-:-:S05]  /*6ca0*/  FADD.FTZ R28, R25, R18 ;  /* 0x00000012191c7221 */ /* 0x000fca0000010000 */
[----:B------:R-:W-:Y:S01]  /*6cb0*/  MOV R24, R28 ;  /* 0x0000001c00187202 */ /* 0x000fe20000000f00 */
[----:B------:R-:W-:-:S07]  /*6cc0*/  IMAD.MOV.U32 R30, RZ, RZ, R23 ;  /* 0x000000ffff1e7224 */ /* 0x000fce00078e0017 */
[----:B------:R-:W-:Y:S05]  /*6cd0*/  WARPSYNC.COLLECTIVE R15, `(.L_x_2291) ;  /* 0x000000000f087348 */ /* 0x000fea0003c00000 */
[----:B------:R0:W1:Y:S02]  /*6ce0*/  SHFL.BFLY P2, R23, R24, R17, R22 ;  /* 0x0c00001118177389 */ /* 0x0000640000040016 */
[----:B01----:R-:W-:Y:S01]  /*6cf0*/  ENDCOLLECTIVE ;  /* 0x000000000000791b */ /* 0x003fe20003800000 */
.L_x_2291:
[----:B------:R-:W-:Y:S01]  /*6d00*/  FADD.FTZ R30, R27, R30 ;  /* 0x0000001e1b1e7221 */ /* 0x000fe20000010000 */
[----:B------:R-:W-:Y:S06]  /*6d10*/  BRA `(.L_x_2292) ;  /* 0xffffffe800f87947 */ /* 0x000fec000383ffff */
.L_x_2280:
        /* <DEDUP_REMOVED lines=8> */
.L_x_2294:
[----:B------:R-:W-:Y:S05]  /*6da0*/  BSYNC B1 ;  /* 0x0000000000017941 */ /* 0x000fea0003800000 */
.L_x_2293:
        /* <DEDUP_REMOVED lines=8> */
.L_x_2295:
[----:B------:R-:W-:Y:S01]  /*6e30*/  FADD.FTZ R28, R28, R25 ;  /* 0x000000191c1c7221 */ /* 0x000fe20000010000 */
[----:B------:R-:W-:-:S04]  /*6e40*/  HFMA2.MMA R17, -RZ, RZ, 0, 2.384185791015625e-07 ;  /* 0x00000004ff117435 */ /* 0x000fc800000001ff */
[----:B------:R-:W-:Y:S02]  /*6e50*/  MOV R24, R28 ;  /* 0x0000001c00187202 */ /* 0x000fe40000000f00 */
[----:B------:R-:W-:-:S07]  /*6e60*/  MOV R27, R23 ;  /* 0x00000017001b7202 */ /* 0x000fce0000000f00 */
[----:B------:R-:W-:Y:S05]  /*6e70*/  WARPSYNC.COLLECTIVE R15, `(.L_x_2296) ;  /* 0x000000000f087348 */ /* 0x000fea0003c00000 */
[----:B------:R0:W1:Y:S02]  /*6e80*/  SHFL.BFLY P2, R23, R24, R17, R22 ;  /* 0x0c00001118177389 */ /* 0x0000640000040016 */
[----:B01----:R-:W-:Y:S01]  /*6e90*/  ENDCOLLECTIVE ;  /* 0x000000000000791b */ /* 0x003fe20003800000 */
.L_x_2296:
[----:B------:R-:W-:-:S05]  /*6ea0*/  FADD.FTZ R27, R27, R26 ;  /* 0x0000001a1b1b7221 */ /* 0x000fca0000010000 */
[----:B------:R-:W-:Y:S01]  /*6eb0*/  MOV R24, R27 ;  /* 0x0000001b00187202 */ /* 0x000fe20000000f00 */
[----:B------:R-:W-:-:S07]  /*6ec0*/  IMAD.MOV.U32 R29, RZ, RZ, R23 ;  /* 0x000000ffff1d7224 */ /* 0x000fce00078e0017 */
[----:B------:R-:W-:Y:S05]  /*6ed0*/  WARPSYNC.COLLECTIVE R15, `(.L_x_2297) ;  /* 0x000000000f087348 */ /* 0x000fea0003c00000 */
[----:B------:R0:W1:Y:S02]  /*6ee0*/  SHFL.BFLY P2, R23, R24, R17, R22 ;  /* 0x0c00001118177389 */ /* 0x0000640000040016 */
[----:B01----:R-:W-:Y:S01]  /*6ef0*/  ENDCOLLECTIVE ;  /* 0x000000000000791b */ /* 0x003fe20003800000 */
.L_x_2297:
[----:B------:R-:W-:Y:S01]  /*6f00*/  FADD.FTZ R29, R28, R29 ;  /* 0x0000001d1c1d7221 */ /* 0x000fe20000010000 */
[----:B------:R-:W-:-:S04]  /*6f10*/  HFMA2.MMA R17, -RZ, RZ, 0, 1.1920928955078125e-07 ;  /* 0x00000002ff117435 */ /* 0x000fc800000001ff */
[----:B------:R-:W-:Y:S02]  /*6f20*/  MOV R24, R29 ;  /* 0x0000001d00187202 */ /* 0x000fe40000000f00 */
[----:B------:R-:W-:-:S07]  /*6f30*/  MOV R30, R23 ;  /* 0x00000017001e7202 */ /* 0x000fce0000000f00 */
[----:B------:R-:W-:Y:S05]  /*6f40*/  WARPSYNC.COLLECTIVE R15, `(.L_x_2298) ;  /* 0x000000000f087348 */ /* 0x000fea0003c00000 */
[----:B------:R0:W1:Y:S02]  /*6f50*/  SHFL.BFLY P2, R23, R24, R17, R22 ;  /* 0x0c00001118177389 */ /* 0x0000640000040016 */
[----:B01----:R-:W-:Y:S01]  /*6f60*/  ENDCOLLECTIVE ;  /* 0x000000000000791b */ /* 0x003fe20003800000 */
.L_x_2298:
[----:B------:R-:W-:-:S05]  /*6f70*/  FADD.FTZ R30, R27, R30 ;  /* 0x0000001e1b1e7221 */ /* 0x000fca0000010000 */
[----:B------:R-:W-:Y:S02]  /*6f80*/  MOV R24, R30 ;  /* 0x0000001e00187202 */ /* 0x000fe40000000f00 */
[----:B------:R-:W-:-:S07]  /*6f90*/  MOV R32, R23 ;  /* 0x0000001700207202 */ /* 0x000fce0000000f00 */
[----:B------:R-:W-:Y:S05]  /*6fa0*/  WARPSYNC.COLLECTIVE R15, `(.L_x_2299) ;  /* 0x000000000f087348 */ /* 0x000fea0003c00000 */
[----:B------:R0:W1:Y:S02]  /*6fb0*/  SHFL.BFLY P2, R23, R24, R17, R22 ;  /* 0x0c00001118177389 */ /* 0x0000640000040016 */
[----:B01----:R-:W-:Y:S01]  /*6fc0*/  ENDCOLLECTIVE ;  /* 0x000000000000791b */ /* 0x003fe20003800000 */
.L_x_2299:
[----:B------:R-:W-:Y:S01]  /*6fd0*/  FADD.FTZ R32, R29, R32 ;  /* 0x000000201d207221 */ /* 0x000fe20000010000 */
[----:B------:R-:W-:-:S04]  /*6fe0*/  HFMA2.MMA R17, -RZ, RZ, 0, 5.9604644775390625e-08 ;  /* 0x00000001ff117435 */ /* 0x000fc800000001ff */
[----:B------:R-:W-:Y:S01]  /*6ff0*/  MOV R24, R32 ;  /* 0x0000002000187202 */ /* 0x000fe20000000f00 */
[----:B------:R-:W-:-:S07]  /*7000*/  IMAD.MOV.U32 R25, RZ, RZ, R23 ;  /* 0x000000ffff197224 */ /* 0x000fce00078e0017 */
[----:B------:R-:W-:Y:S05]  /*7010*/  WARPSYNC.COLLECTIVE R15, `(.L_x_2300) ;  /* 0x000000000f087348 */ /* 0x000fea0003c00000 */
[----:B------:R0:W1:Y:S02]  /*7020*/  SHFL.BFLY P2, R23, R24, R17, R22 ;  /* 0x0c00001118177389 */ /* 0x0000640000040016 */
[----:B01----:R-:W-:Y:S01]  /*7030*/  ENDCOLLECTIVE ;  /* 0x000000000000791b */ /* 0x003fe20003800000 */
.L_x_2300:
[----:B------:R-:W-:-:S05]  /*7040*/  FADD.FTZ R25, R30, R25 ;  /* 0x000000191e197221 */ /* 0x000fca0000010000 */
[----:B------:R-:W-:Y:S02]  /*7050*/  MOV R24, R25 ;  /* 0x0000001900187202 */ /* 0x000fe40000000f00 */
[----:B------:R-:W-:-:S07]  /*7060*/  MOV R31, R23 ;  /* 0x00000017001f7202 */ /* 0x000fce0000000f00 */
[----:B------:R-:W-:Y:S05]  /*7070*/  WARPSYNC.COLLECTIVE R15, `(.L_x_2301) ;  /* 0x000000000f087348 */ /* 0x000fea0003c00000 */
[----:B------:R0:W1:Y:S02]  /*7080*/  SHFL.BFLY P2, R23, R24, R17, R22 ;  /* 0x0c00001118177389 */ /* 0x0000640000040016 */
[----:B01----:R-:W-:Y:S01]  /*7090*/  ENDCOLLECTIVE ;  /* 0x000000000000791b */ /* 0x003fe20003800000 */
.L_x_2301:
[----:B------:R-:W-:Y:S01]  /*70a0*/  FADD.FTZ R31, R32, R31 ;  /* 0x0000001f201f7221 */ /* 0x000fe20000010000 */
[----:B------:R-:W-:Y:S06]  /*70b0*/  BRA `(.L_x_2302) ;  /* 0xffffffe800c47947 */ /* 0x000fec000383ffff */
.L_x_2281:
[----:B------:R-:W-:Y:S01]  /*70c0*/  BSSY B1, `(.L_x_2303) ;  /* 0x0000008000017945 */ /* 0x000fe20003800000 */
[----:B-1----:R-:W-:Y:S01]  /*70d0*/  MOV R24, R25 ;  /* 0x0000001900187202 */ /* 0x002fe20000000f00 */
[----:B------:R-:W-:Y:S01]  /*70e0*/  IMAD.MOV.U32 R22, RZ, RZ, 0x101f ;  /* 0x0000101fff167424 */ /* 0x000fe200078e00ff */
[----:B------:R-:W-:Y:S02]  /*70f0*/  MOV R17, 0x8 ;  /* 0x0000000800117802 */ /* 0x000fe40000000f00 */
[----:B0-----:R-:W-:-:S07]  /*7100*/  MOV R15, 0xffff ;  /* 0x0000ffff000f7802 */ /* 0x001fce0000000f00 */
[----:B--2---:R-:W-:Y:S05]  /*7110*/  WARPSYNC.COLLECTIVE R15, `(.L_x_2304) ;  /* 0x000000000f087348 */ /* 0x004fea0003c00000 */
[----:B------:R0:W1:Y:S02]  /*7120*/  SHFL.BFLY P2, R23, R24, R17, R22 ;  /* 0x0c00001118177389 */ /* 0x0000640000040016 */
[----:B012---:R-:W-:Y:S01]  /*7130*/  ENDCOLLECTIVE ;  /* 0x000000000000791b */ /* 0x007fe20003800000 */
.L_x_2304:
[----:B------:R-:W-:Y:S05]  /*7140*/  BSYNC B1 ;  /* 0x0000000000017941 */ /* 0x000fea0003800000 */
.L_x_2303:
        /* <DEDUP_REMOVED lines=8> */
.L_x_2305:
[----:B------:R-:W-:Y:S01]  /*71d0*/  FADD.FTZ R28, R28, R25 ;  /* 0x000000191c1c7221 */ /* 0x000fe20000010000 */
[----:B------:R-:W-:-:S04]  /*71e0*/  HFMA2.MMA R17, -RZ, RZ, 0, 2.384185791015625e-07 ;  /* 0x00000004ff117435 */ /* 0x000fc800000001ff */
[----:B------:R-:W-:Y:S01]  /*71f0*/  MOV R24, R28 ;  /* 0x0000001c00187202 */ /* 0x000fe20000000f00 */
[----:B------:R-:W-:-:S07]  /*7200*/  IMAD.MOV.U32 R27, RZ, RZ, R23 ;  /* 0x000000ffff1b7224 */ /* 0x000fce00078e0017 */
[----:B------:R-:W-:Y:S05]  /*7210*/  WARPSYNC.COLLECTIVE R15, `(.L_x_2306) ;  /* 0x000000000f087348 */ /* 0x000fea0003c00000 */
[----:B------:R0:W1:Y:S02]  /*7220*/  SHFL.BFLY P2, R23, R24, R17, R22 ;  /* 0x0c00001118177389 */ /* 0x0000640000040016 */
[----:B01----:R-:W-:Y:S01]  /*7230*/  ENDCOLLECTIVE ;  /* 0x000000000000791b */ /* 0x003fe20003800000 */
.L_x_2306:
[----:B------:R-:W-:-:S05]  /*7240*/  FADD.FTZ R27, R27, R26 ;  /* 0x0000001a1b1b7221 */ /* 0x000fca0000010000 */
[----:B------:R-:W-:Y:S02]  /*7250*/  MOV R24, R27 ;  /* 0x0000001b00187202 */ /* 0x000fe40000000f00 */
[----:B------:R-:W-:-:S07]  /*7260*/  MOV R29, R23 ;  /* 0x00000017001d7202 */ /* 0x000fce0000000f00 */
[----:B------:R-:W-:Y:S05]  /*7270*/  WARPSYNC.COLLECTIVE R15, `(.L_x_2307) ;  /* 0x000000000f087348 */ /* 0x000fea0003c00000 */
[----:B------:R0:W1:Y:S02]  /*7280*/  SHFL.BFLY P2, R23, R24, R17, R22 ;  /* 0x0c00001118177389 */ /* 0x0000640000040016 */
[----:B01----:R-:W-:Y:S01]  /*7290*/  ENDCOLLECTIVE ;  /* 0x000000000000791b */ /* 0x003fe20003800000 */
.L_x_2307:
[----:B------:R-:W-:-:S05]  /*72a0*/  FADD.FTZ R29, R28, R29 ;  /* 0x0000001d1c1d7221 */ /* 0x000fca0000010000 */
[----:B------:R-:W-:Y:S01]  /*72b0*/  MOV R24, R29 ;  /* 0x0000001d00187202 */ /* 0x000fe20000000f00 */
[----:B------:R-:W-:Y:S01]  /*72c0*/  IMAD.MOV.U32 R17, RZ, RZ, 0x2 ;  /* 0x00000002ff117424 */ /* 0x000fe200078e00ff */
[----:B------:R-:W-:-:S07]  /*72d0*/  MOV R30, R23 ;  /* 0x00000017001e7202 */ /* 0x000fce0000000f00 */
[----:B------:R-:W-:Y:S05]  /*72e0*/  WARPSYNC.COLLECTIVE R15, `(.L_x_2308) ;  /* 0x000000000f087348 */ /* 0x000fea0003c00000 */
[----:B------:R0:W1:Y:S02]  /*72f0*/  SHFL.BFLY P2, R23, R24, R17, R22 ;  /* 0x0c00001118177389 */ /* 0x0000640000040016 */
[----:B01----:R-:W-:Y:S01]  /*7300*/  ENDCOLLECTIVE ;  /* 0x000000000000791b */ /* 0x003fe20003800000 */
.L_x_2308:
[----:B------:R-:W-:-:S05]  /*7310*/  FADD.FTZ R30, R27, R30 ;  /* 0x0000001e1b1e7221 */ /* 0x000fca0000010000 */
[----:B------:R-:W-:Y:S02]  /*7320*/  MOV R24, R30 ;  /* 0x0000001e00187202 */ /* 0x000fe40000000f00 */
[----:B------:R-:W-:-:S07]  /*7330*/  MOV R32, R23 ;  /* 0x0000001700207202 */ /* 0x000fce0000000f00 */
[----:B------:R-:W-:Y:S05]  /*7340*/  WARPSYNC.COLLECTIVE R15, `(.L_x_2309) ;  /* 0x000000000f087348 */ /* 0x000fea0003c00000 */
[----:B------:R0:W1:Y:S02]  /*7350*/  SHFL.BFLY P2, R23, R24, R17, R22 ;  /* 0x0c00001118177389 */ /* 0x0000640000040016 */
[----:B01----:R-:W-:Y:S01]  /*7360*/  ENDCOLLECTIVE ;  /* 0x000000000000791b */ /* 0x003fe20003800000 */
.L_x_2309:
[----:B------:R-:W-:Y:S01]  /*7370*/  FADD.FTZ R32, R29, R32 ;  /* 0x000000201d207221 */ /* 0x000fe20000010000 */
[----:B------:R-:W-:-:S04]  /*7380*/  HFMA2.MMA R17, -RZ, RZ, 0, 5.9604644775390625e-08 ;  /* 0x00000001ff117435 */ /* 0x000fc800000001ff */
[----:B------:R-:W-:Y:S02]  /*7390*/  MOV R24, R32 ;  /* 0x0000002000187202 */ /* 0x000fe40000000f00 */
[----:B------:R-:W-:-:S07]  /*73a0*/  MOV R25, R23 ;  /* 0x0000001700197202 */ /* 0x000fce0000000f00 */
[----:B------:R-:W-:Y:S05]  /*73b0*/  WARPSYNC.COLLECTIVE R15, `(.L_x_2310) ;  /* 0x000000000f087348 */ /* 0x000fea0003c00000 */
[----:B------:R0:W1:Y:S02]  /*73c0*/  SHFL.BFLY P2, R23, R24, R17, R22 ;  /* 0x0c00001118177389 */ /* 0x0000640000040016 */
[----:B01----:R-:W-:Y:S01]  /*73d0*/  ENDCOLLECTIVE ;  /* 0x000000000000791b */ /* 0x003fe20003800000 */
.L_x_2310:
[----:B------:R-:W-:-:S04]  /*73e0*/  FADD.FTZ R25, R30, R25 ;  /* 0x000000191e197221 */ /* 0x000fc80000010000 */
[----:B------:R-:W-:Y:S01]  /*73f0*/  IMAD.MOV.U32 R24, RZ, RZ, R25 ;  /* 0x000000ffff187224 */ /* 0x000fe200078e0019 */
[----:B------:R-:W-:-:S07]  /*7400*/  MOV R31, R23 ;  /* 0x00000017001f7202 */ /* 0x000fce0000000f00 */
[----:B------:R-:W-:Y:S05]  /*7410*/  WARPSYNC.COLLECTIVE R15, `(.L_x_2311) ;  /* 0x000000000f087348 */ /* 0x000fea0003c00000 */
[----:B------:R0:W1:Y:S02]  /*7420*/  SHFL.BFLY P2, R23, R24, R17, R22 ;  /* 0x0c00001118177389 */ /* 0x0000640000040016 */
[----:B01----:R-:W-:Y:S01]  /*7430*/  ENDCOLLECTIVE ;  /* 0x000000000000791b */ /* 0x003fe20003800000 */
.L_x_2311:
[----:B------:R-:W-:Y:S01]  /*7440*/  FADD.FTZ R31, R32, R31 ;  /* 0x0000001f201f7221 */ /* 0x000fe20000010000 */
[----:B------:R-:W-:Y:S06]  /*7450*/  BRA `(.L_x_2312) ;  /* 0xffffffe800787947 */ /* 0x000fec000383ffff */
.L_x_2282:
        /* <DEDUP_REMOVED lines=8> */
.L_x_2314:
[----:B------:R-:W-:Y:S05]  /*74e0*/  BSYNC B0 ;  /* 0x0000000000007941 */ /* 0x000fea0003800000 */
.L_x_2313:
[----:B------:R-:W-:Y:S01]  /*74f0*/  HFMA2.MMA R22, -RZ, RZ, 0, 0.000503063201904296875 ;  /* 0x0000101fff167435 */ /* 0x000fe200000001ff */
[----:B------:R-:W-:Y:S01]  /*7500*/  MOV R24, R19 ;  /* 0x0000001300187202 */ /* 0x000fe20000000f00 */
[----:B------:R-:W-:Y:S01]  /*7510*/  IMAD.MOV.U32 R17, RZ, RZ, 0x8 ;  /* 0x00000008ff117424 */ /* 0x000fe200078e00ff */
[----:B------:R-:W-:Y:S01]  /*7520*/  MOV R15, 0xffff ;  /* 0x0000ffff000f7802 */ /* 0x000fe20000000f00 */
[----:B------:R-:W-:Y:S01]  /*7530*/  HFMA2.MMA R29, -RZ, RZ, 0, 0 ;  /* 0x00000000ff1d7435 */ /* 0x000fe200000001ff */
[----:B------:R-:W-:Y:S01]  /*7540*/  MOV R21, R23 ;  /* 0x0000001700157202 */ /* 0x000fe20000000f00 */
[----:B------:R-:W-:Y:S01]  /*7550*/  IMAD.MOV.U32 R33, RZ, RZ, RZ ;  /* 0x000000ffff217224 */ /* 0x000fe200078e00ff */
[----:B------:R-:W-:-:S08]  /*7560*/  @!P0 SHF.L.U32 R28, R47, 0x1, RZ ;  /* 0x000000012f1c8819 */ /* 0x000fd000000006ff */
[----:B------:R-:W-:Y:S05]  /*7570*/  WARPSYNC.COLLECTIVE R15, `(.L_x_2315) ;  /* 0x000000000f087348 */ /* 0x000fea0003c00000 */
[----:B------:R0:W1:Y:S02]  /*7580*/  SHFL.BFLY P2, R23, R24, R17, R22 ;  /* 0x0c00001118177389 */ /* 0x0000640000040016 */
[----:B01----:R-:W-:Y:S01]  /*7590*/  ENDCOLLECTIVE ;  /* 0x000000000000791b */ /* 0x003fe20003800000 */
.L_x_2315:
[----:B------:R-:W-:Y:S01]  /*75a0*/  @!P0 IADD3 R25, R26, 0x14, RZ ;  /* 0x000000141a198810 */ /* 0x000fe20007ffe0ff */
[----:B------:R-:W-:Y:S01]  /*75b0*/  FADD.FTZ R21, R21, R18 ;  /* 0x0000001215157221 */ /* 0x000fe20000010000 */
[----:B------:R-:W-:Y:S01]  /*75c0*/  @!P0 LEA R30, R47, UR4, 0x7 ;  /* 0x000000042f1e8c11 */ /* 0x000fe2000f8e38ff */
[----:B------:R-:W-:Y:S01]  /*75d0*/  IMAD.MOV.U32 R39, RZ, RZ, RZ ;  /* 0x000000ffff277224 */ /* 0x000fe200078e00ff */
[----:B------:R-:W-:Y:S02]  /*75e0*/  @!P0 LOP3.LUT R25, R25, R28, RZ, 0x3c, !PT ;  /* 0x0000001c19198212 */ /* 0x000fe400078e3cff */
[----:B------:R-:W-:Y:S02]  /*75f0*/  @!P0 LEA R31, R47, UR4, 0x7 ;  /* 0x000000042f1f8c11 */ /* 0x000fe4000f8e38ff */
[----:B------:R-:W-:Y:S02]  /*7600*/  @!P0 LEA R25, R25, R30, 0x2 ;  /* 0x0000001e19198211 */ /* 0x000fe400078e10ff */
[----:B------:R-:W-:Y:S01]  /*7610*/  @!P0 LEA R37, R47, UR4, 0x7 ;  /* 0x000000042f258c11 */ /* 0x000fe2000f8e38ff */
[----:B------:R-:W-:Y:S01]  /*7620*/  HFMA2.MMA R17, -RZ, RZ, 0, 2.384185791015625e-07 ;  /* 0x00000004ff117435 */ /* 0x000fe200000001ff */
[----:B------:R-:W-:Y:S01]  /*7630*/  MOV R24, R21 ;  /* 0x0000001500187202 */ /* 0x000fe20000000f00 */
[----:B------:R0:W1:Y:S04]  /*7640*/  @!P0 LDS R28, [R25+0x500] ;  /* 0x00050000191c8984 */ /* 0x0000680000000800 */
[----:B------:R0:W2:Y:S01]  /*7650*/  @!P0 LDS R27, [R25] ;  /* 0x00000000191b8984 */ /* 0x0000a20000000800 */
[----:B------:R-:W-:-:S07]  /*7660*/  FADD.FTZ R18, R23, R19 ;  /* 0x0000001317127221 */ /* 0x000fce0000010000 */
[----:B012---:R-:W-:Y:S05]  /*7670*/  WARPSYNC.COLLECTIVE R15, `(.L_x_2316) ;  /* 0x000000000f087348 */ /* 0x007fea0003c00000 */
[----:B------:R3:W4:Y:S02]  /*7680*/  SHFL.BFLY P2, R23, R24, R17, R22 ;  /* 0x0c00001118177389 */ /* 0x0007240000040016 */
[----:B01234-:R-:W-:Y:S01]  /*7690*/  ENDCOLLECTIVE ;  /* 0x000000000000791b */ /* 0x01ffe20003800000 */
.L_x_2316:
[----:B------:R-:W-:Y:S02]  /*76a0*/  IMAD.MOV.U32 R25, RZ, RZ, RZ ;  /* 0x000000ffff197224 */ /* 0x000fe400078e00ff */
[----:B------:R-:W-:Y:S01]  /*76b0*/  IMAD.MOV.U32 R24, RZ, RZ, R18 ;  /* 0x000000ffff187224 */ /* 0x000fe200078e0012 */
[----:B------:R-:W-:-:S07]  /*76c0*/  MOV R20, R23 ;  /* 0x0000001700147202 */ /* 0x000fce0000000f00 */
[----:B------:R-:W-:Y:S05]  /*76d0*/  WARPSYNC.COLLECTIVE R15, `(.L_x_2317) ;  /* 0x000000000f087348 */ /* 0x000fea0003c00000 */
[----:B------:R0:W1:Y:S02]  /*76e0*/  SHFL.BFLY P2, R23, R24, R17, R22 ;  /* 0x0c00001118177389 */ /* 0x0000640000040016 */
[----:B01----:R-:W-:Y:S01]  /*76f0*/  ENDCOLLECTIVE ;  /* 0x000000000000791b */ /* 0x003fe20003800000 */
.L_x_2317:
        /* <DEDUP_REMOVED lines=9> */
.L_x_2318:
[----:B------:R-:W-:Y:S02]  /*7790*/  MOV R24, R21 ;  /* 0x0000001500187202 */ /* 0x000fe40000000f00 */
[----:B------:R-:W-:-:S07]  /*77a0*/  MOV R19, R23 ;  /* 0x0000001700137202 */ /* 0x000fce0000000f00 */
[----:B------:R-:W-:Y:S05]  /*77b0*/  WARPSYNC.COLLECTIVE R15, `(.L_x_2319) ;  /* 0x000000000f087348 */ /* 0x000fea0003c00000 */
[----:B------:R0:W1:Y:S02]  /*77c0*/  SHFL.BFLY P2, R23, R24, R17, R22 ;  /* 0x0c00001118177389 */ /* 0x0000640000040016 */
[----:B01----:R-:W-:Y:S01]  /*77d0*/  ENDCOLLECTIVE ;  /* 0x000000000000791b */ /* 0x003fe20003800000 */
.L_x_2319:
[----:B------:R-:W-:Y:S01]  /*77e0*/  FADD.FTZ R19, R20, R19 ;  /* 0x0000001314137221 */ /* 0x000fe20000010000 */
[----:B------:R-:W-:Y:S01]  /*77f0*/  @!P0 IADD3 R20, R26, 0x28, RZ ;  /* 0x000000281a148810 */ /* 0x000fe20007ffe0ff */
[----:B------:R-:W-:-:S03]  /*7800*/  HFMA2.MMA R17, -RZ, RZ, 0, 5.9604644775390625e-08 ;  /* 0x00000001ff117435 */ /* 0x000fc600000001ff */
[----:B------:R-:W-:Y:S01]  /*7810*/  MOV R24, R19 ;  /* 0x0000001300187202 */ /* 0x000fe20000000f00 */
[----:B------:R-:W-:Y:S01]  /*7820*/  FADD.FTZ R18, R21, R23 ;  /* 0x0000001715127221 */ /* 0x000fe20000010000 */
[----:B------:R-:W-:-:S07]  /*7830*/  @!P0 IMAD.SHL.U32 R21, R47, 0x2, RZ ;  /* 0x000000022f158824 */ /* 0x000fce00078e00ff */
[----:B------:R-:W-:Y:S05]  /*7840*/  WARPSYNC.COLLECTIVE R15, `(.L_x_2320) ;  /* 0x000000000f087348 */ /* 0x000fea0003c00000 */
[----:B------:R0:W1:Y:S02]  /*7850*/  SHFL.BFLY P2, R23, R24, R17, R22 ;  /* 0x0c00001118177389 */ /* 0x0000640000040016 */
[----:B01----:R-:W-:Y:S01]  /*7860*/  ENDCOLLECTIVE ;  /* 0x000000000000791b */ /* 0x003fe20003800000 */
.L_x_2320:
[----:B------:R-:W-:-:S05]  /*7870*/  @!P0 LOP3.LUT R20, R20, R21, RZ, 0x3c, !PT ;  /* 0x0000001514148212 */ /* 0x000fca00078e3cff */
[----:B------:R-:W-:Y:S02]  /*7880*/  @!P0 IMAD R31, R20, 0x4, R31 ;  /* 0x00000004141f8824 */ /* 0x000fe400078e021f */
[----:B------:R-:W-:-:S03]  /*7890*/  IMAD.MOV.U32 R24, RZ, RZ, R18 ;  /* 0x000000ffff187224 */ /* 0x000fc600078e0012 */
[----:B------:R0:W1:Y:S04]  /*78a0*/  @!P0 LDS R36, [R31+0x500] ;  /* 0x000500001f248984 */ /* 0x0000680000000800 */
[----:B------:R0:W2:Y:S01]  /*78b0*/  @!P0 LDS R35, [R31] ;  /* 0x000000001f238984 */ /* 0x0000a20000000800 */
[----:B------:R-:W-:-:S07]  /*78c0*/  MOV R28, R23 ;  /* 0x00000017001c7202 */ /* 0x000fce0000000f00 */
[----:B012---:R-:W-:Y:S05]  /*78d0*/  WARPSYNC.COLLECTIVE R15, `(.L_x_2321) ;  /* 0x000000000f087348 */ /* 0x007fea0003c00000 */
[----:B------:R3:W4:Y:S02]  /*78e0*/  SHFL.BFLY P2, R23, R24, R17, R22 ;  /* 0x0c00001118177389 */ /* 0x0007240000040016 */
[----:B01234-:R-:W-:Y:S01]  /*78f0*/  ENDCOLLECTIVE ;  /* 0x000000000000791b */ /* 0x01ffe20003800000 */
.L_x_2321:
[----:B------:R-:W-:Y:S01]  /*7900*/  HFMA2.MMA R31, -RZ, RZ, 0, 0 ;  /* 0x00000000ff1f7435 */ /* 0x000fe200000001ff */
[----:B------:R-:W-:Y:S01]  /*7910*/  FADD.FTZ R19, R19, R28 ;  /* 0x0000001c13137221 */ /* 0x000fe20000010000 */
[----:B------:R-:W-:Y:S01]  /*7920*/  HFMA2.MMA R17, -RZ, RZ, 0, 4.76837158203125e-07 ;  /* 0x00000008ff117435 */ /* 0x000fe200000001ff */
[----:B------:R-:W-:Y:S02]  /*7930*/  MOV R24, R25 ;  /* 0x0000001900187202 */ /* 0x000fe40000000f00 */
[----:B------:R-:W-:-:S08]  /*7940*/  MOV R27, R23 ;  /* 0x00000017001b7202 */ /* 0x000fd00000000f00 */
[----:B------:R-:W-:Y:S05]  /*7950*/  WARPSYNC.COLLECTIVE R15, `(.L_x_2322) ;  /* 0x000000000f087348 */ /* 0x000fea0003c00000 */
[----:B------:R0:W1:Y:S02]  /*7960*/  SHFL.BFLY P2, R23, R24, R17, R22 ;  /* 0x0c00001118177389 */ /* 0x0000640000040016 */
[----:B01----:R-:W-:Y:S01]  /*7970*/  ENDCOLLECTIVE ;  /* 0x000000000000791b */ /* 0x003fe20003800000 */
.L_x_2322:
[----:B------:R-:W-:Y:S02]  /*7980*/  @!P0 MOV R33, R36 ;  /* 0x0000002400218202 */ /* 0x000fe40000000f00 */
[----:B------:R-:W-:Y:S02]  /*7990*/  @!P0 MOV R31, R35 ;  /* 0x00000023001f8202 */ /* 0x000fe40000000f00 */
[----:B------:R-:W-:Y:S02]  /*79a0*/  MOV R24, R29 ;  /* 0x0000001d00187202 */ /* 0x000fe40000000f00 */
[----:B------:R-:W-:-:S07]  /*79b0*/  MOV R30, R23 ;  /* 0x00000017001e7202 */ /* 0x000fce0000000f00 */
[----:B------:R-:W-:Y:S05]  /*79c0*/  WARPSYNC.COLLECTIVE R15, `(.L_x_2323) ;  /* 0x000000000f087348 */ /* 0x000fea0003c00000 */
[----:B------:R0:W1:Y:S02]  /*79d0*/  SHFL.BFLY P2, R23, R24, R17, R22 ;  /* 0x0c00001118177389 */ /* 0x0000640000040016 */
[----:B01----:R-:W-:Y:S01]  /*79e0*/  ENDCOLLECTIVE ;  /* 0x000000000000791b */ /* 0x003fe20003800000 */
.L_x_2323:
[----:B------:R-:W-:Y:S01]  /*79f0*/  FADD.FTZ R30, R30, R25 ;  /* 0x000000191e1e7221 */ /* 0x000fe20000010000 */
[----:B------:R-:W-:-:S04]  /*7a00*/  HFMA2.MMA R17, -RZ, RZ, 0, 2.384185791015625e-07 ;  /* 0x00000004ff117435 */ /* 0x000fc800000001ff */
[----:B------:R-:W-:Y:S02]  /*7a10*/  MOV R24, R30 ;  /* 0x0000001e00187202 */ /* 0x000fe40000000f00 */
[----:B------:R-:W-:-:S07]  /*7a20*/  MOV R32, R23 ;  /* 0x0000001700207202 */ /* 0x000fce0000000f00 */
[----:B------:R-:W-:Y:S05]  /*7a30*/  WARPSYNC.COLLECTIVE R15, `(.L_x_2324) ;  /* 0x000000000f087348 */ /* 0x000fea0003c00000 */
[----:B------:R0:W1:Y:S02]  /*7a40*/  SHFL.BFLY P2, R23, R24, R17, R22 ;  /* 0x0c00001118177389 */ /* 0x0000640000040016 */
[----:B01----:R-:W-:Y:S01]  /*7a50*/  ENDCOLLECTIVE ;  /* 0x000000000000791b */ /* 0x003fe20003800000 */
.L_x_2324:
[----:B------:R-:W-:-:S05]  /*7a60*/  FADD.FTZ R32, R32, R29 ;  /* 0x0000001d20207221 */ /* 0x000fca0000010000 */
[----:B------:R-:W-:Y:S02]  /*7a70*/  MOV R24, R32 ;  /* 0x0000002000187202 */ /* 0x000fe40000000f00 */
[----:B------:R-:W-:-:S07]  /*7a80*/  MOV R25, R23 ;  /* 0x0000001700197202 */ /* 0x000fce0000000f00 */
[----:B------:R-:W-:Y:S05]  /*7a90*/  WARPSYNC.COLLECTIVE R15, `(.L_x_2325) ;  /* 0x000000000f087348 */ /* 0x000fea0003c00000 */
[----:B------:R0:W1:Y:S02]  /*7aa0*/  SHFL.BFLY P2, R23, R24, R17, R22 ;  /* 0x0c00001118177389 */ /* 0x0000640000040016 */
[----:B01----:R-:W-:Y:S01]  /*7ab0*/  ENDCOLLECTIVE ;  /* 0x000000000000791b */ /* 0x003fe20003800000 */
.L_x_2325:
[----:B------:R-:W-:Y:S01]  /*7ac0*/  FADD.FTZ R25, R30, R25 ;  /* 0x000000191e197221 */ /* 0x000fe20000010000 */
[----:B------:R-:W-:-:S04]  /*7ad0*/  HFMA2.MMA R17, -RZ, RZ, 0, 1.1920928955078125e-07 ;  /* 0x00000002ff117435 */ /* 0x000fc800000001ff */
[----:B------:R-:W-:Y:S02]  /*7ae0*/  MOV R24, R25 ;  /* 0x0000001900187202 */ /* 0x000fe40000000f00 */
[----:B------:R-:W-:-:S07]  /*7af0*/  MOV R29, R23 ;  /* 0x00000017001d7202 */ /* 0x000fce0000000f00 */
[----:B------:R-:W-:Y:S05]  /*7b00*/  WARPSYNC.COLLECTIVE R15, `(.L_x_2326) ;  /* 0x000000000f087348 */ /* 0x000fea0003c00000 */
[----:B------:R0:W1:Y:S02]  /*7b10*/  SHFL.BFLY P2, R23, R24, R17, R22 ;  /* 0x0c00001118177389 */ /* 0x0000640000040016 */
[----:B01----:R-:W-:Y:S01]  /*7b20*/  ENDCOLLECTIVE ;  /* 0x000000000000791b */ /* 0x003fe20003800000 */
.L_x_2326:
[----:B------:R-:W-:-:S05]  /*7b30*/  FADD.FTZ R29, R32, R29 ;  /* 0x0000001d201d7221 */ /* 0x000fca0000010000 */
[----:B------:R-:W-:Y:S02]  /*7b40*/  MOV R24, R29 ;  /* 0x0000001d00187202 */ /* 0x000fe40000000f00 */
[----:B------:R-:W-:-:S07]  /*7b50*/  MOV R20, R23 ;  /* 0x0000001700147202 */ /* 0x000fce0000000f00 */
[----:B------:R-:W-:Y:S05]  /*7b60*/  WARPSYNC.COLLECTIVE R15, `(.L_x_2327) ;  /* 0x000000000f087348 */ /* 0x000fea0003c00000 */
[----:B------:R0:W1:Y:S02]  /*7b70*/  SHFL.BFLY P2, R23, R24, R17, R22 ;  /* 0x0c00001118177389 */ /* 0x0000640000040016 */
[----:B01----:R-:W-:Y:S01]  /*7b80*/  ENDCOLLECTIVE ;  /* 0x000000000000791b */ /* 0x003fe20003800000 */
.L_x_2327:
        /* <DEDUP_REMOVED lines=8> */
.L_x_2328:
[----:B------:R-:W-:-:S05]  /*7c10*/  FADD.FTZ R34, R29, R34 ;  /* 0x000000221d227221 */ /* 0x000fca0000010000 */
[----:B------:R-:W-:Y:S02]  /*7c20*/  MOV R24, R34 ;  /* 0x0000002200187202 */ /* 0x000fe40000000f00 */
[----:B------:R-:W-:-:S07]  /*7c30*/  MOV R36, R23 ;  /* 0x0000001700247202 */ /* 0x000fce0000000f00 */
[----:B------:R-:W-:Y:S05]  /*7c40*/  WARPSYNC.COLLECTIVE R15, `(.L_x_2329) ;  /* 0x000000000f087348 */ /* 0x000fea0003c00000 */
[----:B------:R0:W1:Y:S02]  /*7c50*/  SHFL.BFLY P2, R23, R24, R17, R22 ;  /* 0x0c00001118177389 */ /* 0x0000640000040016 */
[----:B01----:R-:W-:Y:S01]  /*7c60*/  ENDCOLLECTIVE ;  /* 0x000000000000791b */ /* 0x003fe20003800000 */
.L_x_2329:
[----:B------:R-:W-:Y:S01]  /*7c70*/  FADD.FTZ R25, R25, R36 ;  /* 0x0000002419197221 */ /* 0x000fe20000010000 */
[----:B------:R-:W-:Y:S01]  /*7c80*/  HFMA2.MMA R17, -RZ, RZ, 0, 4.76837158203125e-07 ;  /* 0x00000008ff117435 */ /* 0x000fe200000001ff */
[----:B------:R-:W-:Y:S01]  /*7c90*/  MOV R24, R31 ;  /* 0x0000001f00187202 */ /* 0x000fe20000000f00 */
[----:B------:R-:W-:-:S09]  /*7ca0*/  IMAD.MOV.U32 R35, RZ, RZ, R23 ;  /* 0x000000ffff237224 */ /* 0x000fd200078e0017 */
[----:B------:R-:W-:Y:S05]  /*7cb0*/  WARPSYNC.COLLECTIVE R15, `(.L_x_2330) ;  /* 0x000000000f087348 */ /* 0x000fea0003c00000 */
[----:B------:R0:W1:Y:S02]  /*7cc0*/  SHFL.BFLY P2, R23, R24, R17, R22 ;  /* 0x0c00001118177389 */ /* 0x0000640000040016 */
[----:B01----:R-:W-:Y:S01]  /*7cd0*/  ENDCOLLECTIVE ;  /* 0x000000000000791b */ /* 0x003fe20003800000 */
.L_x_2330:
[----:B------:R-:W-:Y:S02]  /*7ce0*/  MOV R24, R33 ;  /* 0x0000002100187202 */ /* 0x000fe40000000f00 */
[----:B------:R-:W-:-:S07]  /*7cf0*/  MOV R38, R23 ;  /* 0x0000001700267202 */ /* 0x000fce0000000f00 */
[----:B------:R-:W-:Y:S05]  /*7d00*/  WARPSYNC.COLLECTIVE R15, `(.L_x_2331) ;  /* 0x000000000f087348 */ /* 0x000fea0003c00000 */
[----:B------:R0:W1:Y:S02]  /*7d10*/  SHFL.BFLY P2, R23, R24, R17, R22 ;  /* 0x0c00001118177389 */ /* 0x0000640000040016 */
[----:B01----:R-:W-:Y:S01]  /*7d20*/  ENDCOLLECTIVE ;  /* 0x000000000000791b */ /* 0x003fe20003800000 */
.L_x_2331:
[----:B------:R-:W-:Y:S01]  /*7d30*/  FADD.FTZ R38, R38, R31 ;  /* 0x0000001f26267221 */ /* 0x000fe20000010000 */
[----:B------:R-:W-:-:S03]  /*7d40*/  HFMA2.MMA R17, -RZ, RZ, 0, 2.384185791015625e-07 ;  /* 0x00000004ff117435 */ /* 0x000fc600000001ff */
[----:B------:R-:W-:Y:S01]  /*7d50*/  IMAD.MOV.U32 R24, RZ, RZ, R38 ;  /* 0x000000ffff187224 */ /* 0x000fe200078e0026 */
[----:B------:R-:W-:-:S07]  /*7d60*/  MOV R40, R23 ;  /* 0x0000001700287202 */ /* 0x000fce0000000f00 */
[----:B------:R-:W-:Y:S05]  /*7d70*/  WARPSYNC.COLLECTIVE R15, `(.L_x_2332) ;  /* 0x000000000f087348 */ /* 0x000fea0003c00000 */
[----:B------:R0:W1:Y:S02]  /*7d80*/  SHFL.BFLY P2, R23, R24, R17, R22 ;  /* 0x0c00001118177389 */ /* 0x0000640000040016 */
[----:B01----:R-:W-:Y:S01]  /*7d90*/  ENDCOLLECTIVE ;  /* 0x000000000000791b */ /* 0x003fe20003800000 */
.L_x_2332:
[----:B------:R-:W-:-:S05]  /*7da0*/  FADD.FTZ R40, R40, R33 ;  /* 0x0000002128287221 */ /* 0x000fca0000010000 */
[----:B------:R-:W-:Y:S02]  /*7db0*/  MOV R24, R40 ;  /* 0x0000002800187202 */ /* 0x000fe40000000f00 */
[----:B------:R-:W-:-:S07]  /*7dc0*/  MOV R31, R23 ;  /* 0x00000017001f7202 */ /* 0x000fce0000000f00 */
[----:B------:R-:W-:Y:S05]  /*7dd0*/  WARPSYNC.COLLECTIVE R15, `(.L_x_2333) ;  /* 0x000000000f087348 */ /* 0x000fea0003c00000 */
[----:B------:R0:W1:Y:S02]  /*7de0*/  SHFL.BFLY P2, R23, R24, R17, R22 ;  /* 0x0c00001118177389 */ /* 0x0000640000040016 */
[----:B01----:R-:W-:Y:S01]  /*7df0*/  ENDCOLLECTIVE ;  /* 0x000000000000791b */ /* 0x003fe20003800000 */
.L_x_2333:
[----:B------:R-:W-:Y:S01]  /*7e00*/  FADD.FTZ R31, R38, R31 ;  /* 0x0000001f261f7221 */ /* 0x000fe20000010000 */
[----:B------:R-:W-:-:S03]  /*7e10*/  HFMA2.MMA R17, -RZ, RZ, 0, 1.1920928955078125e-07 ;  /* 0x00000002ff117435 */ /* 0x000fc600000001ff */
[----:B------:R-:W-:Y:S01]  /*7e20*/  IMAD.MOV.U32 R24, RZ, RZ, R31 ;  /* 0x000000ffff187224 */ /* 0x000fe200078e001f */
[----:B------:R-:W-:Y:S02]  /*7e30*/  MOV R33, R23 ;  /* 0x0000001700217202 */ /* 0x000fe40000000f00 */
[----:B------:R-:W-:-:S03]  /*7e40*/  @!P0 SHF.L.U32 R23, R47, 0x1, RZ ;  /* 0x000000012f178819 */ /* 0x000fc600000006ff */
[----:B------:R-:W-:Y:S01]  /*7e50*/  FADD.FTZ R33, R40, R33 ;  /* 0x0000002128217221 */ /* 0x000fe20000010000 */
[----:B------:R-:W-:-:S07]  /*7e60*/  @!P0 LOP3.LUT R20, R20, R23, RZ, 0x3c, !PT ;  /* 0x0000001714148212 */ /* 0x000fce00078e3cff */
[----:B------:R-:W-:Y:S05]  /*7e70*/  WARPSYNC.COLLECTIVE R15, `(.L_x_2334) ;  /* 0x000000000f087348 */ /* 0x000fea0003c00000 */
[----:B------:R0:W1:Y:S02]  /*7e80*/  SHFL.BFLY P2, R23, R24, R17, R22 ;  /* 0x0c00001118177389 */ /* 0x0000640000040016 */
[----:B01----:R-:W-:Y:S01]  /*7e90*/  ENDCOLLECTIVE ;  /* 0x000000000000791b */ /* 0x003fe20003800000 */
.L_x_2334:
        /* <DEDUP_REMOVED lines=9> */
.L_x_2335:
        /* <DEDUP_REMOVED lines=8> */
.L_x_2336:
        /* <DEDUP_REMOVED lines=10> */
.L_x_2337:
[----:B------:R-:W-:Y:S01]  /*8050*/  FADD.FTZ R40, R40, R43 ;  /* 0x0000002b28287221 */ /* 0x000fe20000010000 */
[----:B------:R-:W0:Y:S01]  /*8060*/  @!P0 LDC.64 R30, c[0x0][0x218] ;  /* 0x00008600ff1e8b82 */ /* 0x000e220000000a00 */
[----:B------:R-:W-:Y:S01]  /*8070*/  MOV R24, R37 ;  /* 0x0000002500187202 */ /* 0x000fe20000000f00 */
[----:B------:R-:W-:-:S06]  /*8080*/  IMAD.MOV.U32 R17, RZ, RZ, 0x8 ;  /* 0x00000008ff117424 */ /* 0x000fcc00078e00ff */
[----:B------:R-:W1:Y:S01]  /*8090*/  @!P0 LDC.64 R28, c[0x0][0x220] ;  /* 0x00008800ff1c8b82 */ /* 0x000e620000000a00 */
[----:B------:R-:W-:-:S07]  /*80a0*/  MOV R42, R23 ;  /* 0x00000017002a7202 */ /* 0x000fce0000000f00 */
[----:B01----:R-:W-:Y:S05]  /*80b0*/  WARPSYNC.COLLECTIVE R15, `(.L_x_2338) ;  /* 0x000000000f087348 */ /* 0x003fea0003c00000 */
[----:B------:R2:W3:Y:S02]  /*80c0*/  SHFL.BFLY P2, R23, R24, R17, R22 ;  /* 0x0c00001118177389 */ /* 0x0004e40000040016 */
[----:B0123--:R-:W-:Y:S01]  /*80d0*/  ENDCOLLECTIVE ;  /* 0x000000000000791b */ /* 0x00ffe20003800000 */
.L_x_2338:
[----:B------:R-:W-:Y:S01]  /*80e0*/  FADD.FTZ R41, R41, R42 ;  /* 0x0000002a29297221 */ /* 0x000fe20000010000 */
[----:B------:R-:W-:Y:S02]  /*80f0*/  MOV R24, R39 ;  /* 0x0000002700187202 */ /* 0x000fe40000000f00 */
[----:B------:R-:W-:-:S07]  /*8100*/  MOV R46, R23 ;  /* 0x00000017002e7202 */ /* 0x000fce0000000f00 */
[----:B------:R-:W-:Y:S05]  /*8110*/  WARPSYNC.COLLECTIVE R15, `(.L_x_2339) ;  /* 0x000000000f087348 */ /* 0x000fea0003c00000 */
[----:B------:R0:W1:Y:S02]  /*8120*/  SHFL.BFLY P2, R23, R24, R17, R22 ;  /* 0x0c00001118177389 */ /* 0x0000640000040016 */
[----:B01----:R-:W-:Y:S01]  /*8130*/  ENDCOLLECTIVE ;  /* 0x000000000000791b */ /* 0x003fe20003800000 */
.L_x_2339:
[----:B------:R-:W-:Y:S01]  /*8140*/  FADD.FTZ R46, R46, R37 ;  /* 0x000000252e2e7221 */ /* 0x000fe20000010000 */
[----:B------:R-:W-:-:S04]  /*8150*/  HFMA2.MMA R17, -RZ, RZ, 0, 2.384185791015625e-07 ;  /* 0x00000004ff117435 */ /* 0x000fc800000001ff */
[----:B------:R-:W-:Y:S02]  /*8160*/  MOV R24, R46 ;  /* 0x0000002e00187202 */ /* 0x000fe40000000f00 */
[----:B------:R-:W-:-:S07]  /*8170*/  MOV R44, R23 ;  /* 0x00000017002c7202 */ /* 0x000fce0000000f00 */
[----:B------:R-:W-:Y:S05]  /*8180*/  WARPSYNC.COLLECTIVE R15, `(.L_x_2340) ;  /* 0x000000000f087348 */ /* 0x000fea0003c00000 */
[----:B------:R0:W1:Y:S02]  /*8190*/  SHFL.BFLY P2, R23, R24, R17, R22 ;  /* 0x0c00001118177389 */ /* 0x0000640000040016 */
[----:B01----:R-:W-:Y:S01]  /*81a0*/  ENDCOLLECTIVE ;  /* 0x000000000000791b */ /* 0x003fe20003800000 */
.L_x_2340:
[----:B------:R-:W-:Y:S01]  /*81b0*/  FADD.FTZ R38, R44, R39 ;  /* 0x000000272c267221 */ /* 0x000fe20000010000 */
[----:B------:R-:W-:-:S04]  /*81c0*/  FADD.FTZ R44, R18, R27 ;  /* 0x0000001b122c7221 */ /* 0x000fc80000010000 */
[----:B------:R-:W-:Y:S01]  /*81d0*/  MOV R24, R38 ;  /* 0x0000002600187202 */ /* 0x000fe20000000f00 */
[----:B------:R-:W-:-:S07]  /*81e0*/  IMAD.MOV.U32 R37, RZ, RZ, R23 ;  /* 0x000000ffff257224 */ /* 0x000fce00078e0017 */
[----:B------:R-:W-:Y:S05]  /*81f0*/  WARPSYNC.COLLECTIVE R15, `(.L_x_2341) ;  /* 0x000000000f087348 */ /* 0x000fea0003c00000 */
[----:B------:R0:W1:Y:S02]  /*8200*/  SHFL.BFLY P2, R23, R24, R17, R22 ;  /* 0x0c00001118177389 */ /* 0x0000640000040016 */
[----:B01----:R-:W-:Y:S01]  /*8210*/  ENDCOLLECTIVE ;  /* 0x000000000000791b */ /* 0x003fe20003800000 */
.L_x_2341:
        /* <DEDUP_REMOVED lines=13> */
.L_x_2342:
[----:B------:R-:W-:Y:S01]  /*82f0*/  FADD.FTZ R38, R38, R39 ;  /* 0x0000002726267221 */ /* 0x000fe20000010000 */
[----:B------:R-:W-:Y:S01]  /*8300*/  @!P0 F2FP.F16.F32.PACK_AB R39, RZ, R44 ;  /* 0x0000002cff27823e */ /* 0x000fe200000000ff */
[----:B------:R-:W-:-:S04]  /*8310*/  @!P0 IMAD.WIDE R26, R37, 0x2, R26 ;  /* 0x00000002251a8825 */ /* 0x000fc800078e021a */
[----:B------:R-:W-:Y:S01]  /*8320*/  IMAD.MOV.U32 R24, RZ, RZ, R38 ;  /* 0x000000ffff187224 */ /* 0x000fe200078e0026 */
        /* <DEDUP_REMOVED lines=8> */
.L_x_2343:
[----:B------:R0:W-:Y:S04]  /*83b0*/  @!P0 STG.E.U16 desc[UR12][R32.64], R44 ;  /* 0x0000002c20008986 */ /* 0x0001e8000c10150c */
[----:B------:R1:W-:Y:S01]  /*83c0*/  @!P0 STG.E.U16 desc[UR12][R20.64], R39 ;  /* 0x0000002714008986 */ /* 0x0003e2000c10150c */
[----:B------:R-:W-:Y:S01]  /*83d0*/  @!P0 F2FP.F16.F32.PACK_AB R15, RZ, R40 ;  /* 0x00000028ff0f823e */ /* 0x000fe200000000ff */
[----:B------:R-:W-:Y:S01]  /*83e0*/  HFMA2.MMA R17, -RZ, RZ, 0, 5.9604644775390625e-08 ;  /* 0x00000001ff117435 */ /* 0x000fe200000001ff */
[----:B------:R-:W-:Y:S02]  /*83f0*/  MOV R24, R46 ;  /* 0x0000002e00187202 */ /* 0x000fe40000000f00 */
[----:B0-----:R-:W-:Y:S02]  /*8400*/  PRMT R32, R15, 0x7610, R32 ;  /* 0x000076100f207816 */ /* 0x001fe40000000020 */
[----:B------:R-:W-:Y:S01]  /*8410*/  MOV R15, 0xffff ;  /* 0x0000ffff000f7802 */ /* 0x000fe20000000f00 */
[----:B------:R-:W-:Y:S01]  /*8420*/  @!P0 IMAD.WIDE R18, R37, 0x2, R18 ;  /* 0x0000000225128825 */ /* 0x000fe200078e0212 */
[----:B-1----:R-:W-:-:S02]  /*8430*/  @!P0 F2FP.F16.F32.PACK_AB R21, RZ, R25 ;  /* 0x00000019ff15823e */ /* 0x002fc400000000ff */
[----:B------:R-:W-:Y:S01]  /*8440*/  MOV R51, R23 ;  /* 0x0000001700337202 */ /* 0x000fe20000000f00 */
[----:B------:R-:W-:Y:S01]  /*8450*/  FADD.FTZ R23, R34, R35 ;  /* 0x0000002322177221 */ /* 0x000fe20000010000 */
[----:B------:R-:W-:Y:S01]  /*8460*/  @!P0 F2FP.F16.F32.PACK_AB R25, RZ, R41 ;  /* 0x00000029ff19823e */ /* 0x000fe200000000ff */
[----:B------:R0:W-:Y:S02]  /*8470*/  @!P0 STG.E.U16 desc[UR12][R30.64+0x28], R21 ;  /* 0x000028151e008986 */ /* 0x0001e4000c10150c */
[----:B------:R-:W-:Y:S01]  /*8480*/  FADD.FTZ R38, R38, R51 ;  /* 0x0000003326267221 */ /* 0x000fe20000010000 */
[----:B------:R-:W-:-:S04]  /*8490*/  @!P0 F2FP.F16.F32.PACK_AB R23, RZ, R23 ;  /* 0x00000017ff17823e */ /* 0x000fc800000000ff */
[----:B------:R-:W-:-:S07]  /*84a0*/  PRMT R20, R23, 0x7610, R20 ;  /* 0x0000761017147816 */ /* 0x000fce0000000014 */
[----:B0-----:R-:W-:Y:S05]  /*84b0*/  WARPSYNC.COLLECTIVE R15, `(.L_x_2344) ;  /* 0x000000000f087348 */ /* 0x001fea0003c00000 */
[----:B------:R1:W2:Y:S02]  /*84c0*/  SHFL.BFLY P2, R23, R24, R17, R22 ;  /* 0x0c00001118177389 */ /* 0x0002a40000040016 */
[----:B012---:R-:W-:Y:S01]  /*84d0*/  ENDCOLLECTIVE ;  /* 0x000000000000791b */ /* 0x007fe20003800000 */
.L_x_2344:
        /* <DEDUP_REMOVED lines=8> */
.L_x_2345:
[----:B------:R-:W-:Y:S01]  /*8560*/  FADD.FTZ R33, R46, R33 ;  /* 0x000000212e217221 */ /* 0x000fe20000010000 */
[----:B------:R-:W-:Y:S06]  /*8570*/  BRA `(.L_x_2346) ;  /* 0xffffffe000d07947 */ /* 0x000fec000383ffff */
.L_x_2347:
        /* <DEDUP_REMOVED lines=16> */
.L_x_3581:


//--------------------- .text._ZN13group_norm_v218gn_bwd_cuda_kernelI6__halfLi320ELi3ELi32ELi80ELi256ELb0ELb1ELi32ELi320ELi320ELi4ELb1ELi40ELb0ELb0ELNS_15WgradSyncMethodE3ENS_16CompileConditionILi900EEEEEvPT_S6_S6_PKS5_S8_S8_S8_PKfflPfPj --------------------------
	.section	.text._ZN13group_norm_v218gn_bwd_cuda_kernelI6__halfLi320ELi3ELi32ELi80ELi256ELb0ELb1ELi32ELi320ELi320ELi4ELb1ELi40ELb0ELb0ELNS_15WgradSyncMethodE3ENS_16CompileConditionILi900EEEEEvPT_S6_S6_PKS5_S8_S8_S8_PKfflPfPj,"ax",@progbits
	.align	128
        .global         _ZN13group_norm_v218gn_bwd_cuda_kernelI6__halfLi320ELi3ELi32ELi80ELi256ELb0ELb1ELi32ELi320ELi320ELi4ELb1ELi40ELb0ELb0ELNS_15WgradSyncMethodE3ENS_16CompileConditionILi900EEEEEvPT_S6_S6_PKS5_S8_S8_S8_PKfflPfPj
        .type           _ZN13group_norm_v218gn_bwd_cuda_kernelI6__halfLi320ELi3ELi32ELi80ELi256ELb0ELb1ELi32ELi320ELi320ELi4ELb1ELi40ELb0ELb0ELNS_15WgradSyncMethodE3ENS_16CompileConditionILi900EEEEEvPT_S6_S6_PKS5_S8_S8_S8_PKfflPfPj,@function
        .size           _ZN13group_norm_v218gn_bwd_cuda_kernelI6__halfLi320ELi3ELi32ELi80ELi256ELb0ELb1ELi32ELi320ELi320ELi4ELb1ELi40ELb0ELb0ELNS_15WgradSyncMethodE3ENS_16CompileConditionILi900EEEEEvPT_S6_S6_PKS5_S8_S8_S8_PKfflPfPj,(.L_x_3582 - _ZN13group_norm_v218gn_bwd_cuda_kernelI6__halfLi320ELi3ELi32ELi80ELi256ELb0ELb1ELi32ELi320ELi320ELi4ELb1ELi40ELb0ELb0ELNS_15WgradSyncMethodE3ENS_16CompileConditionILi900EEEEEvPT_S6_S6_PKS5_S8_S8_S8_PKfflPfPj)
        .other          _ZN13group_norm_v218gn_bwd_cuda_kernelI6__halfLi320ELi3ELi32ELi80ELi256ELb0ELb1ELi32ELi320ELi320ELi4ELb1ELi40ELb0ELb0ELNS_15WgradSyncMethodE3ENS_16CompileConditionILi900EEEEEvPT_S6_S6_PKS5_S8_S8_S8_PKfflPfPj,@"STO_CUDA_ENTRY STV_DEFAULT"
_ZN13group_norm_v218gn_bwd_cuda_kernelI6__halfLi320ELi3ELi32ELi80ELi256ELb0ELb1ELi32ELi320ELi320ELi4ELb1ELi40ELb0ELb0ELNS_15WgradSyncMethodE3ENS_16CompileConditionILi900EEEEEvPT_S6_S6_PKS5_S8_S8_S8_PKfflPfPj:
.text._ZN13group_norm_v218gn_bwd_cuda_kernelI6__halfLi320ELi3ELi32ELi80ELi256ELb0ELb1ELi32ELi320ELi320ELi4ELb1ELi40ELb0ELb0ELNS_15WgradSyncMethodE3ENS_16CompileConditionILi900EEEEEvPT_S6_S6_PKS5_S8_S8_S8_PKfflPfPj:
        /* <DEDUP_REMOVED lines=32> */
.L_x_2350:
[----:B------:R-:W2:Y:S04]  /*0200*/  LD.E.STRONG.GPU R0, desc[UR12][R2.64] ;  /* 0x0000000c02007980 */ /* 0x000ea8000c10f900 */
[----:B--2---:R-:W-:Y:S01]  /*0210*/  CCTL.IVALL ;  /* 0x00000000ff00798f */ /* 0x004fe20002000000 */
[----:B------:R-:W-:Y:S05]  /*0220*/  YIELD ;  /* 0x0000000000007946 */ /* 0x000fea0003800000 */
[----:B-----5:R-:W-:-:S04]  /*0230*/  LOP3.LUT R0, R0, R5, RZ, 0x3c, !PT ;  /* 0x0000000500007212 */ /* 0x020fc800078e3cff */
[----:B------:R-:W-:-:S13]  /*0240*/  ISETP.GT.AND P0, PT, R0, -0x1, PT ;  /* 0xffffffff0000780c */ /* 0x000fda0003f04270 */
[----:B------:R-:W-:Y:S05]  /*0250*/  @P0 BRA `(.L_x_2350) ;  /* 0xfffffffc00e80947 */ /* 0x000fea000383ffff */
.L_x_2349:
[----:B------:R-:W-:Y:S05]  /*0260*/  WARPSYNC.ALL ;  /* 0x0000000000007948 */ /* 0x000fea0003800000 */
[----:B------:R-:W-:Y:S06]  /*0270*/  BAR.SYNC.DEFER_BLOCKING 0x0 ;  /* 0x0000000000007b1d */ /* 0x000fec0000010000 */
[----:B------:R-:W-:Y:S05]  /*0280*/  BRA `(.L_x_2351) ;  /* 0x0000004c00287947 */ /* 0x000fea0003800000 */
.L_x_2348:
        /* <DEDUP_REMOVED lines=37> */
.L_x_2363:
[----:B01----:R-:W0:Y:S01]  /*04e0*/  S2R R0, SR_TID.X ;  /* 0x0000000000007919 */ /* 0x003e220000002100 */
        /* <DEDUP_REMOVED lines=14> */
[----:B------:R-:W-:-:S04]  /*05d0*/  IMAD R54, R53, -0x50, R0 ;  /* 0xffffffb035367824 */ /* 0x000fc800078e0200 */
[----:B------:R-:W-:Y:S01]  /*05e0*/  IMAD R4, R4, 0xa00, RZ ;  /* 0x00000a0004047824 */ /* 0x000fe200078e02ff */
[----:B------:R-:W-:-:S04]  /*05f0*/  LEA R6, R54, UR14, 0x2 ;  /* 0x0000000e36067c11 */ /* 0x000fc8000f8e10ff */
[----:B------:R-:W-:Y:S01]  /*0600*/  SHF.R.S32.HI R7, RZ, 0x1f, R6 ;  /* 0x0000001fff077819 */ /* 0x000fe20000011406 */
[----:B------:R-:W-:-:S05]  /*0610*/  IMAD.WIDE.U32 R2, R6, -0x33333333, RZ ;  /* 0xcccccccd06027825 */ /* 0x000fca00078e00ff */
[----:B------:R-:W-:Y:S01]  /*0620*/  SHF.R.U32.HI R0, RZ, 0x6, R3 ;  /* 0x00000006ff007819 */ /* 0x000fe20000011603 */
[----:B------:R-:W-:-:S03]  /*0630*/  IMAD.WIDE.U32 R2, R11, 0xa0000, R6 ;  /* 0x000a00000b027825 */ /* 0x000fc600078e0006 */
[C---:B------:R-:W-:Y:S01]  /*0640*/  LEA R5, P0, R11.reuse, R0, 0x5 ;  /* 0x000000000b057211 */ /* 0x040fe200078028ff */
[----:B------:R0:W-:Y:S03]  /*0650*/  STL [R1+0x94], R0 ;  /* 0x0000940001007387 */ /* 0x0001e60000100800 */
[----:B------:R-:W-:Y:S02]  /*0660*/  LEA.HI.X R10, R11, RZ, R10, 0x5, P0 ;  /* 0x000000ff0b0a7211 */ /* 0x000fe400000f2c0a */
[----:B------:R-:W-:-:S04]  /*0670*/  LEA R22, P0, R5, UR18, 0x3 ;  /* 0x0000001205167c11 */ /* 0x000fc8000f8018ff */
[----:B------:R-:W-:Y:S01]  /*0680*/  LEA.HI.X R23, R5, UR19, R10, 0x3, P0 ;  /* 0x0000001305177c11 */ /* 0x000fe200080f1c0a */
[----:B0-----:R-:W-:Y:S01]  /*0690*/  VIADD R0, R3, UR9 ;  /* 0x0000000903007c36 */ /* 0x001fe20008000000 */
[----:B------:R-:W-:Y:S01]  /*06a0*/  IADD3 R3, P1, R4, R2, RZ ;  /* 0x0000000204037210 */ /* 0x000fe20007f3e0ff */
[----:B------:R-:W-:Y:S01]  /*06b0*/  ULDC.64 UR8, c[0x0][0x230] ;  /* 0x00008c0000087ab9 */ /* 0x000fe20000000a00 */
[----:B------:R-:W-:Y:S02]  /*06c0*/  ULDC.64 UR18, c[0x0][0x228] ;  /* 0x00008a0000127ab9 */ /* 0x000fe40000000a00 */
[----:B------:R-:W-:Y:S01]  /*06d0*/  IADD3.X R10, RZ, R0, RZ, P1, !PT ;  /* 0x00000000ff0a7210 */ /* 0x000fe20000ffe4ff */
[----:B------:R-:W2:Y:S01]  /*06e0*/  LDG.E.64.CONSTANT R22, desc[UR12][R22.64] ;  /* 0x0000000c16167981 */ /* 0x000ea2000c1e9b00 */
[C---:B------:R-:W-:Y:S02]  /*06f0*/  SHF.L.U32 R13, R3.reuse, 0x1, RZ ;  /* 0x00000001030d7819 */ /* 0x040fe400000006ff */
[----:B------:R-:W-:-:S02]  /*0700*/  SHF.L.U64.HI R12, R3, 0x1, R10 ;  /* 0x00000001030c7819 */ /* 0x000fc4000001020a */
[C---:B------:R-:W-:Y:S02]  /*0710*/  IADD3 R44, P0, R13.reuse, UR8, RZ ;  /* 0x000000080d2c7c10 */ /* 0x040fe4000ff1e0ff */
[----:B------:R-:W-:Y:S02]  /*0720*/  IADD3 R10, P1, R13, UR18, RZ ;  /* 0x000000120d0a7c10 */ /* 0x000fe4000ff3e0ff */
[----:B------:R-:W-:Y:S01]  /*0730*/  IADD3.X R45, R12, UR9, RZ, P0, !PT ;  /* 0x000000090c2d7c10 */ /* 0x000fe200087fe4ff */
[----:B-1----:R-:W-:Y:S01]  /*0740*/  IMAD.WIDE R8, R6, 0x2, R8 ;  /* 0x0000000206087825 */ /* 0x002fe200078e0208 */
[----:B------:R-:W-:-:S04]  /*0750*/  IADD3.X R11, R12, UR19, RZ, P1, !PT ;  /* 0x000000130c0b7c10 */ /* 0x000fc80008ffe4ff */
[----:B------:R-:W3:Y:S01]  /*0760*/  LDG.E.64.CONSTANT R44, desc[UR12][R44.64] ;  /* 0x0000000c2c2c7981 */ /* 0x000ee2000c1e9b00 */
[----:B------:R-:W-:-:S03]  /*0770*/  IADD3 R3, R4, 0x2800, RZ ;  /* 0x0000280004037810 */ /* 0x000fc60007ffe0ff */
[----:B------:R0:W4:Y:S01]  /*0780*/  LDG.E.64.CONSTANT R46, desc[UR12][R8.64] ;  /* 0x0000000c082e7981 */ /* 0x000122000c1e9b00 */
[----:B------:R-:W-:-:S03]  /*0790*/  IADD3 R3, P0, R3, R2, RZ ;  /* 0x0000000203037210 */ /* 0x000fc60007f1e0ff */
[----:B-----5:R1:W5:Y:S04]  /*07a0*/  LDG.E.64.CONSTANT R6, desc[UR12][R10.64] ;  /* 0x0000000c0a067981 */ /* 0x020368000c1e9b00 */
[----:B------:R0:W-:Y:S04]  /*07b0*/  STL [R1+0x68], R13 ;  /* 0x0000680d01007387 */ /* 0x0001e80000100800 */
[----:B------:R1:W-:Y:S01]  /*07c0*/  STL [R1+0x90], R12 ;  /* 0x0000900c01007387 */ /* 0x0003e20000100800 */
[----:B0-----:R-:W-:Y:S02]  /*07d0*/  SHF.L.U32 R13, R3, 0x1, RZ ;  /* 0x00000001030d7819 */ /* 0x001fe400000006ff */
[----:B-1----:R-:W-:-:S02]  /*07e0*/  IADD3.X R12, RZ, R0, RZ, P0, !PT ;  /* 0x00000000ff0c7210 */ /* 0x002fc400007fe4ff */
[----:B------:R-:W-:Y:S02]  /*07f0*/  IADD3 R40, P0, R13, UR8, RZ ;  /* 0x000000080d287c10 */ /* 0x000fe4000ff1e0ff */
[----:B------:R-:W-:Y:S02]  /*0800*/  SHF.L.U64.HI R5, R3, 0x1, R12 ;  /* 0x0000000103057819 */ /* 0x000fe4000001020c */
[----:B------:R-:W-:Y:S02]  /*0810*/  IADD3 R42, P1, R13, UR18, RZ ;  /* 0x000000120d2a7c10 */ /* 0x000fe4000ff3e0ff */
[C---:B------:R-:W-:Y:S02]  /*0820*/  IADD3.X R41, R5.reuse, UR9, RZ, P0, !PT ;  /* 0x0000000905297c10 */ /* 0x040fe400087fe4ff */
[----:B------:R-:W-:-:S04]  /*0830*/  IADD3.X R43, R5, UR19, RZ, P1, !PT ;  /* 0x00000013052b7c10 */ /* 0x000fc80008ffe4ff */
[----:B------:R-:W5:Y:S01]  /*0840*/  LDG.E.64.CONSTANT R40, desc[UR12][R40.64] ;  /* 0x0000000c28287981 */ /* 0x000f62000c1e9b00 */
[----:B------:R-:W-:-:S03]  /*0850*/  VIADD R3, R4, 0x5000 ;  /* 0x0000500004037836 */ /* 0x000fc60000000000 */
[----:B------:R-:W5:Y:S02]  /*0860*/  LDG.E.64.CONSTANT R42, desc[UR12][R42.64] ;  /* 0x0000000c2a2a7981 */ /* 0x000f64000c1e9b00 */
[----:B------:R-:W-:Y:S02]  /*0870*/  IADD3 R3, P0, R3, R2, RZ ;  /* 0x0000000203037210 */ /* 0x000fe40007f1e0ff */
[----:B------:R-:W-:Y:S02]  /*0880*/  STL [R1+0x88], R13 ;  /* 0x0000880d01007387 */ /* 0x000fe40000100800 */
[----:B------:R-:W-:Y:S02]  /*0890*/  IADD3.X R8, RZ, R0, RZ, P0, !PT ;  /* 0x00000000ff087210 */ /* 0x000fe400007fe4ff */
[----:B------:R-:W-:Y:S01]  /*08a0*/  SHF.L.U32 R9, R3, 0x1, RZ ;  /* 0x0000000103097819 */ /* 0x000fe200000006ff */
[----:B------:R0:W-:Y:S03]  /*08b0*/  STL [R1+0x8c], R5 ;  /* 0x00008c0501007387 */ /* 0x0001e60000100800 */
[----:B------:R-:W-:-:S02]  /*08c0*/  IADD3 R38, P0, R9, UR8, RZ ;  /* 0x0000000809267c10 */ /* 0x000fc4000ff1e0ff */
[----:B------:R-:W-:Y:S02]  /*08d0*/  IADD3 R48, P1, R9, UR18, RZ ;  /* 0x0000001209307c10 */ /* 0x000fe4000ff3e0ff */
[----:B0-----:R-:W-:-:S04]  /*08e0*/  SHF.L.U64.HI R5, R3, 0x1, R8 ;  /* 0x0000000103057819 */ /* 0x001fc80000010208 */
[C---:B------:R-:W-:Y:S02]  /*08f0*/  IADD3.X R39, R5.reuse, UR9, RZ, P0, !PT ;  /* 0x0000000905277c10 */ /* 0x040fe400087fe4ff */
[----:B------:R-:W-:Y:S02]  /*0900*/  IADD3.X R49, R5, UR19, RZ, P1, !PT ;  /* 0x0000001305317c10 */ /* 0x000fe40008ffe4ff */
[----:B------:R-:W-:Y:S02]  /*0910*/  IADD3 R3, R4, 0x7800, RZ ;  /* 0x0000780004037810 */ /* 0x000fe40007ffe0ff */
[----:B------:R-:W5:Y:S02]  /*0920*/  LDG.E.64.CONSTANT R38, desc[UR12][R38.64] ;  /* 0x0000000c26267981 */ /* 0x000f64000c1e9b00 */
[----:B------:R-:W-:Y:S02]  /*0930*/  IADD3 R3, P0, R3, R2, RZ ;  /* 0x0000000203037210 */ /* 0x000fe40007f1e0ff */
[----:B------:R-:W5:Y:S02]  /*0940*/  LDG.E.64.CONSTANT R48, desc[UR12][R48.64] ;  /* 0x0000000c30307981 */ /* 0x000f64000c1e9b00 */
[----:B------:R-:W-:-:S02]  /*0950*/  IADD3.X R8, RZ, R0, RZ, P0, !PT ;  /* 0x00000000ff087210 */ /* 0x000fc400007fe4ff */
[C---:B------:R-:W-:Y:S01]  /*0960*/  SHF.L.U32 R10, R3.reuse, 0x1, RZ ;  /* 0x00000001030a7819 */ /* 0x040fe200000006ff */
[----:B------:R-:W-:Y:S04]  /*0970*/  STL [R1+0x80], R9 ;  /* 0x0000800901007387 */ /* 0x000fe80000100800 */
[----:B------:R0:W-:Y:S04]  /*0980*/  STL [R1+0x84], R5 ;  /* 0x0000840501007387 */ /* 0x0001e80000100800 */
[----:B------:R1:W-:Y:S01]  /*0990*/  STL [R1+0x78], R10 ;  /* 0x0000780a01007387 */ /* 0x0003e20000100800 */
[----:B0-----:R-:W-:-:S02]  /*09a0*/  SHF.L.U64.HI R5, R3, 0x1, R8 ;  /* 0x0000000103057819 */ /* 0x001fc40000010208 */
[C---:B------:R-:W-:Y:S02]  /*09b0*/  IADD3 R8, P0, R10.reuse, UR8, RZ ;  /* 0x000000080a087c10 */ /* 0x040fe4000ff1e0ff */
[----:B-1----:R-:W-:Y:S02]  /*09c0*/  IADD3 R10, P1, R10, UR18, RZ ;  /* 0x000000120a0a7c10 */ /* 0x002fe4000ff3e0ff */
[C---:B------:R-:W-:Y:S02]  /*09d0*/  IADD3.X R9, R5.reuse, UR9, RZ, P0, !PT ;  /* 0x0000000905097c10 */ /* 0x040fe400087fe4ff */
[----:B------:R-:W-:-:S04]  /*09e0*/  IADD3.X R11, R5, UR19, RZ, P1, !PT ;  /* 0x00000013050b7c10 */ /* 0x000fc80008ffe4ff */
[----:B------:R-:W5:Y:S01]  /*09f0*/  LDG.E.64.CONSTANT R8, desc[UR12][R8.64] ;  /* 0x0000000c08087981 */ /* 0x000f62000c1e9b00 */
[----:B------:R-:W-:-:S03]  /*0a00*/  VIADD R3, R4, 0xa000 ;  /* 0x0000a00004037836 */ /* 0x000fc60000000000 */
[----:B------:R-:W5:Y:S02]  /*0a10*/  LDG.E.64.CONSTANT R10, desc[UR12][R10.64] ;  /* 0x0000000c0a0a7981 */ /* 0x000f64000c1e9b00 */
[----:B------:R-:W-:-:S04]  /*0a20*/  IADD3 R3, P0, R3, R2, RZ ;  /* 0x0000000203037210 */ /* 0x000fc80007f1e0ff */
[----:B------:R-:W-:Y:S02]  /*0a30*/  IADD3.X R12, RZ, R0, RZ, P0, !PT ;  /* 0x00000000ff0c7210 */ /* 0x000fe400007fe4ff */
[C---:B------:R-:W-:Y:S01]  /*0a40*/  SHF.L.U32 R14, R3.reuse, 0x1, RZ ;  /* 0x00000001030e7819 */ /* 0x040fe200000006ff */
[----:B------:R0:W-:Y:S04]  /*0a50*/  STL [R1+0x7c], R5 ;  /* 0x00007c0501007387 */ /* 0x0001e80000100800 */
[----:B------:R1:W-:Y:S01]  /*0a60*/  STL [R1+0x70], R14 ;  /* 0x0000700e01007387 */ /* 0x0003e20000100800 */
[----:B0-----:R-:W-:Y:S02]  /*0a70*/  SHF.L.U64.HI R5, R3, 0x1, R12 ;  /* 0x0000000103057819 */ /* 0x001fe4000001020c */
[----:B------:R-:W-:-:S02]  /*0a80*/  IADD3 R12, P0, R14, UR8, RZ ;  /* 0x000000080e0c7c10 */ /* 0x000fc4000ff1e0ff */
[----:B-1----:R-:W-:Y:S02]  /*0a90*/  IADD3 R14, P1, R14, UR18, RZ ;  /* 0x000000120e0e7c10 */ /* 0x002fe4000ff3e0ff */
[C---:B------:R-:W-:Y:S02]  /*0aa0*/  IADD3.X R13, R5.reuse, UR9, RZ, P0, !PT ;  /* 0x00000009050d7c10 */ /* 0x040fe400087fe4ff */
[----:B------:R-:W-:-:S04]  /*0ab0*/  IADD3.X R15, R5, UR19, RZ, P1, !PT ;  /* 0x00000013050f7c10 */ /* 0x000fc80008ffe4ff */
[----:B------:R-:W5:Y:S04]  /*0ac0*/  LDG.E.64.CONSTANT R12, desc[UR12][R12.64] ;  /* 0x0000000c0c0c7981 */ /* 0x000f68000c1e9b00 */
[----:B------:R-:W5:Y:S01]  /*0ad0*/  LDG.E.64.CONSTANT R14, desc[UR12][R14.64] ;  /* 0x0000000c0e0e7981 */ /* 0x000f62000c1e9b00 */
[----:B------:R-:W-:-:S04]  /*0ae0*/  IADD3 R3, R4, 0xc800, RZ ;  /* 0x0000c80004037810 */ /* 0x000fc80007ffe0ff */
[----:B------:R-:W-:Y:S01]  /*0af0*/  IADD3 R3, P0, R3, R2, RZ ;  /* 0x0000000203037210 */ /* 0x000fe20007f1e0ff */
[----:B------:R0:W-:Y:S03]  /*0b00*/  STL [R1+0x74], R5 ;  /* 0x0000740501007387 */ /* 0x0001e60000100800 */
[----:B------:R-:W-:Y:S02]  /*0b10*/  IADD3.X R16, RZ, R0, RZ, P0, !PT ;  /* 0x00000000ff107210 */ /* 0x000fe400007fe4ff */
[C---:B------:R-:W-:Y:S02]  /*0b20*/  SHF.L.U32 R18, R3.reuse, 0x1, RZ ;  /* 0x0000000103127819 */ /* 0x040fe400000006ff */
[----:B0-----:R-:W-:Y:S02]  /*0b30*/  SHF.L.U64.HI R5, R3, 0x1, R16 ;  /* 0x0000000103057819 */ /* 0x001fe40000010210 */
[----:B------:R-:W-:-:S02]  /*0b40*/  IADD3 R16, P0, R18, UR8, RZ ;  /* 0x0000000812107c10 */ /* 0x000fc4000ff1e0ff */
[----:B------:R-:W-:Y:S02]  /*0b50*/  IADD3 R36, P1, R18, UR18, RZ ;  /* 0x0000001212247c10 */ /* 0x000fe4000ff3e0ff */
[C---:B------:R-:W-:Y:S02]  /*0b60*/  IADD3.X R17, R5.reuse, UR9, RZ, P0, !PT ;  /* 0x0000000905117c10 */ /* 0x040fe400087fe4ff */
[----:B------:R-:W-:-:S04]  /*0b70*/  IADD3.X R37, R5, UR19, RZ, P1, !PT ;  /* 0x0000001305257c10 */ /* 0x000fc80008ffe4ff */
[----:B------:R-:W5:Y:S04]  /*0b80*/  LDG.E.64.CONSTANT R16, desc[UR12][R16.64] ;  /* 0x0000000c10107981 */ /* 0x000f68000c1e9b00 */
[----:B------:R-:W5:Y:S01]  /*0b90*/  LDG.E.64.CONSTANT R36, desc[UR12][R36.64] ;  /* 0x0000000c24247981 */ /* 0x000f62000c1e9b00 */
[----:B------:R-:W-:-:S03]  /*0ba0*/  VIADD R3, R4, 0xf000 ;  /* 0x0000f00004037836 */ /* 0x000fc60000000000 */
[----:B------:R-:W-:Y:S02]  /*0bb0*/  STL [R1+0x64], R18 ;  /* 0x0000641201007387 */ /* 0x000fe40000100800 */
[----:B------:R-:W-:Y:S02]  /*0bc0*/  IADD3 R3, P0, R3, R2, RZ ;  /* 0x0000000203037210 */ /* 0x000fe40007f1e0ff */
[----:B------:R0:W-:Y:S02]  /*0bd0*/  STL [R1+0x6c], R5 ;  /* 0x00006c0501007387 */ /* 0x0001e40000100800 */
[----:B------:R-:W-:Y:S02]  /*0be0*/  SHF.L.U32 R20, R3, 0x1, RZ ;  /* 0x0000000103147819 */ /* 0x000fe400000006ff */
[----:B------:R-:W-:Y:S02]  /*0bf0*/  IADD3 R4, R4, 0x11800, RZ ;  /* 0x0001180004047810 */ /* 0x000fe40007ffe0ff */
[----:B0-----:R-:W-:-:S02]  /*0c00*/  IADD3.X R5, RZ, R0, RZ, P0, !PT ;  /* 0x00000000ff057210 */ /* 0x001fc400007fe4ff */
[----:B------:R-:W-:Y:S02]  /*0c10*/  IADD3 R18, P0, R20, UR8, RZ ;  /* 0x0000000814127c10 */ /* 0x000fe4000ff1e0ff */
[----:B------:R-:W-:Y:S01]  /*0c20*/  SHF.L.U64.HI R24, R3, 0x1, R5 ;  /* 0x0000000103187819 */ /* 0x000fe20000010205 */
[----:B------:R0:W-:Y:S03]  /*0c30*/  STL [R1+0x5c], R20 ;  /* 0x00005c1401007387 */ /* 0x0001e60000100800 */
[----:B------:R-:W-:Y:S02]  /*0c40*/  IADD3.X R19, R24, UR9, RZ, P0, !PT ;  /* 0x0000000918137c10 */ /* 0x000fe400087fe4ff */
[----:B------:R-:W-:Y:S01]  /*0c50*/  IADD3 R4, P0, R4, R2, RZ ;  /* 0x0000000204047210 */ /* 0x000fe20007f1e0ff */
[----:B------:R1:W-:Y:S01]  /*0c60*/  STL [R1+0x60], R24 ;  /* 0x0000601801007387 */ /* 0x0003e20000100800 */
[----:B0-----:R-:W-:-:S03]  /*0c70*/  IADD3 R20, P1, R20, UR18, RZ ;  /* 0x0000001214147c10 */ /* 0x001fc6000ff3e0ff */
[----:B------:R-:W5:Y:S01]  /*0c80*/  LDG.E.64.CONSTANT R18, desc[UR12][R18.64] ;  /* 0x0000000c12127981 */ /* 0x000f62000c1e9b00 */
[----:B------:R-:W-:Y:S02]  /*0c90*/  IADD3.X R21, R24, UR19, RZ, P1, !PT ;  /* 0x0000001318157c10 */ /* 0x000fe40008ffe4ff */
[----:B-1----:R-:W-:Y:S02]  /*0ca0*/  SHF.L.U32 R24, R4, 0x1, RZ ;  /* 0x0000000104187819 */ /* 0x002fe400000006ff */
[----:B------:R-:W-:Y:S02]  /*0cb0*/  IADD3.X R0, RZ, R0, RZ, P0, !PT ;  /* 0x00000000ff007210 */ /* 0x000fe400007fe4ff */
[----:B------:R-:W-:Y:S01]  /*0cc0*/  IADD3 R34, P0, R24, UR8, RZ ;  /* 0x0000000818227c10 */ /* 0x000fe2000ff1e0ff */
[----:B------:R-:W-:Y:S01]  /*0cd0*/  ULDC UR8, c[0x0][0x250] ;  /* 0x0000940000087ab9 */ /* 0x000fe20000000800 */
[----:B------:R-:W-:Y:S01]  /*0ce0*/  SHF.L.U64.HI R5, R4, 0x1, R0 ;  /* 0x0000000104057819 */ /* 0x000fe20000010200 */
[----:B------:R0:W-:Y:S03]  /*0cf0*/  STL [R1+0x54], R24 ;  /* 0x0000541801007387 */ /* 0x0001e60000100800 */
[----:B------:R-:W-:Y:S01]  /*0d00*/  IADD3.X R35, R5, UR9, RZ, P0, !PT ;  /* 0x0000000905237c10 */ /* 0x000fe200087fe4ff */
[----:B------:R1:W-:Y:S04]  /*0d10*/  STL [R1+0x58], R5 ;  /* 0x0000580501007387 */ /* 0x0003e80000100800 */
[----:B------:R-:W5:Y:S01]  /*0d20*/  LDG.E.64.CONSTANT R20, desc[UR12][R20.64] ;  /* 0x0000000c14147981 */ /* 0x000f62000c1e9b00 */
[----:B0-----:R-:W-:-:S03]  /*0d30*/  IADD3 R24, P0, R24, UR18, RZ ;  /* 0x0000001218187c10 */ /* 0x001fc6000ff1e0ff */
[----:B------:R-:W5:Y:S01]  /*0d40*/  LDG.E.64.CONSTANT R34, desc[UR12][R34.64] ;  /* 0x0000000c22227981 */ /* 0x000f62000c1e9b00 */
[----:B------:R-:W-:-:S06]  /*0d50*/  IADD3.X R25, R5, UR19, RZ, P0, !PT ;  /* 0x0000001305197c10 */ /* 0x000fcc00087fe4ff */
[----:B------:R-:W5:Y:S01]  /*0d60*/  LDG.E.64.CONSTANT R24, desc[UR12][R24.64] ;  /* 0x0000000c18187981 */ /* 0x000f62000c1e9b00 */
[----:B--2---:R-:W-:-:S06]  /*0d70*/  FADD.FTZ R2, R23, UR8 ;  /* 0x0000000817027e21 */ /* 0x004fcc0008010000 */
[----:B------:R-:W0:Y:S01]  /*0d80*/  MUFU.RSQ R2, R2 ;  /* 0x0000000200027308 */ /* 0x000e220000001400 */
[--C-:B---3--:R-:W-:Y:S02]  /*0d90*/  HADD2.F32 R23, -RZ, R44.reuse.H0_H0 ;  /* 0x2000002cff177230 */ /* 0x108fe40000004100 */
[----:B-1----:R-:W-:Y:S02]  /*0da0*/  HADD2.F32 R5, -RZ, R44.H1_H1 ;  /* 0x3000002cff057230 */ /* 0x002fe40000004100 */
[----:B----4-:R-:W-:Y:S02]  /*0db0*/  HADD2.F32 R3, -RZ, R46.H0_H0 ;  /* 0x2000002eff037230 */ /* 0x010fe40000004100 */
[----:B------:R-:W-:Y:S01]  /*0dc0*/  FADD.FTZ R23, -R22, R23 ;  /* 0x0000001716177221 */ /* 0x000fe20000010100 */
[----:B-----5:R-:W-:-:S03]  /*0dd0*/  HADD2.F32 R0, -RZ, R6.H0_H0 ;  /* 0x20000006ff007230 */ /* 0x020fc60000004100 */
[----:B0-----:R-:W-:Y:S01]  /*0de0*/  FMUL.FTZ R51, R2, R23 ;  /* 0x0000001702337220 */ /* 0x001fe20000410000 */
[----:B------:R-:W-:Y:S02]  /*0df0*/  HADD2.F32 R52, -RZ, R6.H1_H1 ;  /* 0x30000006ff347230 */ /* 0x000fe40000004100 */
[----:B------:R-:W-:Y:S01]  /*0e00*/  FADD.FTZ R5, -R22, R5 ;  /* 0x0000000516057221 */ /* 0x000fe20000010100 */
[----:B------:R-:W-:Y:S02]  /*0e10*/  HADD2.F32 R4, -RZ, R46.H1_H1 ;  /* 0x3000002eff047230 */ /* 0x000fe40000004100 */
[----:B------:R-:W-:Y:S01]  /*0e20*/  FMUL.FTZ R6, R0, R3 ;  /* 0x0000000300067220 */ /* 0x000fe20000410000 */
[----:B------:R-:W-:Y:S02]  /*0e30*/  HADD2.F32 R46, -RZ, R45.H0_H0 ;  /* 0x2000002dff2e7230 */ /* 0x000fe40000004100 */
[----:B------:R-:W-:Y:S01]  /*0e40*/  FMUL.FTZ R50, R2, R5 ;  /* 0x0000000502327220 */ /* 0x000fe20000410000 */
[----:B------:R0:W-:Y:S01]  /*0e50*/  STL [R1+0x4c], R51 ;  /* 0x00004c3301007387 */ /* 0x0001e20000100800 */
[----:B------:R-:W-:Y:S01]  /*0e60*/  FFMA.FTZ R6, R51, R6, RZ ;  /* 0x0000000633067223 */ /* 0x000fe200000100ff */
[----:B------:R-:W-:-:S02]  /*0e70*/  HADD2.F32 R5, -RZ, R47.H0_H0 ;  /* 0x2000002fff057230 */ /* 0x000fc40000004100 */
[----:B------:R-:W-:Y:S01]  /*0e80*/  FMUL.FTZ R23, R52, R4 ;  /* 0x0000000434177220 */ /* 0x000fe20000410000 */
[----:B------:R-:W-:Y:S01]  /*0e90*/  FADD.FTZ R46, -R22, R46 ;  /* 0x0000002e162e7221 */ /* 0x000fe20000010100 */
[----:B------:R-:W-:Y:S02]  /*0ea0*/  HADD2.F32 R45, -RZ, R45.H1_H1 ;  /* 0x3000002dff2d7230 */ /* 0x000fe40000004100 */
[----:B0-----:R-:W-:Y:S02]  /*0eb0*/  HADD2.F32 R51, -RZ, R7.H0_H0 ;  /* 0x20000007ff337230 */ /* 0x001fe40000004100 */
[----:B------:R-:W-:Y:S01]  /*0ec0*/  FFMA.FTZ R23, R50, R23, R6 ;  /* 0x0000001732177223 */ /* 0x000fe20000010006 */
[----:B------:R-:W-:Y:S02]  /*0ed0*/  FMUL.FTZ R55, R2, R46 ;  /* 0x0000002e02377220 */ /* 0x000fe40000410000 */
[----:B------:R-:W-:Y:S01]  /*0ee0*/  FMUL.FTZ R44, R51, R5 ;  /* 0x00000005332c7220 */ /* 0x000fe20000410000 */
[----:B------:R0:W-:Y:S01]  /*0ef0*/  STL [R1+0x50], R50 ;  /* 0x0000503201007387 */ /* 0x0001e20000100800 */
[----:B------:R-:W-:-:S02]  /*0f00*/  HADD2.F32 R6, -RZ, R47.H1_H1 ;  /* 0x3000002fff067230 */ /* 0x000fc40000004100 */
[----:B------:R-:W-:Y:S01]  /*0f10*/  FADD.FTZ R45, -R22, R45 ;  /* 0x0000002d162d7221 */ /* 0x000fe20000010100 */
[----:B------:R-:W-:Y:S01]  /*0f20*/  FFMA.FTZ R23, R55, R44, R23 ;  /* 0x0000002c37177223 */ /* 0x000fe20000010017 */
[----:B------:R-:W-:Y:S02]  /*0f30*/  HADD2.F32 R44, -RZ, R40.H0_H0 ;  /* 0x20000028ff2c7230 */ /* 0x000fe40000004100 */
[----:B0-----:R-:W-:Y:S02]  /*0f40*/  HADD2.F32 R50, -RZ, R7.H1_H1 ;  /* 0x30000007ff327230 */ /* 0x001fe40000004100 */
[----:B------:R-:W-:Y:S01]  /*0f50*/  FMUL.FTZ R45, R2, R45 ;  /* 0x0000002d022d7220 */ /* 0x000fe20000410000 */
[----:B------:R-:W-:Y:S02]  /*0f60*/  HADD2.F32 R47, -RZ, R42.H0_H0 ;  /* 0x2000002aff2f7230 */ /* 0x000fe40000004100 */
[----:B------:R-:W-:Y:S01]  /*0f70*/  FADD.FTZ R44, -R22, R44 ;  /* 0x0000002c162c7221 */ /* 0x000fe20000010100 */
[----:B------:R-:W-:-:S02]  /*0f80*/  HADD2.F32 R40, -RZ, R40.H1_H1 ;  /* 0x30000028ff287230 */ /* 0x000fc40000004100 */
[----:B------:R-:W-:Y:S01]  /*0f90*/  FMUL.FTZ R7, R50, R6 ;  /* 0x0000000632077220 */ /* 0x000fe20000410000 */
[----:B------:R-:W-:Y:S02]  /*0fa0*/  HADD2.F32 R46, -RZ, R42.H1_H1 ;  /* 0x3000002aff2e7230 */ /* 0x000fe40000004100 */
[----:B------:R-:W-:Y:S01]  /*0fb0*/  FMUL.FTZ R44, R2, R44 ;  /* 0x0000002c022c7220 */ /* 0x000fe20000410000 */
[----:B------:R-:W-:Y:S01]  /*0fc0*/  FFMA.FTZ R23, R45, R7, R23 ;  /* 0x000000072d177223 */ /* 0x000fe20000010017 */
[----:B------:R-:W-:Y:S01]  /*0fd0*/  FMUL.FTZ R7, R3, R47 ;  /* 0x0000002f03077220 */ /* 0x000fe20000410000 */
[----:B------:R-:W-:Y:S01]  /*0fe0*/  FADD.FTZ R40, -R22, R40 ;  /* 0x0000002816287221 */ /* 0x000fe20000010100 */
[----:B------:R-:W-:Y:S02]  /*0ff0*/  STL [R1+0x20], R55 ;  /* 0x0000203701007387 */ /* 0x000fe40000100800 */
[----:B------:R-:W-:Y:S01]  /*1000*/  FFMA.FTZ R23, R44, R7, R23 ;  /* 0x000000072c177223 */ /* 0x000fe20000010017 */
[----:B------:R-:W-:Y:S01]  /*1010*/  FMUL.FTZ R40, R2, R40 ;  /* 0x0000002802287220 */ /* 0x000fe20000410000 */
[----:B------:R-:W-:Y:S01]  /*1020*/  FMUL.FTZ R7, R4, R46 ;  /* 0x0000002e04077220 */ /* 0x000fe20000410000 */
[----:B------:R-:W-:Y:S01]  /*1030*/  HADD2.F32 R42, -RZ, R41.H0_H0 ;  /* 0x20000029ff2a7230 */ /* 0x000fe20000004100 */
[----:B------:R0:W-:Y:S02]  /*1040*/  STL [R1+0x48], R45 ;  /* 0x0000482d01007387 */ /* 0x0001e40000100800 */
[----:B------:R-:W-:-:S02]  /*1050*/  FFMA.FTZ R23, R40, R7, R23 ;  /* 0x0000000728177223 */ /* 0x000fc40000010017 */
[----:B------:R-:W-:Y:S01]  /*1060*/  STL [R1+0x44], R44 ;  /* 0x0000442c01007387 */ /* 0x000fe20000100800 */
[----:B------:R-:W-:-:S03]  /*1070*/  FADD.FTZ R42, -R22, R42 ;  /* 0x0000002a162a7221 */ /* 0x000fc60000010100 */
[----:B------:R1:W-:Y:S01]  /*1080*/  STL [R1+0x40], R40 ;  /* 0x0000402801007387 */ /* 0x0003e20000100800 */
[----:B0-----:R-:W-:Y:S02]  /*1090*/  HADD2.F32 R45, -RZ, R43.H0_H0 ;  /* 0x2000002bff2d7230 */ /* 0x001fe40000004100 */
[----:B------:R-:W-:Y:S01]  /*10a0*/  FMUL.FTZ R42, R2, R42 ;  /* 0x0000002a022a7220 */ /* 0x000fe20000410000 */
[----:B-1----:R-:W-:Y:S02]  /*10b0*/  HADD2.F32 R40, -RZ, R41.H1_H1 ;  /* 0x30000029ff287230 */ /* 0x002fe40000004100 */
[----:B------:R-:W-:Y:S01]  /*10c0*/  FMUL.FTZ R7, R5, R45 ;  /* 0x0000002d05077220 */ /* 0x000fe20000410000 */
[----:B------:R-:W-:Y:S02]  /*10d0*/  HADD2.F32 R44, -RZ, R43.H1_H1 ;  /* 0x3000002bff2c7230 */ /* 0x000fe40000004100 */
[----:B------:R-:W-:Y:S01]  /*10e0*/  FADD.FTZ R40, -R22, R40 ;  /* 0x0000002816287221 */ /* 0x000fe20000010100 */
[----:B------:R-:W-:Y:S01]  /*10f0*/  FFMA.FTZ R23, R42, R7, R23 ;  /* 0x000000072a177223 */ /* 0x000fe20000010017 */
[----:B------:R-:W-:-:S02]  /*1100*/  HADD2.F32 R41, -RZ, R38.H0_H0 ;  /* 0x20000026ff297230 */ /* 0x000fc40000004100 */
[----:B------:R-:W-:Y:S01]  /*1110*/  FMUL.FTZ R7, R6, R44 ;  /* 0x0000002c06077220 */ /* 0x000fe20000410000 */
[----:B------:R-:W-:Y:S01]  /*1120*/  FMUL.FTZ R40, R2, R40 ;  /* 0x0000002802287220 */ /* 0x000fe20000410000 */
[----:B------:R0:W-:Y:S01]  /*1130*/  STL [R1+0x3c], R42 ;  /* 0x00003c2a01007387 */ /* 0x0001e20000100800 */
[--C-:B------:R-:W-:Y:S02]  /*1140*/  HADD2.F32 R43, -RZ, R48.reuse.H0_H0 ;  /* 0x20000030ff2b7230 */ /* 0x100fe40000004100 */
[----:B------:R-:W-:Y:S01]  /*1150*/  FADD.FTZ R41, -R22, R41 ;  /* 0x0000002916297221 */ /* 0x000fe20000010100 */
[----:B------:R-:W-:Y:S01]  /*1160*/  FFMA.FTZ R23, R40, R7, R23 ;  /* 0x0000000728177223 */ /* 0x000fe20000010017 */
[----:B------:R1:W-:Y:S02]  /*1170*/  STL [R1+0x38], R40 ;  /* 0x0000382801007387 */ /* 0x0003e40000100800 */
[----:B------:R-:W-:Y:S01]  /*1180*/  FMUL.FTZ R41, R2, R41 ;  /* 0x0000002902297220 */ /* 0x000fe20000410000 */
[----:B------:R-:W-:Y:S01]  /*1190*/  FMUL.FTZ R7, R3, R43 ;  /* 0x0000002b03077220 */ /* 0x000fe20000410000 */
[----:B0-----:R-:W-:-:S02]  /*11a0*/  HADD2.F32 R42, -RZ, R48.H1_H1 ;  /* 0x30000030ff2a7230 */ /* 0x001fc40000004100 */
[----:B-1----:R-:W-:Y:S02]  /*11b0*/  HADD2.F32 R40, -RZ, R38.H1_H1 ;  /* 0x30000026ff287230 */ /* 0x002fe40000004100 */
[----:B------:R-:W-:-:S03]  /*11c0*/  HADD2.F32 R38, -RZ, R39.H0_H0 ;  /* 0x20000027ff267230 */ /* 0x000fc60000004100 */
[----:B------:R-:W-:Y:S01]  /*11d0*/  FADD.FTZ R40, -R22, R40 ;  /* 0x0000002816287221 */ /* 0x000fe20000010100 */
[----:B------:R0:W-:Y:S01]  /*11e0*/  STL [R1+0x34], R41 ;  /* 0x0000342901007387 */ /* 0x0001e20000100800 */
[----:B------:R-:W-:Y:S01]  /*11f0*/  FFMA.FTZ R23, R41, R7, R23 ;  /* 0x0000000729177223 */ /* 0x000fe20000010017 */
[----:B------:R-:W-:Y:S01]  /*1200*/  FMUL.FTZ R7, R4, R42 ;  /* 0x0000002a04077220 */ /* 0x000fe20000410000 */
[----:B------:R-:W-:Y:S01]  /*1210*/  FMUL.FTZ R40, R2, R40 ;  /* 0x0000002802287220 */ /* 0x000fe20000410000 */
[----:B------:R-:W-:Y:S01]  /*1220*/  FADD.FTZ R38, -R22, R38 ;  /* 0x0000002616267221 */ /* 0x000fe20000010100 */
[----:B------:R-:W-:Y:S02]  /*1230*/  HADD2.F32 R39, -RZ, R39.H1_H1 ;  /* 0x30000027ff277230 */ /* 0x000fe40000004100 */
[----:B0-----:R-:W-:Y:S02]  /*1240*/  HADD2.F32 R41, -RZ, R49.H0_H0 ;  /* 0x20000031ff297230 */ /* 0x001fe40000004100 */
[----:B------:R-:W-:Y:S01]  /*1250*/  FFMA.FTZ R23, R40, R7, R23 ;  /* 0x0000000728177223 */ /* 0x000fe20000010017 */
[----:B------:R-:W-:Y:S01]  /*1260*/  FMUL.FTZ R38, R2, R38 ;  /* 0x0000002602267220 */ /* 0x000fe20000410000 */
[----:B------:R0:W-:Y:S01]  /*1270*/  STL [R1+0x30], R40 ;  /* 0x0000302801007387 */ /* 0x0001e20000100800 */
[----:B------:R-:W-:Y:S01]  /*1280*/  FMUL.FTZ R7, R5, R41 ;  /* 0x0000002905077220 */ /* 0x000fe20000410000 */
[----:B------:R-:W-:-:S02]  /*1290*/  FADD.FTZ R39, -R22, R39 ;  /* 0x0000002716277221 */ /* 0x000fc40000010100 */
[----:B------:R1:W-:Y:S01]  /*12a0*/  STL [R1+0x2c], R38 ;  /* 0x00002c2601007387 */ /* 0x0003e20000100800 */
[----:B------:R-:W-:Y:S01]  /*12b0*/  FFMA.FTZ R23, R38, R7, R23 ;  /* 0x0000000726177223 */ /* 0x000fe20000010017 */
[----:B0-----:R-:W-:Y:S02]  /*12c0*/  HADD2.F32 R40, -RZ, R49.H1_H1 ;  /* 0x30000031ff287230 */ /* 0x001fe40000004100 */
[----:B------:R-:W-:Y:S01]  /*12d0*/  FMUL.FTZ R48, R2, R39 ;  /* 0x0000002702307220 */ /* 0x000fe20000410000 */
[----:B-1----:R-:W-:Y:S02]  /*12e0*/  HADD2.F32 R38, -RZ, R8.H0_H0 ;  /* 0x20000008ff267230 */ /* 0x002fe40000004100 */
[----:B------:R-:W-:Y:S01]  /*12f0*/  FMUL.FTZ R7, R6, R40 ;  /* 0x0000002806077220 */ /* 0x000fe20000410000 */
[----:B------:R-:W-:Y:S02]  /*1300*/  HADD2.F32 R39, -RZ, R10.H0_H0 ;  /* 0x2000000aff277230 */ /* 0x000fe40000004100 */
[----:B------:R-:W-:Y:S01]  /*1310*/  FADD.FTZ R38, -R22, R38 ;  /* 0x0000002616267221 */ /* 0x000fe20000010100 */
[----:B------:R-:W-:Y:S01]  /*1320*/  FFMA.FTZ R23, R48, R7, R23 ;  /* 0x0000000730177223 */ /* 0x000fe20000010017 */
[----:B------:R0:W-:Y:S01]  /*1330*/  STL [R1+0x28], R48 ;  /* 0x0000283001007387 */ /* 0x0001e20000100800 */
[----:B------:R-:W-:-:S02]  /*1340*/  HADD2.F32 R7, -RZ, R8.H1_H1 ;  /* 0x30000008ff077230 */ /* 0x000fc40000004100 */
[----:B------:R-:W-:-:S03]  /*1350*/  FMUL.FTZ R8, R3, R39 ;  /* 0x0000002703087220 */ /* 0x000fc60000410000 */
[----:B------:R-:W-:Y:S01]  /*1360*/  FADD.FTZ R7, -R22, R7 ;  /* 0x0000000716077221 */ /* 0x000fe20000010100 */
[----:B0-----:R-:W-:Y:S01]  /*1370*/  FMUL.FTZ R48, R2, R38 ;  /* 0x0000002602307220 */ /* 0x001fe20000410000 */
[----:B------:R-:W-:-:S03]  /*1380*/  HADD2.F32 R38, -RZ, R10.H1_H1 ;  /* 0x3000000aff267230 */ /* 0x000fc60000004100 */
[----:B------:R-:W-:Y:S01]  /*1390*/  FFMA.FTZ R23, R48, R8, R23 ;  /* 0x0000000830177223 */ /* 0x000fe20000010017 */
[--C-:B------:R-:W-:Y:S01]  /*13a0*/  HADD2.F32 R8, -RZ, R9.reuse.H0_H0 ;  /* 0x20000009ff087230 */ /* 0x100fe20000004100 */
[----:B------:R0:W-:Y:S01]  /*13b0*/  STL [R1+0x24], R48 ;  /* 0x0000243001007387 */ /* 0x0001e20000100800 */
[----:B------:R-:W-:Y:S01]  /*13c0*/  FMUL.FTZ R10, R4, R38 ;  /* 0x00000026040a7220 */ /* 0x000fe20000410000 */
[----:B------:R-:W-:Y:S02]  /*13d0*/  HADD2.F32 R9, -RZ, R9.H1_H1 ;  /* 0x30000009ff097230 */ /* 0x000fe40000004100 */
[----:B------:R-:W-:Y:S01]  /*13e0*/  FADD.FTZ R8, -R22, R8 ;  /* 0x0000000816087221 */ /* 0x000fe20000010100 */
[----:B0-----:R-:W-:Y:S01]  /*13f0*/  FMUL.FTZ R48, R2, R7 ;  /* 0x0000000702307220 */ /* 0x001fe20000410000 */
[----:B------:R-:W-:-:S03]  /*1400*/  HADD2.F32 R7, -RZ, R11.H0_H0 ;  /* 0x2000000bff077230 */ /* 0x000fc60000004100 */
[----:B------:R-:W-:Y:S01]  /*1410*/  FFMA.FTZ R23, R48, R10, R23 ;  /* 0x0000000a30177223 */ /* 0x000fe20000010017 */
[----:B------:R0:W-:Y:S01]  /*1420*/  STL [R1+0x1c], R48 ;  /* 0x00001c3001007387 */ /* 0x0001e20000100800 */
[----:B------:R-:W-:Y:S01]  /*1430*/  FMUL.FTZ R10, R5, R7 ;  /* 0x00000007050a7220 */ /* 0x000fe20000410000 */
[----:B------:R-:W-:Y:S01]  /*1440*/  FADD.FTZ R9, -R22, R9 ;  /* 0x0000000916097221 */ /* 0x000fe20000010100 */
[----:B0-----:R-:W-:Y:S01]  /*1450*/  FMUL.FTZ R48, R2, R8 ;  /* 0x0000000802307220 */ /* 0x001fe20000410000 */
[----:B------:R-:W-:-:S03]  /*1460*/  HADD2.F32 R8, -RZ, R11.H1_H1 ;  /* 0x3000000bff087230 */ /* 0x000fc60000004100 */
[----:B------:R-:W-:Y:S01]  /*1470*/  FFMA.FTZ R23, R48, R10, R23 ;  /* 0x0000000a30177223 */ /* 0x000fe20000010017 */
[----:B------:R0:W-:Y:S01]  /*1480*/  STL [R1+0x18], R48 ;  /* 0x0000183001007387 */ /* 0x0001e20000100800 */
[----:B------:R-:W-:Y:S02]  /*1490*/  HADD2.F32 R10, -RZ, R12.H0_H0 ;  /* 0x2000000cff0a7230 */ /* 0x000fe40000004100 */
[----:B------:R-:W-:-:S03]  /*14a0*/  FMUL.FTZ R11, R6, R8 ;  /* 0x00000008060b7220 */ /* 0x000fc60000410000 */
[----:B------:R-:W-:Y:S01]  /*14b0*/  FADD.FTZ R10, -R22, R10 ;  /* 0x0000000a160a7221 */ /* 0x000fe20000010100 */
[----:B0-----:R-:W-:Y:S01]  /*14c0*/  FMUL.FTZ R48, R2, R9 ;  /* 0x0000000902307220 */ /* 0x001fe20000410000 */
[----:B------:R-:W-:-:S03]  /*14d0*/  HADD2.F32 R9, -RZ, R14.H0_H0 ;  /* 0x2000000eff097230 */ /* 0x000fc60000004100 */
[----:B------:R-:W-:Y:S01]  /*14e0*/  FFMA.FTZ R23, R48, R11, R23 ;  /* 0x0000000b30177223 */ /* 0x000fe20000010017 */
[----:B------:R-:W-:Y:S01]  /*14f0*/  HADD2.F32 R11, -RZ, R12.H1_H1 ;  /* 0x3000000cff0b7230 */ /* 0x000fe20000004100 */
[----:B------:R0:W-:Y:S01]  /*1500*/  STL [R1+0x14], R48 ;  /* 0x0000143001007387 */ /* 0x0001e20000100800 */
[----:B------:R-:W-:-:S03]  /*1510*/  FMUL.FTZ R12, R3, R9 ;  /* 0x00000009030c7220 */ /* 0x000fc60000410000 */
        /* <DEDUP_REMOVED lines=13> */
[----:B------:R-:W-:Y:S01]  /*15f0*/  FMUL.FTZ R13, R5, R11 ;  /* 0x0000000b050d7220 */ /* 0x000fe20000410000 */
[----:B0-----:R-:W-:Y:S01]  /*1600*/  FMUL.FTZ R48, R2, R12 ;  /* 0x0000000c02307220 */ /* 0x001fe20000410000 */
[----:B------:R-:W-:Y:S02]  /*1610*/  HADD2.F32 R12, -RZ, R15.H1_H1 ;  /* 0x3000000fff0c7230 */ /* 0x000fe40000004100 */
[----:B------:R-:W-:Y:S01]  /*1620*/  FADD.FTZ R15, -R22, R14 ;  /* 0x0000000e160f7221 */ /* 0x000fe20000010100 */
[----:B------:R-:W-:Y:S01]  /*1630*/  FFMA.FTZ R14, R0, R3, RZ ;  /* 0x00000003000e7223 */ /* 0x000fe200000100ff */
[----:B------:R-:W-:Y:S01]  /*1640*/  FFMA.FTZ R23, R48, R13, R23 ;  /* 0x0000000d30177223 */ /* 0x000fe20000010017 */
[----:B------:R0:W-:Y:S02]  /*1650*/  STL [R1+0x8], R48 ;  /* 0x0000083001007387 */ /* 0x0001e40000100800 */
[----:B------:R-:W-:Y:S01]  /*1660*/  FFMA.FTZ R14, R52, R4, R14 ;  /* 0x00000004340e7223 */ /* 0x000fe2000001000e */
[----:B------:R-:W-:Y:S01]  /*1670*/  FMUL.FTZ R13, R6, R12 ;  /* 0x0000000c060d7220 */ /* 0x000fe20000410000 */
[----:B------:R-:W-:Y:S01]  /*1680*/  FMUL.FTZ R15, R2, R15 ;  /* 0x0000000f020f7220 */ /* 0x000fe20000410000 */
[----:B------:R-:W-:-:S02]  /*1690*/  HADD2.F32 R61, -RZ, R16.H1_H1 ;  /* 0x30000010ff3d7230 */ /* 0x000fc40000004100 */
[----:B0-----:R-:W-:Y:S02]  /*16a0*/  HADD2.F32 R48, -RZ, R16.H0_H0 ;  /* 0x20000010ff307230 */ /* 0x001fe40000004100 */
[----:B------:R-:W-:Y:S01]  /*16b0*/  FFMA.FTZ R16, R51, R5, R14 ;  /* 0x0000000533107223 */ /* 0x000fe2000001000e */
[----:B------:R-:W-:Y:S01]  /*16c0*/  FFMA.FTZ R23, R15, R13, R23 ;  /* 0x0000000d0f177223 */ /* 0x000fe20000010017 */
[--C-:B------:R-:W-:Y:S02]  /*16d0*/  HADD2.F32 R13, -RZ, R36.reuse.H0_H0 ;  /* 0x20000024ff0d7230 */ /* 0x100fe40000004100 */
[----:B------:R-:W-:Y:S01]  /*16e0*/  FADD.FTZ R48, -R22, R48 ;  /* 0x0000003016307221 */ /* 0x000fe20000010100 */
[----:B------:R-:W-:Y:S01]  /*16f0*/  FFMA.FTZ R16, R50, R6, R16 ;  /* 0x0000000632107223 */ /* 0x000fe20000010010 */
[----:B------:R0:W-:Y:S01]  /*1700*/  STL [R1+0x4], R15 ;  /* 0x0000040f01007387 */ /* 0x0001e20000100800 */
[----:B------:R-:W-:Y:S02]  /*1710*/  HADD2.F32 R14, -RZ, R36.H1_H1 ;  /* 0x30000024ff0e7230 */ /* 0x000fe40000004100 */
[----:B------:R-:W-:Y:S01]  /*1720*/  FMUL.FTZ R49, R2, R48 ;  /* 0x0000003002317220 */ /* 0x000fe20000410000 */
[C---:B------:R-:W-:Y:S01]  /*1730*/  FFMA.FTZ R16, R3.reuse, R47, R16 ;  /* 0x0000002f03107223 */ /* 0x040fe20000010010 */
[----:B------:R-:W-:Y:S01]  /*1740*/  FADD.FTZ R61, -R22, R61 ;  /* 0x0000003d163d7221 */ /* 0x000fe20000010100 */
[----:B0-----:R-:W-:-:S02]  /*1750*/  FMUL.FTZ R15, R3, R13 ;  /* 0x0000000d030f7220 */ /* 0x001fc40000410000 */
[----:B------:R-:W-:Y:S01]  /*1760*/  FFMA.FTZ R16, R4, R46, R16 ;  /* 0x0000002e04107223 */ /* 0x000fe20000010010 */
[----:B------:R-:W-:Y:S01]  /*1770*/  FMUL.FTZ R61, R2, R61 ;  /* 0x0000003d023d7220 */ /* 0x000fe20000410000 */
[----:B------:R-:W-:Y:S01]  /*1780*/  FFMA.FTZ R23, R49, R15, R23 ;  /* 0x0000000f31177223 */ /* 0x000fe20000010017 */
[----:B------:R-:W-:Y:S01]  /*1790*/  FMUL.FTZ R15, R4, R14 ;  /* 0x0000000e040f7220 */ /* 0x000fe20000410000 */
[----:B------:R-:W-:Y:S02]  /*17a0*/  HADD2.F32 R60, -RZ, R17.H0_H0 ;  /* 0x20000011ff3c7230 */ /* 0x000fe40000004100 */
[----:B------:R-:W-:Y:S01]  /*17b0*/  FFMA.FTZ R16, R5, R45, R16 ;  /* 0x0000002d05107223 */ /* 0x000fe20000010010 */
[----:B------:R-:W-:Y:S01]  /*17c0*/  FFMA.FTZ R23, R61, R15, R23 ;  /* 0x0000000f3d177223 */ /* 0x000fe20000010017 */
[----:B------:R-:W-:Y:S02]  /*17d0*/  HADD2.F32 R15, -RZ, R37.H0_H0 ;  /* 0x20000025ff0f7230 */ /* 0x000fe40000004100 */
[----:B------:R-:W-:Y:S01]  /*17e0*/  FADD.FTZ R60, -R22, R60 ;  /* 0x0000003c163c7221 */ /* 0x000fe20000010100 */
[----:B------:R-:W-:-:S02]  /*17f0*/  HADD2.F32 R59, -RZ, R17.H1_H1 ;  /* 0x30000011ff3b7230 */ /* 0x000fc40000004100 */
[----:B------:R-:W-:Y:S01]  /*1800*/  FFMA.FTZ R17, R6, R44, R16 ;  /* 0x0000002c06117223 */ /* 0x000fe20000010010 */
[----:B------:R-:W-:Y:S01]  /*1810*/  FMUL.FTZ R36, R5, R15 ;  /* 0x0000000f05247220 */ /* 0x000fe20000410000 */
[----:B------:R-:W-:Y:S02]  /*1820*/  FMUL.FTZ R60, R2, R60 ;  /* 0x0000003c023c7220 */ /* 0x000fe40000410000 */
[----:B------:R-:W-:Y:S01]  /*1830*/  FFMA.FTZ R17, R3, R43, R17 ;  /* 0x0000002b03117223 */ /* 0x000fe20000010011 */
[----:B------:R-:W-:Y:S02]  /*1840*/  HADD2.F32 R16, -RZ, R37.H1_H1 ;  /* 0x30000025ff107230 */ /* 0x000fe40000004100 */
[----:B------:R-:W-:Y:S01]  /*1850*/  FFMA.FTZ R23, R60, R36, R23 ;  /* 0x000000243c177223 */ /* 0x000fe20000010017 */
[----:B------:R-:W-:Y:S01]  /*1860*/  FFMA.FTZ R36, R4, R42, R17 ;  /* 0x0000002a04247223 */ /* 0x000fe20000010011 */
[----:B------:R-:W-:Y:S01]  /*1870*/  FADD.FTZ R59, -R22, R59 ;  /* 0x0000003b163b7221 */ /* 0x000fe20000010100 */
[----:B------:R-:W-:Y:S02]  /*1880*/  STL [R1], R49 ;  /* 0x0000003101007387 */ /* 0x000fe40000100800 */
[----:B------:R-:W-:Y:S01]  /*1890*/  FFMA.FTZ R36, R5, R41, R36 ;  /* 0x0000002905247223 */ /* 0x000fe20000010024 */
[----:B------:R-:W-:Y:S01]  /*18a0*/  FMUL.FTZ R59, R2, R59 ;  /* 0x0000003b023b7220 */ /* 0x000fe20000410000 */
[----:B------:R0:W-:Y:S01]  /*18b0*/  STL [R1+0xa8], R61 ;  /* 0x0000a83d01007387 */ /* 0x0001e20000100800 */
[C---:B------:R-:W-:Y:S01]  /*18c0*/  FMUL.FTZ R17, R6.reuse, R16 ;  /* 0x0000001006117220 */ /* 0x040fe20000410000 */
[----:B------:R-:W-:-:S03]  /*18d0*/  FFMA.FTZ R36, R6, R40, R36 ;  /* 0x0000002806247223 */ /* 0x000fc60000010024 */
[----:B------:R-:W-:Y:S01]  /*18e0*/  FFMA.FTZ R23, R59, R17, R23 ;  /* 0x000000113b177223 */ /* 0x000fe20000010017 */
[----:B0-----:R-:W2:Y:S04]  /*18f0*/  LDL R61, [R1+0x48] ;  /* 0x00004800013d7983 */ /* 0x001ea80000100800 */
[----:B------:R0:W-:Y:S01]  /*1900*/  STL [R1+0xac], R60 ;  /* 0x0000ac3c01007387 */ /* 0x0001e20000100800 */
[----:B------:R-:W-:-:S03]  /*1910*/  FFMA.FTZ R36, R3, R39, R36 ;  /* 0x0000002703247223 */ /* 0x000fc60000010024 */
[----:B0-----:R-:W3:Y:S04]  /*1920*/  LDL R60, [R1+0x20] ;  /* 0x00002000013c7983 */ /* 0x001ee80000100800 */
[----:B------:R0:W-:Y:S04]  /*1930*/  STL [R1+0xb0], R59 ;  /* 0x0000b03b01007387 */ /* 0x0001e80000100800 */
[----:B0-----:R-:W4:Y:S04]  /*1940*/  LDL R59, [R1+0x50] ;  /* 0x00005000013b7983 */ /* 0x001f280000100800 */
[----:B------:R0:W-:Y:S04]  /*1950*/  STL [R1+0xc8], R39 ;  /* 0x0000c82701007387 */ /* 0x0001e80000100800 */
[----:B0-----:R-:W5:Y:S01]  /*1960*/  LDL R39, [R1+0x4c] ;  /* 0x00004c0001277983 */ /* 0x001f620000100800 */
[----:B------:R-:W-:-:S02]  /*1970*/  HADD2.F32 R58, -RZ, R18.H0_H0 ;  /* 0x20000012ff3a7230 */ /* 0x000fc40000004100 */
[----:B------:R-:W-:Y:S01]  /*1980*/  FFMA.FTZ R36, R4, R38, R36 ;  /* 0x0000002604247223 */ /* 0x000fe20000010024 */
[----:B------:R-:W-:Y:S02]  /*1990*/  HADD2.F32 R17, -RZ, R20.H0_H0 ;  /* 0x20000014ff117230 */ /* 0x000fe40000004100 */
[----:B------:R-:W-:Y:S02]  /*19a0*/  HADD2.F32 R57, -RZ, R18.H1_H1 ;  /* 0x30000012ff397230 */ /* 0x000fe40000004100 */
[----:B------:R-:W-:Y:S01]  /*19b0*/  FFMA.FTZ R36, R5, R7, R36 ;  /* 0x0000000705247223 */ /* 0x000fe20000010024 */
[----:B------:R-:W-:Y:S01]  /*19c0*/  FADD.FTZ R58, -R22, R58 ;  /* 0x0000003a163a7221 */ /* 0x000fe20000010100 */
[----:B------:R-:W-:Y:S02]  /*19d0*/  HADD2.F32 R18, -RZ, R20.H1_H1 ;  /* 0x30000014ff127230 */ /* 0x000fe40000004100 */
[----:B------:R-:W-:Y:S01]  /*19e0*/  FMUL.FTZ R20, R3, R17 ;  /* 0x0000001103147220 */ /* 0x000fe20000410000 */
[----:B------:R-:W-:Y:S01]  /*19f0*/  FFMA.FTZ R36, R6, R8, R36 ;  /* 0x0000000806247223 */ /* 0x000fe20000010024 */
[----:B------:R-:W-:Y:S01]  /*1a00*/  FMUL.FTZ R58, R2, R58 ;  /* 0x0000003a023a7220 */ /* 0x000fe20000410000 */
[----:B------:R-:W-:-:S02]  /*1a10*/  FADD.FTZ R57, -R22, R57 ;  /* 0x0000003916397221 */ /* 0x000fc40000010100 */
[----:B------:R-:W-:Y:S01]  /*1a20*/  FFMA.FTZ R36, R3, R9, R36 ;  /* 0x0000000903247223 */ /* 0x000fe20000010024 */
[----:B------:R-:W-:Y:S01]  /*1a30*/  FFMA.FTZ R23, R58, R20, R23 ;  /* 0x000000143a177223 */ /* 0x000fe20000010017 */
[----:B------:R-:W-:Y:S01]  /*1a40*/  FMUL.FTZ R20, R4, R18 ;  /* 0x0000001204147220 */ /* 0x000fe20000410000 */
[----:B------:R-:W-:Y:S01]  /*1a50*/  FMUL.FTZ R57, R2, R57 ;  /* 0x0000003902397220 */ /* 0x000fe20000410000 */
[----:B------:R-:W-:Y:S01]  /*1a60*/  FFMA.FTZ R36, R4, R10, R36 ;  /* 0x0000000a04247223 */ /* 0x000fe20000010024 */
[--C-:B------:R-:W-:Y:S02]  /*1a70*/  HADD2.F32 R56, -RZ, R19.reuse.H0_H0 ;  /* 0x20000013ff387230 */ /* 0x100fe40000004100 */
[----:B------:R-:W-:Y:S01]  /*1a80*/  FFMA.FTZ R23, R57, R20, R23 ;  /* 0x0000001439177223 */ /* 0x000fe20000010017 */
[----:B------:R-:W-:Y:S02]  /*1a90*/  HADD2.F32 R55, -RZ, R19.H1_H1 ;  /* 0x30000013ff377230 */ /* 0x000fe40000004100 */
[----:B------:R-:W-:-:S02]  /*1aa0*/  HADD2.F32 R19, -RZ, R21.H0_H0 ;  /* 0x20000015ff137230 */ /* 0x000fc40000004100 */
[----:B------:R-:W-:Y:S02]  /*1ab0*/  HADD2.F32 R20, -RZ, R21.H1_H1 ;  /* 0x30000015ff147230 */ /* 0x000fe40000004100 */
[----:B------:R-:W-:Y:S01]  /*1ac0*/  FFMA.FTZ R21, R5, R11, R36 ;  /* 0x0000000b05157223 */ /* 0x000fe20000010024 */
[----:B------:R-:W-:-:S03]  /*1ad0*/  IMAD.MOV.U32 R49, RZ, RZ, 0x28 ;  /* 0x00000028ff317424 */ /* 0x000fc600078e00ff */
[----:B------:R-:W-:Y:S01]  /*1ae0*/  FFMA.FTZ R21, R6, R12, R21 ;  /* 0x0000000c06157223 */ /* 0x000fe20000010015 */
[----:B------:R-:W-:-:S03]  /*1af0*/  IMAD R36, R54, R49, UR7 ;  /* 0x0000000736247e24 */ /* 0x000fc6000f8e0231 */
[----:B------:R-:W-:Y:S01]  /*1b00*/  FFMA.FTZ R21, R3, R13, R21 ;  /* 0x0000000d03157223 */ /* 0x000fe20000010015 */
[--C-:B------:R-:W-:Y:S01]  /*1b10*/  HADD2.F32 R54, -RZ, R34.reuse.H0_H0 ;  /* 0x20000022ff367230 */ /* 0x100fe20000004100 */
[----:B------:R-:W-:Y:S02]  /*1b20*/  LEA R36, R53, R36, 0x3 ;  /* 0x0000002435247211 */ /* 0x000fe400078e18ff */
[----:B------:R-:W-:Y:S01]  /*1b30*/  FFMA.FTZ R21, R4, R14, R21 ;  /* 0x0000000e04157223 */ /* 0x000fe20000010015 */
[----:B------:R-:W-:Y:S02]  /*1b40*/  HADD2.F32 R53, -RZ, R34.H1_H1 ;  /* 0x30000022ff357230 */ /* 0x000fe40000004100 */
[--C-:B------:R-:W-:Y:S02]  /*1b50*/  HADD2.F32 R49, -RZ, R35.reuse.H0_H0 ;  /* 0x20000023ff317230 */ /* 0x100fe40000004100 */
[----:B------:R-:W-:Y:S01]  /*1b60*/  FFMA.FTZ R34, R5, R15, R21 ;  /* 0x0000000f05227223 */ /* 0x000fe20000010015 */
[----:B------:R-:W-:-:S02]  /*1b70*/  HADD2.F32 R48, -RZ, R35.H1_H1 ;  /* 0x30000023ff307230 */ /* 0x000fc40000004100 */
[----:B------:R-:W-:Y:S01]  /*1b80*/  FADD.FTZ R56, -R22, R56 ;  /* 0x0000003816387221 */ /* 0x000fe20000010100 */
[----:B------:R-:W-:Y:S01]  /*1b90*/  FFMA.FTZ R34, R6, R16, R34 ;  /* 0x0000001006227223 */ /* 0x000fe20000010022 */
[C---:B------:R-:W-:Y:S01]  /*1ba0*/  FADD.FTZ R55, -R22.reuse, R55 ;  /* 0x0000003716377221 */ /* 0x040fe20000010100 */
[C---:B------:R-:W-:Y:S01]  /*1bb0*/  FADD.FTZ R54, -R22.reuse, R54 ;  /* 0x0000003616367221 */ /* 0x040fe20000010100 */
[C---:B------:R-:W-:Y:S01]  /*1bc0*/  FADD.FTZ R53, -R22.reuse, R53 ;  /* 0x0000003516357221 */ /* 0x040fe20000010100 */
[C---:B------:R-:W-:Y:S01]  /*1bd0*/  FADD.FTZ R49, -R22.reuse, R49 ;  /* 0x0000003116317221 */ /* 0x040fe20000010100 */
[----:B------:R-:W-:Y:S01]  /*1be0*/  FADD.FTZ R48, -R22, R48 ;  /* 0x0000003016307221 */ /* 0x000fe20000010100 */
[----:B------:R-:W-:Y:S01]  /*1bf0*/  FMUL.FTZ R37, R5, R19 ;  /* 0x0000001305257220 */ /* 0x000fe20000410000 */
[----:B------:R-:W-:Y:S01]  /*1c00*/  FMUL.FTZ R56, R2, R56 ;  /* 0x0000003802387220 */ /* 0x000fe20000410000 */
[--C-:B------:R-:W-:Y:S02]  /*1c10*/  HADD2.F32 R21, -RZ, R24.reuse.H0_H0 ;  /* 0x20000018ff157230 */ /* 0x100fe40000004100 */
[----:B------:R-:W-:-:S02]  /*1c20*/  HADD2.F32 R22, -RZ, R24.H1_H1 ;  /* 0x30000018ff167230 */ /* 0x000fc40000004100 */
[C---:B------:R-:W-:Y:S01]  /*1c30*/  FFMA.FTZ R24, R3.reuse, R17, R34 ;  /* 0x0000001103187223 */ /* 0x040fe20000010022 */
[----:B------:R-:W-:Y:S01]  /*1c40*/  FFMA.FTZ R23, R56, R37, R23 ;  /* 0x0000002538177223 */ /* 0x000fe20000010017 */
[----:B------:R-:W-:Y:S01]  /*1c50*/  FMUL.FTZ R37, R6, R20 ;  /* 0x0000001406257220 */ /* 0x000fe20000410000 */
[----:B------:R-:W-:Y:S01]  /*1c60*/  FMUL.FTZ R55, R2, R55 ;  /* 0x0000003702377220 */ /* 0x000fe20000410000 */
[----:B------:R-:W-:Y:S01]  /*1c70*/  FFMA.FTZ R24, R4, R18, R24 ;  /* 0x0000001204187223 */ /* 0x000fe20000010018 */
[----:B------:R-:W-:Y:S01]  /*1c80*/  FMUL.FTZ R35, R3, R21 ;  /* 0x0000001503237220 */ /* 0x000fe20000410000 */
[----:B------:R-:W-:Y:S01]  /*1c90*/  FMUL.FTZ R54, R2, R54 ;  /* 0x0000003602367220 */ /* 0x000fe20000410000 */
[----:B------:R-:W-:Y:S01]  /*1ca0*/  FFMA.FTZ R23, R55, R37, R23 ;  /* 0x0000002537177223 */ /* 0x000fe20000010017 */
[----:B------:R-:W-:Y:S01]  /*1cb0*/  FFMA.FTZ R24, R5, R19, R24 ;  /* 0x0000001305187223 */ /* 0x000fe20000010018 */
[----:B------:R-:W-:Y:S01]  /*1cc0*/  FMUL.FTZ R34, R4, R22 ;  /* 0x0000001604227220 */ /* 0x000fe20000410000 */
[----:B------:R-:W-:Y:S01]  /*1cd0*/  FMUL.FTZ R53, R2, R53 ;  /* 0x0000003502357220 */ /* 0x000fe20000410000 */
[----:B------:R-:W-:Y:S01]  /*1ce0*/  FFMA.FTZ R35, R54, R35, R23 ;  /* 0x0000002336237223 */ /* 0x000fe20000010017 */
[----:B------:R-:W-:Y:S01]  /*1cf0*/  FFMA.FTZ R24, R6, R20, R24 ;  /* 0x0000001406187223 */ /* 0x000fe20000010018 */
[----:B------:R-:W-:-:S02]  /*1d00*/  HADD2.F32 R23, -RZ, R25.H0_H0 ;  /* 0x20000019ff177230 */ /* 0x000fc40000004100 */
[----:B------:R-:W-:Y:S01]  /*1d10*/  FMUL.FTZ R49, R2, R49 ;  /* 0x0000003102317220 */ /* 0x000fe20000410000 */
[----:B------:R-:W-:Y:S01]  /*1d20*/  FFMA.FTZ R34, R53, R34, R35 ;  /* 0x0000002235227223 */ /* 0x000fe20000010023 */
[----:B------:R-:W-:Y:S01]  /*1d30*/  FFMA.FTZ R37, R3, R21, R24 ;  /* 0x0000001503257223 */ /* 0x000fe20000010018 */
[----:B------:R-:W-:Y:S02]  /*1d40*/  HADD2.F32 R24, -RZ, R25.H1_H1 ;  /* 0x30000019ff187230 */ /* 0x000fe40000004100 */
[----:B------:R-:W-:Y:S01]  /*1d50*/  FMUL.FTZ R35, R5, R23 ;  /* 0x0000001705237220 */ /* 0x000fe20000410000 */
[----:B------:R0:W-:Y:S01]  /*1d60*/  STL [R1+0xcc], R38 ;  /* 0x0000cc2601007387 */ /* 0x0001e20000100800 */
[----:B------:R-:W-:Y:S01]  /*1d70*/  FFMA.FTZ R37, R4, R22, R37 ;  /* 0x0000001604257223 */ /* 0x000fe20000010025 */
[----:B------:R-:W-:Y:S01]  /*1d80*/  FMUL.FTZ R48, R2, R48 ;  /* 0x0000003002307220 */ /* 0x000fe20000410000 */
[----:B------:R-:W-:Y:S01]  /*1d90*/  FFMA.FTZ R35, R49, R35, R34 ;  /* 0x0000002331237223 */ /* 0x000fe20000010022 */
[----:B------:R-:W-:Y:S01]  /*1da0*/  STL [R1+0xb4], R58 ;  /* 0x0000b43a01007387 */ /* 0x000fe20000100800 */
[----:B------:R-:W-:-:S03]  /*1db0*/  FMUL.FTZ R25, R6, R24 ;  /* 0x0000001806197220 */ /* 0x000fc60000410000 */
[----:B------:R-:W-:Y:S01]  /*1dc0*/  STL [R1+0xb8], R57 ;  /* 0x0000b83901007387 */ /* 0x000fe20000100800 */
[----:B------:R-:W-:-:S03]  /*1dd0*/  FFMA.FTZ R34, R5, R23, R37 ;  /* 0x0000001705227223 */ /* 0x000fc60000010025 */
[----:B------:R-:W-:Y:S01]  /*1de0*/  STL [R1+0xbc], R9 ;  /* 0x0000bc0901007387 */ /* 0x000fe20000100800 */
[----:B------:R-:W-:-:S03]  /*1df0*/  FFMA.FTZ R35, R48, R25, R35 ;  /* 0x0000001930237223 */ /* 0x000fc60000010023 */
[----:B------:R-:W-:Y:S04]  /*1e00*/  STL [R1+0xc0], R10 ;  /* 0x0000c00a01007387 */ /* 0x000fe80000100800 */
[----:B------:R1:W-:Y:S04]  /*1e10*/  STL [R1+0xc4], R11 ;  /* 0x0000c40b01007387 */ /* 0x0003e80000100800 */
[----:B0-----:R-:W3:Y:S04]  /*1e20*/  LDL R38, [R1+0x44] ;  /* 0x0000440001267983 */ /* 0x001ee80000100800 */
[----:B------:R-:W3:Y:S01]  /*1e30*/  LDL R37, [R1+0x40] ;  /* 0x0000400001257983 */ /* 0x000ee20000100800 */
[----:B------:R-:W-:Y:S01]  /*1e40*/  FADD.FTZ R27, R0, R27 ;  /* 0x0000001b001b7221 */ /* 0x000fe20000010000 */
[----:B------:R-:W-:-:S02]  /*1e50*/  FFMA.FTZ R34, R6, R24, R34 ;  /* 0x0000001806227223 */ /* 0x000fc40000010022 */
[----:B-1----:R-:W3:Y:S01]  /*1e60*/  LDL R11, [R1+0x34] ;  /* 0x00003400010b7983 */ /* 0x002ee20000100800 */
[----:B-----5:R-:W-:Y:S01]  /*1e70*/  FFMA.FTZ R25, R39, R0, R26 ;  /* 0x0000000027197223 */ /* 0x020fe2000001001a */
[----:B--2---:R-:W-:Y:S02]  /*1e80*/  FFMA.FTZ R32, R61, R50, R32 ;  /* 0x000000323d207223 */ /* 0x004fe40000010020 */
[----:B------:R-:W2:Y:S01]  /*1e90*/  LDL R39, [R1+0x3c] ;  /* 0x00003c0001277983 */ /* 0x000ea20000100800 */
[----:B------:R-:W0:Y:S01]  /*1ea0*/  S2R R61, SR_TID.X ;  /* 0x00000000003d7919 */ /* 0x000e220000002100 */
[----:B------:R-:W-:Y:S01]  /*1eb0*/  FADD.FTZ R27, R27, R47 ;  /* 0x0000002f1b1b7221 */ /* 0x000fe20000010000 */
[----:B----4-:R-:W-:Y:S01]  /*1ec0*/  FFMA.FTZ R26, R59, R52, R28 ;  /* 0x000000343b1a7223 */ /* 0x010fe2000001001c */
[----:B---3--:R-:W-:Y:S01]  /*1ed0*/  FFMA.FTZ R28, R60, R51, R30 ;  /* 0x000000333c1c7223 */ /* 0x008fe2000001001e */
[----:B------:R-:W3:Y:S01]  /*1ee0*/  LDL R10, [R1+0x30] ;  /* 0x00003000010a7983 */ /* 0x000ee20000100800 */
[----:B------:R-:W-:-:S03]  /*1ef0*/  FADD.FTZ R30, R27, R43 ;  /* 0x0000002b1b1e7221 */ /* 0x000fc60000010000 */
[----:B------:R-:W4:Y:S04]  /*1f00*/  LDL R27, [R1+0x38] ;  /* 0x00003800011b7983 */ /* 0x000f280000100800 */
[----:B------:R-:W5:Y:S04]  /*1f10*/  LDL R9, [R1+0x2c] ;  /* 0x00002c0001097983 */ /* 0x000f680000100800 */
[----:B------:R1:W-:Y:S04]  /*1f20*/  STS.64 [R36], R34 ;  /* 0x0000002224007388 */ /* 0x0003e80000000a00 */
[----:B------:R-:W5:Y:S04]  /*1f30*/  LDL R57, [R1+0x28] ;  /* 0x0000280001397983 */ /* 0x000f680000100800 */
[----:B------:R-:W5:Y:S04]  /*1f40*/  LDL R58, [R1+0x24] ;  /* 0x00002400013a7983 */ /* 0x000f680000100800 */
[----:B------:R-:W5:Y:S01]  /*1f50*/  LDL R59, [R1+0x1c] ;  /* 0x00001c00013b7983 */ /* 0x000f620000100800 */
[----:B0-----:R-:W-:-:S03]  /*1f60*/  ISETP.GT.U32.AND P1, PT, R61, 0xf, PT ;  /* 0x0000000f3d00780c */ /* 0x001fc60003f24070 */
[----:B------:R-:W5:Y:S04]  /*1f70*/  LDL R60, [R1+0x18] ;  /* 0x00001800013c7983 */ /* 0x000f680000100800 */
[----:B------:R-:W5:Y:S04]  /*1f80*/  LDL R61, [R1+0x14] ;  /* 0x00001400013d7983 */ /* 0x000f680000100800 */
[----:B-1----:R-:W5:Y:S04]  /*1f90*/  LDL R34, [R1+0xc] ;  /* 0x00000c0001227983 */ /* 0x002f680000100800 */
[----:B------:R-:W5:Y:S04]  /*1fa0*/  LDL R35, [R1+0x8] ;  /* 0x0000080001237983 */ /* 0x000f680000100800 */
[----:B------:R-:W5:Y:S01]  /*1fb0*/  LDL R36, [R1+0x4] ;  /* 0x0000040001247983 */ /* 0x000f620000100800 */
[----:B------:R-:W-:-:S03]  /*1fc0*/  FFMA.FTZ R25, R38, R47, R25 ;  /* 0x0000002f26197223 */ /* 0x000fc60000010019 */
[----:B------:R-:W5:Y:S01]  /*1fd0*/  LDL.LU R38, [R1+0xcc] ;  /* 0x0000cc0001267983 */ /* 0x000f620000300800 */
[----:B------:R-:W-:-:S03]  /*1fe0*/  FFMA.FTZ R26, R37, R46, R26 ;  /* 0x0000002e251a7223 */ /* 0x000fc6000001001a */
[----:B------:R-:W5:Y:S01]  /*1ff0*/  LDL R37, [R1] ;  /* 0x0000000001257983 */ /* 0x000f620000100800 */
[----:B--2---:R-:W-:-:S03]  /*2000*/  FFMA.FTZ R28, R39, R45, R28 ;  /* 0x0000002d271c7223 */ /* 0x004fc6000001001c */
[----:B------:R-:W2:Y:S01]  /*2010*/  LDL.LU R39, [R1+0xc8] ;  /* 0x0000c80001277983 */ /* 0x000ea20000300800 */
[----:B------:R-:W-:Y:S01]  /*2020*/  FFMA.FTZ R25, R11, R43, R25 ;  /* 0x0000002b0b197223 */ /* 0x000fe20000010019 */
[----:B---3--:R-:W-:Y:S01]  /*2030*/  FFMA.FTZ R26, R10, R42, R26 ;  /* 0x0000002a0a1a7223 */ /* 0x008fe2000001001a */
[----:B----4-:R-:W-:Y:S02]  /*2040*/  FFMA.FTZ R27, R27, R44, R32 ;  /* 0x0000002c1b1b7223 */ /* 0x010fe40000010020 */
[----:B------:R-:W3:Y:S01]  /*2050*/  LDL R32, [R1+0x10] ;  /* 0x0000100001207983 */ /* 0x000ee20000100800 */
[----:B-----5:R-:W-:-:S03]  /*2060*/  FFMA.FTZ R28, R9, R41, R28 ;  /* 0x00000029091c7223 */ /* 0x020fc6000001001c */
[----:B------:R-:W4:Y:S04]  /*2070*/  LDL.LU R11, [R1+0xc4] ;  /* 0x0000c400010b7983 */ /* 0x000f280000300800 */
[----:B------:R-:W5:Y:S04]  /*2080*/  LDL.LU R10, [R1+0xc0] ;  /* 0x0000c000010a7983 */ /* 0x000f680000300800 */
[----:B------:R-:W3:Y:S01]  /*2090*/  LDL.LU R9, [R1+0xbc] ;  /* 0x0000bc0001097983 */ /* 0x000ee20000300800 */
[----:B------:R-:W-:-:S03]  /*20a0*/  FFMA.FTZ R27, R57, R40, R27 ;  /* 0x00000028391b7223 */ /* 0x000fc6000001001b */
[----:B------:R-:W4:Y:S01]  /*20b0*/  LDL.LU R57, [R1+0xb8] ;  /* 0x0000b80001397983 */ /* 0x000f220000300800 */
[----:B------:R-:W-:Y:S01]  /*20c0*/  FFMA.FTZ R28, R60, R7, R28 ;  /* 0x000000073c1c7223 */ /* 0x000fe2000001001c */
[----:B------:R-:W-:Y:S01]  /*20d0*/  FFMA.FTZ R27, R61, R8, R27 ;  /* 0x000000083d1b7223 */ /* 0x000fe2000001001b */
[----:B------:R-:W-:Y:S01]  /*20e0*/  FFMA.FTZ R26, R59, R38, R26 ;  /* 0x000000263b1a7223 */ /* 0x000fe2000001001a */
[----:B--2---:R-:W-:Y:S02]  /*20f0*/  FFMA.FTZ R25, R58, R39, R25 ;  /* 0x000000273a197223 */ /* 0x004fe40000010019 */
[----:B------:R-:W2:Y:S04]  /*2100*/  LDL.LU R58, [R1+0xb4] ;  /* 0x0000b400013a7983 */ /* 0x000ea80000300800 */
[----:B------:R-:W2:Y:S04]  /*2110*/  LDL.LU R59, [R1+0xb0] ;  /* 0x0000b000013b7983 */ /* 0x000ea80000300800 */
[----:B------:R-:W2:Y:S04]  /*2120*/  LDL.LU R60, [R1+0xac] ;  /* 0x0000ac00013c7983 */ /* 0x000ea80000300800 */
[----:B------:R-:W2:Y:S01]  /*2130*/  LDL.LU R61, [R1+0xa8] ;  /* 0x0000a800013d7983 */ /* 0x000ea20000300800 */
[----:B------:R-:W-:Y:S01]  /*2140*/  UIADD3 UR8, UP0, UR10, 0x28, URZ ;  /* 0x000000280a087890 */ /* 0x000fe2000ff1e03f */
[----:B------:R-:W-:Y:S01]  /*2150*/  FADD.FTZ R29, R52, R29 ;  /* 0x0000001d341d7221 */ /* 0x000fe20000010000 */
[----:B------:R-:W-:Y:S01]  /*2160*/  FADD.FTZ R31, R51, R31 ;  /* 0x0000001f331f7221 */ /* 0x000fe20000010000 */
[----:B------:R-:W-:Y:S01]  /*2170*/  FADD.FTZ R33, R50, R33 ;  /* 0x0000002132217221 */ /* 0x000fe20000010000 */
[----:B------:R-:W-:Y:S01]  /*2180*/  UIADD3.X UR9, URZ, UR5, URZ, UP0, !UPT ;  /* 0x000000053f097290 */ /* 0x000fe200087fe43f */
[----:B------:R-:W-:Y:S01]  /*2190*/  FADD.FTZ R29, R29, R46 ;  /* 0x0000002e1d1d7221 */ /* 0x000fe20000010000 */
[----:B------:R-:W-:Y:S01]  /*21a0*/  UISETP.GE.U32.AND UP0, UPT, UR8, UR16, UPT ;  /* 0x000000100800728c */ /* 0x000fe2000bf06070 */
[----:B------:R-:W-:Y:S01]  /*21b0*/  FADD.FTZ R31, R31, R45 ;  /* 0x0000002d1f1f7221 */ /* 0x000fe20000010000 */
[----:B------:R-:W-:Y:S01]  /*21c0*/  FADD.FTZ R33, R33, R44 ;  /* 0x0000002c21217221 */ /* 0x000fe20000010000 */
[----:B------:R-:W-:Y:S01]  /*21d0*/  FADD.FTZ R30, R30, R39 ;  /* 0x000000271e1e7221 */ /* 0x000fe20000010000 */
[----:B------:R-:W-:Y:S01]  /*21e0*/  UISETP.GE.AND.EX UP0, UPT, UR9, UR11, UPT, UP0 ;  /* 0x0000000b0900728c */ /* 0x000fe2000bf06300 */
[----:B------:R-:W-:Y:S01]  /*21f0*/  FADD.FTZ R29, R29, R42 ;  /* 0x0000002a1d1d7221 */ /* 0x000fe20000010000 */
[----:B------:R-:W-:Y:S01]  /*2200*/  FADD.FTZ R31, R31, R41 ;  /* 0x000000291f1f7221 */ /* 0x000fe20000010000 */
[----:B------:R-:W-:Y:S01]  /*2210*/  FADD.FTZ R33, R33, R40 ;  /* 0x0000002821217221 */ /* 0x000fe20000010000 */
[----:B---3--:R-:W-:Y:S01]  /*2220*/  FADD.FTZ R30, R30, R9 ;  /* 0x000000091e1e7221 */ /* 0x008fe20000010000 */
[----:B------:R-:W-:Y:S01]  /*2230*/  FADD.FTZ R29, R29, R38 ;  /* 0x000000261d1d7221 */ /* 0x000fe20000010000 */
[----:B------:R-:W-:Y:S01]  /*2240*/  FADD.FTZ R31, R31, R7 ;  /* 0x000000071f1f7221 */ /* 0x000fe20000010000 */
[----:B------:R-:W-:Y:S01]  /*2250*/  FADD.FTZ R33, R33, R8 ;  /* 0x0000000821217221 */ /* 0x000fe20000010000 */
[----:B------:R-:W-:Y:S01]  /*2260*/  PLOP3.LUT P0, PT, PT, PT, UP0, 0x80, 0x0 ;  /* 0x000000000000781c */ /* 0x000fe20003f0f008 */
[----:B------:R-:W-:Y:S01]  /*2270*/  FADD.FTZ R30, R30, R13 ;  /* 0x0000000d1e1e7221 */ /* 0x000fe20000010000 */
[----:B-----5:R-:W-:Y:S01]  /*2280*/  FFMA.FTZ R26, R34, R10, R26 ;  /* 0x0000000a221a7223 */ /* 0x020fe2000001001a */
[----:B------:R-:W-:Y:S01]  /*2290*/  FADD.FTZ R29, R29, R10 ;  /* 0x0000000a1d1d7221 */ /* 0x000fe20000010000 */
[----:B----4-:R-:W-:Y:S01]  /*22a0*/  FADD.FTZ R31, R31, R11 ;  /* 0x0000000b1f1f7221 */ /* 0x010fe20000010000 */
        /* <DEDUP_REMOVED lines=9> */
[----:B------:R-:W-:Y:S01]  /*2340*/  FADD.FTZ R29, R29, R18 ;  /* 0x000000121d1d7221 */ /* 0x000fe20000010000 */
[----:B------:R-:W-:Y:S01]  /*2350*/  FADD.FTZ R31, R31, R19 ;  /* 0x000000131f1f7221 */ /* 0x000fe20000010000 */
[----:B------:R-:W-:-:S02]  /*2360*/  FADD.FTZ R33, R33, R20 ;  /* 0x0000001421217221 */ /* 0x000fc40000010000 */
[----:B------:R-:W-:Y:S01]  /*2370*/  FADD.FTZ R29, R29, R22 ;  /* 0x000000161d1d7221 */ /* 0x000fe20000010000 */
[----:B------:R-:W-:Y:S01]  /*2380*/  FADD.FTZ R31, R31, R23 ;  /* 0x000000171f1f7221 */ /* 0x000fe20000010000 */
[----:B------:R-:W-:Y:S01]  /*2390*/  FADD.FTZ R33, R33, R24 ;  /* 0x0000001821217221 */ /* 0x000fe20000010000 */
[----:B------:R-:W-:Y:S01]  /*23a0*/  BAR.SYNC.DEFER_BLOCKING 0x0 ;  /* 0x0000000000007b1d */ /* 0x000fe20000010000 */
[----:B--2---:R-:W-:Y:S01]  /*23b0*/  FFMA.FTZ R25, R58, R17, R25 ;  /* 0x000000113a197223 */ /* 0x004fe20000010019 */
[----:B------:R-:W-:Y:S01]  /*23c0*/  FFMA.FTZ R32, R59, R16, R27 ;  /* 0x000000103b207223 */ /* 0x000fe2000001001b */
[----:B------:R-:W-:Y:S01]  /*23d0*/  FADD.FTZ R27, R30, R21 ;  /* 0x000000151e1b7221 */ /* 0x000fe20000010000 */
[----:B------:R-:W-:Y:S01]  /*23e0*/  FFMA.FTZ R28, R60, R15, R28 ;  /* 0x0000000f3c1c7223 */ /* 0x000fe2000001001c */
[----:B------:R-:W-:-:S03]  /*23f0*/  FFMA.FTZ R26, R61, R14, R26 ;  /* 0x0000000e3d1a7223 */ /* 0x000fc6000001001a */
[----:B------:R-:W-:Y:S01]  /*2400*/  FFMA.FTZ R34, R56, R19, R28 ;  /* 0x0000001338227223 */ /* 0x000fe2000001001c */
[----:B------:R-:W-:Y:S01]  /*2410*/  FFMA.FTZ R32, R55, R20, R32 ;  /* 0x0000001437207223 */ /* 0x000fe20000010020 */
[----:B------:R-:W-:Y:S01]  /*2420*/  FFMA.FTZ R30, R57, R18, R26 ;  /* 0x00000012391e7223 */ /* 0x000fe2000001001a */
[----:B------:R-:W-:Y:S02]  /*2430*/  FFMA.FTZ R26, R54, R21, R25 ;  /* 0x00000015361a7223 */ /* 0x000fe40000010019 */
[----:B------:R-:W-:Y:S01]  /*2440*/  FFMA.FTZ R32, R48, R24, R32 ;  /* 0x0000001830207223 */ /* 0x000fe20000010020 */
[----:B------:R-:W-:Y:S01]  /*2450*/  FFMA.FTZ R28, R53, R22, R30 ;  /* 0x00000016351c7223 */ /* 0x000fe2000001001e */
[----:B------:R-:W-:Y:S01]  /*2460*/  FFMA.FTZ R30, R49, R23, R34 ;  /* 0x00000017311e7223 */ /* 0x000fe20000010022 */
[----:B------:R-:W-:Y:S06]  /*2470*/  @!P0 BRA `(.L_x_2352) ;  /* 0x0000000000e48947 */ /* 0x000fec0003800000 */
[----:B------:R0:W-:Y:S04]  /*2480*/  STL [R1+0xac], R2 ;  /* 0x0000ac0201007387 */ /* 0x0001e80000100800 */
[----:B------:R-:W2:Y:S04]  /*2490*/  LDL R37, [R1+0xa4] ;  /* 0x0000a40001257983 */ /* 0x000ea80000100800 */
[----:B------:R-:W3:Y:S01]  /*24a0*/  LDL R36, [R1+0xa0] ;  /* 0x0000a00001247983 */ /* 0x000ee20000100800 */
[----:B------:R-:W1:Y:S01]  /*24b0*/  S2UR UR15, SR_CgaCtaId ;  /* 0x00000000000f79c3 */ /* 0x000e620000008800 */
[----:B------:R-:W-:-:S02]  /*24c0*/  UMOV UR5, 0x400 ;  /* 0x0000040000057882 */ /* 0x000fc40000000000 */
[----:B------:R4:W-:Y:S01]  /*24d0*/  STL [R1+0xa8], R0 ;  /* 0x0000a80001007387 */ /* 0x0009e20000100800 */
[----:B0-----:R-:W0:Y:S01]  /*24e0*/  S2R R2, SR_TID.X ;  /* 0x0000000000027919 */ /* 0x001e220000002100 */
[----:B----4-:R-:W4:Y:S01]  /*24f0*/  S2R R0, SR_TID.X ;  /* 0x0000000000007919 */ /* 0x010f220000002100 */
[----:B-1----:R-:W-:Y:S01]  /*2500*/  ULEA UR5, UR15, UR5, 0x18 ;  /* 0x000000050f057291 */ /* 0x002fe2000f8ec03f */
[----:B----4-:R-:W-:-:S05]  /*2510*/  SHF.L.U32 R34, R0, 0x1, RZ ;  /* 0x0000000100227819 */ /* 0x010fca00000006ff */
[----:B------:R-:W-:Y:S02]  /*2520*/  LEA R25, R0, UR5, 0x5 ;  /* 0x0000000500197c11 */ /* 0x000fe4000f8e28ff */
[----:B------:R-:W-:-:S04]  /*2530*/  LOP3.LUT R34, R34, 0x18, RZ, 0xc0, !PT ;  /* 0x0000001822227812 */ /* 0x000fc800078ec0ff */
[----:B------:R-:W-:-:S05]  /*2540*/  IADD3 R35, R25, R34, RZ ;  /* 0x0000002219237210 */ /* 0x000fca0007ffe0ff */
[----:B------:R1:W-:Y:S02]  /*2550*/  STS.64 [R35], R26 ;  /* 0x0000001a23007388 */ /* 0x0003e40000000a00 */
[----:B-1----:R-:W-:-:S04]  /*2560*/  LOP3.LUT R35, R34, 0x8, RZ, 0x3c, !PT ;  /* 0x0000000822237812 */ /* 0x002fc800078e3cff */
[----:B------:R-:W-:-:S05]  /*2570*/  IADD3 R35, R25, R35, RZ ;  /* 0x0000002319237210 */ /* 0x000fca0007ffe0ff */
[----:B------:R1:W-:Y:S02]  /*2580*/  STS.64 [R35], R28 ;  /* 0x0000001c23007388 */ /* 0x0003e40000000a00 */
[C---:B-1----:R-:W-:Y:S02]  /*2590*/  LOP3.LUT R35, R34.reuse, 0x10, RZ, 0x3c, !PT ;  /* 0x0000001022237812 */ /* 0x042fe400078e3cff */
[----:B------:R-:W-:Y:S02]  /*25a0*/  LOP3.LUT R34, R34, 0x18, RZ, 0x3c, !PT ;  /* 0x0000001822227812 */ /* 0x000fe400078e3cff */
[----:B------:R-:W-:-:S03]  /*25b0*/  IADD3 R35, R25, R35, RZ ;  /* 0x0000002319237210 */ /* 0x000fc60007ffe0ff */
[----:B------:R-:W-:Y:S02]  /*25c0*/  IMAD.IADD R34, R25, 0x1, R34 ;  /* 0x0000000119227824 */ /* 0x000fe400078e0222 */
[----:B------:R0:W-:Y:S04]  /*25d0*/  STS.64 [R35], R30 ;  /* 0x0000001e23007388 */ /* 0x0001e80000000a00 */
[----:B------:R2:W-:Y:S01]  /*25e0*/  STS.64 [R34], R32 ;  /* 0x0000002022007388 */ /* 0x0005e20000000a00 */
[----:B0-----:R-:W-:-:S04]  /*25f0*/  SHF.R.S32.HI R35, RZ, 0x1f, R2 ;  /* 0x0000001fff237819 */ /* 0x001fc80000011402 */
[----:B------:R-:W-:Y:S02]  /*2600*/  LEA.HI R35, R35, R2, RZ, 0x2 ;  /* 0x0000000223237211 */ /* 0x000fe400078f10ff */
[----:B------:R0:W5:Y:S02]  /*2610*/  LDL.LU R2, [R1+0xac] ;  /* 0x0000ac0001027983 */ /* 0x0001640000300800 */
[----:B------:R-:W-:-:S04]  /*2620*/  SHF.R.S32.HI R35, RZ, 0x2, R35 ;  /* 0x00000002ff237819 */ /* 0x000fc80000011423 */
[----:B------:R-:W-:-:S04]  /*2630*/  LEA R25, R35, UR5, 0x5 ;  /* 0x0000000523197c11 */ /* 0x000fc8000f8e28ff */
[-C--:B--2---:R-:W-:Y:S01]  /*2640*/  LEA R34, R37, R25.reuse, 0x3 ;  /* 0x0000001925227211 */ /* 0x084fe200078e18ff */
[----:B------:R-:W-:Y:S01]  /*2650*/  BAR.SYNC.DEFER_BLOCKING 0x0 ;  /* 0x0000000000007b1d */ /* 0x000fe20000010000 */
[----:B---3--:R-:W-:-:S05]  /*2660*/  LEA R36, R36, R25, 0x3 ;  /* 0x0000001924247211 */ /* 0x008fca00078e18ff */
[----:B------:R-:W1:Y:S04]  /*2670*/  LDS.64 R34, [R34] ;  /* 0x0000000022227984 */ /* 0x000e680000000a00 */
[----:B------:R-:W2:Y:S01]  /*2680*/  LDS.64 R36, [R36+0xa00] ;  /* 0x000a000024247984 */ /* 0x000ea20000000a00 */
[----:B-1----:R-:W-:Y:S01]  /*2690*/  FADD.FTZ R34, RZ, R34 ;  /* 0x00000022ff227221 */ /* 0x002fe20000010000 */
[----:B------:R-:W-:-:S03]  /*26a0*/  FADD.FTZ R35, RZ, R35 ;  /* 0x00000023ff237221 */ /* 0x000fc60000010000 */
[----:B--2---:R-:W-:Y:S02]  /*26b0*/  FADD.FTZ R36, R34, R36 ;  /* 0x0000002422247221 */ /* 0x004fe40000010000 */
[----:B------:R-:W2:Y:S01]  /*26c0*/  LDL R34, [R1+0x9c] ;  /* 0x00009c0001227983 */ /* 0x000ea20000100800 */
[----:B------:R-:W-:Y:S01]  /*26d0*/  FADD.FTZ R37, R35, R37 ;  /* 0x0000002523257221 */ /* 0x000fe20000010000 */
[----:B--2---:R-:W-:-:S06]  /*26e0*/  LEA R34, R34, R25, 0x3 ;  /* 0x0000001922227211 */ /* 0x004fcc00078e18ff */
[----:B------:R-:W1:Y:S02]  /*26f0*/  LDS.64 R34, [R34+0x1400] ;  /* 0x0014000022227984 */ /* 0x000e640000000a00 */
[----:B-1----:R-:W-:Y:S02]  /*2700*/  FADD.FTZ R36, R36, R34 ;  /* 0x0000002224247221 */ /* 0x002fe40000010000 */
[----:B------:R-:W2:Y:S01]  /*2710*/  LDL R34, [R1+0x98] ;  /* 0x0000980001227983 */ /* 0x000ea20000100800 */
[----:B------:R-:W-:Y:S01]  /*2720*/  ULOP3.LUT UR5, UR6, 0x7ffffff8, URZ, 0xc0, !UPT ;  /* 0x7ffffff806057892 */ /* 0x000fe2000f8ec03f */
[----:B------:R-:W-:-:S03]  /*2730*/  FADD.FTZ R37, R37, R35 ;  /* 0x0000002325257221 */ /* 0x000fc60000010000 */
[----:B------:R-:W-:Y:S01]  /*2740*/  ULOP3.LUT UR5, UR5, 0x7, UR17, 0xf8, !UPT ;  /* 0x0000000705057892 */ /* 0x000fe2000f8ef811 */
[----:B--2---:R-:W-:-:S05]  /*2750*/  LEA R34, R34, R25, 0x3 ;  /* 0x0000001922227211 */ /* 0x004fca00078e18ff */
[----:B------:R-:W-:Y:S01]  /*2760*/  MOV R25, UR5 ;  /* 0x0000000500197c02 */ /* 0x000fe20008000f00 */
[----:B------:R-:W1:Y:S04]  /*2770*/  LDS.64 R34, [R34+0x1e00] ;  /* 0x001e000022227984 */ /* 0x000e680000000a00 */
[----:B------:R-:W-:Y:S02]  /*2780*/  IMAD R25, R25, 0xa00, R0 ;  /* 0x00000a0019197824 */ /* 0x000fe400078e0200 */
[----:B------:R0:W5:Y:S02]  /*2790*/  LDL.LU R0, [R1+0xa8] ;  /* 0x0000a80001007983 */ /* 0x0001640000300800 */
[----:B------:R-:W-:-:S05]  /*27a0*/  VIADD R25, R25, UR14 ;  /* 0x0000000e19197c36 */ /* 0x000fca0008000000 */
[----:B------:R-:W-:Y:S01]  /*27b0*/  SHF.L.U32 R25, R25, 0x1, RZ ;  /* 0x0000000119197819 */ /* 0x000fe200000006ff */
[----:B-1----:R-:W-:Y:S01]  /*27c0*/  FADD.FTZ R35, R37, R35 ;  /* 0x0000002325237221 */ /* 0x002fe20000010000 */
[----:B------:R-:W-:Y:S02]  /*27d0*/  FADD.FTZ R34, R36, R34 ;  /* 0x0000002224227221 */ /* 0x000fe40000010000 */
[----:B------:R-:W1:Y:S02]  /*27e0*/  LDC.64 R36, c[0x0][0x260] ;  /* 0x00009800ff247b82 */ /* 0x000e640000000a00 */
[----:B-1----:R-:W-:-:S05]  /*27f0*/  IMAD.WIDE.U32 R36, R25, 0x4, R36 ;  /* 0x0000000419247825 */ /* 0x002fca00078e0024 */
[----:B------:R0:W-:Y:S02]  /*2800*/  STG.E.64 desc[UR12][R36.64+0x5000], R34 ;  /* 0x0050002224007986 */ /* 0x0001e4000c101b0c */
.L_x_2352:
        /* <DEDUP_REMOVED lines=17> */
[----:B------:R-:W-:-:S03]  /*2920*/  HFMA2.MMA R35, -RZ, RZ, 0, 2.384185791015625e-06 ;  /* 0x00000028ff237435 */ /* 0x000fc600000001ff */
[----:B------:R-:W-:-:S07]  /*2930*/  SHF.R.S32.HI R36, RZ, 0x2, R36 ;  /* 0x00000002ff247819 */ /* 0x000fce0000011424 */
[----:B------:R-:W-:Y:S02]  /*2940*/  IMAD R36, R36, R35, UR7 ;  /* 0x0000000724247e24 */ /* 0x000fe4000f8e0223 */
[----:B------:R-:W-:-:S05]  /*2950*/  IMAD.SHL.U32 R35, R37, 0x8, RZ ;  /* 0x0000000825237824 */ /* 0x000fca00078e00ff */
        /* <DEDUP_REMOVED lines=17> */
[----:B------:R-:W-:-:S05]  /*2a70*/  LOP3.LUT R34, R34, 0x18, RZ, 0xc0, !PT ;  /* 0x0000001822227812 */ /* 0x000fca00078ec0ff */
        /* <DEDUP_REMOVED lines=215> */
[----:B------:R-:W-:Y:S02]  /*37f0*/  LEA.HI R34, R34, R25, RZ, 0x2 ;  /* 0x0000001922227211 */ /* 0x000fe400078f10ff */
[----:B------:R-:W-:Y:S02]  /*3800*/  MOV R25, 0x28 ;  /* 0x0000002800197802 */ /* 0x000fe40000000f00 */
[----:B------:R-:W-:-:S05]  /*3810*/  SHF.R.S32.HI R34, RZ, 0x2, R34 ;  /* 0x00000002ff227819 */ /* 0x000fca0000011422 */
[----:B------:R-:W-:Y:S02]  /*3820*/  IMAD R34, R34, R25, UR7 ;  /* 0x0000000722227e24 */ /* 0x000fe4000f8e0219 */
[----:B0-----:R-:W-:-:S05]  /*3830*/  IMAD.SHL.U32 R35, R35, 0x8, RZ ;  /* 0x0000000823237824 */ /* 0x001fca00078e00ff */
[----:B------:R-:W-:-:S04]  /*3840*/  LOP3.LUT R35, R35, 0x18, RZ, 0xc0, !PT ;  /* 0x0000001823237812 */ /* 0x000fc800078ec0ff */
[----:B------:R-:W-:-:S06]  /*3850*/  IADD3 R34, R35, R34, RZ ;  /* 0x0000002223227210 */ /* 0x000fcc0007ffe0ff */
[----:B------:R-:W0:Y:S02]  /*3860*/  LDS.64 R34, [R34] ;  /* 0x0000000022227984 */ /* 0x000e240000000a00 */
[----:B0-----:R-:W-:Y:S01]  /*3870*/  FADD.FTZ R34, R36, R34 ;  /* 0x0000002224227221 */ /* 0x001fe20000010000 */
[----:B------:R-:W-:-:S07]  /*3880*/  FADD.FTZ R35, R37, R35 ;  /* 0x0000002325237221 */ /* 0x000fce0000010000 */
.L_x_2354:
[----:B------:R-:W-:Y:S05]  /*3890*/  BSYNC B0 ;  /* 0x0000000000007941 */ /* 0x000fea0003800000 */
.L_x_2353:
        /* <DEDUP_REMOVED lines=12> */
[----:B------:R-:W-:Y:S01]  /*3960*/  SHF.R.U32.HI R36, RZ, 0x2, R37 ;  /* 0x00000002ff247819 */ /* 0x000fe20000011625 */
[----:B------:R-:W-:Y:S01]  /*3970*/  ULDC UR5, c[0x0][0x10] ;  /* 0x0000040000057ab9 */ /* 0x000fe20000000800 */
[----:B------:R-:W-:Y:S01]  /*3980*/  MOV R25, UR17 ;  /* 0x0000001100197c02 */ /* 0x000fe20008000f00 */
[----:B------:R-:W-:Y:S01]  /*3990*/  UIMAD UR5, UR5, UR4, UR6 ;  /* 0x00000004050572a4 */ /* 0x000fe2000f8e0206 */
[----:B------:R-:W-:-:S04]  /*39a0*/  SHF.L.U32 R36, R36, 0x3, RZ ;  /* 0x0000000324247819 */ /* 0x000fc800000006ff */
[----:B------:R-:W-:Y:S02]  /*39b0*/  LOP3.LUT R25, R36, 0xfffffff8, R25, 0xe2, !PT ;  /* 0xfffffff824197812 */ /* 0x000fe400078ee219 */
[----:B------:R-:W-:-:S05]  /*39c0*/  MOV R36, UR5 ;  /* 0x0000000500247c02 */ /* 0x000fca0008000f00 */
[----:B------:R-:W-:Y:S02]  /*39d0*/  IMAD R25, R36, 0x20, R25 ;  /* 0x0000002024197824 */ /* 0x000fe400078e0219 */
[----:B------:R-:W0:Y:S03]  /*39e0*/  LDC.64 R36, c[0x0][0x260] ;  /* 0x00009800ff247b82 */ /* 0x000e260000000a00 */
[----:B------:R-:W-:-:S05]  /*39f0*/  SHF.L.U32 R25, R25, 0x1, RZ ;  /* 0x0000000119197819 */ /* 0x000fca00000006ff */
[----:B0-----:R-:W-:-:S05]  /*3a00*/  IMAD.WIDE.U32 R36, R25, 0x4, R36 ;  /* 0x0000000419247825 */ /* 0x001fca00078e0024 */
[----:B------:R0:W-:Y:S02]  /*3a10*/  STG.E.64 desc[UR12][R36.64], R34 ;  /* 0x0000002224007986 */ /* 0x0001e4000c101b0c */
.L_x_2356:
[----:B------:R-:W-:Y:S05]  /*3a20*/  BSYNC B0 ;  /* 0x0000000000007941 */ /* 0x000fea0003800000 */
.L_x_2355:
[----:B------:R-:W-:-:S04]  /*3a30*/  UISETP.GE.U32.AND UP0, UPT, UR8, UR16, UPT ;  /* 0x000000100800728c */ /* 0x000fc8000bf06070 */
[----:B------:R-:W-:-:S06]  /*3a40*/  UISETP.GE.AND.EX UP0, UPT, UR9, UR11, UPT, UP0 ;  /* 0x0000000b0900728c */ /* 0x000fcc000bf06300 */
[----:B------:R-:W-:-:S13]  /*3a50*/  PLOP3.LUT P1, PT, PT, PT, UP0, 0x80, 0x0 ;  /* 0x000000000000781c */ /* 0x000fda0003f2f008 */
[----:B------:R-:W-:Y:S05]  /*3a60*/  @P1 BRA `(.L_x_2357) ;  /* 0x00000000005c1947 */ /* 0x000fea0003800000 */
[----:B------:R-:W1:Y:S01]  /*3a70*/  S2R R25, SR_TID.X ;  /* 0x0000000000197919 */ /* 0x000e620000002100 */
        /* <DEDUP_REMOVED lines=13> */
.L_x_2359:
[----:B------:R-:W2:Y:S04]  /*3b50*/  LD.E.STRONG.GPU R36, desc[UR12][R34.64] ;  /* 0x0000000c22247980 */ /* 0x000ea8000c10f900 */
[----:B--2---:R-:W-:Y:S01]  /*3b60*/  CCTL.IVALL ;  /* 0x00000000ff00798f */ /* 0x004fe20002000000 */
[----:B------:R-:W-:Y:S05]  /*3b70*/  YIELD ;  /* 0x0000000000007946 */ /* 0x000fea0003800000 */
[----:B-----5:R-:W-:-:S04]  /*3b80*/  LOP3.LUT R36, R36, R25, RZ, 0x3c, !PT ;  /* 0x0000001924247212 */ /* 0x020fc800078e3cff */
[----:B------:R-:W-:-:S13]  /*3b90*/  ISETP.GT.AND P1, PT, R36, -0x1, PT ;  /* 0xffffffff2400780c */ /* 0x000fda0003f24270 */
[----:B------:R-:W-:Y:S05]  /*3ba0*/  @P1 BRA `(.L_x_2359) ;  /* 0xfffffffc00e81947 */ /* 0x000fea000383ffff */
.L_x_2358:
[----:B------:R-:W-:Y:S05]  /*3bb0*/  WARPSYNC.ALL ;  /* 0x0000000000007948 */ /* 0x000fea0003800000 */
[----:B------:R-:W-:Y:S06]  /*3bc0*/  BAR.SYNC.DEFER_BLOCKING 0x0 ;  /* 0x0000000000007b1d */ /* 0x000fec0000010000 */
[----:B------:R-:W-:Y:S05]  /*3bd0*/  BRA `(.L_x_2360) ;  /* 0x0000000000687947 */ /* 0x000fea0003800000 */
.L_x_2357:
[----:B------:R-:W1:Y:S01]  /*3be0*/  S2R R25, SR_TID.X ;  /* 0x0000000000197919 */ /* 0x000e620000002100 */
[----:B------:R-:W-:Y:S01]  /*3bf0*/  BAR.SYNC.DEFER_BLOCKING 0x0 ;  /* 0x0000000000007b1d */ /* 0x000fe20000010000 */
[----:B-1----:R-:W-:-:S13]  /*3c00*/  ISETP.NE.AND P1, PT, R25, RZ, PT ;  /* 0x000000ff1900720c */ /* 0x002fda0003f25270 */
        /* <DEDUP_REMOVED lines=15> */
.L_x_2362:
[----:B------:R-:W2:Y:S04]  /*3d00*/  LD.E.STRONG.GPU R36, desc[UR12][R34.64] ;  /* 0x0000000c22247980 */ /* 0x000ea8000c10f900 */
[----:B--2---:R-:W-:Y:S01]  /*3d10*/  CCTL.IVALL ;  /* 0x00000000ff00798f */ /* 0x004fe20002000000 */
[----:B------:R-:W-:Y:S05]  /*3d20*/  YIELD ;  /* 0x0000000000007946 */ /* 0x000fea0003800000 */
[----:B-----5:R-:W-:-:S04]  /*3d30*/  LOP3.LUT R36, R36, R25, RZ, 0x3c, !PT ;  /* 0x0000001924247212 */ /* 0x020fc800078e3cff */
[----:B------:R-:W-:-:S13]  /*3d40*/  ISETP.GT.AND P1, PT, R36, -0x1, PT ;  /* 0xffffffff2400780c */ /* 0x000fda0003f24270 */
[----:B------:R-:W-:Y:S05]  /*3d50*/  @P1 BRA `(.L_x_2362) ;  /* 0xfffffffc00e81947 */ /* 0x000fea000383ffff */
.L_x_2361:
[----:B------:R-:W-:Y:S05]  /*3d60*/  WARPSYNC.ALL ;  /* 0x0000000000007948 */ /* 0x000fea0003800000 */
[----:B------:R-:W-:Y:S06]  /*3d70*/  BAR.SYNC.DEFER_BLOCKING 0x0 ;  /* 0x0000000000007b1d */ /* 0x000fec0000010000 */
.L_x_2360:
[----:B0-----:R-:W0:Y:S01]  /*3d80*/  S2R R37, SR_TID.X ;  /* 0x0000000000257919 */ /* 0x001e220000002100 */
[----:B------:R-:W2:Y:S01]  /*3d90*/  LDL.LU R36, [R1+0x94] ;  /* 0x0000940001247983 */ /* 0x000ea20000300800 */
[----:B------:R-:W-:-:S03]  /*3da0*/  MOV R34, UR4 ;  /* 0x0000000400227c02 */ /* 0x000fc60008000f00 */
[----:B------:R-:W-:Y:S04]  /*3db0*/  STL [R1+0xcc], R49 ;  /* 0x0000cc3101007387 */ /* 0x000fe80000100800 */
[----:B------:R-:W-:Y:S04]  /*3dc0*/  STL [R1+0xc8], R48 ;  /* 0x0000c83001007387 */ /* 0x000fe80000100800 */
[----:B------:R-:W-:Y:S04]  /*3dd0*/  STL [R1+0xc4], R33 ;  /* 0x0000c42101007387 */ /* 0x000fe80000100800 */
[----:B------:R-:W-:Y:S04]  /*3de0*/  STL [R1+0xc0], R32 ;  /* 0x0000c02001007387 */ /* 0x000fe80000100800 */
[----:B------:R-:W-:Y:S04]  /*3df0*/  STL [R1+0xbc], R31 ;  /* 0x0000bc1f01007387 */ /* 0x000fe80000100800 */
[----:B------:R-:W-:Y:S01]  /*3e00*/  STL [R1+0xb8], R30 ;  /* 0x0000b81e01007387 */ /* 0x000fe20000100800 */
[----:B0-----:R-:W-:-:S03]  /*3e10*/  ISETP.GT.U32.AND P1, PT, R37, 0x1f, PT ;  /* 0x0000001f2500780c */ /* 0x001fc60003f24070 */
[----:B------:R0:W-:Y:S04]  /*3e20*/  STL [R1+0xb4], R29 ;  /* 0x0000b41d01007387 */ /* 0x0001e80000100800 */
[----:B------:R1:W-:Y:S04]  /*3e30*/  STL [R1+0xb0], R28 ;  /* 0x0000b01c01007387 */ /* 0x0003e80000100800 */
[----:B------:R3:W-:Y:S02]  /*3e40*/  STL [R1+0xac], R27 ;  /* 0x0000ac1b01007387 */ /* 0x0007e40000100800 */
[----:B------:R-:W4:Y:S02]  /*3e50*/  @!P1 LDC R25, c[0x0][0x10] ;  /* 0x00000400ff199b82 */ /* 0x000f240000000800 */
[----:B------:R3:W-:Y:S04]  /*3e60*/  STL [R1+0xa8], R26 ;  /* 0x0000a81a01007387 */ /* 0x0007e80000100800 */
[----:B0-----:R-:W2:Y:S04]  /*3e70*/  LDL.LU R29, [R1+0x4c] ;  /* 0x00004c00011d7983 */ /* 0x001ea80000300800 */
[----:B-1----:R-:W2:Y:S04]  /*3e80*/  LDL.LU R28, [R1+0x50] ;  /* 0x00005000011c7983 */ /* 0x002ea80000300800 */
[----:B---3--:R-:W3:Y:S04]  /*3e90*/  LDL.LU R27, [R1+0x20] ;  /* 0x00002000011b7983 */ /* 0x008ee80000300800 */
[----:B------:R-:W3:Y:S01]  /*3ea0*/  LDL.LU R26, [R1+0x48] ;  /* 0x00004800011a7983 */ /* 0x000ee20000300800 */
[----:B----4-:R-:W-:Y:S01]  /*3eb0*/  @!P1 IMAD R25, R25, R34, UR6 ;  /* 0x0000000619199e24 */ /* 0x010fe2000f8e0222 */
[----:B------:R-:W-:-:S04]  /*3ec0*/  @!P1 LOP3.LUT R34, R37, 0x7ffffff8, RZ, 0xc0, !PT ;  /* 0x7ffffff825229812 */ /* 0x000fc800078ec0ff */
[----:B------:R-:W-:Y:S02]  /*3ed0*/  @!P1 LEA R25, R25, R34, 0x5 ;  /* 0x0000002219199211 */ /* 0x000fe400078e28ff */
[----:B------:R-:W-:-:S04]  /*3ee0*/  @!P1 LOP3.LUT R34, R37, 0x7, RZ, 0xc0, !PT ;  /* 0x0000000725229812 */ /* 0x000fc800078ec0ff */
[----:B------:R-:W-:Y:S02]  /*3ef0*/  @!P1 IADD3 R25, R25, R34, RZ ;  /* 0x0000002219199210 */ /* 0x000fe40007ffe0ff */
[----:B------:R-:W0:Y:S02]  /*3f00*/  @!P1 LDC.64 R34, c[0x0][0x260] ;  /* 0x00009800ff229b82 */ /* 0x000e240000000a00 */
[----:B------:R-:W-:-:S05]  /*3f10*/  @!P1 SHF.L.U32 R25, R25, 0x1, RZ ;  /* 0x0000000119199819 */ /* 0x000fca00000006ff */
[----:B0-----:R-:W-:-:S06]  /*3f20*/  @!P1 IMAD.WIDE.U32 R34, R25, 0x4, R34 ;  /* 0x0000000419229825 */ /* 0x001fcc00078e0022 */
[----:B------:R-:W4:Y:S01]  /*3f30*/  @!P1 LDG.E.64 R34, desc[UR12][R34.64] ;  /* 0x0000000c22229981 */ /* 0x000f22000c1e1b00 */
[----:B------:R-:W-:Y:S01]  /*3f40*/  HFMA2.MMA R25, -RZ, RZ, 0, 0 ;  /* 0x00000000ff197435 */ /* 0x000fe200000001ff */
[----:B------:R-:W0:Y:S01]  /*3f50*/  S2UR UR14, SR_CgaCtaId ;  /* 0x00000000000e79c3 */ /* 0x000e220000008800 */
[----:B------:R-:W-:Y:S01]  /*3f60*/  UMOV UR5, 0x400 ;  /* 0x0000040000057882 */ /* 0x000fe20000000000 */
[----:B------:R-:W-:Y:S02]  /*3f70*/  USHF.L.U32 UR10, UR10, 0x2, URZ ;  /* 0x000000020a0a7899 */ /* 0x000fe4000800063f */
[----:B------:R-:W-:Y:S02]  /*3f80*/  UIADD3 UR5, UR5, 0x3480, URZ ;  /* 0x0000348005057890 */ /* 0x000fe4000fffe03f */
[----:B------:R-:W-:Y:S02]  /*3f90*/  ULOP3.LUT UR10, UR10, 0x1c, URZ, 0xc0, !UPT ;  /* 0x0000001c0a0a7892 */ /* 0x000fe4000f8ec03f */
[----:B0-----:R-:W-:-:S03]  /*3fa0*/  ULEA UR5, UR14, UR5, 0x18 ;  /* 0x000000050e057291 */ /* 0x001fc6000f8ec03f */
[----:B------:R-:W-:Y:S01]  /*3fb0*/  ULDC.64 UR14, c[0x0][0x210] ;  /* 0x00008400000e7ab9 */ /* 0x000fe20000000a00 */
[----:B----4-:R-:W-:Y:S01]  /*3fc0*/  @!P1 FADD.FTZ R25, RZ, R34 ;  /* 0x00000022ff199221 */ /* 0x010fe20000010000 */
        /* <DEDUP_REMOVED lines=19> */
[----:B--2---:R-:W-:Y:S02]  /*4100*/  IADD3 R25, R36, -UR10, RZ ;  /* 0x8000000a24197c10 */ /* 0x004fe4000fffe0ff */
[----:B------:R-:W2:Y:S02]  /*4110*/  LDL.LU R35, [R1+0x44] ;  /* 0x0000440001237983 */ /* 0x000ea40000300800 */
[----:B------:R-:W-:Y:S01]  /*4120*/  LEA R25, R25, UR5, 0x3 ;  /* 0x0000000519197c11 */ /* 0x000fe2000f8e18ff */
[----:B------:R-:W-:Y:S06]  /*4130*/  BAR.SYNC.DEFER_BLOCKING 0x0 ;  /* 0x0000000000007b1d */ /* 0x000fec0000010000 */
[----:B------:R-:W4:Y:S04]  /*4140*/  LDL.LU R34, [R1+0x40] ;  /* 0x0000400001227983 */ /* 0x000f280000300800 */
[----:B------:R-:W4:Y:S04]  /*4150*/  LDL.LU R49, [R1+0x3c] ;  /* 0x00003c0001317983 */ /* 0x000f280000300800 */
[----:B------:R-:W4:Y:S04]  /*4160*/  LDL.LU R48, [R1+0x38] ;  /* 0x0000380001307983 */ /* 0x000f280000300800 */
[----:B------:R-:W4:Y:S04]  /*4170*/  LDL.LU R33, [R1+0x34] ;  /* 0x0000340001217983 */ /* 0x000f280000300800 */
[----:B------:R-:W0:Y:S04]  /*4180*/  LDS.64 R36, [R25] ;  /* 0x0000000019247984 */ /* 0x000e280000000a00 */
[----:B------:R-:W4:Y:S04]  /*4190*/  LDL.LU R32, [R1+0x30] ;  /* 0x0000300001207983 */ /* 0x000f280000300800 */
[----:B------:R-:W4:Y:S04]  /*41a0*/  LDL.LU R31, [R1+0x2c] ;  /* 0x00002c00011f7983 */ /* 0x000f280000300800 */
[----:B------:R-:W4:Y:S01]  /*41b0*/  LDL.LU R30, [R1+0x28] ;  /* 0x00002800011e7983 */ /* 0x000f220000300800 */
[--C-:B0----5:R-:W-:Y:S01]  /*41c0*/  FFMA.FTZ R0, R0, R3, -R36.reuse ;  /* 0x0000000300007223 */ /* 0x121fe20000010824 */
[--C-:B------:R-:W-:Y:S01]  /*41d0*/  FFMA.FTZ R52, R52, R4, -R36.reuse ;  /* 0x0000000434347223 */ /* 0x100fe20000010824 */
[--C-:B------:R-:W-:Y:S01]  /*41e0*/  FFMA.FTZ R51, R51, R5, -R36.reuse ;  /* 0x0000000533337223 */ /* 0x100fe20000010824 */
[----:B------:R-:W-:Y:S01]  /*41f0*/  FFMA.FTZ R50, R50, R6, -R36 ;  /* 0x0000000632327223 */ /* 0x000fe20000010824 */
[-C--:B------:R-:W-:Y:S01]  /*4200*/  FFMA.FTZ R0, R29, -R37.reuse, R0 ;  /* 0x800000251d007223 */ /* 0x080fe20000010000 */
[-C--:B------:R-:W-:Y:S01]  /*4210*/  FFMA.FTZ R52, R28, -R37.reuse, R52 ;  /* 0x800000251c347223 */ /* 0x080fe20000010034 */
[----:B------:R-:W4:Y:S01]  /*4220*/  LDL.LU R29, [R1+0x24] ;  /* 0x00002400011d7983 */ /* 0x000f220000300800 */
[-C--:B---3--:R-:W-:Y:S01]  /*4230*/  FFMA.FTZ R51, R27, -R37.reuse, R51 ;  /* 0x800000251b337223 */ /* 0x088fe20000010033 */
[----:B------:R-:W-:-:S02]  /*4240*/  FFMA.FTZ R50, R26, -R37, R50 ;  /* 0x800000251a327223 */ /* 0x000fc40000010032 */
[----:B------:R-:W3:Y:S04]  /*4250*/  LDL.LU R28, [R1+0x1c] ;  /* 0x00001c00011c7983 */ /* 0x000ee80000300800 */
[----:B------:R-:W3:Y:S04]  /*4260*/  LDL.LU R27, [R1+0x18] ;  /* 0x00001800011b7983 */ /* 0x000ee80000300800 */
[----:B------:R-:W3:Y:S04]  /*4270*/  LDL.LU R26, [R1+0x14] ;  /* 0x00001400011a7983 */ /* 0x000ee80000300800 */
[----:B------:R-:W3:Y:S01]  /*4280*/  LDL.LU R25, [R1+0x10] ;  /* 0x0000100001197983 */ /* 0x000ee20000300800 */
        /* <DEDUP_REMOVED lines=26> */
[--C-:B------:R-:W-:Y:S01]  /*4430*/  FFMA.FTZ R5, R5, R23, -R36.reuse ;  /* 0x0000001705057223 */ /* 0x100fe20000010824 */
[----:B------:R-:W-:Y:S01]  /*4440*/  FFMA.FTZ R6, R6, R24, -R36 ;  /* 0x0000001806067223 */ /* 0x000fe20000010824 */
[----:B------:R-:W3:Y:S04]  /*4450*/  LDL.LU R21, [R1+0xc] ;  /* 0x00000c0001157983 */ /* 0x000ee80000300800 */
[----:B------:R-:W3:Y:S01]  /*4460*/  LDL.LU R36, [R1+0x8] ;  /* 0x0000080001247983 */ /* 0x000ee20000300800 */
[----:B--2---:R-:W-:-:S03]  /*4470*/  FFMA.FTZ R47, R35, -R37, R47 ;  /* 0x80000025232f7223 */ /* 0x004fc6000001002f */
[----:B------:R-:W2:Y:S01]  /*4480*/  LDL.LU R35, [R1+0x4] ;  /* 0x0000040001237983 */ /* 0x000ea20000300800 */
[----:B----4-:R-:W-:-:S03]  /*4490*/  FFMA.FTZ R46, R34, -R37, R46 ;  /* 0x80000025222e7223 */ /* 0x010fc6000001002e */
[----:B------:R-:W4:Y:S01]  /*44a0*/  LDL.LU R34, [R1] ;  /* 0x0000000001227983 */ /* 0x000f220000300800 */
[----:B------:R-:W-:-:S03]  /*44b0*/  FFMA.FTZ R45, R49, -R37, R45 ;  /* 0x80000025312d7223 */ /* 0x000fc6000001002d */
[----:B------:R-:W4:Y:S01]  /*44c0*/  LDL.LU R49, [R1+0xcc] ;  /* 0x0000cc0001317983 */ /* 0x000f220000300800 */
[----:B------:R-:W-:-:S03]  /*44d0*/  FFMA.FTZ R44, R48, -R37, R44 ;  /* 0x80000025302c7223 */ /* 0x000fc6000001002c */
[----:B------:R-:W4:Y:S01]  /*44e0*/  LDL.LU R48, [R1+0xc8] ;  /* 0x0000c80001307983 */ /* 0x000f220000300800 */
[----:B------:R-:W-:-:S03]  /*44f0*/  FFMA.FTZ R43, R33, -R37, R43 ;  /* 0x80000025212b7223 */ /* 0x000fc6000001002b */
[----:B------:R0:W5:Y:S01]  /*4500*/  LDL.LU R33, [R1+0xc4] ;  /* 0x0000c40001217983 */ /* 0x0001620000300800 */
        /* <DEDUP_REMOVED lines=8> */
[----:B---3--:R-:W-:-:S03]  /*4590*/  FFMA.FTZ R38, R28, -R37, R38 ;  /* 0x800000251c267223 */ /* 0x008fc60000010026 */
[----:B------:R0:W5:Y:S01]  /*45a0*/  LDL.LU R28, [R1+0xb0] ;  /* 0x0000b000011c7983 */ /* 0x0001620000300800 */
[----:B------:R-:W-:-:S03]  /*45b0*/  FFMA.FTZ R7, R27, -R37, R7 ;  /* 0x800000251b077223 */ /* 0x000fc60000010007 */
[----:B------:R0:W5:Y:S01]  /*45c0*/  LDL.LU R27, [R1+0xac] ;  /* 0x0000ac00011b7983 */ /* 0x0001620000300800 */
[----:B------:R-:W-:-:S03]  /*45d0*/  FFMA.FTZ R8, R26, -R37, R8 ;  /* 0x800000251a087223 */ /* 0x000fc60000010008 */
[----:B------:R0:W5:Y:S01]  /*45e0*/  LDL.LU R26, [R1+0xa8] ;  /* 0x0000a800011a7983 */ /* 0x0001620000300800 */
[----:B------:R-:W-:-:S03]  /*45f0*/  FFMA.FTZ R9, R25, -R37, R9 ;  /* 0x8000002519097223 */ /* 0x000fc60000010009 */
[----:B------:R-:W3:Y:S01]  /*4600*/  LDL.LU R25, [R1+0x68] ;  /* 0x0000680001197983 */ /* 0x000ee20000300800 */
[-C--:B------:R-:W-:Y:S01]  /*4610*/  FFMA.FTZ R53, R53, -R37.reuse, R4 ;  /* 0x8000002535357223 */ /* 0x080fe20000010004 */
[-C--:B------:R-:W-:Y:S02]  /*4620*/  FFMA.FTZ R10, R21, -R37.reuse, R10 ;  /* 0x80000025150a7223 */ /* 0x080fe4000001000a */
[----:B------:R-:W4:Y:S01]  /*4630*/  LDL.LU R21, [R1+0x90] ;  /* 0x0000900001157983 */ /* 0x000f220000300800 */
[-C--:B------:R-:W-:Y:S01]  /*4640*/  FFMA.FTZ R11, R36, -R37.reuse, R11 ;  /* 0x80000025240b7223 */ /* 0x080fe2000001000b */
[----:B---3--:R-:W-:Y:S02]  /*4650*/  IADD3 R4, P1, R25, UR14, RZ ;  /* 0x0000000e19047c10 */ /* 0x008fe4000ff3e0ff */
[----:B------:R-:W3:Y:S04]  /*4660*/  LDL.LU R25, [R1+0x88] ;  /* 0x0000880001197983 */ /* 0x000ee80000300800 */
[----:B------:R-:W3:Y:S01]  /*4670*/  LDL.LU R36, [R1+0x8c] ;  /* 0x00008c0001247983 */ /* 0x000ee20000300800 */
[C---:B------:R-:W-:Y:S01]  /*4680*/  FMUL.FTZ R0, R2.reuse, R0 ;  /* 0x0000000002007220 */ /* 0x040fe20000410000 */
[----:B------:R-:W-:Y:S01]  /*4690*/  FMUL.FTZ R52, R2, R52 ;  /* 0x0000003402347220 */ /* 0x000fe20000410000 */
[-C--:B--2---:R-:W-:Y:S01]  /*46a0*/  FFMA.FTZ R12, R35, -R37.reuse, R12 ;  /* 0x80000025230c7223 */ /* 0x084fe2000001000c */
[-C--:B----4-:R-:W-:Y:S01]  /*46b0*/  FFMA.FTZ R13, R34, -R37.reuse, R13 ;  /* 0x80000025220d7223 */ /* 0x090fe2000001000d */
        /* <DEDUP_REMOVED lines=10> */
[C---:B------:R-:W-:Y:S01]  /*4760*/  FMUL.FTZ R51, R2.reuse, R51 ;  /* 0x0000003302337220 */ /* 0x040fe20000410000 */
[----:B------:R-:W-:Y:S01]  /*4770*/  FMUL.FTZ R50, R2, R50 ;  /* 0x0000003202327220 */ /* 0x000fe20000410000 */
[----:B------:R-:W-:Y:S01]  /*4780*/  F2FP.F16.F32.PACK_AB R0, R52, R0 ;  /* 0x000000003400723e */ /* 0x000fe200000000ff */
[----:B------:R-:W2:Y:S01]  /*4790*/  LDL.LU R37, [R1+0x80] ;  /* 0x0000800001257983 */ /* 0x000ea20000300800 */
[C---:B------:R-:W-:Y:S01]  /*47a0*/  FMUL.FTZ R47, R2.reuse, R47 ;  /* 0x0000002f022f7220 */ /* 0x040fe20000410000 */
[C---:B------:R-:W-:Y:S01]  /*47b0*/  FMUL.FTZ R46, R2.reuse, R46 ;  /* 0x0000002e022e7220 */ /* 0x040fe20000410000 */
[----:B------:R-:W-:Y:S01]  /*47c0*/  IADD3.X R5, R21, UR15, RZ, P1, !PT ;  /* 0x0000000f15057c10 */ /* 0x000fe20008ffe4ff */
[----:B------:R-:W-:Y:S01]  /*47d0*/  FMUL.FTZ R21, R2, R3 ;  /* 0x0000000302157220 */ /* 0x000fe20000410000 */
[----:B------:R-:W4:Y:S01]  /*47e0*/  LDL.LU R35, [R1+0x84] ;  /* 0x0000840001237983 */ /* 0x000f220000300800 */
[----:B------:R-:W-:Y:S01]  /*47f0*/  PRMT R3, R0, 0x7632, R3 ;  /* 0x0000763200037816 */ /* 0x000fe20000000003 */
[----:B------:R-:W-:Y:S01]  /*4800*/  FMUL.FTZ R45, R2, R45 ;  /* 0x0000002d022d7220 */ /* 0x000fe20000410000 */
[----:B------:R-:W-:Y:S01]  /*4810*/  F2FP.F16.F32.PACK_AB R50, R50, R51 ;  /* 0x000000333232723e */ /* 0x000fe200000000ff */
        /* <DEDUP_REMOVED lines=24> */
[----:B------:R-:W4:Y:S01]  /*49a0*/  LDL.LU R34, [R1+0x78] ;  /* 0x0000780001227983 */ /* 0x000f220000300800 */
[----:B------:R-:W-:-:S02]  /*49b0*/  F2FP.F16.F32.PACK_AB R46, R46, R47 ;  /* 0x0000002f2e2e723e */ /* 0x000fc400000000ff */
[----:B------:R-:W-:Y:S01]  /*49c0*/  PRMT R22, R50, 0x7632, R22 ;  /* 0x0000763232167816 */ /* 0x000fe20000000016 */
[----:B------:R1:W-:Y:S01]  /*49d0*/  STG.E.U16 desc[UR12][R4.64+0x2], R3 ;  /* 0x0000020304007986 */ /* 0x0003e2000c10150c */
[----:B------:R-:W-:-:S03]  /*49e0*/  PRMT R23, R46, 0x7632, R23 ;  /* 0x000076322e177816 */ /* 0x000fc60000000017 */
[----:B------:R-:W-:Y:S04]  /*49f0*/  STG.E.U16 desc[UR12][R4.64], R0 ;  /* 0x0000000004007986 */ /* 0x000fe8000c10150c */
[----:B------:R-:W-:Y:S04]  /*4a00*/  STG.E.U16 desc[UR12][R4.64+0x4], R50 ;  /* 0x0000043204007986 */ /* 0x000fe8000c10150c */
[----:B------:R-:W-:Y:S01]  /*4a10*/  STG.E.U16 desc[UR12][R4.64+0x6], R22 ;  /* 0x0000061604007986 */ /* 0x000fe2000c10150c */
[----:B---3--:R-:W-:-:S03]  /*4a20*/  IADD3 R2, P1, R25, UR14, RZ ;  /* 0x0000000e19027c10 */ /* 0x008fc6000ff3e0ff */
[----:B------:R-:W3:Y:S01]  /*4a30*/  LDL.LU R25, [R1+0x7c] ;  /* 0x00007c0001197983 */ /* 0x000ee20000300800 */
[----:B-1----:R-:W-:-:S03]  /*4a40*/  IADD3.X R3, R36, UR15, RZ, P1, !PT ;  /* 0x0000000f24037c10 */ /* 0x002fc60008ffe4ff */
[----:B------:R-:W3:Y:S04]  /*4a50*/  LDL.LU R36, [R1+0x70] ;  /* 0x0000700001247983 */ /* 0x000ee80000300800 */
[----:B------:R1:W-:Y:S04]  /*4a60*/  STG.E.U16 desc[UR12][R2.64+0x2], R23 ;  /* 0x0000021702007986 */ /* 0x0003e8000c10150c */
[----:B-1----:R-:W3:Y:S01]  /*4a70*/  LDL.LU R23, [R1+0x74] ;  /* 0x0000740001177983 */ /* 0x002ee20000300800 */
[----:B------:R-:W-:Y:S02]  /*4a80*/  F2FP.F16.F32.PACK_AB R44, R44, R45 ;  /* 0x0000002d2c2c723e */ /* 0x000fe400000000ff */
[----:B--2---:R-:W-:-:S02]  /*4a90*/  IADD3 R4, P1, R37, UR14, RZ ;  /* 0x0000000e25047c10 */ /* 0x004fc4000ff3e0ff */
[----:B------:R-:W-:Y:S02]  /*4aa0*/  PRMT R0, R44, 0x7632, R0 ;  /* 0x000076322c007816 */ /* 0x000fe40000000000 */
[----:B------:R-:W-:Y:S02]  /*4ab0*/  F2FP.F16.F32.PACK_AB R42, R42, R43 ;  /* 0x0000002b2a2a723e */ /* 0x000fe400000000ff */
[----:B------:R-:W-:Y:S01]  /*4ac0*/  F2FP.F16.F32.PACK_AB R40, R40, R41 ;  /* 0x000000292828723e */ /* 0x000fe200000000ff */
[----:B------:R-:W-:Y:S01]  /*4ad0*/  STG.E.U16 desc[UR12][R2.64], R46 ;  /* 0x0000002e02007986 */ /* 0x000fe2000c10150c */
[----:B----4-:R-:W-:Y:S02]  /*4ae0*/  IADD3.X R5, R35, UR15, RZ, P1, !PT ;  /* 0x0000000f23057c10 */ /* 0x010fe40008ffe4ff */
[----:B------:R-:W-:Y:S01]  /*4af0*/  PRMT R24, R42, 0x7632, R24 ;  /* 0x000076322a187816 */ /* 0x000fe20000000018 */
[----:B------:R-:W-:Y:S01]  /*4b00*/  STG.E.U16 desc[UR12][R2.64+0x4], R44 ;  /* 0x0000042c02007986 */ /* 0x000fe2000c10150c */
[----:B------:R-:W-:-:S03]  /*4b10*/  PRMT R22, R40, 0x7632, R22 ;  /* 0x0000763228167816 */ /* 0x000fc60000000016 */
[----:B------:R-:W2:Y:S04]  /*4b20*/  LDL.LU R35, [R1+0x64] ;  /* 0x0000640001237983 */ /* 0x000ea80000300800 */
[----:B------:R1:W-:Y:S04]  /*4b30*/  STG.E.U16 desc[UR12][R2.64+0x6], R0 ;  /* 0x0000060002007986 */ /* 0x0003e8000c10150c */
[----:B------:R-:W-:Y:S04]  /*4b40*/  STG.E.U16 desc[UR12][R4.64], R42 ;  /* 0x0000002a04007986 */ /* 0x000fe8000c10150c */
[----:B------:R-:W-:Y:S01]  /*4b50*/  STG.E.U16 desc[UR12][R4.64+0x2], R24 ;  /* 0x0000021804007986 */ /* 0x000fe2000c10150c */
[----:B-1----:R-:W-:-:S03]  /*4b60*/  IADD3 R2, P1, R34, UR14, RZ ;  /* 0x0000000e22027c10 */ /* 0x002fc6000ff3e0ff */
[----:B------:R-:W4:Y:S04]  /*4b70*/  LDL.LU R34, [R1+0x6c] ;  /* 0x00006c0001227983 */ /* 0x000f280000300800 */
[----:B------:R-:W-:Y:S04]  /*4b80*/  STG.E.U16 desc[UR12][R4.64+0x4], R40 ;  /* 0x0000042804007986 */ /* 0x000fe8000c10150c */
[----:B------:R1:W-:Y:S01]  /*4b90*/  STG.E.U16 desc[UR12][R4.64+0x6], R22 ;  /* 0x0000061604007986 */ /* 0x0003e2000c10150c */
[----:B---3--:R-:W-:-:S03]  /*4ba0*/  IADD3.X R3, R25, UR15, RZ, P1, !PT ;  /* 0x0000000f19037c10 */ /* 0x008fc60008ffe4ff */
[----:B------:R-:W3:Y:S01]  /*4bb0*/  LDL.LU R25, [R1+0x5c] ;  /* 0x00005c0001197983 */ /* 0x000ee20000300800 */
[----:B-1----:R-:W-:-:S03]  /*4bc0*/  IADD3 R4, P1, R36, UR14, RZ ;  /* 0x0000000e24047c10 */ /* 0x002fc6000ff3e0ff */
[----:B------:R-:W3:Y:S01]  /*4bd0*/  LDL.LU R24, [R1+0x60] ;  /* 0x0000600001187983 */ /* 0x000ee20000300800 */
[----:B------:R-:W-:-:S03]  /*4be0*/  IADD3.X R5, R23, UR15, RZ, P1, !PT ;  /* 0x0000000f17057c10 */ /* 0x000fc60008ffe4ff */
[----:B------:R-:W3:Y:S04]  /*4bf0*/  LDL.LU R23, [R1+0x54] ;  /* 0x0000540001177983 */ /* 0x000ee80000300800 */
[----:B------:R-:W3:Y:S01]  /*4c00*/  LDL.LU R22, [R1+0x58] ;  /* 0x0000580001167983 */ /* 0x000ee20000300800 */
[----:B------:R-:W-:Y:S02]  /*4c10*/  F2FP.F16.F32.PACK_AB R38, R38, R39 ;  /* 0x000000272626723e */ /* 0x000fe400000000ff */
[----:B------:R-:W-:Y:S02]  /*4c20*/  F2FP.F16.F32.PACK_AB R7, R8, R7 ;  /* 0x000000070807723e */ /* 0x000fe400000000ff */
[----:B------:R-:W-:Y:S02]  /*4c30*/  PRMT R8, R38, 0x7632, R8 ;  /* 0x0000763226087816 */ /* 0x000fe40000000008 */
[----:B------:R-:W-:-:S02]  /*4c40*/  PRMT R0, R7, 0x7632, R0 ;  /* 0x0000763207007816 */ /* 0x000fc40000000000 */
[----:B------:R-:W-:Y:S01]  /*4c50*/  F2FP.F16.F32.PACK_AB R9, R10, R9 ;  /* 0x000000090a09723e */ /* 0x000fe200000000ff */
[----:B------:R2:W-:Y:S01]  /*4c60*/  STG.E.U16 desc[UR12][R2.64+0x2], R8 ;  /* 0x0000020802007986 */ /* 0x0005e2000c10150c */
[----:B------:R-:W-:Y:S02]  /*4c70*/  F2FP.F16.F32.PACK_AB R11, R12, R11 ;  /* 0x0000000b0c0b723e */ /* 0x000fe400000000ff */
[----:B------:R-:W-:Y:S01]  /*4c80*/  F2FP.F16.F32.PACK_AB R13, R14, R13 ;  /* 0x0000000d0e0d723e */ /* 0x000fe200000000ff */
[----:B------:R-:W-:Y:S01]  /*4c90*/  STG.E.U16 desc[UR12][R2.64], R38 ;  /* 0x0000002602007986 */ /* 0x000fe2000c10150c */
[----:B------:R-:W-:-:S03]  /*4ca0*/  PRMT R10, R9, 0x7632, R10 ;  /* 0x00007632090a7816 */ /* 0x000fc6000000000a */
[----:B------:R-:W-:Y:S01]  /*4cb0*/  STG.E.U16 desc[UR12][R2.64+0x4], R7 ;  /* 0x0000040702007986 */ /* 0x000fe2000c10150c */
[----:B--2---:R-:W-:-:S03]  /*4cc0*/  IADD3 R8, P1, R35, UR14, RZ ;  /* 0x0000000e23087c10 */ /* 0x004fc6000ff3e0ff */
[----:B------:R1:W-:Y:S01]  /*4cd0*/  STG.E.U16 desc[UR12][R2.64+0x6], R0 ;  /* 0x0000060002007986 */ /* 0x0003e2000c10150c */
[----:B------:R-:W-:-:S03]  /*4ce0*/  F2FP.F16.F32.PACK_AB R15, R16, R15 ;  /* 0x0000000f100f723e */ /* 0x000fc600000000ff */
[----:B------:R4:W-:Y:S01]  /*4cf0*/  STG.E.U16 desc[UR12][R4.64], R9 ;  /* 0x0000000904007986 */ /* 0x0009e2000c10150c */
[----:B------:R-:W-:Y:S02]  /*4d00*/  F2FP.F16.F32.PACK_AB R17, R18, R17 ;  /* 0x000000111211723e */ /* 0x000fe400000000ff */
[----:B------:R-:W-:Y:S02]  /*4d10*/  F2FP.F16.F32.PACK_AB R19, R20, R19 ;  /* 0x000000131413723e */ /* 0x000fe400000000ff */
[----:B-1----:R-:W-:Y:S02]  /*4d20*/  PRMT R3, R11, 0x7632, R3 ;  /* 0x000076320b037816 */ /* 0x002fe40000000003 */
[----:B------:R-:W-:Y:S02]  /*4d30*/  PRMT R0, R13, 0x7632, R0 ;  /* 0x000076320d007816 */ /* 0x000fe40000000000 */
[----:B----4-:R-:W-:Y:S01]  /*4d40*/  IADD3.X R9, R34, UR15, RZ, P1, !PT ;  /* 0x0000000f22097c10 */ /* 0x010fe20008ffe4ff */
[----:B------:R-:W-:Y:S01]  /*4d50*/  STG.E.U16 desc[UR12][R4.64+0x2], R10 ;  /* 0x0000020a04007986 */ /* 0x000fe2000c10150c */
[----:B------:R-:W-:-:S03]  /*4d60*/  PRMT R7, R17, 0x7632, R7 ;  /* 0x0000763211077816 */ /* 0x000fc60000000007 */
[----:B------:R-:W-:Y:S04]  /*4d70*/  STG.E.U16 desc[UR12][R4.64+0x4], R11 ;  /* 0x0000040b04007986 */ /* 0x000fe8000c10150c */
[----:B------:R1:W-:Y:S01]  /*4d80*/  STG.E.U16 desc[UR12][R4.64+0x6], R3 ;  /* 0x0000060304007986 */ /* 0x0003e2000c10150c */
[----:B------:R-:W-:-:S03]  /*4d90*/  F2FP.F16.F32.PACK_AB R21, R53, R21 ;  /* 0x000000153515723e */ /* 0x000fc600000000ff */
[----:B------:R2:W-:Y:S01]  /*4da0*/  STG.E.U16 desc[UR12][R8.64+0x2], R0 ;  /* 0x0000020008007986 */ /* 0x0005e2000c10150c */
[----:B------:R-:W-:Y:S02]  /*4db0*/  F2FP.F16.F32.PACK_AB R6, R6, R49 ;  /* 0x000000310606723e */ /* 0x000fe400000000ff */
[----:B-1----:R-:W-:Y:S02]  /*4dc0*/  PRMT R5, R15, 0x7632, R5 ;  /* 0x000076320f057816 */ /* 0x002fe40000000005 */
[----:B--2---:R-:W-:Y:S01]  /*4dd0*/  PRMT R0, R19, 0x7632, R0 ;  /* 0x0000763213007816 */ /* 0x004fe20000000000 */
[----:B------:R-:W-:Y:S04]  /*4de0*/  STG.E.U16 desc[UR12][R8.64], R13 ;  /* 0x0000000d08007986 */ /* 0x000fe8000c10150c */
[----:B------:R-:W-:Y:S04]  /*4df0*/  STG.E.U16 desc[UR12][R8.64+0x4], R15 ;  /* 0x0000040f08007986 */ /* 0x000fe8000c10150c */
[----:B------:R1:W-:Y:S02]  /*4e00*/  STG.E.U16 desc[UR12][R8.64+0x6], R5 ;  /* 0x0000060508007986 */ /* 0x0003e4000c10150c */
[----:B-1----:R-:W-:Y:S01]  /*4e10*/  PRMT R8, R6, 0x7632, R8 ;  /* 0x0000763206087816 */ /* 0x002fe20000000008 */
[----:B------:R-:W-:Y:S01]  /*4e20*/  ULOP3.LUT UR4, UR4, 0x1, URZ, 0x3c, !UPT ;  /* 0x0000000104047892 */ /* 0x000fe2000f8e3c3f */
[----:B------:R-:W-:Y:S01]  /*4e30*/  UMOV UR5, UR9 ;  /* 0x0000000900057c82 */ /* 0x000fe20008000000 */
[----:B------:R-:W-:Y:S01]  /*4e40*/  UMOV UR10, UR8 ;  /* 0x00000008000a7c82 */ /* 0x000fe20008000000 */
[----:B---3--:R-:W-:-:S04]  /*4e50*/  IADD3 R2, P1, R25, UR14, RZ ;  /* 0x0000000e19027c10 */ /* 0x008fc8000ff3e0ff */
[----:B------:R-:W-:-:S05]  /*4e60*/  IADD3.X R3, R24, UR15, RZ, P1, !PT ;  /* 0x0000000f18037c10 */ /* 0x000fca0008ffe4ff */
[----:B------:R-:W-:Y:S04]  /*4e70*/  STG.E.U16 desc[UR12][R2.64], R17 ;  /* 0x0000001102007986 */ /* 0x000fe8000c10150c */
[----:B------:R-:W-:Y:S04]  /*4e80*/  STG.E.U16 desc[UR12][R2.64+0x2], R7 ;  /* 0x0000020702007986 */ /* 0x000fe8000c10150c */
[----:B------:R-:W-:Y:S01]  /*4e90*/  STG.E.U16 desc[UR12][R2.64+0x4], R19 ;  /* 0x0000041302007986 */ /* 0x000fe2000c10150c */
[----:B------:R-:W-:-:S03]  /*4ea0*/  IADD3 R4, P1, R23, UR14, RZ ;  /* 0x0000000e17047c10 */ /* 0x000fc6000ff3e0ff */
[----:B------:R1:W-:Y:S01]  /*4eb0*/  STG.E.U16 desc[UR12][R2.64+0x6], R0 ;  /* 0x0000060002007986 */ /* 0x0003e2000c10150c */
[----:B------:R-:W-:Y:S02]  /*4ec0*/  IADD3.X R5, R22, UR15, RZ, P1, !PT ;  /* 0x0000000f16057c10 */ /* 0x000fe40008ffe4ff */
[----:B-1----:R-:W-:-:S03]  /*4ed0*/  PRMT R3, R21, 0x7632, R3 ;  /* 0x0000763215037816 */ /* 0x002fc60000000003 */
[----:B------:R0:W-:Y:S04]  /*4ee0*/  STG.E.U16 desc[UR12][R4.64], R21 ;  /* 0x0000001504007986 */ /* 0x0001e8000c10150c */
[----:B------:R0:W-:Y:S04]  /*4ef0*/  STG.E.U16 desc[UR12][R4.64+0x2], R3 ;  /* 0x0000020304007986 */ /* 0x0001e8000c10150c */
[----:B------:R0:W-:Y:S04]  /*4f00*/  STG.E.U16 desc[UR12][R4.64+0x4], R6 ;  /* 0x0000040604007986 */ /* 0x0001e8000c10150c */
[----:B------:R0:W-:Y:S01]  /*4f10*/  STG.E.U16 desc[UR12][R4.64+0x6], R8 ;  /* 0x0000060804007986 */ /* 0x0001e2000c10150c */
[----:B------:R-:W-:Y:S05]  /*4f20*/  @!P0 BRA `(.L_x_2363) ;  /* 0xffffffb4006c8947 */ /* 0x000fea000383ffff */
.L_x_2351:
        /* <DEDUP_REMOVED lines=11> */
[----:B0-----:R-:W-:Y:S01]  /*4fe0*/  HFMA2.MMA R5, -RZ, RZ, 0, 1.1920928955078125e-06 ;  /* 0x00000014ff057435 */ /* 0x001fe200000001ff */
[----:B-1----:R-:W-:Y:S02]  /*4ff0*/  LOP3.LUT R3, RZ, R14, RZ, 0x33, !PT ;  /* 0x0000000eff037212 */ /* 0x002fe400078e33ff */
[----:B------:R-:W-:Y:S02]  /*5000*/  LOP3.LUT R4, RZ, R15, RZ, 0x33, !PT ;  /* 0x0000000fff047212 */ /* 0x000fe400078e33ff */
[----:B------:R-:W-:-:S04]  /*5010*/  ISETP.GT.U32.AND P0, PT, R3, -0x6, PT ;  /* 0xfffffffa0300780c */ /* 0x000fc80003f04070 */
[C---:B------:R-:W-:Y:S02]  /*5020*/  ISETP.GT.AND.EX P0, PT, R4.reuse, -0x1, PT, P0 ;  /* 0xffffffff0400780c */ /* 0x040fe40003f04300 */
[----:B--2---:R-:W-:Y:S02]  /*5030*/  SHF.R.U32.HI R0, RZ, 0x5, R56 ;  /* 0x00000005ff007819 */ /* 0x004fe40000011638 */
        /* <DEDUP_REMOVED lines=29> */
[----:B------:R-:W-:-:S02]  /*5210*/  IADD3 R9, P2, R0, 0x1e, RZ ;  /* 0x0000001e00097810 */ /* 0x000fc40007f5e0ff */
[C---:B------:R-:W-:Y:S02]  /*5220*/  SHF.L.U64.HI R48, R49.reuse, 0x3, R48 ;  /* 0x0000000331307819 */ /* 0x040fe40000010230 */
[----:B------:R-:W-:Y:S02]  /*5230*/  LOP3.LUT R10, R56, 0xf, RZ, 0xc0, !PT ;  /* 0x0000000f380a7812 */ /* 0x000fe400078ec0ff */
[----:B------:R-:W-:Y:S02]  /*5240*/  IADD3.X R11, RZ, RZ, RZ, P0, !PT ;  /* 0x000000ffff0b7210 */ /* 0x000fe400007fe4ff */
[----:B------:R-:W-:Y:S02]  /*5250*/  IADD3.X R12, RZ, RZ, RZ, P1, !PT ;  /* 0x000000ffff0c7210 */ /* 0x000fe40000ffe4ff */
[----:B------:R-:W-:Y:S02]  /*5260*/  IADD3.X R13, RZ, RZ, RZ, P2, !PT ;  /* 0x000000ffff0d7210 */ /* 0x000fe400017fe4ff */
[----:B------:R-:W-:-:S02]  /*5270*/  SHF.L.U32 R49, R49, 0x3, RZ ;  /* 0x0000000331317819 */ /* 0x000fc400000006ff */
[----:B------:R-:W-:Y:S02]  /*5280*/  LOP3.LUT R50, R50, 0x3, RZ, 0xc0, !PT ;  /* 0x0000000332327812 */ /* 0x000fe400078ec0ff */
[----:B------:R-:W-:-:S07]  /*5290*/  LOP3.LUT R51, R51, 0x3, RZ, 0xc0, !PT ;  /* 0x0000000333337812 */ /* 0x000fce00078ec0ff */
.L_x_2380:
        /* <DEDUP_REMOVED lines=45> */
.L_x_2367:
[----:B------:R-:W-:Y:S05]  /*5570*/  BSYNC B1 ;  /* 0x0000000000017941 */ /* 0x000fea0003800000 */
.L_x_2366:
        /* <DEDUP_REMOVED lines=21> */
.L_x_2370:
[----:B------:R-:W2:Y:S04]  /*56d0*/  LDG.E.64 R16, desc[UR12][R14.64+-0x64000] ;  /* 0xf9c0000c0e107981 */ /* 0x000ea8000c1e1b00 */
[----:B------:R-:W3:Y:S04]  /*56e0*/  LDG.E.64 R18, desc[UR12][R14.64+-0x32000] ;  /* 0xfce0000c0e127981 */ /* 0x000ee8000c1e1b00 */
[----:B------:R-:W4:Y:S04]  /*56f0*/  LDG.E.64 R20, desc[UR12][R14.64] ;  /* 0x0000000c0e147981 */ /* 0x000f28000c1e1b00 */
[----:B------:R-:W4:Y:S04]  /*5700*/  LDG.E.64 R22, desc[UR12][R14.64+0x32000] ;  /* 0x0320000c0e167981 */ /* 0x000f28000c1e1b00 */
[----:B------:R-:W4:Y:S04]  /*5710*/  LDG.E.64 R24, desc[UR12][R14.64+0x64000] ;  /* 0x0640000c0e187981 */ /* 0x000f28000c1e1b00 */
[----:B-----5:R-:W4:Y:S04]  /*5720*/  LDG.E.64 R26, desc[UR12][R14.64+0x96000] ;  /* 0x0960000c0e1a7981 */ /* 0x020f28000c1e1b00 */
[----:B------:R-:W4:Y:S04]  /*5730*/  LDG.E.64 R28, desc[UR12][R14.64+0xc8000] ;  /* 0x0c80000c0e1c7981 */ /* 0x000f28000c1e1b00 */
        /* <DEDUP_REMOVED lines=8> */
[----:B------:R0:W4:Y:S01]  /*57c0*/  LDG.E.64 R46, desc[UR12][R14.64+0x28a000] ;  /* 0x28a0000c0e2e7981 */ /* 0x000122000c1e1b00 */
        /* <DEDUP_REMOVED lines=39> */
.L_x_2369:
[----:B------:R-:W-:Y:S05]  /*5a40*/  BSYNC B1 ;  /* 0x0000000000017941 */ /* 0x000fea0003800000 */
.L_x_2368:
        /* <DEDUP_REMOVED lines=9> */
[----:B------:R-:W4:Y:S04]  /*5ae0*/  LDG.E.64 R22, desc[UR12][R14.64+0x32000] ;  /* 0x0320000c0e167981 */ /* 0x000f28000c1e1b00 */
[----:B------:R-:W4:Y:S04]  /*5af0*/  LDG.E.64 R24, desc[UR12][R14.64+0x64000] ;  /* 0x0640000c0e187981 */ /* 0x000f28000c1e1b00 */
[----:B-----5:R-:W4:Y:S04]  /*5b00*/  LDG.E.64 R26, desc[UR12][R14.64+0x96000] ;  /* 0x0960000c0e1a7981 */ /* 0x020f28000c1e1b00 */
[----:B------:R-:W4:Y:S04]  /*5b10*/  LDG.E.64 R28, desc[UR12][R14.64+0xc8000] ;  /* 0x0c80000c0e1c7981 */ /* 0x000f28000c1e1b00 */
[----:B------:R0:W4:Y:S01]  /*5b20*/  LDG.E.64 R30, desc[UR12][R14.64+0xfa000] ;  /* 0x0fa0000c0e1e7981 */ /* 0x000122000c1e1b00 */
        /* <DEDUP_REMOVED lines=21> */
.L_x_2372:
[----:B------:R-:W-:Y:S05]  /*5c80*/  BSYNC B1 ;  /* 0x0000000000017941 */ /* 0x000fea0003800000 */
.L_x_2371:
[----:B------:R-:W-:-:S04]  /*5c90*/  ISETP.LT.U32.AND P1, PT, R54, R49, PT ;  /* 0x000000313600720c */ /* 0x000fc80003f21070 */
[----:B------:R-:W-:-:S13]  /*5ca0*/  ISETP.LT.OR.EX P0, PT, R53, R48, P0, P1 ;  /* 0x000000303500720c */ /* 0x000fda0000701710 */
[----:B------:R-:W-:Y:S05]  /*5cb0*/  @!P0 BRA `(.L_x_2365) ;  /* 0x0000000000308947 */ /* 0x000fea0003800000 */
[----:B------:R-:W2:Y:S04]  /*5cc0*/  LDG.E.64 R16, desc[UR12][R14.64+-0x64000] ;  /* 0xf9c0000c0e107981 */ /* 0x000ea8000c1e1b00 */
[----:B------:R-:W3:Y:S04]  /*5cd0*/  LDG.E.64 R20, desc[UR12][R14.64+-0x32000] ;  /* 0xfce0000c0e147981 */ /* 0x000ee8000c1e1b00 */
[----:B------:R-:W4:Y:S04]  /*5ce0*/  LDG.E.64 R22, desc[UR12][R14.64] ;  /* 0x0000000c0e167981 */ /* 0x000f28000c1e1b00 */
[----:B------:R-:W4:Y:S01]  /*5cf0*/  LDG.E.64 R24, desc[UR12][R14.64+0x32000] ;  /* 0x0320000c0e187981 */ /* 0x000f22000c1e1b00 */
        /* <DEDUP_REMOVED lines=8> */
.L_x_2365:
[----:B------:R-:W-:Y:S05]  /*5d80*/  BSYNC B0 ;  /* 0x0000000000007941 */ /* 0x000fea0003800000 */
.L_x_2364:
        /* <DEDUP_REMOVED lines=35> */
[----:B-----5:R-:W-:Y:S01]  /*5fc0*/  MOV R26, 0xffff ;  /* 0x0000ffff001a7802 */ /* 0x020fe20000000f00 */
        /* <DEDUP_REMOVED lines=14> */
.L_x_2389:
        /* <DEDUP_REMOVED lines=46> */
.L_x_2399:
        /* <DEDUP_REMOVED lines=41> */
.L_x_2409:
[----:B--2---:R-:W-:Y:S01]  /*6620*/  FADD.FTZ R15, R14, R30 ;  /* 0x0000001e0e0f7221 */ /* 0x004fe20000010000 */
[----:B------:R-:W-:-:S04]  /*6630*/  @!P1 F2FP.F16.F32.PACK_AB R14, RZ, R24 ;  /* 0x00000018ff0e923e */ /* 0x000fc800000000ff */
[----:B------:R-:W-:Y:S01]  /*6640*/  @!P1 F2FP.F16.F32.PACK_AB R15, RZ, R15 ;  /* 0x0000000fff0f923e */ /* 0x000fe200000000ff */
[----:B------:R3:W-:Y:S03]  /*6650*/  @!P1 STG.E.U16 desc[UR12][R16.64+0x50], R14 ;  /* 0x0000500e10009986 */ /* 0x0007e6000c10150c */
[----:B------:R-:W-:Y:S02]  /*6660*/  PRMT R20, R15, 0x7610, R20 ;  /* 0x000076100f147816 */ /* 0x000fe40000000014 */
[----:B------:R-:W-:-:S03]  /*6670*/  LEA.HI R15, R56, 0x3c, RZ, 0x1c ;  /* 0x0000003c380f7811 */ /* 0x000fc600078fe0ff */
[----:B------:R3:W-:Y:S04]  /*6680*/  @!P1 STG.E.U16 desc[UR12][R18.64+0x50], R20 ;  /* 0x0000501412009986 */ /* 0x0007e8000c10150c */
.L_x_2375:
[----:B------:R-:W-:Y:S05]  /*6690*/  BSYNC B0 ;  /* 0x0000000000007941 */ /* 0x000fea0003800000 */
.L_x_2374:
        /* <DEDUP_REMOVED lines=15> */
[----:B-----5:R-:W-:Y:S01]  /*6790*/  IMAD.MOV.U32 R27, RZ, RZ, 0xffff ;  /* 0x0000ffffff1b7424 */ /* 0x020fe200078e00ff */
[----:B------:R-:W-:Y:S02]  /*67a0*/  @!P0 LEA R23, R10, UR4, 0x7 ;  /* 0x000000040a178c11 */ /* 0x000fe4000f8e38ff */
[----:B------:R-:W-:Y:S02]  /*67b0*/  @!P0 LOP3.LUT R18, R18, R19, RZ, 0x3c, !PT ;  /* 0x0000001312128212 */ /* 0x000fe400078e3cff */
[----:B------:R-:W-:Y:S02]  /*67c0*/  @!P0 SHF.L.U32 R22, R10, 0x1, RZ ;  /* 0x000000010a168819 */ /* 0x000fe400000006ff */
[----:B------:R-:W-:Y:S01]  /*67d0*/  @!P0 LEA R18, R18, R23, 0x2 ;  /* 0x0000001712128211 */ /* 0x000fe200078e10ff */
[C---:B------:R-:W-:Y:S01]  /*67e0*/  @!P0 VIADD R23, R15.reuse, 0x3c ;  /* 0x0000003c0f178836 */ /* 0x040fe20000000000 */
[----:B------:R-:W-:-:S02]  /*67f0*/  @!P0 IADD3 R21, R15, 0x28, RZ ;  /* 0x000000280f158810 */ /* 0x000fc40007ffe0ff */
[C---:B------:R-:W-:Y:S01]  /*6800*/  @!P0 LEA R24, R10.reuse, UR4, 0x7 ;  /* 0x000000040a188c11 */ /* 0x040fe2000f8e38ff */
[----:B------:R-:W3:Y:S01]  /*6810*/  @!P0 LDS R20, [R18] ;  /* 0x0000000012148984 */ /* 0x000ee20000000800 */
[----:B------:R-:W-:Y:S02]  /*6820*/  @!P0 LOP3.LUT R21, R21, R22, RZ, 0x3c, !PT ;  /* 0x0000001615158212 */ /* 0x000fe400078e3cff */
[----:B0-----:R-:W-:Y:S02]  /*6830*/  MOV R17, 0xffff ;  /* 0x0000ffff00117802 */ /* 0x001fe40000000f00 */
[----:B------:R-:W-:Y:S02]  /*6840*/  @!P0 LEA R22, R21, R24, 0x2 ;  /* 0x0000001815168211 */ /* 0x000fe400078e10ff */
[----:B------:R0:W-:Y:S01]  /*6850*/  @!P0 LDS R21, [R18+0x500] ;  /* 0x0005000012158984 */ /* 0x0001e20000000800 */
[C---:B------:R-:W-:Y:S02]  /*6860*/  @!P0 SHF.L.U32 R24, R10.reuse, 0x1, RZ ;  /* 0x000000010a188819 */ /* 0x040fe400000006ff */
[----:B------:R-:W-:Y:S01]  /*6870*/  @!P0 LEA R30, R10, UR4, 0x7 ;  /* 0x000000040a1e8c11 */ /* 0x000fe2000f8e38ff */
[----:B------:R-:W-:Y:S01]  /*6880*/  @!P0 LDS R38, [R22+0x500] ;  /* 0x0005000016268984 */ /* 0x000fe20000000800 */
[----:B------:R-:W-:-:S02]  /*6890*/  @!P0 LOP3.LUT R23, R23, R24, RZ, 0x3c, !PT ;  /* 0x0000001817178212 */ /* 0x000fc400078e3cff */
[----:B------:R-:W-:Y:S01]  /*68a0*/  MOV R32, RZ ;  /* 0x000000ff00207202 */ /* 0x000fe20000000f00 */
[----:B------:R-:W-:Y:S01]  /*68b0*/  @!P0 LDS R37, [R22] ;  /* 0x0000000016258984 */ /* 0x000fe20000000800 */
[----:B------:R-:W-:Y:S01]  /*68c0*/  @!P0 LEA R39, R23, R30, 0x2 ;  /* 0x0000001e17278211 */ /* 0x000fe200078e10ff */
[----:B------:R-:W-:Y:S01]  /*68d0*/  IMAD.MOV.U32 R23, RZ, RZ, RZ ;  /* 0x000000ffff177224 */ /* 0x000fe200078e00ff */
[----:B------:R-:W-:Y:S01]  /*68e0*/  MOV R29, 0xffff ;  /* 0x0000ffff001d7802 */ /* 0x000fe20000000f00 */
[----:B-1----:R-:W1:Y:S01]  /*68f0*/  SHFL.BFLY PT, R17, R16, 0x8, 0x101f ;  /* 0x0d101f0010117f89 */ /* 0x002e6200000e0000 */
[----:B------:R-:W-:Y:S01]  /*6900*/  MOV R24, RZ ;  /* 0x000000ff00187202 */ /* 0x000fe20000000f00 */
[----:B0-----:R-:W-:Y:S01]  /*6910*/  IMAD.MOV.U32 R18, RZ, RZ, RZ ;  /* 0x000000ffff127224 */ /* 0x001fe200078e00ff */
[----:B------:R-:W-:Y:S01]  /*6920*/  MOV R34, RZ ;  /* 0x000000ff00227202 */ /* 0x000fe20000000f00 */
[----:B--2---:R-:W0:Y:S01]  /*6930*/  SHFL.BFLY PT, R30, R14, 0x8, 0x101f ;  /* 0x0d101f000e1e7f89 */ /* 0x004e2200000e0000 */
[----:B------:R-:W-:-:S02]  /*6940*/  MOV R35, 0xffff ;  /* 0x0000ffff00237802 */ /* 0x000fc40000000f00 */
[----:B------:R-:W-:Y:S01]  /*6950*/  MOV R28, 0xffff ;  /* 0x0000ffff001c7802 */ /* 0x000fe20000000f00 */
[----:B------:R-:W2:Y:S01]  /*6960*/  @!P0 LDS R22, [R39] ;  /* 0x0000000027168984 */ /* 0x000ea20000000800 */
[----:B------:R-:W-:Y:S02]  /*6970*/  MOV R26, 0xffff ;  /* 0x0000ffff001a7802 */ /* 0x000fe40000000f00 */
[----:B------:R-:W-:Y:S02]  /*6980*/  MOV R41, 0xffff ;  /* 0x0000ffff00297802 */ /* 0x000fe40000000f00 */
[----:B------:R-:W-:Y:S02]  /*6990*/  MOV R40, 0xffff ;  /* 0x0000ffff00287802 */ /* 0x000fe40000000f00 */
[----:B------:R-:W-:Y:S02]  /*69a0*/  MOV R43, 0xffff ;  /* 0x0000ffff002b7802 */ /* 0x000fe40000000f00 */
[----:B---3--:R-:W-:-:S02]  /*69b0*/  @!P0 MOV R32, R20 ;  /* 0x0000001400208202 */ /* 0x008fc40000000f00 */
[----:B------:R3:W-:Y:S01]  /*69c0*/  @!P0 LDS R20, [R39+0x500] ;  /* 0x0005000027148984 */ /* 0x0007e20000000800 */
[----:B-1----:R-:W-:Y:S01]  /*69d0*/  FADD.FTZ R25, R17, R16 ;  /* 0x0000001011197221 */ /* 0x002fe20000010000 */
[----:B------:R-:W-:Y:S02]  /*69e0*/  MOV R16, 0xffff ;  /* 0x0000ffff00107802 */ /* 0x000fe40000000f00 */
[----:B------:R-:W1:Y:S01]  /*69f0*/  SHFL.BFLY PT, R31, R32, 0x8, 0x101f ;  /* 0x0d101f00201f7f89 */ /* 0x000e6200000e0000 */
[----:B------:R-:W-:Y:S01]  /*6a00*/  @!P0 MOV R34, R21 ;  /* 0x0000001500228202 */ /* 0x000fe20000000f00 */
[----:B0-----:R-:W-:Y:S01]  /*6a10*/  FADD.FTZ R17, R30, R14 ;  /* 0x0000000e1e117221 */ /* 0x001fe20000010000 */
[----:B------:R-:W-:Y:S01]  /*6a20*/  MOV R30, 0xffff ;  /* 0x0000ffff001e7802 */ /* 0x000fe20000000f00 */
[----:B------:R-:W0:Y:S01]  /*6a30*/  SHFL.BFLY PT, R16, R25, 0x4, 0x101f ;  /* 0x0c901f0019107f89 */ /* 0x000e2200000e0000 */
[----:B------:R-:W-:Y:S02]  /*6a40*/  @!P0 MOV R23, R38 ;  /* 0x0000002600178202 */ /* 0x000fe40000000f00 */
[----:B------:R-:W-:Y:S01]  /*6a50*/  MOV R38, 0xffff ;  /* 0x0000ffff00267802 */ /* 0x000fe20000000f00 */
[----:B------:R-:W4:Y:S01]  /*6a60*/  SHFL.BFLY PT, R33, R34, 0x8, 0x101f ;  /* 0x0d101f0022217f89 */ /* 0x000f2200000e0000 */
[----:B------:R-:W-:-:S02]  /*6a70*/  @!P0 MOV R24, R37 ;  /* 0x0000002500188202 */ /* 0x000fc40000000f00 */
[----:B------:R-:W-:Y:S01]  /*6a80*/  MOV R37, 0xffff ;  /* 0x0000ffff00257802 */ /* 0x000fe20000000f00 */
[----:B------:R-:W4:Y:S01]  /*6a90*/  SHFL.BFLY PT, R30, R17, 0x4, 0x101f ;  /* 0x0c901f00111e7f89 */ /* 0x000f2200000e0000 */
[----:B------:R-:W-:Y:S02]  /*6aa0*/  MOV R21, RZ ;  /* 0x000000ff00157202 */ /* 0x000fe40000000f00 */
[----:B---3--:R-:W-:Y:S01]  /*6ab0*/  MOV R39, 0xffff ;  /* 0x0000ffff00277802 */ /* 0x008fe20000000f00 */
[----:B------:R-:W3:Y:S04]  /*6ac0*/  SHFL.BFLY PT, R38, R23, 0x8, 0x101f ;  /* 0x0d101f0017267f89 */ /* 0x000ee800000e0000 */
[----:B------:R-:W3:Y:S01]  /*6ad0*/  SHFL.BFLY PT, R37, R24, 0x8, 0x101f ;  /* 0x0d101f0018257f89 */ /* 0x000ee200000e0000 */
[----:B--2---:R-:W-:-:S02]  /*6ae0*/  @!P0 MOV R21, R22 ;  /* 0x0000001600158202 */ /* 0x004fc40000000f00 */
[----:B------:R-:W-:Y:S01]  /*6af0*/  MOV R22, 0xffff ;  /* 0x0000ffff00167802 */ /* 0x000fe20000000f00 */
[----:B-1----:R-:W-:Y:S02]  /*6b00*/  FADD.FTZ R31, R31, R32 ;  /* 0x000000201f1f7221 */ /* 0x002fe40000010000 */
[----:B------:R-:W1:Y:S01]  /*6b10*/  SHFL.BFLY PT, R42, R21, 0x8, 0x101f ;  /* 0x0d101f00152a7f89 */ /* 0x000e6200000e0000 */
[----:B0-----:R-:W-:Y:S01]  /*6b20*/  FADD.FTZ R19, R25, R16 ;  /* 0x0000001019137221 */ /* 0x001fe20000010000 */
[----:B----4-:R-:W-:-:S04]  /*6b30*/  FADD.FTZ R33, R33, R34 ;  /* 0x0000002221217221 */ /* 0x010fc80000010000 */
[----:B------:R-:W0:Y:S01]  /*6b40*/  SHFL.BFLY PT, R16, R19, 0x2, 0x101f ;  /* 0x0c501f0013107f89 */ /* 0x000e2200000e0000 */
[----:B------:R-:W-:Y:S01]  /*6b50*/  IMAD.MOV.U32 R34, RZ, RZ, 0xffff ;  /* 0x0000ffffff227424 */ /* 0x000fe200078e00ff */
[----:B------:R-:W-:Y:S01]  /*6b60*/  @!P0 MOV R18, R20 ;  /* 0x0000001400128202 */ /* 0x000fe20000000f00 */
[----:B------:R-:W-:Y:S01]  /*6b70*/  FADD.FTZ R14, R17, R30 ;  /* 0x0000001e110e7221 */ /* 0x000fe20000010000 */
[----:B------:R-:W-:Y:S01]  /*6b80*/  MOV R20, 0xffff ;  /* 0x0000ffff00147802 */ /* 0x000fe20000000f00 */
[----:B---3--:R-:W-:Y:S01]  /*6b90*/  FADD.FTZ R32, R38, R23 ;  /* 0x0000001726207221 */ /* 0x008fe20000010000 */
[----:B------:R-:W-:Y:S02]  /*6ba0*/  MOV R23, 0xffff ;  /* 0x0000ffff00177802 */ /* 0x000fe40000000f00 */
[----:B------:R-:W-:Y:S01]  /*6bb0*/  MOV R17, 0xffff ;  /* 0x0000ffff00117802 */ /* 0x000fe20000000f00 */
[----:B------:R-:W-:Y:S01]  /*6bc0*/  FADD.FTZ R25, R37, R24 ;  /* 0x0000001825197221 */ /* 0x000fe20000010000 */
[----:B------:R-:W-:Y:S01]  /*6bd0*/  IMAD.MOV.U32 R24, RZ, RZ, 0xffff ;  /* 0x0000ffffff187424 */ /* 0x000fe200078e00ff */
[----:B------:R-:W2:Y:S01]  /*6be0*/  SHFL.BFLY PT, R20, R31, 0x4, 0x101f ;  /* 0x0c901f001f147f89 */ /* 0x000ea200000e0000 */
[----:B------:R-:W-:-:S03]  /*6bf0*/  ISETP.NE.AND P0, PT, R10, RZ, PT ;  /* 0x000000ff0a00720c */ /* 0x000fc60003f05270 */
[----:B------:R-:W3:Y:S01]  /*6c00*/  SHFL.BFLY PT, R23, R18, 0x8, 0x101f ;  /* 0x0d101f0012177f89 */ /* 0x000ee200000e0000 */
[----:B-1----:R-:W-:Y:S01]  /*6c10*/  FADD.FTZ R42, R42, R21 ;  /* 0x000000152a2a7221 */ /* 0x002fe20000010000 */
[----:B------:R-:W-:Y:S02]  /*6c20*/  MOV R21, 0xffff ;  /* 0x0000ffff00157802 */ /* 0x000fe40000000f00 */
[----:B------:R-:W1:Y:S01]  /*6c30*/  SHFL.BFLY PT, R36, R33, 0x4, 0x101f ;  /* 0x0c901f0021247f89 */ /* 0x000e6200000e0000 */
[----:B0-----:R-:W-:-:S03]  /*6c40*/  FADD.FTZ R16, R19, R16 ;  /* 0x0000001013107221 */ /* 0x001fc60000010000 */
[----:B------:R-:W0:Y:S01]  /*6c50*/  SHFL.BFLY PT, R38, R25, 0x4, 0x101f ;  /* 0x0c901f0019267f89 */ /* 0x000e2200000e0000 */
[----:B------:R-:W-:-:S03]  /*6c60*/  MOV R19, 0xffff ;  /* 0x0000ffff00137802 */ /* 0x000fc60000000f00 */
[----:B------:R-:W4:Y:S04]  /*6c70*/  SHFL.BFLY PT, R37, R32, 0x4, 0x101f ;  /* 0x0c901f0020257f89 */ /* 0x000f2800000e0000 */
[----:B------:R-:W4:Y:S01]  /*6c80*/  SHFL.BFLY PT, R30, R14, 0x2, 0x101f ;  /* 0x0c501f000e1e7f89 */ /* 0x000f2200000e0000 */
[----:B--2---:R-:W-:Y:S01]  /*6c90*/  FADD.FTZ R35, R31, R20 ;  /* 0x000000141f237221 */ /* 0x004fe20000010000 */
[----:B------:R-:W-:Y:S02]  /*6ca0*/  MOV R20, 0xffff ;  /* 0x0000ffff00147802 */ /* 0x000fe40000000f00 */
[----:B------:R-:W2:Y:S01]  /*6cb0*/  SHFL.BFLY PT, R41, R42, 0x4, 0x101f ;  /* 0x0c901f002a297f89 */ /* 0x000ea200000e0000 */
[----:B---3--:R-:W-:Y:S01]  /*6cc0*/  FADD.FTZ R31, R23, R18 ;  /* 0x00000012171f7221 */ /* 0x008fe20000010000 */
[----:B------:R-:W-:Y:S01]  /*6cd0*/  IMAD.MOV.U32 R18, RZ, RZ, 0xffff ;  /* 0x0000ffffff127424 */ /* 0x000fe200078e00ff */
[----:B------:R-:W-:Y:S01]  /*6ce0*/  MOV R23, 0xffff ;  /* 0x0000ffff00177802 */ /* 0x000fe20000000f00 */
[----:B------:R-:W3:Y:S01]  /*6cf0*/  SHFL.BFLY PT, R19, R16, 0x1, 0x101f ;  /* 0x0c301f0010137f89 */ /* 0x000ee200000e0000 */
[----:B-1----:R-:W-:Y:S01]  /*6d00*/  FADD.FTZ R36, R33, R36 ;  /* 0x0000002421247221 */ /* 0x002fe20000010000 */
[----:B------:R-:W-:-:S02]  /*6d10*/  MOV R33, 0xffff ;  /* 0x0000ffff00217802 */ /* 0x000fc40000000f00 */
[----:B------:R-:W1:Y:S01]  /*6d20*/  SHFL.BFLY PT, R18, R35, 0x2, 0x101f ;  /* 0x0c501f0023127f89 */ /* 0x000e6200000e0000 */
[----:B0-----:R-:W-:-:S03]  /*6d30*/  FADD.FTZ R38, R25, R38 ;  /* 0x0000002619267221 */ /* 0x001fc60000010000 */
[----:B------:R-:W0:Y:S01]  /*6d40*/  SHFL.BFLY PT, R21, R36, 0x2, 0x101f ;  /* 0x0c501f0024157f89 */ /* 0x000e2200000e0000 */
[----:B----4-:R-:W-:Y:S01]  /*6d50*/  FADD.FTZ R37, R32, R37 ;  /* 0x0000002520257221 */ /* 0x010fe20000010000 */
[----:B------:R-:W-:Y:S02]  /*6d60*/  MOV R32, 0xffff ;  /* 0x0000ffff00207802 */ /* 0x000fe40000000f00 */
[----:B------:R-:W4:Y:S01]  /*6d70*/  SHFL.BFLY PT, R23, R38, 0x2, 0x101f ;  /* 0x0c501f0026177f89 */ /* 0x000f2200000e0000 */
[----:B------:R-:W-:Y:S01]  /*6d80*/  FADD.FTZ R17, R14, R30 ;  /* 0x0000001e0e117221 */ /* 0x000fe20000010000 */
[----:B------:R-:W-:Y:S02]  /*6d90*/  MOV R14, 0xffff ;  /* 0x0000ffff000e7802 */ /* 0x000fe40000000f00 */
[----:B------:R-:W4:Y:S01]  /*6da0*/  SHFL.BFLY PT, R24, R37, 0x2, 0x101f ;  /* 0x0c501f0025187f89 */ /* 0x000f2200000e0000 */
[----:B--2---:R-:W-:-:S03]  /*6db0*/  FADD.FTZ R42, R42, R41 ;  /* 0x000000292a2a7221 */ /* 0x004fc60000010000 */
[----:B------:R-:W2:Y:S01]  /*6dc0*/  SHFL.BFLY PT, R20, R31, 0x4, 0x101f ;  /* 0x0c901f001f147f89 */ /* 0x000ea200000e0000 */
[----:B------:R-:W-:-:S03]  /*6dd0*/  IMAD.IADD R41, R15, 0x1, R6 ;  /* 0x000000010f297824 */ /* 0x000fc600078e0206 */
[----:B------:R-:W2:Y:S01]  /*6de0*/  SHFL.BFLY PT, R14, R17, 0x1, 0x101f ;  /* 0x0c301f00110e7f89 */ /* 0x000ea200000e0000 */
[----:B---3--:R-:W-:Y:S01]  /*6df0*/  FADD.FTZ R16, R16, R19 ;  /* 0x0000001310107221 */ /* 0x008fe20000010000 */
[----:B-1----:R-:W-:Y:S02]  /*6e00*/  FADD.FTZ R35, R35, R18 ;  /* 0x0000001223237221 */ /* 0x002fe40000010000 */
[----:B------:R-:W1:Y:S02]  /*6e10*/  SHFL.BFLY PT, R43, R42, 0x2, 0x101f ;  /* 0x0c501f002a2b7f89 */ /* 0x000e6400000e0000 */
[----:B------:R-:W-:Y:S01]  /*6e20*/  @!P0 F2FP.F16.F32.PACK_AB R30, RZ, R16 ;  /* 0x00000010ff1e823e */ /* 0x000fe200000000ff */
[----:B------:R-:W3:Y:S01]  /*6e30*/  @!P0 LDC.64 R18, c[0x0][0x220] ;  /* 0x00008800ff128b82 */ /* 0x000ee20000000a00 */
[----:B0-----:R-:W-:Y:S01]  /*6e40*/  FADD.FTZ R36, R36, R21 ;  /* 0x0000001524247221 */ /* 0x001fe20000010000 */
[----:B------:R-:W0:Y:S01]  /*6e50*/  SHFL.BFLY PT, R34, R35, 0x1, 0x101f ;  /* 0x0c301f0023227f89 */ /* 0x000e2200000e0000 */
[----:B----4-:R-:W-:-:S03]  /*6e60*/  FADD.FTZ R38, R38, R23 ;  /* 0x0000001726267221 */ /* 0x010fc60000010000 */
[----:B------:R-:W4:Y:S02]  /*6e70*/  SHFL.BFLY PT, R33, R36, 0x1, 0x101f ;  /* 0x0c301f0024217f89 */ /* 0x000f2400000e0000 */
[----:B------:R-:W4:Y:S01]  /*6e80*/  @!P0 LDC.64 R22, c[0x0][0x220] ;  /* 0x00008800ff168b82 */ /* 0x000f220000000a00 */
[----:B------:R-:W-:Y:S01]  /*6e90*/  FADD.FTZ R37, R37, R24 ;  /* 0x0000001825257221 */ /* 0x000fe20000010000 */
[----:B------:R-:W4:Y:S01]  /*6ea0*/  SHFL.BFLY PT, R39, R38, 0x1, 0x101f ;  /* 0x0c301f0026277f89 */ /* 0x000f2200000e0000 */
[----:B--2---:R-:W-:-:S03]  /*6eb0*/  FADD.FTZ R31, R31, R20 ;  /* 0x000000141f1f7221 */ /* 0x004fc60000010000 */
[----:B------:R-:W2:Y:S02]  /*6ec0*/  SHFL.BFLY PT, R40, R37, 0x1, 0x101f ;  /* 0x0c301f0025287f89 */ /* 0x000ea400000e0000 */
[----:B------:R-:W2:Y:S01]  /*6ed0*/  @!P0 LDC.64 R24, c[0x0][0x218] ;  /* 0x00008600ff188b82 */ /* 0x000ea20000000a00 */
[----:B------:R-:W-:Y:S01]  /*6ee0*/  FADD.FTZ R44, R17, R14 ;  /* 0x0000000e112c7221 */ /* 0x000fe20000010000 */
[----:B------:R-:W2:Y:S04]  /*6ef0*/  SHFL.BFLY PT, R32, R31, 0x2, 0x101f ;  /* 0x0c501f001f207f89 */ /* 0x000ea800000e0000 */
[----:B------:R-:W-:Y:S01]  /*6f00*/  @!P0 F2FP.F16.F32.PACK_AB R44, RZ, R44 ;  /* 0x0000002cff2c823e */ /* 0x000fe200000000ff */
[----:B-1----:R-:W-:Y:S01]  /*6f10*/  FADD.FTZ R42, R42, R43 ;  /* 0x0000002b2a2a7221 */ /* 0x002fe20000010000 */
[----:B------:R-:W1:Y:S01]  /*6f20*/  @!P0 LDC.64 R20, c[0x0][0x218] ;  /* 0x00008600ff148b82 */ /* 0x000e620000000a00 */
[----:B---3--:R-:W-:-:S04]  /*6f30*/  @!P0 IMAD.WIDE R18, R41, 0x2, R18 ;  /* 0x0000000229128825 */ /* 0x008fc800078e0212 */
[----:B0-----:R-:W-:Y:S01]  /*6f40*/  FADD.FTZ R34, R35, R34 ;  /* 0x0000002223227221 */ /* 0x001fe20000010000 */
[----:B------:R-:W-:Y:S01]  /*6f50*/  MOV R35, 0xffff ;  /* 0x0000ffff00237802 */ /* 0x000fe20000000f00 */
[----:B----4-:R-:W-:Y:S01]  /*6f60*/  FADD.FTZ R33, R36, R33 ;  /* 0x0000002124217221 */ /* 0x010fe20000010000 */
[----:B------:R-:W0:Y:S01]  /*6f70*/  @!P0 LDC.64 R16, c[0x0][0x218] ;  /* 0x00008600ff108b82 */ /* 0x000e220000000a00 */
[----:B------:R-:W-:-:S04]  /*6f80*/  @!P0 IMAD.WIDE R22, R41, 0x2, R22 ;  /* 0x0000000229168825 */ /* 0x000fc800078e0216 */
[----:B------:R-:W-:Y:S01]  /*6f90*/  FADD.FTZ R38, R38, R39 ;  /* 0x0000002726267221 */ /* 0x000fe20000010000 */
[----:B------:R-:W3:Y:S01]  /*6fa0*/  SHFL.BFLY PT, R35, R42, 0x1, 0x101f ;  /* 0x0c301f002a237f89 */ /* 0x000ee200000e0000 */
[----:B--2---:R-:W-:-:S03]  /*6fb0*/  FADD.FTZ R37, R37, R40 ;  /* 0x0000002825257221 */ /* 0x004fc60000010000 */
[----:B------:R-:W-:Y:S01]  /*6fc0*/  @!P0 F2FP.F16.F32.PACK_AB R26, RZ, R38 ;  /* 0x00000026ff1a823e */ /* 0x000fe200000000ff */
[----:B------:R-:W2:Y:S01]  /*6fd0*/  @!P0 LDC.64 R14, c[0x0][0x220] ;  /* 0x00008800ff0e8b82 */ /* 0x000ea20000000a00 */
[----:B------:R-:W-:-:S04]  /*6fe0*/  @!P0 IMAD.WIDE R24, R41, 0x2, R24 ;  /* 0x0000000229188825 */ /* 0x000fc800078e0218 */
[----:B------:R-:W-:Y:S01]  /*6ff0*/  FADD.FTZ R31, R31, R32 ;  /* 0x000000201f1f7221 */ /* 0x000fe20000010000 */
[----:B------:R4:W-:Y:S01]  /*7000*/  @!P0 STG.E.U16 desc[UR12][R24.64], R30 ;  /* 0x0000001e18008986 */ /* 0x0009e2000c10150c */
[----:B-1----:R-:W-:-:S03]  /*7010*/  @!P0 IMAD.WIDE R20, R41, 0x2, R20 ;  /* 0x0000000229148825 */ /* 0x002fc600078e0214 */
[----:B------:R1:W-:Y:S01]  /*7020*/  @!P0 STG.E.U16 desc[UR12][R22.64], R44 ;  /* 0x0000002c16008986 */ /* 0x0003e2000c10150c */
[----:B0-----:R-:W-:Y:S01]  /*7030*/  @!P0 IMAD.WIDE R16, R41, 0x2, R16 ;  /* 0x0000000229108825 */ /* 0x001fe200078e0210 */
[----:B----4-:R-:W-:-:S03]  /*7040*/  @!P0 F2FP.F16.F32.PACK_AB R25, RZ, R33 ;  /* 0x00000021ff19823e */ /* 0x010fc600000000ff */
[----:B---3--:R-:W-:Y:S01]  /*7050*/  FADD.FTZ R35, R42, R35 ;  /* 0x000000232a237221 */ /* 0x008fe20000010000 */
[----:B------:R-:W-:Y:S02]  /*7060*/  MOV R30, 0xffff ;  /* 0x0000ffff001e7802 */ /* 0x000fe40000000f00 */
[----:B-1----:R-:W-:Y:S02]  /*7070*/  @!P0 F2FP.F16.F32.PACK_AB R23, RZ, R34 ;  /* 0x00000022ff17823e */ /* 0x002fe400000000ff */
[----:B------:R-:W-:Y:S01]  /*7080*/  @!P0 F2FP.F16.F32.PACK_AB R33, RZ, R37 ;  /* 0x00000025ff21823e */ /* 0x000fe200000000ff */
[----:B--2---:R-:W-:Y:S01]  /*7090*/  @!P0 IMAD.WIDE R14, R41, 0x2, R14 ;  /* 0x00000002290e8825 */ /* 0x004fe200078e020e */
[----:B------:R0:W1:Y:S04]  /*70a0*/  SHFL.BFLY PT, R30, R31, 0x1, 0x101f ;  /* 0x0c301f001f1e7f89 */ /* 0x00006800000e0000 */
[----:B------:R0:W-:Y:S04]  /*70b0*/  @!P0 STG.E.U16 desc[UR12][R20.64+0x28], R23 ;  /* 0x0000281714008986 */ /* 0x0001e8000c10150c */
[----:B------:R0:W-:Y:S04]  /*70c0*/  @!P0 STG.E.U16 desc[UR12][R18.64+0x28], R25 ;  /* 0x0000281912008986 */ /* 0x0001e8000c10150c */
[----:B------:R0:W-:Y:S04]  /*70d0*/  @!P0 STG.E.U16 desc[UR12][R16.64+0x50], R26 ;  /* 0x0000501a10008986 */ /* 0x0001e8000c10150c */
[----:B------:R0:W-:Y:S02]  /*70e0*/  @!P0 STG.E.U16 desc[UR12][R14.64+0x50], R33 ;  /* 0x000050210e008986 */ /* 0x0001e4000c10150c */
.L_x_2443:
[----:B0-----:R-:W0:Y:S01]  /*70f0*/  @!P0 LDC.64 R14, c[0x0][0x218] ;  /* 0x00008600ff0e8b82 */ /* 0x001e220000000a00 */
[----:B-1----:R-:W-:Y:S01]  /*7100*/  FADD.FTZ R19, R31, R30 ;  /* 0x0000001e1f137221 */ /* 0x002fe20000010000 */
[----:B------:R-:W-:-:S04]  /*7110*/  @!P0 F2FP.F16.F32.PACK_AB R18, RZ, R35 ;  /* 0x00000023ff12823e */ /* 0x000fc800000000ff */
[----:B------:R-:W-:Y:S02]  /*7120*/  @!P0 F2FP.F16.F32.PACK_AB R19, RZ, R19 ;  /* 0x00000013ff13823e */ /* 0x000fe400000000ff */
[----:B------:R-:W1:Y:S01]  /*7130*/  @!P0 LDC.64 R16, c[0x0][0x220] ;  /* 0x00008800ff108b82 */ /* 0x000e620000000a00 */
[----:B0-----:R-:W-:-:S05]  /*7140*/  @!P0 IMAD.WIDE R14, R41, 0x2, R14 ;  /* 0x00000002290e8825 */ /* 0x001fca00078e020e */
[----:B------:R4:W-:Y:S01]  /*7150*/  @!P0 STG.E.U16 desc[UR12][R14.64+0x78], R18 ;  /* 0x000078120e008986 */ /* 0x0009e2000c10150c */
[----:B-1----:R-:W-:-:S05]  /*7160*/  @!P0 IMAD.WIDE R16, R41, 0x2, R16 ;  /* 0x0000000229108825 */ /* 0x002fca00078e0210 */
[----:B------:R4:W-:Y:S02]  /*7170*/  @!P0 STG.E.U16 desc[UR12][R16.64+0x78], R19 ;  /* 0x0000781310008986 */ /* 0x0009e4000c10150c */
.L_x_2373:
        /* <DEDUP_REMOVED lines=8> */
.L_x_2376:
[----:B-----5:R-:W-:Y:S01]  /*7200*/  HFMA2.MMA R28, -RZ, RZ, 0, 4.76837158203125e-07 ;  /* 0x00000008ff1c7435 */ /* 0x020fe200000001ff */
[----:B-1----:R-:W-:Y:S01]  /*7210*/  MOV R29, R14 ;  /* 0x0000000e001d7202 */ /* 0x002fe20000000f00 */
[----:B------:R-:W-:Y:S01]  /*7220*/  IMAD.MOV.U32 R27, RZ, RZ, 0x101f ;  /* 0x0000101fff1b7424 */ /* 0x000fe200078e00ff */
[----:B------:R-:W-:-:S08]  /*7230*/  MOV R26, 0xffff ;  /* 0x0000ffff001a7802 */ /* 0x000fd00000000f00 */
[----:B0-2---:R-:W-:Y:S05]  /*7240*/  WARPSYNC.COLLECTIVE R26, `(.L_x_2381) ;  /* 0x000000001a087348 */ /* 0x005fea0003c00000 */
[----:B------:R1:W3:Y:S02]  /*7250*/  SHFL.BFLY P2, R30, R29, R28, R27 ;  /* 0x0c00001c1d1e7389 */ /* 0x0002e4000004001b */
[----:B0123--:R-:W-:Y:S01]  /*7260*/  ENDCOLLECTIVE ;  /* 0x000000000000791b */ /* 0x00ffe20003800000 */
.L_x_2381:
[----:B------:R-:W-:Y:S02]  /*7270*/  MOV R29, R15 ;  /* 0x0000000f001d7202 */ /* 0x000fe40000000f00 */
[----:B------:R-:W-:-:S07]  /*7280*/  MOV R17, R30 ;  /* 0x0000001e00117202 */ /* 0x000fce0000000f00 */
[----:B------:R-:W-:Y:S05]  /*7290*/  WARPSYNC.COLLECTIVE R26, `(.L_x_2382) ;  /* 0x000000001a087348 */ /* 0x000fea0003c00000 */
[----:B------:R0:W1:Y:S02]  /*72a0*/  SHFL.BFLY P2, R30, R29, R28, R27 ;  /* 0x0c00001c1d1e7389 */ /* 0x000064000004001b */
[----:B01----:R-:W-:Y:S01]  /*72b0*/  ENDCOLLECTIVE ;  /* 0x000000000000791b */ /* 0x003fe20003800000 */
.L_x_2382:
[----:B------:R-:W-:-:S05]  /*72c0*/  FADD.FTZ R17, R17, R14 ;  /* 0x0000000e11117221 */ /* 0x000fca0000010000 */
[----:B------:R-:W-:Y:S01]  /*72d0*/  MOV R29, R17 ;  /* 0x00000011001d7202 */ /* 0x000fe20000000f00 */
[----:B------:R-:W-:Y:S01]  /*72e0*/  IMAD.MOV.U32 R28, RZ, RZ, 0x4 ;  /* 0x00000004ff1c7424 */ /* 0x000fe200078e00ff */
[----:B------:R-:W-:-:S07]  /*72f0*/  MOV R16, R30 ;  /* 0x0000001e00107202 */ /* 0x000fce0000000f00 */
[----:B------:R-:W-:Y:S05]  /*7300*/  WARPSYNC.COLLECTIVE R26, `(.L_x_2383) ;  /* 0x000000001a087348 */ /* 0x000fea0003c00000 */
[----:B------:R0:W1:Y:S02]  /*7310*/  SHFL.BFLY P2, R30, R29, R28, R27 ;  /* 0x0c00001c1d1e7389 */ /* 0x000064000004001b */
[----:B01----:R-:W-:Y:S01]  /*7320*/  ENDCOLLECTIVE ;  /* 0x000000000000791b */ /* 0x003fe20003800000 */
.L_x_2383:
[----:B------:R-:W-:-:S05]  /*7330*/  FADD.FTZ R16, R16, R15 ;  /* 0x0000000f10107221 */ /* 0x000fca0000010000 */
[----:B------:R-:W-:Y:S02]  /*7340*/  MOV R29, R16 ;  /* 0x00000010001d7202 */ /* 0x000fe40000000f00 */
[----:B------:R-:W-:-:S07]  /*7350*/  MOV R18, R30 ;  /* 0x0000001e00127202 */ /* 0x000fce0000000f00 */
[----:B------:R-:W-:Y:S05]  /*7360*/  WARPSYNC.COLLECTIVE R26, `(.L_x_2384) ;  /* 0x000000001a087348 */ /* 0x000fea0003c00000 */
[----:B------:R0:W1:Y:S02]  /*7370*/  SHFL.BFLY P2, R30, R29, R28, R27 ;  /* 0x0c00001c1d1e7389 */ /* 0x000064000004001b */
[----:B01----:R-:W-:Y:S01]  /*7380*/  ENDCOLLECTIVE ;  /* 0x000000000000791b */ /* 0x003fe20003800000 */
.L_x_2384:
[----:B------:R-:W-:Y:S01]  /*7390*/  FADD.FTZ R18, R17, R18 ;  /* 0x0000001211127221 */ /* 0x000fe20000010000 */
[----:B------:R-:W-:-:S04]  /*73a0*/  HFMA2.MMA R28, -RZ, RZ, 0, 1.1920928955078125e-07 ;  /* 0x00000002ff1c7435 */ /* 0x000fc800000001ff */
[----:B------:R-:W-:Y:S02]  /*73b0*/  MOV R29, R18 ;  /* 0x00000012001d7202 */ /* 0x000fe40000000f00 */
[----:B------:R-:W-:-:S07]  /*73c0*/  MOV R19, R30 ;  /* 0x0000001e00137202 */ /* 0x000fce0000000f00 */
[----:B------:R-:W-:Y:S05]  /*73d0*/  WARPSYNC.COLLECTIVE R26, `(.L_x_2385) ;  /* 0x000000001a087348 */ /* 0x000fea0003c00000 */
[----:B------:R0:W1:Y:S02]  /*73e0*/  SHFL.BFLY P2, R30, R29, R28, R27 ;  /* 0x0c00001c1d1e7389 */ /* 0x000064000004001b */
[----:B01----:R-:W-:Y:S01]  /*73f0*/  ENDCOLLECTIVE ;  /* 0x000000000000791b */ /* 0x003fe20003800000 */
.L_x_2385:
[----:B------:R-:W-:-:S05]  /*7400*/  FADD.FTZ R19, R16, R19 ;  /* 0x0000001310137221 */ /* 0x000fca0000010000 */
[----:B------:R-:W-:Y:S01]  /*7410*/  MOV R29, R19 ;  /* 0x00000013001d7202 */ /* 0x000fe20000000f00 */
[----:B------:R-:W-:-:S07]  /*7420*/  IMAD.MOV.U32 R21, RZ, RZ, R30 ;  /* 0x000000ffff157224 */ /* 0x000fce00078e001e */
[----:B------:R-:W-:Y:S05]  /*7430*/  WARPSYNC.COLLECTIVE R26, `(.L_x_2386) ;  /* 0x000000001a087348 */ /* 0x000fea0003c00000 */
[----:B------:R0:W1:Y:S02]  /*7440*/  SHFL.BFLY P2, R30, R29, R28, R27 ;  /* 0x0c00001c1d1e7389 */ /* 0x000064000004001b */
[----:B01----:R-:W-:Y:S01]  /*7450*/  ENDCOLLECTIVE ;  /* 0x000000000000791b */ /* 0x003fe20003800000 */
.L_x_2386:
[----:B------:R-:W-:Y:S01]  /*7460*/  FADD.FTZ R21, R18, R21 ;  /* 0x0000001512157221 */ /* 0x000fe20000010000 */
[----:B------:R-:W-:-:S04]  /*7470*/  HFMA2.MMA R28, -RZ, RZ, 0, 5.9604644775390625e-08 ;  /* 0x00000001ff1c7435 */ /* 0x000fc800000001ff */
[----:B------:R-:W-:Y:S02]  /*7480*/  MOV R29, R21 ;  /* 0x00000015001d7202 */ /* 0x000fe40000000f00 */
[----:B------:R-:W-:-:S07]  /*7490*/  MOV R14, R30 ;  /* 0x0000001e000e7202 */ /* 0x000fce0000000f00 */
[----:B------:R-:W-:Y:S05]  /*74a0*/  WARPSYNC.COLLECTIVE R26, `(.L_x_2387) ;  /* 0x000000001a087348 */ /* 0x000fea0003c00000 */
[----:B------:R0:W1:Y:S02]  /*74b0*/  SHFL.BFLY P2, R30, R29, R28, R27 ;  /* 0x0c00001c1d1e7389 */ /* 0x000064000004001b */
[----:B01----:R-:W-:Y:S01]  /*74c0*/  ENDCOLLECTIVE ;  /* 0x000000000000791b */ /* 0x003fe20003800000 */
.L_x_2387:
[----:B------:R-:W-:-:S04]  /*74d0*/  FADD.FTZ R14, R19, R14 ;  /* 0x0000000e130e7221 */ /* 0x000fc80000010000 */
[----:B------:R-:W-:Y:S01]  /*74e0*/  IMAD.MOV.U32 R29, RZ, RZ, R14 ;  /* 0x000000ffff1d7224 */ /* 0x000fe200078e000e */
[----:B------:R-:W-:-:S07]  /*74f0*/  MOV R20, R30 ;  /* 0x0000001e00147202 */ /* 0x000fce0000000f00 */
[----:B------:R-:W-:Y:S05]  /*7500*/  WARPSYNC.COLLECTIVE R26, `(.L_x_2388) ;  /* 0x000000001a087348 */ /* 0x000fea0003c00000 */
[----:B------:R0:W1:Y:S02]  /*7510*/  SHFL.BFLY P2, R30, R29, R28, R27 ;  /* 0x0c00001c1d1e7389 */ /* 0x000064000004001b */
[----:B01----:R-:W-:Y:S01]  /*7520*/  ENDCOLLECTIVE ;  /* 0x000000000000791b */ /* 0x003fe20003800000 */
.L_x_2388:
[----:B------:R-:W-:Y:S01]  /*7530*/  FADD.FTZ R20, R21, R20 ;  /* 0x0000001415147221 */ /* 0x000fe20000010000 */
[----:B------:R-:W-:Y:S06]  /*7540*/  BRA `(.L_x_2389) ;  /* 0xffffffe800d87947 */ /* 0x000fec000383ffff */
.L_x_2377:
        /* <DEDUP_REMOVED lines=8> */
.L_x_2391:
[----:B------:R-:W-:Y:S05]  /*75d0*/  BSYNC B1 ;  /* 0x0000000000017941 */ /* 0x000fea0003800000 */
.L_x_2390:
        /* <DEDUP_REMOVED lines=8> */
.L_x_2392:
[----:B------:R-:W-:Y:S01]  /*7660*/  FADD.FTZ R21, R21, R14 ;  /* 0x0000000e15157221 */ /* 0x000fe20000010000 */
[----:B------:R-:W-:-:S04]  /*7670*/  HFMA2.MMA R28, -RZ, RZ, 0, 2.384185791015625e-07 ;  /* 0x00000004ff1c7435 */ /* 0x000fc800000001ff */
[----:B------:R-:W-:Y:S02]  /*7680*/  MOV R29, R21 ;  /* 0x00000015001d7202 */ /* 0x000fe40000000f00 */
[----:B------:R-:W-:-:S07]  /*7690*/  MOV R20, R30 ;  /* 0x0000001e00147202 */ /* 0x000fce0000000f00 */
[----:B------:R-:W-:Y:S05]  /*76a0*/  WARPSYNC.COLLECTIVE R26, `(.L_x_2393) ;  /* 0x000000001a087348 */ /* 0x000fea0003c00000 */
[----:B------:R0:W1:Y:S02]  /*76b0*/  SHFL.BFLY P2, R30, R29, R28, R27 ;  /* 0x0c00001c1d1e7389 */ /* 0x000064000004001b */
[----:B01----:R-:W-:Y:S01]  /*76c0*/  ENDCOLLECTIVE ;  /* 0x000000000000791b */ /* 0x003fe20003800000 */
.L_x_2393:
[----:B------:R-:W-:-:S05]  /*76d0*/  FADD.FTZ R20, R20, R15 ;  /* 0x0000000f14147221 */ /* 0x000fca0000010000 */
[----:B------:R-:W-:Y:S01]  /*76e0*/  MOV R29, R20 ;  /* 0x00000014001d7202 */ /* 0x000fe20000000f00 */
[----:B------:R-:W-:-:S07]  /*76f0*/  IMAD.MOV.U32 R22, RZ, RZ, R30 ;  /* 0x000000ffff167224 */ /* 0x000fce00078e001e */
[----:B------:R-:W-:Y:S05]  /*7700*/  WARPSYNC.COLLECTIVE R26, `(.L_x_2394) ;  /* 0x000000001a087348 */ /* 0x000fea0003c00000 */
[----:B------:R0:W1:Y:S02]  /*7710*/  SHFL.BFLY P2, R30, R29, R28, R27 ;  /* 0x0c00001c1d1e7389 */ /* 0x000064000004001b */
[----:B01----:R-:W-:Y:S01]  /*7720*/  ENDCOLLECTIVE ;  /* 0x000000000000791b */ /* 0x003fe20003800000 */
.L_x_2394:
[----:B------:R-:W-:Y:S01]  /*7730*/  FADD.FTZ R22, R21, R22 ;  /* 0x0000001615167221 */ /* 0x000fe20000010000 */
[----:B------:R-:W-:-:S04]  /*7740*/  HFMA2.MMA R28, -RZ, RZ, 0, 1.1920928955078125e-07 ;  /* 0x00000002ff1c7435 */ /* 0x000fc800000001ff */
[----:B------:R-:W-:Y:S02]  /*7750*/  MOV R29, R22 ;  /* 0x00000016001d7202 */ /* 0x000fe40000000f00 */
[----:B------:R-:W-:-:S07]  /*7760*/  MOV R23, R30 ;  /* 0x0000001e00177202 */ /* 0x000fce0000000f00 */
[----:B------:R-:W-:Y:S05]  /*7770*/  WARPSYNC.COLLECTIVE R26, `(.L_x_2395) ;  /* 0x000000001a087348 */ /* 0x000fea0003c00000 */
[----:B------:R0:W1:Y:S02]  /*7780*/  SHFL.BFLY P2, R30, R29, R28, R27 ;  /* 0x0c00001c1d1e7389 */ /* 0x000064000004001b */
[----:B01----:R-:W-:Y:S01]  /*7790*/  ENDCOLLECTIVE ;  /* 0x000000000000791b */ /* 0x003fe20003800000 */
.L_x_2395:
[----:B------:R-:W-:-:S05]  /*77a0*/  FADD.FTZ R23, R20, R23 ;  /* 0x0000001714177221 */ /* 0x000fca0000010000 */
[----:B------:R-:W-:Y:S02]  /*77b0*/  MOV R29, R23 ;  /* 0x00000017001d7202 */ /* 0x000fe40000000f00 */
[----:B------:R-:W-:-:S07]  /*77c0*/  MOV R25, R30 ;  /* 0x0000001e00197202 */ /* 0x000fce0000000f00 */
[----:B------:R-:W-:Y:S05]  /*77d0*/  WARPSYNC.COLLECTIVE R26, `(.L_x_2396) ;  /* 0x000000001a087348 */ /* 0x000fea0003c00000 */
[----:B------:R0:W1:Y:S02]  /*77e0*/  SHFL.BFLY P2, R30, R29, R28, R27 ;  /* 0x0c00001c1d1e7389 */ /* 0x000064000004001b */
[----:B01----:R-:W-:Y:S01]  /*77f0*/  ENDCOLLECTIVE ;  /* 0x000000000000791b */ /* 0x003fe20003800000 */
.L_x_2396:
[----:B------:R-:W-:Y:S01]  /*7800*/  FADD.FTZ R25, R22, R25 ;  /* 0x0000001916197221 */ /* 0x000fe20000010000 */
[----:B------:R-:W-:-:S04]  /*7810*/  HFMA2.MMA R28, -RZ, RZ, 0, 5.9604644775390625e-08 ;  /* 0x00000001ff1c7435 */ /* 0x000fc800000001ff */
[----:B------:R-:W-:Y:S01]  /*7820*/  MOV R29, R25 ;  /* 0x00000019001d7202 */ /* 0x000fe20000000f00 */
[----:B------:R-:W-:-:S07]  /*7830*/  IMAD.MOV.U32 R14, RZ, RZ, R30 ;  /* 0x000000ffff0e7224 */ /* 0x000fce00078e001e */
[----:B------:R-:W-:Y:S05]  /*7840*/  WARPSYNC.COLLECTIVE R26, `(.L_x_2397) ;  /* 0x000000001a087348 */ /* 0x000fea0003c00000 */
[----:B------:R0:W1:Y:S02]  /*7850*/  SHFL.BFLY P2, R30, R29, R28, R27 ;  /* 0x0c00001c1d1e7389 */ /* 0x000064000004001b */
[----:B01----:R-:W-:Y:S01]  /*7860*/  ENDCOLLECTIVE ;  /* 0x000000000000791b */ /* 0x003fe20003800000 */
.L_x_2397:
[----:B------:R-:W-:-:S05]  /*7870*/  FADD.FTZ R14, R23, R14 ;  /* 0x0000000e170e7221 */ /* 0x000fca0000010000 */
[----:B------:R-:W-:Y:S02]  /*7880*/  MOV R29, R14 ;  /* 0x0000000e001d7202 */ /* 0x000fe40000000f00 */
[----:B------:R-:W-:-:S07]  /*7890*/  MOV R24, R30 ;  /* 0x0000001e00187202 */ /* 0x000fce0000000f00 */
[----:B------:R-:W-:Y:S05]  /*78a0*/  WARPSYNC.COLLECTIVE R26, `(.L_x_2398) ;  /* 0x000000001a087348 */ /* 0x000fea0003c00000 */
[----:B------:R0:W1:Y:S02]  /*78b0*/  SHFL.BFLY P2, R30, R29, R28, R27 ;  /* 0x0c00001c1d1e7389 */ /* 0x000064000004001b */
[----:B01----:R-:W-:Y:S01]  /*78c0*/  ENDCOLLECTIVE ;  /* 0x000000000000791b */ /* 0x003fe20003800000 */
.L_x_2398:
[----:B------:R-:W-:Y:S01]  /*78d0*/  FADD.FTZ R24, R25, R24 ;  /* 0x0000001819187221 */ /* 0x000fe20000010000 */
[----:B------:R-:W-:Y:S06]  /*78e0*/  BRA `(.L_x_2399) ;  /* 0xffffffe800a87947 */ /* 0x000fec000383ffff */
.L_x_2378:
        /* <DEDUP_REMOVED lines=8> */
.L_x_2401:
[----:B------:R-:W-:Y:S05]  /*7970*/  BSYNC B1 ;  /* 0x0000000000017941 */ /* 0x000fea0003800000 */
.L_x_2400:
        /* <DEDUP_REMOVED lines=8> */
.L_x_2402:
[----:B------:R-:W-:Y:S01]  /*7a00*/  FADD.FTZ R21, R21, R14 ;  /* 0x0000000e15157221 */ /* 0x000fe20000010000 */
[----:B------:R-:W-:-:S04]  /*7a10*/  HFMA2.MMA R28, -RZ, RZ, 0, 2.384185791015625e-07 ;  /* 0x00000004ff1c7435 */ /* 0x000fc800000001ff */
[----:B------:R-:W-:Y:S01]  /*7a20*/  MOV R29, R21 ;  /* 0x00000015001d7202 */ /* 0x000fe20000000f00 */
[----:B------:R-:W-:-:S07]  /*7a30*/  IMAD.MOV.U32 R20, RZ, RZ, R30 ;  /* 0x000000ffff147224 */ /* 0x000fce00078e001e */
[----:B------:R-:W-:Y:S05]  /*7a40*/  WARPSYNC.COLLECTIVE R26, `(.L_x_2403) ;  /* 0x000000001a087348 */ /* 0x000fea0003c00000 */
[----:B------:R0:W1:Y:S02]  /*7a50*/  SHFL.BFLY P2, R30, R29, R28, R27 ;  /* 0x0c00001c1d1e7389 */ /* 0x000064000004001b */
[----:B01----:R-:W-:Y:S01]  /*7a60*/  ENDCOLLECTIVE ;  /* 0x000000000000791b */ /* 0x003fe20003800000 */
.L_x_2403:
[----:B------:R-:W-:-:S05]  /*7a70*/  FADD.FTZ R20, R20, R15 ;  /* 0x0000000f14147221 */ /* 0x000fca0000010000 */
[----:B------:R-:W-:Y:S02]  /*7a80*/  MOV R29, R20 ;  /* 0x00000014001d7202 */ /* 0x000fe40000000f00 */
[----:B------:R-:W-:-:S07]  /*7a90*/  MOV R22, R30 ;  /* 0x0000001e00167202 */ /* 0x000fce0000000f00 */
[----:B------:R-:W-:Y:S05]  /*7aa0*/  WARPSYNC.COLLECTIVE R26, `(.L_x_2404) ;  /* 0x000000001a087348 */ /* 0x000fea0003c00000 */
[----:B------:R0:W1:Y:S02]  /*7ab0*/  SHFL.BFLY P2, R30, R29, R28, R27 ;  /* 0x0c00001c1d1e7389 */ /* 0x000064000004001b */
[----:B01----:R-:W-:Y:S01]  /*7ac0*/  ENDCOLLECTIVE ;  /* 0x000000000000791b */ /* 0x003fe20003800000 */
.L_x_2404:
[----:B------:R-:W-:-:S05]  /*7ad0*/  FADD.FTZ R22, R21, R22 ;  /* 0x0000001615167221 */ /* 0x000fca0000010000 */
[----:B------:R-:W-:Y:S01]  /*7ae0*/  MOV R29, R22 ;  /* 0x00000016001d7202 */ /* 0x000fe20000000f00 */
[----:B------:R-:W-:Y:S01]  /*7af0*/  IMAD.MOV.U32 R28, RZ, RZ, 0x2 ;  /* 0x00000002ff1c7424 */ /* 0x000fe200078e00ff */
[----:B------:R-:W-:-:S07]  /*7b00*/  MOV R23, R30 ;  /* 0x0000001e00177202 */ /* 0x000fce0000000f00 */
[----:B------:R-:W-:Y:S05]  /*7b10*/  WARPSYNC.COLLECTIVE R26, `(.L_x_2405) ;  /* 0x000000001a087348 */ /* 0x000fea0003c00000 */
[----:B------:R0:W1:Y:S02]  /*7b20*/  SHFL.BFLY P2, R30, R29, R28, R27 ;  /* 0x0c00001c1d1e7389 */ /* 0x000064000004001b */
[----:B01----:R-:W-:Y:S01]  /*7b30*/  ENDCOLLECTIVE ;  /* 0x000000000000791b */ /* 0x003fe20003800000 */
.L_x_2405:
[----:B------:R-:W-:-:S05]  /*7b40*/  FADD.FTZ R23, R20, R23 ;  /* 0x0000001714177221 */ /* 0x000fca0000010000 */
[----:B------:R-:W-:Y:S02]  /*7b50*/  MOV R29, R23 ;  /* 0x00000017001d7202 */ /* 0x000fe40000000f00 */
[----:B------:R-:W-:-:S07]  /*7b60*/  MOV R25, R30 ;  /* 0x0000001e00197202 */ /* 0x000fce0000000f00 */
[----:B------:R-:W-:Y:S05]  /*7b70*/  WARPSYNC.COLLECTIVE R26, `(.L_x_2406) ;  /* 0x000000001a087348 */ /* 0x000fea0003c00000 */
[----:B------:R0:W1:Y:S02]  /*7b80*/  SHFL.BFLY P2, R30, R29, R28, R27 ;  /* 0x0c00001c1d1e7389 */ /* 0x000064000004001b */
[----:B01----:R-:W-:Y:S01]  /*7b90*/  ENDCOLLECTIVE ;  /* 0x000000000000791b */ /* 0x003fe20003800000 */
.L_x_2406:
[----:B------:R-:W-:Y:S01]  /*7ba0*/  FADD.FTZ R25, R22, R25 ;  /* 0x0000001916197221 */ /* 0x000fe20000010000 */
[----:B------:R-:W-:-:S04]  /*7bb0*/  HFMA2.MMA R28, -RZ, RZ, 0, 5.9604644775390625e-08 ;  /* 0x00000001ff1c7435 */ /* 0x000fc800000001ff */
[----:B------:R-:W-:Y:S02]  /*7bc0*/  MOV R29, R25 ;  /* 0x00000019001d7202 */ /* 0x000fe40000000f00 */
[----:B------:R-:W-:-:S07]  /*7bd0*/  MOV R14, R30 ;  /* 0x0000001e000e7202 */ /* 0x000fce0000000f00 */
[----:B------:R-:W-:Y:S05]  /*7be0*/  WARPSYNC.COLLECTIVE R26, `(.L_x_2407) ;  /* 0x000000001a087348 */ /* 0x000fea0003c00000 */
[----:B------:R0:W1:Y:S02]  /*7bf0*/  SHFL.BFLY P2, R30, R29, R28, R27 ;  /* 0x0c00001c1d1e7389 */ /* 0x000064000004001b */
[----:B01----:R-:W-:Y:S01]  /*7c00*/  ENDCOLLECTIVE ;  /* 0x000000000000791b */ /* 0x003fe20003800000 */
.L_x_2407:
[----:B------:R-:W-:-:S04]  /*7c10*/  FADD.FTZ R14, R23, R14 ;  /* 0x0000000e170e7221 */ /* 0x000fc80000010000 */
[----:B------:R-:W-:Y:S01]  /*7c20*/  IMAD.MOV.U32 R29, RZ, RZ, R14 ;  /* 0x000000ffff1d7224 */ /* 0x000fe200078e000e */
[----:B------:R-:W-:-:S07]  /*7c30*/  MOV R24, R30 ;  /* 0x0000001e00187202 */ /* 0x000fce0000000f00 */
[----:B------:R-:W-:Y:S05]  /*7c40*/  WARPSYNC.COLLECTIVE R26, `(.L_x_2408) ;  /* 0x000000001a087348 */ /* 0x000fea0003c00000 */
[----:B------:R0:W1:Y:S02]  /*7c50*/  SHFL.BFLY P2, R30, R29, R28, R27 ;  /* 0x0c00001c1d1e7389 */ /* 0x000064000004001b */
[----:B01----:R-:W-:Y:S01]  /*7c60*/  ENDCOLLECTIVE ;  /* 0x000000000000791b */ /* 0x003fe20003800000 */
.L_x_2408:
[----:B------:R-:W-:Y:S01]  /*7c70*/  FADD.FTZ R24, R25, R24 ;  /* 0x0000001819187221 */ /* 0x000fe20000010000 */
[----:B------:R-:W-:Y:S06]  /*7c80*/  BRA `(.L_x_2409) ;  /* 0xffffffe800647947 */ /* 0x000fec000383ffff */
.L_x_2379:
[----:B------:R-:W-:Y:S01]  /*7c90*/  BSSY B0, `(.L_x_2410) ;  /* 0x0000008000007945 */ /* 0x000fe20003800000 */
[----:B-1---5:R-:W-:Y:S02]  /*7ca0*/  MOV R29, R16 ;  /* 0x00000010001d7202 */ /* 0x022fe40000000f00 */
[----:B------:R-:W-:Y:S02]  /*7cb0*/  MOV R28, 0x8 ;  /* 0x00000008001c7802 */ /* 0x000fe40000000f00 */
[----:B------:R-:W-:Y:S02]  /*7cc0*/  MOV R27, 0x101f ;  /* 0x0000101f001b7802 */ /* 0x000fe40000000f00 */
[----:B------:R-:W-:-:S07]  /*7cd0*/  MOV R26, 0xffff ;  /* 0x0000ffff001a7802 */ /* 0x000fce0000000f00 */
[----:B0-2---:R-:W-:Y:S05]  /*7ce0*/  WARPSYNC.COLLECTIVE R26, `(.L_x_2411) ;  /* 0x000000001a087348 */ /* 0x005fea0003c00000 */
[----:B------:R1:W3:Y:S02]  /*7cf0*/  SHFL.BFLY P2, R30, R29, R28, R27 ;  /* 0x0c00001c1d1e7389 */ /* 0x0002e4000004001b */
[----:B0123--:R-:W-:Y:S01]  /*7d00*/  ENDCOLLECTIVE ;  /* 0x000000000000791b */ /* 0x00ffe20003800000 */
.L_x_2411:
[----:B------:R-:W-:Y:S05]  /*7d10*/  BSYNC B0 ;  /* 0x0000000000007941 */ /* 0x000fea0003800000 */
.L_x_2410:
[----:B------:R-:W-:Y:S01]  /*7d20*/  HFMA2.MMA R27, -RZ, RZ, 0, 0.000503063201904296875 ;  /* 0x0000101fff1b7435 */ /* 0x000fe200000001ff */
[----:B------:R-:W-:Y:S01]  /*7d30*/  MOV R29, R14 ;  /* 0x0000000e001d7202 */ /* 0x000fe20000000f00 */
[----:B------:R-:W-:Y:S01]  /*7d40*/  IMAD.MOV.U32 R28, RZ, RZ, 0x8 ;  /* 0x00000008ff1c7424 */ /* 0x000fe200078e00ff */
[----:B------:R-:W-:Y:S01]  /*7d50*/  MOV R26, 0xffff ;  /* 0x0000ffff001a7802 */ /* 0x000fe20000000f00 */
[----:B------:R-:W-:Y:S01]  /*7d60*/  IMAD.MOV.U32 R32, RZ, RZ, RZ ;  /* 0x000000ffff207224 */ /* 0x000fe200078e00ff */
[----:B------:R-:W-:Y:S01]  /*7d70*/  MOV R17, R30 ;  /* 0x0000001e00117202 */ /* 0x000fe20000000f00 */
[----:B------:R-:W-:Y:S01]  /*7d80*/  HFMA2.MMA R34, -RZ, RZ, 0, 0 ;  /* 0x00000000ff227435 */ /* 0x000fe200000001ff */
[----:B------:R-:W-:-:S10]  /*7d90*/  @!P0 SHF.L.U32 R19, R10, 0x1, RZ ;  /* 0x000000010a138819 */ /* 0x000fd400000006ff */
[----:B------:R-:W-:Y:S05]  /*7da0*/  WARPSYNC.COLLECTIVE R26, `(.L_x_2412) ;  /* 0x000000001a087348 */ /* 0x000fea0003c00000 */
[----:B------:R0:W1:Y:S02]  /*7db0*/  SHFL.BFLY P2, R30, R29, R28, R27 ;  /* 0x0c00001c1d1e7389 */ /* 0x000064000004001b */
[----:B01----:R-:W-:Y:S01]  /*7dc0*/  ENDCOLLECTIVE ;  /* 0x000000000000791b */ /* 0x003fe20003800000 */
.L_x_2412:
[----:B------:R-:W-:Y:S01]  /*7dd0*/  @!P0 IADD3 R18, R15, 0x14, RZ ;  /* 0x000000140f128810 */ /* 0x000fe20007ffe0ff */
[----:B------:R-:W-:Y:S01]  /*7de0*/  FADD.FTZ R25, R17, R16 ;  /* 0x0000001011197221 */ /* 0x000fe20000010000 */
[C---:B------:R-:W-:Y:S01]  /*7df0*/  @!P0 LEA R23, R10.reuse, UR4, 0x7 ;  /* 0x000000040a178c11 */ /* 0x040fe2000f8e38ff */
[----:B------:R-:W-:Y:S01]  /*7e00*/  @!P0 IMAD.SHL.U32 R22, R10, 0x2, RZ ;  /* 0x000000020a168824 */ /* 0x000fe200078e00ff */
[----:B------:R-:W-:Y:S02]  /*7e10*/  @!P0 LOP3.LUT R18, R18, R19, RZ, 0x3c, !PT ;  /* 0x0000001312128212 */ /* 0x000fe400078e3cff */
[----:B------:R-:W-:Y:S02]  /*7e20*/  @!P0 LEA R24, R10, UR4, 0x7 ;  /* 0x000000040a188c11 */ /* 0x000fe4000f8e38ff */
[----:B------:R-:W-:Y:S01]  /*7e30*/  @!P0 LEA R18, R18, R23, 0x2 ;  /* 0x0000001712128211 */ /* 0x000fe200078e10ff */
[----:B------:R-:W-:Y:S01]  /*7e40*/  IMAD.MOV.U32 R23, RZ, RZ, RZ ;  /* 0x000000ffff177224 */ /* 0x000fe200078e00ff */
[----:B------:R-:W-:Y:S01]  /*7e50*/  HFMA2.MMA R28, -RZ, RZ, 0, 2.384185791015625e-07 ;  /* 0x00000004ff1c7435 */ /* 0x000fe200000001ff */
[----:B------:R-:W-:-:S02]  /*7e60*/  MOV R29, R25 ;  /* 0x00000019001d7202 */ /* 0x000fc40000000f00 */
[----:B------:R0:W1:Y:S04]  /*7e70*/  @!P0 LDS R20, [R18] ;  /* 0x0000000012148984 */ /* 0x0000680000000800 */
[----:B------:R0:W2:Y:S01]  /*7e80*/  @!P0 LDS R21, [R18+0x500] ;  /* 0x0005000012158984 */ /* 0x0000a20000000800 */
[----:B------:R-:W-:-:S07]  /*7e90*/  FADD.FTZ R17, R30, R14 ;  /* 0x0000000e1e117221 */ /* 0x000fce0000010000 */
[----:B012---:R-:W-:Y:S05]  /*7ea0*/  WARPSYNC.COLLECTIVE R26, `(.L_x_2413) ;  /* 0x000000001a087348 */ /* 0x007fea0003c00000 */
[----:B------:R3:W4:Y:S02]  /*7eb0*/  SHFL.BFLY P2, R30, R29, R28, R27 ;  /* 0x0c00001c1d1e7389 */ /* 0x000724000004001b */
[----:B01234-:R-:W-:Y:S01]  /*7ec0*/  ENDCOLLECTIVE ;  /* 0x000000000000791b */ /* 0x01ffe20003800000 */
.L_x_2413:
[----:B------:R-:W-:Y:S01]  /*7ed0*/  IMAD.MOV.U32 R29, RZ, RZ, R17 ;  /* 0x000000ffff1d7224 */ /* 0x000fe200078e0011 */
[----:B------:R-:W-:-:S07]  /*7ee0*/  MOV R16, R30 ;  /* 0x0000001e00107202 */ /* 0x000fce0000000f00 */
[----:B------:R-:W-:Y:S05]  /*7ef0*/  WARPSYNC.COLLECTIVE R26, `(.L_x_2414) ;  /* 0x000000001a087348 */ /* 0x000fea0003c00000 */
[----:B------:R0:W1:Y:S02]  /*7f00*/  SHFL.BFLY P2, R30, R29, R28, R27 ;  /* 0x0c00001c1d1e7389 */ /* 0x000064000004001b */
[----:B01----:R-:W-:Y:S01]  /*7f10*/  ENDCOLLECTIVE ;  /* 0x000000000000791b */ /* 0x003fe20003800000 */
.L_x_2414:
[----:B------:R-:W-:Y:S01]  /*7f20*/  FADD.FTZ R19, R25, R16 ;  /* 0x0000001019137221 */ /* 0x000fe20000010000 */
[----:B------:R-:W-:Y:S02]  /*7f30*/  @!P0 MOV R32, R20 ;  /* 0x0000001400208202 */ /* 0x000fe40000000f00 */
[----:B------:R-:W-:Y:S02]  /*7f40*/  @!P0 MOV R34, R21 ;  /* 0x0000001500228202 */ /* 0x000fe40000000f00 */
[----:B------:R-:W-:Y:S01]  /*7f50*/  @!P0 IADD3 R21, R15, 0x28, RZ ;  /* 0x000000280f158810 */ /* 0x000fe20007ffe0ff */
[----:B------:R-:W-:Y:S01]  /*7f60*/  HFMA2.MMA R28, -RZ, RZ, 0, 1.1920928955078125e-07 ;  /* 0x00000002ff1c7435 */ /* 0x000fe200000001ff */
[----:B------:R-:W-:Y:S02]  /*7f70*/  MOV R29, R19 ;  /* 0x00000013001d7202 */ /* 0x000fe40000000f00 */
[----:B------:R-:W-:-:S05]  /*7f80*/  @!P0 LOP3.LUT R21, R21, R22, RZ, 0x3c, !PT ;  /* 0x0000001615158212 */ /* 0x000fca00078e3cff */
[----:B------:R-:W-:Y:S01]  /*7f90*/  @!P0 IMAD R22, R21, 0x4, R24 ;  /* 0x0000000415168824 */ /* 0x000fe200078e0218 */
[----:B------:R-:W-:Y:S01]  /*7fa0*/  HFMA2.MMA R24, -RZ, RZ, 0, 0 ;  /* 0x00000000ff187435 */ /* 0x000fe200000001ff */
[----:B------:R-:W-:-:S10]  /*7fb0*/  FADD.FTZ R14, R17, R30 ;  /* 0x0000001e110e7221 */ /* 0x000fd40000010000 */
[----:B------:R-:W-:Y:S05]  /*7fc0*/  WARPSYNC.COLLECTIVE R26, `(.L_x_2415) ;  /* 0x000000001a087348 */ /* 0x000fea0003c00000 */
[----:B------:R0:W1:Y:S02]  /*7fd0*/  SHFL.BFLY P2, R30, R29, R28, R27 ;  /* 0x0c00001c1d1e7389 */ /* 0x000064000004001b */
[----:B01----:R-:W-:Y:S01]  /*7fe0*/  ENDCOLLECTIVE ;  /* 0x000000000000791b */ /* 0x003fe20003800000 */
.L_x_2415:
[----:B------:R0:W1:Y:S04]  /*7ff0*/  @!P0 LDS R37, [R22] ;  /* 0x0000000016258984 */ /* 0x0000680000000800 */
[----:B------:R0:W2:Y:S01]  /*8000*/  @!P0 LDS R38, [R22+0x500] ;  /* 0x0005000016268984 */ /* 0x0000a20000000800 */
[----:B------:R-:W-:Y:S02]  /*8010*/  MOV R29, R14 ;  /* 0x0000000e001d7202 */ /* 0x000fe40000000f00 */
[----:B------:R-:W-:-:S07]  /*8020*/  MOV R16, R30 ;  /* 0x0000001e00107202 */ /* 0x000fce0000000f00 */
[----:B012---:R-:W-:Y:S05]  /*8030*/  WARPSYNC.COLLECTIVE R26, `(.L_x_2416) ;  /* 0x000000001a087348 */ /* 0x007fea0003c00000 */
[----:B------:R3:W4:Y:S02]  /*8040*/  SHFL.BFLY P2, R30, R29, R28, R27 ;  /* 0x0c00001c1d1e7389 */ /* 0x000724000004001b */
[----:B01234-:R-:W-:Y:S01]  /*8050*/  ENDCOLLECTIVE ;  /* 0x000000000000791b */ /* 0x01ffe20003800000 */
.L_x_2416:
        /* <DEDUP_REMOVED lines=9> */
.L_x_2417:
[----:B------:R-:W-:Y:S01]  /*80f0*/  IMAD.MOV.U32 R29, RZ, RZ, R17 ;  /* 0x000000ffff1d7224 */ /* 0x000fe200078e0011 */
[----:B------:R-:W-:-:S07]  /*8100*/  MOV R19, R30 ;  /* 0x0000001e00137202 */ /* 0x000fce0000000f00 */
[----:B------:R-:W-:Y:S05]  /*8110*/  WARPSYNC.COLLECTIVE R26, `(.L_x_2418) ;  /* 0x000000001a087348 */ /* 0x000fea0003c00000 */
[----:B------:R0:W1:Y:S02]  /*8120*/  SHFL.BFLY P2, R30, R29, R28, R27 ;  /* 0x0c00001c1d1e7389 */ /* 0x000064000004001b */
[----:B01----:R-:W-:Y:S01]  /*8130*/  ENDCOLLECTIVE ;  /* 0x000000000000791b */ /* 0x003fe20003800000 */
.L_x_2418:
[----:B------:R-:W-:Y:S01]  /*8140*/  FADD.FTZ R16, R16, R19 ;  /* 0x0000001310107221 */ /* 0x000fe20000010000 */
[----:B------:R-:W-:Y:S01]  /*8150*/  HFMA2.MMA R28, -RZ, RZ, 0, 4.76837158203125e-07 ;  /* 0x00000008ff1c7435 */ /* 0x000fe200000001ff */
[----:B------:R-:W-:Y:S02]  /*8160*/  MOV R29, R32 ;  /* 0x00000020001d7202 */ /* 0x000fe40000000f00 */
[----:B------:R-:W-:-:S08]  /*8170*/  MOV R14, R30 ;  /* 0x0000001e000e7202 */ /* 0x000fd00000000f00 */
[----:B------:R-:W-:Y:S05]  /*8180*/  WARPSYNC.COLLECTIVE R26, `(.L_x_2419) ;  /* 0x000000001a087348 */ /* 0x000fea0003c00000 */
[----:B------:R0:W1:Y:S02]  /*8190*/  SHFL.BFLY P2, R30, R29, R28, R27 ;  /* 0x0c00001c1d1e7389 */ /* 0x000064000004001b */
[----:B01----:R-:W-:Y:S01]  /*81a0*/  ENDCOLLECTIVE ;  /* 0x000000000000791b */ /* 0x003fe20003800000 */
.L_x_2419:
[----:B------:R-:W-:Y:S01]  /*81b0*/  FADD.FTZ R44, R17, R14 ;  /* 0x0000000e112c7221 */ /* 0x000fe20000010000 */
[----:B------:R-:W-:Y:S02]  /*81c0*/  MOV R29, R34 ;  /* 0x00000022001d7202 */ /* 0x000fe40000000f00 */
[----:B------:R-:W-:-:S07]  /*81d0*/  MOV R31, R30 ;  /* 0x0000001e001f7202 */ /* 0x000fce0000000f00 */
[----:B------:R-:W-:Y:S05]  /*81e0*/  WARPSYNC.COLLECTIVE R26, `(.L_x_2420) ;  /* 0x000000001a087348 */ /* 0x000fea0003c00000 */
[----:B------:R0:W1:Y:S02]  /*81f0*/  SHFL.BFLY P2, R30, R29, R28, R27 ;  /* 0x0c00001c1d1e7389 */ /* 0x000064000004001b */
[----:B01----:R-:W-:Y:S01]  /*8200*/  ENDCOLLECTIVE ;  /* 0x000000000000791b */ /* 0x003fe20003800000 */
.L_x_2420:
[----:B------:R-:W-:Y:S01]  /*8210*/  FADD.FTZ R31, R31, R32 ;  /* 0x000000201f1f7221 */ /* 0x000fe20000010000 */
[----:B------:R-:W-:-:S04]  /*8220*/  HFMA2.MMA R28, -RZ, RZ, 0, 2.384185791015625e-07 ;  /* 0x00000004ff1c7435 */ /* 0x000fc800000001ff */
[----:B------:R-:W-:Y:S02]  /*8230*/  MOV R29, R31 ;  /* 0x0000001f001d7202 */ /* 0x000fe40000000f00 */
[----:B------:R-:W-:-:S07]  /*8240*/  MOV R33, R30 ;  /* 0x0000001e00217202 */ /* 0x000fce0000000f00 */
[----:B------:R-:W-:Y:S05]  /*8250*/  WARPSYNC.COLLECTIVE R26, `(.L_x_2421) ;  /* 0x000000001a087348 */ /* 0x000fea0003c00000 */
[----:B------:R0:W1:Y:S02]  /*8260*/  SHFL.BFLY P2, R30, R29, R28, R27 ;  /* 0x0c00001c1d1e7389 */ /* 0x000064000004001b */
[----:B01----:R-:W-:Y:S01]  /*8270*/  ENDCOLLECTIVE ;  /* 0x000000000000791b */ /* 0x003fe20003800000 */
.L_x_2421:
[----:B------:R-:W-:-:S05]  /*8280*/  FADD.FTZ R33, R33, R34 ;  /* 0x0000002221217221 */ /* 0x000fca0000010000 */
[----:B------:R-:W-:Y:S02]  /*8290*/  MOV R29, R33 ;  /* 0x00000021001d7202 */ /* 0x000fe40000000f00 */
[----:B------:R-:W-:-:S07]  /*82a0*/  MOV R20, R30 ;  /* 0x0000001e00147202 */ /* 0x000fce0000000f00 */
[----:B------:R-:W-:Y:S05]  /*82b0*/  WARPSYNC.COLLECTIVE R26, `(.L_x_2422) ;  /* 0x000000001a087348 */ /* 0x000fea0003c00000 */
[----:B------:R0:W1:Y:S02]  /*82c0*/  SHFL.BFLY P2, R30, R29, R28, R27 ;  /* 0x0c00001c1d1e7389 */ /* 0x000064000004001b */
[----:B01----:R-:W-:Y:S01]  /*82d0*/  ENDCOLLECTIVE ;  /* 0x000000000000791b */ /* 0x003fe20003800000 */
.L_x_2422:
[----:B------:R-:W-:Y:S01]  /*82e0*/  FADD.FTZ R35, R31, R20 ;  /* 0x000000141f237221 */ /* 0x000fe20000010000 */
[----:B------:R-:W-:-:S04]  /*82f0*/  HFMA2.MMA R28, -RZ, RZ, 0, 1.1920928955078125e-07 ;  /* 0x00000002ff1c7435 */ /* 0x000fc800000001ff */
[----:B------:R-:W-:Y:S02]  /*8300*/  MOV R29, R35 ;  /* 0x00000023001d7202 */ /* 0x000fe40000000f00 */
[----:B------:R-:W-:-:S07]  /*8310*/  MOV R36, R30 ;  /* 0x0000001e00247202 */ /* 0x000fce0000000f00 */
[----:B------:R-:W-:Y:S05]  /*8320*/  WARPSYNC.COLLECTIVE R26, `(.L_x_2423) ;  /* 0x000000001a087348 */ /* 0x000fea0003c00000 */
[----:B------:R0:W1:Y:S02]  /*8330*/  SHFL.BFLY P2, R30, R29, R28, R27 ;  /* 0x0c00001c1d1e7389 */ /* 0x000064000004001b */
[----:B01----:R-:W-:Y:S01]  /*8340*/  ENDCOLLECTIVE ;  /* 0x000000000000791b */ /* 0x003fe20003800000 */
.L_x_2423:
[----:B------:R-:W-:-:S05]  /*8350*/  FADD.FTZ R36, R33, R36 ;  /* 0x0000002421247221 */ /* 0x000fca0000010000 */
[----:B------:R-:W-:Y:S02]  /*8360*/  MOV R29, R36 ;  /* 0x00000024001d7202 */ /* 0x000fe40000000f00 */
[----:B------:R-:W-:-:S07]  /*8370*/  MOV R18, R30 ;  /* 0x0000001e00127202 */ /* 0x000fce0000000f00 */
[----:B------:R-:W-:Y:S05]  /*8380*/  WARPSYNC.COLLECTIVE R26, `(.L_x_2424) ;  /* 0x000000001a087348 */ /* 0x000fea0003c00000 */
[----:B------:R0:W1:Y:S02]  /*8390*/  SHFL.BFLY P2, R30, R29, R28, R27 ;  /* 0x0c00001c1d1e7389 */ /* 0x000064000004001b */
[----:B01----:R-:W-:Y:S01]  /*83a0*/  ENDCOLLECTIVE ;  /* 0x000000000000791b */ /* 0x003fe20003800000 */
.L_x_2424:
[----:B------:R-:W-:Y:S01]  /*83b0*/  FADD.FTZ R35, R35, R18 ;  /* 0x0000001223237221 */ /* 0x000fe20000010000 */
[----:B------:R-:W-:Y:S01]  /*83c0*/  IMAD.MOV.U32 R18, RZ, RZ, RZ ;  /* 0x000000ffff127224 */ /* 0x000fe200078e00ff */
[----:B------:R-:W-:-:S03]  /*83d0*/  HFMA2.MMA R28, -RZ, RZ, 0, 5.9604644775390625e-08 ;  /* 0x00000001ff1c7435 */ /* 0x000fc600000001ff */
[----:B------:R-:W-:Y:S02]  /*83e0*/  MOV R29, R35 ;  /* 0x00000023001d7202 */ /* 0x000fe40000000f00 */
[----:B------:R-:W-:-:S07]  /*83f0*/  MOV R21, R30 ;  /* 0x0000001e00157202 */ /* 0x000fce0000000f00 */
[----:B------:R-:W-:Y:S05]  /*8400*/  WARPSYNC.COLLECTIVE R26, `(.L_x_2425) ;  /* 0x000000001a087348 */ /* 0x000fea0003c00000 */
[----:B------:R0:W1:Y:S02]  /*8410*/  SHFL.BFLY P2, R30, R29, R28, R27 ;  /* 0x0c00001c1d1e7389 */ /* 0x000064000004001b */
[----:B01----:R-:W-:Y:S01]  /*8420*/  ENDCOLLECTIVE ;  /* 0x000000000000791b */ /* 0x003fe20003800000 */
.L_x_2425:
[----:B------:R-:W-:Y:S01]  /*8430*/  FADD.FTZ R36, R36, R21 ;  /* 0x0000001524247221 */ /* 0x000fe20000010000 */
[----:B------:R-:W-:-:S04]  /*8440*/  HFMA2.MMA R21, -RZ, RZ, 0, 0 ;  /* 0x00000000ff157435 */ /* 0x000fc800000001ff */
[----:B------:R-:W-:Y:S02]  /*8450*/  MOV R29, R36 ;  /* 0x00000024001d7202 */ /* 0x000fe40000000f00 */
[----:B------:R-:W-:-:S07]  /*8460*/  MOV R34, R30 ;  /* 0x0000001e00227202 */ /* 0x000fce0000000f00 */
[----:B------:R-:W-:Y:S05]  /*8470*/  WARPSYNC.COLLECTIVE R26, `(.L_x_2426) ;  /* 0x000000001a087348 */ /* 0x000fea0003c00000 */
[----:B------:R0:W1:Y:S02]  /*8480*/  SHFL.BFLY P2, R30, R29, R28, R27 ;  /* 0x0c00001c1d1e7389 */ /* 0x000064000004001b */
[----:B01----:R-:W-:Y:S01]  /*8490*/  ENDCOLLECTIVE ;  /* 0x000000000000791b */ /* 0x003fe20003800000 */
.L_x_2426:
[----:B------:R-:W-:Y:S01]  /*84a0*/  FADD.FTZ R34, R35, R34 ;  /* 0x0000002223227221 */ /* 0x000fe20000010000 */
[----:B------:R-:W-:Y:S01]  /*84b0*/  HFMA2.MMA R28, -RZ, RZ, 0, 4.76837158203125e-07 ;  /* 0x00000008ff1c7435 */ /* 0x000fe200000001ff */
[----:B------:R-:W-:Y:S01]  /*84c0*/  MOV R29, R24 ;  /* 0x00000018001d7202 */ /* 0x000fe20000000f00 */
[----:B------:R-:W-:-:S09]  /*84d0*/  IMAD.MOV.U32 R33, RZ, RZ, R30 ;  /* 0x000000ffff217224 */ /* 0x000fd200078e001e */
[----:B------:R-:W-:Y:S05]  /*84e0*/  WARPSYNC.COLLECTIVE R26, `(.L_x_2427) ;  /* 0x000000001a087348 */ /* 0x000fea0003c00000 */
[----:B------:R0:W1:Y:S02]  /*84f0*/  SHFL.BFLY P2, R30, R29, R28, R27 ;  /* 0x0c00001c1d1e7389 */ /* 0x000064000004001b */
[----:B01----:R-:W-:Y:S01]  /*8500*/  ENDCOLLECTIVE ;  /* 0x000000000000791b */ /* 0x003fe20003800000 */
.L_x_2427:
[----:B------:R-:W-:Y:S01]  /*8510*/  FADD.FTZ R33, R36, R33 ;  /* 0x0000002124217221 */ /* 0x000fe20000010000 */
[----:B------:R-:W-:Y:S02]  /*8520*/  MOV R29, R23 ;  /* 0x00000017001d7202 */ /* 0x000fe40000000f00 */
[----:B------:R-:W-:-:S07]  /*8530*/  MOV R37, R30 ;  /* 0x0000001e00257202 */ /* 0x000fce0000000f00 */
[----:B------:R-:W-:Y:S05]  /*8540*/  WARPSYNC.COLLECTIVE R26, `(.L_x_2428) ;  /* 0x000000001a087348 */ /* 0x000fea0003c00000 */
[----:B------:R0:W1:Y:S02]  /*8550*/  SHFL.BFLY P2, R30, R29, R28, R27 ;  /* 0x0c00001c1d1e7389 */ /* 0x000064000004001b */
[----:B01----:R-:W-:Y:S01]  /*8560*/  ENDCOLLECTIVE ;  /* 0x000000000000791b */ /* 0x003fe20003800000 */
.L_x_2428:
        /* <DEDUP_REMOVED lines=8> */
.L_x_2429:
        /* <DEDUP_REMOVED lines=8> */
.L_x_2430:
        /* <DEDUP_REMOVED lines=10> */
.L_x_2431:
[----:B------:R0:W1:Y:S04]  /*8710*/  @!P0 LDS R22, [R39] ;  /* 0x0000000027168984 */ /* 0x0000680000000800 */
[----:B------:R0:W2:Y:S01]  /*8720*/  @!P0 LDS R20, [R39+0x500] ;  /* 0x0005000027148984 */ /* 0x0000a20000000800 */
[----:B------:R-:W-:Y:S02]  /*8730*/  MOV R29, R37 ;  /* 0x00000025001d7202 */ /* 0x000fe40000000f00 */
[----:B------:R-:W-:-:S07]  /*8740*/  MOV R23, R30 ;  /* 0x0000001e00177202 */ /* 0x000fce0000000f00 */
[----:B012---:R-:W-:Y:S05]  /*8750*/  WARPSYNC.COLLECTIVE R26, `(.L_x_2432) ;  /* 0x000000001a087348 */ /* 0x007fea0003c00000 */
[----:B------:R3:W4:Y:S02]  /*8760*/  SHFL.BFLY P2, R30, R29, R28, R27 ;  /* 0x0c00001c1d1e7389 */ /* 0x000724000004001b */
[----:B01234-:R-:W-:Y:S01]  /*8770*/  ENDCOLLECTIVE ;  /* 0x000000000000791b */ /* 0x01ffe20003800000 */
.L_x_2432:
        /* <DEDUP_REMOVED lines=9> */
.L_x_2433:
[----:B------:R-:W-:Y:S01]  /*8810*/  ISETP.NE.AND P0, PT, R10, RZ, PT ;  /* 0x000000ff0a00720c */ /* 0x000fe20003f05270 */
[----:B------:R-:W-:-:S05]  /*8820*/  FADD.FTZ R37, R37, R24 ;  /* 0x0000001825257221 */ /* 0x000fca0000010000 */
[----:B------:R-:W-:-:S07]  /*8830*/  MOV R29, R37 ;  /* 0x00000025001d7202 */ /* 0x000fce0000000f00 */
[----:B------:R-:W0:Y:S01]  /*8840*/  @!P0 LDC.64 R24, c[0x0][0x218] ;  /* 0x00008600ff188b82 */ /* 0x000e220000000a00 */
[----:B------:R-:W-:Y:S02]  /*8850*/  @!P0 F2FP.F16.F32.PACK_AB R44, RZ, R44 ;  /* 0x0000002cff2c823e */ /* 0x000fe400000000ff */
[----:B------:R-:W-:-:S07]  /*8860*/  MOV R39, R30 ;  /* 0x0000001e00277202 */ /* 0x000fce0000000f00 */
[----:B0-----:R-:W-:Y:S05]  /*8870*/  WARPSYNC.COLLECTIVE R26, `(.L_x_2434) ;  /* 0x000000001a087348 */ /* 0x001fea0003c00000 */
[----:B------:R1:W2:Y:S02]  /*8880*/  SHFL.BFLY P2, R30, R29, R28, R27 ;  /* 0x0c00001c1d1e7389 */ /* 0x0002a4000004001b */
[----:B012---:R-:W-:Y:S01]  /*8890*/  ENDCOLLECTIVE ;  /* 0x000000000000791b */ /* 0x007fe20003800000 */
.L_x_2434:
[----:B------:R-:W-:Y:S01]  /*88a0*/  FADD.FTZ R38, R38, R39 ;  /* 0x0000002726267221 */ /* 0x000fe20000010000 */
[----:B------:R-:W-:Y:S01]  /*88b0*/  MOV R29, R21 ;  /* 0x00000015001d7202 */ /* 0x000fe20000000f00 */
[----:B------:R-:W-:Y:S01]  /*88c0*/  IMAD.MOV.U32 R28, RZ, RZ, 0x8 ;  /* 0x00000008ff1c7424 */ /* 0x000fe200078e00ff */
[----:B------:R-:W-:-:S07]  /*88d0*/  MOV R40, R30 ;  /* 0x0000001e00287202 */ /* 0x000fce0000000f00 */
[----:B------:R-:W-:Y:S05]  /*88e0*/  WARPSYNC.COLLECTIVE R26, `(.L_x_2435) ;  /* 0x000000001a087348 */ /* 0x000fea0003c00000 */
[----:B------:R0:W1:Y:S02]  /*88f0*/  SHFL.BFLY P2, R30, R29, R28, R27 ;  /* 0x0c00001c1d1e7389 */ /* 0x000064000004001b */
[----:B01----:R-:W-:Y:S01]  /*8900*/  ENDCOLLECTIVE ;  /* 0x000000000000791b */ /* 0x003fe20003800000 */
.L_x_2435:
[----:B------:R-:W-:Y:S01]  /*8910*/  FADD.FTZ R37, R37, R40 ;  /* 0x0000002825257221 */ /* 0x000fe20000010000 */
[----:B------:R-:W-:Y:S02]  /*8920*/  MOV R29, R18 ;  /* 0x00000012001d7202 */ /* 0x000fe40000000f00 */
[----:B------:R-:W-:-:S07]  /*8930*/  MOV R42, R30 ;  /* 0x0000001e002a7202 */ /* 0x000fce0000000f00 */
[----:B------:R-:W-:Y:S05]  /*8940*/  WARPSYNC.COLLECTIVE R26, `(.L_x_2436) ;  /* 0x000000001a087348 */ /* 0x000fea0003c00000 */
[----:B------:R0:W1:Y:S02]  /*8950*/  SHFL.BFLY P2, R30, R29, R28, R27 ;  /* 0x0c00001c1d1e7389 */ /* 0x000064000004001b */
[----:B01----:R-:W-:Y:S01]  /*8960*/  ENDCOLLECTIVE ;  /* 0x000000000000791b */ /* 0x003fe20003800000 */
.L_x_2436:
[----:B------:R-:W-:Y:S01]  /*8970*/  FADD.FTZ R42, R42, R21 ;  /* 0x000000152a2a7221 */ /* 0x000fe20000010000 */
[----:B------:R-:W-:-:S04]  /*8980*/  HFMA2.MMA R28, -RZ, RZ, 0, 2.384185791015625e-07 ;  /* 0x00000004ff1c7435 */ /* 0x000fc800000001ff */
[----:B------:R-:W-:Y:S02]  /*8990*/  MOV R29, R42 ;  /* 0x0000002a001d7202 */ /* 0x000fe40000000f00 */
[----:B------:R-:W-:-:S07]  /*89a0*/  MOV R23, R30 ;  /* 0x0000001e00177202 */ /* 0x000fce0000000f00 */
[----:B------:R-:W-:Y:S05]  /*89b0*/  WARPSYNC.COLLECTIVE R26, `(.L_x_2437) ;  /* 0x000000001a087348 */ /* 0x000fea0003c00000 */
[----:B------:R0:W1:Y:S02]  /*89c0*/  SHFL.BFLY P2, R30, R29, R28, R27 ;  /* 0x0c00001c1d1e7389 */ /* 0x000064000004001b */
[----:B01----:R-:W-:Y:S01]  /*89d0*/  ENDCOLLECTIVE ;  /* 0x000000000000791b */ /* 0x003fe20003800000 */
.L_x_2437:
[----:B------:R-:W-:Y:S02]  /*89e0*/  FADD.FTZ R31, R23, R18 ;  /* 0x00000012171f7221 */ /* 0x000fe40000010000 */
[----:B------:R-:W0:Y:S08]  /*89f0*/  @!P0 LDC.64 R22, c[0x0][0x220] ;  /* 0x00008800ff168b82 */ /* 0x000e300000000a00 */
[----:B------:R-:W1:Y:S01]  /*8a00*/  @!P0 LDC.64 R18, c[0x0][0x220] ;  /* 0x00008800ff128b82 */ /* 0x000e620000000a00 */
[----:B------:R-:W-:Y:S01]  /*8a10*/  MOV R29, R31 ;  /* 0x0000001f001d7202 */ /* 0x000fe20000000f00 */
[----:B------:R-:W-:-:S07]  /*8a20*/  IMAD.MOV.U32 R41, RZ, RZ, R30 ;  /* 0x000000ffff297224 */ /* 0x000fce00078e001e */
[----:B01----:R-:W-:Y:S05]  /*8a30*/  WARPSYNC.COLLECTIVE R26, `(.L_x_2438) ;  /* 0x000000001a087348 */ /* 0x003fea0003c00000 */
[----:B------:R2:W3:Y:S02]  /*8a40*/  SHFL.BFLY P2, R30, R29, R28, R27 ;  /* 0x0c00001c1d1e7389 */ /* 0x0004e4000004001b */
[----:B0123--:R-:W-:Y:S01]  /*8a50*/  ENDCOLLECTIVE ;  /* 0x000000000000791b */ /* 0x00ffe20003800000 */
.L_x_2438:
        /* <DEDUP_REMOVED lines=12> */
.L_x_2439:
[----:B------:R-:W-:Y:S01]  /*8b20*/  FADD.FTZ R31, R31, R20 ;  /* 0x000000141f1f7221 */ /* 0x000fe20000010000 */
[C---:B------:R-:W-:Y:S01]  /*8b30*/  @!P0 IMAD.WIDE R14, R41.reuse, 0x2, R14 ;  /* 0x00000002290e8825 */ /* 0x040fe200078e020e */
[----:B------:R-:W0:Y:S03]  /*8b40*/  @!P0 LDC.64 R20, c[0x0][0x218] ;  /* 0x00008600ff148b82 */ /* 0x000e260000000a00 */
[----:B------:R-:W-:Y:S01]  /*8b50*/  IMAD.MOV.U32 R29, RZ, RZ, R31 ;  /* 0x000000ffff1d7224 */ /* 0x000fe200078e001f */
        /* <DEDUP_REMOVED lines=9> */
.L_x_2440:
[----:B------:R0:W-:Y:S04]  /*8bf0*/  @!P0 STG.E.U16 desc[UR12][R24.64], R45 ;  /* 0x0000002d18008986 */ /* 0x0001e8000c10150c */
[----:B------:R1:W-:Y:S01]  /*8c00*/  @!P0 STG.E.U16 desc[UR12][R22.64], R44 ;  /* 0x0000002c16008986 */ /* 0x0003e2000c10150c */
[----:B------:R-:W-:Y:S01]  /*8c10*/  @!P0 F2FP.F16.F32.PACK_AB R26, RZ, R38 ;  /* 0x00000026ff1a823e */ /* 0x000fe200000000ff */
[----:B------:R-:W-:Y:S01]  /*8c20*/  HFMA2.MMA R28, -RZ, RZ, 0, 5.9604644775390625e-08 ;  /* 0x00000001ff1c7435 */ /* 0x000fe200000001ff */
        /* <DEDUP_REMOVED lines=10> */
.L_x_2441:
        /* <DEDUP_REMOVED lines=11> */
.L_x_2442:
[----:B------:R-:W-:Y:S01]  /*8d80*/  FADD.FTZ R35, R42, R35 ;  /* 0x000000232a237221 */ /* 0x000fe20000010000 */
[----:B------:R-:W-:Y:S06]  /*8d90*/  BRA `(.L_x_2443) ;  /* 0xffffffe000d47947 */ /* 0x000fec000383ffff */
.L_x_2444:
        /* <DEDUP_REMOVED lines=14> */
.L_x_3582:


//--------------------- .text._ZN13group_norm_v218gn_bwd_cuda_kernelI6__halfLi320ELi3ELi32ELi80ELi256ELb0ELb1ELi32ELi320ELi320ELi4ELb1ELi48ELb0ELb0ELNS_15WgradSyncMethodE3ENS_16CompileConditionILi900EEEEEvPT_S6_S6_PKS5_S8_S8_S8_PKfflPfPj --------------------------
	.section	.text._ZN13group_norm_v218gn_bwd_cuda_kernelI6__halfLi320ELi3ELi32ELi80ELi256ELb0ELb1ELi32ELi320ELi320ELi4ELb1ELi48ELb0ELb0ELNS_15WgradSyncMethodE3ENS_16CompileConditionILi900EEEEEvPT_S6_S6_PKS5_S8_S8_S8_PKfflPfPj,"ax",@progbits
	.align	128
        .global         _ZN13group_norm_v218gn_bwd_cuda_kernelI6__halfLi320ELi3ELi32ELi80ELi256ELb0ELb1ELi32ELi320ELi320ELi4ELb1ELi48ELb0ELb0ELNS_15WgradSyncMethodE3ENS_16CompileConditionILi900EEEEEvPT_S6_S6_PKS5_S8_S8_S8_PKfflPfPj
        .type           _ZN13group_norm_v218gn_bwd_cuda_kernelI6__halfLi320ELi3ELi32ELi80ELi256ELb0ELb1ELi32ELi320ELi320ELi4ELb1ELi48ELb0ELb0ELNS_15WgradSyncMethodE3ENS_16CompileConditionILi900EEEEEvPT_S6_S6_PKS5_S8_S8_S8_PKfflPfPj,@function
        .size           _ZN13group_norm_v218gn_bwd_cuda_kernelI6__halfLi320ELi3ELi32ELi80ELi256ELb0ELb1ELi32ELi320ELi320ELi4ELb1ELi48ELb0ELb0ELNS_15WgradSyncMethodE3ENS_16CompileConditionILi900EEEEEvPT_S6_S6_PKS5_S8_S8_S8_PKfflPfPj,(.L_x_3583 - _ZN13group_norm_v218gn_bwd_cuda_kernelI6__halfLi320ELi3ELi32ELi80ELi256ELb0ELb1ELi32ELi320ELi320ELi4ELb1ELi48ELb0ELb0ELNS_15WgradSyncMethodE3ENS_16CompileConditionILi900EEEEEvPT_S6_S6_PKS5_S8_S8_S8_PKfflPfPj)
        .other          _ZN13group_norm_v218gn_bwd_cuda_kernelI6__halfLi320ELi3ELi32ELi80ELi256ELb0ELb1ELi32ELi320ELi320ELi4ELb1ELi48ELb0ELb0ELNS_15WgradSyncMethodE3ENS_16CompileConditionILi900EEEEEvPT_S6_S6_PKS5_S8_S8_S8_PKfflPfPj,@"STO_CUDA_ENTRY STV_DEFAULT"
_ZN13group_norm_v218gn_bwd_cuda_kernelI6__halfLi320ELi3ELi32ELi80ELi256ELb0ELb1ELi32ELi320ELi320ELi4ELb1ELi48ELb0ELb0ELNS_15WgradSyncMethodE3ENS_16CompileConditionILi900EEEEEvPT_S6_S6_PKS5_S8_S8_S8_PKfflPfPj:
.text._ZN13group_norm_v218gn_bwd_cuda_kernelI6__halfLi320ELi3ELi32ELi80ELi256ELb0ELb1ELi32ELi320ELi320ELi4ELb1ELi48ELb0ELb0ELNS_15WgradSyncMethodE3ENS_16CompileConditionILi900EEEEEvPT_S6_S6_PKS5_S8_S8_S8_PKfflPfPj:
        /* <DEDUP_REMOVED lines=32> */
.L_x_2447:
[----:B------:R-:W2:Y:S04]  /*0200*/  LD.E.STRONG.GPU R0, desc[UR12][R2.64] ;  /* 0x0000000c02007980 */ /* 0x000ea8000c10f900 */
[----:B--2---:R-:W-:Y:S01]  /*0210*/  CCTL.IVALL ;  /* 0x00000000ff00798f */ /* 0x004fe20002000000 */
[----:B------:R-:W-:Y:S05]  /*0220*/  YIELD ;  /* 0x0000000000007946 */ /* 0x000fea0003800000 */
[----:B-----5:R-:W-:-:S04]  /*0230*/  LOP3.LUT R0, R0, R5, RZ, 0x3c, !PT ;  /* 0x0000000500007212 */ /* 0x020fc800078e3cff */
[----:B------:R-:W-:-:S13]  /*0240*/  ISETP.GT.AND P0, PT, R0, -0x1, PT ;  /* 0xffffffff0000780c */ /* 0x000fda0003f04270 */
[----:B------:R-:W-:Y:S05]  /*0250*/  @P0 BRA `(.L_x_2447) ;  /* 0xfffffffc00e80947 */ /* 0x000fea000383ffff */
.L_x_2446:
[----:B------:R-:W-:Y:S05]  /*0260*/  WARPSYNC.ALL ;  /* 0x0000000000007948 */ /* 0x000fea0003800000 */
[----:B------:R-:W-:Y:S06]  /*0270*/  BAR.SYNC.DEFER_BLOCKING 0x0 ;  /* 0x0000000000007b1d */ /* 0x000fec0000010000 */
[----:B------:R-:W-:Y:S05]  /*0280*/  BRA `(.L_x_2448) ;  /* 0x0000004c00287947 */ /* 0x000fea0003800000 */
.L_x_2445:
        /* <DEDUP_REMOVED lines=37> */
.L_x_2460:
        /* <DEDUP_REMOVED lines=563> */
.L_x_2449:
        /* <DEDUP_REMOVED lines=264> */
.L_x_2451:
[----:B------:R-:W-:Y:S05]  /*3890*/  BSYNC B0 ;  /* 0x0000000000007941 */ /* 0x000fea0003800000 */
.L_x_2450:
        /* <DEDUP_REMOVED lines=24> */
.L_x_2453:
[----:B------:R-:W-:Y:S05]  /*3a20*/  BSYNC B0 ;  /* 0x0000000000007941 */ /* 0x000fea0003800000 */
.L_x_2452:
        /* <DEDUP_REMOVED lines=18> */
.L_x_2456:
[----:B------:R-:W2:Y:S04]  /*3b50*/  LD.E.STRONG.GPU R36, desc[UR12][R34.64] ;  /* 0x0000000c22247980 */ /* 0x000ea8000c10f900 */
[----:B--2---:R-:W-:Y:S01]  /*3b60*/  CCTL.IVALL ;  /* 0x00000000ff00798f */ /* 0x004fe20002000000 */
[----:B------:R-:W-:Y:S05]  /*3b70*/  YIELD ;  /* 0x0000000000007946 */ /* 0x000fea0003800000 */
[----:B-----5:R-:W-:-:S04]  /*3b80*/  LOP3.LUT R36, R36, R25, RZ, 0x3c, !PT ;  /* 0x0000001924247212 */ /* 0x020fc800078e3cff */
[----:B------:R-:W-:-:S13]  /*3b90*/  ISETP.GT.AND P1, PT, R36, -0x1, PT ;  /* 0xffffffff2400780c */ /* 0x000fda0003f24270 */
[----:B------:R-:W-:Y:S05]  /*3ba0*/  @P1 BRA `(.L_x_2456) ;  /* 0xfffffffc00e81947 */ /* 0x000fea000383ffff */
.L_x_2455:
[----:B------:R-:W-:Y:S05]  /*3bb0*/  WARPSYNC.ALL ;  /* 0x0000000000007948 */ /* 0x000fea0003800000 */
[----:B------:R-:W-:Y:S06]  /*3bc0*/  BAR.SYNC.DEFER_BLOCKING 0x0 ;  /* 0x0000000000007b1d */ /* 0x000fec0000010000 */
[----:B------:R-:W-:Y:S05]  /*3bd0*/  BRA `(.L_x_2457) ;  /* 0x0000000000687947 */ /* 0x000fea0003800000 */
.L_x_2454:
        /* <DEDUP_REMOVED lines=18> */
.L_x_2459:
[----:B------:R-:W2:Y:S04]  /*3d00*/  LD.E.STRONG.GPU R36, desc[UR12][R34.64] ;  /* 0x0000000c22247980 */ /* 0x000ea8000c10f900 */
[----:B--2---:R-:W-:Y:S01]  /*3d10*/  CCTL.IVALL ;  /* 0x00000000ff00798f */ /* 0x004fe20002000000 */
[----:B------:R-:W-:Y:S05]  /*3d20*/  YIELD ;  /* 0x0000000000007946 */ /* 0x000fea0003800000 */
[----:B-----5:R-:W-:-:S04]  /*3d30*/  LOP3.LUT R36, R36, R25, RZ, 0x3c, !PT ;  /* 0x0000001924247212 */ /* 0x020fc800078e3cff */
[----:B------:R-:W-:-:S13]  /*3d40*/  ISETP.GT.AND P1, PT, R36, -0x1, PT ;  /* 0xffffffff2400780c */ /* 0x000fda0003f24270 */
[----:B------:R-:W-:Y:S05]  /*3d50*/  @P1 BRA `(.L_x_2459) ;  /* 0xfffffffc00e81947 */ /* 0x000fea000383ffff */
.L_x_2458:
[----:B------:R-:W-:Y:S05]  /*3d60*/  WARPSYNC.ALL ;  /* 0x0000000000007948 */ /* 0x000fea0003800000 */
[----:B------:R-:W-:Y:S06]  /*3d70*/  BAR.SYNC.DEFER_BLOCKING 0x0 ;  /* 0x0000000000007b1d */ /* 0x000fec0000010000 */
.L_x_2457:
        /* <DEDUP_REMOVED lines=283> */
.L_x_2448:
        /* <DEDUP_REMOVED lines=55> */
.L_x_2477:
        /* <DEDUP_REMOVED lines=45> */
.L_x_2464:
[----:B------:R-:W-:Y:S05]  /*5570*/  BSYNC B1 ;  /* 0x0000000000017941 */ /* 0x000fea0003800000 */
.L_x_2463:
        /* <DEDUP_REMOVED lines=21> */
.L_x_2467:
        /* <DEDUP_REMOVED lines=55> */
.L_x_2466:
[----:B------:R-:W-:Y:S05]  /*5a40*/  BSYNC B1 ;  /* 0x0000000000017941 */ /* 0x000fea0003800000 */
.L_x_2465:
        /* <DEDUP_REMOVED lines=35> */
.L_x_2469:
[----:B------:R-:W-:Y:S05]  /*5c80*/  BSYNC B1 ;  /* 0x0000000000017941 */ /* 0x000fea0003800000 */
.L_x_2468:
        /* <DEDUP_REMOVED lines=15> */
.L_x_2462:
[----:B------:R-:W-:Y:S05]  /*5d80*/  BSYNC B0 ;  /* 0x0000000000007941 */ /* 0x000fea0003800000 */
.L_x_2461:
        /* <DEDUP_REMOVED lines=50> */
.L_x_2486:
        /* <DEDUP_REMOVED lines=46> */
.L_x_2496:
        /* <DEDUP_REMOVED lines=41> */
.L_x_2506:
[----:B--2---:R-:W-:Y:S01]  /*6620*/  FADD.FTZ R15, R14, R30 ;  /* 0x0000001e0e0f7221 */ /* 0x004fe20000010000 */
[----:B------:R-:W-:-:S04]  /*6630*/  @!P1 F2FP.F16.F32.PACK_AB R14, RZ, R24 ;  /* 0x00000018ff0e923e */ /* 0x000fc800000000ff */
[----:B------:R-:W-:Y:S01]  /*6640*/  @!P1 F2FP.F16.F32.PACK_AB R15, RZ, R15 ;  /* 0x0000000fff0f923e */ /* 0x000fe200000000ff */
[----:B------:R3:W-:Y:S03]  /*6650*/  @!P1 STG.E.U16 desc[UR12][R16.64+0x50], R14 ;  /* 0x0000500e10009986 */ /* 0x0007e6000c10150c */
[----:B------:R-:W-:Y:S02]  /*6660*/  PRMT R20, R15, 0x7610, R20 ;  /* 0x000076100f147816 */ /* 0x000fe40000000014 */
[----:B------:R-:W-:-:S03]  /*6670*/  LEA.HI R15, R56, 0x3c, RZ, 0x1c ;  /* 0x0000003c380f7811 */ /* 0x000fc600078fe0ff */
[----:B------:R3:W-:Y:S04]  /*6680*/  @!P1 STG.E.U16 desc[UR12][R18.64+0x50], R20 ;  /* 0x0000501412009986 */ /* 0x0007e8000c10150c */
.L_x_2472:
[----:B------:R-:W-:Y:S05]  /*6690*/  BSYNC B0 ;  /* 0x0000000000007941 */ /* 0x000fea0003800000 */
.L_x_2471:
        /* <DEDUP_REMOVED lines=165> */
.L_x_2540:
        /* <DEDUP_REMOVED lines=9> */
.L_x_2470:
        /* <DEDUP_REMOVED lines=8> */
.L_x_2473:
[----:B-----5:R-:W-:Y:S01]  /*7200*/  HFMA2.MMA R28, -RZ, RZ, 0, 4.76837158203125e-07 ;  /* 0x00000008ff1c7435 */ /* 0x020fe200000001ff */
[----:B-1----:R-:W-:Y:S01]  /*7210*/  MOV R29, R14 ;  /* 0x0000000e001d7202 */ /* 0x002fe20000000f00 */
[----:B------:R-:W-:Y:S01]  /*7220*/  IMAD.MOV.U32 R27, RZ, RZ, 0x101f ;  /* 0x0000101fff1b7424 */ /* 0x000fe200078e00ff */
[----:B------:R-:W-:-:S08]  /*7230*/  MOV R26, 0xffff ;  /* 0x0000ffff001a7802 */ /* 0x000fd00000000f00 */
[----:B0-2---:R-:W-:Y:S05]  /*7240*/  WARPSYNC.COLLECTIVE R26, `(.L_x_2478) ;  /* 0x000000001a087348 */ /* 0x005fea0003c00000 */
[----:B------:R1:W3:Y:S02]  /*7250*/  SHFL.BFLY P2, R30, R29, R28, R27 ;  /* 0x0c00001c1d1e7389 */ /* 0x0002e4000004001b */
[----:B0123--:R-:W-:Y:S01]  /*7260*/  ENDCOLLECTIVE ;  /* 0x000000000000791b */ /* 0x00ffe20003800000 */
.L_x_2478:
[----:B------:R-:W-:Y:S02]  /*7270*/  MOV R29, R15 ;  /* 0x0000000f001d7202 */ /* 0x000fe40000000f00 */
[----:B------:R-:W-:-:S07]  /*7280*/  MOV R17, R30 ;  /* 0x0000001e00117202 */ /* 0x000fce0000000f00 */
[----:B------:R-:W-:Y:S05]  /*7290*/  WARPSYNC.COLLECTIVE R26, `(.L_x_2479) ;  /* 0x000000001a087348 */ /* 0x000fea0003c00000 */
[----:B------:R0:W1:Y:S02]  /*72a0*/  SHFL.BFLY P2, R30, R29, R28, R27 ;  /* 0x0c00001c1d1e7389 */ /* 0x000064000004001b */
[----:B01----:R-:W-:Y:S01]  /*72b0*/  ENDCOLLECTIVE ;  /* 0x000000000000791b */ /* 0x003fe20003800000 */
.L_x_2479:
[----:B------:R-:W-:-:S05]  /*72c0*/  FADD.FTZ R17, R17, R14 ;  /* 0x0000000e11117221 */ /* 0x000fca0000010000 */
[----:B------:R-:W-:Y:S01]  /*72d0*/  MOV R29, R17 ;  /* 0x00000011001d7202 */ /* 0x000fe20000000f00 */
[----:B------:R-:W-:Y:S01]  /*72e0*/  IMAD.MOV.U32 R28, RZ, RZ, 0x4 ;  /* 0x00000004ff1c7424 */ /* 0x000fe200078e00ff */
[----:B------:R-:W-:-:S07]  /*72f0*/  MOV R16, R30 ;  /* 0x0000001e00107202 */ /* 0x000fce0000000f00 */
[----:B------:R-:W-:Y:S05]  /*7300*/  WARPSYNC.COLLECTIVE R26, `(.L_x_2480) ;  /* 0x000000001a087348 */ /* 0x000fea0003c00000 */
[----:B------:R0:W1:Y:S02]  /*7310*/  SHFL.BFLY P2, R30, R29, R28, R27 ;  /* 0x0c00001c1d1e7389 */ /* 0x000064000004001b */
[----:B01----:R-:W-:Y:S01]  /*7320*/  ENDCOLLECTIVE ;  /* 0x000000000000791b */ /* 0x003fe20003800000 */
.L_x_2480:
[----:B------:R-:W-:-:S05]  /*7330*/  FADD.FTZ R16, R16, R15 ;  /* 0x0000000f10107221 */ /* 0x000fca0000010000 */
[----:B------:R-:W-:Y:S02]  /*7340*/  MOV R29, R16 ;  /* 0x00000010001d7202 */ /* 0x000fe40000000f00 */
[----:B------:R-:W-:-:S07]  /*7350*/  MOV R18, R30 ;  /* 0x0000001e00127202 */ /* 0x000fce0000000f00 */
[----:B------:R-:W-:Y:S05]  /*7360*/  WARPSYNC.COLLECTIVE R26, `(.L_x_2481) ;  /* 0x000000001a087348 */ /* 0x000fea0003c00000 */
[----:B------:R0:W1:Y:S02]  /*7370*/  SHFL.BFLY P2, R30, R29, R28, R27 ;  /* 0x0c00001c1d1e7389 */ /* 0x000064000004001b */
[----:B01----:R-:W-:Y:S01]  /*7380*/  ENDCOLLECTIVE ;  /* 0x000000000000791b */ /* 0x003fe20003800000 */
.L_x_2481:
[----:B------:R-:W-:Y:S01]  /*7390*/  FADD.FTZ R18, R17, R18 ;  /* 0x0000001211127221 */ /* 0x000fe20000010000 */
[----:B------:R-:W-:-:S04]  /*73a0*/  HFMA2.MMA R28, -RZ, RZ, 0, 1.1920928955078125e-07 ;  /* 0x00000002ff1c7435 */ /* 0x000fc800000001ff */
[----:B------:R-:W-:Y:S02]  /*73b0*/  MOV R29, R18 ;  /* 0x00000012001d7202 */ /* 0x000fe40000000f00 */
[----:B------:R-:W-:-:S07]  /*73c0*/  MOV R19, R30 ;  /* 0x0000001e00137202 */ /* 0x000fce0000000f00 */
[----:B------:R-:W-:Y:S05]  /*73d0*/  WARPSYNC.COLLECTIVE R26, `(.L_x_2482) ;  /* 0x000000001a087348 */ /* 0x000fea0003c00000 */
[----:B------:R0:W1:Y:S02]  /*73e0*/  SHFL.BFLY P2, R30, R29, R28, R27 ;  /* 0x0c00001c1d1e7389 */ /* 0x000064000004001b */
[----:B01----:R-:W-:Y:S01]  /*73f0*/  ENDCOLLECTIVE ;  /* 0x000000000000791b */ /* 0x003fe20003800000 */
.L_x_2482:
[----:B------:R-:W-:-:S05]  /*7400*/  FADD.FTZ R19, R16, R19 ;  /* 0x0000001310137221 */ /* 0x000fca0000010000 */
[----:B------:R-:W-:Y:S01]  /*7410*/  MOV R29, R19 ;  /* 0x00000013001d7202 */ /* 0x000fe20000000f00 */
[----:B------:R-:W-:-:S07]  /*7420*/  IMAD.MOV.U32 R21, RZ, RZ, R30 ;  /* 0x000000ffff157224 */ /* 0x000fce00078e001e */
[----:B------:R-:W-:Y:S05]  /*7430*/  WARPSYNC.COLLECTIVE R26, `(.L_x_2483) ;  /* 0x000000001a087348 */ /* 0x000fea0003c00000 */
[----:B------:R0:W1:Y:S02]  /*7440*/  SHFL.BFLY P2, R30, R29, R28, R27 ;  /* 0x0c00001c1d1e7389 */ /* 0x000064000004001b */
[----:B01----:R-:W-:Y:S01]  /*7450*/  ENDCOLLECTIVE ;  /* 0x000000000000791b */ /* 0x003fe20003800000 */
.L_x_2483:
[----:B------:R-:W-:Y:S01]  /*7460*/  FADD.FTZ R21, R18, R21 ;  /* 0x0000001512157221 */ /* 0x000fe20000010000 */
[----:B------:R-:W-:-:S04]  /*7470*/  HFMA2.MMA R28, -RZ, RZ, 0, 5.9604644775390625e-08 ;  /* 0x00000001ff1c7435 */ /* 0x000fc800000001ff */
[----:B------:R-:W-:Y:S02]  /*7480*/  MOV R29, R21 ;  /* 0x00000015001d7202 */ /* 0x000fe40000000f00 */
[----:B------:R-:W-:-:S07]  /*7490*/  MOV R14, R30 ;  /* 0x0000001e000e7202 */ /* 0x000fce0000000f00 */
[----:B------:R-:W-:Y:S05]  /*74a0*/  WARPSYNC.COLLECTIVE R26, `(.L_x_2484) ;  /* 0x000000001a087348 */ /* 0x000fea0003c00000 */
[----:B------:R0:W1:Y:S02]  /*74b0*/  SHFL.BFLY P2, R30, R29, R28, R27 ;  /* 0x0c00001c1d1e7389 */ /* 0x000064000004001b */
[----:B01----:R-:W-:Y:S01]  /*74c0*/  ENDCOLLECTIVE ;  /* 0x000000000000791b */ /* 0x003fe20003800000 */
.L_x_2484:
[----:B------:R-:W-:-:S04]  /*74d0*/  FADD.FTZ R14, R19, R14 ;  /* 0x0000000e130e7221 */ /* 0x000fc80000010000 */
[----:B------:R-:W-:Y:S01]  /*74e0*/  IMAD.MOV.U32 R29, RZ, RZ, R14 ;  /* 0x000000ffff1d7224 */ /* 0x000fe200078e000e */
[----:B------:R-:W-:-:S07]  /*74f0*/  MOV R20, R30 ;  /* 0x0000001e00147202 */ /* 0x000fce0000000f00 */
[----:B------:R-:W-:Y:S05]  /*7500*/  WARPSYNC.COLLECTIVE R26, `(.L_x_2485) ;  /* 0x000000001a087348 */ /* 0x000fea0003c00000 */
[----:B------:R0:W1:Y:S02]  /*7510*/  SHFL.BFLY P2, R30, R29, R28, R27 ;  /* 0x0c00001c1d1e7389 */ /* 0x000064000004001b */
[----:B01----:R-:W-:Y:S01]  /*7520*/  ENDCOLLECTIVE ;  /* 0x000000000000791b */ /* 0x003fe20003800000 */
.L_x_2485:
[----:B------:R-:W-:Y:S01]  /*7530*/  FADD.FTZ R20, R21, R20 ;  /* 0x0000001415147221 */ /* 0x000fe20000010000 */
[----:B------:R-:W-:Y:S06]  /*7540*/  BRA `(.L_x_2486) ;  /* 0xffffffe800d87947 */ /* 0x000fec000383ffff */
.L_x_2474:
        /* <DEDUP_REMOVED lines=8> */
.L_x_2488:
[----:B------:R-:W-:Y:S05]  /*75d0*/  BSYNC B1 ;  /* 0x0000000000017941 */ /* 0x000fea0003800000 */
.L_x_2487:
        /* <DEDUP_REMOVED lines=8> */
.L_x_2489:
[----:B------:R-:W-:Y:S01]  /*7660*/  FADD.FTZ R21, R21, R14 ;  /* 0x0000000e15157221 */ /* 0x000fe20000010000 */
[----:B------:R-:W-:-:S04]  /*7670*/  HFMA2.MMA R28, -RZ, RZ, 0, 2.384185791015625e-07 ;  /* 0x00000004ff1c7435 */ /* 0x000fc800000001ff */
[----:B------:R-:W-:Y:S02]  /*7680*/  MOV R29, R21 ;  /* 0x00000015001d7202 */ /* 0x000fe40000000f00 */
[----:B------:R-:W-:-:S07]  /*7690*/  MOV R20, R30 ;  /* 0x0000001e00147202 */ /* 0x000fce0000000f00 */
[----:B------:R-:W-:Y:S05]  /*76a0*/  WARPSYNC.COLLECTIVE R26, `(.L_x_2490) ;  /* 0x000000001a087348 */ /* 0x000fea0003c00000 */
[----:B------:R0:W1:Y:S02]  /*76b0*/  SHFL.BFLY P2, R30, R29, R28, R27 ;  /* 0x0c00001c1d1e7389 */ /* 0x000064000004001b */
[----:B01----:R-:W-:Y:S01]  /*76c0*/  ENDCOLLECTIVE ;  /* 0x000000000000791b */ /* 0x003fe20003800000 */
.L_x_2490:
[----:B------:R-:W-:-:S05]  /*76d0*/  FADD.FTZ R20, R20, R15 ;  /* 0x0000000f14147221 */ /* 0x000fca0000010000 */
[----:B------:R-:W-:Y:S01]  /*76e0*/  MOV R29, R20 ;  /* 0x00000014001d7202 */ /* 0x000fe20000000f00 */
[----:B------:R-:W-:-:S07]  /*76f0*/  IMAD.MOV.U32 R22, RZ, RZ, R30 ;  /* 0x000000ffff167224 */ /* 0x000fce00078e001e */
[----:B------:R-:W-:Y:S05]  /*7700*/  WARPSYNC.COLLECTIVE R26, `(.L_x_2491) ;  /* 0x000000001a087348 */ /* 0x000fea0003c00000 */
[----:B------:R0:W1:Y:S02]  /*7710*/  SHFL.BFLY P2, R30, R29, R28, R27 ;  /* 0x0c00001c1d1e7389 */ /* 0x000064000004001b */
[----:B01----:R-:W-:Y:S01]  /*7720*/  ENDCOLLECTIVE ;  /* 0x000000000000791b */ /* 0x003fe20003800000 */
.L_x_2491:
[----:B------:R-:W-:Y:S01]  /*7730*/  FADD.FTZ R22, R21, R22 ;  /* 0x0000001615167221 */ /* 0x000fe20000010000 */
[----:B------:R-:W-:-:S04]  /*7740*/  HFMA2.MMA R28, -RZ, RZ, 0, 1.1920928955078125e-07 ;  /* 0x00000002ff1c7435 */ /* 0x000fc800000001ff */
[----:B------:R-:W-:Y:S02]  /*7750*/  MOV R29, R22 ;  /* 0x00000016001d7202 */ /* 0x000fe40000000f00 */
[----:B------:R-:W-:-:S07]  /*7760*/  MOV R23, R30 ;  /* 0x0000001e00177202 */ /* 0x000fce0000000f00 */
[----:B------:R-:W-:Y:S05]  /*7770*/  WARPSYNC.COLLECTIVE R26, `(.L_x_2492) ;  /* 0x000000001a087348 */ /* 0x000fea0003c00000 */
[----:B------:R0:W1:Y:S02]  /*7780*/  SHFL.BFLY P2, R30, R29, R28, R27 ;  /* 0x0c00001c1d1e7389 */ /* 0x000064000004001b */
[----:B01----:R-:W-:Y:S01]  /*7790*/  ENDCOLLECTIVE ;  /* 0x000000000000791b */ /* 0x003fe20003800000 */
.L_x_2492:
[----:B------:R-:W-:-:S05]  /*77a0*/  FADD.FTZ R23, R20, R23 ;  /* 0x0000001714177221 */ /* 0x000fca0000010000 */
[----:B------:R-:W-:Y:S02]  /*77b0*/  MOV R29, R23 ;  /* 0x00000017001d7202 */ /* 0x000fe40000000f00 */
[----:B------:R-:W-:-:S07]  /*77c0*/  MOV R25, R30 ;  /* 0x0000001e00197202 */ /* 0x000fce0000000f00 */
[----:B------:R-:W-:Y:S05]  /*77d0*/  WARPSYNC.COLLECTIVE R26, `(.L_x_2493) ;  /* 0x000000001a087348 */ /* 0x000fea0003c00000 */
[----:B------:R0:W1:Y:S02]  /*77e0*/  SHFL.BFLY P2, R30, R29, R28, R27 ;  /* 0x0c00001c1d1e7389 */ /* 0x000064000004001b */
[----:B01----:R-:W-:Y:S01]  /*77f0*/  ENDCOLLECTIVE ;  /* 0x000000000000791b */ /* 0x003fe20003800000 */
.L_x_2493:
[----:B------:R-:W-:Y:S01]  /*7800*/  FADD.FTZ R25, R22, R25 ;  /* 0x0000001916197221 */ /* 0x000fe20000010000 */
[----:B------:R-:W-:-:S04]  /*7810*/  HFMA2.MMA R28, -RZ, RZ, 0, 5.9604644775390625e-08 ;  /* 0x00000001ff1c7435 */ /* 0x000fc800000001ff */
[----:B------:R-:W-:Y:S01]  /*7820*/  MOV R29, R25 ;  /* 0x00000019001d7202 */ /* 0x000fe20000000f00 */
[----:B------:R-:W-:-:S07]  /*7830*/  IMAD.MOV.U32 R14, RZ, RZ, R30 ;  /* 0x000000ffff0e7224 */ /* 0x000fce00078e001e */
[----:B------:R-:W-:Y:S05]  /*7840*/  WARPSYNC.COLLECTIVE R26, `(.L_x_2494) ;  /* 0x000000001a087348 */ /* 0x000fea0003c00000 */
[----:B------:R0:W1:Y:S02]  /*7850*/  SHFL.BFLY P2, R30, R29, R28, R27 ;  /* 0x0c00001c1d1e7389 */ /* 0x000064000004001b */
[----:B01----:R-:W-:Y:S01]  /*7860*/  ENDCOLLECTIVE ;  /* 0x000000000000791b */ /* 0x003fe20003800000 */
.L_x_2494:
[----:B------:R-:W-:-:S05]  /*7870*/  FADD.FTZ R14, R23, R14 ;  /* 0x0000000e170e7221 */ /* 0x000fca0000010000 */
[----:B------:R-:W-:Y:S02]  /*7880*/  MOV R29, R14 ;  /* 0x0000000e001d7202 */ /* 0x000fe40000000f00 */
[----:B------:R-:W-:-:S07]  /*7890*/  MOV R24, R30 ;  /* 0x0000001e00187202 */ /* 0x000fce0000000f00 */
[----:B------:R-:W-:Y:S05]  /*78a0*/  WARPSYNC.COLLECTIVE R26, `(.L_x_2495) ;  /* 0x000000001a087348 */ /* 0x000fea0003c00000 */
[----:B------:R0:W1:Y:S02]  /*78b0*/  SHFL.BFLY P2, R30, R29, R28, R27 ;  /* 0x0c00001c1d1e7389 */ /* 0x000064000004001b */
[----:B01----:R-:W-:Y:S01]  /*78c0*/  ENDCOLLECTIVE ;  /* 0x000000000000791b */ /* 0x003fe20003800000 */
.L_x_2495:
[----:B------:R-:W-:Y:S01]  /*78d0*/  FADD.FTZ R24, R25, R24 ;  /* 0x0000001819187221 */ /* 0x000fe20000010000 */
[----:B------:R-:W-:Y:S06]  /*78e0*/  BRA `(.L_x_2496) ;  /* 0xffffffe800a87947 */ /* 0x000fec000383ffff */
.L_x_2475:
        /* <DEDUP_REMOVED lines=8> */
.L_x_2498:
[----:B------:R-:W-:Y:S05]  /*7970*/  BSYNC B1 ;  /* 0x0000000000017941 */ /* 0x000fea0003800000 */
.L_x_2497:
        /* <DEDUP_REMOVED lines=8> */
.L_x_2499:
[----:B------:R-:W-:Y:S01]  /*7a00*/  FADD.FTZ R21, R21, R14 ;  /* 0x0000000e15157221 */ /* 0x000fe20000010000 */
[----:B------:R-:W-:-:S04]  /*7a10*/  HFMA2.MMA R28, -RZ, RZ, 0, 2.384185791015625e-07 ;  /* 0x00000004ff1c7435 */ /* 0x000fc800000001ff */
[----:B------:R-:W-:Y:S01]  /*7a20*/  MOV R29, R21 ;  /* 0x00000015001d7202 */ /* 0x000fe20000000f00 */
[----:B------:R-:W-:-:S07]  /*7a30*/  IMAD.MOV.U32 R20, RZ, RZ, R30 ;  /* 0x000000ffff147224 */ /* 0x000fce00078e001e */
[----:B------:R-:W-:Y:S05]  /*7a40*/  WARPSYNC.COLLECTIVE R26, `(.L_x_2500) ;  /* 0x000000001a087348 */ /* 0x000fea0003c00000 */
[----:B------:R0:W1:Y:S02]  /*7a50*/  SHFL.BFLY P2, R30, R29, R28, R27 ;  /* 0x0c00001c1d1e7389 */ /* 0x000064000004001b */
[----:B01----:R-:W-:Y:S01]  /*7a60*/  ENDCOLLECTIVE ;  /* 0x000000000000791b */ /* 0x003fe20003800000 */
.L_x_2500:
[----:B------:R-:W-:-:S05]  /*7a70*/  FADD.FTZ R20, R20, R15 ;  /* 0x0000000f14147221 */ /* 0x000fca0000010000 */
[----:B------:R-:W-:Y:S02]  /*7a80*/  MOV R29, R20 ;  /* 0x00000014001d7202 */ /* 0x000fe40000000f00 */
[----:B------:R-:W-:-:S07]  /*7a90*/  MOV R22, R30 ;  /* 0x0000001e00167202 */ /* 0x000fce0000000f00 */
[----:B------:R-:W-:Y:S05]  /*7aa0*/  WARPSYNC.COLLECTIVE R26, `(.L_x_2501) ;  /* 0x000000001a087348 */ /* 0x000fea0003c00000 */
[----:B------:R0:W1:Y:S02]  /*7ab0*/  SHFL.BFLY P2, R30, R29, R28, R27 ;  /* 0x0c00001c1d1e7389 */ /* 0x000064000004001b */
[----:B01----:R-:W-:Y:S01]  /*7ac0*/  ENDCOLLECTIVE ;  /* 0x000000000000791b */ /* 0x003fe20003800000 */
.L_x_2501:
[----:B------:R-:W-:-:S05]  /*7ad0*/  FADD.FTZ R22, R21, R22 ;  /* 0x0000001615167221 */ /* 0x000fca0000010000 */
[----:B------:R-:W-:Y:S01]  /*7ae0*/  MOV R29, R22 ;  /* 0x00000016001d7202 */ /* 0x000fe20000000f00 */
[----:B------:R-:W-:Y:S01]  /*7af0*/  IMAD.MOV.U32 R28, RZ, RZ, 0x2 ;  /* 0x00000002ff1c7424 */ /* 0x000fe200078e00ff */
[----:B------:R-:W-:-:S07]  /*7b00*/  MOV R23, R30 ;  /* 0x0000001e00177202 */ /* 0x000fce0000000f00 */
[----:B------:R-:W-:Y:S05]  /*7b10*/  WARPSYNC.COLLECTIVE R26, `(.L_x_2502) ;  /* 0x000000001a087348 */ /* 0x000fea0003c00000 */
[----:B------:R0:W1:Y:S02]  /*7b20*/  SHFL.BFLY P2, R30, R29, R28, R27 ;  /* 0x0c00001c1d1e7389 */ /* 0x000064000004001b */
[----:B01----:R-:W-:Y:S01]  /*7b30*/  ENDCOLLECTIVE ;  /* 0x000000000000791b */ /* 0x003fe20003800000 */
.L_x_2502:
[----:B------:R-:W-:-:S05]  /*7b40*/  FADD.FTZ R23, R20, R23 ;  /* 0x0000001714177221 */ /* 0x000fca0000010000 */
[----:B------:R-:W-:Y:S02]  /*7b50*/  MOV R29, R23 ;  /* 0x00000017001d7202 */ /* 0x000fe40000000f00 */
[----:B------:R-:W-:-:S07]  /*7b60*/  MOV R25, R30 ;  /* 0x0000001e00197202 */ /* 0x000fce0000000f00 */
[----:B------:R-:W-:Y:S05]  /*7b70*/  WARPSYNC.COLLECTIVE R26, `(.L_x_2503) ;  /* 0x000000001a087348 */ /* 0x000fea0003c00000 */
[----:B------:R0:W1:Y:S02]  /*7b80*/  SHFL.BFLY P2, R30, R29, R28, R27 ;  /* 0x0c00001c1d1e7389 */ /* 0x000064000004001b */
[----:B01----:R-:W-:Y:S01]  /*7b90*/  ENDCOLLECTIVE ;  /* 0x000000000000791b */ /* 0x003fe20003800000 */
.L_x_2503:
[----:B------:R-:W-:Y:S01]  /*7ba0*/  FADD.FTZ R25, R22, R25 ;  /* 0x0000001916197221 */ /* 0x000fe20000010000 */
[----:B------:R-:W-:-:S04]  /*7bb0*/  HFMA2.MMA R28, -RZ, RZ, 0, 5.9604644775390625e-08 ;  /* 0x00000001ff1c7435 */ /* 0x000fc800000001ff */
[----:B------:R-:W-:Y:S02]  /*7bc0*/  MOV R29, R25 ;  /* 0x00000019001d7202 */ /* 0x000fe40000000f00 */
[----:B------:R-:W-:-:S07]  /*7bd0*/  MOV R14, R30 ;  /* 0x0000001e000e7202 */ /* 0x000fce0000000f00 */
[----:B------:R-:W-:Y:S05]  /*7be0*/  WARPSYNC.COLLECTIVE R26, `(.L_x_2504) ;  /* 0x000000001a087348 */ /* 0x000fea0003c00000 */
[----:B------:R0:W1:Y:S02]  /*7bf0*/  SHFL.BFLY P2, R30, R29, R28, R27 ;  /* 0x0c00001c1d1e7389 */ /* 0x000064000004001b */
[----:B01----:R-:W-:Y:S01]  /*7c00*/  ENDCOLLECTIVE ;  /* 0x000000000000791b */ /* 0x003fe20003800000 */
.L_x_2504:
[----:B------:R-:W-:-:S04]  /*7c10*/  FADD.FTZ R14, R23, R14 ;  /* 0x0000000e170e7221 */ /* 0x000fc80000010000 */
[----:B------:R-:W-:Y:S01]  /*7c20*/  IMAD.MOV.U32 R29, RZ, RZ, R14 ;  /* 0x000000ffff1d7224 */ /* 0x000fe200078e000e */
[----:B------:R-:W-:-:S07]  /*7c30*/  MOV R24, R30 ;  /* 0x0000001e00187202 */ /* 0x000fce0000000f00 */
[----:B------:R-:W-:Y:S05]  /*7c40*/  WARPSYNC.COLLECTIVE R26, `(.L_x_2505) ;  /* 0x000000001a087348 */ /* 0x000fea0003c00000 */
[----:B------:R0:W1:Y:S02]  /*7c50*/  SHFL.BFLY P2, R30, R29, R28, R27 ;  /* 0x0c00001c1d1e7389 */ /* 0x000064000004001b */
[----:B01----:R-:W-:Y:S01]  /*7c60*/  ENDCOLLECTIVE ;  /* 0x000000000000791b */ /* 0x003fe20003800000 */
.L_x_2505:
[----:B------:R-:W-:Y:S01]  /*7c70*/  FADD.FTZ R24, R25, R24 ;  /* 0x0000001819187221 */ /* 0x000fe20000010000 */
[----:B------:R-:W-:Y:S06]  /*7c80*/  BRA `(.L_x_2506) ;  /* 0xffffffe800647947 */ /* 0x000fec000383ffff */
.L_x_2476:
        /* <DEDUP_REMOVED lines=8> */
.L_x_2508:
[----:B------:R-:W-:Y:S05]  /*7d10*/  BSYNC B0 ;  /* 0x0000000000007941 */ /* 0x000fea0003800000 */
.L_x_2507:
        /* <DEDUP_REMOVED lines=11> */
.L_x_2509:
        /* <DEDUP_REMOVED lines=16> */
.L_x_2510:
[----:B------:R-:W-:Y:S01]  /*7ed0*/  IMAD.MOV.U32 R29, RZ, RZ, R17 ;  /* 0x000000ffff1d7224 */ /* 0x000fe200078e0011 */
[----:B------:R-:W-:-:S07]  /*7ee0*/  MOV R16, R30 ;  /* 0x0000001e00107202 */ /* 0x000fce0000000f00 */
[----:B------:R-:W-:Y:S05]  /*7ef0*/  WARPSYNC.COLLECTIVE R26, `(.L_x_2511) ;  /* 0x000000001a087348 */ /* 0x000fea0003c00000 */
[----:B------:R0:W1:Y:S02]  /*7f00*/  SHFL.BFLY P2, R30, R29, R28, R27 ;  /* 0x0c00001c1d1e7389 */ /* 0x000064000004001b */
[----:B01----:R-:W-:Y:S01]  /*7f10*/  ENDCOLLECTIVE ;  /* 0x000000000000791b */ /* 0x003fe20003800000 */
.L_x_2511:
        /* <DEDUP_REMOVED lines=13> */
.L_x_2512:
[----:B------:R0:W1:Y:S04]  /*7ff0*/  @!P0 LDS R37, [R22] ;  /* 0x0000000016258984 */ /* 0x0000680000000800 */
[----:B------:R0:W2:Y:S01]  /*8000*/  @!P0 LDS R38, [R22+0x500] ;  /* 0x0005000016268984 */ /* 0x0000a20000000800 */
[----:B------:R-:W-:Y:S02]  /*8010*/  MOV R29, R14 ;  /* 0x0000000e001d7202 */ /* 0x000fe40000000f00 */
[----:B------:R-:W-:-:S07]  /*8020*/  MOV R16, R30 ;  /* 0x0000001e00107202 */ /* 0x000fce0000000f00 */
[----:B012---:R-:W-:Y:S05]  /*8030*/  WARPSYNC.COLLECTIVE R26, `(.L_x_2513) ;  /* 0x000000001a087348 */ /* 0x007fea0003c00000 */
[----:B------:R3:W4:Y:S02]  /*8040*/  SHFL.BFLY P2, R30, R29, R28, R27 ;  /* 0x0c00001c1d1e7389 */ /* 0x000724000004001b */
[----:B01234-:R-:W-:Y:S01]  /*8050*/  ENDCOLLECTIVE ;  /* 0x000000000000791b */ /* 0x01ffe20003800000 */
.L_x_2513:
        /* <DEDUP_REMOVED lines=9> */
.L_x_2514:
[----:B------:R-:W-:Y:S01]  /*80f0*/  IMAD.MOV.U32 R29, RZ, RZ, R17 ;  /* 0x000000ffff1d7224 */ /* 0x000fe200078e0011 */
[----:B------:R-:W-:-:S07]  /*8100*/  MOV R19, R30 ;  /* 0x0000001e00137202 */ /* 0x000fce0000000f00 */
[----:B------:R-:W-:Y:S05]  /*8110*/  WARPSYNC.COLLECTIVE R26, `(.L_x_2515) ;  /* 0x000000001a087348 */ /* 0x000fea0003c00000 */
[----:B------:R0:W1:Y:S02]  /*8120*/  SHFL.BFLY P2, R30, R29, R28, R27 ;  /* 0x0c00001c1d1e7389 */ /* 0x000064000004001b */
[----:B01----:R-:W-:Y:S01]  /*8130*/  ENDCOLLECTIVE ;  /* 0x000000000000791b */ /* 0x003fe20003800000 */
.L_x_2515:
[----:B------:R-:W-:Y:S01]  /*8140*/  FADD.FTZ R16, R16, R19 ;  /* 0x0000001310107221 */ /* 0x000fe20000010000 */
[----:B------:R-:W-:Y:S01]  /*8150*/  HFMA2.MMA R28, -RZ, RZ, 0, 4.76837158203125e-07 ;  /* 0x00000008ff1c7435 */ /* 0x000fe200000001ff */
[----:B------:R-:W-:Y:S02]  /*8160*/  MOV R29, R32 ;  /* 0x00000020001d7202 */ /* 0x000fe40000000f00 */
[----:B------:R-:W-:-:S08]  /*8170*/  MOV R14, R30 ;  /* 0x0000001e000e7202 */ /* 0x000fd00000000f00 */
[----:B------:R-:W-:Y:S05]  /*8180*/  WARPSYNC.COLLECTIVE R26, `(.L_x_2516) ;  /* 0x000000001a087348 */ /* 0x000fea0003c00000 */
[----:B------:R0:W1:Y:S02]  /*8190*/  SHFL.BFLY P2, R30, R29, R28, R27 ;  /* 0x0c00001c1d1e7389 */ /* 0x000064000004001b */
[----:B01----:R-:W-:Y:S01]  /*81a0*/  ENDCOLLECTIVE ;  /* 0x000000000000791b */ /* 0x003fe20003800000 */
.L_x_2516:
[----:B------:R-:W-:Y:S01]  /*81b0*/  FADD.FTZ R44, R17, R14 ;  /* 0x0000000e112c7221 */ /* 0x000fe20000010000 */
[----:B------:R-:W-:Y:S02]  /*81c0*/  MOV R29, R34 ;  /* 0x00000022001d7202 */ /* 0x000fe40000000f00 */
[----:B------:R-:W-:-:S07]  /*81d0*/  MOV R31, R30 ;  /* 0x0000001e001f7202 */ /* 0x000fce0000000f00 */
[----:B------:R-:W-:Y:S05]  /*81e0*/  WARPSYNC.COLLECTIVE R26, `(.L_x_2517) ;  /* 0x000000001a087348 */ /* 0x000fea0003c00000 */
[----:B------:R0:W1:Y:S02]  /*81f0*/  SHFL.BFLY P2, R30, R29, R28, R27 ;  /* 0x0c00001c1d1e7389 */ /* 0x000064000004001b */
[----:B01----:R-:W-:Y:S01]  /*8200*/  ENDCOLLECTIVE ;  /* 0x000000000000791b */ /* 0x003fe20003800000 */
.L_x_2517:
[----:B------:R-:W-:Y:S01]  /*8210*/  FADD.FTZ R31, R31, R32 ;  /* 0x000000201f1f7221 */ /* 0x000fe20000010000 */
[----:B------:R-:W-:-:S04]  /*8220*/  HFMA2.MMA R28, -RZ, RZ, 0, 2.384185791015625e-07 ;  /* 0x00000004ff1c7435 */ /* 0x000fc800000001ff */
[----:B------:R-:W-:Y:S02]  /*8230*/  MOV R29, R31 ;  /* 0x0000001f001d7202 */ /* 0x000fe40000000f00 */
[----:B------:R-:W-:-:S07]  /*8240*/  MOV R33, R30 ;  /* 0x0000001e00217202 */ /* 0x000fce0000000f00 */
[----:B------:R-:W-:Y:S05]  /*8250*/  WARPSYNC.COLLECTIVE R26, `(.L_x_2518) ;  /* 0x000000001a087348 */ /* 0x000fea0003c00000 */
[----:B------:R0:W1:Y:S02]  /*8260*/  SHFL.BFLY P2, R30, R29, R28, R27 ;  /* 0x0c00001c1d1e7389 */ /* 0x000064000004001b */
[----:B01----:R-:W-:Y:S01]  /*8270*/  ENDCOLLECTIVE ;  /* 0x000000000000791b */ /* 0x003fe20003800000 */
.L_x_2518:
[----:B------:R-:W-:-:S05]  /*8280*/  FADD.FTZ R33, R33, R34 ;  /* 0x0000002221217221 */ /* 0x000fca0000010000 */
[----:B------:R-:W-:Y:S02]  /*8290*/  MOV R29, R33 ;  /* 0x00000021001d7202 */ /* 0x000fe40000000f00 */
[----:B------:R-:W-:-:S07]  /*82a0*/  MOV R20, R30 ;  /* 0x0000001e00147202 */ /* 0x000fce0000000f00 */
[----:B------:R-:W-:Y:S05]  /*82b0*/  WARPSYNC.COLLECTIVE R26, `(.L_x_2519) ;  /* 0x000000001a087348 */ /* 0x000fea0003c00000 */
[----:B------:R0:W1:Y:S02]  /*82c0*/  SHFL.BFLY P2, R30, R29, R28, R27 ;  /* 0x0c00001c1d1e7389 */ /* 0x000064000004001b */
[----:B01----:R-:W-:Y:S01]  /*82d0*/  ENDCOLLECTIVE ;  /* 0x000000000000791b */ /* 0x003fe20003800000 */
.L_x_2519:
[----:B------:R-:W-:Y:S01]  /*82e0*/  FADD.FTZ R35, R31, R20 ;  /* 0x000000141f237221 */ /* 0x000fe20000010000 */
[----:B------:R-:W-:-:S04]  /*82f0*/  HFMA2.MMA R28, -RZ, RZ, 0, 1.1920928955078125e-07 ;  /* 0x00000002ff1c7435 */ /* 0x000fc800000001ff */
[----:B------:R-:W-:Y:S02]  /*8300*/  MOV R29, R35 ;  /* 0x00000023001d7202 */ /* 0x000fe40000000f00 */
[----:B------:R-:W-:-:S07]  /*8310*/  MOV R36, R30 ;  /* 0x0000001e00247202 */ /* 0x000fce0000000f00 */
[----:B------:R-:W-:Y:S05]  /*8320*/  WARPSYNC.COLLECTIVE R26, `(.L_x_2520) ;  /* 0x000000001a087348 */ /* 0x000fea0003c00000 */
[----:B------:R0:W1:Y:S02]  /*8330*/  SHFL.BFLY P2, R30, R29, R28, R27 ;  /* 0x0c00001c1d1e7389 */ /* 0x000064000004001b */
[----:B01----:R-:W-:Y:S01]  /*8340*/  ENDCOLLECTIVE ;  /* 0x000000000000791b */ /* 0x003fe20003800000 */
.L_x_2520:
[----:B------:R-:W-:-:S05]  /*8350*/  FADD.FTZ R36, R33, R36 ;  /* 0x0000002421247221 */ /* 0x000fca0000010000 */
[----:B------:R-:W-:Y:S02]  /*8360*/  MOV R29, R36 ;  /* 0x00000024001d7202 */ /* 0x000fe40000000f00 */
[----:B------:R-:W-:-:S07]  /*8370*/  MOV R18, R30 ;  /* 0x0000001e00127202 */ /* 0x000fce0000000f00 */
[----:B------:R-:W-:Y:S05]  /*8380*/  WARPSYNC.COLLECTIVE R26, `(.L_x_2521) ;  /* 0x000000001a087348 */ /* 0x000fea0003c00000 */
[----:B------:R0:W1:Y:S02]  /*8390*/  SHFL.BFLY P2, R30, R29, R28, R27 ;  /* 0x0c00001c1d1e7389 */ /* 0x000064000004001b */
[----:B01----:R-:W-:Y:S01]  /*83a0*/  ENDCOLLECTIVE ;  /* 0x000000000000791b */ /* 0x003fe20003800000 */
.L_x_2521:
        /* <DEDUP_REMOVED lines=8> */
.L_x_2522:
[----:B------:R-:W-:Y:S01]  /*8430*/  FADD.FTZ R36, R36, R21 ;  /* 0x0000001524247221 */ /* 0x000fe20000010000 */
[----:B------:R-:W-:-:S04]  /*8440*/  HFMA2.MMA R21, -RZ, RZ, 0, 0 ;  /* 0x00000000ff157435 */ /* 0x000fc800000001ff */
[----:B------:R-:W-:Y:S02]  /*8450*/  MOV R29, R36 ;  /* 0x00000024001d7202 */ /* 0x000fe40000000f00 */
[----:B------:R-:W-:-:S07]  /*8460*/  MOV R34, R30 ;  /* 0x0000001e00227202 */ /* 0x000fce0000000f00 */
[----:B------:R-:W-:Y:S05]  /*8470*/  WARPSYNC.COLLECTIVE R26, `(.L_x_2523) ;  /* 0x000000001a087348 */ /* 0x000fea0003c00000 */
[----:B------:R0:W1:Y:S02]  /*8480*/  SHFL.BFLY P2, R30, R29, R28, R27 ;  /* 0x0c00001c1d1e7389 */ /* 0x000064000004001b */
[----:B01----:R-:W-:Y:S01]  /*8490*/  ENDCOLLECTIVE ;  /* 0x000000000000791b */ /* 0x003fe20003800000 */
.L_x_2523:
[----:B------:R-:W-:Y:S01]  /*84a0*/  FADD.FTZ R34, R35, R34 ;  /* 0x0000002223227221 */ /* 0x000fe20000010000 */
[----:B------:R-:W-:Y:S01]  /*84b0*/  HFMA2.MMA R28, -RZ, RZ, 0, 4.76837158203125e-07 ;  /* 0x00000008ff1c7435 */ /* 0x000fe200000001ff */
[----:B------:R-:W-:Y:S01]  /*84c0*/  MOV R29, R24 ;  /* 0x00000018001d7202 */ /* 0x000fe20000000f00 */
[----:B------:R-:W-:-:S09]  /*84d0*/  IMAD.MOV.U32 R33, RZ, RZ, R30 ;  /* 0x000000ffff217224 */ /* 0x000fd200078e001e */
[----:B------:R-:W-:Y:S05]  /*84e0*/  WARPSYNC.COLLECTIVE R26, `(.L_x_2524) ;  /* 0x000000001a087348 */ /* 0x000fea0003c00000 */
[----:B------:R0:W1:Y:S02]  /*84f0*/  SHFL.BFLY P2, R30, R29, R28, R27 ;  /* 0x0c00001c1d1e7389 */ /* 0x000064000004001b */
[----:B01----:R-:W-:Y:S01]  /*8500*/  ENDCOLLECTIVE ;  /* 0x000000000000791b */ /* 0x003fe20003800000 */
.L_x_2524:
[----:B------:R-:W-:Y:S01]  /*8510*/  FADD.FTZ R33, R36, R33 ;  /* 0x0000002124217221 */ /* 0x000fe20000010000 */
[----:B------:R-:W-:Y:S02]  /*8520*/  MOV R29, R23 ;  /* 0x00000017001d7202 */ /* 0x000fe40000000f00 */
[----:B------:R-:W-:-:S07]  /*8530*/  MOV R37, R30 ;  /* 0x0000001e00257202 */ /* 0x000fce0000000f00 */
[----:B------:R-:W-:Y:S05]  /*8540*/  WARPSYNC.COLLECTIVE R26, `(.L_x_2525) ;  /* 0x000000001a087348 */ /* 0x000fea0003c00000 */
[----:B------:R0:W1:Y:S02]  /*8550*/  SHFL.BFLY P2, R30, R29, R28, R27 ;  /* 0x0c00001c1d1e7389 */ /* 0x000064000004001b */
[----:B01----:R-:W-:Y:S01]  /*8560*/  ENDCOLLECTIVE ;  /* 0x000000000000791b */ /* 0x003fe20003800000 */
.L_x_2525:
        /* <DEDUP_REMOVED lines=8> */
.L_x_2526:
        /* <DEDUP_REMOVED lines=8> */
.L_x_2527:
        /* <DEDUP_REMOVED lines=10> */
.L_x_2528:
[----:B------:R0:W1:Y:S04]  /*8710*/  @!P0 LDS R22, [R39] ;  /* 0x0000000027168984 */ /* 0x0000680000000800 */
[----:B------:R0:W2:Y:S01]  /*8720*/  @!P0 LDS R20, [R39+0x500] ;  /* 0x0005000027148984 */ /* 0x0000a20000000800 */
[----:B------:R-:W-:Y:S02]  /*8730*/  MOV R29, R37 ;  /* 0x00000025001d7202 */ /* 0x000fe40000000f00 */
[----:B------:R-:W-:-:S07]  /*8740*/  MOV R23, R30 ;  /* 0x0000001e00177202 */ /* 0x000fce0000000f00 */
[----:B012---:R-:W-:Y:S05]  /*8750*/  WARPSYNC.COLLECTIVE R26, `(.L_x_2529) ;  /* 0x000000001a087348 */ /* 0x007fea0003c00000 */
[----:B------:R3:W4:Y:S02]  /*8760*/  SHFL.BFLY P2, R30, R29, R28, R27 ;  /* 0x0c00001c1d1e7389 */ /* 0x000724000004001b */
[----:B01234-:R-:W-:Y:S01]  /*8770*/  ENDCOLLECTIVE ;  /* 0x000000000000791b */ /* 0x01ffe20003800000 */
.L_x_2529:
        /* <DEDUP_REMOVED lines=9> */
.L_x_2530:
        /* <DEDUP_REMOVED lines=9> */
.L_x_2531:
[----:B------:R-:W-:Y:S01]  /*88a0*/  FADD.FTZ R38, R38, R39 ;  /* 0x0000002726267221 */ /* 0x000fe20000010000 */
[----:B------:R-:W-:Y:S01]  /*88b0*/  MOV R29, R21 ;  /* 0x00000015001d7202 */ /* 0x000fe20000000f00 */
[----:B------:R-:W-:Y:S01]  /*88c0*/  IMAD.MOV.U32 R28, RZ, RZ, 0x8 ;  /* 0x00000008ff1c7424 */ /* 0x000fe200078e00ff */
[----:B------:R-:W-:-:S07]  /*88d0*/  MOV R40, R30 ;  /* 0x0000001e00287202 */ /* 0x000fce0000000f00 */
[----:B------:R-:W-:Y:S05]  /*88e0*/  WARPSYNC.COLLECTIVE R26, `(.L_x_2532) ;  /* 0x000000001a087348 */ /* 0x000fea0003c00000 */
[----:B------:R0:W1:Y:S02]  /*88f0*/  SHFL.BFLY P2, R30, R29, R28, R27 ;  /* 0x0c00001c1d1e7389 */ /* 0x000064000004001b */
[----:B01----:R-:W-:Y:S01]  /*8900*/  ENDCOLLECTIVE ;  /* 0x000000000000791b */ /* 0x003fe20003800000 */
.L_x_2532:
[----:B------:R-:W-:Y:S01]  /*8910*/  FADD.FTZ R37, R37, R40 ;  /* 0x0000002825257221 */ /* 0x000fe20000010000 */
[----:B------:R-:W-:Y:S02]  /*8920*/  MOV R29, R18 ;  /* 0x00000012001d7202 */ /* 0x000fe40000000f00 */
[----:B------:R-:W-:-:S07]  /*8930*/  MOV R42, R30 ;  /* 0x0000001e002a7202 */ /* 0x000fce0000000f00 */
[----:B------:R-:W-:Y:S05]  /*8940*/  WARPSYNC.COLLECTIVE R26, `(.L_x_2533) ;  /* 0x000000001a087348 */ /* 0x000fea0003c00000 */
[----:B------:R0:W1:Y:S02]  /*8950*/  SHFL.BFLY P2, R30, R29, R28, R27 ;  /* 0x0c00001c1d1e7389 */ /* 0x000064000004001b */
[----:B01----:R-:W-:Y:S01]  /*8960*/  ENDCOLLECTIVE ;  /* 0x000000000000791b */ /* 0x003fe20003800000 */
.L_x_2533:
[----:B------:R-:W-:Y:S01]  /*8970*/  FADD.FTZ R42, R42, R21 ;  /* 0x000000152a2a7221 */ /* 0x000fe20000010000 */
[----:B------:R-:W-:-:S04]  /*8980*/  HFMA2.MMA R28, -RZ, RZ, 0, 2.384185791015625e-07 ;  /* 0x00000004ff1c7435 */ /* 0x000fc800000001ff */
[----:B------:R-:W-:Y:S02]  /*8990*/  MOV R29, R42 ;  /* 0x0000002a001d7202 */ /* 0x000fe40000000f00 */
[----:B------:R-:W-:-:S07]  /*89a0*/  MOV R23, R30 ;  /* 0x0000001e00177202 */ /* 0x000fce0000000f00 */
[----:B------:R-:W-:Y:S05]  /*89b0*/  WARPSYNC.COLLECTIVE R26, `(.L_x_2534) ;  /* 0x000000001a087348 */ /* 0x000fea0003c00000 */
[----:B------:R0:W1:Y:S02]  /*89c0*/  SHFL.BFLY P2, R30, R29, R28, R27 ;  /* 0x0c00001c1d1e7389 */ /* 0x000064000004001b */
[----:B01----:R-:W-:Y:S01]  /*89d0*/  ENDCOLLECTIVE ;  /* 0x000000000000791b */ /* 0x003fe20003800000 */
.L_x_2534:
        /* <DEDUP_REMOVED lines=8> */
.L_x_2535:
        /* <DEDUP_REMOVED lines=12> */
.L_x_2536:
        /* <DEDUP_REMOVED lines=13> */
.L_x_2537:
        /* <DEDUP_REMOVED lines=14> */
.L_x_2538:
        /* <DEDUP_REMOVED lines=11> */
.L_x_2539:
[----:B------:R-:W-:Y:S01]  /*8d80*/  FADD.FTZ R35, R42, R35 ;  /* 0x000000232a237221 */ /* 0x000fe20000010000 */
[----:B------:R-:W-:Y:S06]  /*8d90*/  BRA `(.L_x_2540) ;  /* 0xffffffe000d47947 */ /* 0x000fec000383ffff */
.L_x_2541:
        /* <DEDUP_REMOVED lines=14> */
.L_x_3583:


//--------------------- .text._ZN13group_norm_v218gn_bwd_cuda_kernelI6__halfLi320ELi3ELi16ELi160ELi256ELb1ELb1ELi8ELi320ELi320ELi4ELb1ELi10ELb0ELb0ELNS_15WgradSyncMethodE2ENS_16CompileConditionILi900EEEEEvPT_S6_S6_PKS5_S8_S8_S8_PKfflPfPj --------------------------
	.section	.text._ZN13group_norm_v218gn_bwd_cuda_kernelI6__halfLi320ELi3ELi16ELi160ELi256ELb1ELb1ELi8ELi320ELi320ELi4ELb1ELi10ELb0ELb0ELNS_15WgradSyncMethodE2ENS_16CompileConditionILi900EEEEEvPT_S6_S6_PKS5_S8_S8_S8_PKfflPfPj,"ax",@progbits
	.align	128
        .global         _ZN13group_norm_v218gn_bwd_cuda_kernelI6__halfLi320ELi3ELi16ELi160ELi256ELb1ELb1ELi8ELi320ELi320ELi4ELb1ELi10ELb0ELb0ELNS_15WgradSyncMethodE2ENS_16CompileConditionILi900EEEEEvPT_S6_S6_PKS5_S8_S8_S8_PKfflPfPj
        .type           _ZN13group_norm_v218gn_bwd_cuda_kernelI6__halfLi320ELi3ELi16ELi160ELi256ELb1ELb1ELi8ELi320ELi320ELi4ELb1ELi10ELb0ELb0ELNS_15WgradSyncMethodE2ENS_16CompileConditionILi900EEEEEvPT_S6_S6_PKS5_S8_S8_S8_PKfflPfPj,@function
        .size           _ZN13group_norm_v218gn_bwd_cuda_kernelI6__halfLi320ELi3ELi16ELi160ELi256ELb1ELb1ELi8ELi320ELi320ELi4ELb1ELi10ELb0ELb0ELNS_15WgradSyncMethodE2ENS_16CompileConditionILi900EEEEEvPT_S6_S6_PKS5_S8_S8_S8_PKfflPfPj,(.L_x_3584 - _ZN13group_norm_v218gn_bwd_cuda_kernelI6__halfLi320ELi3ELi16ELi160ELi256ELb1ELb1ELi8ELi320ELi320ELi4ELb1ELi10ELb0ELb0ELNS_15WgradSyncMethodE2ENS_16CompileConditionILi900EEEEEvPT_S6_S6_PKS5_S8_S8_S8_PKfflPfPj)
        .other          _ZN13group_norm_v218gn_bwd_cuda_kernelI6__halfLi320ELi3ELi16ELi160ELi256ELb1ELb1ELi8ELi320ELi320ELi4ELb1ELi10ELb0ELb0ELNS_15WgradSyncMethodE2ENS_16CompileConditionILi900EEEEEvPT_S6_S6_PKS5_S8_S8_S8_PKfflPfPj,@"STO_CUDA_ENTRY STV_DEFAULT"
_ZN13group_norm_v218gn_bwd_cuda_kernelI6__halfLi320ELi3ELi16ELi160ELi256ELb1ELb1ELi8ELi320ELi320ELi4ELb1ELi10ELb0ELb0ELNS_15WgradSyncMethodE2ENS_16CompileConditionILi900EEEEEvPT_S6_S6_PKS5_S8_S8_S8_PKfflPfPj:
.text._ZN13group_norm_v218gn_bwd_cuda_kernelI6__halfLi320ELi3ELi16ELi160ELi256ELb1ELb1ELi8ELi320ELi320ELi4ELb1ELi10ELb0ELb0ELNS_15WgradSyncMethodE2ENS_16CompileConditionILi900EEEEEvPT_S6_S6_PKS5_S8_S8_S8_PKfflPfPj:
        /* <DEDUP_REMOVED lines=20> */
[----:B------:R-:W-:Y:S02]  /*0140*/  MOV R5, 0x7ffffec1 ;  /* 0x7ffffec100057802 */ /* 0x000fe40000000f00 */
        /* <DEDUP_REMOVED lines=9> */
.L_x_2544:
[----:B------:R-:W2:Y:S04]  /*01e0*/  LD.E.STRONG.GPU R0, desc[UR14][R2.64] ;  /* 0x0000000e02007980 */ /* 0x000ea8000c10f900 */
[----:B--2---:R-:W-:Y:S01]  /*01f0*/  CCTL.IVALL ;  /* 0x00000000ff00798f */ /* 0x004fe20002000000 */
[----:B------:R-:W-:Y:S05]  /*0200*/  YIELD ;  /* 0x0000000000007946 */ /* 0x000fea0003800000 */
[----:B-----5:R-:W-:-:S04]  /*0210*/  LOP3.LUT R0, R0, R5, RZ, 0x3c, !PT ;  /* 0x0000000500007212 */ /* 0x020fc800078e3cff */
[----:B------:R-:W-:-:S13]  /*0220*/  ISETP.GT.AND P0, PT, R0, -0x1, PT ;  /* 0xffffffff0000780c */ /* 0x000fda0003f04270 */
[----:B------:R-:W-:Y:S05]  /*0230*/  @P0 BRA `(.L_x_2544) ;  /* 0xfffffffc00e80947 */ /* 0x000fea000383ffff */
.L_x_2543:
[----:B------:R-:W-:Y:S05]  /*0240*/  WARPSYNC.ALL ;  /* 0x0000000000007948 */ /* 0x000fea0003800000 */
[----:B------:R-:W-:Y:S06]  /*0250*/  BAR.SYNC.DEFER_BLOCKING 0x0 ;  /* 0x0000000000007b1d */ /* 0x000fec0000010000 */
[----:B------:R-:W-:Y:S05]  /*0260*/  BRA `(.L_x_2545) ;  /* 0x0000002800947947 */ /* 0x000fea0003800000 */
.L_x_2542:
        /* <DEDUP_REMOVED lines=9> */
[----:B------:R-:W-:Y:S02]  /*0300*/  SHF.R.U32.HI R48, RZ, 0x6, R3 ;  /* 0x00000006ff307819 */ /* 0x000fe40000011603 */
[----:B------:R-:W-:Y:S02]  /*0310*/  SHF.R.S32.HI R53, RZ, 0x2, R4 ;  /* 0x00000002ff357819 */ /* 0x000fe40000011404 */
[----:B-1----:R-:W-:Y:S01]  /*0320*/  LEA R41, R41, R0, 0x18 ;  /* 0x0000000029297211 */ /* 0x002fe200078ec0ff */
[----:B------:R-:W-:Y:S01]  /*0330*/  IMAD R42, R48, -0x50, R40 ;  /* 0xffffffb0302a7824 */ /* 0x000fe200078e0228 */
[C---:B------:R-:W-:Y:S02]  /*0340*/  IADD3 R6, R53.reuse, 0x50, RZ ;  /* 0x0000005035067810 */ /* 0x040fe40007ffe0ff */
[----:B------:R-:W-:Y:S01]  /*0350*/  IADD3 R0, R53, 0xa0, RZ ;  /* 0x000000a035007810 */ /* 0x000fe20007ffe0ff */
[----:B------:R-:W-:Y:S01]  /*0360*/  IMAD R43, R42, 0x28, R41 ;  /* 0x000000282a2b7824 */ /* 0x000fe200078e0229 */
[----:B------:R-:W-:-:S02]  /*0370*/  SHF.R.S32.HI R7, RZ, 0x1f, R6 ;  /* 0x0000001fff077819 */ /* 0x000fc40000011406 */
[----:B------:R-:W-:Y:S02]  /*0380*/  SHF.R.S32.HI R3, RZ, 0x1f, R0 ;  /* 0x0000001fff037819 */ /* 0x000fe40000011400 */
[----:B------:R-:W-:Y:S01]  /*0390*/  LEA.HI R7, R7, R6, RZ, 0x2 ;  /* 0x0000000607077211 */ /* 0x000fe200078f10ff */
[----:B------:R-:W-:Y:S01]  /*03a0*/  VIADD R6, R53, 0xf0 ;  /* 0x000000f035067836 */ /* 0x000fe20000000000 */
[----:B------:R-:W-:Y:S02]  /*03b0*/  LEA.HI R2, R3, R0, RZ, 0x2 ;  /* 0x0000000003027211 */ /* 0x000fe400078f10ff */
[----:B------:R-:W-:Y:S02]  /*03c0*/  LEA.HI R5, R5, R40, RZ, 0x4 ;  /* 0x0000002805057211 */ /* 0x000fe400078f20ff */
[----:B------:R-:W-:Y:S02]  /*03d0*/  SHF.R.S32.HI R9, RZ, 0x1f, R6 ;  /* 0x0000001fff097819 */ /* 0x000fe40000011406 */
[----:B------:R-:W-:-:S02]  /*03e0*/  LOP3.LUT R3, R4, 0xfffffffc, RZ, 0xc0, !PT ;  /* 0xfffffffc04037812 */ /* 0x000fc400078ec0ff */
[----:B------:R-:W-:Y:S02]  /*03f0*/  LEA.HI R9, R9, R6, RZ, 0x2 ;  /* 0x0000000609097211 */ /* 0x000fe400078f10ff */
[C---:B------:R-:W-:Y:S02]  /*0400*/  LEA R43, R48.reuse, R43, 0x3 ;  /* 0x0000002b302b7211 */ /* 0x040fe400078e18ff */
[----:B------:R-:W-:Y:S01]  /*0410*/  IADD3 R48, R48, UR4, RZ ;  /* 0x0000000430307c10 */ /* 0x000fe2000fffe0ff */
[----:B------:R-:W-:Y:S01]  /*0420*/  UMOV UR4, URZ ;  /* 0x0000003f00047c82 */ /* 0x000fe20008000000 */
[----:B------:R-:W-:Y:S02]  /*0430*/  SHF.R.U32.HI R44, RZ, 0x4, R5 ;  /* 0x00000004ff2c7819 */ /* 0x000fe40000011605 */
[----:B------:R-:W-:Y:S01]  /*0440*/  IADD3 R3, -R3, R40, RZ ;  /* 0x0000002803037210 */ /* 0x000fe20007ffe1ff */
[----:B------:R-:W-:Y:S01]  /*0450*/  IMAD R48, R48, 0xa00, RZ ;  /* 0x00000a0030307824 */ /* 0x000fe200078e02ff */
[----:B------:R-:W-:-:S02]  /*0460*/  SHF.R.U32.HI R0, RZ, 0x2, R7 ;  /* 0x00000002ff007819 */ /* 0x000fc40000011607 */
[----:B------:R-:W-:Y:S02]  /*0470*/  SHF.R.U32.HI R2, RZ, 0x2, R2 ;  /* 0x00000002ff027819 */ /* 0x000fe40000011602 */
[----:B------:R-:W-:Y:S02]  /*0480*/  SHF.R.U32.HI R4, RZ, 0x2, R9 ;  /* 0x00000002ff047819 */ /* 0x000fe40000011609 */
[C---:B------:R-:W-:Y:S02]  /*0490*/  LOP3.LUT R44, R3.reuse, 0x3, R44, 0x78, !PT ;  /* 0x00000003032c7812 */ /* 0x040fe400078e782c */
[C---:B------:R-:W-:Y:S02]  /*04a0*/  LOP3.LUT R45, R3.reuse, 0x3, R0, 0x78, !PT ;  /* 0x00000003032d7812 */ /* 0x040fe400078e7800 */
[C---:B------:R-:W-:Y:S02]  /*04b0*/  LOP3.LUT R46, R3.reuse, 0x3, R2, 0x78, !PT ;  /* 0x00000003032e7812 */ /* 0x040fe400078e7802 */
[----:B------:R-:W-:-:S07]  /*04c0*/  LOP3.LUT R47, R3, 0x3, R4, 0x78, !PT ;  /* 0x00000003032f7812 */ /* 0x000fce00078e7804 */
.L_x_2557:
[----:B------:R-:W-:Y:S01]  /*04d0*/  ULOP3.LUT UR6, UR10, 0x7, URZ, 0xc0, !UPT ;  /* 0x000000070a067892 */ /* 0x000fe2000f8ec03f */
[----:B------:R-:W0:Y:S01]  /*04e0*/  LDC.64 R8, c[0x0][0x238] ;  /* 0x00008e00ff087b82 */ /* 0x000e220000000a00 */
[----:B------:R-:W-:Y:S02]  /*04f0*/  USHF.R.U64 UR8, UR10, 0x3, UR5 ;  /* 0x000000030a087899 */ /* 0x000fe40008001205 */
[----:B------:R-:W-:Y:S02]  /*0500*/  UIMAD UR12, UR6, 0x140, URZ ;  /* 0x00000140060c78a4 */ /* 0x000fe4000f8e023f */
[----:B------:R-:W-:Y:S02]  /*0510*/  USHF.R.U32.HI UR9, URZ, 0x3, UR5 ;  /* 0x000000033f097899 */ /* 0x000fe40008011605 */
[----:B------:R-:W-:Y:S01]  /*0520*/  MOV R7, UR8 ;  /* 0x0000000800077c02 */ /* 0x000fe20008000f00 */
[----:B------:R-:W-:Y:S01]  /*0530*/  ULDC.64 UR18, c[0x0][0x248] ;  /* 0x0000920000127ab9 */ /* 0x000fe20000000a00 */
[----:B------:R-:W-:Y:S01]  /*0540*/  LEA R2, R42, UR12, 0x2 ;  /* 0x0000000c2a027c11 */ /* 0x000fe2000f8e10ff */
[----:B------:R-:W-:Y:S01]  /*0550*/  UIMAD UR6, UR9, 0xa0000, URZ ;  /* 0x000a0000090678a4 */ /* 0x000fe2000f8e023f */
[----:B------:R-:W-:Y:S01]  /*0560*/  MOV R6, UR8 ;  /* 0x0000000800067c02 */ /* 0x000fe20008000f00 */
[----:B------:R-:W1:Y:S01]  /*0570*/  LDC.64 R10, c[0x0][0x240] ;  /* 0x00009000ff0a7b82 */ /* 0x000e620000000a00 */
[----:B--2---:R-:W-:Y:S01]  /*0580*/  SHF.R.S32.HI R3, RZ, 0x1f, R2 ;  /* 0x0000001fff037819 */ /* 0x004fe20000011402 */
[----:B------:R-:W-:-:S05]  /*0590*/  IMAD.WIDE.U32 R4, R2, -0x33333333, RZ ;  /* 0xcccccccd02047825 */ /* 0x000fca00078e00ff */
[----:B------:R-:W-:Y:S02]  /*05a0*/  SHF.R.U32.HI R0, RZ, 0x7, R5 ;  /* 0x00000007ff007819 */ /* 0x000fe40000011605 */
[----:B------:R-:W-:Y:S02]  /*05b0*/  MOV R5, UR8 ;  /* 0x0000000800057c02 */ /* 0x000fe40008000f00 */
[----:B------:R-:W-:Y:S02]  /*05c0*/  LEA R0, P0, R7, R0, 0x4 ;  /* 0x0000000007007211 */ /* 0x000fe400078020ff */
[----:B------:R-:W-:Y:S01]  /*05d0*/  MOV R7, UR9 ;  /* 0x0000000900077c02 */ /* 0x000fe20008000f00 */
[----:B------:R-:W-:-:S03]  /*05e0*/  IMAD.WIDE.U32 R4, R5, 0xa0000, R2 ;  /* 0x000a000005047825 */ /* 0x000fc600078e0002 */
[----:B------:R-:W-:Y:S01]  /*05f0*/  LEA.HI.X R3, R6, RZ, R7, 0x4, P0 ;  /* 0x000000ff06037211 */ /* 0x000fe200000f2407 */
[----:B------:R-:W-:Y:S01]  /*0600*/  VIADD R52, R5, UR6 ;  /* 0x0000000605347c36 */ /* 0x000fe20008000000 */
[----:B------:R-:W-:Y:S01]  /*0610*/  LEA R18, P0, R0, UR18, 0x3 ;  /* 0x0000001200127c11 */ /* 0x000fe2000f8018ff */
[----:B0-----:R-:W-:Y:S01]  /*0620*/  IMAD.WIDE R8, R2, 0x2, R8 ;  /* 0x0000000202087825 */ /* 0x001fe200078e0208 */
[----:B------:R-:W-:Y:S01]  /*0630*/  IADD3 R50, P1, R48, R4, RZ ;  /* 0x0000000430327210 */ /* 0x000fe20007f3e0ff */
[----:B------:R-:W-:Y:S01]  /*0640*/  ULDC UR6, c[0x0][0x250] ;  /* 0x0000940000067ab9 */ /* 0x000fe20000000800 */
[----:B------:R-:W-:Y:S01]  /*0650*/  LEA.HI.X R19, R0, UR19, R3, 0x3, P0 ;  /* 0x0000001300137c11 */ /* 0x000fe200080f1c03 */
[----:B------:R-:W-:Y:S01]  /*0660*/  ULDC.64 UR18, c[0x0][0x230] ;  /* 0x00008c0000127ab9 */ /* 0x000fe20000000a00 */
[----:B------:R-:W-:Y:S01]  /*0670*/  IADD3.X R3, RZ, R52, RZ, P1, !PT ;  /* 0x00000034ff037210 */ /* 0x000fe20000ffe4ff */
[----:B-1----:R-:W-:Y:S01]  /*0680*/  IMAD.WIDE R10, R2, 0x2, R10 ;  /* 0x00000002020a7825 */ /* 0x002fe200078e020a */
[C---:B------:R-:W-:Y:S01]  /*0690*/  SHF.L.U32 R49, R50.reuse, 0x1, RZ ;  /* 0x0000000132317819 */ /* 0x040fe200000006ff */
[----:B------:R-:W2:Y:S04]  /*06a0*/  LDG.E.64.CONSTANT R8, desc[UR14][R8.64] ;  /* 0x0000000e08087981 */ /* 0x000ea8000c1e9b00 */
[----:B------:R-:W3:Y:S01]  /*06b0*/  LDG.E.64.CONSTANT R18, desc[UR14][R18.64] ;  /* 0x0000000e12127981 */ /* 0x000ee2000c1e9b00 */
[----:B------:R-:W-:-:S02]  /*06c0*/  SHF.L.U64.HI R50, R50, 0x1, R3 ;  /* 0x0000000132327819 */ /* 0x000fc40000010203 */
[----:B------:R-:W-:Y:S01]  /*06d0*/  IADD3 R6, P0, R49, UR18, RZ ;  /* 0x0000001231067c10 */ /* 0x000fe2000ff1e0ff */
[----:B------:R-:W4:Y:S03]  /*06e0*/  LDG.E.64.CONSTANT R10, desc[UR14][R10.64] ;  /* 0x0000000e0a0a7981 */ /* 0x000f26000c1e9b00 */
        /* <DEDUP_REMOVED lines=8> */
[----:B------:R-:W-:Y:S01]  /*0770*/  IADD3.X R13, R52, UR19, RZ, P0, !PT ;  /* 0x00000013340d7c10 */ /* 0x000fe200087fe4ff */
[----:B------:R-:W-:-:S05]  /*0780*/  ULDC.64 UR18, c[0x0][0x228] ;  /* 0x00008a0000127ab9 */ /* 0x000fca0000000a00 */
[----:B------:R-:W4:Y:S01]  /*0790*/  LDG.E.64.CONSTANT R12, desc[UR14][R12.64] ;  /* 0x0000000e0c0c7981 */ /* 0x000f22000c1e9b00 */
[----:B------:R-:W-:-:S04]  /*07a0*/  IADD3 R14, P0, R49, UR18, RZ ;  /* 0x00000012310e7c10 */ /* 0x000fc8000ff1e0ff */
[----:B------:R-:W-:-:S06]  /*07b0*/  IADD3.X R15, R50, UR19, RZ, P0, !PT ;  /* 0x00000013320f7c10 */ /* 0x000fcc00087fe4ff */
[----:B------:R-:W4:Y:S01]  /*07c0*/  LDG.E.64.CONSTANT R14, desc[UR14][R14.64] ;  /* 0x0000000e0e0e7981 */ /* 0x000f22000c1e9b00 */
[----:B------:R-:W-:-:S04]  /*07d0*/  IADD3 R16, P0, R51, UR18, RZ ;  /* 0x0000001233107c10 */ /* 0x000fc8000ff1e0ff */
[----:B------:R-:W-:Y:S01]  /*07e0*/  IADD3.X R17, R52, UR19, RZ, P0, !PT ;  /* 0x0000001334117c10 */ /* 0x000fe200087fe4ff */
[----:B------:R-:W0:Y:S01]  /*07f0*/  S2UR UR16, SR_CgaCtaId ;  /* 0x00000000001079c3 */ /* 0x000e220000008800 */
[----:B------:R-:W-:Y:S01]  /*0800*/  UMOV UR13, 0x400 ;  /* 0x00000400000d7882 */ /* 0x000fe20000000000 */
[----:B------:R-:W-:-:S03]  /*0810*/  ULDC.64 UR18, c[0x0][0x260] ;  /* 0x0000980000127ab9 */ /* 0x000fc60000000a00 */
[----:B------:R-:W4:Y:S01]  /*0820*/  LDG.E.64.CONSTANT R16, desc[UR14][R16.64] ;  /* 0x0000000e10107981 */ /* 0x000f22000c1e9b00 */
[----:B---3--:R-:W-:-:S06]  /*0830*/  FADD.FTZ R19, R19, UR6 ;  /* 0x0000000613137e21 */ /* 0x008fcc0008010000 */
[----:B------:R-:W1:Y:S01]  /*0840*/  MUFU.RSQ R19, R19 ;  /* 0x0000001300137308 */ /* 0x000e620000001400 */
[----:B-----5:R-:W-:Y:S02]  /*0850*/  HADD2.F32 R3, -RZ, R6.H0_H0 ;  /* 0x20000006ff037230 */ /* 0x020fe40000004100 */
[----:B--2---:R-:W-:-:S03]  /*0860*/  HADD2.F32 R5, -RZ, R8.H0_H0 ;  /* 0x20000008ff057230 */ /* 0x004fc60000004100 */
[----:B------:R-:W-:Y:S01]  /*0870*/  FADD.FTZ R4, -R18, R3 ;  /* 0x0000000312047221 */ /* 0x000fe20000010100 */
[----:B----4-:R-:W-:Y:S02]  /*0880*/  HADD2.F32 R30, -RZ, R10.H0_H0 ;  /* 0x2000000aff1e7230 */ /* 0x010fe40000004100 */
[----:B------:R-:W-:Y:S02]  /*0890*/  HADD2.F32 R3, -RZ, R6.H1_H1 ;  /* 0x30000006ff037230 */ /* 0x000fe40000004100 */
[----:B-1----:R-:W-:-:S03]  /*08a0*/  FMUL.FTZ R4, R19, R4 ;  /* 0x0000000413047220 */ /* 0x002fc60000410000 */
[----:B------:R-:W-:Y:S01]  /*08b0*/  FADD.FTZ R2, -R18, R3 ;  /* 0x0000000312027221 */ /* 0x000fe20000010100 */
[----:B------:R-:W-:Y:S01]  /*08c0*/  FFMA.FTZ R36, R4, R5, R30 ;  /* 0x0000000504247223 */ /* 0x000fe2000001001e */
[----:B------:R-:W-:-:S03]  /*08d0*/  HADD2.F32 R3, -RZ, R7.H0_H0 ;  /* 0x20000007ff037230 */ /* 0x000fc60000004100 */
[----:B------:R-:W-:Y:S01]  /*08e0*/  FMUL.FTZ R56, R36, -1.4426950216293334961 ;  /* 0xbfb8aa3b24387820 */ /* 0x000fe20000410000 */
[----:B------:R-:W-:Y:S02]  /*08f0*/  HADD2.F32 R25, -RZ, R8.H1_H1 ;  /* 0x30000008ff197230 */ /* 0x000fe40000004100 */
[----:B------:R-:W-:Y:S01]  /*0900*/  FADD.FTZ R0, -R18, R3 ;  /* 0x0000000312007221 */ /* 0x000fe20000010100 */
[----:B------:R-:W-:Y:S02]  /*0910*/  HADD2.F32 R28, -RZ, R10.H1_H1 ;  /* 0x3000000aff1c7230 */ /* 0x000fe40000004100 */
[C---:B------:R-:W-:Y:S01]  /*0920*/  FMUL.FTZ R2, R19.reuse, R2 ;  /* 0x0000000213027220 */ /* 0x040fe20000410000 */
[----:B------:R-:W-:Y:S01]  /*0930*/  HADD2.F32 R23, -RZ, R7.H1_H1 ;  /* 0x30000007ff177230 */ /* 0x000fe20000004100 */
[----:B------:R-:W1:Y:S01]  /*0940*/  MUFU.EX2 R56, R56 ;  /* 0x0000003800387308 */ /* 0x000e620000000800 */
[----:B------:R-:W-:Y:S02]  /*0950*/  HADD2.F32 R26, -RZ, R9.H0_H0 ;  /* 0x20000009ff1a7230 */ /* 0x000fe40000004100 */
[----:B------:R-:W-:Y:S01]  /*0960*/  FMUL.FTZ R3, R19, R0 ;  /* 0x0000000013037220 */ /* 0x000fe20000410000 */
[----:B------:R-:W-:-:S02]  /*0970*/  HADD2.F32 R29, -RZ, R11.H0_H0 ;  /* 0x2000000bff1d7230 */ /* 0x000fc40000004100 */
[----:B------:R-:W-:Y:S01]  /*0980*/  FFMA.FTZ R38, R2, R25, R28 ;  /* 0x0000001902267223 */ /* 0x000fe2000001001c */
[----:B------:R-:W-:Y:S01]  /*0990*/  FADD.FTZ R0, -R18, R23 ;  /* 0x0000001712007221 */ /* 0x000fe20000010100 */
[--C-:B------:R-:W-:Y:S02]  /*09a0*/  HADD2.F32 R31, -RZ, R12.reuse.H0_H0 ;  /* 0x2000000cff1f7230 */ /* 0x100fe40000004100 */
[----:B------:R-:W-:Y:S02]  /*09b0*/  HADD2.F32 R23, -RZ, R12.H1_H1 ;  /* 0x3000000cff177230 */ /* 0x000fe40000004100 */
[----:B------:R-:W-:Y:S01]  /*09c0*/  FFMA.FTZ R33, R3, R26, R29 ;  /* 0x0000001a03217223 */ /* 0x000fe2000001001d */
[----:B------:R-:W-:Y:S02]  /*09d0*/  HADD2.F32 R21, -RZ, R9.H1_H1 ;  /* 0x30000009ff157230 */ /* 0x000fe40000004100 */
[----:B------:R-:W-:Y:S01]  /*09e0*/  FMUL.FTZ R55, R38, -1.4426950216293334961 ;  /* 0xbfb8aa3b26377820 */ /* 0x000fe20000410000 */
[----:B------:R-:W-:-:S02]  /*09f0*/  HADD2.F32 R27, -RZ, R11.H1_H1 ;  /* 0x3000000bff1b7230 */ /* 0x000fc40000004100 */
[----:B------:R-:W-:Y:S01]  /*0a00*/  FMUL.FTZ R0, R19, R0 ;  /* 0x0000000013007220 */ /* 0x000fe20000410000 */
[----:B------:R-:W-:Y:S01]  /*0a10*/  FMUL.FTZ R35, R33, -1.4426950216293334961 ;  /* 0xbfb8aa3b21237820 */ /* 0x000fe20000410000 */
[C---:B------:R-:W-:Y:S01]  /*0a20*/  FADD.FTZ R20, -R18.reuse, R31 ;  /* 0x0000001f12147221 */ /* 0x040fe20000010100 */
[----:B------:R-:W-:Y:S01]  /*0a30*/  FADD.FTZ R24, -R18, R23 ;  /* 0x0000001712187221 */ /* 0x000fe20000010100 */
[--C-:B------:R-:W-:Y:S02]  /*0a40*/  HADD2.F32 R23, -RZ, R13.reuse.H0_H0 ;  /* 0x2000000dff177230 */ /* 0x100fe40000004100 */
[----:B------:R-:W-:Y:S01]  /*0a50*/  FFMA.FTZ R32, R0, R21, R27 ;  /* 0x0000001500207223 */ /* 0x000fe2000001001b */
[----:B------:R-:W2:Y:S01]  /*0a60*/  MUFU.EX2 R55, R55 ;  /* 0x0000003700377308 */ /* 0x000ea20000000800 */
[C---:B------:R-:W-:Y:S01]  /*0a70*/  FMUL.FTZ R20, R19.reuse, R20 ;  /* 0x0000001413147220 */ /* 0x040fe20000410000 */
[----:B------:R-:W-:Y:S01]  /*0a80*/  FMUL.FTZ R24, R19, R24 ;  /* 0x0000001813187220 */ /* 0x000fe20000410000 */
[----:B------:R-:W-:Y:S01]  /*0a90*/  FADD.FTZ R22, -R18, R23 ;  /* 0x0000001712167221 */ /* 0x000fe20000010100 */
[----:B------:R-:W-:Y:S01]  /*0aa0*/  FMUL.FTZ R39, R32, -1.4426950216293334961 ;  /* 0xbfb8aa3b20277820 */ /* 0x000fe20000410000 */
[----:B------:R-:W-:-:S02]  /*0ab0*/  HADD2.F32 R37, -RZ, R13.H1_H1 ;  /* 0x3000000dff257230 */ /* 0x000fc40000004100 */
[----:B------:R-:W-:Y:S01]  /*0ac0*/  FFMA.FTZ R30, R5, R20, R30 ;  /* 0x00000014051e7223 */ /* 0x000fe2000001001e */
[----:B------:R-:W3:Y:S01]  /*0ad0*/  MUFU.EX2 R35, R35 ;  /* 0x0000002300237308 */ /* 0x000ee20000000800 */
[----:B-1----:R-:W-:Y:S01]  /*0ae0*/  FADD.FTZ R56, R56, 1 ;  /* 0x3f80000038387421 */ /* 0x002fe20000010000 */
[----:B------:R-:W-:Y:S01]  /*0af0*/  FFMA.FTZ R28, R25, R24, R28 ;  /* 0x00000018191c7223 */ /* 0x000fe2000001001c */
[C---:B------:R-:W-:Y:S01]  /*0b00*/  FMUL.FTZ R23, R19.reuse, R22 ;  /* 0x0000001613177220 */ /* 0x040fe20000410000 */
[----:B------:R-:W-:Y:S01]  /*0b10*/  FMUL.FTZ R31, R30, -1.4426950216293334961 ;  /* 0xbfb8aa3b1e1f7820 */ /* 0x000fe20000410000 */
[----:B------:R-:W-:Y:S01]  /*0b20*/  FADD.FTZ R22, -R18, R37 ;  /* 0x0000002512167221 */ /* 0x000fe20000010100 */
[----:B------:R-:W-:Y:S01]  /*0b30*/  FMUL.FTZ R54, R28, -1.4426950216293334961 ;  /* 0xbfb8aa3b1c367820 */ /* 0x000fe20000410000 */
[----:B------:R-:W-:Y:S01]  /*0b40*/  FFMA.FTZ R29, R26, R23, R29 ;  /* 0x000000171a1d7223 */ /* 0x000fe2000001001d */
[----:B------:R-:W1:Y:S01]  /*0b50*/  MUFU.EX2 R39, R39 ;  /* 0x0000002700277308 */ /* 0x000e620000000800 */
[----:B------:R-:W-:-:S02]  /*0b60*/  FMUL.FTZ R22, R19, R22 ;  /* 0x0000001613167220 */ /* 0x000fc40000410000 */
[----:B------:R-:W-:-:S05]  /*0b70*/  FMUL.FTZ R37, R29, -1.4426950216293334961 ;  /* 0xbfb8aa3b1d257820 */ /* 0x000fca0000410000 */
[----:B------:R-:W4:Y:S01]  /*0b80*/  MUFU.RCP R56, R56 ;  /* 0x0000003800387308 */ /* 0x000f220000001000 */
[----:B------:R-:W-:Y:S01]  /*0b90*/  FFMA.FTZ R27, R21, R22, R27 ;  /* 0x00000016151b7223 */ /* 0x000fe2000001001b */
[----:B--2---:R-:W-:Y:S01]  /*0ba0*/  FADD.FTZ R55, R55, 1 ;  /* 0x3f80000037377421 */ /* 0x004fe20000010000 */
[----:B---3--:R-:W-:-:S05]  /*0bb0*/  FADD.FTZ R35, R35, 1 ;  /* 0x3f80000023237421 */ /* 0x008fca0000010000 */
[----:B------:R-:W2:Y:S01]  /*0bc0*/  MUFU.EX2 R31, R31 ;  /* 0x0000001f001f7308 */ /* 0x000ea20000000800 */
[----:B------:R-:W-:-:S07]  /*0bd0*/  FMUL.FTZ R34, R27, -1.4426950216293334961 ;  /* 0xbfb8aa3b1b227820 */ /* 0x000fce0000410000 */
[----:B------:R-:W3:Y:S01]  /*0be0*/  MUFU.EX2 R54, R54 ;  /* 0x0000003600367308 */ /* 0x000ee20000000800 */
[----:B-1----:R-:W-:-:S07]  /*0bf0*/  FADD.FTZ R39, R39, 1 ;  /* 0x3f80000027277421 */ /* 0x002fce0000010000 */
[----:B------:R-:W1:Y:S01]  /*0c00*/  MUFU.EX2 R37, R37 ;  /* 0x0000002500257308 */ /* 0x000e620000000800 */
[----:B----4-:R-:W-:-:S07]  /*0c10*/  FADD.FTZ R57, -R56, 1 ;  /* 0x3f80000038397421 */ /* 0x010fce0000010100 */
[----:B------:R-:W4:Y:S01]  /*0c20*/  MUFU.RCP R55, R55 ;  /* 0x0000003700377308 */ /* 0x000f220000001000 */
[----:B--2---:R-:W-:Y:S01]  /*0c30*/  FADD.FTZ R31, R31, 1 ;  /* 0x3f8000001f1f7421 */ /* 0x004fe20000010000 */
[----:B------:R-:W-:-:S06]  /*0c40*/  FFMA.FTZ R57, R36, R57, 1 ;  /* 0x3f80000024397423 */ /* 0x000fcc0000010039 */
[----:B------:R-:W2:Y:S01]  /*0c50*/  MUFU.RCP R35, R35 ;  /* 0x0000002300237308 */ /* 0x000ea20000001000 */
[----:B---3--:R-:W-:-:S07]  /*0c60*/  FADD.FTZ R36, R54, 1 ;  /* 0x3f80000036247421 */ /* 0x008fce0000010000 */
[----:B------:R-:W3:Y:S01]  /*0c70*/  MUFU.EX2 R34, R34 ;  /* 0x0000002200227308 */ /* 0x000ee20000000800 */
[----:B-1----:R-:W-:-:S07]  /*0c80*/  FADD.FTZ R37, R37, 1 ;  /* 0x3f80000025257421 */ /* 0x002fce0000010000 */
[----:B------:R-:W1:Y:S01]  /*0c90*/  MUFU.RCP R39, R39 ;  /* 0x0000002700277308 */ /* 0x000e620000001000 */
[----:B------:R-:W-:Y:S01]  /*0ca0*/  FMUL.FTZ R54, R56, R57 ;  /* 0x0000003938367220 */ /* 0x000fe20000410000 */
[----:B----4-:R-:W-:Y:S01]  /*0cb0*/  FADD.FTZ R57, -R55, 1 ;  /* 0x3f80000037397421 */ /* 0x010fe20000010100 */
[----:B--2---:R-:W-:-:S05]  /*0cc0*/  FADD.FTZ R56, -R35, 1 ;  /* 0x3f80000023387421 */ /* 0x004fca0000010100 */
[----:B------:R-:W2:Y:S01]  /*0cd0*/  MUFU.RCP R31, R31 ;  /* 0x0000001f001f7308 */ /* 0x000ea20000001000 */
[----:B---3--:R-:W-:Y:S01]  /*0ce0*/  FADD.FTZ R58, R34, 1 ;  /* 0x3f800000223a7421 */ /* 0x008fe20000010000 */
[----:B------:R-:W-:-:S06]  /*0cf0*/  FFMA.FTZ R38, R38, R57, 1 ;  /* 0x3f80000026267423 */ /* 0x000fcc0000010039 */
[----:B------:R-:W3:Y:S01]  /*0d00*/  MUFU.RCP R36, R36 ;  /* 0x0000002400247308 */ /* 0x000ee20000001000 */
[----:B------:R-:W-:Y:S01]  /*0d10*/  FFMA.FTZ R56, R33, R56, 1 ;  /* 0x3f80000021387423 */ /* 0x000fe20000010038 */
[----:B------:R-:W-:-:S06]  /*0d20*/  FMUL.FTZ R38, R55, R38 ;  /* 0x0000002637267220 */ /* 0x000fcc0000410000 */
[----:B------:R-:W4:Y:S01]  /*0d30*/  MUFU.RCP R37, R37 ;  /* 0x0000002500257308 */ /* 0x000f220000001000 */
[----:B-1----:R-:W-:-:S07]  /*0d40*/  FADD.FTZ R55, -R39, 1 ;  /* 0x3f80000027377421 */ /* 0x002fce0000010100 */
[----:B------:R-:W1:Y:S01]  /*0d50*/  MUFU.RCP R33, R58 ;  /* 0x0000003a00217308 */ /* 0x000e620000001000 */
[----:B------:R-:W-:Y:S01]  /*0d60*/  FFMA.FTZ R32, R32, R55, 1 ;  /* 0x3f80000020207423 */ /* 0x000fe20000010037 */
[----:B--2---:R-:W-:Y:S01]  /*0d70*/  FADD.FTZ R55, -R31, 1 ;  /* 0x3f8000001f377421 */ /* 0x004fe20000010100 */
[----:B---3--:R-:W-:Y:S01]  /*0d80*/  FADD.FTZ R59, -R36, 1 ;  /* 0x3f800000243b7421 */ /* 0x008fe20000010100 */
[--C-:B------:R-:W-:Y:S02]  /*0d90*/  HADD2.F32 R57, -RZ, R14.reuse.H0_H0 ;  /* 0x2000000eff397230 */ /* 0x100fe40000004100 */
[----:B------:R-:W-:Y:S01]  /*0da0*/  FFMA.FTZ R34, R30, R55, 1 ;  /* 0x3f8000001e227423 */ /* 0x000fe20000010037 */
[----:B------:R-:W-:Y:S01]  /*0db0*/  FFMA.FTZ R55, R28, R59, 1 ;  /* 0x3f8000001c377423 */ /* 0x000fe2000001003b */
[----:B------:R-:W-:Y:S02]  /*0dc0*/  HADD2.F32 R59, -RZ, R14.H1_H1 ;  /* 0x3000000eff3b7230 */ /* 0x000fe40000004100 */
[----:B----4-:R-:W-:Y:S01]  /*0dd0*/  FADD.FTZ R30, -R37, 1 ;  /* 0x3f800000251e7421 */ /* 0x010fe20000010100 */
[----:B------:R-:W-:Y:S01]  /*0de0*/  FMUL.FTZ R54, R57, R54 ;  /* 0x0000003639367220 */ /* 0x000fe20000410000 */
[----:B------:R-:W-:Y:S01]  /*0df0*/  FMUL.FTZ R35, R35, R56 ;  /* 0x0000003823237220 */ /* 0x000fe20000410000 */
[----:B------:R-:W-:Y:S01]  /*0e00*/  FMUL.FTZ R39, R39, R32 ;  /* 0x0000002027277220 */ /* 0x000fe20000410000 */
[----:B------:R-:W-:Y:S01]  /*0e10*/  FFMA.FTZ R30, R29, R30, 1 ;  /* 0x3f8000001d1e7423 */ /* 0x000fe2000001001e */
[----:B------:R-:W-:-:S02]  /*0e20*/  HADD2.F32 R56, -RZ, R15.H0_H0 ;  /* 0x2000000fff387230 */ /* 0x000fc40000004100 */
[----:B------:R-:W-:Y:S01]  /*0e30*/  FMUL.FTZ R28, R59, R38 ;  /* 0x000000263b1c7220 */ /* 0x000fe20000410000 */
[----:B------:R-:W-:Y:S01]  /*0e40*/  FMUL.FTZ R29, R5, R54 ;  /* 0x00000036051d7220 */ /* 0x000fe20000410000 */
[----:B-1----:R-:W-:Y:S02]  /*0e50*/  FADD.FTZ R32, -R33, 1 ;  /* 0x3f80000021207421 */ /* 0x002fe40000010100 */
[----:B------:R-:W-:Y:S01]  /*0e60*/  FMUL.FTZ R38, R25, R28 ;  /* 0x0000001c19267220 */ /* 0x000fe20000410000 */
[----:B------:R-:W-:Y:S01]  /*0e70*/  FFMA.FTZ R29, R4, R29, RZ ;  /* 0x0000001d041d7223 */ /* 0x000fe200000100ff */
[----:B------:R-:W-:Y:S01]  /*0e80*/  FFMA.FTZ R32, R27, R32, 1 ;  /* 0x3f8000001b207423 */ /* 0x000fe20000010020 */
[----:B------:R-:W-:Y:S01]  /*0e90*/  FMUL.FTZ R27, R56, R35 ;  /* 0x00000023381b7220 */ /* 0x000fe20000410000 */
[----:B------:R-:W-:Y:S01]  /*0ea0*/  FMUL.FTZ R31, R31, R34 ;  /* 0x000000221f1f7220 */ /* 0x000fe20000410000 */
[----:B------:R-:W-:Y:S02]  /*0eb0*/  HADD2.F32 R56, -RZ, R15.H1_H1 ;  /* 0x3000000fff387230 */ /* 0x000fe40000004100 */
[----:B------:R-:W-:Y:S01]  /*0ec0*/  FMUL.FTZ R34, R36, R55 ;  /* 0x0000003724227220 */ /* 0x000fe20000410000 */
[----:B------:R-:W-:Y:S01]  /*0ed0*/  FFMA.FTZ R38, R2, R38, R29 ;  /* 0x0000002602267223 */ /* 0x000fe2000001001d */
[----:B------:R-:W-:Y:S01]  /*0ee0*/  FMUL.FTZ R35, R26, R27 ;  /* 0x0000001b1a237220 */ /* 0x000fe20000410000 */
[----:B------:R-:W-:Y:S01]  /*0ef0*/  FFMA.FTZ R36, R5, R54, RZ ;  /* 0x0000003605247223 */ /* 0x000fe200000100ff */
[----:B------:R-:W-:Y:S01]  /*0f00*/  FMUL.FTZ R29, R37, R30 ;  /* 0x0000001e251d7220 */ /* 0x000fe20000410000 */
[----:B------:R-:W-:Y:S01]  /*0f10*/  FMUL.FTZ R30, R56, R39 ;  /* 0x00000027381e7220 */ /* 0x000fe20000410000 */
[----:B------:R-:W-:Y:S01]  /*0f20*/  FFMA.FTZ R37, R3, R35, R38 ;  /* 0x0000002303257223 */ /* 0x000fe20000010026 */
[----:B------:R-:W-:-:S02]  /*0f30*/  HADD2.F32 R56, -RZ, R16.H0_H0 ;  /* 0x20000010ff387230 */ /* 0x000fc40000004100 */
[----:B------:R-:W-:Y:S01]  /*0f40*/  FFMA.FTZ R35, R25, R28, R36 ;  /* 0x0000001c19237223 */ /* 0x000fe20000010024 */
[----:B------:R-:W-:Y:S02]  /*0f50*/  HADD2.F32 R55, -RZ, R16.H1_H1 ;  /* 0x30000010ff377230 */ /* 0x000fe40000004100 */
[----:B------:R-:W-:Y:S01]  /*0f60*/  FMUL.FTZ R39, R21, R30 ;  /* 0x0000001e15277220 */ /* 0x000fe20000410000 */
[----:B------:R-:W-:Y:S01]  /*0f70*/  FFMA.FTZ R38, R26, R27, R35 ;  /* 0x0000001b1a267223 */ /* 0x000fe20000010023 */
[----:B------:R-:W-:Y:S02]  /*0f80*/  FMUL.FTZ R36, R56, R31 ;  /* 0x0000001f38247220 */ /* 0x000fe40000410000 */
[----:B------:R-:W-:Y:S01]  /*0f90*/  FFMA.FTZ R37, R0, R39, R37 ;  /* 0x0000002700257223 */ /* 0x000fe20000010025 */
[----:B------:R-:W-:Y:S01]  /*0fa0*/  FMUL.FTZ R34, R55, R34 ;  /* 0x0000002237227220 */ /* 0x000fe20000410000 */
[----:B------:R-:W-:Y:S01]  /*0fb0*/  FFMA.FTZ R38, R21, R30, R38 ;  /* 0x0000001e15267223 */ /* 0x000fe20000010026 */
[----:B------:R-:W-:Y:S01]  /*0fc0*/  FMUL.FTZ R31, R5, R36 ;  /* 0x00000024051f7220 */ /* 0x000fe20000410000 */
[----:B------:R-:W-:-:S02]  /*0fd0*/  HADD2.F32 R56, -RZ, R17.H0_H0 ;  /* 0x20000011ff387230 */ /* 0x000fc40000004100 */
[----:B------:R-:W-:Y:S01]  /*0fe0*/  FFMA.FTZ R38, R5, R36, R38 ;  /* 0x0000002405267223 */ /* 0x000fe20000010026 */
[----:B------:R-:W-:Y:S01]  /*0ff0*/  FFMA.FTZ R31, R20, R31, R37 ;  /* 0x0000001f141f7223 */ /* 0x000fe20000010025 */
[CC--:B------:R-:W-:Y:S01]  /*1000*/  FMUL.FTZ R5, R25.reuse, R34.reuse ;  /* 0x0000002219057220 */ /* 0x0c0fe20000410000 */
[----:B------:R-:W-:Y:S01]  /*1010*/  FMUL.FTZ R29, R56, R29 ;  /* 0x0000001d381d7220 */ /* 0x000fe20000410000 */
[----:B------:R-:W-:Y:S02]  /*1020*/  FFMA.FTZ R25, R25, R34, R38 ;  /* 0x0000002219197223 */ /* 0x000fe40000010026 */
[----:B------:R-:W-:Y:S01]  /*1030*/  FFMA.FTZ R38, R24, R5, R31 ;  /* 0x0000000518267223 */ /* 0x000fe2000001001f */
[CC--:B------:R-:W-:Y:S01]  /*1040*/  FMUL.FTZ R5, R26.reuse, R29.reuse ;  /* 0x0000001d1a057220 */ /* 0x0c0fe20000410000 */
[----:B------:R-:W-:Y:S01]  /*1050*/  FMUL.FTZ R33, R33, R32 ;  /* 0x0000002021217220 */ /* 0x000fe20000410000 */
[----:B------:R-:W-:Y:S02]  /*1060*/  HADD2.F32 R32, -RZ, R17.H1_H1 ;  /* 0x30000011ff207230 */ /* 0x000fe40000004100 */
[----:B------:R-:W-:Y:S01]  /*1070*/  FFMA.FTZ R26, R26, R29, R25 ;  /* 0x0000001d1a1a7223 */ /* 0x000fe20000010019 */
[----:B------:R-:W-:Y:S01]  /*1080*/  FFMA.FTZ R31, R23, R5, R38 ;  /* 0x00000005171f7223 */ /* 0x000fe20000010026 */
[----:B------:R-:W-:Y:S01]  /*1090*/  FFMA.FTZ R5, R4, R54, RZ ;  /* 0x0000003604057223 */ /* 0x000fe200000100ff */
[----:B------:R-:W-:Y:S01]  /*10a0*/  FADD.FTZ R25, RZ, R54 ;  /* 0x00000036ff197221 */ /* 0x000fe20000010000 */
[----:B------:R-:W-:-:S02]  /*10b0*/  FMUL.FTZ R32, R32, R33 ;  /* 0x0000002120207220 */ /* 0x000fc40000410000 */
[----:B------:R-:W-:Y:S01]  /*10c0*/  FFMA.FTZ R4, R20, R36, R5 ;  /* 0x0000002414047223 */ /* 0x000fe20000010005 */
[----:B------:R-:W-:Y:S01]  /*10d0*/  FADD.FTZ R5, R25, R36 ;  /* 0x0000002419057221 */ /* 0x000fe20000010000 */
[CC--:B------:R-:W-:Y:S01]  /*10e0*/  FMUL.FTZ R25, R21.reuse, R32.reuse ;  /* 0x0000002015197220 */ /* 0x0c0fe20000410000 */
[----:B------:R-:W-:-:S03]  /*10f0*/  FFMA.FTZ R20, R21, R32, R26 ;  /* 0x0000002015147223 */ /* 0x000fc6000001001a */
[----:B------:R-:W-:Y:S01]  /*1100*/  FFMA.FTZ R21, R22, R25, R31 ;  /* 0x0000001916157223 */ /* 0x000fe2000001001f */
[----:B------:R-:W-:Y:S01]  /*1110*/  SHF.L.U32 R33, R40, 0x1, RZ ;  /* 0x0000000128217819 */ /* 0x000fe200000006ff */
[----:B0-----:R-:W-:-:S03]  /*1120*/  ULEA UR6, UR16, UR13, 0x18 ;  /* 0x0000000d10067291 */ /* 0x001fc6000f8ec03f */
[----:B------:R-:W-:Y:S01]  /*1130*/  STS.64 [R43], R20 ;  /* 0x000000142b007388 */ /* 0x000fe20000000a00 */
[----:B------:R-:W-:Y:S02]  /*1140*/  LOP3.LUT R36, R33, 0x18, RZ, 0xc0, !PT ;  /* 0x0000001821247812 */ /* 0x000fe400078ec0ff */
[----:B------:R-:W-:Y:S02]  /*1150*/  LEA R35, R40, UR6, 0x5 ;  /* 0x0000000628237c11 */ /* 0x000fe4000f8e28ff */
[----:B------:R-:W-:Y:S01]  /*1160*/  LOP3.LUT R26, R36, 0x8, RZ, 0x3c, !PT ;  /* 0x00000008241a7812 */ /* 0x000fe200078e3cff */
[----:B------:R-:W-:-:S03]  /*1170*/  FFMA.FTZ R25, R2, R28, RZ ;  /* 0x0000001c02197223 */ /* 0x000fc600000100ff */
[----:B------:R-:W-:Y:S01]  /*1180*/  IADD3 R31, R35, R26, RZ ;  /* 0x0000001a231f7210 */ /* 0x000fe20007ffe0ff */
[----:B------:R-:W-:Y:S01]  /*1190*/  FFMA.FTZ R26, R3, R27, RZ ;  /* 0x0000001b031a7223 */ /* 0x000fe200000100ff */
[----:B------:R-:W-:Y:S01]  /*11a0*/  FADD.FTZ R37, RZ, R28 ;  /* 0x0000001cff257221 */ /* 0x000fe20000010000 */
[C---:B------:R-:W-:Y:S01]  /*11b0*/  LOP3.LUT R38, R36.reuse, 0x10, RZ, 0x3c, !PT ;  /* 0x0000001024267812 */ /* 0x040fe200078e3cff */
[----:B------:R-:W-:Y:S01]  /*11c0*/  FADD.FTZ R2, RZ, R27 ;  /* 0x0000001bff027221 */ /* 0x000fe20000010000 */
[----:B------:R-:W-:Y:S01]  /*11d0*/  FFMA.FTZ R26, R23, R29, R26 ;  /* 0x0000001d171a7223 */ /* 0x000fe2000001001a */
[----:B------:R-:W-:Y:S01]  /*11e0*/  LOP3.LUT R54, R36, 0x18, RZ, 0x3c, !PT ;  /* 0x0000001824367812 */ /* 0x000fe200078e3cff */
[----:B------:R-:W-:Y:S01]  /*11f0*/  FFMA.FTZ R3, R0, R30, RZ ;  /* 0x0000001e00037223 */ /* 0x000fe200000100ff */
[----:B------:R-:W-:Y:S01]  /*1200*/  FADD.FTZ R23, RZ, R30 ;  /* 0x0000001eff177221 */ /* 0x000fe20000010000 */
[----:B------:R-:W-:Y:S01]  /*1210*/  IMAD.IADD R36, R35, 0x1, R36 ;  /* 0x0000000123247824 */ /* 0x000fe200078e0224 */
[----:B------:R-:W-:Y:S01]  /*1220*/  BAR.SYNC.DEFER_BLOCKING 0x0 ;  /* 0x0000000000007b1d */ /* 0x000fe20000010000 */
[----:B------:R-:W-:Y:S01]  /*1230*/  FFMA.FTZ R24, R24, R34, R25 ;  /* 0x0000002218187223 */ /* 0x000fe20000010019 */
[----:B------:R-:W-:Y:S01]  /*1240*/  FADD.FTZ R25, R37, R34 ;  /* 0x0000002225197221 */ /* 0x000fe20000010000 */
[C---:B------:R-:W-:Y:S01]  /*1250*/  IADD3 R33, R35.reuse, R38, RZ ;  /* 0x0000002623217210 */ /* 0x040fe20007ffe0ff */
[----:B------:R-:W-:Y:S01]  /*1260*/  FADD.FTZ R27, R2, R29 ;  /* 0x0000001d021b7221 */ /* 0x000fe20000010000 */
[----:B------:R-:W-:Y:S01]  /*1270*/  IADD3 R35, R35, R54, RZ ;  /* 0x0000003623237210 */ /* 0x000fe20007ffe0ff */
[----:B------:R-:W-:Y:S01]  /*1280*/  FFMA.FTZ R22, R22, R32, R3 ;  /* 0x0000002016167223 */ /* 0x000fe20000010003 */
[----:B------:R-:W-:Y:S01]  /*1290*/  FADD.FTZ R23, R23, R32 ;  /* 0x0000002017177221 */ /* 0x000fe20000010000 */
[----:B------:R0:W-:Y:S04]  /*12a0*/  STS.64 [R36], R4 ;  /* 0x0000000424007388 */ /* 0x0001e80000000a00 */
[----:B------:R1:W-:Y:S04]  /*12b0*/  STS.64 [R31], R24 ;  /* 0x000000181f007388 */ /* 0x0003e80000000a00 */
[----:B------:R2:W-:Y:S04]  /*12c0*/  STS.64 [R33], R26 ;  /* 0x0000001a21007388 */ /* 0x0005e80000000a00 */
[----:B------:R3:W-:Y:S01]  /*12d0*/  STS.64 [R35], R22 ;  /* 0x0000001623007388 */ /* 0x0007e20000000a00 */
[----:B------:R-:W-:-:S04]  /*12e0*/  LEA R54, R53, UR6, 0x5 ;  /* 0x0000000635367c11 */ /* 0x000fc8000f8e28ff */
[-C--:B------:R-:W-:Y:S01]  /*12f0*/  LEA R2, R44, R54.reuse, 0x3 ;  /* 0x000000362c027211 */ /* 0x080fe200078e18ff */
[----:B------:R-:W-:Y:S01]  /*1300*/  BAR.SYNC.DEFER_BLOCKING 0x0 ;  /* 0x0000000000007b1d */ /* 0x000fe20000010000 */
[-C--:B0-----:R-:W-:Y:S02]  /*1310*/  LEA R4, R45, R54.reuse, 0x3 ;  /* 0x000000362d047211 */ /* 0x081fe400078e18ff */
[----:B------:R-:W-:Y:S01]  /*1320*/  LEA R20, R46, R54, 0x3 ;  /* 0x000000362e147211 */ /* 0x000fe200078e18ff */
[----:B------:R-:W-:Y:S01]  /*1330*/  USHF.L.U32 UR6, UR8, 0x5, URZ ;  /* 0x0000000508067899 */ /* 0x000fe2000800063f */
[----:B-1----:R-:W-:-:S03]  /*1340*/  IADD3 R24, P0, R40, UR12, RZ ;  /* 0x0000000c28187c10 */ /* 0x002fc6000ff1e0ff */
[----:B------:R-:W-:Y:S01]  /*1350*/  ULOP3.LUT UR6, UR6, 0x1f, UR17, 0xf8, !UPT ;  /* 0x0000001f06067892 */ /* 0x000fe2000f8ef811 */
[----:B------:R-:W0:Y:S04]  /*1360*/  LDS.64 R2, [R2] ;  /* 0x0000000002027984 */ /* 0x000e280000000a00 */
[----:B------:R-:W1:Y:S04]  /*1370*/  LDS.64 R4, [R4+0xa00] ;  /* 0x000a000004047984 */ /* 0x000e680000000a00 */
[----:B------:R-:W4:Y:S01]  /*1380*/  LDS.64 R20, [R20+0x1400] ;  /* 0x0014000014147984 */ /* 0x000f220000000a00 */
[----:B------:R-:W-:Y:S01]  /*1390*/  USHF.L.U64.HI UR8, UR8, 0x5, UR9 ;  /* 0x0000000508087899 */ /* 0x000fe20008010209 */
[----:B------:R-:W-:-:S02]  /*13a0*/  LEA.HI.X.SX32 R25, R40, RZ, 0x1, P0 ;  /* 0x000000ff28197211 */ /* 0x000fc400000f0eff */
[----:B--2---:R-:W-:Y:S02]  /*13b0*/  MOV R27, UR6 ;  /* 0x00000006001b7c02 */ /* 0x004fe40008000f00 */
[----:B------:R-:W-:Y:S01]  /*13c0*/  ISETP.GT.U32.AND P0, PT, R40, 0x7, PT ;  /* 0x000000072800780c */ /* 0x000fe20003f04070 */
[----:B------:R-:W-:Y:S02]  /*13d0*/  UIMAD UR8, UR8, 0xa00, URZ ;  /* 0x00000a00080878a4 */ /* 0x000fe4000f8e023f */
[----:B------:R-:W-:Y:S01]  /*13e0*/  IMAD.WIDE.U32 R24, R27, 0xa00, R24 ;  /* 0x00000a001b187825 */ /* 0x000fe200078e0018 */
[----:B------:R-:W-:Y:S04]  /*13f0*/  BSSY B0, `(.L_x_2546) ;  /* 0x000005c000007945 */ /* 0x000fe80003800000 */
[----:B---3--:R-:W-:-:S02]  /*1400*/  IADD3 R23, R25, UR8, RZ ;  /* 0x0000000819177c10 */ /* 0x008fc4000fffe0ff */
[----:B------:R-:W-:Y:S01]  /*1410*/  LEA R22, P1, R24, UR18, 0x3 ;  /* 0x0000001218167c11 */ /* 0x000fe2000f8218ff */
[----:B------:R-:W-:-:S03]  /*1420*/  HFMA2.MMA R55, -RZ, RZ, 0, 0 ;  /* 0x00000000ff377435 */ /* 0x000fc600000001ff */
[----:B------:R-:W-:Y:S01]  /*1430*/  LEA.HI.X R23, R24, UR19, R23, 0x3, P1 ;  /* 0x0000001318177c11 */ /* 0x000fe200088f1c17 */
[----:B------:R-:W-:Y:S01]  /*1440*/  IMAD.MOV.U32 R0, RZ, RZ, RZ ;  /* 0x000000ffff007224 */ /* 0x000fe200078e00ff */
[----:B------:R-:W-:Y:S01]  /*1450*/  LEA R54, R47, R54, 0x3 ;  /* 0x000000362f367211 */ /* 0x000fe200078e18ff */
[----:B------:R-:W-:Y:S06]  /*1460*/  @P0 BRA `(.L_x_2547) ;  /* 0x0000000400500947 */ /* 0x000fec0003800000 */
[----:B------:R-:W-:Y:S01]  /*1470*/  USHF.L.U32 UR6, UR10, 0x1, URZ ;  /* 0x000000010a067899 */ /* 0x000fe2000800063f */
[----:B------:R-:W-:Y:S02]  /*1480*/  MOV R0, 0xa0 ;  /* 0x000000a000007802 */ /* 0x000fe40000000f00 */
[----:B------:R-:W-:Y:S01]  /*1490*/  LOP3.LUT R56, R40, 0x3, RZ, 0xc0, !PT ;  /* 0x0000000328387812 */ /* 0x000fe200078ec0ff */
[----:B------:R-:W-:Y:S01]  /*14a0*/  ULOP3.LUT UR6, UR6, 0xe, URZ, 0xc0, !UPT ;  /* 0x0000000e06067892 */ /* 0x000fe2000f8ec03f */
[----:B------:R-:W-:Y:S02]  /*14b0*/  MOV R55, RZ ;  /* 0x000000ff00377202 */ /* 0x000fe40000000f00 */
[----:B------:R-:W-:-:S03]  /*14c0*/  MOV R58, RZ ;  /* 0x000000ff003a7202 */ /* 0x000fc60000000f00 */
[----:B------:R-:W-:-:S05]  /*14d0*/  LEA.HI R57, R40, UR6, RZ, 0x1e ;  /* 0x0000000628397c11 */ /* 0x000fca000f8ff0ff */
[----:B------:R-:W-:Y:S01]  /*14e0*/  IMAD R57, R57, R0, -UR12 ;  /* 0x8000000c39397e24 */ /* 0x000fe2000f8e0200 */
[----:B------:R-:W-:-:S07]  /*14f0*/  MOV R0, RZ ;  /* 0x000000ff00007202 */ /* 0x000fce0000000f00 */
.L_x_2548:
        /* <DEDUP_REMOVED lines=9> */
[C---:B------:R-:W-:Y:S02]  /*1590*/  IADD3 R30, R25.reuse, 0x10, RZ ;  /* 0x00000010191e7810 */ /* 0x040fe40007ffe0ff */
[----:B------:R-:W-:Y:S02]  /*15a0*/  SHF.R.S32.HI R26, RZ, 0x1f, R25 ;  /* 0x0000001fff1a7819 */ /* 0x000fe40000011419 */
[----:B------:R-:W-:Y:S02]  /*15b0*/  LEA.HI R29, R24, R29, RZ, 0x2 ;  /* 0x0000001d181d7211 */ /* 0x000fe400078f10ff */
[----:B------:R-:W-:-:S02]  /*15c0*/  IADD3 R32, R25, 0x14, RZ ;  /* 0x0000001419207810 */ /* 0x000fc40007ffe0ff */
[----:B------:R-:W-:Y:S02]  /*15d0*/  LEA.HI R24, R31, R28, RZ, 0x2 ;  /* 0x0000001c1f187211 */ /* 0x000fe400078f10ff */
[----:B------:R-:W-:Y:S02]  /*15e0*/  SHF.R.S32.HI R31, RZ, 0x1f, R30 ;  /* 0x0000001fff1f7819 */ /* 0x000fe4000001141e */
[----:B------:R-:W-:Y:S02]  /*15f0*/  LEA.HI R28, R26, R25, RZ, 0x2 ;  /* 0x000000191a1c7211 */ /* 0x000fe400078f10ff */
[----:B------:R-:W-:Y:S02]  /*1600*/  SHF.R.S32.HI R33, RZ, 0x1f, R32 ;  /* 0x0000001fff217819 */ /* 0x000fe40000011420 */
[----:B------:R-:W-:Y:S02]  /*1610*/  IADD3 R34, R25, 0x18, RZ ;  /* 0x0000001819227810 */ /* 0x000fe40007ffe0ff */
[----:B------:R-:W-:-:S02]  /*1620*/  LEA.HI R26, R31, R30, RZ, 0x2 ;  /* 0x0000001e1f1a7211 */ /* 0x000fc400078f10ff */
[----:B------:R-:W-:Y:S02]  /*1630*/  SHF.R.S32.HI R30, RZ, 0x2, R28 ;  /* 0x00000002ff1e7819 */ /* 0x000fe4000001141c */
[----:B------:R-:W-:Y:S02]  /*1640*/  LEA.HI R28, R33, R32, RZ, 0x2 ;  /* 0x00000020211c7211 */ /* 0x000fe400078f10ff */
[----:B------:R-:W-:Y:S02]  /*1650*/  SHF.R.S32.HI R31, RZ, 0x1f, R34 ;  /* 0x0000001fff1f7819 */ /* 0x000fe40000011422 */
[----:B------:R-:W-:Y:S01]  /*1660*/  IADD3 R33, R25, 0x1c, RZ ;  /* 0x0000001c19217810 */ /* 0x000fe20007ffe0ff */
[----:B------:R-:W-:Y:S01]  /*1670*/  IMAD R25, R30, 0x28, R41 ;  /* 0x000000281e197824 */ /* 0x000fe200078e0229 */
[----:B------:R-:W-:Y:S02]  /*1680*/  SHF.R.S32.HI R32, RZ, 0x2, R29 ;  /* 0x00000002ff207819 */ /* 0x000fe4000001141d */
[----:B------:R-:W-:-:S02]  /*1690*/  LEA.HI R30, R31, R34, RZ, 0x2 ;  /* 0x000000221f1e7211 */ /* 0x000fc400078f10ff */
[----:B------:R-:W-:Y:S02]  /*16a0*/  SHF.R.S32.HI R36, RZ, 0x1f, R33 ;  /* 0x0000001fff247819 */ /* 0x000fe40000011421 */
[----:B------:R-:W-:Y:S01]  /*16b0*/  SHF.R.S32.HI R34, RZ, 0x2, R27 ;  /* 0x00000002ff227819 */ /* 0x000fe2000001141b */
        /* <DEDUP_REMOVED lines=8> */
[--C-:B------:R-:W-:Y:S01]  /*1740*/  IMAD R31, R36, 0x28, R41.reuse ;  /* 0x00000028241f7824 */ /* 0x100fe200078e0229 */
[----:B------:R-:W-:Y:S01]  /*1750*/  LEA R29, R56, R29, 0x3 ;  /* 0x0000001d381d7211 */ /* 0x000fe200078e18ff */
[----:B------:R-:W3:Y:S01]  /*1760*/  LDS.64 R26, [R27] ;  /* 0x000000001b1a7984 */ /* 0x000ee20000000a00 */
[----:B------:R-:W-:Y:S01]  /*1770*/  SHF.R.S32.HI R36, RZ, 0x2, R28 ;  /* 0x00000002ff247819 */ /* 0x000fe2000001141c */
[--C-:B------:R-:W-:Y:S01]  /*1780*/  IMAD R33, R34, 0x28, R41.reuse ;  /* 0x0000002822217824 */ /* 0x100fe200078e0229 */
[----:B------:R-:W-:Y:S02]  /*1790*/  LEA R31, R56, R31, 0x3 ;  /* 0x0000001f381f7211 */ /* 0x000fe400078e18ff */
[----:B------:R-:W5:Y:S01]  /*17a0*/  LDS.64 R28, [R29] ;  /* 0x000000001d1c7984 */ /* 0x000f620000000a00 */
[----:B------:R-:W-:Y:S01]  /*17b0*/  SHF.R.S32.HI R34, RZ, 0x2, R30 ;  /* 0x00000002ff227819 */ /* 0x000fe2000001141e */
[--C-:B------:R-:W-:Y:S01]  /*17c0*/  IMAD R35, R36, 0x28, R41.reuse ;  /* 0x0000002824237824 */ /* 0x100fe200078e0229 */
[----:B------:R-:W-:Y:S01]  /*17d0*/  LEA R33, R56, R33, 0x3 ;  /* 0x0000002138217211 */ /* 0x000fe200078e18ff */
[----:B------:R-:W0:Y:S01]  /*17e0*/  LDS.64 R30, [R31] ;  /* 0x000000001f1e7984 */ /* 0x000e220000000a00 */
[----:B------:R-:W-:Y:S01]  /*17f0*/  SHF.R.S32.HI R36, RZ, 0x2, R32 ;  /* 0x00000002ff247819 */ /* 0x000fe20000011420 */
[----:B------:R-:W-:Y:S01]  /*1800*/  IMAD R37, R34, 0x28, R41 ;  /* 0x0000002822257824 */ /* 0x000fe200078e0229 */
[----:B------:R-:W-:-:S02]  /*1810*/  LEA R35, R56, R35, 0x3 ;  /* 0x0000002338237211 */ /* 0x000fc400078e18ff */
[----:B------:R-:W1:Y:S01]  /*1820*/  LDS.64 R32, [R33] ;  /* 0x0000000021207984 */ /* 0x000e620000000a00 */
[----:B------:R-:W-:Y:S01]  /*1830*/  IMAD R39, R36, 0x28, R41 ;  /* 0x0000002824277824 */ /* 0x000fe200078e0229 */
[----:B------:R-:W-:Y:S02]  /*1840*/  LEA R37, R56, R37, 0x3 ;  /* 0x0000002538257211 */ /* 0x000fe400078e18ff */
[----:B------:R-:W4:Y:S01]  /*1850*/  LDS.64 R34, [R35] ;  /* 0x0000000023227984 */ /* 0x000f220000000a00 */
[----:B------:R-:W-:Y:S02]  /*1860*/  ISETP.GE.U32.AND P0, PT, R58, 0xa0, PT ;  /* 0x000000a03a00780c */ /* 0x000fe40003f06070 */
[----:B------:R-:W-:Y:S01]  /*1870*/  LEA R39, R56, R39, 0x3 ;  /* 0x0000002738277211 */ /* 0x000fe200078e18ff */
[----:B------:R-:W4:Y:S05]  /*1880*/  LDS.64 R36, [R37] ;  /* 0x0000000025247984 */ /* 0x000f2a0000000a00 */
[----:B------:R-:W4:Y:S01]  /*1890*/  LDS.64 R38, [R39] ;  /* 0x0000000027267984 */ /* 0x000f220000000a00 */
[----:B--2---:R-:W-:Y:S01]  /*18a0*/  FADD.FTZ R55, R24, R55 ;  /* 0x0000003718377221 */ /* 0x004fe20000010000 */
[----:B------:R-:W-:-:S03]  /*18b0*/  FADD.FTZ R0, R25, R0 ;  /* 0x0000000019007221 */ /* 0x000fc60000010000 */
[----:B---3--:R-:W-:Y:S01]  /*18c0*/  FADD.FTZ R55, R55, R26 ;  /* 0x0000001a37377221 */ /* 0x008fe20000010000 */
[----:B------:R-:W-:-:S03]  /*18d0*/  FADD.FTZ R0, R0, R27 ;  /* 0x0000001b00007221 */ /* 0x000fc60000010000 */
[----:B-----5:R-:W-:Y:S01]  /*18e0*/  FADD.FTZ R55, R55, R28 ;  /* 0x0000001c37377221 */ /* 0x020fe20000010000 */
[----:B------:R-:W-:-:S03]  /*18f0*/  FADD.FTZ R0, R0, R29 ;  /* 0x0000001d00007221 */ /* 0x000fc60000010000 */
[----:B0-----:R-:W-:Y:S01]  /*1900*/  FADD.FTZ R55, R55, R30 ;  /* 0x0000001e37377221 */ /* 0x001fe20000010000 */
[----:B------:R-:W-:-:S03]  /*1910*/  FADD.FTZ R0, R0, R31 ;  /* 0x0000001f00007221 */ /* 0x000fc60000010000 */
[----:B-1----:R-:W-:Y:S01]  /*1920*/  FADD.FTZ R55, R55, R32 ;  /* 0x0000002037377221 */ /* 0x002fe20000010000 */
[----:B------:R-:W-:-:S03]  /*1930*/  FADD.FTZ R0, R0, R33 ;  /* 0x0000002100007221 */ /* 0x000fc60000010000 */
[----:B----4-:R-:W-:Y:S01]  /*1940*/  FADD.FTZ R55, R55, R34 ;  /* 0x0000002237377221 */ /* 0x010fe20000010000 */
[----:B------:R-:W-:-:S03]  /*1950*/  FADD.FTZ R0, R0, R35 ;  /* 0x0000002300007221 */ /* 0x000fc60000010000 */
[----:B------:R-:W-:Y:S01]  /*1960*/  FADD.FTZ R55, R55, R36 ;  /* 0x0000002437377221 */ /* 0x000fe20000010000 */
[----:B------:R-:W-:-:S03]  /*1970*/  FADD.FTZ R0, R0, R37 ;  /* 0x0000002500007221 */ /* 0x000fc60000010000 */
[----:B------:R-:W-:Y:S01]  /*1980*/  FADD.FTZ R55, R55, R38 ;  /* 0x0000002637377221 */ /* 0x000fe20000010000 */
[----:B------:R-:W-:Y:S01]  /*1990*/  FADD.FTZ R0, R0, R39 ;  /* 0x0000002700007221 */ /* 0x000fe20000010000 */
[----:B------:R-:W-:Y:S06]  /*19a0*/  @!P0 BRA `(.L_x_2548) ;  /* 0xfffffff800d48947 */ /* 0x000fec000383ffff */
.L_x_2547:
[----:B------:R-:W-:Y:S05]  /*19b0*/  BSYNC B0 ;  /* 0x0000000000007941 */ /* 0x000fea0003800000 */
.L_x_2546:
[----:B------:R-:W-:Y:S01]  /*19c0*/  LDS.64 R24, [R54+0x1e00] ;  /* 0x001e000036187984 */ /* 0x000fe20000000a00 */
[----:B------:R-:W-:Y:S01]  /*19d0*/  LOP3.LUT P0, RZ, R40, 0xfffffffb, RZ, 0xc0, !PT ;  /* 0xfffffffb28ff7812 */ /* 0x000fe2000780c0ff */
[----:B------:R-:W-:Y:S02]  /*19e0*/  BSSY B0, `(.L_x_2549) ;  /* 0x000001f000007945 */ /* 0x000fe40003800000 */
[----:B------:R-:W2:Y:S04]  /*19f0*/  SHFL.BFLY PT, R26, R55, 0x2, 0x1f ;  /* 0x0c401f00371a7f89 */ /* 0x000ea800000e0000 */
[----:B------:R-:W3:Y:S01]  /*1a00*/  SHFL.BFLY PT, R29, R0, 0x2, 0x1f ;  /* 0x0c401f00001d7f89 */ /* 0x000ee200000e0000 */
[----:B--2---:R-:W-:Y:S01]  /*1a10*/  FADD.FTZ R27, R26, R55 ;  /* 0x000000371a1b7221 */ /* 0x004fe20000010000 */
[----:B0-----:R-:W-:Y:S01]  /*1a20*/  FADD.FTZ R26, RZ, R3 ;  /* 0x00000003ff1a7221 */ /* 0x001fe20000010000 */
[----:B------:R-:W-:Y:S01]  /*1a30*/  FADD.FTZ R3, RZ, R2 ;  /* 0x00000002ff037221 */ /* 0x000fe20000010000 */
[----:B---3--:R-:W-:-:S02]  /*1a40*/  FADD.FTZ R29, R29, R0 ;  /* 0x000000001d1d7221 */ /* 0x008fc40000010000 */
[----:B-1----:R-:W-:Y:S01]  /*1a50*/  FADD.FTZ R26, R26, R5 ;  /* 0x000000051a1a7221 */ /* 0x002fe20000010000 */
[----:B------:R-:W-:Y:S01]  /*1a60*/  FADD.FTZ R3, R3, R4 ;  /* 0x0000000403037221 */ /* 0x000fe20000010000 */
[----:B------:R-:W0:Y:S02]  /*1a70*/  SHFL.BFLY PT, R28, R27, 0x1, 0x1f ;  /* 0x0c201f001b1c7f89 */ /* 0x000e2400000e0000 */
[----:B----4-:R-:W-:Y:S01]  /*1a80*/  FADD.FTZ R26, R26, R21 ;  /* 0x000000151a1a7221 */ /* 0x010fe20000010000 */
[----:B------:R-:W-:Y:S01]  /*1a90*/  FADD.FTZ R3, R3, R20 ;  /* 0x0000001403037221 */ /* 0x000fe20000010000 */
[----:B------:R-:W1:Y:S02]  /*1aa0*/  SHFL.BFLY PT, R30, R29, 0x1, 0x1f ;  /* 0x0c201f001d1e7f89 */ /* 0x000e6400000e0000 */
        /* <DEDUP_REMOVED lines=18> */
.L_x_2550:
[----:B------:R-:W-:Y:S05]  /*1bd0*/  BSYNC B0 ;  /* 0x0000000000007941 */ /* 0x000fea0003800000 */
.L_x_2549:
        /* <DEDUP_REMOVED lines=19> */
.L_x_2553:
[----:B------:R-:W2:Y:S04]  /*1d10*/  LD.E.STRONG.GPU R0, desc[UR14][R2.64] ;  /* 0x0000000e02007980 */ /* 0x000ea8000c10f900 */
[----:B--2---:R-:W-:Y:S01]  /*1d20*/  CCTL.IVALL ;  /* 0x00000000ff00798f */ /* 0x004fe20002000000 */
[----:B------:R-:W-:Y:S05]  /*1d30*/  YIELD ;  /* 0x0000000000007946 */ /* 0x000fea0003800000 */
[----:B-----5:R-:W-:-:S04]  /*1d40*/  LOP3.LUT R0, R0, R5, RZ, 0x3c, !PT ;  /* 0x0000000500007212 */ /* 0x020fc800078e3cff */
[----:B------:R-:W-:-:S13]  /*1d50*/  ISETP.GT.AND P0, PT, R0, -0x1, PT ;  /* 0xffffffff0000780c */ /* 0x000fda0003f04270 */
[----:B------:R-:W-:Y:S05]  /*1d60*/  @P0 BRA `(.L_x_2553) ;  /* 0xfffffffc00e80947 */ /* 0x000fea000383ffff */
.L_x_2552:
[----:B------:R-:W-:Y:S05]  /*1d70*/  WARPSYNC.ALL ;  /* 0x0000000000007948 */ /* 0x000fea0003800000 */
[----:B------:R-:W-:Y:S06]  /*1d80*/  BAR.SYNC.DEFER_BLOCKING 0x0 ;  /* 0x0000000000007b1d */ /* 0x000fec0000010000 */
[----:B------:R-:W-:Y:S05]  /*1d90*/  BRA `(.L_x_2554) ;  /* 0x0000000000607947 */ /* 0x000fea0003800000 */
.L_x_2551:
[----:B------:R-:W-:Y:S01]  /*1da0*/  BAR.SYNC.DEFER_BLOCKING 0x0 ;  /* 0x0000000000007b1d */ /* 0x000fe20000010000 */
[----:B------:R-:W-:-:S13]  /*1db0*/  ISETP.NE.AND P0, PT, R40, RZ, PT ;  /* 0x000000ff2800720c */ /* 0x000fda0003f05270 */
[----:B------:R-:W-:Y:S05]  /*1dc0*/  @P0 BRA `(.L_x_2555) ;  /* 0x00000000004c0947 */ /* 0x000fea0003800000 */
[----:B------:R-:W-:Y:S01]  /*1dd0*/  ULDC.64 UR18, c[0x0][0x268] ;  /* 0x00009a0000127ab9 */ /* 0x000fe20000000a00 */
[----:B------:R-:W-:Y:S01]  /*1de0*/  IADD3 R0, RZ, -UR7, RZ ;  /* 0x80000007ff007c10 */ /* 0x000fe2000fffe0ff */
[----:B------:R-:W-:Y:S01]  /*1df0*/  UIADD3 UR18, UP0, UR18, 0x28, URZ ;  /* 0x0000002812127890 */ /* 0x000fe2000ff1e03f */
[----:B0-----:R-:W-:Y:S02]  /*1e00*/  IMAD.MOV.U32 R5, RZ, RZ, 0x7ffffec1 ;  /* 0x7ffffec1ff057424 */ /* 0x001fe400078e00ff */
        /* <DEDUP_REMOVED lines=9> */
.L_x_2556:
[----:B------:R-:W2:Y:S04]  /*1ea0*/  LD.E.STRONG.GPU R0, desc[UR14][R2.64] ;  /* 0x0000000e02007980 */ /* 0x000ea8000c10f900 */
[----:B--2---:R-:W-:Y:S01]  /*1eb0*/  CCTL.IVALL ;  /* 0x00000000ff00798f */ /* 0x004fe20002000000 */
[----:B------:R-:W-:Y:S05]  /*1ec0*/  YIELD ;  /* 0x0000000000007946 */ /* 0x000fea0003800000 */
[----:B-----5:R-:W-:-:S04]  /*1ed0*/  LOP3.LUT R0, R0, R5, RZ, 0x3c, !PT ;  /* 0x0000000500007212 */ /* 0x020fc800078e3cff */
[----:B------:R-:W-:-:S13]  /*1ee0*/  ISETP.GT.AND P0, PT, R0, -0x1, PT ;  /* 0xffffffff0000780c */ /* 0x000fda0003f04270 */
[----:B------:R-:W-:Y:S05]  /*1ef0*/  @P0 BRA `(.L_x_2556) ;  /* 0xfffffffc00e80947 */ /* 0x000fea000383ffff */
.L_x_2555:
[----:B------:R-:W-:Y:S05]  /*1f00*/  WARPSYNC.ALL ;  /* 0x0000000000007948 */ /* 0x000fea0003800000 */
[----:B------:R-:W-:Y:S06]  /*1f10*/  BAR.SYNC.DEFER_BLOCKING 0x0 ;  /* 0x0000000000007b1d */ /* 0x000fec0000010000 */
.L_x_2554:
[----:B------:R-:W-:Y:S02]  /*1f20*/  ISETP.GT.U32.AND P0, PT, R40, 0x3f, PT ;  /* 0x0000003f2800780c */ /* 0x000fe40003f04070 */
[----:B0-----:R-:W-:-:S11]  /*1f30*/  MOV R5, UR4 ;  /* 0x0000000400057c02 */ /* 0x001fd60008000f00 */
[----:B------:R-:W0:Y:S01]  /*1f40*/  @!P0 LDC R0, c[0x0][0x10] ;  /* 0x00000400ff008b82 */ /* 0x000e220000000800 */
[----:B------:R-:W-:-:S07]  /*1f50*/  @!P0 LOP3.LUT R21, R40, 0x1f, RZ, 0xc0, !PT ;  /* 0x0000001f28158812 */ /* 0x000fce00078ec0ff */
[----:B------:R-:W1:Y:S01]  /*1f60*/  @!P0 LDC.64 R2, c[0x0][0x260] ;  /* 0x00009800ff028b82 */ /* 0x000e620000000a00 */
[----:B0-----:R-:W-:Y:S01]  /*1f70*/  @!P0 IMAD R0, R0, R5, UR7 ;  /* 0x0000000700008e24 */ /* 0x001fe2000f8e0205 */
[----:B------:R-:W-:-:S04]  /*1f80*/  @!P0 LOP3.LUT R5, R40, 0x7fffffe0, RZ, 0xc0, !PT ;  /* 0x7fffffe028058812 */ /* 0x000fc800078ec0ff */
[----:B------:R-:W-:-:S04]  /*1f90*/  @!P0 LEA R0, R0, R5, 0x6 ;  /* 0x0000000500008211 */ /* 0x000fc800078e30ff */
[----:B------:R-:W-:-:S04]  /*1fa0*/  @!P0 IADD3 R0, R0, R21, RZ ;  /* 0x0000001500008210 */ /* 0x000fc80007ffe0ff */
[----:B------:R-:W-:-:S05]  /*1fb0*/  @!P0 SHF.L.U32 R5, R0, 0x1, RZ ;  /* 0x0000000100058819 */ /* 0x000fca00000006ff */
[----:B-1----:R-:W-:-:S06]  /*1fc0*/  @!P0 IMAD.WIDE.U32 R2, R5, 0x4, R2 ;  /* 0x0000000405028825 */ /* 0x002fcc00078e0002 */
[----:B------:R-:W2:Y:S01]  /*1fd0*/  @!P0 LDG.E.64 R2, desc[UR14][R2.64] ;  /* 0x0000000e02028981 */ /* 0x000ea2000c1e1b00 */
[----:B------:R-:W-:Y:S01]  /*1fe0*/  HFMA2.MMA R4, -RZ, RZ, 0, 0 ;  /* 0x00000000ff047435 */ /* 0x000fe200000001ff */
[----:B------:R-:W-:Y:S01]  /*1ff0*/  IMAD.MOV.U32 R0, RZ, RZ, RZ ;  /* 0x000000ffff007224 */ /* 0x000fe200078e00ff */
[----:B------:R-:W-:Y:S01]  /*2000*/  USHF.L.U32 UR5, UR10, 0x1, URZ ;  /* 0x000000010a057899 */ /* 0x000fe2000800063f */
[----:B------:R-:W-:Y:S01]  /*2010*/  HADD2.F32 R23, -RZ, R6.H1_H1 ;  /* 0x30000006ff177230 */ /* 0x000fe20000004100 */
[----:B------:R-:W-:Y:S01]  /*2020*/  UISETP.GE.U32.AND UP0, UPT, UR6, UR20, UPT ;  /* 0x000000140600728c */ /* 0x000fe2000bf06070 */
[--C-:B------:R-:W-:Y:S01]  /*2030*/  HADD2.F32 R25, -RZ, R7.reuse.H0_H0 ;  /* 0x20000007ff197230 */ /* 0x100fe20000004100 */
[----:B------:R-:W-:Y:S01]  /*2040*/  ULOP3.LUT UR5, UR5, 0xe, URZ, 0xc0, !UPT ;  /* 0x0000000e05057892 */ /* 0x000fe2000f8ec03f */
[----:B------:R-:W-:Y:S01]  /*2050*/  HADD2.F32 R31, -RZ, R7.H1_H1 ;  /* 0x30000007ff1f7230 */ /* 0x000fe20000004100 */
[----:B------:R-:W-:Y:S01]  /*2060*/  UISETP.GE.AND.EX UP0, UPT, UR8, UR11, UPT, UP0 ;  /* 0x0000000b0800728c */ /* 0x000fe2000bf06300 */
[----:B------:R-:W-:Y:S01]  /*2070*/  HADD2.F32 R7, -RZ, R8.H1_H1 ;  /* 0x30000008ff077230 */ /* 0x000fe20000004100 */
[----:B------:R-:W-:Y:S01]  /*2080*/  ULOP3.LUT UR4, UR4, 0x1, URZ, 0x3c, !UPT ;  /* 0x0000000104047892 */ /* 0x000fe2000f8e3c3f */
[----:B------:R-:W-:Y:S01]  /*2090*/  HADD2.F32 R28, -RZ, R10.H1_H1 ;  /* 0x3000000aff1c7230 */ /* 0x000fe20000004100 */
[----:B------:R-:W-:Y:S01]  /*20a0*/  UMOV UR10, UR6 ;  /* 0x00000006000a7c82 */ /* 0x000fe20008000000 */
[----:B------:R-:W-:-:S02]  /*20b0*/  HADD2.F32 R33, -RZ, R12.H0_H0 ;  /* 0x2000000cff217230 */ /* 0x000fc40000004100 */
[----:B------:R-:W-:Y:S02]  /*20c0*/  HADD2.F32 R32, -RZ, R11.H0_H0 ;  /* 0x2000000bff207230 */ /* 0x000fe40000004100 */
[----:B------:R-:W-:Y:S02]  /*20d0*/  HADD2.F32 R35, -RZ, R13.H1_H1 ;  /* 0x3000000dff237230 */ /* 0x000fe40000004100 */
[----:B------:R-:W-:Y:S01]  /*20e0*/  FADD.FTZ R26, -R18, R33 ;  /* 0x00000021121a7221 */ /* 0x000fe20000010100 */
[----:B------:R-:W-:-:S03]  /*20f0*/  HADD2.F32 R33, -RZ, R12.H1_H1 ;  /* 0x3000000cff217230 */ /* 0x000fc60000004100 */
[----:B------:R-:W-:Y:S02]  /*2100*/  FMUL.FTZ R26, R19, R26 ;  /* 0x0000001a131a7220 */ /* 0x000fe40000410000 */
[----:B------:R-:W-:Y:S01]  /*2110*/  FADD.FTZ R24, -R18, R33 ;  /* 0x0000002112187221 */ /* 0x000fe20000010100 */
[----:B------:R-:W-:-:S03]  /*2120*/  HADD2.F32 R33, -RZ, R13.H0_H0 ;  /* 0x2000000dff217230 */ /* 0x000fc60000004100 */
[----:B------:R-:W-:Y:S02]  /*2130*/  FMUL.FTZ R24, R19, R24 ;  /* 0x0000001813187220 */ /* 0x000fe40000410000 */
[----:B------:R-:W-:Y:S02]  /*2140*/  FADD.FTZ R38, -R18, R33 ;  /* 0x0000002112267221 */ /* 0x000fe40000010100 */
[----:B------:R-:W-:-:S04]  /*2150*/  FFMA.FTZ R13, R7, R24, R28 ;  /* 0x00000018070d7223 */ /* 0x000fc8000001001c */
[----:B------:R-:W-:-:S06]  /*2160*/  FMUL.FTZ R37, R13, -1.4426950216293334961 ;  /* 0xbfb8aa3b0d257820 */ /* 0x000fcc0000410000 */
[----:B------:R-:W0:Y:S02]  /*2170*/  MUFU.EX2 R37, R37 ;  /* 0x0000002500257308 */ /* 0x000e240000000800 */
[----:B0-----:R-:W-:-:S06]  /*2180*/  FADD.FTZ R37, R37, 1 ;  /* 0x3f80000025257421 */ /* 0x001fcc0000010000 */
[----:B------:R-:W-:Y:S01]  /*2190*/  MUFU.RCP R37, R37 ;  /* 0x0000002500257308 */ /* 0x000fe20000001000 */
[----:B--2---:R-:W-:Y:S01]  /*21a0*/  @!P0 FADD.FTZ R4, RZ, R2 ;  /* 0x00000002ff048221 */ /* 0x004fe20000010000 */
[----:B------:R-:W-:Y:S01]  /*21b0*/  @!P0 FADD.FTZ R0, RZ, R3 ;  /* 0x00000003ff008221 */ /* 0x000fe20000010000 */
[----:B------:R-:W-:Y:S01]  /*21c0*/  HADD2.F32 R3, -RZ, R6.H0_H0 ;  /* 0x20000006ff037230 */ /* 0x000fe20000004100 */
[----:B------:R-:W-:Y:S02]  /*21d0*/  LOP3.LUT P0, RZ, R40, 0xffffffdf, RZ, 0xc0, !PT ;  /* 0xffffffdf28ff7812 */ /* 0x000fe4000780c0ff */
[----:B------:R-:W0:Y:S02]  /*21e0*/  SHFL.BFLY PT, R5, R4, 0x10, 0x1f ;  /* 0x0e001f0004057f89 */ /* 0x000e2400000e0000 */
[----:B------:R-:W-:Y:S01]  /*21f0*/  FADD.FTZ R2, -R18, R3 ;  /* 0x0000000312027221 */ /* 0x000fe20000010100 */
[----:B------:R-:W-:Y:S01]  /*2200*/  HADD2.F32 R3, -RZ, R10.H0_H0 ;  /* 0x2000000aff037230 */ /* 0x000fe20000004100 */
[----:B------:R-:W1:Y:S01]  /*2210*/  SHFL.BFLY PT, R21, R0, 0x10, 0x1f ;  /* 0x0e001f0000157f89 */ /* 0x000e6200000e0000 */
[----:B0-----:R-:W-:Y:S01]  /*2220*/  FADD.FTZ R5, R5, R4 ;  /* 0x0000000405057221 */ /* 0x001fe20000010000 */
[----:B-1----:R-:W-:-:S04]  /*2230*/  FADD.FTZ R20, R21, R0 ;  /* 0x0000000015147221 */ /* 0x002fc80000010000 */
[----:B------:R-:W0:Y:S01]  /*2240*/  SHFL.BFLY PT, R22, R5, 0x8, 0x1f ;  /* 0x0d001f0005167f89 */ /* 0x000e2200000e0000 */
[C---:B------:R-:W-:Y:S01]  /*2250*/  FMUL.FTZ R0, R19.reuse, R2 ;  /* 0x0000000213007220 */ /* 0x040fe20000410000 */
[----:B------:R-:W-:Y:S01]  /*2260*/  FADD.FTZ R2, -R18, R23 ;  /* 0x0000001712027221 */ /* 0x000fe20000010100 */
[----:B------:R-:W-:Y:S01]  /*2270*/  HADD2.F32 R21, -RZ, R8.H0_H0 ;  /* 0x20000008ff157230 */ /* 0x000fe20000004100 */
[----:B------:R-:W1:Y:S01]  /*2280*/  SHFL.BFLY PT, R29, R20, 0x8, 0x1f ;  /* 0x0d001f00141d7f89 */ /* 0x000e6200000e0000 */
[----:B------:R-:W-:Y:S02]  /*2290*/  HADD2.F32 R23, -RZ, R9.H0_H0 ;  /* 0x20000009ff177230 */ /* 0x000fe40000004100 */
[----:B------:R-:W-:Y:S01]  /*22a0*/  FMUL.FTZ R10, R19, R2 ;  /* 0x00000002130a7220 */ /* 0x000fe20000410000 */
[--C-:B------:R-:W-:Y:S01]  /*22b0*/  FFMA.FTZ R12, R21, R26, R3.reuse ;  /* 0x0000001a150c7223 */ /* 0x100fe20000010003 */
[----:B------:R-:W-:Y:S02]  /*22c0*/  FFMA.FTZ R6, R0, R21, R3 ;  /* 0x0000001500067223 */ /* 0x000fe40000010003 */
[----:B------:R-:W-:Y:S01]  /*22d0*/  FFMA.FTZ R8, R10, R7, R28 ;  /* 0x000000070a087223 */ /* 0x000fe2000001001c */
[----:B------:R-:W-:Y:S01]  /*22e0*/  FMUL.FTZ R28, R19, R38 ;  /* 0x00000026131c7220 */ /* 0x000fe20000410000 */
[----:B------:R-:W-:Y:S01]  /*22f0*/  FMUL.FTZ R3, R12, -1.4426950216293334961 ;  /* 0xbfb8aa3b0c037820 */ /* 0x000fe20000410000 */
[----:B------:R-:W-:-:S05]  /*2300*/  FMUL.FTZ R30, R6, -1.4426950216293334961 ;  /* 0xbfb8aa3b061e7820 */ /* 0x000fca0000410000 */
[----:B------:R-:W-:Y:S01]  /*2310*/  MUFU.EX2 R3, R3 ;  /* 0x0000000300037308 */ /* 0x000fe20000000800 */
[----:B0-----:R-:W-:Y:S01]  /*2320*/  FADD.FTZ R27, R5, R22 ;  /* 0x00000016051b7221 */ /* 0x001fe20000010000 */
[----:B------:R-:W-:Y:S01]  /*2330*/  FMUL.FTZ R5, R8, -1.4426950216293334961 ;  /* 0xbfb8aa3b08057820 */ /* 0x000fe20000410000 */
[----:B------:R-:W-:Y:S01]  /*2340*/  FADD.FTZ R22, -R18, R31 ;  /* 0x0000001f12167221 */ /* 0x000fe20000010100 */
[----:B------:R-:W-:Y:S02]  /*2350*/  HADD2.F32 R31, -RZ, R11.H1_H1 ;  /* 0x3000000bff1f7230 */ /* 0x000fe40000004100 */
[----:B-1----:R-:W-:Y:S01]  /*2360*/  FADD.FTZ R29, R20, R29 ;  /* 0x0000001d141d7221 */ /* 0x002fe20000010000 */
[----:B------:R-:W0:Y:S01]  /*2370*/  SHFL.BFLY PT, R36, R27, 0x4, 0x1f ;  /* 0x0c801f001b247f89 */ /* 0x000e2200000e0000 */
[C---:B------:R-:W-:Y:S01]  /*2380*/  FADD.FTZ R20, -R18.reuse, R25 ;  /* 0x0000001912147221 */ /* 0x040fe20000010100 */
[----:B------:R-:W1:Y:S01]  /*2390*/  MUFU.EX2 R5, R5 ;  /* 0x0000000500057308 */ /* 0x000e620000000800 */
[----:B------:R-:W-:Y:S01]  /*23a0*/  HADD2.F32 R25, -RZ, R9.H1_H1 ;  /* 0x30000009ff197230 */ /* 0x000fe20000004100 */
[----:B------:R-:W2:Y:S01]  /*23b0*/  SHFL.BFLY PT, R34, R29, 0x4, 0x1f ;  /* 0x0c801f001d227f89 */ /* 0x000ea200000e0000 */
[C---:B------:R-:W-:Y:S01]  /*23c0*/  FMUL.FTZ R20, R19.reuse, R20 ;  /* 0x0000001413147220 */ /* 0x040fe20000410000 */
[----:B------:R-:W-:Y:S01]  /*23d0*/  FADD.FTZ R18, -R18, R35 ;  /* 0x0000002312127221 */ /* 0x000fe20000010100 */
[----:B------:R-:W-:-:S02]  /*23e0*/  FMUL.FTZ R22, R19, R22 ;  /* 0x0000001613167220 */ /* 0x000fc40000410000 */
[----:B------:R-:W-:Y:S01]  /*23f0*/  FFMA.FTZ R9, R20, R23, R32 ;  /* 0x0000001714097223 */ /* 0x000fe20000010020 */
[----:B------:R-:W-:Y:S01]  /*2400*/  FMUL.FTZ R18, R19, R18 ;  /* 0x0000001213127220 */ /* 0x000fe20000410000 */
[----:B------:R-:W-:Y:S01]  /*2410*/  FFMA.FTZ R11, R22, R25, R31 ;  /* 0x00000019160b7223 */ /* 0x000fe2000001001f */
[----:B------:R-:W3:Y:S01]  /*2420*/  MUFU.EX2 R30, R30 ;  /* 0x0000001e001e7308 */ /* 0x000ee20000000800 */
[----:B------:R-:W-:Y:S02]  /*2430*/  FMUL.FTZ R2, R9, -1.4426950216293334961 ;  /* 0xbfb8aa3b09027820 */ /* 0x000fe40000410000 */
[----:B------:R-:W-:-:S05]  /*2440*/  FMUL.FTZ R4, R11, -1.4426950216293334961 ;  /* 0xbfb8aa3b0b047820 */ /* 0x000fca0000410000 */
[----:B------:R-:W4:Y:S01]  /*2450*/  MUFU.EX2 R2, R2 ;  /* 0x0000000200027308 */ /* 0x000f220000000800 */
[----:B0-----:R-:W-:Y:S01]  /*2460*/  FADD.FTZ R36, R27, R36 ;  /* 0x000000241b247221 */ /* 0x001fe20000010000 */
[----:B------:R-:W-:Y:S01]  /*2470*/  FFMA.FTZ R27, R25, R18, R31 ;  /* 0x00000012191b7223 */ /* 0x000fe2000001001f */
[----:B-1----:R-:W-:Y:S01]  /*2480*/  FADD.FTZ R31, R5, 1 ;  /* 0x3f800000051f7421 */ /* 0x002fe20000010000 */
[----:B--2---:R-:W-:Y:S02]  /*2490*/  FADD.FTZ R34, R29, R34 ;  /* 0x000000221d227221 */ /* 0x004fe40000010000 */
[----:B------:R-:W0:Y:S02]  /*24a0*/  SHFL.BFLY PT, R39, R36, 0x2, 0x1f ;  /* 0x0c401f0024277f89 */ /* 0x000e2400000e0000 */
[----:B------:R-:W1:Y:S01]  /*24b0*/  MUFU.EX2 R4, R4 ;  /* 0x0000000400047308 */ /* 0x000e620000000800 */
[----:B------:R-:W-:Y:S01]  /*24c0*/  FFMA.FTZ R29, R23, R28, R32 ;  /* 0x0000001c171d7223 */ /* 0x000fe20000010020 */
[----:B------:R-:W-:Y:S01]  /*24d0*/  FMUL.FTZ R33, R27, -1.4426950216293334961 ;  /* 0xbfb8aa3b1b217820 */ /* 0x000fe20000410000 */
[----:B------:R-:W2:Y:S01]  /*24e0*/  SHFL.BFLY PT, R55, R34, 0x2, 0x1f ;  /* 0x0c401f0022377f89 */ /* 0x000ea200000e0000 */
[----:B---3--:R-:W-:Y:S01]  /*24f0*/  FADD.FTZ R30, R30, 1 ;  /* 0x3f8000001e1e7421 */ /* 0x008fe20000010000 */
[----:B------:R-:W-:Y:S01]  /*2500*/  FMUL.FTZ R35, R29, -1.4426950216293334961 ;  /* 0xbfb8aa3b1d237820 */ /* 0x000fe20000410000 */
[----:B----4-:R-:W-:Y:S01]  /*2510*/  FADD.FTZ R32, R2, 1 ;  /* 0x3f80000002207421 */ /* 0x010fe20000010000 */
[----:B------:R-:W-:Y:S01]  /*2520*/  LEA R2, R42, UR12, 0x2 ;  /* 0x0000000c2a027c11 */ /* 0x000fe2000f8e10ff */
[----:B------:R-:W3:Y:S01]  /*2530*/  MUFU.EX2 R33, R33 ;  /* 0x0000002100217308 */ /* 0x000ee20000000800 */
[----:B-1----:R-:W-:-:S07]  /*2540*/  FADD.FTZ R4, R4, 1 ;  /* 0x3f80000004047421 */ /* 0x002fce0000010000 */
[----:B------:R-:W1:Y:S01]  /*2550*/  MUFU.EX2 R35, R35 ;  /* 0x0000002300237308 */ /* 0x000e620000000800 */
[----:B0-----:R-:W-:Y:S01]  /*2560*/  FADD.FTZ R5, R36, R39 ;  /* 0x0000002724057221 */ /* 0x001fe20000010000 */
[----:B------:R-:W-:Y:S01]  /*2570*/  FADD.FTZ R36, R3, 1 ;  /* 0x3f80000003247421 */ /* 0x000fe20000010000 */
[----:B------:R-:W-:-:S05]  /*2580*/  IMAD.WIDE.U32 R2, R2, -0x33333333, RZ ;  /* 0xcccccccd02027825 */ /* 0x000fca00078e00ff */
[----:B------:R-:W-:Y:S01]  /*2590*/  MUFU.RCP R32, R32 ;  /* 0x0000002000207308 */ /* 0x000fe20000001000 */
[----:B--2---:R-:W-:Y:S01]  /*25a0*/  FADD.FTZ R38, R34, R55 ;  /* 0x0000003722267221 */ /* 0x004fe20000010000 */
[----:B------:R-:W0:Y:S01]  /*25b0*/  SHFL.BFLY PT, R54, R5, 0x1, 0x1f ;  /* 0x0c201f0005367f89 */ /* 0x000e2200000e0000 */
[----:B------:R-:W-:Y:S01]  /*25c0*/  IADD3 R55, RZ, -UR5, RZ ;  /* 0x80000005ff377c10 */ /* 0x000fe2000fffe0ff */
[----:B------:R-:W-:Y:S01]  /*25d0*/  UIADD3 UR5, UR13, 0x3480, URZ ;  /* 0x000034800d057890 */ /* 0x000fe2000fffe03f */
[----:B---3--:R-:W-:Y:S01]  /*25e0*/  FADD.FTZ R33, R33, 1 ;  /* 0x3f80000021217421 */ /* 0x008fe20000010000 */
[----:B------:R-:W2:Y:S01]  /*25f0*/  SHFL.BFLY PT, R39, R38, 0x1, 0x1f ;  /* 0x0c201f0026277f89 */ /* 0x000ea200000e0000 */
[----:B------:R-:W-:Y:S01]  /*2600*/  MOV R2, R55 ;  /* 0x0000003700027202 */ /* 0x000fe20000000f00 */
[----:B------:R3:W4:Y:S01]  /*2610*/  MUFU.RCP R34, R4 ;  /* 0x0000000400227308 */ /* 0x0007220000001000 */
[----:B------:R-:W-:Y:S01]  /*2620*/  ULEA UR5, UR16, UR5, 0x18 ;  /* 0x0000000510057291 */ /* 0x000fe2000f8ec03f */
[----:B-1----:R-:W-:Y:S01]  /*2630*/  FADD.FTZ R35, R35, 1 ;  /* 0x3f80000023237421 */ /* 0x002fe20000010000 */
[----:B------:R-:W-:-:S05]  /*2640*/  ULDC.64 UR12, c[0x0][0x210] ;  /* 0x00008400000c7ab9 */ /* 0x000fca0000000a00 */
[----:B------:R-:W-:Y:S01]  /*2650*/  MUFU.RCP R36, R36 ;  /* 0x0000002400247308 */ /* 0x000fe20000001000 */
[----:B---3--:R-:W-:-:S04]  /*2660*/  LEA.HI R4, R3, R2, RZ, 0x19 ;  /* 0x0000000203047211 */ /* 0x008fc800078fc8ff */
[----:B------:R-:W-:-:S03]  /*2670*/  LEA R4, R4, UR5, 0x3 ;  /* 0x0000000504047c11 */ /* 0x000fc6000f8e18ff */
[----:B------:R-:W1:Y:S01]  /*2680*/  MUFU.RCP R30, R30 ;  /* 0x0000001e001e7308 */ /* 0x000e620000001000 */
[----:B----4-:R-:W-:Y:S01]  /*2690*/  FADD.FTZ R56, -R34, 1 ;  /* 0x3f80000022387421 */ /* 0x010fe20000010100 */
[----:B0-----:R-:W-:Y:S01]  /*26a0*/  FADD.FTZ R2, R5, R54 ;  /* 0x0000003605027221 */ /* 0x001fe20000010000 */
[----:B------:R-:W-:Y:S01]  /*26b0*/  @!P0 SHF.R.U32.HI R5, RZ, 0x2, R40 ;  /* 0x00000002ff058819 */ /* 0x000fe20000011628 */
[----:B------:R-:W-:Y:S01]  /*26c0*/  FADD.FTZ R54, -R32, 1 ;  /* 0x3f80000020367421 */ /* 0x000fe20000010100 */
[----:B------:R-:W-:Y:S01]  /*26d0*/  FFMA.FTZ R11, R11, R56, 1 ;  /* 0x3f8000000b0b7423 */ /* 0x000fe20000010038 */
[----:B--2---:R-:W-:Y:S01]  /*26e0*/  FADD.FTZ R3, R38, R39 ;  /* 0x0000002726037221 */ /* 0x004fe20000010000 */
[----:B------:R-:W-:Y:S01]  /*26f0*/  @!P0 LOP3.LUT R38, R5, 0x3ffffff8, RZ, 0xc0, !PT ;  /* 0x3ffffff805268812 */ /* 0x000fe200078ec0ff */
[----:B------:R-:W-:Y:S01]  /*2700*/  @!P0 FMUL.FTZ R2, R2, 2.4414062863797880709e-05 ;  /* 0x37cccccd02028820 */ /* 0x000fe20000410000 */
[----:B------:R-:W0:Y:S01]  /*2710*/  MUFU.RCP R31, R31 ;  /* 0x0000001f001f7308 */ /* 0x000e220000001000 */
[----:B------:R-:W-:Y:S01]  /*2720*/  @!P0 FMUL.FTZ R3, R3, 2.4414062863797880709e-05 ;  /* 0x37cccccd03038820 */ /* 0x000fe20000410000 */
[----:B------:R-:W-:Y:S01]  /*2730*/  FFMA.FTZ R9, R9, R54, 1 ;  /* 0x3f80000009097423 */ /* 0x000fe20000010036 */
[----:B------:R-:W-:-:S03]  /*2740*/  FMUL.FTZ R34, R34, R11 ;  /* 0x0000000b22227220 */ /* 0x000fc60000410000 */
[----:B------:R2:W-:Y:S01]  /*2750*/  @!P0 STS.64 [R38+UR5], R2 ;  /* 0x0000000226008988 */ /* 0x0005e20008000a05 */
[----:B------:R-:W-:Y:S01]  /*2760*/  FMUL.FTZ R32, R32, R9 ;  /* 0x0000000920207220 */ /* 0x000fe20000410000 */
[----:B------:R-:W3:Y:S01]  /*2770*/  MUFU.RCP R35, R35 ;  /* 0x0000002300237308 */ /* 0x000ee20000001000 */
[----:B-1----:R-:W-:Y:S01]  /*2780*/  FADD.FTZ R39, -R30, 1 ;  /* 0x3f8000001e277421 */ /* 0x002fe20000010100 */
[----:B------:R-:W-:Y:S03]  /*2790*/  BAR.SYNC.DEFER_BLOCKING 0x0 ;  /* 0x0000000000007b1d */ /* 0x000fe60000010000 */
[----:B------:R-:W-:-:S03]  /*27a0*/  FFMA.FTZ R39, R6, R39, 1 ;  /* 0x3f80000006277423 */ /* 0x000fc60000010027 */
[----:B------:R-:W1:Y:S01]  /*27b0*/  MUFU.RCP R33, R33 ;  /* 0x0000002100217308 */ /* 0x000e620000001000 */
[----:B0-----:R-:W-:Y:S01]  /*27c0*/  FADD.FTZ R55, -R31, 1 ;  /* 0x3f8000001f377421 */ /* 0x001fe20000010100 */
[----:B--2---:R-:W-:Y:S01]  /*27d0*/  FADD.FTZ R3, -R36, 1 ;  /* 0x3f80000024037421 */ /* 0x004fe20000010100 */
[----:B------:R-:W-:Y:S01]  /*27e0*/  FADD.FTZ R2, -R37, 1 ;  /* 0x3f80000025027421 */ /* 0x000fe20000010100 */
[----:B------:R-:W-:Y:S01]  /*27f0*/  FMUL.FTZ R39, R30, R39 ;  /* 0x000000271e277220 */ /* 0x000fe20000410000 */
[----:B------:R-:W-:Y:S01]  /*2800*/  FFMA.FTZ R8, R8, R55, 1 ;  /* 0x3f80000008087423 */ /* 0x000fe20000010037 */
[----:B------:R-:W-:Y:S01]  /*2810*/  FFMA.FTZ R3, R12, R3, 1 ;  /* 0x3f8000000c037423 */ /* 0x000fe20000010003 */
[----:B------:R-:W-:Y:S01]  /*2820*/  FFMA.FTZ R2, R13, R2, 1 ;  /* 0x3f8000000d027423 */ /* 0x000fe20000010002 */
[----:B------:R-:W-:Y:S01]  /*2830*/  UMOV UR5, UR8 ;  /* 0x0000000800057c82 */ /* 0x000fe20008000000 */
[----:B---3--:R-:W-:Y:S01]  /*2840*/  FADD.FTZ R6, -R35, 1 ;  /* 0x3f80000023067421 */ /* 0x008fe20000010100 */
[----:B------:R-:W-:Y:S01]  /*2850*/  FMUL.FTZ R36, R36, R3 ;  /* 0x0000000324247220 */ /* 0x000fe20000410000 */
[----:B------:R-:W-:-:S02]  /*2860*/  HADD2.F32 R3, -RZ, R15.H0_H0 ;  /* 0x2000000fff037230 */ /* 0x000fc40000004100 */
[----:B------:R-:W-:Y:S01]  /*2870*/  FMUL.FTZ R37, R37, R2 ;  /* 0x0000000225257220 */ /* 0x000fe20000410000 */
[--C-:B------:R-:W-:Y:S02]  /*2880*/  HADD2.F32 R2, -RZ, R14.reuse.H0_H0 ;  /* 0x2000000eff027230 */ /* 0x100fe40000004100 */
[----:B------:R-:W-:Y:S01]  /*2890*/  FFMA.FTZ R6, R29, R6, 1 ;  /* 0x3f8000001d067423 */ /* 0x000fe20000010006 */
[----:B------:R-:W-:Y:S02]  /*28a0*/  HADD2.F32 R14, -RZ, R14.H1_H1 ;  /* 0x3000000eff0e7230 */ /* 0x000fe40000004100 */
[----:B------:R-:W-:Y:S01]  /*28b0*/  FMUL.FTZ R32, R3, R32 ;  /* 0x0000002003207220 */ /* 0x000fe20000410000 */
[--C-:B------:R-:W-:Y:S01]  /*28c0*/  HADD2.F32 R3, -RZ, R16.reuse.H0_H0 ;  /* 0x20000010ff037230 */ /* 0x100fe20000004100 */
[----:B------:R-:W0:Y:S01]  /*28d0*/  LDS.64 R4, [R4] ;  /* 0x0000000004047984 */ /* 0x000e220000000a00 */
[----:B-1----:R-:W-:Y:S01]  /*28e0*/  FADD.FTZ R38, -R33, 1 ;  /* 0x3f80000021267421 */ /* 0x002fe20000010100 */
[----:B------:R-:W-:-:S02]  /*28f0*/  HADD2.F32 R16, -RZ, R16.H1_H1 ;  /* 0x30000010ff107230 */ /* 0x000fc40000004100 */
[----:B------:R-:W-:Y:S01]  /*2900*/  FMUL.FTZ R31, R31, R8 ;  /* 0x000000081f1f7220 */ /* 0x000fe20000410000 */
[----:B------:R-:W-:Y:S02]  /*2910*/  HADD2.F32 R15, -RZ, R15.H1_H1 ;  /* 0x3000000fff0f7230 */ /* 0x000fe40000004100 */
[----:B------:R-:W-:Y:S01]  /*2920*/  FMUL.FTZ R2, R2, R39 ;  /* 0x0000002702027220 */ /* 0x000fe20000410000 */
[----:B------:R-:W-:Y:S01]  /*2930*/  FFMA.FTZ R38, R27, R38, 1 ;  /* 0x3f8000001b267423 */ /* 0x000fe20000010026 */
[----:B------:R-:W-:Y:S01]  /*2940*/  FMUL.FTZ R13, R3, R36 ;  /* 0x00000024030d7220 */ /* 0x000fe20000410000 */
[----:B------:R-:W-:Y:S01]  /*2950*/  FMUL.FTZ R35, R35, R6 ;  /* 0x0000000623237220 */ /* 0x000fe20000410000 */
[----:B------:R-:W-:Y:S01]  /*2960*/  FMUL.FTZ R9, R14, R31 ;  /* 0x0000001f0e097220 */ /* 0x000fe20000410000 */
[----:B------:R-:W-:Y:S01]  /*2970*/  FMUL.FTZ R37, R16, R37 ;  /* 0x0000002510257220 */ /* 0x000fe20000410000 */
[--C-:B------:R-:W-:Y:S02]  /*2980*/  HADD2.F32 R6, -RZ, R17.reuse.H0_H0 ;  /* 0x20000011ff067230 */ /* 0x100fe40000004100 */
[----:B------:R-:W-:Y:S01]  /*2990*/  FMUL.FTZ R11, R15, R34 ;  /* 0x000000220f0b7220 */ /* 0x000fe20000410000 */
[----:B------:R-:W-:-:S02]  /*29a0*/  HADD2.F32 R17, -RZ, R17.H1_H1 ;  /* 0x30000011ff117230 */ /* 0x000fc40000004100 */
[----:B------:R-:W-:Y:S01]  /*29b0*/  FMUL.FTZ R38, R33, R38 ;  /* 0x0000002621267220 */ /* 0x000fe20000410000 */
[----:B------:R-:W-:-:S03]  /*29c0*/  FMUL.FTZ R35, R6, R35 ;  /* 0x0000002306237220 */ /* 0x000fc60000410000 */
[----:B------:R-:W-:Y:S01]  /*29d0*/  FMUL.FTZ R17, R17, R38 ;  /* 0x0000002611117220 */ /* 0x000fe20000410000 */
[C-C-:B0-----:R-:W-:Y:S01]  /*29e0*/  FFMA.FTZ R3, R21.reuse, R2, -R4.reuse ;  /* 0x0000000215037223 */ /* 0x141fe20000010804 */
[--C-:B------:R-:W-:Y:S01]  /*29f0*/  FFMA.FTZ R21, R21, R13, -R4.reuse ;  /* 0x0000000d15157223 */ /* 0x100fe20000010804 */
[C-C-:B------:R-:W-:Y:S01]  /*2a00*/  FFMA.FTZ R9, R7.reuse, R9, -R4.reuse ;  /* 0x0000000907097223 */ /* 0x140fe20000010804 */
[--C-:B------:R-:W-:Y:S01]  /*2a10*/  FFMA.FTZ R13, R7, R37, -R4.reuse ;  /* 0x00000025070d7223 */ /* 0x100fe20000010804 */
[--C-:B------:R-:W-:Y:S01]  /*2a20*/  FFMA.FTZ R7, R23, R32, -R4.reuse ;  /* 0x0000002017077223 */ /* 0x100fe20000010804 */
[--C-:B------:R-:W-:Y:S01]  /*2a30*/  FFMA.FTZ R11, R25, R11, -R4.reuse ;  /* 0x0000000b190b7223 */ /* 0x100fe20000010804 */
[-C--:B------:R-:W-:Y:S01]  /*2a40*/  FFMA.FTZ R0, R0, -R5.reuse, R3 ;  /* 0x8000000500007223 */ /* 0x080fe20000010003 */
[-C--:B------:R-:W-:Y:S01]  /*2a50*/  FFMA.FTZ R10, R10, -R5.reuse, R9 ;  /* 0x800000050a0a7223 */ /* 0x080fe20000010009 */
[-C--:B------:R-:W-:Y:S01]  /*2a60*/  FFMA.FTZ R20, R20, -R5.reuse, R7 ;  /* 0x8000000514147223 */ /* 0x080fe20000010007 */
[----:B------:R-:W-:Y:S01]  /*2a70*/  FFMA.FTZ R22, R22, -R5, R11 ;  /* 0x8000000516167223 */ /* 0x000fe2000001000b */
[--C-:B------:R-:W-:Y:S01]  /*2a80*/  FFMA.FTZ R23, R23, R35, -R4.reuse ;  /* 0x0000002317177223 */ /* 0x100fe20000010804 */
[----:B------:R-:W-:Y:S01]  /*2a90*/  FFMA.FTZ R25, R25, R17, -R4 ;  /* 0x0000001119197223 */ /* 0x000fe20000010804 */
[C---:B------:R-:W-:Y:S01]  /*2aa0*/  FMUL.FTZ R0, R19.reuse, R0 ;  /* 0x0000000013007220 */ /* 0x040fe20000410000 */
[C---:B------:R-:W-:Y:S01]  /*2ab0*/  FMUL.FTZ R3, R19.reuse, R10 ;  /* 0x0000000a13037220 */ /* 0x040fe20000410000 */
[C---:B------:R-:W-:Y:S01]  /*2ac0*/  FMUL.FTZ R20, R19.reuse, R20 ;  /* 0x0000001413147220 */ /* 0x040fe20000410000 */
[----:B------:R-:W-:Y:S01]  /*2ad0*/  FMUL.FTZ R7, R19, R22 ;  /* 0x0000001613077220 */ /* 0x000fe20000410000 */
[-C--:B------:R-:W-:Y:S01]  /*2ae0*/  FFMA.FTZ R26, R26, -R5.reuse, R21 ;  /* 0x800000051a1a7223 */ /* 0x080fe20000010015 */
[-C--:B------:R-:W-:Y:S01]  /*2af0*/  FFMA.FTZ R24, R24, -R5.reuse, R13 ;  /* 0x8000000518187223 */ /* 0x080fe2000001000d */
[-C--:B------:R-:W-:Y:S01]  /*2b00*/  FFMA.FTZ R28, R28, -R5.reuse, R23 ;  /* 0x800000051c1c7223 */ /* 0x080fe20000010017 */
[----:B------:R-:W-:Y:S01]  /*2b10*/  FFMA.FTZ R18, R18, -R5, R25 ;  /* 0x8000000512127223 */ /* 0x000fe20000010019 */
[----:B------:R-:W-:Y:S01]  /*2b20*/  IADD3 R2, P0, R49, UR12, RZ ;  /* 0x0000000c31027c10 */ /* 0x000fe2000ff1e0ff */
[----:B------:R-:W-:Y:S01]  /*2b30*/  FMUL.FTZ R26, R19, R26 ;  /* 0x0000001a131a7220 */ /* 0x000fe20000410000 */
[----:B------:R-:W-:Y:S01]  /*2b40*/  F2FP.F16.F32.PACK_AB R0, R3, R0 ;  /* 0x000000000300723e */ /* 0x000fe200000000ff */
[----:B------:R-:W-:Y:S01]  /*2b50*/  FMUL.FTZ R5, R19, R24 ;  /* 0x0000001813057220 */ /* 0x000fe20000410000 */
[----:B------:R-:W-:Y:S01]  /*2b60*/  F2FP.F16.F32.PACK_AB R20, R7, R20 ;  /* 0x000000140714723e */ /* 0x000fe200000000ff */
[C---:B------:R-:W-:Y:S01]  /*2b70*/  FMUL.FTZ R28, R19.reuse, R28 ;  /* 0x0000001c131c7220 */ /* 0x040fe20000410000 */
[----:B------:R-:W-:Y:S01]  /*2b80*/  FMUL.FTZ R19, R19, R18 ;  /* 0x0000001213137220 */ /* 0x000fe20000410000 */
[----:B------:R-:W-:-:S02]  /*2b90*/  IADD3.X R3, R50, UR13, RZ, P0, !PT ;  /* 0x0000000d32037c10 */ /* 0x000fc400087fe4ff */
[----:B------:R-:W-:Y:S02]  /*2ba0*/  PRMT R6, R0, 0x7632, R6 ;  /* 0x0000763200067816 */ /* 0x000fe40000000006 */
[----:B------:R-:W-:Y:S01]  /*2bb0*/  PRMT R7, R20, 0x7632, R7 ;  /* 0x0000763214077816 */ /* 0x000fe20000000007 */
[----:B------:R0:W-:Y:S01]  /*2bc0*/  STG.E.U16 desc[UR14][R2.64], R0 ;  /* 0x0000000002007986 */ /* 0x0001e2000c10150e */
[----:B------:R-:W-:Y:S02]  /*2bd0*/  IADD3 R4, P0, R51, UR12, RZ ;  /* 0x0000000c33047c10 */ /* 0x000fe4000ff1e0ff */
[----:B------:R-:W-:Y:S01]  /*2be0*/  F2FP.F16.F32.PACK_AB R26, R5, R26 ;  /* 0x0000001a051a723e */ /* 0x000fe200000000ff */
[----:B------:R-:W-:Y:S01]  /*2bf0*/  STG.E.U16 desc[UR14][R2.64+0x2], R6 ;  /* 0x0000020602007986 */ /* 0x000fe2000c10150e */
[----:B------:R-:W-:Y:S02]  /*2c00*/  F2FP.F16.F32.PACK_AB R28, R19, R28 ;  /* 0x0000001c131c723e */ /* 0x000fe400000000ff */
[----:B------:R-:W-:Y:S01]  /*2c10*/  IADD3.X R5, R52, UR13, RZ, P0, !PT ;  /* 0x0000000d34057c10 */ /* 0x000fe200087fe4ff */
[----:B------:R-:W-:Y:S01]  /*2c20*/  STG.E.U16 desc[UR14][R2.64+0x4], R20 ;  /* 0x0000041402007986 */ /* 0x000fe2000c10150e */
[----:B------:R-:W-:-:S03]  /*2c30*/  PLOP3.LUT P0, PT, PT, PT, UP0, 0x80, 0x0 ;  /* 0x000000000000781c */ /* 0x000fc60003f0f008 */
[----:B------:R1:W-:Y:S01]  /*2c40*/  STG.E.U16 desc[UR14][R2.64+0x6], R7 ;  /* 0x0000060702007986 */ /* 0x0003e2000c10150e */
[----:B0-----:R-:W-:-:S03]  /*2c50*/  PRMT R0, R28, 0x7632, R0 ;  /* 0x000076321c007816 */ /* 0x001fc60000000000 */
[----:B------:R2:W-:Y:S04]  /*2c60*/  STG.E.U16 desc[UR14][R4.64], R26 ;  /* 0x0000001a04007986 */ /* 0x0005e8000c10150e */
[----:B------:R2:W-:Y:S01]  /*2c70*/  STG.E.U16 desc[UR14][R4.64+0x4], R28 ;  /* 0x0000041c04007986 */ /* 0x0005e2000c10150e */
[----:B-1----:R-:W-:-:S03]  /*2c80*/  PRMT R3, R26, 0x7632, R3 ;  /* 0x000076321a037816 */ /* 0x002fc60000000003 */
[----:B------:R2:W-:Y:S04]  /*2c90*/  STG.E.U16 desc[UR14][R4.64+0x6], R0 ;  /* 0x0000060004007986 */ /* 0x0005e8000c10150e */
[----:B------:R2:W-:Y:S01]  /*2ca0*/  STG.E.U16 desc[UR14][R4.64+0x2], R3 ;  /* 0x0000020304007986 */ /* 0x0005e2000c10150e */
[----:B------:R-:W-:Y:S05]  /*2cb0*/  @!P0 BRA `(.L_x_2557) ;  /* 0xffffffd800048947 */ /* 0x000fea000383ffff */
.L_x_2545:
[----:B------:R-:W-:-:S04]  /*2cc0*/  ULEA UR6, UR7, UR17, 0x5 ;  /* 0x0000001107067291 */ /* 0x000fc8000f8e283f */
[----:B------:R-:W-:-:S04]  /*2cd0*/  USHF.L.U32 UR6, UR6, 0x5, URZ ;  /* 0x0000000506067899 */ /* 0x000fc8000800063f */
[----:B------:R-:W-:-:S06]  /*2ce0*/  UISETP.GT.AND UP0, UPT, UR6, 0x9ff, UPT ;  /* 0x000009ff0600788c */ /* 0x000fcc000bf04270 */
[----:B------:R-:W-:-:S13]  /*2cf0*/  PLOP3.LUT P0, PT, PT, PT, UP0, 0x80, 0x0 ;  /* 0x000000000000781c */ /* 0x000fda0003f0f008 */
[----:B------:R-:W-:Y:S05]  /*2d00*/  @P0 EXIT ;  /* 0x000000000000094d */ /* 0x000fea0003800000 */
[----:B--2---:R-:W1:Y:S01]  /*2d10*/  S2R R0, SR_TID.X ;  /* 0x0000000000007919 */ /* 0x004e620000002100 */
[----:B------:R-:W2:Y:S01]  /*2d20*/  LDC.64 R36, c[0x0][0x258] ;  /* 0x00009600ff247b82 */ /* 0x000ea20000000a00 */
[----:B------:R-:W-:Y:S01]  /*2d30*/  HFMA2.MMA R40, -RZ, RZ, 0, 1.1920928955078125e-06 ;  /* 0x00000014ff287435 */ /* 0x000fe200000001ff */
[----:B------:R-:W-:Y:S01]  /*2d40*/  IMAD.U32 R41, RZ, RZ, UR6 ;  /* 0x00000006ff297e24 */ /* 0x000fe2000f8e00ff */
[C---:B--2---:R-:W-:Y:S02]  /*2d50*/  SHF.L.U32 R35, R36.reuse, 0x5, RZ ;  /* 0x0000000524237819 */ /* 0x044fe400000006ff */
[----:B------:R-:W-:Y:S02]  /*2d60*/  SHF.L.U64.HI R36, R36, 0x5, R37 ;  /* 0x0000000524247819 */ /* 0x000fe40000010225 */
[--C-:B-1----:R-:W-:Y:S02]  /*2d70*/  SHF.R.U32.HI R34, RZ, 0x5, R0.reuse ;  /* 0x00000005ff227819 */ /* 0x102fe40000011600 */
[----:B------:R-:W-:-:S02]  /*2d80*/  SHF.R.U32.HI R39, RZ, 0x4, R0 ;  /* 0x00000004ff277819 */ /* 0x000fc40000011600 */
[----:B0-----:R-:W-:Y:S02]  /*2d90*/  LOP3.LUT R2, RZ, R34, RZ, 0x33, !PT ;  /* 0x00000022ff027212 */ /* 0x001fe400078e33ff */
[----:B------:R-:W-:Y:S02]  /*2da0*/  VIADDMNMX.U32 R40, R39, R40, 0x20, !PT ;  /* 0x0000002027287446 */ /* 0x000fe40007800028 */
[----:B------:R-:W-:Y:S02]  /*2db0*/  IADD3 R37, P0, R2, R35, RZ ;  /* 0x0000002302257210 */ /* 0x000fe40007f1e0ff */
[----:B------:R-:W-:Y:S02]  /*2dc0*/  LOP3.LUT R7, RZ, R39, RZ, 0x33, !PT ;  /* 0x00000027ff077212 */ /* 0x000fe400078e33ff */
[----:B------:R-:W-:Y:S02]  /*2dd0*/  IADD3.X R38, R36, -0x1, RZ, P0, !PT ;  /* 0xffffffff24267810 */ /* 0x000fe400007fe4ff */
[----:B------:R-:W-:-:S02]  /*2de0*/  IADD3 R40, R40, R7, RZ ;  /* 0x0000000728287210 */ /* 0x000fc40007ffe0ff */
[----:B------:R-:W-:Y:S01]  /*2df0*/  IADD3 R44, P1, R34, 0x14, RZ ;  /* 0x00000014222c7810 */ /* 0x000fe20007f3e0ff */
[----:B------:R-:W-:Y:S01]  /*2e00*/  IMAD.WIDE.U32 R2, R38, -0x33333333, RZ ;  /* 0xcccccccd26027825 */ /* 0x000fe200078e00ff */
[----:B------:R-:W-:Y:S02]  /*2e10*/  IADD3 R45, P2, R34, 0x1e, RZ ;  /* 0x0000001e222d7810 */ /* 0x000fe40007f5e0ff */
[----:B------:R-:W-:Y:S02]  /*2e20*/  LOP3.LUT R43, R0, 0xf, RZ, 0xc0, !PT ;  /* 0x0000000f002b7812 */ /* 0x000fe400078ec0ff */
[----:B------:R-:W-:Y:S01]  /*2e30*/  IADD3.X R47, RZ, RZ, RZ, P1, !PT ;  /* 0x000000ffff2f7210 */ /* 0x000fe20000ffe4ff */
[----:B------:R-:W-:Y:S01]  /*2e40*/  IMAD.WIDE.U32 R4, P0, R37, -0x33333334, R2 ;  /* 0xcccccccc25047825 */ /* 0x000fe20007800002 */
[----:B------:R-:W-:-:S03]  /*2e50*/  IADD3.X R48, RZ, RZ, RZ, P2, !PT ;  /* 0x000000ffff307210 */ /* 0x000fc600017fe4ff */
[----:B------:R-:W-:Y:S01]  /*2e60*/  IMAD.WIDE.U32 R2, R37, -0x33333333, RZ ;  /* 0xcccccccd25027825 */ /* 0x000fe200078e00ff */
[----:B------:R-:W-:Y:S02]  /*2e70*/  IADD3.X R7, RZ, RZ, RZ, P0, !PT ;  /* 0x000000ffff077210 */ /* 0x000fe400007fe4ff */
[----:B------:R-:W-:Y:S02]  /*2e80*/  MOV R6, R5 ;  /* 0x0000000500067202 */ /* 0x000fe40000000f00 */
        /* <DEDUP_REMOVED lines=10> */
.L_x_2574:
        /* <DEDUP_REMOVED lines=11> */
[----:B------:R-:W-:Y:S01]  /*2fe0*/  HFMA2.MMA R51, -RZ, RZ, 0, 0 ;  /* 0x00000000ff337435 */ /* 0x000fe200000001ff */
[----:B------:R-:W-:Y:S01]  /*2ff0*/  ISETP.GE.U32.AND P0, PT, R37, 0x1e, PT ;  /* 0x0000001e2500780c */ /* 0x000fe20003f06070 */
[----:B------:R-:W-:Y:S01]  /*3000*/  IMAD.MOV.U32 R52, RZ, RZ, R34 ;  /* 0x000000ffff347224 */ /* 0x000fe200078e0022 */
[----:B------:R-:W-:Y:S02]  /*3010*/  IADD3 R2, P2, R2, R41, RZ ;  /* 0x0000002902027210 */ /* 0x000fe40007f5e0ff */
[----:B------:R-:W-:-:S02]  /*3020*/  ISETP.GE.U32.AND.EX P0, PT, R38, RZ, PT, P0 ;  /* 0x000000ff2600720c */ /* 0x000fc40003f06100 */
[----:B------:R-:W-:Y:S02]  /*3030*/  MOV R53, RZ ;  /* 0x000000ff00357202 */ /* 0x000fe40000000f00 */
[----:B------:R-:W-:-:S03]  /*3040*/  LEA.HI.X.SX32 R3, R41, RZ, 0x1, P2 ;  /* 0x000000ff29037211 */ /* 0x000fc600010f0eff */
        /* <DEDUP_REMOVED lines=25> */
.L_x_2561:
[----:B------:R-:W-:Y:S05]  /*31e0*/  BSYNC B1 ;  /* 0x0000000000017941 */ /* 0x000fea0003800000 */
.L_x_2560:
        /* <DEDUP_REMOVED lines=21> */
.L_x_2564:
        /* <DEDUP_REMOVED lines=55> */
.L_x_2563:
[----:B------:R-:W-:Y:S05]  /*36b0*/  BSYNC B1 ;  /* 0x0000000000017941 */ /* 0x000fea0003800000 */
.L_x_2562:
        /* <DEDUP_REMOVED lines=35> */
.L_x_2566:
[----:B------:R-:W-:Y:S05]  /*38f0*/  BSYNC B1 ;  /* 0x0000000000017941 */ /* 0x000fea0003800000 */
.L_x_2565:
        /* <DEDUP_REMOVED lines=15> */
.L_x_2559:
[----:B------:R-:W-:Y:S05]  /*39f0*/  BSYNC B0 ;  /* 0x0000000000007941 */ /* 0x000fea0003800000 */
.L_x_2558:
        /* <DEDUP_REMOVED lines=50> */
.L_x_2583:
        /* <DEDUP_REMOVED lines=47> */
.L_x_2593:
        /* <DEDUP_REMOVED lines=41> */
.L_x_2603:
[----:B--2---:R-:W-:Y:S01]  /*42a0*/  FADD.FTZ R3, R2, R18 ;  /* 0x0000001202037221 */ /* 0x004fe20000010000 */
[----:B------:R-:W-:-:S04]  /*42b0*/  @!P1 F2FP.F16.F32.PACK_AB R2, RZ, R12 ;  /* 0x0000000cff02923e */ /* 0x000fc800000000ff */
[----:B------:R-:W-:Y:S01]  /*42c0*/  @!P1 F2FP.F16.F32.PACK_AB R3, RZ, R3 ;  /* 0x00000003ff03923e */ /* 0x000fe200000000ff */
[----:B------:R0:W-:Y:S04]  /*42d0*/  @!P1 STG.E.U16 desc[UR14][R4.64+0x50], R2 ;  /* 0x0000500204009986 */ /* 0x0001e8000c10150e */
[----:B------:R2:W-:Y:S01]  /*42e0*/  @!P1 STG.E.U16 desc[UR14][R6.64+0x50], R3 ;  /* 0x0000500306009986 */ /* 0x0005e2000c10150e */
[----:B0-----:R-:W-:-:S07]  /*42f0*/  LEA.HI R2, R0, 0x3c, RZ, 0x1c ;  /* 0x0000003c00027811 */ /* 0x001fce00078fe0ff */
.L_x_2569:
[----:B------:R-:W-:Y:S05]  /*4300*/  BSYNC B0 ;  /* 0x0000000000007941 */ /* 0x000fea0003800000 */
.L_x_2568:
[----:B------:R-:W-:-:S13]  /*4310*/  ISETP.GE.U32.AND P0, PT, R40, 0x3c, PT ;  /* 0x0000003c2800780c */ /* 0x000fda0003f06070 */
[----:B------:R-:W-:Y:S05]  /*4320*/  @!P0 BRA `(.L_x_2567) ;  /* 0x0000000800988947 */ /* 0x000fea0003800000 */
[----:B------:R-:W-:Y:S01]  /*4330*/  ISETP.GT.U32.AND P0, PT, R43, 0x9, PT ;  /* 0x000000092b00780c */ /* 0x000fe20003f04070 */
[----:B01----:R-:W-:Y:S01]  /*4340*/  HFMA2.MMA R4, -RZ, RZ, 0, 0 ;  /* 0x00000000ff047435 */ /* 0x003fe200000001ff */
[----:B------:R-:W-:-:S11]  /*4350*/  UMOV UR5, 0xffff ;  /* 0x0000ffff00057882 */ /* 0x000fd60000000000 */
[C---:B--2---:R-:W-:Y:S02]  /*4360*/  @!P0 SHF.L.U32 R3, R43.reuse, 0x1, RZ ;  /* 0x000000012b038819 */ /* 0x044fe400000006ff */
        /* <DEDUP_REMOVED lines=14> */
[----:B------:R-:W-:Y:S02]  /*4450*/  @!P0 LOP3.LUT R7, R7, R8, RZ, 0x3c, !PT ;  /* 0x0000000807078212 */ /* 0x000fe400078e3cff */
[----:B------:R-:W-:Y:S02]  /*4460*/  @!P0 LEA R10, R43, UR4, 0x7 ;  /* 0x000000042b0a8c11 */ /* 0x000fe4000f8e38ff */
[----:B------:R-:W-:-:S02]  /*4470*/  @!P0 LOP3.LUT R9, R9, R12, RZ, 0x3c, !PT ;  /* 0x0000000c09098212 */ /* 0x000fc400078e3cff */
[----:B------:R-:W-:Y:S02]  /*4480*/  @!P0 LEA R18, R43, UR4, 0x7 ;  /* 0x000000042b128c11 */ /* 0x000fe4000f8e38ff */
[----:B------:R-:W-:Y:S02]  /*4490*/  @!P0 LEA R7, R7, R10, 0x2 ;  /* 0x0000000a07078211 */ /* 0x000fe400078e10ff */
[----:B------:R-:W-:Y:S02]  /*44a0*/  @!P0 LEA R10, R9, R18, 0x2 ;  /* 0x00000012090a8211 */ /* 0x000fe400078e10ff */
[----:B------:R-:W-:Y:S01]  /*44b0*/  @!P0 IADD3 R11, R2, 0x3c, RZ ;  /* 0x0000003c020b8810 */ /* 0x000fe20007ffe0ff */
[----:B------:R-:W3:Y:S01]  /*44c0*/  @!P0 LDS R8, [R7] ;  /* 0x0000000007088984 */ /* 0x000ee20000000800 */
[----:B------:R-:W-:Y:S02]  /*44d0*/  MOV R15, 0xffff ;  /* 0x0000ffff000f7802 */ /* 0x000fe40000000f00 */
[----:B------:R-:W-:Y:S01]  /*44e0*/  @!P0 LOP3.LUT R11, R11, R12, RZ, 0x3c, !PT ;  /* 0x0000000c0b0b8212 */ /* 0x000fe200078e3cff */
[----:B------:R-:W-:Y:S01]  /*44f0*/  @!P0 LDS R25, [R10+0x500] ;  /* 0x000500000a198984 */ /* 0x000fe20000000800 */
[----:B------:R-:W-:-:S02]  /*4500*/  MOV R26, 0xffff ;  /* 0x0000ffff001a7802 */ /* 0x000fc40000000f00 */
[----:B------:R-:W-:Y:S01]  /*4510*/  @!P0 LEA R27, R11, R18, 0x2 ;  /* 0x000000120b1b8211 */ /* 0x000fe200078e10ff */
[----:B------:R-:W-:Y:S01]  /*4520*/  @!P0 LDS R13, [R10] ;  /* 0x000000000a0d8984 */ /* 0x000fe20000000800 */
[----:B------:R-:W-:Y:S02]  /*4530*/  MOV R11, RZ ;  /* 0x000000ff000b7202 */ /* 0x000fe40000000f00 */
[----:B------:R-:W-:Y:S01]  /*4540*/  MOV R18, 0xffff ;  /* 0x0000ffff00127802 */ /* 0x000fe20000000f00 */
[----:B------:R4:W-:Y:S01]  /*4550*/  @!P0 LDS R9, [R7+0x500] ;  /* 0x0005000007098984 */ /* 0x0009e20000000800 */
[----:B------:R-:W-:Y:S02]  /*4560*/  MOV R12, RZ ;  /* 0x000000ff000c7202 */ /* 0x000fe40000000f00 */
[----:B------:R-:W-:Y:S01]  /*4570*/  MOV R22, RZ ;  /* 0x000000ff00167202 */ /* 0x000fe20000000f00 */
[----:B01----:R-:W0:Y:S01]  /*4580*/  SHFL.BFLY PT, R5, R4, 0x8, 0x101f ;  /* 0x0d101f0004057f89 */ /* 0x003e2200000e0000 */
[----:B------:R-:W-:-:S02]  /*4590*/  MOV R23, 0xffff ;  /* 0x0000ffff00177802 */ /* 0x000fc40000000f00 */
[----:B------:R-:W-:Y:S01]  /*45a0*/  MOV R17, 0xffff ;  /* 0x0000ffff00117802 */ /* 0x000fe20000000f00 */
[----:B--2---:R-:W1:Y:S01]  /*45b0*/  SHFL.BFLY PT, R18, R3, 0x8, 0x101f ;  /* 0x0d101f0003127f89 */ /* 0x004e6200000e0000 */
[----:B----4-:R-:W-:Y:S02]  /*45c0*/  MOV R7, RZ ;  /* 0x000000ff00077202 */ /* 0x010fe40000000f00 */
[----:B------:R-:W-:Y:S01]  /*45d0*/  MOV R16, 0xffff ;  /* 0x0000ffff00107802 */ /* 0x000fe20000000f00 */
[----:B------:R-:W2:Y:S01]  /*45e0*/  @!P0 LDS R10, [R27] ;  /* 0x000000001b0a8984 */ /* 0x000ea20000000800 */
[----:B------:R-:W-:Y:S02]  /*45f0*/  MOV R31, 0xffff ;  /* 0x0000ffff001f7802 */ /* 0x000fe40000000f00 */
[----:B------:R-:W-:Y:S02]  /*4600*/  IADD3 R29, R2, R41, RZ ;  /* 0x00000029021d7210 */ /* 0x000fe40007ffe0ff */
[----:B---3--:R-:W-:Y:S01]  /*4610*/  @!P0 MOV R20, R8 ;  /* 0x0000000800148202 */ /* 0x008fe20000000f00 */
[----:B0-----:R-:W-:Y:S01]  /*4620*/  FADD.FTZ R5, R5, R4 ;  /* 0x0000000405057221 */ /* 0x001fe20000010000 */
[----:B------:R0:W-:Y:S01]  /*4630*/  @!P0 LDS R8, [R27+0x500] ;  /* 0x000500001b088984 */ /* 0x0001e20000000800 */
[----:B------:R-:W-:Y:S01]  /*4640*/  @!P0 MOV R11, R25 ;  /* 0x00000019000b8202 */ /* 0x000fe20000000f00 */
[----:B-1----:R-:W-:-:S02]  /*4650*/  FADD.FTZ R4, R18, R3 ;  /* 0x0000000312047221 */ /* 0x002fc40000010000 */
        /* <DEDUP_REMOVED lines=54> */
[----:B------:R-:W-:Y:S02]  /*49c0*/  MOV R3, 0xffff ;  /* 0x0000ffff00037802 */ /* 0x000fe40000000f00 */
        /* <DEDUP_REMOVED lines=18> */
[----:B------:R-:W-:Y:S01]  /*4af0*/  @!P0 F2FP.F16.F32.PACK_AB R18, RZ, R5 ;  /* 0x00000005ff12823e */ /* 0x000fe200000000ff */
[----:B------:R-:W4:Y:S01]  /*4b00*/  @!P0 LDC.64 R6, c[0x0][0x220] ;  /* 0x00008800ff068b82 */ /* 0x000f220000000a00 */
[----:B------:R-:W4:Y:S01]  /*4b10*/  SHFL.BFLY PT, R20, R19, 0x2, 0x101f ;  /* 0x0c501f0013147f89 */ /* 0x000f2200000e0000 */
[----:B--2---:R-:W-:Y:S01]  /*4b20*/  FADD.FTZ R32, R4, R3 ;  /* 0x0000000304207221 */ /* 0x004fe20000010000 */
[----:B------:R-:W-:-:S04]  /*4b30*/  @!P0 IMAD.WIDE R10, R29, 0x2, R10 ;  /* 0x000000021d0a8825 */ /* 0x000fc800078e020a */
[----:B-----5:R-:W-:Y:S01]  /*4b40*/  FADD.FTZ R22, R23, R22 ;  /* 0x0000001617167221 */ /* 0x020fe20000010000 */
[----:B------:R-:W-:Y:S01]  /*4b50*/  @!P0 F2FP.F16.F32.PACK_AB R32, RZ, R32 ;  /* 0x00000020ff20823e */ /* 0x000fe200000000ff */
[----:B------:R-:W2:Y:S01]  /*4b60*/  @!P0 LDC.64 R4, c[0x0][0x218] ;  /* 0x00008600ff048b82 */ /* 0x000ea20000000a00 */
[----:B------:R-:W-:Y:S01]  /*4b70*/  MOV R23, 0xffff ;  /* 0x0000ffff00177802 */ /* 0x000fe20000000f00 */
[----:B------:R-:W-:-:S04]  /*4b80*/  @!P0 IMAD.WIDE R8, R29, 0x2, R8 ;  /* 0x000000021d088825 */ /* 0x000fc800078e0208 */
[----:B0-----:R-:W-:Y:S01]  /*4b90*/  FADD.FTZ R21, R24, R21 ;  /* 0x0000001518157221 */ /* 0x001fe20000010000 */
[----:B-1----:R-:W-:Y:S01]  /*4ba0*/  @!P0 IMAD.WIDE R12, R29, 0x2, R12 ;  /* 0x000000021d0c8825 */ /* 0x002fe200078e020c */
[----:B------:R-:W0:Y:S03]  /*4bb0*/  @!P0 LDC.64 R2, c[0x0][0x220] ;  /* 0x00008800ff028b82 */ /* 0x000e260000000a00 */
[----:B------:R-:W-:Y:S01]  /*4bc0*/  FADD.FTZ R26, R26, R27 ;  /* 0x0000001b1a1a7221 */ /* 0x000fe20000010000 */
[----:B------:R-:W1:Y:S01]  /*4bd0*/  SHFL.BFLY PT, R23, R30, 0x1, 0x101f ;  /* 0x0c301f001e177f89 */ /* 0x000e6200000e0000 */
[----:B---3--:R-:W-:-:S03]  /*4be0*/  FADD.FTZ R25, R25, R28 ;  /* 0x0000001c19197221 */ /* 0x008fc60000010000 */
[----:B------:R3:W-:Y:S01]  /*4bf0*/  @!P0 STG.E.U16 desc[UR14][R12.64], R18 ;  /* 0x000000120c008986 */ /* 0x0007e2000c10150e */
[----:B------:R-:W-:Y:S01]  /*4c00*/  @!P0 F2FP.F16.F32.PACK_AB R14, RZ, R26 ;  /* 0x0000001aff0e823e */ /* 0x000fe200000000ff */
[----:B----4-:R-:W-:-:S04]  /*4c10*/  @!P0 IMAD.WIDE R6, R29, 0x2, R6 ;  /* 0x000000021d068825 */ /* 0x010fc800078e0206 */
[----:B------:R-:W-:Y:S01]  /*4c20*/  FADD.FTZ R19, R19, R20 ;  /* 0x0000001413137221 */ /* 0x000fe20000010000 */
[----:B------:R4:W-:Y:S01]  /*4c30*/  @!P0 STG.E.U16 desc[UR14][R10.64], R32 ;  /* 0x000000200a008986 */ /* 0x0009e2000c10150e */
[C---:B--2---:R-:W-:Y:S01]  /*4c40*/  @!P0 IMAD.WIDE R4, R29.reuse, 0x2, R4 ;  /* 0x000000021d048825 */ /* 0x044fe200078e0204 */
[----:B---3--:R-:W-:Y:S02]  /*4c50*/  @!P0 F2FP.F16.F32.PACK_AB R13, RZ, R21 ;  /* 0x00000015ff0d823e */ /* 0x008fe400000000ff */
[----:B------:R-:W-:Y:S02]  /*4c60*/  MOV R18, 0xffff ;  /* 0x0000ffff00127802 */ /* 0x000fe40000000f00 */
[----:B----4-:R-:W-:Y:S02]  /*4c70*/  @!P0 F2FP.F16.F32.PACK_AB R11, RZ, R22 ;  /* 0x00000016ff0b823e */ /* 0x010fe400000000ff */
[----:B------:R-:W-:Y:S01]  /*4c80*/  @!P0 F2FP.F16.F32.PACK_AB R21, RZ, R25 ;  /* 0x00000019ff15823e */ /* 0x000fe200000000ff */
[----:B0-----:R-:W-:Y:S01]  /*4c90*/  @!P0 IMAD.WIDE R2, R29, 0x2, R2 ;  /* 0x000000021d028825 */ /* 0x001fe200078e0202 */
[----:B------:R0:W2:Y:S03]  /*4ca0*/  SHFL.BFLY PT, R18, R19, 0x1, 0x101f ;  /* 0x0c301f0013127f89 */ /* 0x0000a600000e0000 */
[----:B-1----:R-:W-:Y:S01]  /*4cb0*/  FADD.FTZ R23, R30, R23 ;  /* 0x000000171e177221 */ /* 0x002fe20000010000 */
[----:B------:R0:W-:Y:S04]  /*4cc0*/  @!P0 STG.E.U16 desc[UR14][R8.64+0x28], R11 ;  /* 0x0000280b08008986 */ /* 0x0001e8000c10150e */
[----:B------:R0:W-:Y:S04]  /*4cd0*/  @!P0 STG.E.U16 desc[UR14][R6.64+0x28], R13 ;  /* 0x0000280d06008986 */ /* 0x0001e8000c10150e */
[----:B------:R0:W-:Y:S04]  /*4ce0*/  @!P0 STG.E.U16 desc[UR14][R4.64+0x50], R14 ;  /* 0x0000500e04008986 */ /* 0x0001e8000c10150e */
[----:B------:R0:W-:Y:S02]  /*4cf0*/  @!P0 STG.E.U16 desc[UR14][R2.64+0x50], R21 ;  /* 0x0000501502008986 */ /* 0x0001e4000c10150e */
.L_x_2637:
[----:B0-----:R-:W0:Y:S01]  /*4d00*/  @!P0 LDC.64 R2, c[0x0][0x218] ;  /* 0x00008600ff028b82 */ /* 0x001e220000000a00 */
        /* <DEDUP_REMOVED lines=8> */
.L_x_2567:
[----:B------:R-:W-:Y:S05]  /*4d90*/  WARPSYNC.ALL ;  /* 0x0000000000007948 */ /* 0x000fea0003800000 */
[----:B------:R-:W-:Y:S01]  /*4da0*/  BAR.SYNC.DEFER_BLOCKING 0x0 ;  /* 0x0000000000007b1d */ /* 0x000fe20000010000 */
[C---:B------:R-:W-:Y:S02]  /*4db0*/  ISETP.GE.AND P0, PT, R41.reuse, -0x1e00, PT ;  /* 0xffffe2002900780c */ /* 0x040fe40003f06270 */
[----:B------:R-:W-:-:S11]  /*4dc0*/  IADD3 R41, R41, 0x2800, RZ ;  /* 0x0000280029297810 */ /* 0x000fd60007ffe0ff */
[----:B------:R-:W-:Y:S05]  /*4dd0*/  @!P0 BRA `(.L_x_2574) ;  /* 0xffffffe000548947 */ /* 0x000fea000383ffff */
[----:B------:R-:W-:Y:S05]  /*4de0*/  EXIT ;  /* 0x000000000000794d */ /* 0x000fea0003800000 */
.L_x_2570:
[----:B------:R-:W-:Y:S01]  /*4df0*/  HFMA2.MMA R15, -RZ, RZ, 0, 0.000503063201904296875 ;  /* 0x0000101fff0f7435 */ /* 0x000fe200000001ff */
[----:B-1----:R-:W-:Y:S01]  /*4e00*/  MOV R17, R2 ;  /* 0x0000000200117202 */ /* 0x002fe20000000f00 */
[----:B------:R-:W-:Y:S01]  /*4e10*/  IMAD.MOV.U32 R16, RZ, RZ, 0x8 ;  /* 0x00000008ff107424 */ /* 0x000fe200078e00ff */
[----:B------:R-:W-:-:S08]  /*4e20*/  MOV R14, 0xffff ;  /* 0x0000ffff000e7802 */ /* 0x000fd00000000f00 */
[----:B0-2---:R-:W-:Y:S05]  /*4e30*/  WARPSYNC.COLLECTIVE R14, `(.L_x_2575) ;  /* 0x000000000e087348 */ /* 0x005fea0003c00000 */
[----:B------:R1:W3:Y:S02]  /*4e40*/  SHFL.BFLY P2, R18, R17, R16, R15 ;  /* 0x0c00001011127389 */ /* 0x0002e4000004000f */
[----:B0123--:R-:W-:Y:S01]  /*4e50*/  ENDCOLLECTIVE ;  /* 0x000000000000791b */ /* 0x00ffe20003800000 */
.L_x_2575:
[----:B------:R-:W-:Y:S02]  /*4e60*/  MOV R17, R3 ;  /* 0x0000000300117202 */ /* 0x000fe40000000f00 */
[----:B------:R-:W-:-:S07]  /*4e70*/  MOV R5, R18 ;  /* 0x0000001200057202 */ /* 0x000fce0000000f00 */
[----:B------:R-:W-:Y:S05]  /*4e80*/  WARPSYNC.COLLECTIVE R14, `(.L_x_2576) ;  /* 0x000000000e087348 */ /* 0x000fea0003c00000 */
[----:B------:R0:W1:Y:S02]  /*4e90*/  SHFL.BFLY P2, R18, R17, R16, R15 ;  /* 0x0c00001011127389 */ /* 0x000064000004000f */
[----:B01----:R-:W-:Y:S01]  /*4ea0*/  ENDCOLLECTIVE ;  /* 0x000000000000791b */ /* 0x003fe20003800000 */
.L_x_2576:
[----:B------:R-:W-:Y:S01]  /*4eb0*/  FADD.FTZ R5, R5, R2 ;  /* 0x0000000205057221 */ /* 0x000fe20000010000 */
[----:B------:R-:W-:-:S04]  /*4ec0*/  HFMA2.MMA R16, -RZ, RZ, 0, 2.384185791015625e-07 ;  /* 0x00000004ff107435 */ /* 0x000fc800000001ff */
[----:B------:R-:W-:Y:S02]  /*4ed0*/  MOV R17, R5 ;  /* 0x0000000500117202 */ /* 0x000fe40000000f00 */
[----:B------:R-:W-:-:S07]  /*4ee0*/  MOV R4, R18 ;  /* 0x0000001200047202 */ /* 0x000fce0000000f00 */
[----:B------:R-:W-:Y:S05]  /*4ef0*/  WARPSYNC.COLLECTIVE R14, `(.L_x_2577) ;  /* 0x000000000e087348 */ /* 0x000fea0003c00000 */
[----:B------:R0:W1:Y:S02]  /*4f00*/  SHFL.BFLY P2, R18, R17, R16, R15 ;  /* 0x0c00001011127389 */ /* 0x000064000004000f */
[----:B01----:R-:W-:Y:S01]  /*4f10*/  ENDCOLLECTIVE ;  /* 0x000000000000791b */ /* 0x003fe20003800000 */
.L_x_2577:
[----:B------:R-:W-:-:S05]  /*4f20*/  FADD.FTZ R4, R4, R3 ;  /* 0x0000000304047221 */ /* 0x000fca0000010000 */
[----:B------:R-:W-:Y:S01]  /*4f30*/  MOV R17, R4 ;  /* 0x0000000400117202 */ /* 0x000fe20000000f00 */
[----:B------:R-:W-:-:S07]  /*4f40*/  IMAD.MOV.U32 R6, RZ, RZ, R18 ;  /* 0x000000ffff067224 */ /* 0x000fce00078e0012 */
[----:B------:R-:W-:Y:S05]  /*4f50*/  WARPSYNC.COLLECTIVE R14, `(.L_x_2578) ;  /* 0x000000000e087348 */ /* 0x000fea0003c00000 */
[----:B------:R0:W1:Y:S02]  /*4f60*/  SHFL.BFLY P2, R18, R17, R16, R15 ;  /* 0x0c00001011127389 */ /* 0x000064000004000f */
[----:B01----:R-:W-:Y:S01]  /*4f70*/  ENDCOLLECTIVE ;  /* 0x000000000000791b */ /* 0x003fe20003800000 */
.L_x_2578:
[----:B------:R-:W-:Y:S01]  /*4f80*/  FADD.FTZ R6, R5, R6 ;  /* 0x0000000605067221 */ /* 0x000fe20000010000 */
[----:B------:R-:W-:-:S04]  /*4f90*/  HFMA2.MMA R16, -RZ, RZ, 0, 1.1920928955078125e-07 ;  /* 0x00000002ff107435 */ /* 0x000fc800000001ff */
[----:B------:R-:W-:Y:S02]  /*4fa0*/  MOV R17, R6 ;  /* 0x0000000600117202 */ /* 0x000fe40000000f00 */
[----:B------:R-:W-:-:S07]  /*4fb0*/  MOV R7, R18 ;  /* 0x0000001200077202 */ /* 0x000fce0000000f00 */
[----:B------:R-:W-:Y:S05]  /*4fc0*/  WARPSYNC.COLLECTIVE R14, `(.L_x_2579) ;  /* 0x000000000e087348 */ /* 0x000fea0003c00000 */
[----:B------:R0:W1:Y:S02]  /*4fd0*/  SHFL.BFLY P2, R18, R17, R16, R15 ;  /* 0x0c00001011127389 */ /* 0x000064000004000f */
[----:B01----:R-:W-:Y:S01]  /*4fe0*/  ENDCOLLECTIVE ;  /* 0x000000000000791b */ /* 0x003fe20003800000 */
.L_x_2579:
[----:B------:R-:W-:-:S05]  /*4ff0*/  FADD.FTZ R7, R4, R7 ;  /* 0x0000000704077221 */ /* 0x000fca0000010000 */
[----:B------:R-:W-:Y:S02]  /*5000*/  MOV R17, R7 ;  /* 0x0000000700117202 */ /* 0x000fe40000000f00 */
[----:B------:R-:W-:-:S07]  /*5010*/  MOV R9, R18 ;  /* 0x0000001200097202 */ /* 0x000fce0000000f00 */
[----:B------:R-:W-:Y:S05]  /*5020*/  WARPSYNC.COLLECTIVE R14, `(.L_x_2580) ;  /* 0x000000000e087348 */ /* 0x000fea0003c00000 */
[----:B------:R0:W1:Y:S02]  /*5030*/  SHFL.BFLY P2, R18, R17, R16, R15 ;  /* 0x0c00001011127389 */ /* 0x000064000004000f */
[----:B01----:R-:W-:Y:S01]  /*5040*/  ENDCOLLECTIVE ;  /* 0x000000000000791b */ /* 0x003fe20003800000 */
.L_x_2580:
[----:B------:R-:W-:Y:S01]  /*5050*/  FADD.FTZ R9, R6, R9 ;  /* 0x0000000906097221 */ /* 0x000fe20000010000 */
[----:B------:R-:W-:-:S03]  /*5060*/  HFMA2.MMA R16, -RZ, RZ, 0, 5.9604644775390625e-08 ;  /* 0x00000001ff107435 */ /* 0x000fc600000001ff */
[----:B------:R-:W-:Y:S01]  /*5070*/  IMAD.MOV.U32 R17, RZ, RZ, R9 ;  /* 0x000000ffff117224 */ /* 0x000fe200078e0009 */
[----:B------:R-:W-:-:S07]  /*5080*/  MOV R2, R18 ;  /* 0x0000001200027202 */ /* 0x000fce0000000f00 */
[----:B------:R-:W-:Y:S05]  /*5090*/  WARPSYNC.COLLECTIVE R14, `(.L_x_2581) ;  /* 0x000000000e087348 */ /* 0x000fea0003c00000 */
[----:B------:R0:W1:Y:S02]  /*50a0*/  SHFL.BFLY P2, R18, R17, R16, R15 ;  /* 0x0c00001011127389 */ /* 0x000064000004000f */
[----:B01----:R-:W-:Y:S01]  /*50b0*/  ENDCOLLECTIVE ;  /* 0x000000000000791b */ /* 0x003fe20003800000 */
.L_x_2581:
[----:B------:R-:W-:-:S05]  /*50c0*/  FADD.FTZ R2, R7, R2 ;  /* 0x0000000207027221 */ /* 0x000fca0000010000 */
[----:B------:R-:W-:Y:S02]  /*50d0*/  MOV R17, R2 ;  /* 0x0000000200117202 */ /* 0x000fe40000000f00 */
[----:B------:R-:W-:-:S07]  /*50e0*/  MOV R8, R18 ;  /* 0x0000001200087202 */ /* 0x000fce0000000f00 */
[----:B------:R-:W-:Y:S05]  /*50f0*/  WARPSYNC.COLLECTIVE R14, `(.L_x_2582) ;  /* 0x000000000e087348 */ /* 0x000fea0003c00000 */
[----:B------:R0:W1:Y:S02]  /*5100*/  SHFL.BFLY P2, R18, R17, R16, R15 ;  /* 0x0c00001011127389 */ /* 0x000064000004000f */
[----:B01----:R-:W-:Y:S01]  /*5110*/  ENDCOLLECTIVE ;  /* 0x000000000000791b */ /* 0x003fe20003800000 */
.L_x_2582:
[----:B------:R-:W-:Y:S01]  /*5120*/  FADD.FTZ R8, R9, R8 ;  /* 0x0000000809087221 */ /* 0x000fe20000010000 */
[----:B------:R-:W-:Y:S06]  /*5130*/  BRA `(.L_x_2583) ;  /* 0xffffffe800f87947 */ /* 0x000fec000383ffff */
.L_x_2571:
        /* <DEDUP_REMOVED lines=8> */
.L_x_2585:
[----:B------:R-:W-:Y:S05]  /*51c0*/  BSYNC B1 ;  /* 0x0000000000017941 */ /* 0x000fea0003800000 */
.L_x_2584:
[----:B------:R-:W-:Y:S01]  /*51d0*/  HFMA2.MMA R16, -RZ, RZ, 0, 4.76837158203125e-07 ;  /* 0x00000008ff107435 */ /* 0x000fe200000001ff */
[----:B------:R-:W-:Y:S01]  /*51e0*/  MOV R17, R3 ;  /* 0x0000000300117202 */ /* 0x000fe20000000f00 */
[----:B------:R-:W-:Y:S01]  /*51f0*/  IMAD.MOV.U32 R9, RZ, RZ, R18 ;  /* 0x000000ffff097224 */ /* 0x000fe200078e0012 */
[----:B------:R-:W-:Y:S02]  /*5200*/  MOV R15, 0x101f ;  /* 0x0000101f000f7802 */ /* 0x000fe40000000f00 */
[----:B------:R-:W-:Y:S01]  /*5210*/  MOV R14, 0xffff ;  /* 0x0000ffff000e7802 */ /* 0x000fe20000000f00 */
[----:B------:R-:W-:-:S07]  /*5220*/  FADD.FTZ R9, R9, R2 ;  /* 0x0000000209097221 */ /* 0x000fce0000010000 */
[----:B------:R-:W-:Y:S05]  /*5230*/  WARPSYNC.COLLECTIVE R14, `(.L_x_2586) ;  /* 0x000000000e087348 */ /* 0x000fea0003c00000 */
[----:B------:R0:W1:Y:S02]  /*5240*/  SHFL.BFLY P2, R18, R17, R16, R15 ;  /* 0x0c00001011127389 */ /* 0x000064000004000f */
[----:B01----:R-:W-:Y:S01]  /*5250*/  ENDCOLLECTIVE ;  /* 0x000000000000791b */ /* 0x003fe20003800000 */
.L_x_2586:
[----:B------:R-:W-:Y:S01]  /*5260*/  HFMA2.MMA R16, -RZ, RZ, 0, 2.384185791015625e-07 ;  /* 0x00000004ff107435 */ /* 0x000fe200000001ff */
[----:B------:R-:W-:Y:S02]  /*5270*/  MOV R17, R9 ;  /* 0x0000000900117202 */ /* 0x000fe40000000f00 */
[----:B------:R-:W-:-:S08]  /*5280*/  MOV R8, R18 ;  /* 0x0000001200087202 */ /* 0x000fd00000000f00 */
[----:B------:R-:W-:Y:S05]  /*5290*/  WARPSYNC.COLLECTIVE R14, `(.L_x_2587) ;  /* 0x000000000e087348 */ /* 0x000fea0003c00000 */
[----:B------:R0:W1:Y:S02]  /*52a0*/  SHFL.BFLY P2, R18, R17, R16, R15 ;  /* 0x0c00001011127389 */ /* 0x000064000004000f */
[----:B01----:R-:W-:Y:S01]  /*52b0*/  ENDCOLLECTIVE ;  /* 0x000000000000791b */ /* 0x003fe20003800000 */
.L_x_2587:
[----:B------:R-:W-:-:S05]  /*52c0*/  FADD.FTZ R8, R8, R3 ;  /* 0x0000000308087221 */ /* 0x000fca0000010000 */
[----:B------:R-:W-:Y:S01]  /*52d0*/  MOV R17, R8 ;  /* 0x0000000800117202 */ /* 0x000fe20000000f00 */
[----:B------:R-:W-:-:S07]  /*52e0*/  IMAD.MOV.U32 R10, RZ, RZ, R18 ;  /* 0x000000ffff0a7224 */ /* 0x000fce00078e0012 */
[----:B------:R-:W-:Y:S05]  /*52f0*/  WARPSYNC.COLLECTIVE R14, `(.L_x_2588) ;  /* 0x000000000e087348 */ /* 0x000fea0003c00000 */
[----:B------:R0:W1:Y:S02]  /*5300*/  SHFL.BFLY P2, R18, R17, R16, R15 ;  /* 0x0c00001011127389 */ /* 0x000064000004000f */
[----:B01----:R-:W-:Y:S01]  /*5310*/  ENDCOLLECTIVE ;  /* 0x000000000000791b */ /* 0x003fe20003800000 */
.L_x_2588:
[----:B------:R-:W-:Y:S01]  /*5320*/  FADD.FTZ R10, R9, R10 ;  /* 0x0000000a090a7221 */ /* 0x000fe20000010000 */
[----:B------:R-:W-:-:S04]  /*5330*/  HFMA2.MMA R16, -RZ, RZ, 0, 1.1920928955078125e-07 ;  /* 0x00000002ff107435 */ /* 0x000fc800000001ff */
[----:B------:R-:W-:Y:S02]  /*5340*/  MOV R17, R10 ;  /* 0x0000000a00117202 */ /* 0x000fe40000000f00 */
[----:B------:R-:W-:-:S07]  /*5350*/  MOV R11, R18 ;  /* 0x00000012000b7202 */ /* 0x000fce0000000f00 */
[----:B------:R-:W-:Y:S05]  /*5360*/  WARPSYNC.COLLECTIVE R14, `(.L_x_2589) ;  /* 0x000000000e087348 */ /* 0x000fea0003c00000 */
[----:B------:R0:W1:Y:S02]  /*5370*/  SHFL.BFLY P2, R18, R17, R16, R15 ;  /* 0x0c00001011127389 */ /* 0x000064000004000f */
[----:B01----:R-:W-:Y:S01]  /*5380*/  ENDCOLLECTIVE ;  /* 0x000000000000791b */ /* 0x003fe20003800000 */
.L_x_2589:
[----:B------:R-:W-:-:S05]  /*5390*/  FADD.FTZ R11, R8, R11 ;  /* 0x0000000b080b7221 */ /* 0x000fca0000010000 */
[----:B------:R-:W-:Y:S02]  /*53a0*/  MOV R17, R11 ;  /* 0x0000000b00117202 */ /* 0x000fe40000000f00 */
[----:B------:R-:W-:-:S07]  /*53b0*/  MOV R13, R18 ;  /* 0x00000012000d7202 */ /* 0x000fce0000000f00 */
[----:B------:R-:W-:Y:S05]  /*53c0*/  WARPSYNC.COLLECTIVE R14, `(.L_x_2590) ;  /* 0x000000000e087348 */ /* 0x000fea0003c00000 */
[----:B------:R0:W1:Y:S02]  /*53d0*/  SHFL.BFLY P2, R18, R17, R16, R15 ;  /* 0x0c00001011127389 */ /* 0x000064000004000f */
[----:B01----:R-:W-:Y:S01]  /*53e0*/  ENDCOLLECTIVE ;  /* 0x000000000000791b */ /* 0x003fe20003800000 */
.L_x_2590:
[----:B------:R-:W-:Y:S01]  /*53f0*/  FADD.FTZ R13, R10, R13 ;  /* 0x0000000d0a0d7221 */ /* 0x000fe20000010000 */
[----:B------:R-:W-:-:S03]  /*5400*/  HFMA2.MMA R16, -RZ, RZ, 0, 5.9604644775390625e-08 ;  /* 0x00000001ff107435 */ /* 0x000fc600000001ff */
[----:B------:R-:W-:Y:S01]  /*5410*/  IMAD.MOV.U32 R17, RZ, RZ, R13 ;  /* 0x000000ffff117224 */ /* 0x000fe200078e000d */
[----:B------:R-:W-:-:S07]  /*5420*/  MOV R2, R18 ;  /* 0x0000001200027202 */ /* 0x000fce0000000f00 */
[----:B------:R-:W-:Y:S05]  /*5430*/  WARPSYNC.COLLECTIVE R14, `(.L_x_2591) ;  /* 0x000000000e087348 */ /* 0x000fea0003c00000 */
[----:B------:R0:W1:Y:S02]  /*5440*/  SHFL.BFLY P2, R18, R17, R16, R15 ;  /* 0x0c00001011127389 */ /* 0x000064000004000f */
[----:B01----:R-:W-:Y:S01]  /*5450*/  ENDCOLLECTIVE ;  /* 0x000000000000791b */ /* 0x003fe20003800000 */
.L_x_2591:
[----:B------:R-:W-:-:S05]  /*5460*/  FADD.FTZ R2, R11, R2 ;  /* 0x000000020b027221 */ /* 0x000fca0000010000 */
[----:B------:R-:W-:Y:S02]  /*5470*/  MOV R17, R2 ;  /* 0x0000000200117202 */ /* 0x000fe40000000f00 */
[----:B------:R-:W-:-:S07]  /*5480*/  MOV R12, R18 ;  /* 0x00000012000c7202 */ /* 0x000fce0000000f00 */
[----:B------:R-:W-:Y:S05]  /*5490*/  WARPSYNC.COLLECTIVE R14, `(.L_x_2592) ;  /* 0x000000000e087348 */ /* 0x000fea0003c00000 */
[----:B------:R0:W1:Y:S02]  /*54a0*/  SHFL.BFLY P2, R18, R17, R16, R15 ;  /* 0x0c00001011127389 */ /* 0x000064000004000f */
[----:B01----:R-:W-:Y:S01]  /*54b0*/  ENDCOLLECTIVE ;  /* 0x000000000000791b */ /* 0x003fe20003800000 */
.L_x_2592:
[----:B------:R-:W-:Y:S01]  /*54c0*/  FADD.FTZ R12, R13, R12 ;  /* 0x0000000c0d0c7221 */ /* 0x000fe20000010000 */
[----:B------:R-:W-:Y:S06]  /*54d0*/  BRA `(.L_x_2593) ;  /* 0xffffffe800cc7947 */ /* 0x000fec000383ffff */
.L_x_2572:
        /* <DEDUP_REMOVED lines=8> */
.L_x_2595:
[----:B------:R-:W-:Y:S05]  /*5560*/  BSYNC B1 ;  /* 0x0000000000017941 */ /* 0x000fea0003800000 */
.L_x_2594:
        /* <DEDUP_REMOVED lines=9> */
.L_x_2596:
[----:B------:R-:W-:Y:S01]  /*5600*/  HFMA2.MMA R16, -RZ, RZ, 0, 2.384185791015625e-07 ;  /* 0x00000004ff107435 */ /* 0x000fe200000001ff */
[----:B------:R-:W-:Y:S02]  /*5610*/  MOV R17, R9 ;  /* 0x0000000900117202 */ /* 0x000fe40000000f00 */
[----:B------:R-:W-:-:S08]  /*5620*/  MOV R8, R18 ;  /* 0x0000001200087202 */ /* 0x000fd00000000f00 */
[----:B------:R-:W-:Y:S05]  /*5630*/  WARPSYNC.COLLECTIVE R14, `(.L_x_2597) ;  /* 0x000000000e087348 */ /* 0x000fea0003c00000 */
[----:B------:R0:W1:Y:S02]  /*5640*/  SHFL.BFLY P2, R18, R17, R16, R15 ;  /* 0x0c00001011127389 */ /* 0x000064000004000f */
[----:B01----:R-:W-:Y:S01]  /*5650*/  ENDCOLLECTIVE ;  /* 0x000000000000791b */ /* 0x003fe20003800000 */
.L_x_2597:
[----:B------:R-:W-:-:S05]  /*5660*/  FADD.FTZ R8, R8, R3 ;  /* 0x0000000308087221 */ /* 0x000fca0000010000 */
[----:B------:R-:W-:Y:S01]  /*5670*/  MOV R17, R8 ;  /* 0x0000000800117202 */ /* 0x000fe20000000f00 */
[----:B------:R-:W-:-:S07]  /*5680*/  IMAD.MOV.U32 R10, RZ, RZ, R18 ;  /* 0x000000ffff0a7224 */ /* 0x000fce00078e0012 */
[----:B------:R-:W-:Y:S05]  /*5690*/  WARPSYNC.COLLECTIVE R14, `(.L_x_2598) ;  /* 0x000000000e087348 */ /* 0x000fea0003c00000 */
[----:B------:R0:W1:Y:S02]  /*56a0*/  SHFL.BFLY P2, R18, R17, R16, R15 ;  /* 0x0c00001011127389 */ /* 0x000064000004000f */
[----:B01----:R-:W-:Y:S01]  /*56b0*/  ENDCOLLECTIVE ;  /* 0x000000000000791b */ /* 0x003fe20003800000 */
.L_x_2598:
[----:B------:R-:W-:Y:S01]  /*56c0*/  FADD.FTZ R10, R9, R10 ;  /* 0x0000000a090a7221 */ /* 0x000fe20000010000 */
[----:B------:R-:W-:-:S04]  /*56d0*/  HFMA2.MMA R16, -RZ, RZ, 0, 1.1920928955078125e-07 ;  /* 0x00000002ff107435 */ /* 0x000fc800000001ff */
[----:B------:R-:W-:Y:S02]  /*56e0*/  MOV R17, R10 ;  /* 0x0000000a00117202 */ /* 0x000fe40000000f00 */
[----:B------:R-:W-:-:S07]  /*56f0*/  MOV R11, R18 ;  /* 0x00000012000b7202 */ /* 0x000fce0000000f00 */
[----:B------:R-:W-:Y:S05]  /*5700*/  WARPSYNC.COLLECTIVE R14, `(.L_x_2599) ;  /* 0x000000000e087348 */ /* 0x000fea0003c00000 */
[----:B------:R0:W1:Y:S02]  /*5710*/  SHFL.BFLY P2, R18, R17, R16, R15 ;  /* 0x0c00001011127389 */ /* 0x000064000004000f */
[----:B01----:R-:W-:Y:S01]  /*5720*/  ENDCOLLECTIVE ;  /* 0x000000000000791b */ /* 0x003fe20003800000 */
.L_x_2599:
[----:B------:R-:W-:-:S05]  /*5730*/  FADD.FTZ R11, R8, R11 ;  /* 0x0000000b080b7221 */ /* 0x000fca0000010000 */
[----:B------:R-:W-:Y:S02]  /*5740*/  MOV R17, R11 ;  /* 0x0000000b00117202 */ /* 0x000fe40000000f00 */
[----:B------:R-:W-:-:S07]  /*5750*/  MOV R13, R18 ;  /* 0x00000012000d7202 */ /* 0x000fce0000000f00 */
[----:B------:R-:W-:Y:S05]  /*5760*/  WARPSYNC.COLLECTIVE R14, `(.L_x_2600) ;  /* 0x000000000e087348 */ /* 0x000fea0003c00000 */
[----:B------:R0:W1:Y:S02]  /*5770*/  SHFL.BFLY P2, R18, R17, R16, R15 ;  /* 0x0c00001011127389 */ /* 0x000064000004000f */
[----:B01----:R-:W-:Y:S01]  /*5780*/  ENDCOLLECTIVE ;  /* 0x000000000000791b */ /* 0x003fe20003800000 */
.L_x_2600:
[----:B------:R-:W-:Y:S01]  /*5790*/  FADD.FTZ R13, R10, R13 ;  /* 0x0000000d0a0d7221 */ /* 0x000fe20000010000 */
[----:B------:R-:W-:-:S03]  /*57a0*/  HFMA2.MMA R16, -RZ, RZ, 0, 5.9604644775390625e-08 ;  /* 0x00000001ff107435 */ /* 0x000fc600000001ff */
[----:B------:R-:W-:Y:S01]  /*57b0*/  IMAD.MOV.U32 R17, RZ, RZ, R13 ;  /* 0x000000ffff117224 */ /* 0x000fe200078e000d */
[----:B------:R-:W-:-:S07]  /*57c0*/  MOV R2, R18 ;  /* 0x0000001200027202 */ /* 0x000fce0000000f00 */
[----:B------:R-:W-:Y:S05]  /*57d0*/  WARPSYNC.COLLECTIVE R14, `(.L_x_2601) ;  /* 0x000000000e087348 */ /* 0x000fea0003c00000 */
[----:B------:R0:W1:Y:S02]  /*57e0*/  SHFL.BFLY P2, R18, R17, R16, R15 ;  /* 0x0c00001011127389 */ /* 0x000064000004000f */
[----:B01----:R-:W-:Y:S01]  /*57f0*/  ENDCOLLECTIVE ;  /* 0x000000000000791b */ /* 0x003fe20003800000 */
.L_x_2601:
[----:B------:R-:W-:-:S05]  /*5800*/  FADD.FTZ R2, R11, R2 ;  /* 0x000000020b027221 */ /* 0x000fca0000010000 */
[----:B------:R-:W-:Y:S02]  /*5810*/  MOV R17, R2 ;  /* 0x0000000200117202 */ /* 0x000fe40000000f00 */
[----:B------:R-:W-:-:S07]  /*5820*/  MOV R12, R18 ;  /* 0x00000012000c7202 */ /* 0x000fce0000000f00 */
[----:B------:R-:W-:Y:S05]  /*5830*/  WARPSYNC.COLLECTIVE R14, `(.L_x_2602) ;  /* 0x000000000e087348 */ /* 0x000fea0003c00000 */
[----:B------:R0:W1:Y:S02]  /*5840*/  SHFL.BFLY P2, R18, R17, R16, R15 ;  /* 0x0c00001011127389 */ /* 0x000064000004000f */
[----:B01----:R-:W-:Y:S01]  /*5850*/  ENDCOLLECTIVE ;  /* 0x000000000000791b */ /* 0x003fe20003800000 */
.L_x_2602:
[----:B------:R-:W-:Y:S01]  /*5860*/  FADD.FTZ R12, R13, R12 ;  /* 0x0000000c0d0c7221 */ /* 0x000fe20000010000 */
[----:B------:R-:W-:Y:S06]  /*5870*/  BRA `(.L_x_2603) ;  /* 0xffffffe800887947 */ /* 0x000fec000383ffff */
.L_x_2573:
        /* <DEDUP_REMOVED lines=8> */
.L_x_2605:
[----:B------:R-:W-:Y:S05]  /*5900*/  BSYNC B0 ;  /* 0x0000000000007941 */ /* 0x000fea0003800000 */
.L_x_2604:
[----:B------:R-:W-:Y:S01]  /*5910*/  HFMA2.MMA R16, -RZ, RZ, 0, 4.76837158203125e-07 ;  /* 0x00000008ff107435 */ /* 0x000fe200000001ff */
[----:B------:R-:W-:Y:S01]  /*5920*/  MOV R17, R3 ;  /* 0x0000000300117202 */ /* 0x000fe20000000f00 */
[----:B------:R-:W-:Y:S01]  /*5930*/  IMAD.MOV.U32 R5, RZ, RZ, R18 ;  /* 0x000000ffff057224 */ /* 0x000fe200078e0012 */
[----:B------:R-:W-:Y:S01]  /*5940*/  MOV R15, 0x101f ;  /* 0x0000101f000f7802 */ /* 0x000fe20000000f00 */
[----:B------:R-:W-:Y:S01]  /*5950*/  IMAD.MOV.U32 R20, RZ, RZ, RZ ;  /* 0x000000ffff147224 */ /* 0x000fe200078e00ff */
[----:B------:R-:W-:Y:S01]  /*5960*/  MOV R14, 0xffff ;  /* 0x0000ffff000e7802 */ /* 0x000fe20000000f00 */
[----:B------:R-:W-:Y:S01]  /*5970*/  FADD.FTZ R5, R5, R4 ;  /* 0x0000000405057221 */ /* 0x000fe20000010000 */
[----:B------:R-:W-:Y:S01]  /*5980*/  @!P0 SHF.L.U32 R8, R43, 0x1, RZ ;  /* 0x000000012b088819 */ /* 0x000fe200000006ff */
[----:B------:R-:W-:Y:S01]  /*5990*/  HFMA2.MMA R22, -RZ, RZ, 0, 0 ;  /* 0x00000000ff167435 */ /* 0x000fe200000001ff */
[----:B------:R-:W-:-:S10]  /*59a0*/  @!P0 IADD3 R7, R2, 0x14, RZ ;  /* 0x0000001402078810 */ /* 0x000fd40007ffe0ff */
[----:B------:R-:W-:Y:S05]  /*59b0*/  WARPSYNC.COLLECTIVE R14, `(.L_x_2606) ;  /* 0x000000000e087348 */ /* 0x000fea0003c00000 */
[----:B------:R0:W1:Y:S02]  /*59c0*/  SHFL.BFLY P2, R18, R17, R16, R15 ;  /* 0x0c00001011127389 */ /* 0x000064000004000f */
[----:B01----:R-:W-:Y:S01]  /*59d0*/  ENDCOLLECTIVE ;  /* 0x000000000000791b */ /* 0x003fe20003800000 */
.L_x_2606:
[----:B------:R-:W-:Y:S02]  /*59e0*/  @!P0 LEA R10, R43, UR4, 0x7 ;  /* 0x000000042b0a8c11 */ /* 0x000fe4000f8e38ff */
[----:B------:R-:W-:Y:S02]  /*59f0*/  @!P0 LOP3.LUT R7, R7, R8, RZ, 0x3c, !PT ;  /* 0x0000000807078212 */ /* 0x000fe400078e3cff */
[----:B------:R-:W-:Y:S02]  /*5a00*/  @!P0 SHF.L.U32 R12, R43, 0x1, RZ ;  /* 0x000000012b0c8819 */ /* 0x000fe400000006ff */
[----:B------:R-:W-:Y:S02]  /*5a10*/  @!P0 LEA R7, R7, R10, 0x2 ;  /* 0x0000000a07078211 */ /* 0x000fe400078e10ff */
[----:B------:R-:W-:Y:S02]  /*5a20*/  MOV R11, RZ ;  /* 0x000000ff000b7202 */ /* 0x000fe40000000f00 */
[----:B------:R-:W-:Y:S01]  /*5a30*/  IADD3 R29, R2, R41, RZ ;  /* 0x00000029021d7210 */ /* 0x000fe20007ffe0ff */
[----:B------:R0:W1:Y:S01]  /*5a40*/  @!P0 LDS R8, [R7] ;  /* 0x0000000007088984 */ /* 0x0000620000000800 */
[----:B------:R-:W-:Y:S01]  /*5a50*/  HFMA2.MMA R16, -RZ, RZ, 0, 2.384185791015625e-07 ;  /* 0x00000004ff107435 */ /* 0x000fe200000001ff */
[----:B------:R-:W-:-:S02]  /*5a60*/  MOV R17, R5 ;  /* 0x0000000500117202 */ /* 0x000fc40000000f00 */
[----:B------:R0:W2:Y:S01]  /*5a70*/  @!P0 LDS R9, [R7+0x500] ;  /* 0x0005000007098984 */ /* 0x0000a20000000800 */
[----:B------:R-:W-:-:S07]  /*5a80*/  FADD.FTZ R4, R18, R3 ;  /* 0x0000000312047221 */ /* 0x000fce0000010000 */
[----:B012---:R-:W-:Y:S05]  /*5a90*/  WARPSYNC.COLLECTIVE R14, `(.L_x_2607) ;  /* 0x000000000e087348 */ /* 0x007fea0003c00000 */
[----:B------:R3:W4:Y:S02]  /*5aa0*/  SHFL.BFLY P2, R18, R17, R16, R15 ;  /* 0x0c00001011127389 */ /* 0x000724000004000f */
[----:B01234-:R-:W-:Y:S01]  /*5ab0*/  ENDCOLLECTIVE ;  /* 0x000000000000791b */ /* 0x01ffe20003800000 */
.L_x_2607:
[----:B------:R-:W-:Y:S01]  /*5ac0*/  MOV R17, R4 ;  /* 0x0000000400117202 */ /* 0x000fe20000000f00 */
[----:B------:R-:W-:-:S07]  /*5ad0*/  IMAD.MOV.U32 R6, RZ, RZ, R18 ;  /* 0x000000ffff067224 */ /* 0x000fce00078e0012 */
[----:B------:R-:W-:Y:S05]  /*5ae0*/  WARPSYNC.COLLECTIVE R14, `(.L_x_2608) ;  /* 0x000000000e087348 */ /* 0x000fea0003c00000 */
[----:B------:R0:W1:Y:S02]  /*5af0*/  SHFL.BFLY P2, R18, R17, R16, R15 ;  /* 0x0c00001011127389 */ /* 0x000064000004000f */
[----:B01----:R-:W-:Y:S01]  /*5b00*/  ENDCOLLECTIVE ;  /* 0x000000000000791b */ /* 0x003fe20003800000 */
.L_x_2608:
[----:B------:R-:W-:Y:S01]  /*5b10*/  @!P0 MOV R20, R8 ;  /* 0x0000000800148202 */ /* 0x000fe20000000f00 */
[----:B------:R-:W-:Y:S01]  /*5b20*/  FADD.FTZ R6, R5, R6 ;  /* 0x0000000605067221 */ /* 0x000fe20000010000 */
[----:B------:R-:W-:Y:S02]  /*5b30*/  @!P0 MOV R22, R9 ;  /* 0x0000000900168202 */ /* 0x000fe40000000f00 */
[----:B------:R-:W-:-:S04]  /*5b40*/  @!P0 IADD3 R9, R2, 0x28, RZ ;  /* 0x0000002802098810 */ /* 0x000fc80007ffe0ff */
[----:B------:R-:W-:Y:S01]  /*5b50*/  @!P0 LOP3.LUT R9, R9, R12, RZ, 0x3c, !PT ;  /* 0x0000000c09098212 */ /* 0x000fe200078e3cff */
[----:B------:R-:W-:Y:S02]  /*5b60*/  HFMA2.MMA R12, -RZ, RZ, 0, 0 ;  /* 0x00000000ff0c7435 */ /* 0x000fe400000001ff */
[----:B------:R-:W-:Y:S01]  /*5b70*/  HFMA2.MMA R16, -RZ, RZ, 0, 1.1920928955078125e-07 ;  /* 0x00000002ff107435 */ /* 0x000fe200000001ff */
[----:B------:R-:W-:Y:S01]  /*5b80*/  MOV R17, R6 ;  /* 0x0000000600117202 */ /* 0x000fe20000000f00 */
[----:B------:R-:W-:-:S09]  /*5b90*/  FADD.FTZ R3, R4, R18 ;  /* 0x0000001204037221 */ /* 0x000fd20000010000 */
[----:B------:R-:W-:Y:S05]  /*5ba0*/  WARPSYNC.COLLECTIVE R14, `(.L_x_2609) ;  /* 0x000000000e087348 */ /* 0x000fea0003c00000 */
[----:B------:R0:W1:Y:S02]  /*5bb0*/  SHFL.BFLY P2, R18, R17, R16, R15 ;  /* 0x0c00001011127389 */ /* 0x000064000004000f */
[----:B01----:R-:W-:Y:S01]  /*5bc0*/  ENDCOLLECTIVE ;  /* 0x000000000000791b */ /* 0x003fe20003800000 */
.L_x_2609:
[----:B------:R-:W-:Y:S02]  /*5bd0*/  MOV R17, R3 ;  /* 0x0000000300117202 */ /* 0x000fe40000000f00 */
[----:B------:R-:W-:-:S07]  /*5be0*/  MOV R5, R18 ;  /* 0x0000001200057202 */ /* 0x000fce0000000f00 */
[----:B------:R-:W-:Y:S05]  /*5bf0*/  WARPSYNC.COLLECTIVE R14, `(.L_x_2610) ;  /* 0x000000000e087348 */ /* 0x000fea0003c00000 */
[----:B------:R0:W1:Y:S02]  /*5c00*/  SHFL.BFLY P2, R18, R17, R16, R15 ;  /* 0x0c00001011127389 */ /* 0x000064000004000f */
[----:B01----:R-:W-:Y:S01]  /*5c10*/  ENDCOLLECTIVE ;  /* 0x000000000000791b */ /* 0x003fe20003800000 */
.L_x_2610:
[----:B------:R-:W-:Y:S01]  /*5c20*/  FADD.FTZ R5, R6, R5 ;  /* 0x0000000506057221 */ /* 0x000fe20000010000 */
[----:B------:R-:W-:-:S04]  /*5c30*/  HFMA2.MMA R16, -RZ, RZ, 0, 5.9604644775390625e-08 ;  /* 0x00000001ff107435 */ /* 0x000fc800000001ff */
[----:B------:R-:W-:Y:S01]  /*5c40*/  MOV R17, R5 ;  /* 0x0000000500117202 */ /* 0x000fe20000000f00 */
[----:B------:R-:W-:-:S07]  /*5c50*/  FADD.FTZ R4, R3, R18 ;  /* 0x0000001203047221 */ /* 0x000fce0000010000 */
[----:B------:R-:W-:Y:S05]  /*5c60*/  WARPSYNC.COLLECTIVE R14, `(.L_x_2611) ;  /* 0x000000000e087348 */ /* 0x000fea0003c00000 */
[----:B------:R0:W1:Y:S02]  /*5c70*/  SHFL.BFLY P2, R18, R17, R16, R15 ;  /* 0x0c00001011127389 */ /* 0x000064000004000f */
[----:B01----:R-:W-:Y:S01]  /*5c80*/  ENDCOLLECTIVE ;  /* 0x000000000000791b */ /* 0x003fe20003800000 */
.L_x_2611:
[----:B------:R-:W-:Y:S02]  /*5c90*/  MOV R17, R4 ;  /* 0x0000000400117202 */ /* 0x000fe40000000f00 */
[----:B------:R-:W-:-:S07]  /*5ca0*/  MOV R6, R18 ;  /* 0x0000001200067202 */ /* 0x000fce0000000f00 */
[----:B------:R-:W-:Y:S05]  /*5cb0*/  WARPSYNC.COLLECTIVE R14, `(.L_x_2612) ;  /* 0x000000000e087348 */ /* 0x000fea0003c00000 */
[----:B------:R0:W1:Y:S02]  /*5cc0*/  SHFL.BFLY P2, R18, R17, R16, R15 ;  /* 0x0c00001011127389 */ /* 0x000064000004000f */
[----:B01----:R-:W-:Y:S01]  /*5cd0*/  ENDCOLLECTIVE ;  /* 0x000000000000791b */ /* 0x003fe20003800000 */
.L_x_2612:
[----:B------:R-:W-:Y:S01]  /*5ce0*/  FADD.FTZ R5, R5, R6 ;  /* 0x0000000605057221 */ /* 0x000fe20000010000 */
[----:B------:R-:W-:Y:S01]  /*5cf0*/  HFMA2.MMA R16, -RZ, RZ, 0, 4.76837158203125e-07 ;  /* 0x00000008ff107435 */ /* 0x000fe200000001ff */
[----:B------:R-:W-:Y:S01]  /*5d00*/  MOV R17, R20 ;  /* 0x0000001400117202 */ /* 0x000fe20000000f00 */
[----:B------:R-:W-:-:S09]  /*5d10*/  IMAD.MOV.U32 R3, RZ, RZ, R18 ;  /* 0x000000ffff037224 */ /* 0x000fd200078e0012 */
[----:B------:R-:W-:Y:S05]  /*5d20*/  WARPSYNC.COLLECTIVE R14, `(.L_x_2613) ;  /* 0x000000000e087348 */ /* 0x000fea0003c00000 */
[----:B------:R0:W1:Y:S02]  /*5d30*/  SHFL.BFLY P2, R18, R17, R16, R15 ;  /* 0x0c00001011127389 */ /* 0x000064000004000f */
[----:B01----:R-:W-:Y:S01]  /*5d40*/  ENDCOLLECTIVE ;  /* 0x000000000000791b */ /* 0x003fe20003800000 */
.L_x_2613:
[----:B------:R-:W-:Y:S01]  /*5d50*/  FADD.FTZ R32, R4, R3 ;  /* 0x0000000304207221 */ /* 0x000fe20000010000 */
[----:B------:R-:W-:Y:S02]  /*5d60*/  MOV R17, R22 ;  /* 0x0000001600117202 */ /* 0x000fe40000000f00 */
[----:B------:R-:W-:-:S07]  /*5d70*/  MOV R19, R18 ;  /* 0x0000001200137202 */ /* 0x000fce0000000f00 */
[----:B------:R-:W-:Y:S05]  /*5d80*/  WARPSYNC.COLLECTIVE R14, `(.L_x_2614) ;  /* 0x000000000e087348 */ /* 0x000fea0003c00000 */
[----:B------:R0:W1:Y:S02]  /*5d90*/  SHFL.BFLY P2, R18, R17, R16, R15 ;  /* 0x0c00001011127389 */ /* 0x000064000004000f */
[----:B01----:R-:W-:Y:S01]  /*5da0*/  ENDCOLLECTIVE ;  /* 0x000000000000791b */ /* 0x003fe20003800000 */
.L_x_2614:
[----:B------:R-:W-:-:S05]  /*5db0*/  FADD.FTZ R19, R19, R20 ;  /* 0x0000001413137221 */ /* 0x000fca0000010000 */
[----:B------:R-:W-:Y:S01]  /*5dc0*/  MOV R17, R19 ;  /* 0x0000001300117202 */ /* 0x000fe20000000f00 */
[----:B------:R-:W-:Y:S01]  /*5dd0*/  IMAD.MOV.U32 R16, RZ, RZ, 0x4 ;  /* 0x00000004ff107424 */ /* 0x000fe200078e00ff */
[----:B------:R-:W-:-:S07]  /*5de0*/  MOV R21, R18 ;  /* 0x0000001200157202 */ /* 0x000fce0000000f00 */
[----:B------:R-:W-:Y:S05]  /*5df0*/  WARPSYNC.COLLECTIVE R14, `(.L_x_2615) ;  /* 0x000000000e087348 */ /* 0x000fea0003c00000 */
[----:B------:R0:W1:Y:S02]  /*5e00*/  SHFL.BFLY P2, R18, R17, R16, R15 ;  /* 0x0c00001011127389 */ /* 0x000064000004000f */
[----:B01----:R-:W-:Y:S01]  /*5e10*/  ENDCOLLECTIVE ;  /* 0x000000000000791b */ /* 0x003fe20003800000 */
.L_x_2615:
[----:B------:R-:W-:-:S05]  /*5e20*/  FADD.FTZ R21, R21, R22 ;  /* 0x0000001615157221 */ /* 0x000fca0000010000 */
[----:B------:R-:W-:Y:S02]  /*5e30*/  MOV R17, R21 ;  /* 0x0000001500117202 */ /* 0x000fe40000000f00 */
[----:B------:R-:W-:-:S07]  /*5e40*/  MOV R8, R18 ;  /* 0x0000001200087202 */ /* 0x000fce0000000f00 */
[----:B------:R-:W-:Y:S05]  /*5e50*/  WARPSYNC.COLLECTIVE R14, `(.L_x_2616) ;  /* 0x000000000e087348 */ /* 0x000fea0003c00000 */
[----:B------:R0:W1:Y:S02]  /*5e60*/  SHFL.BFLY P2, R18, R17, R16, R15 ;  /* 0x0c00001011127389 */ /* 0x000064000004000f */
[----:B01----:R-:W-:Y:S01]  /*5e70*/  ENDCOLLECTIVE ;  /* 0x000000000000791b */ /* 0x003fe20003800000 */
.L_x_2616:
        /* <DEDUP_REMOVED lines=11> */
.L_x_2617:
[----:B------:R0:W1:Y:S04]  /*5f30*/  @!P0 LDS R13, [R10] ;  /* 0x000000000a0d8984 */ /* 0x0000680000000800 */
[----:B------:R0:W2:Y:S01]  /*5f40*/  @!P0 LDS R25, [R10+0x500] ;  /* 0x000500000a198984 */ /* 0x0000a20000000800 */
[----:B------:R-:W-:Y:S01]  /*5f50*/  MOV R17, R24 ;  /* 0x0000001800117202 */ /* 0x000fe20000000f00 */
[----:B------:R-:W-:-:S07]  /*5f60*/  IMAD.MOV.U32 R8, RZ, RZ, R18 ;  /* 0x000000ffff087224 */ /* 0x000fce00078e0012 */
[----:B012---:R-:W-:Y:S05]  /*5f70*/  WARPSYNC.COLLECTIVE R14, `(.L_x_2618) ;  /* 0x000000000e087348 */ /* 0x007fea0003c00000 */
[----:B------:R3:W4:Y:S02]  /*5f80*/  SHFL.BFLY P2, R18, R17, R16, R15 ;  /* 0x0c00001011127389 */ /* 0x000724000004000f */
[----:B01234-:R-:W-:Y:S01]  /*5f90*/  ENDCOLLECTIVE ;  /* 0x000000000000791b */ /* 0x01ffe20003800000 */
.L_x_2618:
        /* <DEDUP_REMOVED lines=9> */
.L_x_2619:
[----:B------:R-:W-:Y:S01]  /*6030*/  FADD.FTZ R24, R24, R7 ;  /* 0x0000000718187221 */ /* 0x000fe20000010000 */
[----:B------:R-:W-:-:S04]  /*6040*/  HFMA2.MMA R7, -RZ, RZ, 0, 0 ;  /* 0x00000000ff077435 */ /* 0x000fc800000001ff */
[----:B------:R-:W-:Y:S02]  /*6050*/  MOV R17, R24 ;  /* 0x0000001800117202 */ /* 0x000fe40000000f00 */
[----:B------:R-:W-:-:S07]  /*6060*/  MOV R22, R18 ;  /* 0x0000001200167202 */ /* 0x000fce0000000f00 */
[----:B------:R-:W-:Y:S05]  /*6070*/  WARPSYNC.COLLECTIVE R14, `(.L_x_2620) ;  /* 0x000000000e087348 */ /* 0x000fea0003c00000 */
[----:B------:R0:W1:Y:S02]  /*6080*/  SHFL.BFLY P2, R18, R17, R16, R15 ;  /* 0x0c00001011127389 */ /* 0x000064000004000f */
[----:B01----:R-:W-:Y:S01]  /*6090*/  ENDCOLLECTIVE ;  /* 0x000000000000791b */ /* 0x003fe20003800000 */
.L_x_2620:
[----:B------:R-:W-:Y:S01]  /*60a0*/  FADD.FTZ R22, R23, R22 ;  /* 0x0000001617167221 */ /* 0x000fe20000010000 */
[----:B------:R-:W-:Y:S01]  /*60b0*/  HFMA2.MMA R16, -RZ, RZ, 0, 4.76837158203125e-07 ;  /* 0x00000008ff107435 */ /* 0x000fe200000001ff */
[----:B------:R-:W-:Y:S02]  /*60c0*/  MOV R17, R12 ;  /* 0x0000000c00117202 */ /* 0x000fe40000000f00 */
[----:B------:R-:W-:-:S08]  /*60d0*/  MOV R21, R18 ;  /* 0x0000001200157202 */ /* 0x000fd00000000f00 */
[----:B------:R-:W-:Y:S05]  /*60e0*/  WARPSYNC.COLLECTIVE R14, `(.L_x_2621) ;  /* 0x000000000e087348 */ /* 0x000fea0003c00000 */
[----:B------:R0:W1:Y:S02]  /*60f0*/  SHFL.BFLY P2, R18, R17, R16, R15 ;  /* 0x0c00001011127389 */ /* 0x000064000004000f */
[----:B01----:R-:W-:Y:S01]  /*6100*/  ENDCOLLECTIVE ;  /* 0x000000000000791b */ /* 0x003fe20003800000 */
.L_x_2621:
[----:B------:R-:W-:Y:S01]  /*6110*/  FADD.FTZ R21, R24, R21 ;  /* 0x0000001518157221 */ /* 0x000fe20000010000 */
[----:B------:R-:W-:Y:S02]  /*6120*/  MOV R17, R11 ;  /* 0x0000000b00117202 */ /* 0x000fe40000000f00 */
[----:B------:R-:W-:-:S07]  /*6130*/  MOV R13, R18 ;  /* 0x00000012000d7202 */ /* 0x000fce0000000f00 */
[----:B------:R-:W-:Y:S05]  /*6140*/  WARPSYNC.COLLECTIVE R14, `(.L_x_2622) ;  /* 0x000000000e087348 */ /* 0x000fea0003c00000 */
[----:B------:R0:W1:Y:S02]  /*6150*/  SHFL.BFLY P2, R18, R17, R16, R15 ;  /* 0x0c00001011127389 */ /* 0x000064000004000f */
[----:B01----:R-:W-:Y:S01]  /*6160*/  ENDCOLLECTIVE ;  /* 0x000000000000791b */ /* 0x003fe20003800000 */
.L_x_2622:
        /* <DEDUP_REMOVED lines=8> */
.L_x_2623:
        /* <DEDUP_REMOVED lines=8> */
.L_x_2624:
        /* <DEDUP_REMOVED lines=10> */
.L_x_2625:
[----:B------:R0:W1:Y:S04]  /*6310*/  @!P0 LDS R10, [R27] ;  /* 0x000000001b0a8984 */ /* 0x0000680000000800 */
[----:B------:R0:W2:Y:S01]  /*6320*/  @!P0 LDS R8, [R27+0x500] ;  /* 0x000500001b088984 */ /* 0x0000a20000000800 */
[----:B------:R-:W-:Y:S02]  /*6330*/  MOV R17, R25 ;  /* 0x0000001900117202 */ /* 0x000fe40000000f00 */
[----:B------:R-:W-:-:S07]  /*6340*/  MOV R11, R18 ;  /* 0x00000012000b7202 */ /* 0x000fce0000000f00 */
[----:B012---:R-:W-:Y:S05]  /*6350*/  WARPSYNC.COLLECTIVE R14, `(.L_x_2626) ;  /* 0x000000000e087348 */ /* 0x007fea0003c00000 */
[----:B------:R3:W4:Y:S02]  /*6360*/  SHFL.BFLY P2, R18, R17, R16, R15 ;  /* 0x0c00001011127389 */ /* 0x000724000004000f */
[----:B01234-:R-:W-:Y:S01]  /*6370*/  ENDCOLLECTIVE ;  /* 0x000000000000791b */ /* 0x01ffe20003800000 */
.L_x_2626:
        /* <DEDUP_REMOVED lines=9> */
.L_x_2627:
[----:B------:R-:W-:Y:S01]  /*6410*/  ISETP.NE.AND P0, PT, R43, RZ, PT ;  /* 0x000000ff2b00720c */ /* 0x000fe20003f05270 */
[----:B------:R-:W-:-:S05]  /*6420*/  FADD.FTZ R25, R25, R12 ;  /* 0x0000000c19197221 */ /* 0x000fca0000010000 */
[----:B------:R-:W-:-:S07]  /*6430*/  MOV R17, R25 ;  /* 0x0000001900117202 */ /* 0x000fce0000000f00 */
[----:B------:R-:W0:Y:S01]  /*6440*/  @!P0 LDC.64 R12, c[0x0][0x218] ;  /* 0x00008600ff0c8b82 */ /* 0x000e220000000a00 */
[----:B------:R-:W-:-:S07]  /*6450*/  @!P0 F2FP.F16.F32.PACK_AB R32, RZ, R32 ;  /* 0x00000020ff20823e */ /* 0x000fce00000000ff */
[----:B------:R-:W1:Y:S01]  /*6460*/  @!P0 LDC.64 R2, c[0x0][0x220] ;  /* 0x00008800ff028b82 */ /* 0x000e620000000a00 */
[----:B------:R-:W-:-:S07]  /*6470*/  MOV R27, R18 ;  /* 0x00000012001b7202 */ /* 0x000fce0000000f00 */
[----:B01----:R-:W-:Y:S05]  /*6480*/  WARPSYNC.COLLECTIVE R14, `(.L_x_2628) ;  /* 0x000000000e087348 */ /* 0x003fea0003c00000 */
[----:B------:R2:W3:Y:S02]  /*6490*/  SHFL.BFLY P2, R18, R17, R16, R15 ;  /* 0x0c00001011127389 */ /* 0x0004e4000004000f */
[----:B0123--:R-:W-:Y:S01]  /*64a0*/  ENDCOLLECTIVE ;  /* 0x000000000000791b */ /* 0x00ffe20003800000 */
.L_x_2628:
        /* <DEDUP_REMOVED lines=9> */
.L_x_2629:
[----:B------:R-:W-:Y:S01]  /*6540*/  FADD.FTZ R25, R25, R28 ;  /* 0x0000001c19197221 */ /* 0x000fe20000010000 */
[----:B------:R-:W-:Y:S01]  /*6550*/  IMAD.MOV.U32 R17, RZ, RZ, R7 ;  /* 0x000000ffff117224 */ /* 0x000fe200078e0007 */
[----:B------:R-:W-:-:S07]  /*6560*/  MOV R30, R18 ;  /* 0x00000012001e7202 */ /* 0x000fce0000000f00 */
[----:B------:R-:W-:Y:S05]  /*6570*/  WARPSYNC.COLLECTIVE R14, `(.L_x_2630) ;  /* 0x000000000e087348 */ /* 0x000fea0003c00000 */
[----:B------:R0:W1:Y:S02]  /*6580*/  SHFL.BFLY P2, R18, R17, R16, R15 ;  /* 0x0c00001011127389 */ /* 0x000064000004000f */
[----:B01----:R-:W-:Y:S01]  /*6590*/  ENDCOLLECTIVE ;  /* 0x000000000000791b */ /* 0x003fe20003800000 */
.L_x_2630:
[----:B------:R-:W-:Y:S01]  /*65a0*/  FADD.FTZ R30, R30, R9 ;  /* 0x000000091e1e7221 */ /* 0x000fe20000010000 */
[----:B------:R-:W-:-:S04]  /*65b0*/  HFMA2.MMA R16, -RZ, RZ, 0, 2.384185791015625e-07 ;  /* 0x00000004ff107435 */ /* 0x000fc800000001ff */
[----:B------:R-:W-:Y:S02]  /*65c0*/  MOV R17, R30 ;  /* 0x0000001e00117202 */ /* 0x000fe40000000f00 */
[----:B------:R-:W-:-:S07]  /*65d0*/  MOV R10, R18 ;  /* 0x00000012000a7202 */ /* 0x000fce0000000f00 */
[----:B------:R-:W-:Y:S05]  /*65e0*/  WARPSYNC.COLLECTIVE R14, `(.L_x_2631) ;  /* 0x000000000e087348 */ /* 0x000fea0003c00000 */
[----:B------:R0:W1:Y:S02]  /*65f0*/  SHFL.BFLY P2, R18, R17, R16, R15 ;  /* 0x0c00001011127389 */ /* 0x000064000004000f */
[----:B01----:R-:W-:Y:S01]  /*6600*/  ENDCOLLECTIVE ;  /* 0x000000000000791b */ /* 0x003fe20003800000 */
.L_x_2631:
        /* <DEDUP_REMOVED lines=8> */
.L_x_2632:
[----:B------:R-:W-:Y:S01]  /*6690*/  FADD.FTZ R30, R30, R9 ;  /* 0x000000091e1e7221 */ /* 0x000fe20000010000 */
[C---:B------:R-:W-:Y:S01]  /*66a0*/  @!P0 IMAD.WIDE R10, R29.reuse, 0x2, R10 ;  /* 0x000000021d0a8825 */ /* 0x040fe200078e020a */
[----:B------:R-:W0:Y:S03]  /*66b0*/  @!P0 LDC.64 R8, c[0x0][0x218] ;  /* 0x00008600ff088b82 */ /* 0x000e260000000a00 */
[----:B------:R-:W-:Y:S01]  /*66c0*/  @!P0 IMAD.WIDE R6, R29, 0x2, R6 ;  /* 0x000000021d068825 */ /* 0x000fe200078e0206 */
[----:B------:R-:W-:Y:S01]  /*66d0*/  HFMA2.MMA R16, -RZ, RZ, 0, 1.1920928955078125e-07 ;  /* 0x00000002ff107435 */ /* 0x000fe200000001ff */
[----:B------:R-:W-:Y:S02]  /*66e0*/  MOV R17, R30 ;  /* 0x0000001e00117202 */ /* 0x000fe40000000f00 */
[----:B------:R-:W-:-:S08]  /*66f0*/  MOV R20, R18 ;  /* 0x0000001200147202 */ /* 0x000fd00000000f00 */
[----:B0-----:R-:W-:Y:S05]  /*6700*/  WARPSYNC.COLLECTIVE R14, `(.L_x_2633) ;  /* 0x000000000e087348 */ /* 0x001fea0003c00000 */
[----:B------:R1:W2:Y:S02]  /*6710*/  SHFL.BFLY P2, R18, R17, R16, R15 ;  /* 0x0c00001011127389 */ /* 0x0002a4000004000f */
[----:B012---:R-:W-:Y:S01]  /*6720*/  ENDCOLLECTIVE ;  /* 0x000000000000791b */ /* 0x007fe20003800000 */
.L_x_2633:
        /* <DEDUP_REMOVED lines=11> */
.L_x_2634:
        /* <DEDUP_REMOVED lines=14> */
.L_x_2635:
        /* <DEDUP_REMOVED lines=11> */
.L_x_2636:
[----:B------:R-:W-:Y:S01]  /*6970*/  FADD.FTZ R23, R30, R23 ;  /* 0x000000171e177221 */ /* 0x000fe20000010000 */
[----:B------:R-:W-:Y:S06]  /*6980*/  BRA `(.L_x_2637) ;  /* 0xffffffe000dc7947 */ /* 0x000fec000383ffff */
.L_x_2638:
        /* <DEDUP_REMOVED lines=15> */
.L_x_3584:


//--------------------- .text._ZN13group_norm_v218gn_bwd_cuda_kernelI6__halfLi320ELi1ELi16ELi160ELi256ELb1ELb1ELi16ELi320ELi320ELi4ELb1ELi9ELb0ELb0ELNS_15WgradSyncMethodE2ENS_16CompileConditionILi900EEEEEvPT_S6_S6_PKS5_S8_S8_S8_PKfflPfPj --------------------------
	.section	.text._ZN13group_norm_v218gn_bwd_cuda_kernelI6__halfLi320ELi1ELi16ELi160ELi256ELb1ELb1ELi16ELi320ELi320ELi4ELb1ELi9ELb0ELb0ELNS_15WgradSyncMethodE2ENS_16CompileConditionILi900EEEEEvPT_S6_S6_PKS5_S8_S8_S8_PKfflPfPj,"ax",@progbits
	.align	128
        .global         _ZN13group_norm_v218gn_bwd_cuda_kernelI6__halfLi320ELi1ELi16ELi160ELi256ELb1ELb1ELi16ELi320ELi320ELi4ELb1ELi9ELb0ELb0ELNS_15WgradSyncMethodE2ENS_16CompileConditionILi900EEEEEvPT_S6_S6_PKS5_S8_S8_S8_PKfflPfPj
        .type           _ZN13group_norm_v218gn_bwd_cuda_kernelI6__halfLi320ELi1ELi16ELi160ELi256ELb1ELb1ELi16ELi320ELi320ELi4ELb1ELi9ELb0ELb0ELNS_15WgradSyncMethodE2ENS_16CompileConditionILi900EEEEEvPT_S6_S6_PKS5_S8_S8_S8_PKfflPfPj,@function
        .size           _ZN13group_norm_v218gn_bwd_cuda_kernelI6__halfLi320ELi1ELi16ELi160ELi256ELb1ELb1ELi16ELi320ELi320ELi4ELb1ELi9ELb0ELb0ELNS_15WgradSyncMethodE2ENS_16CompileConditionILi900EEEEEvPT_S6_S6_PKS5_S8_S8_S8_PKfflPfPj,(.L_x_3585 - _ZN13group_norm_v218gn_bwd_cuda_kernelI6__halfLi320ELi1ELi16ELi160ELi256ELb1ELb1ELi16ELi320ELi320ELi4ELb1ELi9ELb0ELb0ELNS_15WgradSyncMethodE2ENS_16CompileConditionILi900EEEEEvPT_S6_S6_PKS5_S8_S8_S8_PKfflPfPj)
        .other          _ZN13group_norm_v218gn_bwd_cuda_kernelI6__halfLi320ELi1ELi16ELi160ELi256ELb1ELb1ELi16ELi320ELi320ELi4ELb1ELi9ELb0ELb0ELNS_15WgradSyncMethodE2ENS_16CompileConditionILi900EEEEEvPT_S6_S6_PKS5_S8_S8_S8_PKfflPfPj,@"STO_CUDA_ENTRY STV_DEFAULT"
_ZN13group_norm_v218gn_bwd_cuda_kernelI6__halfLi320ELi1ELi16ELi160ELi256ELb1ELb1ELi16ELi320ELi320ELi4ELb1ELi9ELb0ELb0ELNS_15WgradSyncMethodE2ENS_16CompileConditionILi900EEEEEvPT_S6_S6_PKS5_S8_S8_S8_PKfflPfPj:
.text._ZN13group_norm_v218gn_bwd_cuda_kernelI6__halfLi320ELi1ELi16ELi160ELi256ELb1ELb1ELi16ELi320ELi320ELi4ELb1ELi9ELb0ELb0ELNS_15WgradSyncMethodE2ENS_16CompileConditionILi900EEEEEvPT_S6_S6_PKS5_S8_S8_S8_PKfflPfPj:
        /* <DEDUP_REMOVED lines=30> */
.L_x_2641:
[----:B------:R-:W2:Y:S04]  /*01e0*/  LD.E.STRONG.GPU R0, desc[UR10][R2.64] ;  /* 0x0000000a02007980 */ /* 0x000ea8000c10f900 */
[----:B--2---:R-:W-:Y:S01]  /*01f0*/  CCTL.IVALL ;  /* 0x00000000ff00798f */ /* 0x004fe20002000000 */
[----:B------:R-:W-:Y:S05]  /*0200*/  YIELD ;  /* 0x0000000000007946 */ /* 0x000fea0003800000 */
[----:B-----5:R-:W-:-:S04]  /*0210*/  LOP3.LUT R0, R0, R5, RZ, 0x3c, !PT ;  /* 0x0000000500007212 */ /* 0x020fc800078e3cff */
[----:B------:R-:W-:-:S13]  /*0220*/  ISETP.GT.AND P0, PT, R0, -0x1, PT ;  /* 0xffffffff0000780c */ /* 0x000fda0003f04270 */
[----:B------:R-:W-:Y:S05]  /*0230*/  @P0 BRA `(.L_x_2641) ;  /* 0xfffffffc00e80947 */ /* 0x000fea000383ffff */
.L_x_2640:
[----:B------:R-:W-:Y:S05]  /*0240*/  WARPSYNC.ALL ;  /* 0x0000000000007948 */ /* 0x000fea0003800000 */
[----:B------:R-:W-:Y:S06]  /*0250*/  BAR.SYNC.DEFER_BLOCKING 0x0 ;  /* 0x0000000000007b1d */ /* 0x000fec0000010000 */
[----:B------:R-:W-:Y:S05]  /*0260*/  BRA `(.L_x_2642) ;  /* 0x0000003c00307947 */ /* 0x000fea0003800000 */
.L_x_2639:
        /* <DEDUP_REMOVED lines=11> */
[----:B------:R-:W-:Y:S02]  /*0320*/  LEA.HI R2, R5, R30, RZ, 0x2 ;  /* 0x0000001e05027211 */ /* 0x000fe400078f10ff */
[----:B------:R-:W-:Y:S01]  /*0330*/  IADD3 R0, R0, R7, RZ ;  /* 0x0000000700007210 */ /* 0x000fe20007ffe0ff */
[----:B------:R-:W-:Y:S01]  /*0340*/  IMAD R32, R7, -0x50, R30 ;  /* 0xffffffb007207824 */ /* 0x000fe200078e021e */
[----:B------:R-:W-:-:S02]  /*0350*/  SHF.R.S32.HI R93, RZ, 0x2, R2 ;  /* 0x00000002ff5d7819 */ /* 0x000fc40000011402 */
[----:B------:R-:W-:Y:S01]  /*0360*/  LEA.HI R5, R5, R30, RZ, 0x4 ;  /* 0x0000001e05057211 */ /* 0x000fe200078f20ff */
[----:B------:R-:W-:Y:S01]  /*0370*/  IMAD R33, R32, 0x28, R31 ;  /* 0x0000002820217824 */ /* 0x000fe200078e021f */
[C---:B------:R-:W-:Y:S01]  /*0380*/  IADD3 R3, R93.reuse, 0x50, RZ ;  /* 0x000000505d037810 */ /* 0x040fe20007ffe0ff */
[----:B------:R-:W-:Y:S01]  /*0390*/  IMAD R38, R0, 0xa00, RZ ;  /* 0x00000a0000267824 */ /* 0x000fe200078e02ff */
[C---:B------:R-:W-:Y:S02]  /*03a0*/  IADD3 R6, R93.reuse, 0xa0, RZ ;  /* 0x000000a05d067810 */ /* 0x040fe40007ffe0ff */
[----:B------:R-:W-:Y:S02]  /*03b0*/  IADD3 R8, R93, 0xf0, RZ ;  /* 0x000000f05d087810 */ /* 0x000fe40007ffe0ff */
[----:B------:R-:W-:Y:S02]  /*03c0*/  SHF.R.S32.HI R4, RZ, 0x1f, R3 ;  /* 0x0000001fff047819 */ /* 0x000fe40000011403 */
[----:B------:R-:W-:-:S02]  /*03d0*/  LEA R33, R7, R33, 0x3 ;  /* 0x0000002107217211 */ /* 0x000fc400078e18ff */
[----:B------:R-:W-:Y:S02]  /*03e0*/  SHF.R.S32.HI R7, RZ, 0x1f, R6 ;  /* 0x0000001fff077819 */ /* 0x000fe40000011406 */
[----:B------:R-:W-:Y:S02]  /*03f0*/  SHF.R.S32.HI R9, RZ, 0x1f, R8 ;  /* 0x0000001fff097819 */ /* 0x000fe40000011408 */
[----:B------:R-:W-:Y:S02]  /*0400*/  LEA.HI R4, R4, R3, RZ, 0x2 ;  /* 0x0000000304047211 */ /* 0x000fe400078f10ff */
[----:B------:R-:W-:Y:S02]  /*0410*/  LOP3.LUT R3, R2, 0xfffffffc, RZ, 0xc0, !PT ;  /* 0xfffffffc02037812 */ /* 0x000fe400078ec0ff */
[----:B------:R-:W-:Y:S02]  /*0420*/  LEA.HI R7, R7, R6, RZ, 0x2 ;  /* 0x0000000607077211 */ /* 0x000fe400078f10ff */
[----:B------:R-:W-:-:S02]  /*0430*/  LEA.HI R9, R9, R8, RZ, 0x2 ;  /* 0x0000000809097211 */ /* 0x000fc400078f10ff */
[----:B------:R-:W-:Y:S02]  /*0440*/  SHF.R.U32.HI R34, RZ, 0x4, R5 ;  /* 0x00000004ff227819 */ /* 0x000fe40000011605 */
[----:B------:R-:W-:Y:S02]  /*0450*/  IADD3 R3, -R3, R30, RZ ;  /* 0x0000001e03037210 */ /* 0x000fe40007ffe1ff */
[----:B------:R-:W-:Y:S02]  /*0460*/  SHF.R.U32.HI R4, RZ, 0x2, R4 ;  /* 0x00000002ff047819 */ /* 0x000fe40000011604 */
[----:B------:R-:W-:Y:S02]  /*0470*/  SHF.R.U32.HI R36, RZ, 0x2, R7 ;  /* 0x00000002ff247819 */ /* 0x000fe40000011607 */
[----:B------:R-:W-:Y:S02]  /*0480*/  SHF.R.U32.HI R2, RZ, 0x2, R9 ;  /* 0x00000002ff027819 */ /* 0x000fe40000011609 */
[----:B------:R-:W-:-:S02]  /*0490*/  LOP3.LUT R34, R3, 0x3, R34, 0x78, !PT ;  /* 0x0000000303227812 */ /* 0x000fc400078e7822 */
[C---:B------:R-:W-:Y:S02]  /*04a0*/  LOP3.LUT R35, R3.reuse, 0x3, R4, 0x78, !PT ;  /* 0x0000000303237812 */ /* 0x040fe400078e7804 */
[C---:B------:R-:W-:Y:S02]  /*04b0*/  LOP3.LUT R36, R3.reuse, 0x3, R36, 0x78, !PT ;  /* 0x0000000303247812 */ /* 0x040fe400078e7824 */
[----:B------:R-:W-:-:S07]  /*04c0*/  LOP3.LUT R37, R3, 0x3, R2, 0x78, !PT ;  /* 0x0000000303257812 */ /* 0x000fce00078e7802 */
.L_x_2654:
[C---:B------:R-:W-:Y:S01]  /*04d0*/  LOP3.LUT R49, R47.reuse, 0x7, RZ, 0xc0, !PT ;  /* 0x000000072f317812 */ /* 0x040fe200078ec0ff */
[----:B------:R-:W-:Y:S01]  /*04e0*/  ULDC.64 UR8, c[0x0][0x248] ;  /* 0x0000920000087ab9 */ /* 0x000fe20000000a00 */
[--C-:B------:R-:W-:Y:S01]  /*04f0*/  SHF.R.U64 R5, R47, 0x3, R48.reuse ;  /* 0x000000032f057819 */ /* 0x100fe20000001230 */
[----:B------:R-:W0:Y:S01]  /*0500*/  LDC.64 R18, c[0x0][0x238] ;  /* 0x00008e00ff127b82 */ /* 0x000e220000000a00 */
[----:B------:R-:W-:Y:S01]  /*0510*/  SHF.R.U32.HI R0, RZ, 0x3, R48 ;  /* 0x00000003ff007819 */ /* 0x000fe20000011630 */
[----:B------:R-:W-:Y:S01]  /*0520*/  IMAD R49, R49, 0x140, RZ ;  /* 0x0000014031317824 */ /* 0x000fe200078e02ff */
[----:B------:R-:W-:Y:S01]  /*0530*/  ULDC.64 UR14, c[0x0][0x228] ;  /* 0x00008a00000e7ab9 */ /* 0x000fe20000000a00 */
[----:B------:R-:W-:Y:S01]  /*0540*/  ULDC UR5, c[0x0][0x250] ;  /* 0x0000940000057ab9 */ /* 0x000fe20000000800 */
[----:B------:R-:W-:Y:S01]  /*0550*/  SHF.L.U64.HI R50, R5, 0x4, R0 ;  /* 0x0000000405327819 */ /* 0x000fe20000010200 */
[----:B-1----:R-:W-:Y:S01]  /*0560*/  IMAD R7, R0, 0xa0000, RZ ;  /* 0x000a000000077824 */ /* 0x002fe200078e02ff */
[----:B------:R-:W-:-:S04]  /*0570*/  LEA R20, R32, R49, 0x2 ;  /* 0x0000003120147211 */ /* 0x000fc800078e10ff */
[----:B------:R-:W-:Y:S01]  /*0580*/  SHF.R.S32.HI R21, RZ, 0x1f, R20 ;  /* 0x0000001fff157819 */ /* 0x000fe20000011414 */
[----:B------:R-:W-:Y:S01]  /*0590*/  IMAD.WIDE.U32 R52, R20, -0x33333333, RZ ;  /* 0xcccccccd14347825 */ /* 0x000fe200078e00ff */
[----:B------:R-:W-:-:S03]  /*05a0*/  SHF.L.U32 R52, R5, 0x4, RZ ;  /* 0x0000000405347819 */ /* 0x000fc600000006ff */
[----:B------:R-:W-:Y:S01]  /*05b0*/  IMAD.WIDE.U32 R2, R5, 0xa0000, R20 ;  /* 0x000a000005027825 */ /* 0x000fe200078e0014 */
[----:B------:R-:W-:Y:S01]  /*05c0*/  LEA.HI R53, P0, R53, R52, RZ, 0x19 ;  /* 0x0000003435357211 */ /* 0x000fe2000781c8ff */
[----:B------:R-:W1:Y:S03]  /*05d0*/  LDC.64 R4, c[0x0][0x240] ;  /* 0x00009000ff047b82 */ /* 0x000e660000000a00 */
[----:B------:R-:W-:Y:S02]  /*05e0*/  IADD3.X R0, RZ, R50, RZ, P0, !PT ;  /* 0x00000032ff007210 */ /* 0x000fe400007fe4ff */
[----:B------:R-:W-:Y:S02]  /*05f0*/  LEA R14, P0, R53, UR8, 0x3 ;  /* 0x00000008350e7c11 */ /* 0x000fe4000f8018ff */
[----:B------:R-:W-:Y:S02]  /*0600*/  IADD3 R46, R3, R7, RZ ;  /* 0x00000007032e7210 */ /* 0x000fe40007ffe0ff */
[----:B------:R-:W-:-:S02]  /*0610*/  IADD3 R40, P1, R38, R2, RZ ;  /* 0x0000000226287210 */ /* 0x000fc40007f3e0ff */
[----:B------:R-:W-:Y:S01]  /*0620*/  LEA.HI.X R15, R53, UR9, R0, 0x3, P0 ;  /* 0x00000009350f7c11 */ /* 0x000fe200080f1c00 */
[----:B------:R-:W-:Y:S01]  /*0630*/  ULDC.64 UR8, c[0x0][0x230] ;  /* 0x00008c0000087ab9 */ /* 0x000fe20000000a00 */
[----:B------:R-:W-:Y:S02]  /*0640*/  IADD3.X R3, RZ, R46, RZ, P1, !PT ;  /* 0x0000002eff037210 */ /* 0x000fe40000ffe4ff */
[C---:B------:R-:W-:Y:S02]  /*0650*/  SHF.L.U32 R39, R40.reuse, 0x1, RZ ;  /* 0x0000000128277819 */ /* 0x040fe400000006ff */
[----:B------:R-:W2:Y:S01]  /*0660*/  LDG.E.64.CONSTANT R14, desc[UR10][R14.64] ;  /* 0x0000000a0e0e7981 */ /* 0x000ea2000c1e9b00 */
[----:B------:R-:W-:Y:S02]  /*0670*/  SHF.L.U64.HI R40, R40, 0x1, R3 ;  /* 0x0000000128287819 */ /* 0x000fe40000010203 */
[----:B------:R-:W-:Y:S02]  /*0680*/  IADD3 R16, P0, R39, UR8, RZ ;  /* 0x0000000827107c10 */ /* 0x000fe4000ff1e0ff */
[----:B------:R-:W-:-:S02]  /*0690*/  IADD3 R3, R38, 0x2800, RZ ;  /* 0x0000280026037810 */ /* 0x000fc40007ffe0ff */
[----:B------:R-:W-:Y:S02]  /*06a0*/  IADD3.X R17, R40, UR9, RZ, P0, !PT ;  /* 0x0000000928117c10 */ /* 0x000fe400087fe4ff */
[----:B------:R-:W-:-:S04]  /*06b0*/  IADD3 R3, P0, R3, R2, RZ ;  /* 0x0000000203037210 */ /* 0x000fc80007f1e0ff */
[----:B------:R-:W-:Y:S01]  /*06c0*/  IADD3.X R42, RZ, R46, RZ, P0, !PT ;  /* 0x0000002eff2a7210 */ /* 0x000fe200007fe4ff */
[----:B------:R-:W3:Y:S01]  /*06d0*/  LDG.E.64.CONSTANT R16, desc[UR10][R16.64] ;  /* 0x0000000a10107981 */ /* 0x000ee2000c1e9b00 */
[C---:B------:R-:W-:Y:S01]  /*06e0*/  SHF.L.U32 R41, R3.reuse, 0x1, RZ ;  /* 0x0000000103297819 */ /* 0x040fe200000006ff */
[C---:B0-----:R-:W-:Y:S01]  /*06f0*/  IMAD.WIDE R18, R20.reuse, 0x2, R18 ;  /* 0x0000000214127825 */ /* 0x041fe200078e0212 */
[----:B------:R-:W-:Y:S02]  /*0700*/  SHF.L.U64.HI R42, R3, 0x1, R42 ;  /* 0x00000001032a7819 */ /* 0x000fe4000001022a */
[----:B------:R-:W-:Y:S01]  /*0710*/  IADD3 R22, P0, R41, UR8, RZ ;  /* 0x0000000829167c10 */ /* 0x000fe2000ff1e0ff */
[----:B-1----:R-:W-:Y:S02]  /*0720*/  IMAD.WIDE R20, R20, 0x2, R4 ;  /* 0x0000000214147825 */ /* 0x002fe400078e0204 */
[----:B------:R-:W4:Y:S01]  /*0730*/  LDG.E.64.CONSTANT R18, desc[UR10][R18.64] ;  /* 0x0000000a12127981 */ /* 0x000f22000c1e9b00 */
[----:B------:R-:W-:-:S03]  /*0740*/  IADD3.X R23, R42, UR9, RZ, P0, !PT ;  /* 0x000000092a177c10 */ /* 0x000fc600087fe4ff */
[----:B------:R-:W5:Y:S04]  /*0750*/  LDG.E.64.CONSTANT R20, desc[UR10][R20.64] ;  /* 0x0000000a14147981 */ /* 0x000f68000c1e9b00 */
[----:B------:R-:W5:Y:S01]  /*0760*/  LDG.E.64.CONSTANT R22, desc[UR10][R22.64] ;  /* 0x0000000a16167981 */ /* 0x000f62000c1e9b00 */
[----:B------:R-:W-:-:S04]  /*0770*/  IADD3 R3, R38, 0x5000, RZ ;  /* 0x0000500026037810 */ /* 0x000fc80007ffe0ff */
[----:B------:R-:W-:-:S04]  /*0780*/  IADD3 R3, P0, R3, R2, RZ ;  /* 0x0000000203037210 */ /* 0x000fc80007f1e0ff */
[----:B------:R-:W-:Y:S02]  /*0790*/  IADD3.X R44, RZ, R46, RZ, P0, !PT ;  /* 0x0000002eff2c7210 */ /* 0x000fe400007fe4ff */
[C---:B------:R-:W-:Y:S02]  /*07a0*/  SHF.L.U32 R43, R3.reuse, 0x1, RZ ;  /* 0x00000001032b7819 */ /* 0x040fe400000006ff */
[----:B------:R-:W-:Y:S02]  /*07b0*/  SHF.L.U64.HI R44, R3, 0x1, R44 ;  /* 0x00000001032c7819 */ /* 0x000fe4000001022c */
[----:B------:R-:W-:Y:S02]  /*07c0*/  IADD3 R24, P0, R43, UR8, RZ ;  /* 0x000000082b187c10 */ /* 0x000fe4000ff1e0ff */
[----:B------:R-:W-:Y:S02]  /*07d0*/  IADD3 R3, R38, 0x7800, RZ ;  /* 0x0000780026037810 */ /* 0x000fe40007ffe0ff */
[----:B------:R-:W-:-:S02]  /*07e0*/  IADD3.X R25, R44, UR9, RZ, P0, !PT ;  /* 0x000000092c197c10 */ /* 0x000fc400087fe4ff */
[----:B------:R-:W-:Y:S02]  /*07f0*/  IADD3 R3, P1, R3, R2, RZ ;  /* 0x0000000203037210 */ /* 0x000fe40007f3e0ff */
[----:B------:R-:W-:Y:S02]  /*0800*/  IADD3 R6, P0, R39, UR14, RZ ;  /* 0x0000000e27067c10 */ /* 0x000fe4000ff1e0ff */
[----:B------:R-:W5:Y:S01]  /*0810*/  LDG.E.64.CONSTANT R24, desc[UR10][R24.64] ;  /* 0x0000000a18187981 */ /* 0x000f62000c1e9b00 */
[----:B------:R-:W-:Y:S02]  /*0820*/  IADD3.X R46, RZ, R46, RZ, P1, !PT ;  /* 0x0000002eff2e7210 */ /* 0x000fe40000ffe4ff */
[C---:B------:R-:W-:Y:S02]  /*0830*/  SHF.L.U32 R45, R3.reuse, 0x1, RZ ;  /* 0x00000001032d7819 */ /* 0x040fe400000006ff */
        /* <DEDUP_REMOVED lines=15> */
[----:B------:R-:W0:Y:S01]  /*0930*/  S2UR UR7, SR_CgaCtaId ;  /* 0x00000000000779c3 */ /* 0x000e220000008800 */
[----:B--2---:R-:W-:-:S06]  /*0940*/  FADD.FTZ R15, R15, UR5 ;  /* 0x000000050f0f7e21 */ /* 0x004fcc0008010000 */
[----:B------:R-:W1:Y:S01]  /*0950*/  MUFU.RSQ R15, R15 ;  /* 0x0000000f000f7308 */ /* 0x000e620000001400 */
[----:B---3--:R-:W-:-:S05]  /*0960*/  HADD2.F32 R3, -RZ, R16.H0_H0 ;  /* 0x20000010ff037230 */ /* 0x008fca0000004100 */
[C---:B------:R-:W-:Y:S01]  /*0970*/  FADD.FTZ R2, -R14.reuse, R3 ;  /* 0x000000030e027221 */ /* 0x040fe20000010100 */
[----:B------:R-:W-:Y:S02]  /*0980*/  HADD2.F32 R3, -RZ, R16.H1_H1 ;  /* 0x30000010ff037230 */ /* 0x000fe40000004100 */
[----:B----4-:R-:W-:Y:S02]  /*0990*/  HADD2.F32 R0, -RZ, R18.H0_H0 ;  /* 0x20000012ff007230 */ /* 0x010fe40000004100 */
[----:B-1----:R-:W-:Y:S01]  /*09a0*/  FMUL.FTZ R5, R15, R2 ;  /* 0x000000020f057220 */ /* 0x002fe20000410000 */
[----:B-----5:R-:W-:Y:S02]  /*09b0*/  HADD2.F32 R67, -RZ, R20.H0_H0 ;  /* 0x20000014ff437230 */ /* 0x020fe40000004100 */
[----:B------:R-:W-:Y:S01]  /*09c0*/  FADD.FTZ R4, -R14, R3 ;  /* 0x000000030e047221 */ /* 0x000fe20000010100 */
[----:B------:R-:W-:Y:S02]  /*09d0*/  HADD2.F32 R3, -RZ, R17.H0_H0 ;  /* 0x20000011ff037230 */ /* 0x000fe40000004100 */
[----:B------:R-:W-:-:S02]  /*09e0*/  HADD2.F32 R65, -RZ, R22.H1_H1 ;  /* 0x30000016ff417230 */ /* 0x000fc40000004100 */
[----:B------:R-:W-:Y:S01]  /*09f0*/  FFMA.FTZ R60, R5, R0, R67 ;  /* 0x00000000053c7223 */ /* 0x000fe20000010043 */
[----:B------:R-:W-:Y:S02]  /*0a00*/  HADD2.F32 R61, -RZ, R22.H0_H0 ;  /* 0x20000016ff3d7230 */ /* 0x000fe40000004100 */
[C---:B------:R-:W-:Y:S01]  /*0a10*/  FADD.FTZ R2, -R14.reuse, R3 ;  /* 0x000000030e027221 */ /* 0x040fe20000010100 */
[----:B------:R-:W-:Y:S01]  /*0a20*/  FADD.FTZ R68, -R14, R65 ;  /* 0x000000410e447221 */ /* 0x000fe20000010100 */
[----:B------:R-:W-:Y:S01]  /*0a30*/  FMUL.FTZ R51, R60, -1.4426950216293334961 ;  /* 0xbfb8aa3b3c337820 */ /* 0x000fe20000410000 */
[----:B------:R-:W-:Y:S02]  /*0a40*/  HADD2.F32 R59, -RZ, R18.H1_H1 ;  /* 0x30000012ff3b7230 */ /* 0x000fe40000004100 */
[----:B------:R-:W-:Y:S01]  /*0a50*/  FMUL.FTZ R3, R15, R2 ;  /* 0x000000020f037220 */ /* 0x000fe20000410000 */
[----:B------:R-:W-:Y:S02]  /*0a60*/  HADD2.F32 R56, -RZ, R19.H0_H0 ;  /* 0x20000013ff387230 */ /* 0x000fe40000004100 */
[----:B------:R-:W-:Y:S01]  /*0a70*/  FADD.FTZ R58, -R14, R61 ;  /* 0x0000003d0e3a7221 */ /* 0x000fe20000010100 */
[----:B------:R-:W-:-:S02]  /*0a80*/  HADD2.F32 R74, -RZ, R20.H1_H1 ;  /* 0x30000014ff4a7230 */ /* 0x000fc40000004100 */
[----:B------:R-:W-:Y:S01]  /*0a90*/  FMUL.FTZ R68, R15, R68 ;  /* 0x000000440f447220 */ /* 0x000fe20000410000 */
[----:B------:R-:W-:Y:S02]  /*0aa0*/  HADD2.F32 R77, -RZ, R21.H0_H0 ;  /* 0x20000015ff4d7230 */ /* 0x000fe40000004100 */
[--C-:B------:R-:W-:Y:S01]  /*0ab0*/  HADD2.F32 R61, -RZ, R23.reuse.H0_H0 ;  /* 0x20000017ff3d7230 */ /* 0x100fe20000004100 */
[----:B------:R-:W1:Y:S01]  /*0ac0*/  MUFU.EX2 R51, R51 ;  /* 0x0000003300337308 */ /* 0x000e620000000800 */
[----:B------:R-:W-:Y:S01]  /*0ad0*/  FFMA.FTZ R66, R59, R68, R74 ;  /* 0x000000443b427223 */ /* 0x000fe2000001004a */
[----:B------:R-:W-:Y:S01]  /*0ae0*/  FFMA.FTZ R69, R3, R56, R77 ;  /* 0x0000003803457223 */ /* 0x000fe2000001004d */
[----:B------:R-:W-:Y:S01]  /*0af0*/  FMUL.FTZ R71, R15, R58 ;  /* 0x0000003a0f477220 */ /* 0x000fe20000410000 */
[----:B------:R-:W-:Y:S02]  /*0b00*/  HADD2.F32 R65, -RZ, R23.H1_H1 ;  /* 0x30000017ff417230 */ /* 0x000fe40000004100 */
[----:B------:R-:W-:Y:S01]  /*0b10*/  FADD.FTZ R58, -R14, R61 ;  /* 0x0000003d0e3a7221 */ /* 0x000fe20000010100 */
[----:B------:R-:W-:Y:S01]  /*0b20*/  FMUL.FTZ R54, R69, -1.4426950216293334961 ;  /* 0xbfb8aa3b45367820 */ /* 0x000fe20000410000 */
[----:B------:R-:W-:Y:S01]  /*0b30*/  FMUL.FTZ R72, R66, -1.4426950216293334961 ;  /* 0xbfb8aa3b42487820 */ /* 0x000fe20000410000 */
[C---:B------:R-:W-:Y:S01]  /*0b40*/  FMUL.FTZ R4, R15.reuse, R4 ;  /* 0x000000040f047220 */ /* 0x040fe20000410000 */
[----:B------:R-:W-:Y:S01]  /*0b50*/  FMUL.FTZ R61, R15, R58 ;  /* 0x0000003a0f3d7220 */ /* 0x000fe20000410000 */
[----:B------:R-:W-:-:S02]  /*0b60*/  HADD2.F32 R55, -RZ, R17.H1_H1 ;  /* 0x30000011ff377230 */ /* 0x000fc40000004100 */
[----:B------:R-:W-:Y:S01]  /*0b70*/  FFMA.FTZ R62, R0, R71, R67 ;  /* 0x00000047003e7223 */ /* 0x000fe20000010043 */
[----:B------:R-:W-:Y:S01]  /*0b80*/  FADD.FTZ R58, -R14, R65 ;  /* 0x000000410e3a7221 */ /* 0x000fe20000010100 */
[----:B------:R-:W2:Y:S01]  /*0b90*/  MUFU.EX2 R76, R72 ;  /* 0x00000048004c7308 */ /* 0x000ea20000000800 */
[----:B------:R-:W-:Y:S01]  /*0ba0*/  FFMA.FTZ R63, R4, R59, R74 ;  /* 0x0000003b043f7223 */ /* 0x000fe2000001004a */
[----:B------:R-:W-:Y:S02]  /*0bb0*/  HADD2.F32 R57, -RZ, R19.H1_H1 ;  /* 0x30000013ff397230 */ /* 0x000fe40000004100 */
[----:B------:R-:W-:Y:S01]  /*0bc0*/  FMUL.FTZ R70, R62, -1.4426950216293334961 ;  /* 0xbfb8aa3b3e467820 */ /* 0x000fe20000410000 */
[----:B------:R-:W-:Y:S02]  /*0bd0*/  HADD2.F32 R64, -RZ, R21.H1_H1 ;  /* 0x30000015ff407230 */ /* 0x000fe40000004100 */
[----:B------:R-:W-:Y:S01]  /*0be0*/  FMUL.FTZ R58, R15, R58 ;  /* 0x0000003a0f3a7220 */ /* 0x000fe20000410000 */
[----:B------:R-:W-:Y:S01]  /*0bf0*/  FADD.FTZ R2, -R14, R55 ;  /* 0x000000370e027221 */ /* 0x000fe20000010100 */
[----:B------:R-:W3:Y:S01]  /*0c00*/  MUFU.EX2 R54, R54 ;  /* 0x0000003600367308 */ /* 0x000ee20000000800 */
[----:B------:R-:W-:Y:S01]  /*0c10*/  FMUL.FTZ R53, R63, -1.4426950216293334961 ;  /* 0xbfb8aa3b3f357820 */ /* 0x000fe20000410000 */
[----:B------:R-:W-:Y:S01]  /*0c20*/  FFMA.FTZ R88, R57, R58, R64 ;  /* 0x0000003a39587223 */ /* 0x000fe20000010040 */
[----:B------:R-:W-:Y:S01]  /*0c30*/  FMUL.FTZ R2, R15, R2 ;  /* 0x000000020f027220 */ /* 0x000fe20000410000 */
[----:B------:R-:W-:Y:S01]  /*0c40*/  FFMA.FTZ R65, R56, R61, R77 ;  /* 0x0000003d38417223 */ /* 0x000fe2000001004d */
[----:B-1----:R-:W-:-:S03]  /*0c50*/  FADD.FTZ R51, R51, 1 ;  /* 0x3f80000033337421 */ /* 0x002fc60000010000 */
[----:B------:R-:W1:Y:S01]  /*0c60*/  MUFU.EX2 R73, R70 ;  /* 0x0000004600497308 */ /* 0x000e620000000800 */
[----:B------:R-:W-:Y:S01]  /*0c70*/  FMUL.FTZ R79, R88, -1.4426950216293334961 ;  /* 0xbfb8aa3b584f7820 */ /* 0x000fe20000410000 */
[----:B------:R-:W-:Y:S01]  /*0c80*/  FFMA.FTZ R80, R2, R57, R64 ;  /* 0x0000003902507223 */ /* 0x000fe20000010040 */
[----:B------:R-:W-:-:S05]  /*0c90*/  FMUL.FTZ R78, R65, -1.4426950216293334961 ;  /* 0xbfb8aa3b414e7820 */ /* 0x000fca0000410000 */
[----:B------:R-:W4:Y:S01]  /*0ca0*/  MUFU.EX2 R53, R53 ;  /* 0x0000003500357308 */ /* 0x000f220000000800 */
[----:B------:R-:W-:Y:S01]  /*0cb0*/  FMUL.FTZ R55, R80, -1.4426950216293334961 ;  /* 0xbfb8aa3b50377820 */ /* 0x000fe20000410000 */
[----:B--2---:R-:W-:-:S06]  /*0cc0*/  FADD.FTZ R76, R76, 1 ;  /* 0x3f8000004c4c7421 */ /* 0x004fcc0000010000 */
[----:B------:R-:W-:Y:S01]  /*0cd0*/  MUFU.RCP R70, R51 ;  /* 0x0000003300467308 */ /* 0x000fe20000001000 */
[----:B---3--:R-:W-:-:S07]  /*0ce0*/  FADD.FTZ R54, R54, 1 ;  /* 0x3f80000036367421 */ /* 0x008fce0000010000 */
[----:B------:R-:W2:Y:S01]  /*0cf0*/  MUFU.EX2 R79, R79 ;  /* 0x0000004f004f7308 */ /* 0x000ea20000000800 */
[----:B-1----:R-:W-:-:S07]  /*0d00*/  FADD.FTZ R73, R73, 1 ;  /* 0x3f80000049497421 */ /* 0x002fce0000010000 */
[----:B------:R-:W1:Y:S01]  /*0d10*/  MUFU.EX2 R78, R78 ;  /* 0x0000004e004e7308 */ /* 0x000e620000000800 */
[----:B----4-:R-:W-:-:S07]  /*0d20*/  FADD.FTZ R53, R53, 1 ;  /* 0x3f80000035357421 */ /* 0x010fce0000010000 */
[----:B------:R-:W-:Y:S08]  /*0d30*/  MUFU.RCP R87, R76 ;  /* 0x0000004c00577308 */ /* 0x000ff00000001000 */
[----:B------:R-:W3:Y:S08]  /*0d40*/  MUFU.EX2 R55, R55 ;  /* 0x0000003700377308 */ /* 0x000ef00000000800 */
[----:B------:R-:W4:Y:S01]  /*0d50*/  MUFU.RCP R75, R54 ;  /* 0x00000036004b7308 */ /* 0x000f220000001000 */
[----:B--2---:R-:W-:-:S07]  /*0d60*/  FADD.FTZ R79, R79, 1 ;  /* 0x3f8000004f4f7421 */ /* 0x004fce0000010000 */
[----:B------:R2:W5:Y:S01]  /*0d70*/  MUFU.RCP R85, R73 ;  /* 0x0000004900557308 */ /* 0x0005620000001000 */
[----:B-1----:R-:W-:Y:S01]  /*0d80*/  FADD.FTZ R78, R78, 1 ;  /* 0x3f8000004e4e7421 */ /* 0x002fe20000010000 */
[----:B--2---:R-:W-:-:S06]  /*0d90*/  FADD.FTZ R73, -R70, 1 ;  /* 0x3f80000046497421 */ /* 0x004fcc0000010100 */
[----:B------:R-:W1:Y:S01]  /*0da0*/  MUFU.RCP R72, R53 ;  /* 0x0000003500487308 */ /* 0x000e620000001000 */
[----:B------:R-:W-:Y:S01]  /*0db0*/  FFMA.FTZ R73, R60, R73, 1 ;  /* 0x3f8000003c497423 */ /* 0x000fe20000010049 */
[----:B---3--:R-:W-:-:S03]  /*0dc0*/  FADD.FTZ R55, R55, 1 ;  /* 0x3f80000037377421 */ /* 0x008fc60000010000 */
[----:B------:R-:W-:Y:S01]  /*0dd0*/  FMUL.FTZ R60, R70, R73 ;  /* 0x00000049463c7220 */ /* 0x000fe20000410000 */
[----:B------:R-:W-:Y:S02]  /*0de0*/  FADD.FTZ R73, -R87, 1 ;  /* 0x3f80000057497421 */ /* 0x000fe40000010100 */
[----:B------:R4:W2:Y:S02]  /*0df0*/  MUFU.RCP R86, R78 ;  /* 0x0000004e00567308 */ /* 0x0008a40000001000 */
[----:B------:R-:W-:Y:S01]  /*0e00*/  FFMA.FTZ R66, R66, R73, 1 ;  /* 0x3f80000042427423 */ /* 0x000fe20000010049 */
[----:B------:R-:W-:-:S05]  /*0e10*/  HADD2.F32 R73, -RZ, R24.H1_H1 ;  /* 0x30000018ff497230 */ /* 0x000fca0000004100 */
[----:B------:R-:W3:Y:S01]  /*0e20*/  MUFU.RCP R79, R79 ;  /* 0x0000004f004f7308 */ /* 0x000ee20000001000 */
[----:B----4-:R-:W-:Y:S01]  /*0e30*/  FADD.FTZ R78, -R75, 1 ;  /* 0x3f8000004b4e7421 */ /* 0x010fe20000010100 */
[----:B------:R-:W-:Y:S01]  /*0e40*/  UMOV UR5, 0x400 ;  /* 0x0000040000057882 */ /* 0x000fe20000000000 */
[----:B------:R-:W-:Y:S02]  /*0e50*/  SHF.L.U32 R51, R30, 0x1, RZ ;  /* 0x000000011e337819 */ /* 0x000fe400000006ff */
[----:B------:R-:W-:Y:S01]  /*0e60*/  FFMA.FTZ R78, R69, R78, 1 ;  /* 0x3f800000454e7423 */ /* 0x000fe2000001004e */
[----:B-----5:R-:W-:Y:S02]  /*0e70*/  FADD.FTZ R69, -R85, 1 ;  /* 0x3f80000055457421 */ /* 0x020fe40000010100 */
[----:B------:R4:W5:Y:S01]  /*0e80*/  MUFU.RCP R82, R55 ;  /* 0x0000003700527308 */ /* 0x0009620000001000 */
[----:B------:R-:W-:Y:S01]  /*0e90*/  FMUL.FTZ R87, R87, R66 ;  /* 0x0000004257577220 */ /* 0x000fe20000410000 */
[----:B0-----:R-:W-:Y:S01]  /*0ea0*/  ULEA UR8, UR7, UR5, 0x18 ;  /* 0x0000000507087291 */ /* 0x001fe2000f8ec03f */
[----:B------:R-:W-:Y:S01]  /*0eb0*/  FADD.FTZ R66, -R14, R73 ;  /* 0x000000490e427221 */ /* 0x000fe20000010100 */
[----:B-1----:R-:W-:Y:S01]  /*0ec0*/  FADD.FTZ R76, -R72, 1 ;  /* 0x3f800000484c7421 */ /* 0x002fe20000010100 */
[----:B------:R-:W-:Y:S01]  /*0ed0*/  FFMA.FTZ R62, R62, R69, 1 ;  /* 0x3f8000003e3e7423 */ /* 0x000fe20000010045 */
[----:B------:R-:W-:Y:S01]  /*0ee0*/  HADD2.F32 R73, -RZ, R25.H0_H0 ;  /* 0x20000019ff497230 */ /* 0x000fe20000004100 */
[----:B------:R-:W-:Y:S01]  /*0ef0*/  LOP3.LUT R84, R51, 0x18, RZ, 0xc0, !PT ;  /* 0x0000001833547812 */ /* 0x000fe200078ec0ff */
[----:B------:R-:W-:Y:S01]  /*0f00*/  FMUL.FTZ R78, R75, R78 ;  /* 0x0000004e4b4e7220 */ /* 0x000fe20000410000 */
[----:B------:R-:W-:Y:S01]  /*0f10*/  FFMA.FTZ R63, R63, R76, 1 ;  /* 0x3f8000003f3f7423 */ /* 0x000fe2000001004c */
[----:B------:R-:W-:-:S02]  /*0f20*/  HADD2.F32 R75, -RZ, R24.H0_H0 ;  /* 0x20000018ff4b7230 */ /* 0x000fc40000004100 */
[----:B------:R-:W-:Y:S01]  /*0f30*/  FMUL.FTZ R85, R85, R62 ;  /* 0x0000003e55557220 */ /* 0x000fe20000410000 */
[----:B------:R-:W-:Y:S01]  /*0f40*/  LEA R81, R30, UR8, 0x5 ;  /* 0x000000081e517c11 */ /* 0x000fe2000f8e28ff */
[----:B------:R-:W-:Y:S01]  /*0f50*/  HADD2.F32 R89, -RZ, R6.H0_H0 ;  /* 0x20000006ff597230 */ /* 0x000fe20000004100 */
[----:B------:R-:W-:Y:S01]  /*0f60*/  LOP3.LUT R54, R84, 0x8, RZ, 0x3c, !PT ;  /* 0x0000000854367812 */ /* 0x000fe200078e3cff */
[----:B------:R-:W-:Y:S01]  /*0f70*/  FADD.FTZ R62, -R14, R73 ;  /* 0x000000490e3e7221 */ /* 0x000fe20000010100 */
[C---:B------:R-:W-:Y:S01]  /*0f80*/  LOP3.LUT R90, R84.reuse, 0x10, RZ, 0x3c, !PT ;  /* 0x00000010545a7812 */ /* 0x040fe200078e3cff */
[----:B------:R-:W-:Y:S01]  /*0f90*/  HADD2.F32 R73, -RZ, R25.H1_H1 ;  /* 0x30000019ff497230 */ /* 0x000fe20000004100 */
[----:B------:R-:W-:Y:S01]  /*0fa0*/  LOP3.LUT R92, R84, 0x18, RZ, 0x3c, !PT ;  /* 0x00000018545c7812 */ /* 0x000fe200078e3cff */
[----:B--2---:R-:W-:Y:S01]  /*0fb0*/  FADD.FTZ R70, -R86, 1 ;  /* 0x3f80000056467421 */ /* 0x004fe20000010100 */
[----:B------:R-:W-:Y:S01]  /*0fc0*/  FMUL.FTZ R63, R72, R63 ;  /* 0x0000003f483f7220 */ /* 0x000fe20000410000 */
[----:B---3--:R-:W-:Y:S01]  /*0fd0*/  FADD.FTZ R69, -R79, 1 ;  /* 0x3f8000004f457421 */ /* 0x008fe20000010100 */
[C---:B------:R-:W-:Y:S01]  /*0fe0*/  IADD3 R51, R81.reuse, R54, RZ ;  /* 0x0000003651337210 */ /* 0x040fe20007ffe0ff */
[----:B------:R-:W-:Y:S01]  /*0ff0*/  FADD.FTZ R72, -R14, R75 ;  /* 0x0000004b0e487221 */ /* 0x000fe20000010100 */
[----:B------:R-:W-:Y:S01]  /*1000*/  IADD3 R53, R81, R90, RZ ;  /* 0x0000005a51357210 */ /* 0x000fe20007ffe0ff */
[----:B------:R-:W-:Y:S01]  /*1010*/  FMUL.FTZ R89, R89, R60 ;  /* 0x0000003c59597220 */ /* 0x000fe20000410000 */
[----:B------:R-:W-:Y:S01]  /*1020*/  IADD3 R54, R81, R84, RZ ;  /* 0x0000005451367210 */ /* 0x000fe20007ffe0ff */
[----:B------:R-:W-:Y:S01]  /*1030*/  FFMA.FTZ R65, R65, R70, 1 ;  /* 0x3f80000041417423 */ /* 0x000fe20000010046 */
[----:B----4-:R-:W-:Y:S01]  /*1040*/  IADD3 R55, R81, R92, RZ ;  /* 0x0000005c51377210 */ /* 0x010fe20007ffe0ff */
[----:B-----5:R-:W-:Y:S01]  /*1050*/  FADD.FTZ R81, -R82, 1 ;  /* 0x3f80000052517421 */ /* 0x020fe20000010100 */
[----:B------:R-:W-:Y:S01]  /*1060*/  FADD.FTZ R60, -R14, R73 ;  /* 0x000000490e3c7221 */ /* 0x000fe20000010100 */
[----:B------:R-:W-:Y:S01]  /*1070*/  FFMA.FTZ R88, R88, R69, 1 ;  /* 0x3f80000058587423 */ /* 0x000fe20000010045 */
[----:B------:R-:W-:-:S02]  /*1080*/  HADD2.F32 R73, -RZ, R26.H0_H0 ;  /* 0x2000001aff497230 */ /* 0x000fc40000004100 */
[C---:B------:R-:W-:Y:S01]  /*1090*/  FMUL.FTZ R69, R15.reuse, R72 ;  /* 0x000000480f457220 */ /* 0x040fe20000410000 */
[----:B------:R-:W-:Y:S01]  /*10a0*/  FFMA.FTZ R81, R80, R81, 1 ;  /* 0x3f80000050517423 */ /* 0x000fe20000010051 */
[----:B------:R-:W-:Y:S01]  /*10b0*/  FMUL.FTZ R86, R86, R65 ;  /* 0x0000004156567220 */ /* 0x000fe20000410000 */
[----:B------:R-:W-:Y:S02]  /*10c0*/  HADD2.F32 R84, -RZ, R6.H1_H1 ;  /* 0x30000006ff547230 */ /* 0x000fe40000004100 */
[C---:B------:R-:W-:Y:S01]  /*10d0*/  FMUL.FTZ R65, R15.reuse, R62 ;  /* 0x0000003e0f417220 */ /* 0x040fe20000410000 */
[----:B------:R-:W-:Y:S01]  /*10e0*/  FFMA.FTZ R72, R0, R69, R67 ;  /* 0x0000004500487223 */ /* 0x000fe20000010043 */
[----:B------:R-:W-:Y:S01]  /*10f0*/  FADD.FTZ R62, -R14, R73 ;  /* 0x000000490e3e7221 */ /* 0x000fe20000010100 */
[----:B------:R-:W-:Y:S01]  /*1100*/  FMUL.FTZ R66, R15, R66 ;  /* 0x000000420f427220 */ /* 0x000fe20000410000 */
[----:B------:R-:W-:Y:S01]  /*1110*/  FMUL.FTZ R82, R82, R81 ;  /* 0x0000005152527220 */ /* 0x000fe20000410000 */
[----:B------:R-:W-:Y:S01]  /*1120*/  FMUL.FTZ R84, R84, R63 ;  /* 0x0000003f54547220 */ /* 0x000fe20000410000 */
[----:B------:R-:W-:-:S02]  /*1130*/  HADD2.F32 R81, -RZ, R7.H0_H0 ;  /* 0x20000007ff517230 */ /* 0x000fc40000004100 */
[----:B------:R-:W-:Y:S01]  /*1140*/  FMUL.FTZ R91, R72, -1.4426950216293334961 ;  /* 0xbfb8aa3b485b7820 */ /* 0x000fe20000410000 */
[----:B------:R-:W-:Y:S01]  /*1150*/  FMUL.FTZ R63, R15, R62 ;  /* 0x0000003e0f3f7220 */ /* 0x000fe20000410000 */
[----:B------:R-:W-:Y:S01]  /*1160*/  FFMA.FTZ R70, R59, R66, R74 ;  /* 0x000000423b467223 */ /* 0x000fe2000001004a */
[----:B------:R-:W-:Y:S02]  /*1170*/  HADD2.F32 R73, -RZ, R26.H1_H1 ;  /* 0x3000001aff497230 */ /* 0x000fe40000004100 */
[----:B------:R-:W-:Y:S01]  /*1180*/  FMUL.FTZ R81, R81, R78 ;  /* 0x0000004e51517220 */ /* 0x000fe20000410000 */
[----:B------:R-:W-:Y:S01]  /*1190*/  FFMA.FTZ R67, R0, R63, R67 ;  /* 0x0000003f00437223 */ /* 0x000fe20000010043 */
[----:B------:R-:W-:Y:S01]  /*11a0*/  FMUL.FTZ R90, R70, -1.4426950216293334961 ;  /* 0xbfb8aa3b465a7820 */ /* 0x000fe20000410000 */
[----:B------:R-:W-:Y:S01]  /*11b0*/  FMUL.FTZ R78, R0, R89 ;  /* 0x00000059004e7220 */ /* 0x000fe20000410000 */
[----:B------:R-:W0:Y:S01]  /*11c0*/  MUFU.EX2 R91, R91 ;  /* 0x0000005b005b7308 */ /* 0x000e220000000800 */
[----:B------:R-:W-:-:S02]  /*11d0*/  HADD2.F32 R95, -RZ, R27.H0_H0 ;  /* 0x2000001bff5f7230 */ /* 0x000fc40000004100 */
[----:B------:R-:W-:Y:S01]  /*11e0*/  FMUL.FTZ R60, R15, R60 ;  /* 0x0000003c0f3c7220 */ /* 0x000fe20000410000 */
[----:B------:R-:W-:Y:S01]  /*11f0*/  FADD.FTZ R62, -R14, R73 ;  /* 0x000000490e3e7221 */ /* 0x000fe20000010100 */
[----:B------:R-:W-:Y:S01]  /*1200*/  FMUL.FTZ R98, R67, -1.4426950216293334961 ;  /* 0xbfb8aa3b43627820 */ /* 0x000fe20000410000 */
[----:B------:R-:W-:Y:S01]  /*1210*/  FMUL.FTZ R80, R59, R84 ;  /* 0x000000543b507220 */ /* 0x000fe20000410000 */
[----:B------:R-:W-:Y:S01]  /*1220*/  FFMA.FTZ R73, R5, R78, RZ ;  /* 0x0000004e05497223 */ /* 0x000fe200000100ff */
[----:B------:R-:W-:Y:S01]  /*1230*/  HADD2.F32 R97, -RZ, R7.H1_H1 ;  /* 0x30000007ff617230 */ /* 0x000fe20000004100 */
[----:B------:R-:W1:Y:S01]  /*1240*/  MUFU.EX2 R90, R90 ;  /* 0x0000005a005a7308 */ /* 0x000e620000000800 */
[----:B------:R-:W-:Y:S01]  /*1250*/  FFMA.FTZ R75, R56, R65, R77 ;  /* 0x00000041384b7223 */ /* 0x000fe2000001004d */
[----:B------:R-:W-:Y:S01]  /*1260*/  FFMA.FTZ R76, R57, R60, R64 ;  /* 0x0000003c394c7223 */ /* 0x000fe20000010040 */
[----:B------:R-:W-:Y:S01]  /*1270*/  FADD.FTZ R96, -R14, R95 ;  /* 0x0000005f0e607221 */ /* 0x000fe20000010100 */
[----:B------:R-:W-:Y:S01]  /*1280*/  FFMA.FTZ R94, R4, R80, R73 ;  /* 0x00000050045e7223 */ /* 0x000fe20000010049 */
[----:B------:R-:W-:Y:S01]  /*1290*/  FMUL.FTZ R95, R56, R81 ;  /* 0x00000051385f7220 */ /* 0x000fe20000410000 */
[----:B------:R-:W-:-:S02]  /*12a0*/  FMUL.FTZ R82, R97, R82 ;  /* 0x0000005261527220 */ /* 0x000fc40000410000 */
[----:B------:R2:W-:Y:S01]  /*12b0*/  MUFU.EX2 R78, R98 ;  /* 0x00000062004e7308 */ /* 0x0005e20000000800 */
[----:B------:R-:W-:Y:S01]  /*12c0*/  FMUL.FTZ R92, R75, -1.4426950216293334961 ;  /* 0xbfb8aa3b4b5c7820 */ /* 0x000fe20000410000 */
[----:B------:R-:W-:Y:S01]  /*12d0*/  FMUL.FTZ R83, R76, -1.4426950216293334961 ;  /* 0xbfb8aa3b4c537820 */ /* 0x000fe20000410000 */
[----:B------:R-:W-:Y:S01]  /*12e0*/  FMUL.FTZ R73, R15, R96 ;  /* 0x000000600f497220 */ /* 0x000fe20000410000 */
[----:B------:R-:W-:Y:S01]  /*12f0*/  FFMA.FTZ R95, R3, R95, R94 ;  /* 0x0000005f035f7223 */ /* 0x000fe2000001005e */
[--C-:B------:R-:W-:Y:S02]  /*1300*/  HADD2.F32 R96, -RZ, R8.reuse.H0_H0 ;  /* 0x20000008ff607230 */ /* 0x100fe40000004100 */
[----:B--2---:R-:W-:Y:S02]  /*1310*/  HADD2.F32 R98, -RZ, R8.H1_H1 ;  /* 0x30000008ff627230 */ /* 0x004fe40000004100 */
[----:B------:R-:W-:Y:S01]  /*1320*/  FMUL.FTZ R94, R57, R82 ;  /* 0x00000052395e7220 */ /* 0x000fe20000410000 */
[----:B------:R-:W-:-:S02]  /*1330*/  FMUL.FTZ R100, R79, R88 ;  /* 0x000000584f647220 */ /* 0x000fc40000410000 */
[----:B------:R-:W-:Y:S01]  /*1340*/  FMUL.FTZ R98, R98, R87 ;  /* 0x0000005762627220 */ /* 0x000fe20000410000 */
[--C-:B------:R-:W-:Y:S02]  /*1350*/  HADD2.F32 R87, -RZ, R9.reuse.H0_H0 ;  /* 0x20000009ff577230 */ /* 0x100fe40000004100 */
[----:B------:R-:W-:Y:S01]  /*1360*/  FFMA.FTZ R88, R0, R89, RZ ;  /* 0x0000005900587223 */ /* 0x000fe200000100ff */
[----:B------:R-:W2:Y:S01]  /*1370*/  MUFU.EX2 R92, R92 ;  /* 0x0000005c005c7308 */ /* 0x000ea20000000800 */
[----:B------:R-:W-:Y:S01]  /*1380*/  FFMA.FTZ R94, R2, R94, R95 ;  /* 0x0000005e025e7223 */ /* 0x000fe2000001005f */
[----:B------:R-:W-:Y:S01]  /*1390*/  FMUL.FTZ R96, R96, R85 ;  /* 0x0000005560607220 */ /* 0x000fe20000410000 */
[----:B0-----:R-:W-:Y:S01]  /*13a0*/  FADD.FTZ R85, R91, 1 ;  /* 0x3f8000005b557421 */ /* 0x001fe20000010000 */
[----:B------:R-:W-:Y:S02]  /*13b0*/  HADD2.F32 R95, -RZ, R9.H1_H1 ;  /* 0x30000009ff5f7230 */ /* 0x000fe40000004100 */
[----:B------:R-:W-:Y:S01]  /*13c0*/  FFMA.FTZ R77, R56, R73, R77 ;  /* 0x00000049384d7223 */ /* 0x000fe2000001004d */
[----:B------:R-:W-:Y:S01]  /*13d0*/  FMUL.FTZ R91, R87, R86 ;  /* 0x00000056575b7220 */ /* 0x000fe20000410000 */
[----:B------:R-:W0:Y:S01]  /*13e0*/  MUFU.EX2 R83, R83 ;  /* 0x0000005300537308 */ /* 0x000e220000000800 */
[----:B------:R-:W-:Y:S01]  /*13f0*/  FFMA.FTZ R87, R59, R84, R88 ;  /* 0x000000543b577223 */ /* 0x000fe20000010058 */
[----:B------:R-:W-:Y:S01]  /*1400*/  FMUL.FTZ R97, R77, -1.4426950216293334961 ;  /* 0xbfb8aa3b4d617820 */ /* 0x000fe20000410000 */
[----:B------:R-:W-:Y:S01]  /*1410*/  FMUL.FTZ R86, R95, R100 ;  /* 0x000000645f567220 */ /* 0x000fe20000410000 */
[----:B-1----:R-:W-:Y:S01]  /*1420*/  FADD.FTZ R99, R90, 1 ;  /* 0x3f8000005a637421 */ /* 0x002fe20000010000 */
[----:B------:R-:W-:Y:S01]  /*1430*/  FFMA.FTZ R90, R56, R81, R87 ;  /* 0x00000051385a7223 */ /* 0x000fe20000010057 */
[----:B------:R-:W-:Y:S01]  /*1440*/  FMUL.FTZ R95, R0, R96 ;  /* 0x00000060005f7220 */ /* 0x000fe20000410000 */
[----:B------:R-:W-:-:S02]  /*1450*/  HADD2.F32 R101, -RZ, R27.H1_H1 ;  /* 0x3000001bff657230 */ /* 0x000fc40000004100 */
[----:B------:R-:W-:Y:S01]  /*1460*/  FFMA.FTZ R88, R5, R89, RZ ;  /* 0x0000005905587223 */ /* 0x000fe200000100ff */
[----:B------:R1:W-:Y:S01]  /*1470*/  MUFU.EX2 R79, R97 ;  /* 0x00000061004f7308 */ /* 0x0003e20000000800 */
[----:B------:R-:W-:Y:S01]  /*1480*/  FADD.FTZ R5, RZ, R89 ;  /* 0x00000059ff057221 */ /* 0x000fe20000010000 */
[----:B------:R-:W-:Y:S01]  /*1490*/  FFMA.FTZ R89, R57, R82, R90 ;  /* 0x0000005239597223 */ /* 0x000fe2000001005a */
[----:B------:R-:W-:Y:S01]  /*14a0*/  FADD.FTZ R102, -R14, R101 ;  /* 0x000000650e667221 */ /* 0x000fe20000010100 */
[----:B------:R-:W-:Y:S01]  /*14b0*/  FFMA.FTZ R88, R71, R96, R88 ;  /* 0x0000006047587223 */ /* 0x000fe20000010058 */
[----:B------:R-:W-:Y:S01]  /*14c0*/  FADD.FTZ R5, R5, R96 ;  /* 0x0000006005057221 */ /* 0x000fe20000010000 */
[----:B-1----:R-:W-:Y:S01]  /*14d0*/  FFMA.FTZ R97, R71, R95, R94 ;  /* 0x0000005f47617223 */ /* 0x002fe2000001005e */
[----:B------:R-:W-:Y:S01]  /*14e0*/  FFMA.FTZ R95, R4, R84, RZ ;  /* 0x00000054045f7223 */ /* 0x000fe200000100ff */
[----:B------:R-:W-:Y:S01]  /*14f0*/  FADD.FTZ R4, RZ, R84 ;  /* 0x00000054ff047221 */ /* 0x000fe20000010000 */
[----:B------:R-:W1:Y:S01]  /*1500*/  MUFU.RCP R87, R99 ;  /* 0x0000006300577308 */ /* 0x000e620000001000 */
[----:B------:R-:W-:Y:S01]  /*1510*/  FMUL.FTZ R84, R59, R98 ;  /* 0x000000623b547220 */ /* 0x000fe20000410000 */
[----:B------:R-:W-:Y:S01]  /*1520*/  FFMA.FTZ R96, R0, R96, R89 ;  /* 0x0000006000607223 */ /* 0x000fe20000010059 */
[C---:B------:R-:W-:Y:S01]  /*1530*/  FMUL.FTZ R62, R15.reuse, R62 ;  /* 0x0000003e0f3e7220 */ /* 0x040fe20000410000 */
[----:B--2---:R-:W-:Y:S01]  /*1540*/  FADD.FTZ R100, R92, 1 ;  /* 0x3f8000005c647421 */ /* 0x004fe20000010000 */
[----:B------:R-:W-:Y:S01]  /*1550*/  FMUL.FTZ R71, R15, R102 ;  /* 0x000000660f477220 */ /* 0x000fe20000410000 */
[----:B0-----:R-:W-:-:S02]  /*1560*/  FADD.FTZ R94, R83, 1 ;  /* 0x3f800000535e7421 */ /* 0x001fc40000010000 */
[----:B------:R-:W0:Y:S01]  /*1570*/  MUFU.RCP R85, R85 ;  /* 0x0000005500557308 */ /* 0x000e220000001000 */
[C---:B------:R-:W-:Y:S01]  /*1580*/  FFMA.FTZ R83, R68.reuse, R98, R95 ;  /* 0x0000006244537223 */ /* 0x040fe2000001005f */
[----:B------:R-:W-:Y:S01]  /*1590*/  FFMA.FTZ R92, R68, R84, R97 ;  /* 0x00000054445c7223 */ /* 0x000fe20000010061 */
[----:B------:R-:W-:Y:S01]  /*15a0*/  FADD.FTZ R90, RZ, R81 ;  /* 0x00000051ff5a7221 */ /* 0x000fe20000010000 */
[----:B------:R-:W-:Y:S01]  /*15b0*/  FFMA.FTZ R95, R59, R98, R96 ;  /* 0x000000623b5f7223 */ /* 0x000fe20000010060 */
[----:B------:R-:W-:Y:S01]  /*15c0*/  FFMA.FTZ R68, R3, R81, RZ ;  /* 0x0000005103447223 */ /* 0x000fe200000100ff */
[----:B------:R-:W-:Y:S01]  /*15d0*/  FFMA.FTZ R74, R59, R62, R74 ;  /* 0x0000003e3b4a7223 */ /* 0x000fe2000001004a */
[----:B------:R-:W-:Y:S01]  /*15e0*/  FMUL.FTZ R81, R56, R91 ;  /* 0x0000005b38517220 */ /* 0x000fe20000410000 */
[----:B------:R-:W2:Y:S01]  /*15f0*/  MUFU.RCP R89, R100 ;  /* 0x0000006400597308 */ /* 0x000ea20000001000 */
[----:B------:R-:W-:Y:S01]  /*1600*/  FFMA.FTZ R64, R57, R71, R64 ;  /* 0x0000004739407223 */ /* 0x000fe20000010040 */
[----:B------:R-:W-:Y:S01]  /*1610*/  FADD.FTZ R3, R90, R91 ;  /* 0x0000005b5a037221 */ /* 0x000fe20000010000 */
[CC--:B------:R-:W-:Y:S01]  /*1620*/  FFMA.FTZ R68, R61.reuse, R91.reuse, R68 ;  /* 0x0000005b3d447223 */ /* 0x0c0fe20000010044 */
[----:B------:R-:W-:Y:S01]  /*1630*/  FFMA.FTZ R90, R56, R91, R95 ;  /* 0x0000005b385a7223 */ /* 0x000fe2000001005f */
[----:B------:R-:W-:Y:S01]  /*1640*/  FMUL.FTZ R80, R74, -1.4426950216293334961 ;  /* 0xbfb8aa3b4a507820 */ /* 0x000fe20000410000 */
[----:B------:R-:W-:Y:S01]  /*1650*/  FFMA.FTZ R91, R61, R81, R92 ;  /* 0x000000513d5b7223 */ /* 0x000fe2000001005c */
[----:B------:R-:W-:Y:S01]  /*1660*/  FMUL.FTZ R96, R64, -1.4426950216293334961 ;  /* 0xbfb8aa3b40607820 */ /* 0x000fe20000410000 */
[----:B------:R-:W-:Y:S01]  /*1670*/  FFMA.FTZ R61, R2, R82, RZ ;  /* 0x00000052023d7223 */ /* 0x000fe200000100ff */
[----:B------:R-:W-:Y:S01]  /*1680*/  FADD.FTZ R81, RZ, R82 ;  /* 0x00000052ff517221 */ /* 0x000fe20000010000 */
[----:B------:R-:W-:Y:S01]  /*1690*/  FMUL.FTZ R82, R57, R86 ;  /* 0x0000005639527220 */ /* 0x000fe20000410000 */
[----:B------:R-:W3:Y:S03]  /*16a0*/  MUFU.RCP R84, R94 ;  /* 0x0000005e00547308 */ /* 0x000ee60000001000 */
[----:B------:R-:W-:Y:S01]  /*16b0*/  FFMA.FTZ R82, R58, R82, R91 ;  /* 0x000000523a527223 */ /* 0x000fe2000001005b */
[----:B-1----:R-:W-:Y:S01]  /*16c0*/  FADD.FTZ R91, -R87, 1 ;  /* 0x3f800000575b7421 */ /* 0x002fe20000010100 */
[----:B0-----:R-:W-:-:S03]  /*16d0*/  FADD.FTZ R95, -R85, 1 ;  /* 0x3f800000555f7421 */ /* 0x001fc60000010100 */
[----:B------:R-:W0:Y:S01]  /*16e0*/  MUFU.EX2 R80, R80 ;  /* 0x0000005000507308 */ /* 0x000e220000000800 */
[----:B------:R-:W-:Y:S01]  /*16f0*/  FFMA.FTZ R70, R70, R91, 1 ;  /* 0x3f80000046467423 */ /* 0x000fe2000001005b */
[----:B------:R-:W-:-:S06]  /*1700*/  FFMA.FTZ R61, R58, R86, R61 ;  /* 0x000000563a3d7223 */ /* 0x000fcc000001003d */
[----:B------:R-:W1:Y:S01]  /*1710*/  MUFU.EX2 R96, R96 ;  /* 0x0000006000607308 */ /* 0x000e620000000800 */
[----:B------:R-:W-:Y:S01]  /*1720*/  FADD.FTZ R58, R78, 1 ;  /* 0x3f8000004e3a7421 */ /* 0x000fe20000010000 */
[----:B------:R-:W-:Y:S01]  /*1730*/  FFMA.FTZ R72, R72, R95, 1 ;  /* 0x3f80000048487423 */ /* 0x000fe2000001005f */
[----:B--2---:R-:W-:Y:S01]  /*1740*/  FADD.FTZ R78, -R89, 1 ;  /* 0x3f800000594e7421 */ /* 0x004fe20000010100 */
[----:B------:R-:W-:Y:S01]  /*1750*/  FMUL.FTZ R87, R87, R70 ;  /* 0x0000004657577220 */ /* 0x000fe20000410000 */
[--C-:B------:R-:W-:Y:S02]  /*1760*/  HADD2.F32 R70, -RZ, R10.reuse.H0_H0 ;  /* 0x2000000aff467230 */ /* 0x100fe40000004100 */
[----:B------:R-:W-:Y:S01]  /*1770*/  FMUL.FTZ R85, R85, R72 ;  /* 0x0000004855557220 */ /* 0x000fe20000410000 */
[----:B------:R-:W-:Y:S01]  /*1780*/  FFMA.FTZ R78, R75, R78, 1 ;  /* 0x3f8000004b4e7423 */ /* 0x000fe2000001004e */
[----:B------:R-:W-:Y:S01]  /*1790*/  HADD2.F32 R72, -RZ, R10.H1_H1 ;  /* 0x3000000aff487230 */ /* 0x000fe20000004100 */
[----:B------:R-:W2:Y:S01]  /*17a0*/  MUFU.RCP R58, R58 ;  /* 0x0000003a003a7308 */ /* 0x000ea20000001000 */
[----:B---3--:R-:W-:Y:S01]  /*17b0*/  FADD.FTZ R95, -R84, 1 ;  /* 0x3f800000545f7421 */ /* 0x008fe20000010100 */
[----:B------:R-:W-:Y:S01]  /*17c0*/  FMUL.FTZ R85, R70, R85 ;  /* 0x0000005546557220 */ /* 0x000fe20000410000 */
[----:B------:R-:W-:Y:S01]  /*17d0*/  FMUL.FTZ R78, R89, R78 ;  /* 0x0000004e594e7220 */ /* 0x000fe20000410000 */
[----:B0-----:R-:W-:Y:S01]  /*17e0*/  FADD.FTZ R80, R80, 1 ;  /* 0x3f80000050507421 */ /* 0x001fe20000010000 */
[----:B------:R-:W-:Y:S01]  /*17f0*/  FADD.FTZ R89, R79, 1 ;  /* 0x3f8000004f597421 */ /* 0x000fe20000010000 */
[----:B------:R-:W-:-:S02]  /*1800*/  HADD2.F32 R75, -RZ, R11.H0_H0 ;  /* 0x2000000bff4b7230 */ /* 0x000fc40000004100 */
[----:B------:R-:W-:Y:S01]  /*1810*/  FADD.FTZ R2, R81, R86 ;  /* 0x0000005651027221 */ /* 0x000fe20000010000 */
[----:B-1----:R-:W-:Y:S01]  /*1820*/  FADD.FTZ R96, R96, 1 ;  /* 0x3f80000060607421 */ /* 0x002fe20000010000 */
[----:B------:R-:W-:Y:S01]  /*1830*/  FFMA.FTZ R95, R76, R95, 1 ;  /* 0x3f8000004c5f7423 */ /* 0x000fe2000001005f */
[----:B------:R-:W-:Y:S01]  /*1840*/  FMUL.FTZ R72, R72, R87 ;  /* 0x0000005748487220 */ /* 0x000fe20000410000 */
[----:B------:R-:W-:Y:S01]  /*1850*/  FMUL.FTZ R70, R0, R85 ;  /* 0x0000005500467220 */ /* 0x000fe20000410000 */
[----:B------:R-:W-:Y:S02]  /*1860*/  FFMA.FTZ R81, R57, R86, R90 ;  /* 0x0000005639517223 */ /* 0x000fe4000001005a */
[----:B------:R0:W1:Y:S01]  /*1870*/  MUFU.RCP R86, R80 ;  /* 0x0000005000567308 */ /* 0x0000620000001000 */
[----:B------:R-:W-:Y:S01]  /*1880*/  FMUL.FTZ R95, R84, R95 ;  /* 0x0000005f545f7220 */ /* 0x000fe20000410000 */
[----:B------:R-:W-:Y:S01]  /*1890*/  FMUL.FTZ R75, R75, R78 ;  /* 0x0000004e4b4b7220 */ /* 0x000fe20000410000 */
[----:B------:R-:W-:Y:S01]  /*18a0*/  FFMA.FTZ R79, R69, R70, R82 ;  /* 0x00000046454f7223 */ /* 0x000fe20000010052 */
[----:B------:R-:W-:Y:S01]  /*18b0*/  FMUL.FTZ R76, R59, R72 ;  /* 0x000000483b4c7220 */ /* 0x000fe20000410000 */
[----:B------:R-:W-:-:S03]  /*18c0*/  FFMA.FTZ R88, R69, R85, R88 ;  /* 0x0000005545587223 */ /* 0x000fc60000010058 */
[----:B------:R-:W3:Y:S01]  /*18d0*/  MUFU.RCP R89, R89 ;  /* 0x0000005900597308 */ /* 0x000ee20000001000 */
[----:B0-----:R-:W-:Y:S02]  /*18e0*/  HADD2.F32 R80, -RZ, R11.H1_H1 ;  /* 0x3000000bff507230 */ /* 0x001fe40000004100 */
[----:B------:R-:W-:Y:S01]  /*18f0*/  FFMA.FTZ R78, R66, R76, R79 ;  /* 0x0000004c424e7223 */ /* 0x000fe2000001004f */
[----:B------:R-:W-:-:S04]  /*1900*/  FMUL.FTZ R69, R56, R75 ;  /* 0x0000004b38457220 */ /* 0x000fc80000410000 */
[----:B------:R-:W0:Y:S01]  /*1910*/  MUFU.RCP R96, R96 ;  /* 0x0000006000607308 */ /* 0x000e220000001000 */
[----:B------:R-:W-:Y:S01]  /*1920*/  FMUL.FTZ R70, R80, R95 ;  /* 0x0000005f50467220 */ /* 0x000fe20000410000 */
[----:B------:R-:W-:Y:S01]  /*1930*/  FFMA.FTZ R83, R66, R72, R83 ;  /* 0x0000004842537223 */ /* 0x000fe20000010053 */
[----:B------:R-:W-:Y:S01]  /*1940*/  FADD.FTZ R66, R5, R85 ;  /* 0x0000005505427221 */ /* 0x000fe20000010000 */
[----:B------:R-:W-:Y:S01]  /*1950*/  FFMA.FTZ R69, R65, R69, R78 ;  /* 0x0000004541457223 */ /* 0x000fe2000001004e */
[----:B------:R-:W-:Y:S01]  /*1960*/  FMUL.FTZ R5, R57, R70 ;  /* 0x0000004639057220 */ /* 0x000fe20000410000 */
[----:B--2---:R-:W-:Y:S01]  /*1970*/  FADD.FTZ R80, -R58, 1 ;  /* 0x3f8000003a507421 */ /* 0x004fe20000010100 */
[----:B------:R-:W-:Y:S02]  /*1980*/  FFMA.FTZ R76, R0, R85, R81 ;  /* 0x00000055004c7223 */ /* 0x000fe40000010051 */
[----:B------:R-:W-:Y:S01]  /*1990*/  FFMA.FTZ R78, R60, R5, R69 ;  /* 0x000000053c4e7223 */ /* 0x000fe20000010045 */
[----:B------:R-:W-:Y:S01]  /*19a0*/  FFMA.FTZ R5, R67, R80, 1 ;  /* 0x3f80000043057423 */ /* 0x000fe20000010050 */
[----:B-1----:R-:W-:Y:S01]  /*19b0*/  FADD.FTZ R79, -R86, 1 ;  /* 0x3f800000564f7421 */ /* 0x002fe20000010100 */
[----:B------:R-:W-:-:S02]  /*19c0*/  HADD2.F32 R67, -RZ, R12.H0_H0 ;  /* 0x2000000cff437230 */ /* 0x000fc40000004100 */
[----:B---3--:R-:W-:Y:S01]  /*19d0*/  FADD.FTZ R82, -R89, 1 ;  /* 0x3f80000059527421 */ /* 0x008fe20000010100 */
[----:B------:R-:W-:Y:S01]  /*19e0*/  FMUL.FTZ R58, R58, R5 ;  /* 0x000000053a3a7220 */ /* 0x000fe20000410000 */
[----:B------:R-:W-:Y:S01]  /*19f0*/  FFMA.FTZ R5, R59, R72, R76 ;  /* 0x000000483b057223 */ /* 0x000fe2000001004c */
[----:B0-----:R-:W-:Y:S01]  /*1a00*/  FADD.FTZ R69, -R96, 1 ;  /* 0x3f80000060457421 */ /* 0x001fe20000010100 */
[----:B------:R-:W-:Y:S01]  /*1a10*/  FFMA.FTZ R79, R74, R79, 1 ;  /* 0x3f8000004a4f7423 */ /* 0x000fe2000001004f */
[----:B------:R-:W-:Y:S01]  /*1a20*/  FFMA.FTZ R82, R77, R82, 1 ;  /* 0x3f8000004d527423 */ /* 0x000fe20000010052 */
[----:B------:R-:W-:Y:S01]  /*1a30*/  FMUL.FTZ R67, R67, R58 ;  /* 0x0000003a43437220 */ /* 0x000fe20000410000 */
[----:B------:R-:W-:Y:S01]  /*1a40*/  FFMA.FTZ R77, R64, R69, 1 ;  /* 0x3f800000404d7423 */ /* 0x000fe20000010045 */
[----:B------:R-:W-:Y:S01]  /*1a50*/  FFMA.FTZ R58, R56, R75, R5 ;  /* 0x0000004b383a7223 */ /* 0x000fe20000010005 */
[----:B------:R-:W-:Y:S02]  /*1a60*/  HADD2.F32 R64, -RZ, R12.H1_H1 ;  /* 0x3000000cff407230 */ /* 0x000fe40000004100 */
[----:B------:R-:W-:Y:S01]  /*1a70*/  FMUL.FTZ R79, R86, R79 ;  /* 0x0000004f564f7220 */ /* 0x000fe20000410000 */
[----:B------:R-:W-:-:S02]  /*1a80*/  HADD2.F32 R69, -RZ, R13.H0_H0 ;  /* 0x2000000dff457230 */ /* 0x000fc40000004100 */
[----:B------:R-:W-:Y:S01]  /*1a90*/  FFMA.FTZ R5, R57, R70, R58 ;  /* 0x0000004639057223 */ /* 0x000fe2000001003a */
[----:B------:R-:W-:Y:S01]  /*1aa0*/  FMUL.FTZ R58, R0, R67 ;  /* 0x00000043003a7220 */ /* 0x000fe20000410000 */
[----:B------:R-:W-:Y:S01]  /*1ab0*/  FMUL.FTZ R82, R89, R82 ;  /* 0x0000005259527220 */ /* 0x000fe20000410000 */
[----:B------:R-:W-:Y:S01]  /*1ac0*/  FMUL.FTZ R64, R64, R79 ;  /* 0x0000004f40407220 */ /* 0x000fe20000410000 */
[----:B------:R-:W-:Y:S01]  /*1ad0*/  FFMA.FTZ R0, R0, R67, R5 ;  /* 0x0000004300007223 */ /* 0x000fe20000010005 */
[----:B------:R-:W-:Y:S01]  /*1ae0*/  FFMA.FTZ R5, R63, R58, R78 ;  /* 0x0000003a3f057223 */ /* 0x000fe2000001004e */
[----:B------:R-:W-:Y:S02]  /*1af0*/  HADD2.F32 R74, -RZ, R13.H1_H1 ;  /* 0x3000000dff4a7230 */ /* 0x000fe40000004100 */
[----:B------:R-:W-:Y:S01]  /*1b00*/  FMUL.FTZ R69, R69, R82 ;  /* 0x0000005245457220 */ /* 0x000fe20000410000 */
[CC--:B------:R-:W-:Y:S01]  /*1b10*/  FMUL.FTZ R58, R59.reuse, R64.reuse ;  /* 0x000000403b3a7220 */ /* 0x0c0fe20000410000 */
[----:B------:R-:W-:Y:S01]  /*1b20*/  FMUL.FTZ R77, R96, R77 ;  /* 0x0000004d604d7220 */ /* 0x000fe20000410000 */
[----:B------:R-:W-:Y:S01]  /*1b30*/  FADD.FTZ R4, R4, R98 ;  /* 0x0000006204047221 */ /* 0x000fe20000010000 */
[----:B------:R-:W-:Y:S01]  /*1b40*/  FFMA.FTZ R59, R59, R64, R0 ;  /* 0x000000403b3b7223 */ /* 0x000fe20000010000 */
[----:B------:R-:W-:Y:S01]  /*1b50*/  FFMA.FTZ R58, R62, R58, R5 ;  /* 0x0000003a3e3a7223 */ /* 0x000fe20000010005 */
[----:B------:R-:W-:Y:S01]  /*1b60*/  FMUL.FTZ R0, R56, R69 ;  /* 0x0000004538007220 */ /* 0x000fe20000410000 */
[----:B------:R-:W-:Y:S01]  /*1b70*/  FMUL.FTZ R74, R74, R77 ;  /* 0x0000004d4a4a7220 */ /* 0x000fe20000410000 */
[----:B------:R-:W-:Y:S01]  /*1b80*/  FADD.FTZ R72, R4, R72 ;  /* 0x0000004804487221 */ /* 0x000fe20000010000 */
[----:B------:R-:W-:Y:S01]  /*1b90*/  FFMA.FTZ R4, R56, R69, R59 ;  /* 0x0000004538047223 */ /* 0x000fe2000001003b */
[----:B------:R-:W-:Y:S01]  /*1ba0*/  FFMA.FTZ R0, R73, R0, R58 ;  /* 0x0000000049007223 */ /* 0x000fe2000001003a */
[----:B------:R-:W-:-:S02]  /*1bb0*/  FMUL.FTZ R5, R57, R74 ;  /* 0x0000004a39057220 */ /* 0x000fc40000410000 */
[----:B------:R-:W-:Y:S02]  /*1bc0*/  FFMA.FTZ R4, R57, R74, R4 ;  /* 0x0000004a39047223 */ /* 0x000fe40000010004 */
[----:B------:R-:W-:-:S05]  /*1bd0*/  FFMA.FTZ R5, R71, R5, R0 ;  /* 0x0000000547057223 */ /* 0x000fca0000010000 */
[----:B------:R0:W-:Y:S01]  /*1be0*/  STS.64 [R33], R4 ;  /* 0x0000000421007388 */ /* 0x0001e20000000a00 */
[----:B------:R-:W-:Y:S01]  /*1bf0*/  FFMA.FTZ R68, R65, R75, R68 ;  /* 0x0000004b41447223 */ /* 0x000fe20000010044 */
        /* <DEDUP_REMOVED lines=12> */
[----:B------:R-:W-:Y:S04]  /*1cc0*/  STS.64 [R54], R88 ;  /* 0x0000005836007388 */ /* 0x000fe80000000a00 */
[----:B------:R-:W-:Y:S04]  /*1cd0*/  STS.64 [R51], R62 ;  /* 0x0000003e33007388 */ /* 0x000fe80000000a00 */
[----:B------:R1:W-:Y:S04]  /*1ce0*/  STS.64 [R53], R68 ;  /* 0x0000004435007388 */ /* 0x0003e80000000a00 */
[----:B------:R2:W-:Y:S01]  /*1cf0*/  STS.64 [R55], R64 ;  /* 0x0000004037007388 */ /* 0x0005e20000000a00 */
[----:B------:R-:W-:Y:S01]  /*1d00*/  LEA R0, R93, UR8, 0x5 ;  /* 0x000000085d007c11 */ /* 0x000fe2000f8e28ff */
[----:B------:R-:W-:-:S03]  /*1d10*/  ULDC.64 UR8, c[0x0][0x260] ;  /* 0x0000980000087ab9 */ /* 0x000fc60000000a00 */
[-C--:B------:R-:W-:Y:S01]  /*1d20*/  LEA R58, R34, R0.reuse, 0x3 ;  /* 0x00000000223a7211 */ /* 0x080fe200078e18ff */
[----:B------:R-:W-:Y:S01]  /*1d30*/  BAR.SYNC.DEFER_BLOCKING 0x0 ;  /* 0x0000000000007b1d */ /* 0x000fe20000010000 */
[-C--:B------:R-:W-:Y:S02]  /*1d40*/  LEA R56, R35, R0.reuse, 0x3 ;  /* 0x0000000023387211 */ /* 0x080fe400078e18ff */
[-C--:B0-----:R-:W-:Y:S02]  /*1d50*/  LEA R4, R36, R0.reuse, 0x3 ;  /* 0x0000000024047211 */ /* 0x081fe400078e18ff */
[----:B------:R-:W-:Y:S02]  /*1d60*/  LEA R2, R37, R0, 0x3 ;  /* 0x0000000025027211 */ /* 0x000fe400078e18ff */
[----:B------:R-:W-:Y:S01]  /*1d70*/  IADD3 R60, P0, R49, R30, RZ ;  /* 0x0000001e313c7210 */ /* 0x000fe20007f1e0ff */
[----:B------:R-:W0:Y:S04]  /*1d80*/  LDS.64 R58, [R58] ;  /* 0x000000003a3a7984 */ /* 0x000e280000000a00 */
[----:B------:R-:W3:Y:S04]  /*1d90*/  LDS.64 R56, [R56+0xa00] ;  /* 0x000a000038387984 */ /* 0x000ee80000000a00 */
[----:B------:R-:W4:Y:S04]  /*1da0*/  LDS.64 R4, [R4+0x1400] ;  /* 0x0014000004047984 */ /* 0x000f280000000a00 */
[----:B------:R-:W0:Y:S01]  /*1db0*/  LDS.64 R2, [R2+0x1e00] ;  /* 0x001e000002027984 */ /* 0x000e220000000a00 */
[----:B------:R-:W-:-:S02]  /*1dc0*/  LEA.HI.X.SX32 R61, R30, RZ, 0x1, P0 ;  /* 0x000000ff1e3d7211 */ /* 0x000fc400000f0eff */
[----:B-1----:R-:W-:Y:S02]  /*1dd0*/  LOP3.LUT R53, R52, 0xf, R29, 0xf8, !PT ;  /* 0x0000000f34357812 */ /* 0x002fe400078ef81d */
[----:B------:R-:W-:Y:S01]  /*1de0*/  ISETP.GT.U32.AND P0, PT, R30, 0x7, PT ;  /* 0x000000071e00780c */ /* 0x000fe20003f04070 */
[----:B------:R-:W-:Y:S02]  /*1df0*/  IMAD R51, R50, 0xa00, RZ ;  /* 0x00000a0032337824 */ /* 0x000fe400078e02ff */
[----:B------:R-:W-:Y:S01]  /*1e00*/  IMAD.WIDE.U32 R52, R53, 0xa00, R60 ;  /* 0x00000a0035347825 */ /* 0x000fe200078e003c */
[----:B------:R-:W-:Y:S04]  /*1e10*/  BSSY B0, `(.L_x_2643) ;  /* 0x0000058000007945 */ /* 0x000fe80003800000 */
[----:B------:R-:W-:-:S02]  /*1e20*/  IADD3 R51, R53, R51, RZ ;  /* 0x0000003335337210 */ /* 0x000fc40007ffe0ff */
[C---:B------:R-:W-:Y:S02]  /*1e30*/  LEA R50, P1, R52.reuse, UR8, 0x3 ;  /* 0x0000000834327c11 */ /* 0x040fe4000f8218ff */
[----:B------:R-:W-:Y:S02]  /*1e40*/  CS2R R74, SRZ ;  /* 0x00000000004a7805 */ /* 0x000fe4000001ff00 */
[----:B------:R-:W-:Y:S01]  /*1e50*/  LEA.HI.X R51, R52, UR9, R51, 0x3, P1 ;  /* 0x0000000934337c11 */ /* 0x000fe200088f1c33 */
[----:B--2---:R-:W-:Y:S08]  /*1e60*/  @P0 BRA `(.L_x_2644) ;  /* 0x0000000400480947 */ /* 0x004ff00003800000 */
[----:B------:R-:W-:Y:S01]  /*1e70*/  SHF.L.U32 R0, R47, 0x1, RZ ;  /* 0x000000012f007819 */ /* 0x000fe200000006ff */
[----:B------:R-:W-:Y:S01]  /*1e80*/  HFMA2.MMA R72, -RZ, RZ, 0, 0 ;  /* 0x00000000ff487435 */ /* 0x000fe200000001ff */
[----:B------:R-:W-:Y:S02]  /*1e90*/  CS2R R74, SRZ ;  /* 0x00000000004a7805 */ /* 0x000fe4000001ff00 */
[----:B------:R-:W-:Y:S02]  /*1ea0*/  LOP3.LUT R53, R0, 0xe, RZ, 0xc0, !PT ;  /* 0x0000000e00357812 */ /* 0x000fe400078ec0ff */
[C---:B------:R-:W-:Y:S02]  /*1eb0*/  LOP3.LUT R0, R30.reuse, 0x3, RZ, 0xc0, !PT ;  /* 0x000000031e007812 */ /* 0x040fe400078ec0ff */
[----:B------:R-:W-:-:S05]  /*1ec0*/  LEA.HI R52, R30, R53, RZ, 0x1e ;  /* 0x000000351e347211 */ /* 0x000fca00078ff0ff */
[----:B------:R-:W-:-:S07]  /*1ed0*/  IMAD R73, R52, 0xa0, -R49 ;  /* 0x000000a034497824 */ /* 0x000fce00078e0a31 */
.L_x_2645:
        /* <DEDUP_REMOVED lines=8> */
[----:B------:R-:W-:Y:S02]  /*1f60*/  IADD3 R54, R52, 0x10, RZ ;  /* 0x0000001034367810 */ /* 0x000fe40007ffe0ff */
[----:B------:R-:W-:Y:S02]  /*1f70*/  SHF.R.S32.HI R53, RZ, 0x1f, R52 ;  /* 0x0000001fff357819 */ /* 0x000fe40000011434 */
[----:B------:R-:W-:Y:S02]  /*1f80*/  SHF.R.S32.HI R63, RZ, 0x1f, R62 ;  /* 0x0000001fff3f7819 */ /* 0x000fe4000001143e */
[----:B------:R-:W-:-:S02]  /*1f90*/  LEA.HI R61, R61, R60, RZ, 0x2 ;  /* 0x0000003c3d3d7211 */ /* 0x000fc400078f10ff */
[C---:B------:R-:W-:Y:S02]  /*1fa0*/  IADD3 R60, R52.reuse, 0x14, RZ ;  /* 0x00000014343c7810 */ /* 0x040fe40007ffe0ff */
[----:B------:R-:W-:Y:S02]  /*1fb0*/  SHF.R.S32.HI R65, RZ, 0x1f, R54 ;  /* 0x0000001fff417819 */ /* 0x000fe40000011436 */
[----:B------:R-:W-:Y:S02]  /*1fc0*/  LEA.HI R53, R53, R52, RZ, 0x2 ;  /* 0x0000003435357211 */ /* 0x000fe400078f10ff */
[----:B------:R-:W-:Y:S02]  /*1fd0*/  LEA.HI R63, R63, R62, RZ, 0x2 ;  /* 0x0000003e3f3f7211 */ /* 0x000fe400078f10ff */
[----:B------:R-:W-:Y:S02]  /*1fe0*/  SHF.R.S32.HI R67, RZ, 0x1f, R60 ;  /* 0x0000001fff437819 */ /* 0x000fe4000001143c */
[----:B------:R-:W-:-:S02]  /*1ff0*/  IADD3 R62, R52, 0x18, RZ ;  /* 0x00000018343e7810 */ /* 0x000fc40007ffe0ff */
[----:B------:R-:W-:Y:S02]  /*2000*/  LEA.HI R65, R65, R54, RZ, 0x2 ;  /* 0x0000003641417211 */ /* 0x000fe400078f10ff */
[----:B------:R-:W-:Y:S02]  /*2010*/  SHF.R.S32.HI R54, RZ, 0x2, R53 ;  /* 0x00000002ff367819 */ /* 0x000fe40000011435 */
[----:B------:R-:W-:Y:S02]  /*2020*/  LEA.HI R67, R67, R60, RZ, 0x2 ;  /* 0x0000003c43437211 */ /* 0x000fe400078f10ff */
[----:B------:R-:W-:Y:S01]  /*2030*/  SHF.R.S32.HI R69, RZ, 0x1f, R62 ;  /* 0x0000001fff457819 */ /* 0x000fe2000001143e */
[----:B------:R-:W-:Y:S01]  /*2040*/  IMAD R53, R54, 0x28, R31 ;  /* 0x0000002836357824 */ /* 0x000fe200078e021f */
        /* <DEDUP_REMOVED lines=10> */
[----:B------:R-:W-:Y:S01]  /*20f0*/  LEA R55, R0, R55, 0x3 ;  /* 0x0000003700377211 */ /* 0x000fe200078e18ff */
[----:B------:R-:W1:Y:S01]  /*2100*/  LDS.64 R52, [R53] ;  /* 0x0000000035347984 */ /* 0x000e620000000a00 */
[----:B------:R-:W-:Y:S01]  /*2110*/  SHF.R.S32.HI R54, RZ, 0x2, R65 ;  /* 0x00000002ff367819 */ /* 0x000fe20000011441 */
[----:B------:R-:W-:Y:S01]  /*2120*/  IMAD R63, R60, 0x28, R31 ;  /* 0x000000283c3f7824 */ /* 0x000fe200078e021f */
[----:B------:R-:W-:Y:S01]  /*2130*/  LEA R61, R0, R61, 0x3 ;  /* 0x0000003d003d7211 */ /* 0x000fe200078e18ff */
[----:B------:R2:W5:Y:S01]  /*2140*/  LDS.64 R64, [R55] ;  /* 0x0000000037407984 */ /* 0x0005620000000a00 */
[----:B------:R-:W-:Y:S01]  /*2150*/  SHF.R.S32.HI R60, RZ, 0x2, R67 ;  /* 0x00000002ff3c7819 */ /* 0x000fe20000011443 */
[--C-:B------:R-:W-:Y:S01]  /*2160*/  IMAD R69, R54, 0x28, R31.reuse ;  /* 0x0000002836457824 */ /* 0x100fe200078e021f */
[----:B------:R-:W-:Y:S01]  /*2170*/  LEA R68, R0, R63, 0x3 ;  /* 0x0000003f00447211 */ /* 0x000fe200078e18ff */
[----:B------:R-:W0:Y:S01]  /*2180*/  LDS.64 R66, [R61] ;  /* 0x000000003d427984 */ /* 0x000e220000000a00 */
        /* <DEDUP_REMOVED lines=9> */
[----:B--2---:R-:W-:Y:S01]  /*2220*/  IMAD R55, R54, 0x28, R31 ;  /* 0x0000002836377824 */ /* 0x004fe200078e021f */
[C---:B------:R-:W-:Y:S02]  /*2230*/  LEA R60, R0.reuse, R77, 0x3 ;  /* 0x0000004d003c7211 */ /* 0x040fe400078e18ff */
[----:B------:R-:W2:Y:S02]  /*2240*/  LDS.64 R62, [R63] ;  /* 0x000000003f3e7984 */ /* 0x000ea40000000a00 */
[----:B------:R-:W-:-:S02]  /*2250*/  LEA R55, R0, R55, 0x3 ;  /* 0x0000003700377211 */ /* 0x000fc400078e18ff */
[----:B------:R-:W2:Y:S04]  /*2260*/  LDS.64 R60, [R60] ;  /* 0x000000003c3c7984 */ /* 0x000ea80000000a00 */
[----:B------:R-:W2:Y:S01]  /*2270*/  LDS.64 R54, [R55] ;  /* 0x0000000037367984 */ /* 0x000ea20000000a00 */
[----:B-1----:R-:W-:Y:S01]  /*2280*/  FADD.FTZ R75, R52, R75 ;  /* 0x0000004b344b7221 */ /* 0x002fe20000010000 */
[----:B------:R-:W-:-:S03]  /*2290*/  FADD.FTZ R74, R53, R74 ;  /* 0x0000004a354a7221 */ /* 0x000fc60000010000 */
[----:B-----5:R-:W-:Y:S01]  /*22a0*/  FADD.FTZ R75, R75, R64 ;  /* 0x000000404b4b7221 */ /* 0x020fe20000010000 */
[----:B------:R-:W-:-:S03]  /*22b0*/  FADD.FTZ R74, R74, R65 ;  /* 0x000000414a4a7221 */ /* 0x000fc60000010000 */
[----:B0-----:R-:W-:Y:S01]  /*22c0*/  FADD.FTZ R75, R75, R66 ;  /* 0x000000424b4b7221 */ /* 0x001fe20000010000 */
[----:B------:R-:W-:-:S03]  /*22d0*/  FADD.FTZ R74, R74, R67 ;  /* 0x000000434a4a7221 */ /* 0x000fc60000010000 */
[----:B---3--:R-:W-:Y:S01]  /*22e0*/  FADD.FTZ R75, R75, R68 ;  /* 0x000000444b4b7221 */ /* 0x008fe20000010000 */
[----:B------:R-:W-:-:S03]  /*22f0*/  FADD.FTZ R74, R74, R69 ;  /* 0x000000454a4a7221 */ /* 0x000fc60000010000 */
[----:B----4-:R-:W-:Y:S01]  /*2300*/  FADD.FTZ R75, R75, R70 ;  /* 0x000000464b4b7221 */ /* 0x010fe20000010000 */
[----:B------:R-:W-:-:S03]  /*2310*/  FADD.FTZ R74, R74, R71 ;  /* 0x000000474a4a7221 */ /* 0x000fc60000010000 */
[----:B--2---:R-:W-:Y:S01]  /*2320*/  FADD.FTZ R75, R75, R62 ;  /* 0x0000003e4b4b7221 */ /* 0x004fe20000010000 */
[----:B------:R-:W-:-:S03]  /*2330*/  FADD.FTZ R74, R74, R63 ;  /* 0x0000003f4a4a7221 */ /* 0x000fc60000010000 */
[----:B------:R-:W-:Y:S01]  /*2340*/  FADD.FTZ R75, R75, R60 ;  /* 0x0000003c4b4b7221 */ /* 0x000fe20000010000 */
[----:B------:R-:W-:-:S03]  /*2350*/  FADD.FTZ R74, R74, R61 ;  /* 0x0000003d4a4a7221 */ /* 0x000fc60000010000 */
[----:B------:R-:W-:Y:S01]  /*2360*/  FADD.FTZ R75, R75, R54 ;  /* 0x000000364b4b7221 */ /* 0x000fe20000010000 */
[----:B------:R-:W-:Y:S01]  /*2370*/  FADD.FTZ R74, R74, R55 ;  /* 0x000000374a4a7221 */ /* 0x000fe20000010000 */
[----:B------:R-:W-:Y:S06]  /*2380*/  @!P0 BRA `(.L_x_2645) ;  /* 0xfffffff800d48947 */ /* 0x000fec000383ffff */
.L_x_2644:
[----:B------:R-:W-:Y:S05]  /*2390*/  BSYNC B0 ;  /* 0x0000000000007941 */ /* 0x000fea0003800000 */
.L_x_2643:
[----:B------:R-:W1:Y:S01]  /*23a0*/  SHFL.BFLY PT, R0, R75, 0x2, 0x1f ;  /* 0x0c401f004b007f89 */ /* 0x000e6200000e0000 */
[----:B------:R-:W-:Y:S01]  /*23b0*/  LOP3.LUT P1, RZ, R30, 0xfffffffb, RZ, 0xc0, !PT ;  /* 0xfffffffb1eff7812 */ /* 0x000fe2000782c0ff */
[----:B------:R-:W-:Y:S02]  /*23c0*/  BSSY B0, `(.L_x_2646) ;  /* 0x0000020000007945 */ /* 0x000fe40003800000 */
[----:B------:R-:W2:Y:S01]  /*23d0*/  SHFL.BFLY PT, R53, R74, 0x2, 0x1f ;  /* 0x0c401f004a357f89 */ /* 0x000ea200000e0000 */
[----:B-1----:R-:W-:Y:S01]  /*23e0*/  FADD.FTZ R54, R0, R75 ;  /* 0x0000004b00367221 */ /* 0x002fe20000010000 */
[----:B0-----:R-:W-:Y:S01]  /*23f0*/  FADD.FTZ R0, RZ, R59 ;  /* 0x0000003bff007221 */ /* 0x001fe20000010000 */
[----:B--2---:R-:W-:Y:S01]  /*2400*/  FADD.FTZ R55, R53, R74 ;  /* 0x0000004a35377221 */ /* 0x004fe20000010000 */
[----:B------:R-:W-:Y:S02]  /*2410*/  FADD.FTZ R53, RZ, R58 ;  /* 0x0000003aff357221 */ /* 0x000fe40000010000 */
[----:B---3--:R-:W-:Y:S01]  /*2420*/  FADD.FTZ R0, R0, R57 ;  /* 0x0000003900007221 */ /* 0x008fe20000010000 */
[----:B------:R-:W0:Y:S01]  /*2430*/  SHFL.BFLY PT, R59, R54, 0x1, 0x1f ;  /* 0x0c201f00363b7f89 */ /* 0x000e2200000e0000 */
[----:B------:R-:W-:-:S02]  /*2440*/  FADD.FTZ R53, R53, R56 ;  /* 0x0000003835357221 */ /* 0x000fc40000010000 */
[----:B----4-:R-:W-:Y:S01]  /*2450*/  FADD.FTZ R52, R0, R5 ;  /* 0x0000000500347221 */ /* 0x010fe20000010000 */
[----:B------:R-:W1:Y:S01]  /*2460*/  SHFL.BFLY PT, R58, R55, 0x1, 0x1f ;  /* 0x0c201f00373a7f89 */ /* 0x000e6200000e0000 */
[----:B------:R-:W-:Y:S01]  /*2470*/  IADD3 R0, P0, R47, 0x9, RZ ;  /* 0x000000092f007810 */ /* 0x000fe20007f1e0ff */
[----:B------:R-:W-:Y:S01]  /*2480*/  FADD.FTZ R53, R53, R4 ;  /* 0x0000000435357221 */ /* 0x000fe20000010000 */
[----:B------:R-:W-:Y:S02]  /*2490*/  FADD.FTZ R3, R52, R3 ;  /* 0x0000000334037221 */ /* 0x000fe40000010000 */
[----:B------:R-:W-:Y:S01]  /*24a0*/  IADD3.X R48, RZ, R48, RZ, P0, !PT ;  /* 0x00000030ff307210 */ /* 0x000fe200007fe4ff */
[----:B------:R-:W-:Y:S01]  /*24b0*/  FADD.FTZ R2, R53, R2 ;  /* 0x0000000235027221 */ /* 0x000fe20000010000 */
[----:B------:R-:W-:-:S04]  /*24c0*/  ISETP.GE.U32.AND P0, PT, R0, UR12, PT ;  /* 0x0000000c00007c0c */ /* 0x000fc8000bf06070 */
[----:B------:R2:W-:Y:S01]  /*24d0*/  STG.E.64 desc[UR10][R50.64+0x1200], R2 ;  /* 0x0012000232007986 */ /* 0x0005e2000c101b0a */
        /* <DEDUP_REMOVED lines=14> */
.L_x_2647:
[----:B------:R-:W-:Y:S05]  /*25c0*/  BSYNC B0 ;  /* 0x0000000000007941 */ /* 0x000fea0003800000 */
.L_x_2646:
        /* <DEDUP_REMOVED lines=13> */
.L_x_2650:
[----:B------:R-:W2:Y:S04]  /*26a0*/  LD.E.STRONG.GPU R4, desc[UR10][R2.64] ;  /* 0x0000000a02047980 */ /* 0x000ea8000c10f900 */
[----:B--2---:R-:W-:Y:S01]  /*26b0*/  CCTL.IVALL ;  /* 0x00000000ff00798f */ /* 0x004fe20002000000 */
[----:B------:R-:W-:Y:S05]  /*26c0*/  YIELD ;  /* 0x0000000000007946 */ /* 0x000fea0003800000 */
[----:B-----5:R-:W-:-:S04]  /*26d0*/  LOP3.LUT R4, R4, R5, RZ, 0x3c, !PT ;  /* 0x0000000504047212 */ /* 0x020fc800078e3cff */
[----:B------:R-:W-:-:S13]  /*26e0*/  ISETP.GT.AND P0, PT, R4, -0x1, PT ;  /* 0xffffffff0400780c */ /* 0x000fda0003f04270 */
[----:B------:R-:W-:Y:S05]  /*26f0*/  @P0 BRA `(.L_x_2650) ;  /* 0xfffffffc00e80947 */ /* 0x000fea000383ffff */
.L_x_2649:
[----:B------:R-:W-:Y:S05]  /*2700*/  WARPSYNC.ALL ;  /* 0x0000000000007948 */ /* 0x000fea0003800000 */
[----:B------:R-:W-:Y:S06]  /*2710*/  BAR.SYNC.DEFER_BLOCKING 0x0 ;  /* 0x0000000000007b1d */ /* 0x000fec0000010000 */
[----:B------:R-:W-:Y:S05]  /*2720*/  BRA `(.L_x_2651) ;  /* 0x0000000000607947 */ /* 0x000fea0003800000 */
.L_x_2648:
[----:B------:R-:W-:Y:S01]  /*2730*/  BAR.SYNC.DEFER_BLOCKING 0x0 ;  /* 0x0000000000007b1d */ /* 0x000fe20000010000 */
[----:B------:R-:W-:-:S13]  /*2740*/  ISETP.NE.AND P0, PT, R30, RZ, PT ;  /* 0x000000ff1e00720c */ /* 0x000fda0003f05270 */
[----:B------:R-:W-:Y:S05]  /*2750*/  @P0 BRA `(.L_x_2652) ;  /* 0x00000000004c0947 */ /* 0x000fea0003800000 */
[----:B------:R-:W-:Y:S01]  /*2760*/  ULDC.64 UR8, c[0x0][0x268] ;  /* 0x00009a0000087ab9 */ /* 0x000fe20000000a00 */
[----:B0-----:R-:W-:Y:S01]  /*2770*/  IADD3 R2, -R28, RZ, RZ ;  /* 0x000000ff1c027210 */ /* 0x001fe20007ffe1ff */
        /* <DEDUP_REMOVED lines=11> */
.L_x_2653:
[----:B------:R-:W2:Y:S04]  /*2830*/  LD.E.STRONG.GPU R4, desc[UR10][R2.64] ;  /* 0x0000000a02047980 */ /* 0x000ea8000c10f900 */
[----:B--2---:R-:W-:Y:S01]  /*2840*/  CCTL.IVALL ;  /* 0x00000000ff00798f */ /* 0x004fe20002000000 */
[----:B------:R-:W-:Y:S05]  /*2850*/  YIELD ;  /* 0x0000000000007946 */ /* 0x000fea0003800000 */
[----:B-----5:R-:W-:-:S04]  /*2860*/  LOP3.LUT R4, R4, R5, RZ, 0x3c, !PT ;  /* 0x0000000504047212 */ /* 0x020fc800078e3cff */
[----:B------:R-:W-:-:S13]  /*2870*/  ISETP.GT.AND P0, PT, R4, -0x1, PT ;  /* 0xffffffff0400780c */ /* 0x000fda0003f04270 */
[----:B------:R-:W-:Y:S05]  /*2880*/  @P0 BRA `(.L_x_2653) ;  /* 0xfffffffc00e80947 */ /* 0x000fea000383ffff */
.L_x_2652:
[----:B------:R-:W-:Y:S05]  /*2890*/  WARPSYNC.ALL ;  /* 0x0000000000007948 */ /* 0x000fea0003800000 */
[----:B------:R-:W-:Y:S06]  /*28a0*/  BAR.SYNC.DEFER_BLOCKING 0x0 ;  /* 0x0000000000007b1d */ /* 0x000fec0000010000 */
.L_x_2651:
[----:B------:R-:W-:Y:S01]  /*28b0*/  ISETP.GT.U32.AND P0, PT, R30, 0x1f, PT ;  /* 0x0000001f1e00780c */ /* 0x000fe20003f04070 */
[----:B------:R-:W-:Y:S01]  /*28c0*/  HADD2.F32 R59, -RZ, R22.H0_H0 ;  /* 0x20000016ff3b7230 */ /* 0x000fe20000004100 */
[----:B------:R-:W-:Y:S01]  /*28d0*/  HFMA2.MMA R90, -RZ, RZ, 0, 0 ;  /* 0x00000000ff5a7435 */ /* 0x000fe200000001ff */
[--C-:B------:R-:W-:Y:S01]  /*28e0*/  HADD2.F32 R70, -RZ, R21.reuse.H0_H0 ;  /* 0x20000015ff467230 */ /* 0x100fe20000004100 */
[----:B------:R-:W-:Y:S01]  /*28f0*/  MOV R89, RZ ;  /* 0x000000ff00597202 */ /* 0x000fe20000000f00 */
[----:B------:R-:W-:Y:S02]  /*2900*/  HADD2.F32 R76, -RZ, R21.H1_H1 ;  /* 0x30000015ff4c7230 */ /* 0x000fe40000004100 */
[----:B------:R-:W-:Y:S02]  /*2910*/  HADD2.F32 R68, -RZ, R20.H0_H0 ;  /* 0x20000014ff447230 */ /* 0x000fe40000004100 */
[----:B------:R-:W-:Y:S02]  /*2920*/  HADD2.F32 R65, -RZ, R24.H1_H1 ;  /* 0x30000018ff417230 */ /* 0x000fe40000004100 */
[----:B------:R-:W-:-:S02]  /*2930*/  HADD2.F32 R57, -RZ, R17.H1_H1 ;  /* 0x30000011ff397230 */ /* 0x000fc40000004100 */
[----:B------:R-:W-:Y:S01]  /*2940*/  HADD2.F32 R67, -RZ, R25.H1_H1 ;  /* 0x30000019ff437230 */ /* 0x000fe20000004100 */
[----:B------:R-:W1:Y:S01]  /*2950*/  @!P0 LDC R5, c[0x0][0x10] ;  /* 0x00000400ff058b82 */ /* 0x000e620000000800 */
[----:B------:R-:W-:Y:S01]  /*2960*/  @!P0 LOP3.LUT R51, R30, 0xf, RZ, 0xc0, !PT ;  /* 0x0000000f1e338812 */ /* 0x000fe200078ec0ff */
[----:B------:R-:W-:Y:S02]  /*2970*/  HADD2.F32 R66, -RZ, R20.H1_H1 ;  /* 0x30000014ff427230 */ /* 0x000fe40000004100 */
[----:B------:R-:W-:Y:S02]  /*2980*/  HADD2.F32 R53, -RZ, R17.H0_H0 ;  /* 0x20000011ff357230 */ /* 0x000fe40000004100 */
[----:B------:R-:W-:Y:S02]  /*2990*/  HADD2.F32 R69, -RZ, R26.H1_H1 ;  /* 0x3000001aff457230 */ /* 0x000fe40000004100 */
[----:B------:R-:W-:Y:S01]  /*29a0*/  HADD2.F32 R79, -RZ, R27.H1_H1 ;  /* 0x3000001bff4f7230 */ /* 0x000fe20000004100 */
[----:B0-----:R-:W0:Y:S01]  /*29b0*/  @!P0 LDC.64 R2, c[0x0][0x260] ;  /* 0x00009800ff028b82 */ /* 0x001e220000000a00 */
[----:B------:R-:W-:-:S02]  /*29c0*/  SHF.L.U32 R47, R47, 0x1, RZ ;  /* 0x000000012f2f7819 */ /* 0x000fc400000006ff */
[----:B------:R-:W-:Y:S01]  /*29d0*/  LEA R49, R32, R49, 0x2 ;  /* 0x0000003120317211 */ /* 0x000fe200078e10ff */
[----:B------:R-:W-:Y:S01]  /*29e0*/  UIADD3 UR5, UR5, 0x3480, URZ ;  /* 0x0000348005057890 */ /* 0x000fe2000fffe03f */
        /* <DEDUP_REMOVED lines=8> */
[C---:B------:R-:W-:Y:S01]  /*2a70*/  FADD.FTZ R50, -R14.reuse, R59 ;  /* 0x0000003b0e327221 */ /* 0x040fe20000010100 */
[--C-:B------:R-:W-:Y:S02]  /*2a80*/  HADD2.F32 R59, -RZ, R23.reuse.H0_H0 ;  /* 0x20000017ff3b7230 */ /* 0x100fe40000004100 */
[C---:B------:R-:W-:Y:S01]  /*2a90*/  FADD.FTZ R20, -R14.reuse, R57 ;  /* 0x000000390e147221 */ /* 0x040fe20000010100 */
[----:B------:R-:W-:Y:S02]  /*2aa0*/  HADD2.F32 R23, -RZ, R23.H1_H1 ;  /* 0x30000017ff177230 */ /* 0x000fe40000004100 */
[----:B------:R-:W-:Y:S01]  /*2ab0*/  FMUL.FTZ R50, R15, R50 ;  /* 0x000000320f327220 */ /* 0x000fe20000410000 */
[--C-:B------:R-:W-:Y:S02]  /*2ac0*/  HADD2.F32 R5, -RZ, R16.reuse.H0_H0 ;  /* 0x20000010ff057230 */ /* 0x100fe40000004100 */
[----:B------:R-:W-:Y:S01]  /*2ad0*/  FADD.FTZ R54, -R14, R59 ;  /* 0x0000003b0e367221 */ /* 0x000fe20000010100 */
[----:B------:R-:W-:-:S02]  /*2ae0*/  HADD2.F32 R51, -RZ, R16.H1_H1 ;  /* 0x30000010ff337230 */ /* 0x000fc40000004100 */
[C---:B------:R-:W-:Y:S01]  /*2af0*/  FADD.FTZ R52, -R14.reuse, R23 ;  /* 0x000000170e347221 */ /* 0x040fe20000010100 */
[----:B------:R-:W-:Y:S02]  /*2b00*/  HADD2.F32 R21, -RZ, R22.H1_H1 ;  /* 0x30000016ff157230 */ /* 0x000fe40000004100 */
[C---:B------:R-:W-:Y:S01]  /*2b10*/  FADD.FTZ R4, -R14.reuse, R5 ;  /* 0x000000050e047221 */ /* 0x040fe20000010100 */
[----:B------:R-:W-:Y:S02]  /*2b20*/  HADD2.F32 R5, -RZ, R18.H0_H0 ;  /* 0x20000012ff057230 */ /* 0x000fe40000004100 */
[----:B------:R-:W-:Y:S01]  /*2b30*/  FADD.FTZ R16, -R14, R51 ;  /* 0x000000330e107221 */ /* 0x000fe20000010100 */
[--C-:B------:R-:W-:Y:S02]  /*2b40*/  HADD2.F32 R51, -RZ, R19.reuse.H0_H0 ;  /* 0x20000013ff337230 */ /* 0x100fe40000004100 */
[----:B------:R-:W-:Y:S01]  /*2b50*/  FMUL.FTZ R52, R15, R52 ;  /* 0x000000340f347220 */ /* 0x000fe20000410000 */
[----:B------:R-:W-:-:S02]  /*2b60*/  HADD2.F32 R19, -RZ, R19.H1_H1 ;  /* 0x30000013ff137230 */ /* 0x000fc40000004100 */
[C---:B------:R-:W-:Y:S01]  /*2b70*/  FADD.FTZ R22, -R14.reuse, R21 ;  /* 0x000000150e167221 */ /* 0x040fe20000010100 */
[----:B------:R-:W-:Y:S01]  /*2b80*/  FFMA.FTZ R21, R5, R50, R68 ;  /* 0x0000003205157223 */ /* 0x000fe20000010044 */
[----:B------:R-:W-:Y:S02]  /*2b90*/  HADD2.F32 R59, -RZ, R24.H0_H0 ;  /* 0x20000018ff3b7230 */ /* 0x000fe40000004100 */
[----:B------:R-:W-:Y:S01]  /*2ba0*/  FADD.FTZ R24, -R14, R65 ;  /* 0x000000410e187221 */ /* 0x000fe20000010100 */
[----:B------:R-:W-:Y:S01]  /*2bb0*/  FFMA.FTZ R64, R19, R52, R76 ;  /* 0x0000003413407223 */ /* 0x000fe2000001004c */
[----:B------:R-:W-:Y:S01]  /*2bc0*/  FMUL.FTZ R73, R21, -1.4426950216293334961 ;  /* 0xbfb8aa3b15497820 */ /* 0x000fe20000410000 */
[----:B------:R-:W-:Y:S02]  /*2bd0*/  HADD2.F32 R65, -RZ, R25.H0_H0 ;  /* 0x20000019ff417230 */ /* 0x000fe40000004100 */
[C---:B------:R-:W-:Y:S01]  /*2be0*/  FMUL.FTZ R4, R15.reuse, R4 ;  /* 0x000000040f047220 */ /* 0x040fe20000410000 */
[----:B------:R-:W-:Y:S01]  /*2bf0*/  FMUL.FTZ R86, R64, -1.4426950216293334961 ;  /* 0xbfb8aa3b40567820 */ /* 0x000fe20000410000 */
[C---:B------:R-:W-:Y:S01]  /*2c00*/  FADD.FTZ R58, -R14.reuse, R67 ;  /* 0x000000430e3a7221 */ /* 0x040fe20000010100 */
[----:B------:R-:W-:Y:S01]  /*2c10*/  HADD2.F32 R67, -RZ, R26.H0_H0 ;  /* 0x2000001aff437230 */ /* 0x000fe20000004100 */
[----:B------:R-:W0:Y:S01]  /*2c20*/  MUFU.EX2 R73, R73 ;  /* 0x0000004900497308 */ /* 0x000e220000000800 */
[----:B------:R-:W-:Y:S01]  /*2c30*/  FADD.FTZ R60, -R14, R65 ;  /* 0x000000410e3c7221 */ /* 0x000fe20000010100 */
[----:B------:R-:W-:Y:S01]  /*2c40*/  FMUL.FTZ R20, R15, R20 ;  /* 0x000000140f147220 */ /* 0x000fe20000410000 */
[----:B------:R-:W-:Y:S01]  /*2c50*/  FFMA.FTZ R55, R4, R5, R68 ;  /* 0x0000000504377223 */ /* 0x000fe20000010044 */
[----:B------:R-:W-:-:S02]  /*2c60*/  HADD2.F32 R17, -RZ, R18.H1_H1 ;  /* 0x30000012ff117230 */ /* 0x000fc40000004100 */
[C---:B------:R-:W-:Y:S01]  /*2c70*/  FMUL.FTZ R54, R15.reuse, R54 ;  /* 0x000000360f367220 */ /* 0x040fe20000410000 */
[C---:B------:R-:W-:Y:S01]  /*2c80*/  FMUL.FTZ R16, R15.reuse, R16 ;  /* 0x000000100f107220 */ /* 0x040fe20000410000 */
[C---:B------:R-:W-:Y:S01]  /*2c90*/  FMUL.FTZ R60, R15.reuse, R60 ;  /* 0x0000003c0f3c7220 */ /* 0x040fe20000410000 */
[----:B------:R-:W1:Y:S01]  /*2ca0*/  MUFU.EX2 R86, R86 ;  /* 0x0000005600567308 */ /* 0x000e620000000800 */
[----:B------:R-:W-:Y:S01]  /*2cb0*/  FADD.FTZ R56, -R14, R59 ;  /* 0x0000003b0e387221 */ /* 0x000fe20000010100 */
[----:B------:R-:W-:Y:S01]  /*2cc0*/  FMUL.FTZ R58, R15, R58 ;  /* 0x0000003a0f3a7220 */ /* 0x000fe20000410000 */
[----:B------:R-:W-:Y:S01]  /*2cd0*/  FFMA.FTZ R61, R20, R19, R76 ;  /* 0x00000013143d7223 */ /* 0x000fe2000001004c */
[C---:B------:R-:W-:Y:S01]  /*2ce0*/  FADD.FTZ R26, -R14.reuse, R67 ;  /* 0x000000430e1a7221 */ /* 0x040fe20000010100 */
[----:B------:R-:W-:Y:S01]  /*2cf0*/  FMUL.FTZ R71, R55, -1.4426950216293334961 ;  /* 0xbfb8aa3b37477820 */ /* 0x000fe20000410000 */
[----:B------:R-:W-:Y:S01]  /*2d00*/  FADD.FTZ R18, -R14, R53 ;  /* 0x000000350e127221 */ /* 0x000fe20000010100 */
[C---:B------:R-:W-:Y:S01]  /*2d10*/  FFMA.FTZ R23, R51.reuse, R54, R70 ;  /* 0x0000003633177223 */ /* 0x040fe20000010046 */
[----:B------:R-:W-:Y:S01]  /*2d20*/  FFMA.FTZ R53, R16, R17, R66 ;  /* 0x0000001110357223 */ /* 0x000fe20000010042 */
[----:B------:R-:W-:Y:S01]  /*2d30*/  FFMA.FTZ R65, R51, R60, R70 ;  /* 0x0000003c33417223 */ /* 0x000fe20000010046 */
[----:B------:R-:W-:Y:S01]  /*2d40*/  FMUL.FTZ R56, R15, R56 ;  /* 0x000000380f387220 */ /* 0x000fe20000410000 */
[----:B------:R-:W-:Y:S01]  /*2d50*/  FFMA.FTZ R67, R19, R58, R76 ;  /* 0x0000003a13437223 */ /* 0x000fe2000001004c */
[----:B------:R-:W-:Y:S01]  /*2d60*/  FMUL.FTZ R74, R61, -1.4426950216293334961 ;  /* 0xbfb8aa3b3d4a7820 */ /* 0x000fe20000410000 */
[----:B------:R-:W-:Y:S01]  /*2d70*/  FMUL.FTZ R26, R15, R26 ;  /* 0x0000001a0f1a7220 */ /* 0x000fe20000410000 */
[----:B------:R-:W-:Y:S01]  /*2d80*/  FMUL.FTZ R82, R23, -1.4426950216293334961 ;  /* 0xbfb8aa3b17527820 */ /* 0x000fe20000410000 */
[----:B0-----:R-:W-:Y:S01]  /*2d90*/  FADD.FTZ R81, R73, 1 ;  /* 0x3f80000049517421 */ /* 0x001fe20000010000 */
[----:B------:R-:W-:Y:S01]  /*2da0*/  FMUL.FTZ R72, R53, -1.4426950216293334961 ;  /* 0xbfb8aa3b35487820 */ /* 0x000fe20000410000 */
[----:B------:R-:W-:Y:S01]  /*2db0*/  FMUL.FTZ R87, R65, -1.4426950216293334961 ;  /* 0xbfb8aa3b41577820 */ /* 0x000fe20000410000 */
[----:B-1----:R-:W-:Y:S01]  /*2dc0*/  FADD.FTZ R73, R86, 1 ;  /* 0x3f80000056497421 */ /* 0x002fe20000010000 */
[----:B------:R-:W0:Y:S01]  /*2dd0*/  MUFU.EX2 R71, R71 ;  /* 0x0000004700477308 */ /* 0x000e220000000800 */
[--C-:B------:R-:W-:Y:S01]  /*2de0*/  FFMA.FTZ R59, R5, R56, R68.reuse ;  /* 0x00000038053b7223 */ /* 0x100fe20000010044 */
[----:B------:R-:W-:Y:S01]  /*2df0*/  FMUL.FTZ R88, R67, -1.4426950216293334961 ;  /* 0xbfb8aa3b43587820 */ /* 0x000fe20000410000 */
[----:B------:R-:W-:Y:S01]  /*2e00*/  FFMA.FTZ R68, R5, R26, R68 ;  /* 0x0000001a05447223 */ /* 0x000fe20000010044 */
[----:B------:R-:W-:Y:S01]  /*2e10*/  FADD.FTZ R62, -R14, R69 ;  /* 0x000000450e3e7221 */ /* 0x000fe20000010100 */
[----:B------:R-:W-:-:S02]  /*2e20*/  HADD2.F32 R69, -RZ, R27.H0_H0 ;  /* 0x2000001bff457230 */ /* 0x000fc40000004100 */
[C---:B------:R-:W-:Y:S01]  /*2e30*/  FMUL.FTZ R22, R15.reuse, R22 ;  /* 0x000000160f167220 */ /* 0x040fe20000410000 */
[----:B------:R-:W-:Y:S01]  /*2e40*/  FMUL.FTZ R85, R68, -1.4426950216293334961 ;  /* 0xbfb8aa3b44557820 */ /* 0x000fe20000410000 */
[----:B------:R-:W1:Y:S01]  /*2e50*/  MUFU.EX2 R74, R74 ;  /* 0x0000004a004a7308 */ /* 0x000e620000000800 */
[C---:B------:R-:W-:Y:S01]  /*2e60*/  FMUL.FTZ R62, R15.reuse, R62 ;  /* 0x0000003e0f3e7220 */ /* 0x040fe20000410000 */
[C---:B------:R-:W-:Y:S01]  /*2e70*/  FMUL.FTZ R24, R15.reuse, R24 ;  /* 0x000000180f187220 */ /* 0x040fe20000410000 */
[C---:B------:R-:W-:Y:S01]  /*2e80*/  FADD.FTZ R78, -R14.reuse, R69 ;  /* 0x000000450e4e7221 */ /* 0x040fe20000010100 */
[----:B------:R-:W-:Y:S01]  /*2e90*/  FMUL.FTZ R18, R15, R18 ;  /* 0x000000120f127220 */ /* 0x000fe20000410000 */
[C-C-:B------:R-:W-:Y:S01]  /*2ea0*/  FFMA.FTZ R27, R17.reuse, R62, R66.reuse ;  /* 0x0000003e111b7223 */ /* 0x140fe20000010042 */
[C-C-:B------:R-:W-:Y:S01]  /*2eb0*/  FFMA.FTZ R63, R17.reuse, R22, R66.reuse ;  /* 0x00000016113f7223 */ /* 0x140fe20000010042 */
[----:B------:R-:W-:Y:S01]  /*2ec0*/  FFMA.FTZ R25, R17, R24, R66 ;  /* 0x0000001811197223 */ /* 0x000fe20000010042 */
[----:B------:R-:W3:Y:S01]  /*2ed0*/  MUFU.EX2 R82, R82 ;  /* 0x0000005200527308 */ /* 0x000ee20000000800 */
[----:B0-----:R-:W-:Y:S01]  /*2ee0*/  FADD.FTZ R71, R71, 1 ;  /* 0x3f80000047477421 */ /* 0x001fe20000010000 */
[----:B------:R-:W-:Y:S01]  /*2ef0*/  FMUL.FTZ R66, R15, R78 ;  /* 0x0000004e0f427220 */ /* 0x000fe20000410000 */
[----:B------:R-:W-:Y:S01]  /*2f00*/  FADD.FTZ R14, -R14, R79 ;  /* 0x0000004f0e0e7221 */ /* 0x000fe20000010100 */
[----:B------:R-:W-:Y:S01]  /*2f10*/  FMUL.FTZ R84, R27, -1.4426950216293334961 ;  /* 0xbfb8aa3b1b547820 */ /* 0x000fe20000410000 */
[--C-:B------:R-:W-:Y:S01]  /*2f20*/  FFMA.FTZ R57, R18, R51, R70.reuse ;  /* 0x0000003312397223 */ /* 0x100fe20000010046 */
[----:B------:R-:W-:Y:S01]  /*2f30*/  FFMA.FTZ R69, R51, R66, R70 ;  /* 0x0000004233457223 */ /* 0x000fe20000010046 */
[----:B------:R-:W-:Y:S01]  /*2f40*/  FMUL.FTZ R14, R15, R14 ;  /* 0x0000000e0f0e7220 */ /* 0x000fe20000410000 */
[----:B------:R-:W0:Y:S01]  /*2f50*/  MUFU.EX2 R72, R72 ;  /* 0x0000004800487308 */ /* 0x000e220000000800 */
[----:B-1----:R-:W-:Y:S01]  /*2f60*/  FADD.FTZ R79, R74, 1 ;  /* 0x3f8000004a4f7421 */ /* 0x002fe20000010000 */
[----:B------:R-:W-:Y:S01]  /*2f70*/  FMUL.FTZ R75, R57, -1.4426950216293334961 ;  /* 0xbfb8aa3b394b7820 */ /* 0x000fe20000410000 */
[----:B------:R-:W-:Y:S01]  /*2f80*/  FMUL.FTZ R78, R69, -1.4426950216293334961 ;  /* 0xbfb8aa3b454e7820 */ /* 0x000fe20000410000 */
[----:B------:R-:W-:Y:S01]  /*2f90*/  FFMA.FTZ R70, R19, R14, R76 ;  /* 0x0000000e13467223 */ /* 0x000fe2000001004c */
[----:B------:R-:W-:Y:S01]  /*2fa0*/  FMUL.FTZ R83, R59, -1.4426950216293334961 ;  /* 0xbfb8aa3b3b537820 */ /* 0x000fe20000410000 */
[----:B------:R-:W-:Y:S01]  /*2fb0*/  ULEA UR5, UR7, UR5, 0x18 ;  /* 0x0000000507057291 */ /* 0x000fe2000f8ec03f */
[----:B------:R-:W-:Y:S01]  /*2fc0*/  FMUL.FTZ R77, R63, -1.4426950216293334961 ;  /* 0xbfb8aa3b3f4d7820 */ /* 0x000fe20000410000 */
[----:B------:R-:W1:Y:S01]  /*2fd0*/  MUFU.EX2 R87, R87 ;  /* 0x0000005700577308 */ /* 0x000e620000000800 */
[----:B---3--:R-:W-:Y:S01]  /*2fe0*/  FADD.FTZ R74, R82, 1 ;  /* 0x3f800000524a7421 */ /* 0x008fe20000010000 */
[----:B------:R-:W-:Y:S01]  /*2ff0*/  FMUL.FTZ R76, R70, -1.4426950216293334961 ;  /* 0xbfb8aa3b464c7820 */ /* 0x000fe20000410000 */
[----:B------:R-:W-:Y:S01]  /*3000*/  FMUL.FTZ R80, R25, -1.4426950216293334961 ;  /* 0xbfb8aa3b19507820 */ /* 0x000fe20000410000 */
[----:B------:R-:W-:-:S04]  /*3010*/  ULOP3.LUT UR4, UR4, 0x1, URZ, 0x3c, !UPT ;  /* 0x0000000104047892 */ /* 0x000fc8000f8e3c3f */
[----:B------:R-:W3:Y:S01]  /*3020*/  MUFU.EX2 R88, R88 ;  /* 0x0000005800587308 */ /* 0x000ee20000000800 */
[----:B0-----:R-:W-:-:S07]  /*3030*/  FADD.FTZ R72, R72, 1 ;  /* 0x3f80000048487421 */ /* 0x001fce0000010000 */
[----:B------:R-:W-:Y:S01]  /*3040*/  MUFU.EX2 R85, R85 ;  /* 0x0000005500557308 */ /* 0x000fe20000000800 */
[----:B-1----:R-:W-:Y:S01]  /*3050*/  FADD.FTZ R82, R87, 1 ;  /* 0x3f80000057527421 */ /* 0x002fe20000010000 */
[----:B------:R-:W-:-:S06]  /*3060*/  LOP3.LUT R87, R47, 0xe, RZ, 0xc0, !PT ;  /* 0x0000000e2f577812 */ /* 0x000fcc00078ec0ff */
[----:B------:R-:W-:Y:S01]  /*3070*/  MUFU.RCP R71, R71 ;  /* 0x0000004700477308 */ /* 0x000fe20000001000 */
[----:B---3--:R-:W-:-:S07]  /*3080*/  FADD.FTZ R88, R88, 1 ;  /* 0x3f80000058587421 */ /* 0x008fce0000010000 */
[----:B------:R-:W-:Y:S08]  /*3090*/  MUFU.EX2 R84, R84 ;  /* 0x0000005400547308 */ /* 0x000ff00000000800 */
[----:B------:R-:W-:Y:S08]  /*30a0*/  MUFU.RCP R72, R72 ;  /* 0x0000004800487308 */ /* 0x000ff00000001000 */
[----:B------:R-:W0:Y:S08]  /*30b0*/  MUFU.RCP R47, R88 ;  /* 0x00000058002f7308 */ /* 0x000e300000001000 */
[----:B------:R-:W1:Y:S08]  /*30c0*/  MUFU.EX2 R75, R75 ;  /* 0x0000004b004b7308 */ /* 0x000e700000000800 */
[----:B------:R-:W-:Y:S01]  /*30d0*/  MUFU.EX2 R78, R78 ;  /* 0x0000004e004e7308 */ /* 0x000fe20000000800 */
[----:B0-----:R-:W-:-:S04]  /*30e0*/  FADD.FTZ R100, -R47, 1 ;  /* 0x3f8000002f647421 */ /* 0x001fc80000010100 */
[----:B------:R-:W-:-:S03]  /*30f0*/  FFMA.FTZ R100, R67, R100, 1 ;  /* 0x3f80000043647423 */ /* 0x000fc60000010064 */
[----:B------:R-:W-:Y:S01]  /*3100*/  MUFU.RCP R81, R81 ;  /* 0x0000005100517308 */ /* 0x000fe20000001000 */
[----:B-1----:R-:W-:Y:S01]  /*3110*/  FADD.FTZ R75, R75, 1 ;  /* 0x3f8000004b4b7421 */ /* 0x002fe20000010000 */
[----:B------:R-:W-:-:S06]  /*3120*/  FMUL.FTZ R100, R47, R100 ;  /* 0x000000642f647220 */ /* 0x000fcc0000410000 */
[----:B------:R-:W-:Y:S08]  /*3130*/  MUFU.RCP R73, R73 ;  /* 0x0000004900497308 */ /* 0x000ff00000001000 */
[----:B------:R-:W-:Y:S08]  /*3140*/  MUFU.EX2 R76, R76 ;  /* 0x0000004c004c7308 */ /* 0x000ff00000000800 */
[----:B------:R-:W0:Y:S08]  /*3150*/  MUFU.EX2 R83, R83 ;  /* 0x0000005300537308 */ /* 0x000e300000000800 */
[----:B------:R-:W1:Y:S08]  /*3160*/  MUFU.RCP R75, R75 ;  /* 0x0000004b004b7308 */ /* 0x000e700000001000 */
[----:B------:R-:W3:Y:S01]  /*3170*/  MUFU.RCP R74, R74 ;  /* 0x0000004a004a7308 */ /* 0x000ee20000001000 */
[----:B0-----:R-:W-:-:S07]  /*3180*/  FADD.FTZ R83, R83, 1 ;  /* 0x3f80000053537421 */ /* 0x001fce0000010000 */
[----:B------:R-:W-:Y:S01]  /*3190*/  MUFU.RCP R83, R83 ;  /* 0x0000005300537308 */ /* 0x000fe20000001000 */
[----:B-1----:R-:W-:-:S04]  /*31a0*/  FADD.FTZ R92, -R75, 1 ;  /* 0x3f8000004b5c7421 */ /* 0x002fc80000010100 */
[----:B------:R-:W-:-:S03]  /*31b0*/  FFMA.FTZ R92, R57, R92, 1 ;  /* 0x3f800000395c7423 */ /* 0x000fc6000001005c */
[----:B------:R-:W0:Y:S01]  /*31c0*/  MUFU.RCP R82, R82 ;  /* 0x0000005200527308 */ /* 0x000e220000001000 */
[----:B---3--:R-:W-:Y:S01]  /*31d0*/  FADD.FTZ R96, -R74, 1 ;  /* 0x3f8000004a607421 */ /* 0x008fe20000010100 */
[----:B------:R-:W-:-:S03]  /*31e0*/  FMUL.FTZ R92, R75, R92 ;  /* 0x0000005c4b5c7220 */ /* 0x000fc60000410000 */
[----:B------:R-:W-:-:S03]  /*31f0*/  FFMA.FTZ R57, R23, R96, 1 ;  /* 0x3f80000017397423 */ /* 0x000fc60000010060 */
[----:B------:R-:W1:Y:S01]  /*3200*/  MUFU.EX2 R77, R77 ;  /* 0x0000004d004d7308 */ /* 0x000e620000000800 */
[----:B------:R-:W-:-:S07]  /*3210*/  FMUL.FTZ R74, R74, R57 ;  /* 0x000000394a4a7220 */ /* 0x000fce0000410000 */
[----:B------:R-:W3:Y:S01]  /*3220*/  MUFU.EX2 R80, R80 ;  /* 0x0000005000507308 */ /* 0x000ee20000000800 */
[----:B0-----:R-:W-:-:S07]  /*3230*/  FADD.FTZ R98, -R82, 1 ;  /* 0x3f80000052627421 */ /* 0x001fce0000010100 */
[----:B------:R-:W0:Y:S01]  /*3240*/  MUFU.RCP R79, R79 ;  /* 0x0000004f004f7308 */ /* 0x000e220000001000 */
[----:B-1----:R-:W-:-:S07]  /*3250*/  FADD.FTZ R77, R77, 1 ;  /* 0x3f8000004d4d7421 */ /* 0x002fce0000010000 */
[----:B------:R-:W-:Y:S01]  /*3260*/  MUFU.RCP R77, R77 ;  /* 0x0000004d004d7308 */ /* 0x000fe20000001000 */
[----:B---3--:R-:W-:-:S07]  /*3270*/  FADD.FTZ R80, R80, 1 ;  /* 0x3f80000050507421 */ /* 0x008fce0000010000 */
[----:B------:R-:W1:Y:S01]  /*3280*/  MUFU.RCP R80, R80 ;  /* 0x0000005000507308 */ /* 0x000e620000001000 */
[----:B0-----:R-:W-:-:S04]  /*3290*/  FADD.FTZ R94, -R79, 1 ;  /* 0x3f8000004f5e7421 */ /* 0x001fc80000010100 */
[----:B------:R-:W-:-:S04]  /*32a0*/  FFMA.FTZ R94, R61, R94, 1 ;  /* 0x3f8000003d5e7423 */ /* 0x000fc8000001005e */
[----:B------:R-:W-:Y:S01]  /*32b0*/  FMUL.FTZ R94, R79, R94 ;  /* 0x0000005e4f5e7220 */ /* 0x000fe20000410000 */
[----:B-1----:R-:W-:-:S04]  /*32c0*/  FADD.FTZ R96, -R80, 1 ;  /* 0x3f80000050607421 */ /* 0x002fc80000010100 */
[----:B------:R-:W-:Y:S01]  /*32d0*/  FFMA.FTZ R25, R25, R96, 1 ;  /* 0x3f80000019197423 */ /* 0x000fe20000010060 */
[----:B--2---:R-:W-:Y:S01]  /*32e0*/  @!P0 FADD.FTZ R90, RZ, R2 ;  /* 0x00000002ff5a8221 */ /* 0x004fe20000010000 */
[----:B------:R-:W-:Y:S01]  /*32f0*/  @!P0 FADD.FTZ R89, RZ, R3 ;  /* 0x00000003ff598221 */ /* 0x000fe20000010000 */
[----:B------:R-:W-:-:S03]  /*3300*/  LOP3.LUT P0, RZ, R30, 0xffffffef, RZ, 0xc0, !PT ;  /* 0xffffffef1eff7812 */ /* 0x000fc6000780c0ff */
[----:B------:R-:W0:Y:S04]  /*3310*/  SHFL.BFLY PT, R3, R90, 0x8, 0x1f ;  /* 0x0d001f005a037f89 */ /* 0x000e2800000e0000 */
[----:B------:R-:W1:Y:S01]  /*3320*/  SHFL.BFLY PT, R2, R89, 0x8, 0x1f ;  /* 0x0d001f0059027f89 */ /* 0x000e6200000e0000 */
[----:B0-----:R-:W-:Y:S01]  /*3330*/  FADD.FTZ R3, R3, R90 ;  /* 0x0000005a03037221 */ /* 0x001fe20000010000 */
[----:B------:R-:W-:Y:S01]  /*3340*/  IADD3 R90, RZ, -R87, RZ ;  /* 0x80000057ff5a7210 */ /* 0x000fe20007ffe0ff */
[----:B------:R-:W-:Y:S01]  /*3350*/  FADD.FTZ R87, R85, 1 ;  /* 0x3f80000055577421 */ /* 0x000fe20000010000 */
[----:B-1----:R-:W-:Y:S02]  /*3360*/  FADD.FTZ R2, R2, R89 ;  /* 0x0000005902027221 */ /* 0x002fe40000010000 */
[----:B------:R-:W0:Y:S04]  /*3370*/  SHFL.BFLY PT, R86, R3, 0x4, 0x1f ;  /* 0x0c801f0003567f89 */ /* 0x000e2800000e0000 */
[----:B------:R-:W1:Y:S01]  /*3380*/  SHFL.BFLY PT, R89, R2, 0x4, 0x1f ;  /* 0x0c801f0002597f89 */ /* 0x000e6200000e0000 */
[----:B0-----:R-:W-:Y:S01]  /*3390*/  FADD.FTZ R86, R3, R86 ;  /* 0x0000005603567221 */ /* 0x001fe20000010000 */
[----:B-1----:R-:W-:-:S04]  /*33a0*/  FADD.FTZ R89, R2, R89 ;  /* 0x0000005902597221 */ /* 0x002fc80000010000 */
[----:B------:R-:W0:Y:S01]  /*33b0*/  SHFL.BFLY PT, R85, R86, 0x2, 0x1f ;  /* 0x0c401f0056557f89 */ /* 0x000e2200000e0000 */
[----:B------:R-:W-:Y:S01]  /*33c0*/  IMAD.WIDE.U32 R2, R49, -0x33333333, RZ ;  /* 0xcccccccd31027825 */ /* 0x000fe200078e00ff */
[----:B------:R-:W-:-:S03]  /*33d0*/  MOV R2, R90 ;  /* 0x0000005a00027202 */ /* 0x000fc60000000f00 */
[----:B------:R-:W-:Y:S01]  /*33e0*/  FADD.FTZ R90, -R71, 1 ;  /* 0x3f800000475a7421 */ /* 0x000fe20000010100 */
[----:B------:R-:W1:Y:S01]  /*33f0*/  SHFL.BFLY PT, R88, R89, 0x2, 0x1f ;  /* 0x0c401f0059587f89 */ /* 0x000e6200000e0000 */
[----:B------:R2:W3:Y:S01]  /*3400*/  MUFU.RCP R49, R87 ;  /* 0x0000005700317308 */ /* 0x0004e20000001000 */
[----:B------:R-:W-:Y:S01]  /*3410*/  LEA.HI R2, R3, R2, RZ, 0x19 ;  /* 0x0000000203027211 */ /* 0x000fe200078fc8ff */
[----:B------:R-:W-:Y:S01]  /*3420*/  FADD.FTZ R3, R84, 1 ;  /* 0x3f80000054037421 */ /* 0x000fe20000010000 */
[----:B------:R-:W-:Y:S01]  /*3430*/  FFMA.FTZ R84, R55, R90, 1 ;  /* 0x3f80000037547423 */ /* 0x000fe2000001005a */
[----:B------:R-:W-:Y:S01]  /*3440*/  FADD.FTZ R90, -R72, 1 ;  /* 0x3f800000485a7421 */ /* 0x000fe20000010100 */
[----:B------:R-:W-:Y:S02]  /*3450*/  LEA R2, R2, UR5, 0x3 ;  /* 0x0000000502027c11 */ /* 0x000fe4000f8e18ff */
[----:B------:R-:W-:Y:S01]  /*3460*/  FMUL.FTZ R84, R71, R84 ;  /* 0x0000005447547220 */ /* 0x000fe20000410000 */
[----:B------:R4:W5:Y:S01]  /*3470*/  MUFU.RCP R55, R3 ;  /* 0x0000000300377308 */ /* 0x0009620000001000 */
[----:B--2---:R-:W-:Y:S01]  /*3480*/  FFMA.FTZ R87, R53, R90, 1 ;  /* 0x3f80000035577423 */ /* 0x004fe2000001005a */
[----:B------:R-:W-:Y:S01]  /*3490*/  FADD.FTZ R53, R78, 1 ;  /* 0x3f8000004e357421 */ /* 0x000fe20000010000 */
[----:B------:R-:W-:Y:S01]  /*34a0*/  FADD.FTZ R78, -R81, 1 ;  /* 0x3f800000514e7421 */ /* 0x000fe20000010100 */
[----:B------:R-:W-:Y:S01]  /*34b0*/  FADD.FTZ R90, -R77, 1 ;  /* 0x3f8000004d5a7421 */ /* 0x000fe20000010100 */
[----:B------:R-:W-:-:S02]  /*34c0*/  FMUL.FTZ R87, R72, R87 ;  /* 0x0000005748577220 */ /* 0x000fc40000410000 */
[----:B------:R-:W-:Y:S01]  /*34d0*/  FFMA.FTZ R78, R21, R78, 1 ;  /* 0x3f800000154e7423 */ /* 0x000fe2000001004e */
[----:B------:R-:W-:Y:S01]  /*34e0*/  FADD.FTZ R21, R76, 1 ;  /* 0x3f8000004c157421 */ /* 0x000fe20000010000 */
[----:B----4-:R-:W-:Y:S01]  /*34f0*/  FADD.FTZ R3, -R73, 1 ;  /* 0x3f80000049037421 */ /* 0x010fe20000010100 */
[----:B---3--:R-:W-:Y:S01]  /*3500*/  FADD.FTZ R23, -R49, 1 ;  /* 0x3f80000031177421 */ /* 0x008fe20000010100 */
[----:B0-----:R-:W-:Y:S01]  /*3510*/  FADD.FTZ R85, R86, R85 ;  /* 0x0000005556557221 */ /* 0x001fe20000010000 */
[----:B------:R-:W-:Y:S01]  /*3520*/  FADD.FTZ R86, -R83, 1 ;  /* 0x3f80000053567421 */ /* 0x000fe20000010100 */
[----:B------:R-:W-:Y:S01]  /*3530*/  FFMA.FTZ R76, R64, R3, 1 ;  /* 0x3f800000404c7423 */ /* 0x000fe20000010003 */
[----:B------:R-:W-:Y:S01]  /*3540*/  FFMA.FTZ R68, R68, R23, 1 ;  /* 0x3f80000044447423 */ /* 0x000fe20000010017 */
[----:B-1----:R-:W-:Y:S01]  /*3550*/  FADD.FTZ R88, R89, R88 ;  /* 0x0000005859587221 */ /* 0x002fe20000010000 */
[----:B------:R-:W0:Y:S01]  /*3560*/  SHFL.BFLY PT, R64, R85, 0x1, 0x1f ;  /* 0x0c201f0055407f89 */ /* 0x000e2200000e0000 */
[----:B------:R-:W-:Y:S01]  /*3570*/  @!P0 SHF.R.U32.HI R23, RZ, 0x1, R30 ;  /* 0x00000001ff178819 */ /* 0x000fe2000001161e */
[----:B------:R-:W-:Y:S01]  /*3580*/  FFMA.FTZ R86, R59, R86, 1 ;  /* 0x3f8000003b567423 */ /* 0x000fe20000010056 */
[----:B------:R-:W-:Y:S01]  /*3590*/  FFMA.FTZ R59, R65, R98, 1 ;  /* 0x3f800000413b7423 */ /* 0x000fe20000010062 */
[----:B------:R-:W1:Y:S01]  /*35a0*/  SHFL.BFLY PT, R3, R88, 0x1, 0x1f ;  /* 0x0c201f0058037f89 */ /* 0x000e6200000e0000 */
[----:B------:R-:W-:Y:S01]  /*35b0*/  @!P0 LOP3.LUT R23, R23, 0x7ffffff8, RZ, 0xc0, !PT ;  /* 0x7ffffff817178812 */ /* 0x000fe200078ec0ff */
[----:B------:R-:W2:Y:S01]  /*35c0*/  MUFU.RCP R21, R21 ;  /* 0x0000001500157308 */ /* 0x000ea20000001000 */
[----:B------:R-:W-:Y:S01]  /*35d0*/  FFMA.FTZ R90, R63, R90, 1 ;  /* 0x3f8000003f5a7423 */ /* 0x000fe2000001005a */
[----:B-----5:R-:W-:Y:S01]  /*35e0*/  FADD.FTZ R96, -R55, 1 ;  /* 0x3f80000037607421 */ /* 0x020fe20000010100 */
[----:B------:R-:W-:Y:S01]  /*35f0*/  FMUL.FTZ R83, R83, R86 ;  /* 0x0000005653537220 */ /* 0x000fe20000410000 */
[----:B------:R-:W-:Y:S01]  /*3600*/  FMUL.FTZ R82, R82, R59 ;  /* 0x0000003b52527220 */ /* 0x000fe20000410000 */
[----:B------:R-:W-:Y:S01]  /*3610*/  FMUL.FTZ R77, R77, R90 ;  /* 0x0000005a4d4d7220 */ /* 0x000fe20000410000 */
[----:B------:R-:W-:Y:S01]  /*3620*/  FFMA.FTZ R96, R27, R96, 1 ;  /* 0x3f8000001b607423 */ /* 0x000fe20000010060 */
[----:B------:R-:W-:Y:S01]  /*3630*/  FMUL.FTZ R27, R80, R25 ;  /* 0x00000019501b7220 */ /* 0x000fe20000410000 */
[----:B------:R-:W3:Y:S01]  /*3640*/  MUFU.RCP R53, R53 ;  /* 0x0000003500357308 */ /* 0x000ee20000001000 */
[----:B------:R-:W-:-:S02]  /*3650*/  HADD2.F32 R25, -RZ, R6.H0_H0 ;  /* 0x20000006ff197230 */ /* 0x000fc40000004100 */
[----:B------:R-:W-:Y:S01]  /*3660*/  FMUL.FTZ R78, R81, R78 ;  /* 0x0000004e514e7220 */ /* 0x000fe20000410000 */
[----:B------:R-:W-:Y:S01]  /*3670*/  FMUL.FTZ R68, R49, R68 ;  /* 0x0000004431447220 */ /* 0x000fe20000410000 */
[----:B------:R-:W-:Y:S02]  /*3680*/  HADD2.F32 R6, -RZ, R6.H1_H1 ;  /* 0x30000006ff067230 */ /* 0x000fe40000004100 */
[----:B------:R-:W-:Y:S01]  /*3690*/  FMUL.FTZ R76, R73, R76 ;  /* 0x0000004c494c7220 */ /* 0x000fe20000410000 */
[----:B------:R-:W-:Y:S01]  /*36a0*/  FMUL.FTZ R25, R25, R84 ;  /* 0x0000005419197220 */ /* 0x000fe20000410000 */
[----:B------:R-:W-:Y:S01]  /*36b0*/  FMUL.FTZ R55, R55, R96 ;  /* 0x0000006037377220 */ /* 0x000fe20000410000 */
[----:B--2---:R-:W-:Y:S01]  /*36c0*/  FADD.FTZ R61, -R21, 1 ;  /* 0x3f800000153d7421 */ /* 0x004fe20000010100 */
[----:B0-----:R-:W-:Y:S01]  /*36d0*/  FADD.FTZ R64, R85, R64 ;  /* 0x0000004055407221 */ /* 0x001fe20000010000 */
[----:B------:R-:W-:Y:S02]  /*36e0*/  FMUL.FTZ R6, R6, R87 ;  /* 0x0000005706067220 */ /* 0x000fe40000410000 */
[----:B------:R-:W-:Y:S01]  /*36f0*/  FFMA.FTZ R70, R70, R61, 1 ;  /* 0x3f80000046467423 */ /* 0x000fe2000001003d */
[----:B-1----:R-:W-:Y:S01]  /*3700*/  FADD.FTZ R3, R88, R3 ;  /* 0x0000000358037221 */ /* 0x002fe20000010000 */
[----:B------:R-:W-:-:S02]  /*3710*/  @!P0 FMUL.FTZ R64, R64, 2.4414062863797880709e-05 ;  /* 0x37cccccd40408820 */ /* 0x000fc40000410000 */
[----:B------:R-:W-:Y:S01]  /*3720*/  FMUL.FTZ R70, R21, R70 ;  /* 0x0000004615467220 */ /* 0x000fe20000410000 */
[----:B------:R-:W-:Y:S01]  /*3730*/  @!P0 FMUL.FTZ R65, R3, 2.4414062863797880709e-05 ;  /* 0x37cccccd03418820 */ /* 0x000fe20000410000 */
[--C-:B------:R-:W-:Y:S02]  /*3740*/  HADD2.F32 R21, -RZ, R7.reuse.H0_H0 ;  /* 0x20000007ff157230 */ /* 0x100fe40000004100 */
[----:B---3--:R-:W-:Y:S01]  /*3750*/  FADD.FTZ R98, -R53, 1 ;  /* 0x3f80000035627421 */ /* 0x008fe20000010100 */
[----:B------:R-:W-:Y:S01]  /*3760*/  HADD2.F32 R7, -RZ, R7.H1_H1 ;  /* 0x30000007ff077230 */ /* 0x000fe20000004100 */
[----:B------:R0:W-:Y:S02]  /*3770*/  @!P0 STS.64 [R23+UR5], R64 ;  /* 0x0000004017008988 */ /* 0x0001e40008000a05 */
[----:B------:R-:W-:Y:S01]  /*3780*/  FFMA.FTZ R98, R69, R98, 1 ;  /* 0x3f80000045627423 */ /* 0x000fe20000010062 */
[----:B------:R-:W-:Y:S01]  /*3790*/  FMUL.FTZ R92, R21, R92 ;  /* 0x0000005c155c7220 */ /* 0x000fe20000410000 */
[----:B------:R-:W-:Y:S01]  /*37a0*/  FMUL.FTZ R94, R7, R94 ;  /* 0x0000005e075e7220 */ /* 0x000fe20000410000 */
[----:B------:R-:W-:Y:S01]  /*37b0*/  BAR.SYNC.DEFER_BLOCKING 0x0 ;  /* 0x0000000000007b1d */ /* 0x000fe20000010000 */
[----:B------:R-:W-:-:S02]  /*37c0*/  HADD2.F32 R7, -RZ, R9.H0_H0 ;  /* 0x20000009ff077230 */ /* 0x000fc40000004100 */
[----:B------:R-:W-:Y:S01]  /*37d0*/  FMUL.FTZ R61, R53, R98 ;  /* 0x00000062353d7220 */ /* 0x000fe20000410000 */
[----:B------:R-:W-:Y:S02]  /*37e0*/  HADD2.F32 R53, -RZ, R11.H0_H0 ;  /* 0x2000000bff357230 */ /* 0x000fe40000004100 */
[----:B------:R-:W-:Y:S02]  /*37f0*/  HADD2.F32 R9, -RZ, R9.H1_H1 ;  /* 0x30000009ff097230 */ /* 0x000fe40000004100 */
[----:B------:R-:W-:Y:S01]  /*3800*/  FMUL.FTZ R47, R7, R74 ;  /* 0x0000004a072f7220 */ /* 0x000fe20000410000 */
[----:B------:R-:W-:Y:S02]  /*3810*/  HADD2.F32 R7, -RZ, R12.H0_H0 ;  /* 0x2000000cff077230 */ /* 0x000fe40000004100 */
[----:B------:R-:W-:Y:S01]  /*3820*/  FMUL.FTZ R57, R53, R82 ;  /* 0x0000005235397220 */ /* 0x000fe20000410000 */
[--C-:B0-----:R-:W-:Y:S02]  /*3830*/  HADD2.F32 R23, -RZ, R8.reuse.H0_H0 ;  /* 0x20000008ff177230 */ /* 0x101fe40000004100 */
[----:B------:R-:W-:Y:S01]  /*3840*/  FMUL.FTZ R49, R9, R76 ;  /* 0x0000004c09317220 */ /* 0x000fe20000410000 */
[----:B------:R-:W-:-:S02]  /*3850*/  HADD2.F32 R8, -RZ, R8.H1_H1 ;  /* 0x30000008ff087230 */ /* 0x000fc40000004100 */
[----:B------:R-:W-:Y:S01]  /*3860*/  FMUL.FTZ R53, R7, R68 ;  /* 0x0000004407357220 */ /* 0x000fe20000410000 */
[----:B------:R-:W-:Y:S02]  /*3870*/  HADD2.F32 R11, -RZ, R11.H1_H1 ;  /* 0x3000000bff0b7230 */ /* 0x000fe40000004100 */
[----:B------:R-:W-:Y:S01]  /*3880*/  FMUL.FTZ R23, R23, R78 ;  /* 0x0000004e17177220 */ /* 0x000fe20000410000 */
[----:B------:R-:W-:Y:S02]  /*3890*/  HADD2.F32 R12, -RZ, R12.H1_H1 ;  /* 0x3000000cff0c7230 */ /* 0x000fe40000004100 */
[----:B------:R-:W-:Y:S01]  /*38a0*/  FMUL.FTZ R21, R8, R77 ;  /* 0x0000004d08157220 */ /* 0x000fe20000410000 */
[--C-:B------:R-:W-:Y:S02]  /*38b0*/  HADD2.F32 R8, -RZ, R10.reuse.H0_H0 ;  /* 0x2000000aff087230 */ /* 0x100fe40000004100 */
[----:B------:R-:W-:Y:S01]  /*38c0*/  FMUL.FTZ R59, R11, R100 ;  /* 0x000000640b3b7220 */ /* 0x000fe20000410000 */
[----:B------:R-:W-:-:S02]  /*38d0*/  HADD2.F32 R10, -RZ, R10.H1_H1 ;  /* 0x3000000aff0a7230 */ /* 0x000fc40000004100 */
[----:B------:R-:W-:Y:S01]  /*38e0*/  FMUL.FTZ R55, R12, R55 ;  /* 0x000000370c377220 */ /* 0x000fe20000410000 */
[----:B------:R-:W-:Y:S01]  /*38f0*/  FMUL.FTZ R83, R8, R83 ;  /* 0x0000005308537220 */ /* 0x000fe20000410000 */
[--C-:B------:R-:W-:Y:S01]  /*3900*/  HADD2.F32 R8, -RZ, R13.reuse.H0_H0 ;  /* 0x2000000dff087230 */ /* 0x100fe20000004100 */
[----:B------:R-:W0:Y:S01]  /*3910*/  LDS.64 R2, [R2] ;  /* 0x0000000002027984 */ /* 0x000e220000000a00 */
[----:B------:R-:W-:Y:S02]  /*3920*/  HADD2.F32 R13, -RZ, R13.H1_H1 ;  /* 0x3000000dff0d7230 */ /* 0x000fe40000004100 */
[----:B------:R-:W-:Y:S01]  /*3930*/  FMUL.FTZ R27, R10, R27 ;  /* 0x0000001b0a1b7220 */ /* 0x000fe20000410000 */
[----:B------:R-:W-:Y:S02]  /*3940*/  FMUL.FTZ R61, R8, R61 ;  /* 0x0000003d083d7220 */ /* 0x000fe40000410000 */
[----:B------:R-:W-:Y:S01]  /*3950*/  FMUL.FTZ R63, R13, R70 ;  /* 0x000000460d3f7220 */ /* 0x000fe20000410000 */
[C-C-:B0-----:R-:W-:Y:S01]  /*3960*/  FFMA.FTZ R7, R5.reuse, R25, -R2.reuse ;  /* 0x0000001905077223 */ /* 0x141fe20000010802 */
[C-C-:B------:R-:W-:Y:S01]  /*3970*/  FFMA.FTZ R13, R5.reuse, R23, -R2.reuse ;  /* 0x00000017050d7223 */ /* 0x140fe20000010802 */
[C-C-:B------:R-:W-:Y:S01]  /*3980*/  FFMA.FTZ R25, R5.reuse, R83, -R2.reuse ;  /* 0x0000005305197223 */ /* 0x140fe20000010802 */
[--C-:B------:R-:W-:Y:S01]  /*3990*/  FFMA.FTZ R53, R5, R53, -R2.reuse ;  /* 0x0000003505357223 */ /* 0x100fe20000010802 */
[--C-:B------:R-:W-:Y:S01]  /*39a0*/  FFMA.FTZ R5, R17, R6, -R2.reuse ;  /* 0x0000000611057223 */ /* 0x100fe20000010802 */
[--C-:B------:R-:W-:Y:S01]  /*39b0*/  FFMA.FTZ R9, R51, R92, -R2.reuse ;  /* 0x0000005c33097223 */ /* 0x100fe20000010802 */
[--C-:B------:R-:W-:Y:S01]  /*39c0*/  FFMA.FTZ R11, R19, R94, -R2.reuse ;  /* 0x0000005e130b7223 */ /* 0x100fe20000010802 */
[-C--:B------:R-:W-:Y:S01]  /*39d0*/  FFMA.FTZ R4, R4, -R3.reuse, R7 ;  /* 0x8000000304047223 */ /* 0x080fe20000010007 */
[-C--:B------:R-:W-:Y:S01]  /*39e0*/  FFMA.FTZ R16, R16, -R3.reuse, R5 ;  /* 0x8000000310107223 */ /* 0x080fe20000010005 */
[-C--:B------:R-:W-:Y:S01]  /*39f0*/  FFMA.FTZ R18, R18, -R3.reuse, R9 ;  /* 0x8000000312127223 */ /* 0x080fe20000010009 */
[----:B------:R-:W-:Y:S01]  /*3a00*/  FFMA.FTZ R20, R20, -R3, R11 ;  /* 0x8000000314147223 */ /* 0x000fe2000001000b */
[C-C-:B------:R-:W-:Y:S01]  /*3a10*/  FFMA.FTZ R21, R17.reuse, R21, -R2.reuse ;  /* 0x0000001511157223 */ /* 0x140fe20000010802 */
[C-C-:B------:R-:W-:Y:S01]  /*3a20*/  FFMA.FTZ R27, R17.reuse, R27, -R2.reuse ;  /* 0x0000001b111b7223 */ /* 0x140fe20000010802 */
        /* <DEDUP_REMOVED lines=11> */
[--C-:B------:R-:W-:Y:S01]  /*3ae0*/  FFMA.FTZ R47, R51, R57, -R2.reuse ;  /* 0x00000039332f7223 */ /* 0x100fe20000010802 */
[--C-:B------:R-:W-:Y:S01]  /*3af0*/  FFMA.FTZ R49, R19, R59, -R2.reuse ;  /* 0x0000003b13317223 */ /* 0x100fe20000010802 */
[--C-:B------:R-:W-:Y:S01]  /*3b00*/  FFMA.FTZ R51, R51, R61, -R2.reuse ;  /* 0x0000003d33337223 */ /* 0x100fe20000010802 */
[----:B------:R-:W-:Y:S01]  /*3b10*/  FFMA.FTZ R19, R19, R63, -R2 ;  /* 0x0000003f13137223 */ /* 0x000fe20000010802 */
[----:B------:R-:W-:Y:S01]  /*3b20*/  IADD3 R2, P0, R39, UR8, RZ ;  /* 0x0000000827027c10 */ /* 0x000fe2000ff1e0ff */
[----:B------:R-:W-:Y:S01]  /*3b30*/  FMUL.FTZ R50, R15, R50 ;  /* 0x000000320f327220 */ /* 0x000fe20000410000 */
[----:B------:R-:W-:Y:S01]  /*3b40*/  F2FP.F16.F32.PACK_AB R4, R5, R4 ;  /* 0x000000040504723e */ /* 0x000fe200000000ff */
[----:B------:R-:W-:Y:S01]  /*3b50*/  FMUL.FTZ R5, R15, R22 ;  /* 0x000000160f057220 */ /* 0x000fe20000410000 */
[----:B------:R-:W-:Y:S01]  /*3b60*/  F2FP.F16.F32.PACK_AB R18, R7, R18 ;  /* 0x000000120712723e */ /* 0x000fe200000000ff */
[C---:B------:R-:W-:Y:S01]  /*3b70*/  FMUL.FTZ R54, R15.reuse, R54 ;  /* 0x000000360f367220 */ /* 0x040fe20000410000 */
[C---:B------:R-:W-:Y:S01]  /*3b80*/  FMUL.FTZ R7, R15.reuse, R52 ;  /* 0x000000340f077220 */ /* 0x040fe20000410000 */
        /* <DEDUP_REMOVED lines=8> */
[----:B------:R-:W-:Y:S01]  /*3c10*/  IADD3.X R3, R40, UR9, RZ, P0, !PT ;  /* 0x0000000928037c10 */ /* 0x000fe200087fe4ff */
[C---:B------:R-:W-:Y:S01]  /*3c20*/  FMUL.FTZ R56, R15.reuse, R56 ;  /* 0x000000380f387220 */ /* 0x040fe20000410000 */
[C---:B------:R-:W-:Y:S01]  /*3c30*/  PRMT R6, R4.reuse, 0x7610, R6 ;  /* 0x0000761004067816 */ /* 0x040fe20000000006 */
[C---:B------:R-:W-:Y:S01]  /*3c40*/  FMUL.FTZ R9, R15.reuse, R24 ;  /* 0x000000180f097220 */ /* 0x040fe20000410000 */
[----:B------:R-:W-:Y:S01]  /*3c50*/  PRMT R8, R4, 0x7632, R8 ;  /* 0x0000763204087816 */ /* 0x000fe20000000008 */
[C---:B------:R-:W-:Y:S01]  /*3c60*/  FMUL.FTZ R60, R15.reuse, R60 ;  /* 0x0000003c0f3c7220 */ /* 0x040fe20000410000 */
[----:B------:R-:W-:Y:S01]  /*3c70*/  PRMT R10, R18, 0x7632, R10 ;  /* 0x00007632120a7816 */ /* 0x000fe2000000000a */
[----:B------:R-:W-:Y:S01]  /*3c80*/  FMUL.FTZ R11, R15, R58 ;  /* 0x0000003a0f0b7220 */ /* 0x000fe20000410000 */
[----:B------:R-:W-:Y:S01]  /*3c90*/  IADD3 R4, P0, R41, UR8, RZ ;  /* 0x0000000829047c10 */ /* 0x000fe2000ff1e0ff */
[----:B------:R0:W-:Y:S01]  /*3ca0*/  STG.E.U16 desc[UR10][R2.64], R6 ;  /* 0x0000000602007986 */ /* 0x0001e2000c10150a */
[----:B------:R-:W-:Y:S01]  /*3cb0*/  F2FP.F16.F32.PACK_AB R50, R5, R50 ;  /* 0x000000320532723e */ /* 0x000fe200000000ff */
[----:B------:R-:W-:Y:S01]  /*3cc0*/  FMUL.FTZ R26, R15, R26 ;  /* 0x0000001a0f1a7220 */ /* 0x000fe20000410000 */
[----:B------:R-:W-:Y:S01]  /*3cd0*/  F2FP.F16.F32.PACK_AB R54, R7, R54 ;  /* 0x000000360736723e */ /* 0x000fe200000000ff */
[----:B------:R1:W-:Y:S01]  /*3ce0*/  STG.E.U16 desc[UR10][R2.64+0x2], R8 ;  /* 0x0000020802007986 */ /* 0x0003e2000c10150a */
[----:B------:R-:W-:Y:S01]  /*3cf0*/  IADD3.X R5, R42, UR9, RZ, P0, !PT ;  /* 0x000000092a057c10 */ /* 0x000fe200087fe4ff */
[C---:B------:R-:W-:Y:S01]  /*3d00*/  FMUL.FTZ R13, R15.reuse, R62 ;  /* 0x0000003e0f0d7220 */ /* 0x040fe20000410000 */
[----:B------:R-:W-:Y:S01]  /*3d10*/  PRMT R7, R50, 0x7632, R7 ;  /* 0x0000763232077816 */ /* 0x000fe20000000007 */
[----:B------:R-:W-:Y:S01]  /*3d20*/  STG.E.U16 desc[UR10][R2.64+0x4], R18 ;  /* 0x0000041202007986 */ /* 0x000fe2000c10150a */
[----:B------:R-:W-:Y:S01]  /*3d30*/  FMUL.FTZ R66, R15, R66 ;  /* 0x000000420f427220 */ /* 0x000fe20000410000 */
[----:B------:R-:W-:Y:S01]  /*3d40*/  F2FP.F16.F32.PACK_AB R56, R9, R56 ;  /* 0x000000380938723e */ /* 0x000fe200000000ff */
[----:B------:R-:W-:Y:S01]  /*3d50*/  FMUL.FTZ R15, R15, R14 ;  /* 0x0000000e0f0f7220 */ /* 0x000fe20000410000 */
[----:B------:R2:W-:Y:S01]  /*3d60*/  STG.E.U16 desc[UR10][R2.64+0x6], R10 ;  /* 0x0000060a02007986 */ /* 0x0005e2000c10150a */
[----:B0-----:R-:W-:-:S02]  /*3d70*/  IADD3 R6, P0, R43, UR8, RZ ;  /* 0x000000082b067c10 */ /* 0x001fc4000ff1e0ff */
[----:B------:R-:W-:Y:S01]  /*3d80*/  F2FP.F16.F32.PACK_AB R60, R11, R60 ;  /* 0x0000003c0b3c723e */ /* 0x000fe200000000ff */
[----:B------:R-:W-:Y:S01]  /*3d90*/  STG.E.U16 desc[UR10][R4.64], R50 ;  /* 0x0000003204007986 */ /* 0x000fe2000c10150a */
[----:B------:R-:W-:Y:S02]  /*3da0*/  F2FP.F16.F32.PACK_AB R26, R13, R26 ;  /* 0x0000001a0d1a723e */ /* 0x000fe400000000ff */
[----:B-1----:R-:W-:Y:S01]  /*3db0*/  PRMT R8, R60, 0x7632, R8 ;  /* 0x000076323c087816 */ /* 0x002fe20000000008 */
[----:B------:R0:W-:Y:S01]  /*3dc0*/  STG.E.U16 desc[UR10][R4.64+0x2], R7 ;  /* 0x0000020704007986 */ /* 0x0001e2000c10150a */
[----:B------:R-:W-:Y:S02]  /*3dd0*/  F2FP.F16.F32.PACK_AB R66, R15, R66 ;  /* 0x000000420f42723e */ /* 0x000fe400000000ff */
[----:B------:R-:W-:Y:S01]  /*3de0*/  MOV R47, R0 ;  /* 0x00000000002f7202 */ /* 0x000fe20000000f00 */
[----:B------:R-:W-:Y:S01]  /*3df0*/  STG.E.U16 desc[UR10][R4.64+0x4], R54 ;  /* 0x0000043604007986 */ /* 0x000fe2000c10150a */
[----:B--2---:R-:W-:-:S05]  /*3e00*/  PRMT R3, R54, 0x7632, R3 ;  /* 0x0000763236037816 */ /* 0x004fca0000000003 */
[----:B------:R1:W-:Y:S01]  /*3e10*/  STG.E.U16 desc[UR10][R4.64+0x6], R3 ;  /* 0x0000060304007986 */ /* 0x0003e2000c10150a */
[----:B0-----:R-:W-:Y:S02]  /*3e20*/  IADD3.X R7, R44, UR9, RZ, P0, !PT ;  /* 0x000000092c077c10 */ /* 0x001fe400087fe4ff */
[----:B------:R-:W-:-:S03]  /*3e30*/  IADD3 R2, P0, R45, UR8, RZ ;  /* 0x000000082d027c10 */ /* 0x000fc6000ff1e0ff */
[----:B------:R-:W-:Y:S04]  /*3e40*/  STG.E.U16 desc[UR10][R6.64], R56 ;  /* 0x0000003806007986 */ /* 0x000fe8000c10150a */
[----:B------:R-:W-:Y:S01]  /*3e50*/  STG.E.U16 desc[UR10][R6.64+0x4], R60 ;  /* 0x0000043c06007986 */ /* 0x000fe2000c10150a */
[----:B-1----:R-:W-:Y:S02]  /*3e60*/  PRMT R5, R56, 0x7632, R5 ;  /* 0x0000763238057816 */ /* 0x002fe40000000005 */
[----:B------:R-:W-:Y:S01]  /*3e70*/  IADD3.X R3, R46, UR9, RZ, P0, !PT ;  /* 0x000000092e037c10 */ /* 0x000fe200087fe4ff */
[----:B------:R-:W-:Y:S01]  /*3e80*/  STG.E.U16 desc[UR10][R6.64+0x6], R8 ;  /* 0x0000060806007986 */ /* 0x000fe2000c10150a */
[----:B------:R-:W-:Y:S02]  /*3e90*/  PRMT R4, R26, 0x7632, R4 ;  /* 0x000076321a047816 */ /* 0x000fe40000000004 */
[----:B------:R-:W-:Y:S01]  /*3ea0*/  ISETP.GE.U32.AND P0, PT, R0, UR12, PT ;  /* 0x0000000c00007c0c */ /* 0x000fe2000bf06070 */
[----:B------:R0:W-:Y:S03]  /*3eb0*/  STG.E.U16 desc[UR10][R6.64+0x2], R5 ;  /* 0x0000020506007986 */ /* 0x0001e6000c10150a */
[----:B------:R-:W-:Y:S01]  /*3ec0*/  ISETP.GE.AND.EX P0, PT, R48, UR6, PT, P0 ;  /* 0x0000000630007c0c */ /* 0x000fe2000bf06300 */
[----:B------:R1:W-:Y:S04]  /*3ed0*/  STG.E.U16 desc[UR10][R2.64], R26 ;  /* 0x0000001a02007986 */ /* 0x0003e8000c10150a */
[----:B------:R1:W-:Y:S01]  /*3ee0*/  STG.E.U16 desc[UR10][R2.64+0x2], R4 ;  /* 0x0000020402007986 */ /* 0x0003e2000c10150a */
[----:B0-----:R-:W-:-:S03]  /*3ef0*/  PRMT R7, R66, 0x7632, R7 ;  /* 0x0000763242077816 */ /* 0x001fc60000000007 */
[----:B------:R1:W-:Y:S04]  /*3f00*/  STG.E.U16 desc[UR10][R2.64+0x4], R66 ;  /* 0x0000044202007986 */ /* 0x0003e8000c10150a */
[----:B------:R1:W-:Y:S01]  /*3f10*/  STG.E.U16 desc[UR10][R2.64+0x6], R7 ;  /* 0x0000060702007986 */ /* 0x0003e2000c10150a */
[----:B------:R-:W-:Y:S05]  /*3f20*/  @!P0 BRA `(.L_x_2654) ;  /* 0xffffffc400688947 */ /* 0x000fea000383ffff */
.L_x_2642:
[----:B------:R-:W-:-:S04]  /*3f30*/  LEA R28, R28, R29, 0x4 ;  /* 0x0000001d1c1c7211 */ /* 0x000fc800078e20ff */
        /* <DEDUP_REMOVED lines=17> */
[----:B------:R-:W-:Y:S01]  /*4050*/  IMAD.WIDE.U32 R8, R6, -0x33333333, RZ ;  /* 0xcccccccd06087825 */ /* 0x000fe200078e00ff */
[----:B------:R-:W-:-:S03]  /*4060*/  IADD3.X R34, RZ, RZ, RZ, P2, !PT ;  /* 0x000000ffff227210 */ /* 0x000fc600017fe4ff */
        /* <DEDUP_REMOVED lines=18> */
.L_x_2671:
        /* <DEDUP_REMOVED lines=41> */
.L_x_2658:
[----:B------:R-:W-:Y:S05]  /*4420*/  BSYNC B1 ;  /* 0x0000000000017941 */ /* 0x000fea0003800000 */
.L_x_2657:
        /* <DEDUP_REMOVED lines=21> */
.L_x_2661:
        /* <DEDUP_REMOVED lines=55> */
.L_x_2660:
[----:B------:R-:W-:Y:S05]  /*48f0*/  BSYNC B1 ;  /* 0x0000000000017941 */ /* 0x000fea0003800000 */
.L_x_2659:
        /* <DEDUP_REMOVED lines=35> */
.L_x_2663:
[----:B------:R-:W-:Y:S05]  /*4b30*/  BSYNC B1 ;  /* 0x0000000000017941 */ /* 0x000fea0003800000 */
.L_x_2662:
        /* <DEDUP_REMOVED lines=15> */
.L_x_2656:
[----:B------:R-:W-:Y:S05]  /*4c30*/  BSYNC B0 ;  /* 0x0000000000007941 */ /* 0x000fea0003800000 */
.L_x_2655:
        /* <DEDUP_REMOVED lines=49> */
.L_x_2680:
        /* <DEDUP_REMOVED lines=19> */
[----:B------:R-:W-:Y:S02]  /*5080*/  MOV R26, RZ ;  /* 0x000000ff001a7202 */ /* 0x000fe40000000f00 */
        /* <DEDUP_REMOVED lines=25> */
.L_x_2690:
        /* <DEDUP_REMOVED lines=39> */
.L_x_2700:
[----:B--2---:R-:W-:Y:S01]  /*5490*/  FADD.FTZ R21, R33, R23 ;  /* 0x0000001721157221 */ /* 0x004fe20000010000 */
[----:B------:R-:W-:Y:S02]  /*54a0*/  @!P1 F2FP.F16.F32.PACK_AB R20, RZ, R24 ;  /* 0x00000018ff14923e */ /* 0x000fe400000000ff */
[----:B------:R-:W-:Y:S02]  /*54b0*/  LEA.HI R24, R0, 0x3c, RZ, 0x1c ;  /* 0x0000003c00187811 */ /* 0x000fe400078fe0ff */
[----:B------:R-:W-:Y:S01]  /*54c0*/  @!P1 F2FP.F16.F32.PACK_AB R21, RZ, R21 ;  /* 0x00000015ff15923e */ /* 0x000fe200000000ff */
[----:B------:R3:W-:Y:S04]  /*54d0*/  @!P1 STG.E.U16 desc[UR10][R16.64+0x50], R20 ;  /* 0x0000501410009986 */ /* 0x0007e8000c10150a */
[----:B------:R3:W-:Y:S02]  /*54e0*/  @!P1 STG.E.U16 desc[UR10][R18.64+0x50], R21 ;  /* 0x0000501512009986 */ /* 0x0007e4000c10150a */
.L_x_2666:
[----:B------:R-:W-:Y:S05]  /*54f0*/  BSYNC B0 ;  /* 0x0000000000007941 */ /* 0x000fea0003800000 */
.L_x_2665:
        /* <DEDUP_REMOVED lines=12> */
[----:B------:R-:W-:Y:S02]  /*55c0*/  @!P0 SHF.L.U32 R27, R36, 0x1, RZ ;  /* 0x00000001241b8819 */ /* 0x000fe400000006ff */
[----:B------:R-:W-:Y:S02]  /*55d0*/  CS2R R32, SRZ ;  /* 0x0000000000207805 */ /* 0x000fe4000001ff00 */
[----:B------:R-:W-:Y:S01]  /*55e0*/  @!P0 IADD3 R26, R24, 0x14, RZ ;  /* 0x00000014181a8810 */ /* 0x000fe20007ffe0ff */
[----:B------:R-:W-:Y:S01]  /*55f0*/  HFMA2.MMA R45, -RZ, RZ, 0, 0 ;  /* 0x00000000ff2d7435 */ /* 0x000fe200000001ff */
[----:B------:R-:W-:Y:S02]  /*5600*/  @!P0 SHF.L.U32 R19, R36, 0x1, RZ ;  /* 0x0000000124138819 */ /* 0x000fe400000006ff */
[----:B0-----:R-:W-:Y:S02]  /*5610*/  @!P0 IADD3 R18, R24, 0x28, RZ ;  /* 0x0000002818128810 */ /* 0x001fe40007ffe0ff */
[----:B------:R-:W-:-:S02]  /*5620*/  @!P0 LOP3.LUT R26, R26, R27, RZ, 0x3c, !PT ;  /* 0x0000001b1a1a8212 */ /* 0x000fc400078e3cff */
[----:B------:R-:W-:Y:S02]  /*5630*/  @!P0 LEA R29, R36, UR4, 0x7 ;  /* 0x00000004241d8c11 */ /* 0x000fe4000f8e38ff */
        /* <DEDUP_REMOVED lines=20> */
[----:B------:R-:W-:Y:S01]  /*5780*/  MOV R38, 0xffff ;  /* 0x0000ffff00267802 */ /* 0x000fe20000000f00 */
[----:B--2---:R-:W1:Y:S01]  /*5790*/  SHFL.BFLY PT, R23, R17, 0x8, 0x101f ;  /* 0x0d101f0011177f89 */ /* 0x004e6200000e0000 */
[----:B------:R-:W-:Y:S02]  /*57a0*/  MOV R46, RZ ;  /* 0x000000ff002e7202 */ /* 0x000fe40000000f00 */
[----:B------:R-:W-:Y:S01]  /*57b0*/  IADD3 R49, R24, R9, RZ ;  /* 0x0000000918317210 */ /* 0x000fe20007ffe0ff */
[----:B------:R-:W2:Y:S04]  /*57c0*/  @!P0 LDS R44, [R43] ;  /* 0x000000002b2c8984 */ /* 0x000ea80000000800 */
[----:B------:R3:W-:Y:S02]  /*57d0*/  @!P0 LDS R47, [R43+0x500] ;  /* 0x000500002b2f8984 */ /* 0x0007e40000000800 */
[----:B---3--:R-:W-:Y:S01]  /*57e0*/  MOV R43, 0xffff ;  /* 0x0000ffff002b7802 */ /* 0x008fe20000000f00 */
[----:B0-----:R-:W-:Y:S01]  /*57f0*/  FADD.FTZ R19, R19, R16 ;  /* 0x0000001013137221 */ /* 0x001fe20000010000 */
[----:B------:R-:W-:-:S02]  /*5800*/  @!P0 MOV R29, R30 ;  /* 0x0000001e001d8202 */ /* 0x000fc40000000f00 */
[----:B------:R-:W-:Y:S02]  /*5810*/  @!P0 MOV R28, R27 ;  /* 0x0000001b001c8202 */ /* 0x000fe40000000f00 */
        /* <DEDUP_REMOVED lines=95> */
[C---:B---3--:R-:W-:Y:S01]  /*5e10*/  @!P0 IMAD.WIDE R28, R49.reuse, 0x2, R28 ;  /* 0x00000002311c8825 */ /* 0x048fe200078e021c */
[----:B--2---:R-:W-:Y:S02]  /*5e20*/  MOV R21, 0xffff ;  /* 0x0000ffff00157802 */ /* 0x004fe40000000f00 */
[----:B-----5:R-:W-:Y:S02]  /*5e30*/  MOV R18, 0xffff ;  /* 0x0000ffff00127802 */ /* 0x020fe40000000f00 */
[----:B------:R-:W-:Y:S01]  /*5e40*/  @!P0 F2FP.F16.F32.PACK_AB R19, RZ, R37 ;  /* 0x00000025ff13823e */ /* 0x000fe200000000ff */
        /* <DEDUP_REMOVED lines=10> */
.L_x_2734:
        /* <DEDUP_REMOVED lines=9> */
.L_x_2664:
[----:B------:R-:W-:Y:S05]  /*5f80*/  WARPSYNC.ALL ;  /* 0x0000000000007948 */ /* 0x000fea0003800000 */
[----:B------:R-:W-:Y:S01]  /*5f90*/  BAR.SYNC.DEFER_BLOCKING 0x0 ;  /* 0x0000000000007b1d */ /* 0x000fe20000010000 */
[C---:B------:R-:W-:Y:S02]  /*5fa0*/  ISETP.GE.AND P0, PT, R9.reuse, -0x800, PT ;  /* 0xfffff8000900780c */ /* 0x040fe40003f06270 */
[----:B------:R-:W-:-:S11]  /*5fb0*/  IADD3 R9, R9, 0x1200, RZ ;  /* 0x0000120009097810 */ /* 0x000fd60007ffe0ff */
[----:B------:R-:W-:Y:S05]  /*5fc0*/  @!P0 BRA `(.L_x_2671) ;  /* 0xffffffe000708947 */ /* 0x000fea000383ffff */
[----:B------:R-:W-:Y:S05]  /*5fd0*/  EXIT ;  /* 0x000000000000794d */ /* 0x000fea0003800000 */
.L_x_2667:
[----:B------:R-:W-:Y:S01]  /*5fe0*/  HFMA2.MMA R22, -RZ, RZ, 0, 4.76837158203125e-07 ;  /* 0x00000008ff167435 */ /* 0x000fe200000001ff */
[----:B-1----:R-:W-:Y:S02]  /*5ff0*/  MOV R25, R16 ;  /* 0x0000001000197202 */ /* 0x002fe40000000f00 */
[----:B------:R-:W-:Y:S02]  /*6000*/  MOV R21, 0x101f ;  /* 0x0000101f00157802 */ /* 0x000fe40000000f00 */
[----:B------:R-:W-:-:S07]  /*6010*/  MOV R20, 0xffff ;  /* 0x0000ffff00147802 */ /* 0x000fce0000000f00 */
[----:B0-2---:R-:W-:Y:S05]  /*6020*/  WARPSYNC.COLLECTIVE R20, `(.L_x_2672) ;  /* 0x0000000014087348 */ /* 0x005fea0003c00000 */
[----:B------:R1:W3:Y:S02]  /*6030*/  SHFL.BFLY P2, R23, R25, R22, R21 ;  /* 0x0c00001619177389 */ /* 0x0002e40000040015 */
[----:B0123--:R-:W-:Y:S01]  /*6040*/  ENDCOLLECTIVE ;  /* 0x000000000000791b */ /* 0x00ffe20003800000 */
.L_x_2672:
[----:B------:R-:W-:Y:S02]  /*6050*/  MOV R25, R17 ;  /* 0x0000001100197202 */ /* 0x000fe40000000f00 */
[----:B------:R-:W-:-:S07]  /*6060*/  MOV R19, R23 ;  /* 0x0000001700137202 */ /* 0x000fce0000000f00 */
[----:B------:R-:W-:Y:S05]  /*6070*/  WARPSYNC.COLLECTIVE R20, `(.L_x_2673) ;  /* 0x0000000014087348 */ /* 0x000fea0003c00000 */
[----:B------:R0:W1:Y:S02]  /*6080*/  SHFL.BFLY P2, R23, R25, R22, R21 ;  /* 0x0c00001619177389 */ /* 0x0000640000040015 */
[----:B01----:R-:W-:Y:S01]  /*6090*/  ENDCOLLECTIVE ;  /* 0x000000000000791b */ /* 0x003fe20003800000 */
.L_x_2673:
[----:B------:R-:W-:Y:S01]  /*60a0*/  FADD.FTZ R19, R19, R16 ;  /* 0x0000001013137221 */ /* 0x000fe20000010000 */
[----:B------:R-:W-:-:S04]  /*60b0*/  HFMA2.MMA R22, -RZ, RZ, 0, 2.384185791015625e-07 ;  /* 0x00000004ff167435 */ /* 0x000fc800000001ff */
[----:B------:R-:W-:Y:S02]  /*60c0*/  MOV R25, R19 ;  /* 0x0000001300197202 */ /* 0x000fe40000000f00 */
[----:B------:R-:W-:-:S07]  /*60d0*/  MOV R18, R23 ;  /* 0x0000001700127202 */ /* 0x000fce0000000f00 */
[----:B------:R-:W-:Y:S05]  /*60e0*/  WARPSYNC.COLLECTIVE R20, `(.L_x_2674) ;  /* 0x0000000014087348 */ /* 0x000fea0003c00000 */
[----:B------:R0:W1:Y:S02]  /*60f0*/  SHFL.BFLY P2, R23, R25, R22, R21 ;  /* 0x0c00001619177389 */ /* 0x0000640000040015 */
[----:B01----:R-:W-:Y:S01]  /*6100*/  ENDCOLLECTIVE ;  /* 0x000000000000791b */ /* 0x003fe20003800000 */
.L_x_2674:
[----:B------:R-:W-:-:S05]  /*6110*/  FADD.FTZ R18, R18, R17 ;  /* 0x0000001112127221 */ /* 0x000fca0000010000 */
[----:B------:R-:W-:Y:S02]  /*6120*/  MOV R25, R18 ;  /* 0x0000001200197202 */ /* 0x000fe40000000f00 */
[----:B------:R-:W-:-:S07]  /*6130*/  MOV R24, R23 ;  /* 0x0000001700187202 */ /* 0x000fce0000000f00 */
[----:B------:R-:W-:Y:S05]  /*6140*/  WARPSYNC.COLLECTIVE R20, `(.L_x_2675) ;  /* 0x0000000014087348 */ /* 0x000fea0003c00000 */
[----:B------:R0:W1:Y:S02]  /*6150*/  SHFL.BFLY P2, R23, R25, R22, R21 ;  /* 0x0c00001619177389 */ /* 0x0000640000040015 */
[----:B01----:R-:W-:Y:S01]  /*6160*/  ENDCOLLECTIVE ;  /* 0x000000000000791b */ /* 0x003fe20003800000 */
.L_x_2675:
[----:B------:R-:W-:Y:S01]  /*6170*/  FADD.FTZ R24, R19, R24 ;  /* 0x0000001813187221 */ /* 0x000fe20000010000 */
[----:B------:R-:W-:-:S04]  /*6180*/  HFMA2.MMA R22, -RZ, RZ, 0, 1.1920928955078125e-07 ;  /* 0x00000002ff167435 */ /* 0x000fc800000001ff */
[----:B------:R-:W-:Y:S02]  /*6190*/  MOV R25, R24 ;  /* 0x0000001800197202 */ /* 0x000fe40000000f00 */
[----:B------:R-:W-:-:S07]  /*61a0*/  MOV R27, R23 ;  /* 0x00000017001b7202 */ /* 0x000fce0000000f00 */
[----:B------:R-:W-:Y:S05]  /*61b0*/  WARPSYNC.COLLECTIVE R20, `(.L_x_2676) ;  /* 0x0000000014087348 */ /* 0x000fea0003c00000 */
[----:B------:R0:W1:Y:S02]  /*61c0*/  SHFL.BFLY P2, R23, R25, R22, R21 ;  /* 0x0c00001619177389 */ /* 0x0000640000040015 */
[----:B01----:R-:W-:Y:S01]  /*61d0*/  ENDCOLLECTIVE ;  /* 0x000000000000791b */ /* 0x003fe20003800000 */
.L_x_2676:
[----:B------:R-:W-:-:S05]  /*61e0*/  FADD.FTZ R27, R18, R27 ;  /* 0x0000001b121b7221 */ /* 0x000fca0000010000 */
[----:B------:R-:W-:Y:S02]  /*61f0*/  MOV R25, R27 ;  /* 0x0000001b00197202 */ /* 0x000fe40000000f00 */
[----:B------:R-:W-:-:S07]  /*6200*/  MOV R29, R23 ;  /* 0x00000017001d7202 */ /* 0x000fce0000000f00 */
[----:B------:R-:W-:Y:S05]  /*6210*/  WARPSYNC.COLLECTIVE R20, `(.L_x_2677) ;  /* 0x0000000014087348 */ /* 0x000fea0003c00000 */
[----:B------:R0:W1:Y:S02]  /*6220*/  SHFL.BFLY P2, R23, R25, R22, R21 ;  /* 0x0c00001619177389 */ /* 0x0000640000040015 */
[----:B01----:R-:W-:Y:S01]  /*6230*/  ENDCOLLECTIVE ;  /* 0x000000000000791b */ /* 0x003fe20003800000 */
.L_x_2677:
[----:B------:R-:W-:Y:S01]  /*6240*/  FADD.FTZ R29, R24, R29 ;  /* 0x0000001d181d7221 */ /* 0x000fe20000010000 */
[----:B------:R-:W-:-:S04]  /*6250*/  HFMA2.MMA R22, -RZ, RZ, 0, 5.9604644775390625e-08 ;  /* 0x00000001ff167435 */ /* 0x000fc800000001ff */
[----:B------:R-:W-:Y:S02]  /*6260*/  MOV R25, R29 ;  /* 0x0000001d00197202 */ /* 0x000fe40000000f00 */
[----:B------:R-:W-:-:S07]  /*6270*/  MOV R16, R23 ;  /* 0x0000001700107202 */ /* 0x000fce0000000f00 */
[----:B------:R-:W-:Y:S05]  /*6280*/  WARPSYNC.COLLECTIVE R20, `(.L_x_2678) ;  /* 0x0000000014087348 */ /* 0x000fea0003c00000 */
[----:B------:R0:W1:Y:S02]  /*6290*/  SHFL.BFLY P2, R23, R25, R22, R21 ;  /* 0x0c00001619177389 */ /* 0x0000640000040015 */
[----:B01----:R-:W-:Y:S01]  /*62a0*/  ENDCOLLECTIVE ;  /* 0x000000000000791b */ /* 0x003fe20003800000 */
.L_x_2678:
[----:B------:R-:W-:-:S05]  /*62b0*/  FADD.FTZ R26, R27, R16 ;  /* 0x000000101b1a7221 */ /* 0x000fca0000010000 */
[----:B------:R-:W-:Y:S02]  /*62c0*/  MOV R25, R26 ;  /* 0x0000001a00197202 */ /* 0x000fe40000000f00 */
[----:B------:R-:W-:-:S07]  /*62d0*/  MOV R28, R23 ;  /* 0x00000017001c7202 */ /* 0x000fce0000000f00 */
[----:B------:R-:W-:Y:S05]  /*62e0*/  WARPSYNC.COLLECTIVE R20, `(.L_x_2679) ;  /* 0x0000000014087348 */ /* 0x000fea0003c00000 */
[----:B------:R0:W1:Y:S02]  /*62f0*/  SHFL.BFLY P2, R23, R25, R22, R21 ;  /* 0x0c00001619177389 */ /* 0x0000640000040015 */
[----:B01----:R-:W-:Y:S01]  /*6300*/  ENDCOLLECTIVE ;  /* 0x000000000000791b */ /* 0x003fe20003800000 */
.L_x_2679:
[----:B------:R-:W-:Y:S01]  /*6310*/  FADD.FTZ R28, R29, R28 ;  /* 0x0000001c1d1c7221 */ /* 0x000fe20000010000 */
[----:B------:R-:W-:Y:S06]  /*6320*/  BRA `(.L_x_2680) ;  /* 0xffffffec00087947 */ /* 0x000fec000383ffff */
.L_x_2668:
        /* <DEDUP_REMOVED lines=8> */
.L_x_2682:
[----:B------:R-:W-:Y:S05]  /*63b0*/  BSYNC B1 ;  /* 0x0000000000017941 */ /* 0x000fea0003800000 */
.L_x_2681:
        /* <DEDUP_REMOVED lines=8> */
.L_x_2683:
[----:B------:R-:W-:Y:S01]  /*6440*/  FADD.FTZ R27, R27, R24 ;  /* 0x000000181b1b7221 */ /* 0x000fe20000010000 */
[----:B------:R-:W-:-:S04]  /*6450*/  HFMA2.MMA R22, -RZ, RZ, 0, 2.384185791015625e-07 ;  /* 0x00000004ff167435 */ /* 0x000fc800000001ff */
[----:B------:R-:W-:Y:S02]  /*6460*/  MOV R25, R27 ;  /* 0x0000001b00197202 */ /* 0x000fe40000000f00 */
[----:B------:R-:W-:-:S07]  /*6470*/  MOV R29, R23 ;  /* 0x00000017001d7202 */ /* 0x000fce0000000f00 */
[----:B------:R-:W-:Y:S05]  /*6480*/  WARPSYNC.COLLECTIVE R20, `(.L_x_2684) ;  /* 0x0000000014087348 */ /* 0x000fea0003c00000 */
[----:B------:R0:W1:Y:S02]  /*6490*/  SHFL.BFLY P2, R23, R25, R22, R21 ;  /* 0x0c00001619177389 */ /* 0x0000640000040015 */
[----:B01----:R-:W-:Y:S01]  /*64a0*/  ENDCOLLECTIVE ;  /* 0x000000000000791b */ /* 0x003fe20003800000 */
.L_x_2684:
[----:B------:R-:W-:-:S05]  /*64b0*/  FADD.FTZ R29, R29, R26 ;  /* 0x0000001a1d1d7221 */ /* 0x000fca0000010000 */
[----:B------:R-:W-:Y:S02]  /*64c0*/  MOV R25, R29 ;  /* 0x0000001d00197202 */ /* 0x000fe40000000f00 */
[----:B------:R-:W-:-:S07]  /*64d0*/  MOV R28, R23 ;  /* 0x00000017001c7202 */ /* 0x000fce0000000f00 */
[----:B------:R-:W-:Y:S05]  /*64e0*/  WARPSYNC.COLLECTIVE R20, `(.L_x_2685) ;  /* 0x0000000014087348 */ /* 0x000fea0003c00000 */
[----:B------:R0:W1:Y:S02]  /*64f0*/  SHFL.BFLY P2, R23, R25, R22, R21 ;  /* 0x0c00001619177389 */ /* 0x0000640000040015 */
[----:B01----:R-:W-:Y:S01]  /*6500*/  ENDCOLLECTIVE ;  /* 0x000000000000791b */ /* 0x003fe20003800000 */
.L_x_2685:
[----:B------:R-:W-:Y:S01]  /*6510*/  FADD.FTZ R28, R27, R28 ;  /* 0x0000001c1b1c7221 */ /* 0x000fe20000010000 */
[----:B------:R-:W-:-:S04]  /*6520*/  HFMA2.MMA R22, -RZ, RZ, 0, 1.1920928955078125e-07 ;  /* 0x00000002ff167435 */ /* 0x000fc800000001ff */
[----:B------:R-:W-:Y:S02]  /*6530*/  MOV R25, R28 ;  /* 0x0000001c00197202 */ /* 0x000fe40000000f00 */
[----:B------:R-:W-:-:S07]  /*6540*/  MOV R30, R23 ;  /* 0x00000017001e7202 */ /* 0x000fce0000000f00 */
[----:B------:R-:W-:Y:S05]  /*6550*/  WARPSYNC.COLLECTIVE R20, `(.L_x_2686) ;  /* 0x0000000014087348 */ /* 0x000fea0003c00000 */
[----:B------:R0:W1:Y:S02]  /*6560*/  SHFL.BFLY P2, R23, R25, R22, R21 ;  /* 0x0c00001619177389 */ /* 0x0000640000040015 */
[----:B01----:R-:W-:Y:S01]  /*6570*/  ENDCOLLECTIVE ;  /* 0x000000000000791b */ /* 0x003fe20003800000 */
.L_x_2686:
[----:B------:R-:W-:-:S05]  /*6580*/  FADD.FTZ R30, R29, R30 ;  /* 0x0000001e1d1e7221 */ /* 0x000fca0000010000 */
[----:B------:R-:W-:Y:S02]  /*6590*/  MOV R25, R30 ;  /* 0x0000001e00197202 */ /* 0x000fe40000000f00 */
[----:B------:R-:W-:-:S07]  /*65a0*/  MOV R31, R23 ;  /* 0x00000017001f7202 */ /* 0x000fce0000000f00 */
[----:B------:R-:W-:Y:S05]  /*65b0*/  WARPSYNC.COLLECTIVE R20, `(.L_x_2687) ;  /* 0x0000000014087348 */ /* 0x000fea0003c00000 */
[----:B------:R0:W1:Y:S02]  /*65c0*/  SHFL.BFLY P2, R23, R25, R22, R21 ;  /* 0x0c00001619177389 */ /* 0x0000640000040015 */
[----:B01----:R-:W-:Y:S01]  /*65d0*/  ENDCOLLECTIVE ;  /* 0x000000000000791b */ /* 0x003fe20003800000 */
.L_x_2687:
[----:B------:R-:W-:Y:S01]  /*65e0*/  FADD.FTZ R31, R28, R31 ;  /* 0x0000001f1c1f7221 */ /* 0x000fe20000010000 */
[----:B------:R-:W-:-:S04]  /*65f0*/  HFMA2.MMA R22, -RZ, RZ, 0, 5.9604644775390625e-08 ;  /* 0x00000001ff167435 */ /* 0x000fc800000001ff */
[----:B------:R-:W-:Y:S02]  /*6600*/  MOV R25, R31 ;  /* 0x0000001f00197202 */ /* 0x000fe40000000f00 */
[----:B------:R-:W-:-:S07]  /*6610*/  MOV R33, R23 ;  /* 0x0000001700217202 */ /* 0x000fce0000000f00 */
[----:B------:R-:W-:Y:S05]  /*6620*/  WARPSYNC.COLLECTIVE R20, `(.L_x_2688) ;  /* 0x0000000014087348 */ /* 0x000fea0003c00000 */
[----:B------:R0:W1:Y:S02]  /*6630*/  SHFL.BFLY P2, R23, R25, R22, R21 ;  /* 0x0c00001619177389 */ /* 0x0000640000040015 */
[----:B01----:R-:W-:Y:S01]  /*6640*/  ENDCOLLECTIVE ;  /* 0x000000000000791b */ /* 0x003fe20003800000 */
.L_x_2688:
[----:B------:R-:W-:-:S05]  /*6650*/  FADD.FTZ R33, R30, R33 ;  /* 0x000000211e217221 */ /* 0x000fca0000010000 */
[----:B------:R-:W-:Y:S02]  /*6660*/  MOV R25, R33 ;  /* 0x0000002100197202 */ /* 0x000fe40000000f00 */
[----:B------:R-:W-:-:S07]  /*6670*/  MOV R24, R23 ;  /* 0x0000001700187202 */ /* 0x000fce0000000f00 */
[----:B------:R-:W-:Y:S05]  /*6680*/  WARPSYNC.COLLECTIVE R20, `(.L_x_2689) ;  /* 0x0000000014087348 */ /* 0x000fea0003c00000 */
[----:B------:R0:W1:Y:S02]  /*6690*/  SHFL.BFLY P2, R23, R25, R22, R21 ;  /* 0x0c00001619177389 */ /* 0x0000640000040015 */
[----:B01----:R-:W-:Y:S01]  /*66a0*/  ENDCOLLECTIVE ;  /* 0x000000000000791b */ /* 0x003fe20003800000 */
.L_x_2689:
[----:B------:R-:W-:Y:S01]  /*66b0*/  FADD.FTZ R24, R31, R24 ;  /* 0x000000181f187221 */ /* 0x000fe20000010000 */
[----:B------:R-:W-:Y:S06]  /*66c0*/  BRA `(.L_x_2690) ;  /* 0xffffffe800d47947 */ /* 0x000fec000383ffff */
.L_x_2669:
        /* <DEDUP_REMOVED lines=8> */
.L_x_2692:
[----:B------:R-:W-:Y:S05]  /*6750*/  BSYNC B1 ;  /* 0x0000000000017941 */ /* 0x000fea0003800000 */
.L_x_2691:
        /* <DEDUP_REMOVED lines=8> */
.L_x_2693:
[----:B------:R-:W-:Y:S01]  /*67e0*/  FADD.FTZ R27, R27, R24 ;  /* 0x000000181b1b7221 */ /* 0x000fe20000010000 */
[----:B------:R-:W-:-:S04]  /*67f0*/  HFMA2.MMA R22, -RZ, RZ, 0, 2.384185791015625e-07 ;  /* 0x00000004ff167435 */ /* 0x000fc800000001ff */
[----:B------:R-:W-:Y:S02]  /*6800*/  MOV R25, R27 ;  /* 0x0000001b00197202 */ /* 0x000fe40000000f00 */
[----:B------:R-:W-:-:S07]  /*6810*/  MOV R29, R23 ;  /* 0x00000017001d7202 */ /* 0x000fce0000000f00 */
[----:B------:R-:W-:Y:S05]  /*6820*/  WARPSYNC.COLLECTIVE R20, `(.L_x_2694) ;  /* 0x0000000014087348 */ /* 0x000fea0003c00000 */
[----:B------:R0:W1:Y:S02]  /*6830*/  SHFL.BFLY P2, R23, R25, R22, R21 ;  /* 0x0c00001619177389 */ /* 0x0000640000040015 */
[----:B01----:R-:W-:Y:S01]  /*6840*/  ENDCOLLECTIVE ;  /* 0x000000000000791b */ /* 0x003fe20003800000 */
.L_x_2694:
[----:B------:R-:W-:-:S05]  /*6850*/  FADD.FTZ R29, R29, R26 ;  /* 0x0000001a1d1d7221 */ /* 0x000fca0000010000 */
[----:B------:R-:W-:Y:S02]  /*6860*/  MOV R25, R29 ;  /* 0x0000001d00197202 */ /* 0x000fe40000000f00 */
[----:B------:R-:W-:-:S07]  /*6870*/  MOV R28, R23 ;  /* 0x00000017001c7202 */ /* 0x000fce0000000f00 */
[----:B------:R-:W-:Y:S05]  /*6880*/  WARPSYNC.COLLECTIVE R20, `(.L_x_2695) ;  /* 0x0000000014087348 */ /* 0x000fea0003c00000 */
[----:B------:R0:W1:Y:S02]  /*6890*/  SHFL.BFLY P2, R23, R25, R22, R21 ;  /* 0x0c00001619177389 */ /* 0x0000640000040015 */
[----:B01----:R-:W-:Y:S01]  /*68a0*/  ENDCOLLECTIVE ;  /* 0x000000000000791b */ /* 0x003fe20003800000 */
.L_x_2695:
[----:B------:R-:W-:Y:S01]  /*68b0*/  FADD.FTZ R28, R27, R28 ;  /* 0x0000001c1b1c7221 */ /* 0x000fe20000010000 */
[----:B------:R-:W-:-:S04]  /*68c0*/  HFMA2.MMA R22, -RZ, RZ, 0, 1.1920928955078125e-07 ;  /* 0x00000002ff167435 */ /* 0x000fc800000001ff */
[----:B------:R-:W-:Y:S02]  /*68d0*/  MOV R25, R28 ;  /* 0x0000001c00197202 */ /* 0x000fe40000000f00 */
[----:B------:R-:W-:-:S07]  /*68e0*/  MOV R30, R23 ;  /* 0x00000017001e7202 */ /* 0x000fce0000000f00 */
[----:B------:R-:W-:Y:S05]  /*68f0*/  WARPSYNC.COLLECTIVE R20, `(.L_x_2696) ;  /* 0x0000000014087348 */ /* 0x000fea0003c00000 */
[----:B------:R0:W1:Y:S02]  /*6900*/  SHFL.BFLY P2, R23, R25, R22, R21 ;  /* 0x0c00001619177389 */ /* 0x0000640000040015 */
[----:B01----:R-:W-:Y:S01]  /*6910*/  ENDCOLLECTIVE ;  /* 0x000000000000791b */ /* 0x003fe20003800000 */
.L_x_2696:
[----:B------:R-:W-:-:S05]  /*6920*/  FADD.FTZ R30, R29, R30 ;  /* 0x0000001e1d1e7221 */ /* 0x000fca0000010000 */
[----:B------:R-:W-:Y:S02]  /*6930*/  MOV R25, R30 ;  /* 0x0000001e00197202 */ /* 0x000fe40000000f00 */
[----:B------:R-:W-:-:S07]  /*6940*/  MOV R31, R23 ;  /* 0x00000017001f7202 */ /* 0x000fce0000000f00 */
[----:B------:R-:W-:Y:S05]  /*6950*/  WARPSYNC.COLLECTIVE R20, `(.L_x_2697) ;  /* 0x0000000014087348 */ /* 0x000fea0003c00000 */
[----:B------:R0:W1:Y:S02]  /*6960*/  SHFL.BFLY P2, R23, R25, R22, R21 ;  /* 0x0c00001619177389 */ /* 0x0000640000040015 */
[----:B01----:R-:W-:Y:S01]  /*6970*/  ENDCOLLECTIVE ;  /* 0x000000000000791b */ /* 0x003fe20003800000 */
.L_x_2697:
[----:B------:R-:W-:Y:S01]  /*6980*/  FADD.FTZ R31, R28, R31 ;  /* 0x0000001f1c1f7221 */ /* 0x000fe20000010000 */
[----:B------:R-:W-:-:S04]  /*6990*/  HFMA2.MMA R22, -RZ, RZ, 0, 5.9604644775390625e-08 ;  /* 0x00000001ff167435 */ /* 0x000fc800000001ff */
[----:B------:R-:W-:Y:S02]  /*69a0*/  MOV R25, R31 ;  /* 0x0000001f00197202 */ /* 0x000fe40000000f00 */
[----:B------:R-:W-:-:S07]  /*69b0*/  MOV R33, R23 ;  /* 0x0000001700217202 */ /* 0x000fce0000000f00 */
[----:B------:R-:W-:Y:S05]  /*69c0*/  WARPSYNC.COLLECTIVE R20, `(.L_x_2698) ;  /* 0x0000000014087348 */ /* 0x000fea0003c00000 */
[----:B------:R0:W1:Y:S02]  /*69d0*/  SHFL.BFLY P2, R23, R25, R22, R21 ;  /* 0x0c00001619177389 */ /* 0x0000640000040015 */
[----:B01----:R-:W-:Y:S01]  /*69e0*/  ENDCOLLECTIVE ;  /* 0x000000000000791b */ /* 0x003fe20003800000 */
.L_x_2698:
[----:B------:R-:W-:-:S05]  /*69f0*/  FADD.FTZ R33, R30, R33 ;  /* 0x000000211e217221 */ /* 0x000fca0000010000 */
[----:B------:R-:W-:Y:S02]  /*6a00*/  MOV R25, R33 ;  /* 0x0000002100197202 */ /* 0x000fe40000000f00 */
[----:B------:R-:W-:-:S07]  /*6a10*/  MOV R24, R23 ;  /* 0x0000001700187202 */ /* 0x000fce0000000f00 */
[----:B------:R-:W-:Y:S05]  /*6a20*/  WARPSYNC.COLLECTIVE R20, `(.L_x_2699) ;  /* 0x0000000014087348 */ /* 0x000fea0003c00000 */
[----:B------:R0:W1:Y:S02]  /*6a30*/  SHFL.BFLY P2, R23, R25, R22, R21 ;  /* 0x0c00001619177389 */ /* 0x0000640000040015 */
[----:B01----:R-:W-:Y:S01]  /*6a40*/  ENDCOLLECTIVE ;  /* 0x000000000000791b */ /* 0x003fe20003800000 */
.L_x_2699:
[----:B------:R-:W-:Y:S01]  /*6a50*/  FADD.FTZ R24, R31, R24 ;  /* 0x000000181f187221 */ /* 0x000fe20000010000 */
[----:B------:R-:W-:Y:S06]  /*6a60*/  BRA `(.L_x_2700) ;  /* 0xffffffe800887947 */ /* 0x000fec000383ffff */
.L_x_2670:
        /* <DEDUP_REMOVED lines=8> */
.L_x_2702:
[----:B------:R-:W-:Y:S05]  /*6af0*/  BSYNC B0 ;  /* 0x0000000000007941 */ /* 0x000fea0003800000 */
.L_x_2701:
        /* <DEDUP_REMOVED lines=12> */
.L_x_2703:
        /* <DEDUP_REMOVED lines=16> */
.L_x_2704:
[----:B------:R-:W-:Y:S02]  /*6cc0*/  MOV R25, R16 ;  /* 0x0000001000197202 */ /* 0x000fe40000000f00 */
[----:B------:R-:W-:-:S07]  /*6cd0*/  MOV R18, R23 ;  /* 0x0000001700127202 */ /* 0x000fce0000000f00 */
[----:B------:R-:W-:Y:S05]  /*6ce0*/  WARPSYNC.COLLECTIVE R20, `(.L_x_2705) ;  /* 0x0000000014087348 */ /* 0x000fea0003c00000 */
[----:B------:R0:W1:Y:S02]  /*6cf0*/  SHFL.BFLY P2, R23, R25, R22, R21 ;  /* 0x0c00001619177389 */ /* 0x0000640000040015 */
[----:B01----:R-:W-:Y:S01]  /*6d00*/  ENDCOLLECTIVE ;  /* 0x000000000000791b */ /* 0x003fe20003800000 */
.L_x_2705:
        /* <DEDUP_REMOVED lines=9> */
.L_x_2706:
[----:B------:R-:W-:Y:S02]  /*6da0*/  MOV R25, R17 ;  /* 0x0000001100197202 */ /* 0x000fe40000000f00 */
[----:B------:R-:W-:-:S07]  /*6db0*/  MOV R19, R23 ;  /* 0x0000001700137202 */ /* 0x000fce0000000f00 */
[----:B------:R-:W-:Y:S05]  /*6dc0*/  WARPSYNC.COLLECTIVE R20, `(.L_x_2707) ;  /* 0x0000000014087348 */ /* 0x000fea0003c00000 */
[----:B------:R0:W1:Y:S02]  /*6dd0*/  SHFL.BFLY P2, R23, R25, R22, R21 ;  /* 0x0c00001619177389 */ /* 0x0000640000040015 */
[----:B01----:R-:W-:Y:S01]  /*6de0*/  ENDCOLLECTIVE ;  /* 0x000000000000791b */ /* 0x003fe20003800000 */
.L_x_2707:
[----:B------:R-:W-:Y:S01]  /*6df0*/  FADD.FTZ R26, R18, R19 ;  /* 0x00000013121a7221 */ /* 0x000fe20000010000 */
[----:B------:R-:W-:Y:S02]  /*6e00*/  @!P0 SHF.L.U32 R19, R36, 0x1, RZ ;  /* 0x0000000124138819 */ /* 0x000fe400000006ff */
        /* <DEDUP_REMOVED lines=8> */
.L_x_2708:
[----:B------:R-:W-:Y:S02]  /*6e90*/  MOV R25, R17 ;  /* 0x0000001100197202 */ /* 0x000fe40000000f00 */
[----:B------:R-:W-:-:S07]  /*6ea0*/  MOV R27, R23 ;  /* 0x00000017001b7202 */ /* 0x000fce0000000f00 */
[----:B------:R-:W-:Y:S05]  /*6eb0*/  WARPSYNC.COLLECTIVE R20, `(.L_x_2709) ;  /* 0x0000000014087348 */ /* 0x000fea0003c00000 */
[----:B------:R0:W1:Y:S02]  /*6ec0*/  SHFL.BFLY P2, R23, R25, R22, R21 ;  /* 0x0c00001619177389 */ /* 0x0000640000040015 */
[----:B01----:R-:W-:Y:S01]  /*6ed0*/  ENDCOLLECTIVE ;  /* 0x000000000000791b */ /* 0x003fe20003800000 */
.L_x_2709:
[----:B------:R-:W-:Y:S01]  /*6ee0*/  FADD.FTZ R26, R26, R27 ;  /* 0x0000001b1a1a7221 */ /* 0x000fe20000010000 */
[----:B------:R-:W-:Y:S01]  /*6ef0*/  HFMA2.MMA R22, -RZ, RZ, 0, 4.76837158203125e-07 ;  /* 0x00000008ff167435 */ /* 0x000fe200000001ff */
[----:B------:R-:W-:Y:S02]  /*6f00*/  MOV R25, R28 ;  /* 0x0000001c00197202 */ /* 0x000fe40000000f00 */
[----:B------:R-:W-:-:S08]  /*6f10*/  MOV R16, R23 ;  /* 0x0000001700107202 */ /* 0x000fd00000000f00 */
[----:B------:R-:W-:Y:S05]  /*6f20*/  WARPSYNC.COLLECTIVE R20, `(.L_x_2710) ;  /* 0x0000000014087348 */ /* 0x000fea0003c00000 */
[----:B------:R0:W1:Y:S02]  /*6f30*/  SHFL.BFLY P2, R23, R25, R22, R21 ;  /* 0x0c00001619177389 */ /* 0x0000640000040015 */
[----:B01----:R-:W-:Y:S01]  /*6f40*/  ENDCOLLECTIVE ;  /* 0x000000000000791b */ /* 0x003fe20003800000 */
.L_x_2710:
[----:B------:R-:W-:Y:S01]  /*6f50*/  FADD.FTZ R50, R17, R16 ;  /* 0x0000001011327221 */ /* 0x000fe20000010000 */
[----:B------:R-:W-:Y:S02]  /*6f60*/  MOV R25, R29 ;  /* 0x0000001d00197202 */ /* 0x000fe40000000f00 */
[----:B------:R-:W-:-:S07]  /*6f70*/  MOV R31, R23 ;  /* 0x00000017001f7202 */ /* 0x000fce0000000f00 */
[----:B------:R-:W-:Y:S05]  /*6f80*/  WARPSYNC.COLLECTIVE R20, `(.L_x_2711) ;  /* 0x0000000014087348 */ /* 0x000fea0003c00000 */
[----:B------:R0:W1:Y:S02]  /*6f90*/  SHFL.BFLY P2, R23, R25, R22, R21 ;  /* 0x0c00001619177389 */ /* 0x0000640000040015 */
[----:B01----:R-:W-:Y:S01]  /*6fa0*/  ENDCOLLECTIVE ;  /* 0x000000000000791b */ /* 0x003fe20003800000 */
.L_x_2711:
[----:B------:R-:W-:Y:S01]  /*6fb0*/  FADD.FTZ R31, R31, R28 ;  /* 0x0000001c1f1f7221 */ /* 0x000fe20000010000 */
[----:B------:R-:W-:-:S04]  /*6fc0*/  HFMA2.MMA R22, -RZ, RZ, 0, 2.384185791015625e-07 ;  /* 0x00000004ff167435 */ /* 0x000fc800000001ff */
[----:B------:R-:W-:Y:S02]  /*6fd0*/  MOV R25, R31 ;  /* 0x0000001f00197202 */ /* 0x000fe40000000f00 */
[----:B------:R-:W-:-:S07]  /*6fe0*/  MOV R30, R23 ;  /* 0x00000017001e7202 */ /* 0x000fce0000000f00 */
[----:B------:R-:W-:Y:S05]  /*6ff0*/  WARPSYNC.COLLECTIVE R20, `(.L_x_2712) ;  /* 0x0000000014087348 */ /* 0x000fea0003c00000 */
[----:B------:R0:W1:Y:S02]  /*7000*/  SHFL.BFLY P2, R23, R25, R22, R21 ;  /* 0x0c00001619177389 */ /* 0x0000640000040015 */
[----:B01----:R-:W-:Y:S01]  /*7010*/  ENDCOLLECTIVE ;  /* 0x000000000000791b */ /* 0x003fe20003800000 */
.L_x_2712:
[----:B------:R-:W-:-:S05]  /*7020*/  FADD.FTZ R30, R30, R29 ;  /* 0x0000001d1e1e7221 */ /* 0x000fca0000010000 */
[----:B------:R-:W-:Y:S02]  /*7030*/  MOV R25, R30 ;  /* 0x0000001e00197202 */ /* 0x000fe40000000f00 */
[----:B------:R-:W-:-:S07]  /*7040*/  MOV R28, R23 ;  /* 0x00000017001c7202 */ /* 0x000fce0000000f00 */
[----:B------:R-:W-:Y:S05]  /*7050*/  WARPSYNC.COLLECTIVE R20, `(.L_x_2713) ;  /* 0x0000000014087348 */ /* 0x000fea0003c00000 */
[----:B------:R0:W1:Y:S02]  /*7060*/  SHFL.BFLY P2, R23, R25, R22, R21 ;  /* 0x0c00001619177389 */ /* 0x0000640000040015 */
[----:B01----:R-:W-:Y:S01]  /*7070*/  ENDCOLLECTIVE ;  /* 0x000000000000791b */ /* 0x003fe20003800000 */
.L_x_2713:
        /* <DEDUP_REMOVED lines=10> */
.L_x_2714:
[----:B------:R0:W1:Y:S04]  /*7120*/  @!P0 LDS R40, [R18+0x500] ;  /* 0x0005000012288984 */ /* 0x0000680000000800 */
[----:B------:R0:W2:Y:S01]  /*7130*/  @!P0 LDS R39, [R18] ;  /* 0x0000000012278984 */ /* 0x0000a20000000800 */
[----:B------:R-:W-:Y:S02]  /*7140*/  MOV R25, R29 ;  /* 0x0000001d00197202 */ /* 0x000fe40000000f00 */
[----:B------:R-:W-:-:S07]  /*7150*/  MOV R19, R23 ;  /* 0x0000001700137202 */ /* 0x000fce0000000f00 */
[----:B012---:R-:W-:Y:S05]  /*7160*/  WARPSYNC.COLLECTIVE R20, `(.L_x_2715) ;  /* 0x0000000014087348 */ /* 0x007fea0003c00000 */
[----:B------:R3:W4:Y:S02]  /*7170*/  SHFL.BFLY P2, R23, R25, R22, R21 ;  /* 0x0c00001619177389 */ /* 0x0007240000040015 */
[----:B01234-:R-:W-:Y:S01]  /*7180*/  ENDCOLLECTIVE ;  /* 0x000000000000791b */ /* 0x01ffe20003800000 */
.L_x_2715:
[----:B------:R-:W-:Y:S01]  /*7190*/  FADD.FTZ R37, R28, R19 ;  /* 0x000000131c257221 */ /* 0x000fe20000010000 */
[----:B------:R-:W-:Y:S01]  /*71a0*/  @!P0 IADD3 R28, R24, 0x3c, RZ ;  /* 0x0000003c181c8810 */ /* 0x000fe20007ffe0ff */
[----:B------:R-:W-:-:S03]  /*71b0*/  HFMA2.MMA R22, -RZ, RZ, 0, 5.9604644775390625e-08 ;  /* 0x00000001ff167435 */ /* 0x000fc600000001ff */
[----:B------:R-:W-:Y:S02]  /*71c0*/  MOV R25, R37 ;  /* 0x0000002500197202 */ /* 0x000fe40000000f00 */
[----:B------:R-:W-:Y:S02]  /*71d0*/  @!P0 MOV R33, R40 ;  /* 0x0000002800218202 */ /* 0x000fe40000000f00 */
[----:B------:R-:W-:Y:S02]  /*71e0*/  @!P0 MOV R32, R39 ;  /* 0x0000002700208202 */ /* 0x000fe40000000f00 */
[----:B------:R-:W-:-:S07]  /*71f0*/  MOV R18, R23 ;  /* 0x0000001700127202 */ /* 0x000fce0000000f00 */
[----:B------:R-:W-:Y:S05]  /*7200*/  WARPSYNC.COLLECTIVE R20, `(.L_x_2716) ;  /* 0x0000000014087348 */ /* 0x000fea0003c00000 */
[----:B------:R0:W1:Y:S02]  /*7210*/  SHFL.BFLY P2, R23, R25, R22, R21 ;  /* 0x0c00001619177389 */ /* 0x0000640000040015 */
[----:B01----:R-:W-:Y:S01]  /*7220*/  ENDCOLLECTIVE ;  /* 0x000000000000791b */ /* 0x003fe20003800000 */
.L_x_2716:
[----:B------:R-:W-:-:S05]  /*7230*/  FADD.FTZ R38, R29, R18 ;  /* 0x000000121d267221 */ /* 0x000fca0000010000 */
[----:B------:R-:W-:Y:S02]  /*7240*/  MOV R25, R38 ;  /* 0x0000002600197202 */ /* 0x000fe40000000f00 */
[----:B------:R-:W-:-:S07]  /*7250*/  MOV R40, R23 ;  /* 0x0000001700287202 */ /* 0x000fce0000000f00 */
[----:B------:R-:W-:Y:S05]  /*7260*/  WARPSYNC.COLLECTIVE R20, `(.L_x_2717) ;  /* 0x0000000014087348 */ /* 0x000fea0003c00000 */
[----:B------:R0:W1:Y:S02]  /*7270*/  SHFL.BFLY P2, R23, R25, R22, R21 ;  /* 0x0c00001619177389 */ /* 0x0000640000040015 */
[----:B01----:R-:W-:Y:S01]  /*7280*/  ENDCOLLECTIVE ;  /* 0x000000000000791b */ /* 0x003fe20003800000 */
.L_x_2717:
[----:B------:R-:W-:Y:S01]  /*7290*/  FADD.FTZ R37, R37, R40 ;  /* 0x0000002825257221 */ /* 0x000fe20000010000 */
[----:B------:R-:W-:Y:S01]  /*72a0*/  HFMA2.MMA R22, -RZ, RZ, 0, 4.76837158203125e-07 ;  /* 0x00000008ff167435 */ /* 0x000fe200000001ff */
[----:B------:R-:W-:Y:S02]  /*72b0*/  MOV R25, R32 ;  /* 0x0000002000197202 */ /* 0x000fe40000000f00 */
[----:B------:R-:W-:-:S08]  /*72c0*/  MOV R39, R23 ;  /* 0x0000001700277202 */ /* 0x000fd00000000f00 */
[----:B------:R-:W-:Y:S05]  /*72d0*/  WARPSYNC.COLLECTIVE R20, `(.L_x_2718) ;  /* 0x0000000014087348 */ /* 0x000fea0003c00000 */
[----:B------:R0:W1:Y:S02]  /*72e0*/  SHFL.BFLY P2, R23, R25, R22, R21 ;  /* 0x0c00001619177389 */ /* 0x0000640000040015 */
[----:B01----:R-:W-:Y:S01]  /*72f0*/  ENDCOLLECTIVE ;  /* 0x000000000000791b */ /* 0x003fe20003800000 */
.L_x_2718:
[----:B------:R-:W-:Y:S02]  /*7300*/  MOV R25, R33 ;  /* 0x0000002100197202 */ /* 0x000fe40000000f00 */
[----:B------:R-:W-:-:S07]  /*7310*/  MOV R41, R23 ;  /* 0x0000001700297202 */ /* 0x000fce0000000f00 */
[----:B------:R-:W-:Y:S05]  /*7320*/  WARPSYNC.COLLECTIVE R20, `(.L_x_2719) ;  /* 0x0000000014087348 */ /* 0x000fea0003c00000 */
[----:B------:R0:W1:Y:S02]  /*7330*/  SHFL.BFLY P2, R23, R25, R22, R21 ;  /* 0x0c00001619177389 */ /* 0x0000640000040015 */
[----:B01----:R-:W-:Y:S01]  /*7340*/  ENDCOLLECTIVE ;  /* 0x000000000000791b */ /* 0x003fe20003800000 */
.L_x_2719:
[----:B------:R-:W-:Y:S01]  /*7350*/  FADD.FTZ R41, R41, R32 ;  /* 0x0000002029297221 */ /* 0x000fe20000010000 */
[----:B------:R-:W-:-:S04]  /*7360*/  HFMA2.MMA R22, -RZ, RZ, 0, 2.384185791015625e-07 ;  /* 0x00000004ff167435 */ /* 0x000fc800000001ff */
[----:B------:R-:W-:Y:S02]  /*7370*/  MOV R25, R41 ;  /* 0x0000002900197202 */ /* 0x000fe40000000f00 */
[----:B------:R-:W-:-:S07]  /*7380*/  MOV R42, R23 ;  /* 0x00000017002a7202 */ /* 0x000fce0000000f00 */
[----:B------:R-:W-:Y:S05]  /*7390*/  WARPSYNC.COLLECTIVE R20, `(.L_x_2720) ;  /* 0x0000000014087348 */ /* 0x000fea0003c00000 */
[----:B------:R0:W1:Y:S02]  /*73a0*/  SHFL.BFLY P2, R23, R25, R22, R21 ;  /* 0x0c00001619177389 */ /* 0x0000640000040015 */
[----:B01----:R-:W-:Y:S01]  /*73b0*/  ENDCOLLECTIVE ;  /* 0x000000000000791b */ /* 0x003fe20003800000 */
.L_x_2720:
[----:B------:R-:W-:-:S05]  /*73c0*/  FADD.FTZ R42, R42, R33 ;  /* 0x000000212a2a7221 */ /* 0x000fca0000010000 */
[----:B------:R-:W-:Y:S02]  /*73d0*/  MOV R25, R42 ;  /* 0x0000002a00197202 */ /* 0x000fe40000000f00 */
[----:B------:R-:W-:-:S07]  /*73e0*/  MOV R32, R23 ;  /* 0x0000001700207202 */ /* 0x000fce0000000f00 */
[----:B------:R-:W-:Y:S05]  /*73f0*/  WARPSYNC.COLLECTIVE R20, `(.L_x_2721) ;  /* 0x0000000014087348 */ /* 0x000fea0003c00000 */
[----:B------:R0:W1:Y:S02]  /*7400*/  SHFL.BFLY P2, R23, R25, R22, R21 ;  /* 0x0c00001619177389 */ /* 0x0000640000040015 */
[----:B01----:R-:W-:Y:S01]  /*7410*/  ENDCOLLECTIVE ;  /* 0x000000000000791b */ /* 0x003fe20003800000 */
.L_x_2721:
        /* <DEDUP_REMOVED lines=10> */
.L_x_2722:
[----:B------:R-:W-:-:S05]  /*74c0*/  @!P0 LEA R43, R28, R43, 0x2 ;  /* 0x0000002b1c2b8211 */ /* 0x000fca00078e10ff */
[----:B------:R0:W1:Y:S04]  /*74d0*/  @!P0 LDS R44, [R43] ;  /* 0x000000002b2c8984 */ /* 0x0000680000000800 */
[----:B------:R0:W2:Y:S01]  /*74e0*/  @!P0 LDS R47, [R43+0x500] ;  /* 0x000500002b2f8984 */ /* 0x0000a20000000800 */
[----:B------:R-:W-:Y:S02]  /*74f0*/  MOV R25, R33 ;  /* 0x0000002100197202 */ /* 0x000fe40000000f00 */
[----:B------:R-:W-:-:S07]  /*7500*/  MOV R31, R23 ;  /* 0x00000017001f7202 */ /* 0x000fce0000000f00 */
[----:B012---:R-:W-:Y:S05]  /*7510*/  WARPSYNC.COLLECTIVE R20, `(.L_x_2723) ;  /* 0x0000000014087348 */ /* 0x007fea0003c00000 */
[----:B------:R3:W4:Y:S02]  /*7520*/  SHFL.BFLY P2, R23, R25, R22, R21 ;  /* 0x0c00001619177389 */ /* 0x0007240000040015 */
[----:B01234-:R-:W-:Y:S01]  /*7530*/  ENDCOLLECTIVE ;  /* 0x000000000000791b */ /* 0x01ffe20003800000 */
.L_x_2723:
        /* <DEDUP_REMOVED lines=8> */
.L_x_2724:
[----:B------:R-:W-:Y:S01]  /*75c0*/  @!P0 MOV R46, R47 ;  /* 0x0000002f002e8202 */ /* 0x000fe20000000f00 */
[----:B------:R-:W-:Y:S01]  /*75d0*/  FADD.FTZ R42, R33, R30 ;  /* 0x0000001e212a7221 */ /* 0x000fe20000010000 */
[----:B------:R-:W-:-:S04]  /*75e0*/  ISETP.NE.AND P0, PT, R36, RZ, PT ;  /* 0x000000ff2400720c */ /* 0x000fc80003f05270 */
[----:B------:R-:W-:-:S09]  /*75f0*/  MOV R25, R42 ;  /* 0x0000002a00197202 */ /* 0x000fd20000000f00 */
[----:B------:R-:W-:Y:S01]  /*7600*/  @!P0 F2FP.F16.F32.PACK_AB R24, RZ, R50 ;  /* 0x00000032ff18823e */ /* 0x000fe200000000ff */
[----:B------:R-:W0:Y:S03]  /*7610*/  @!P0 LDC.64 R32, c[0x0][0x218] ;  /* 0x00008600ff208b82 */ /* 0x000e260000000a00 */
[----:B------:R-:W-:Y:S02]  /*7620*/  PRMT R51, R24, 0x7610, R51 ;  /* 0x0000761018337816 */ /* 0x000fe40000000033 */
[----:B------:R-:W-:-:S07]  /*7630*/  MOV R44, R23 ;  /* 0x00000017002c7202 */ /* 0x000fce0000000f00 */
[----:B0-----:R-:W-:Y:S05]  /*7640*/  WARPSYNC.COLLECTIVE R20, `(.L_x_2725) ;  /* 0x0000000014087348 */ /* 0x001fea0003c00000 */
[----:B------:R1:W2:Y:S02]  /*7650*/  SHFL.BFLY P2, R23, R25, R22, R21 ;  /* 0x0c00001619177389 */ /* 0x0002a40000040015 */
[----:B012---:R-:W-:Y:S01]  /*7660*/  ENDCOLLECTIVE ;  /* 0x000000000000791b */ /* 0x007fe20003800000 */
.L_x_2725:
        /* <DEDUP_REMOVED lines=12> */
.L_x_2726:
[----:B------:R-:W-:-:S04]  /*7730*/  @!P0 IMAD.WIDE R18, R49, 0x2, R18 ;  /* 0x0000000231128825 */ /* 0x000fc800078e0212 */
[----:B------:R-:W-:Y:S01]  /*7740*/  FADD.FTZ R24, R42, R43 ;  /* 0x0000002b2a187221 */ /* 0x000fe20000010000 */
[----:B------:R-:W-:-:S04]  /*7750*/  @!P0 IMAD.WIDE R30, R49, 0x2, R30 ;  /* 0x00000002311e8825 */ /* 0x000fc800078e021e */
[----:B------:R-:W-:Y:S02]  /*7760*/  @!P0 F2FP.F16.F32.PACK_AB R24, RZ, R24 ;  /* 0x00000018ff18823e */ /* 0x000fe400000000ff */
[----:B------:R-:W-:Y:S01]  /*7770*/  MOV R25, R46 ;  /* 0x0000002e00197202 */ /* 0x000fe20000000f00 */
[----:B------:R-:W-:-:S04]  /*7780*/  @!P0 IMAD.WIDE R28, R49, 0x2, R28 ;  /* 0x00000002311c8825 */ /* 0x000fc800078e021c */
[----:B------:R-:W-:Y:S01]  /*7790*/  @!P0 IMAD.WIDE R16, R49, 0x2, R16 ;  /* 0x0000000231108825 */ /* 0x000fe200078e0210 */
[----:B------:R-:W-:-:S07]  /*77a0*/  MOV R48, R23 ;  /* 0x0000001700307202 */ /* 0x000fce0000000f00 */
[----:B------:R-:W-:Y:S05]  /*77b0*/  WARPSYNC.COLLECTIVE R20, `(.L_x_2727) ;  /* 0x0000000014087348 */ /* 0x000fea0003c00000 */
[----:B------:R0:W1:Y:S02]  /*77c0*/  SHFL.BFLY P2, R23, R25, R22, R21 ;  /* 0x0c00001619177389 */ /* 0x0000640000040015 */
[----:B01----:R-:W-:Y:S01]  /*77d0*/  ENDCOLLECTIVE ;  /* 0x000000000000791b */ /* 0x003fe20003800000 */
.L_x_2727:
[----:B------:R-:W-:Y:S01]  /*77e0*/  FADD.FTZ R48, R48, R45 ;  /* 0x0000002d30307221 */ /* 0x000fe20000010000 */
[----:B------:R-:W-:-:S04]  /*77f0*/  HFMA2.MMA R22, -RZ, RZ, 0, 2.384185791015625e-07 ;  /* 0x00000004ff167435 */ /* 0x000fc800000001ff */
[----:B------:R-:W-:Y:S02]  /*7800*/  MOV R25, R48 ;  /* 0x0000003000197202 */ /* 0x000fe40000000f00 */
[----:B------:R-:W-:-:S07]  /*7810*/  MOV R47, R23 ;  /* 0x00000017002f7202 */ /* 0x000fce0000000f00 */
[----:B------:R-:W-:Y:S05]  /*7820*/  WARPSYNC.COLLECTIVE R20, `(.L_x_2728) ;  /* 0x0000000014087348 */ /* 0x000fea0003c00000 */
[----:B------:R0:W1:Y:S02]  /*7830*/  SHFL.BFLY P2, R23, R25, R22, R21 ;  /* 0x0c00001619177389 */ /* 0x0000640000040015 */
[----:B01----:R-:W-:Y:S01]  /*7840*/  ENDCOLLECTIVE ;  /* 0x000000000000791b */ /* 0x003fe20003800000 */
.L_x_2728:
[----:B------:R-:W-:-:S05]  /*7850*/  FADD.FTZ R47, R47, R46 ;  /* 0x0000002e2f2f7221 */ /* 0x000fca0000010000 */
[----:B------:R-:W-:Y:S02]  /*7860*/  MOV R25, R47 ;  /* 0x0000002f00197202 */ /* 0x000fe40000000f00 */
[----:B------:R-:W-:-:S07]  /*7870*/  MOV R45, R23 ;  /* 0x00000017002d7202 */ /* 0x000fce0000000f00 */
[----:B------:R-:W-:Y:S05]  /*7880*/  WARPSYNC.COLLECTIVE R20, `(.L_x_2729) ;  /* 0x0000000014087348 */ /* 0x000fea0003c00000 */
[----:B------:R0:W1:Y:S02]  /*7890*/  SHFL.BFLY P2, R23, R25, R22, R21 ;  /* 0x0c00001619177389 */ /* 0x0000640000040015 */
[----:B01----:R-:W-:Y:S01]  /*78a0*/  ENDCOLLECTIVE ;  /* 0x000000000000791b */ /* 0x003fe20003800000 */
.L_x_2729:
[----:B------:R-:W-:Y:S01]  /*78b0*/  FADD.FTZ R45, R48, R45 ;  /* 0x0000002d302d7221 */ /* 0x000fe20000010000 */
[----:B------:R-:W-:-:S04]  /*78c0*/  HFMA2.MMA R22, -RZ, RZ, 0, 1.1920928955078125e-07 ;  /* 0x00000002ff167435 */ /* 0x000fc800000001ff */
[----:B------:R-:W-:Y:S02]  /*78d0*/  MOV R25, R45 ;  /* 0x0000002d00197202 */ /* 0x000fe40000000f00 */
[----:B------:R-:W-:-:S07]  /*78e0*/  MOV R46, R23 ;  /* 0x00000017002e7202 */ /* 0x000fce0000000f00 */
[----:B------:R-:W-:Y:S05]  /*78f0*/  WARPSYNC.COLLECTIVE R20, `(.L_x_2730) ;  /* 0x0000000014087348 */ /* 0x000fea0003c00000 */
[----:B------:R0:W1:Y:S02]  /*7900*/  SHFL.BFLY P2, R23, R25, R22, R21 ;  /* 0x0c00001619177389 */ /* 0x0000640000040015 */
[----:B01----:R-:W-:Y:S01]  /*7910*/  ENDCOLLECTIVE ;  /* 0x000000000000791b */ /* 0x003fe20003800000 */
.L_x_2730:
        /* <DEDUP_REMOVED lines=10> */
.L_x_2731:
        /* <DEDUP_REMOVED lines=18> */
.L_x_2732:
        /* <DEDUP_REMOVED lines=8> */
.L_x_2733:
[----:B------:R-:W-:Y:S01]  /*7b60*/  FADD.FTZ R45, R45, R18 ;  /* 0x000000122d2d7221 */ /* 0x000fe20000010000 */
[----:B------:R-:W-:Y:S06]  /*7b70*/  BRA `(.L_x_2734) ;  /* 0xffffffe000dc7947 */ /* 0x000fec000383ffff */
.L_x_2735:
        /* <DEDUP_REMOVED lines=16> */
.L_x_3585:


//--------------------- .text._ZN13group_norm_v218gn_bwd_cuda_kernelI6__halfLi320ELi3ELi16ELi160ELi256ELb1ELb1ELi16ELi320ELi320ELi4ELb1ELi16ELb0ELb0ELNS_15WgradSyncMethodE3ENS_16CompileConditionILi900EEEEEvPT_S6_S6_PKS5_S8_S8_S8_PKfflPfPj --------------------------
	.section	.text._ZN13group_norm_v218gn_bwd_cuda_kernelI6__halfLi320ELi3ELi16ELi160ELi256ELb1ELb1ELi16ELi320ELi320ELi4ELb1ELi16ELb0ELb0ELNS_15WgradSyncMethodE3ENS_16CompileConditionILi900EEEEEvPT_S6_S6_PKS5_S8_S8_S8_PKfflPfPj,"ax",@progbits
	.align	128
        .global         _ZN13group_norm_v218gn_bwd_cuda_kernelI6__halfLi320ELi3ELi16ELi160ELi256ELb1ELb1ELi16ELi320ELi320ELi4ELb1ELi16ELb0ELb0ELNS_15WgradSyncMethodE3ENS_16CompileConditionILi900EEEEEvPT_S6_S6_PKS5_S8_S8_S8_PKfflPfPj
        .type           _ZN13group_norm_v218gn_bwd_cuda_kernelI6__halfLi320ELi3ELi16ELi160ELi256ELb1ELb1ELi16ELi320ELi320ELi4ELb1ELi16ELb0ELb0ELNS_15WgradSyncMethodE3ENS_16CompileConditionILi900EEEEEvPT_S6_S6_PKS5_S8_S8_S8_PKfflPfPj,@function
        .size           _ZN13group_norm_v218gn_bwd_cuda_kernelI6__halfLi320ELi3ELi16ELi160ELi256ELb1ELb1ELi16ELi320ELi320ELi4ELb1ELi16ELb0ELb0ELNS_15WgradSyncMethodE3ENS_16CompileConditionILi900EEEEEvPT_S6_S6_PKS5_S8_S8_S8_PKfflPfPj,(.L_x_3586 - _ZN13group_norm_v218gn_bwd_cuda_kernelI6__halfLi320ELi3ELi16ELi160ELi256ELb1ELb1ELi16ELi320ELi320ELi4ELb1ELi16ELb0ELb0ELNS_15WgradSyncMethodE3ENS_16CompileConditionILi900EEEEEvPT_S6_S6_PKS5_S8_S8_S8_PKfflPfPj)
        .other          _ZN13group_norm_v218gn_bwd_cuda_kernelI6__halfLi320ELi3ELi16ELi160ELi256ELb1ELb1ELi16ELi320ELi320ELi4ELb1ELi16ELb0ELb0ELNS_15WgradSyncMethodE3ENS_16CompileConditionILi900EEEEEvPT_S6_S6_PKS5_S8_S8_S8_PKfflPfPj,@"STO_CUDA_ENTRY STV_DEFAULT"
_ZN13group_norm_v218gn_bwd_cuda_kernelI6__halfLi320ELi3ELi16ELi160ELi256ELb1ELb1ELi16ELi320ELi320ELi4ELb1ELi16ELb0ELb0ELNS_15WgradSyncMethodE3ENS_16CompileConditionILi900EEEEEvPT_S6_S6_PKS5_S8_S8_S8_PKfflPfPj:
.text._ZN13group_norm_v218gn_bwd_cuda_kernelI6__halfLi320ELi3ELi16ELi160ELi256ELb1ELb1ELi16ELi320ELi320ELi4ELb1ELi16ELb0ELb0ELNS_15WgradSyncMethodE3ENS_16CompileConditionILi900EEEEEvPT_S6_S6_PKS5_S8_S8_S8_PKfflPfPj:
[----:B------:R-:W-:Y:S08]  /*0000*/  LDC R1, c[0x0][0x28] ;  /* 0x00000a00ff017b82 */ /* 0x000ff00000000800 */
[----:B------:R-:W0:Y:S01]  /*0010*/  S2UR UR6, SR_CTAID.Y ;  /* 0x00000000000679c3 */ /* 0x000e220000002600 */
[----:B------:R-:W-:Y:S01]  /*0020*/  ULDC.64 UR4, c[0x0][0x258] ;  /* 0x0000960000047ab9 */ /* 0x000fe20000000a00 */
[----:B------:R-:W-:Y:S01]  /*0030*/  ULDC.64 UR12, c[0x0][0x208] ;  /* 0x00008200000c7ab9 */ /* 0x000fe20000000a00 */
[----:B------:R-:W-:-:S02]  /*0040*/  USHF.L.U32 UR15, UR4, 0x3, URZ ;  /* 0x00000003040f7899 */ /* 0x000fc4000800063f */
[----:B------:R-:W-:-:S03]  /*0050*/  USHF.L.U64.HI UR7, UR4, 0x3, UR5 ;  /* 0x0000000304077899 */ /* 0x000fc60008010205 */
[----:B------:R-:W1:Y:S01]  /*0060*/  S2UR UR16, SR_CTAID.X ;  /* 0x00000000001079c3 */ /* 0x000e620000002500 */
[----:B------:R-:W-:Y:S01]  /*0070*/  UMOV UR5, URZ ;  /* 0x0000003f00057c82 */ /* 0x000fe20008000000 */
        /* <DEDUP_REMOVED lines=23> */
.L_x_2738:
[----:B------:R-:W2:Y:S04]  /*01f0*/  LD.E.STRONG.GPU R0, desc[UR12][R2.64] ;  /* 0x0000000c02007980 */ /* 0x000ea8000c10f900 */
[----:B--2---:R-:W-:Y:S01]  /*0200*/  CCTL.IVALL ;  /* 0x00000000ff00798f */ /* 0x004fe20002000000 */
[----:B------:R-:W-:Y:S05]  /*0210*/  YIELD ;  /* 0x0000000000007946 */ /* 0x000fea0003800000 */
[----:B-----5:R-:W-:-:S04]  /*0220*/  LOP3.LUT R0, R0, R5, RZ, 0x3c, !PT ;  /* 0x0000000500007212 */ /* 0x020fc800078e3cff */
[----:B------:R-:W-:-:S13]  /*0230*/  ISETP.GT.AND P0, PT, R0, -0x1, PT ;  /* 0xffffffff0000780c */ /* 0x000fda0003f04270 */
[----:B------:R-:W-:Y:S05]  /*0240*/  @P0 BRA `(.L_x_2738) ;  /* 0xfffffffc00e80947 */ /* 0x000fea000383ffff */
.L_x_2737:
[----:B------:R-:W-:Y:S05]  /*0250*/  WARPSYNC.ALL ;  /* 0x0000000000007948 */ /* 0x000fea0003800000 */
[----:B------:R-:W-:Y:S06]  /*0260*/  BAR.SYNC.DEFER_BLOCKING 0x0 ;  /* 0x0000000000007b1d */ /* 0x000fec0000010000 */
[----:B------:R-:W-:Y:S05]  /*0270*/  BRA `(.L_x_2739) ;  /* 0x0000003c00a87947 */ /* 0x000fea0003800000 */
.L_x_2736:
[----:B------:R-:W0:Y:S01]  /*0280*/  S2R R8, SR_TID.X ;  /* 0x0000000000087919 */ /* 0x000e220000002100 */
[----:B------:R-:W-:Y:S01]  /*0290*/  USHF.L.U32 UR4, UR16, 0x4, URZ ;  /* 0x0000000410047899 */ /* 0x000fe2000800063f */
[----:B------:R-:W-:Y:S02]  /*02a0*/  MOV R0, 0x400 ;  /* 0x0000040000007802 */ /* 0x000fe40000000f00 */
[----:B------:R-:W-:Y:S01]  /*02b0*/  CS2R R30, SRZ ;  /* 0x00000000001e7805 */ /* 0x000fe2000001ff00 */
[----:B------:R-:W1:Y:S01]  /*02c0*/  S2R R7, SR_CgaCtaId ;  /* 0x0000000000077919 */ /* 0x000e620000008800 */
[----:B------:R-:W-:Y:S01]  /*02d0*/  ULOP3.LUT UR4, UR4, 0xf0, URZ, 0xc0, !UPT ;  /* 0x000000f004047892 */ /* 0x000fe2000f8ec03f */
[----:B------:R-:W-:Y:S02]  /*02e0*/  IADD3 R0, R0, 0x2800, RZ ;  /* 0x0000280000007810 */ /* 0x000fe40007ffe0ff */
[----:B------:R-:W-:Y:S02]  /*02f0*/  CS2R R28, SRZ ;  /* 0x00000000001c7805 */ /* 0x000fe4000001ff00 */
[----:B------:R-:W-:-:S02]  /*0300*/  CS2R R26, SRZ ;  /* 0x00000000001a7805 */ /* 0x000fc4000001ff00 */
[----:B------:R-:W-:Y:S01]  /*0310*/  CS2R R24, SRZ ;  /* 0x0000000000187805 */ /* 0x000fe2000001ff00 */
[----:B0-----:R-:W-:Y:S01]  /*0320*/  IMAD.WIDE.U32 R2, R8, -0x33333333, RZ ;  /* 0xcccccccd08027825 */ /* 0x001fe200078e00ff */
[----:B-1----:R-:W-:-:S04]  /*0330*/  LEA R7, R7, R0, 0x18 ;  /* 0x0000000007077211 */ /* 0x002fc800078ec0ff */
[----:B------:R-:W-:-:S04]  /*0340*/  SHF.R.U32.HI R3, RZ, 0x6, R3 ;  /* 0x00000006ff037819 */ /* 0x000fc80000011603 */
[C---:B------:R-:W-:Y:S01]  /*0350*/  IADD3 R5, R3.reuse, UR4, RZ ;  /* 0x0000000403057c10 */ /* 0x040fe2000fffe0ff */
[----:B------:R-:W-:Y:S01]  /*0360*/  IMAD R6, R3, -0x50, R8 ;  /* 0xffffffb003067824 */ /* 0x000fe200078e0208 */
[----:B------:R-:W-:-:S03]  /*0370*/  UMOV UR4, URZ ;  /* 0x0000003f00047c82 */ /* 0x000fc60008000000 */
[----:B------:R-:W-:-:S07]  /*0380*/  IMAD R5, R5, 0xa00, RZ ;  /* 0x00000a0005057824 */ /* 0x000fce00078e02ff */
.L_x_2752:
[----:B------:R-:W-:Y:S01]  /*0390*/  ULOP3.LUT UR8, UR10, 0x7, URZ, 0xc0, !UPT ;  /* 0x000000070a087892 */ /* 0x000fe2000f8ec03f */
[----:B------:R-:W0:Y:S01]  /*03a0*/  LDC.64 R18, c[0x0][0x238] ;  /* 0x00008e00ff127b82 */ /* 0x000e220000000a00 */
[----:B------:R-:W-:Y:S02]  /*03b0*/  USHF.R.U64 UR9, UR10, 0x3, UR5 ;  /* 0x000000030a097899 */ /* 0x000fe40008001205 */
[----:B------:R-:W-:Y:S01]  /*03c0*/  UIMAD UR8, UR8, 0x140, URZ ;  /* 0x00000140080878a4 */ /* 0x000fe2000f8e023f */
[----:B------:R-:W-:Y:S01]  /*03d0*/  ULDC.64 UR18, c[0x0][0x248] ;  /* 0x0000920000127ab9 */ /* 0x000fe20000000a00 */
[----:B------:R-:W-:Y:S02]  /*03e0*/  ULDC UR11, c[0x0][0x250] ;  /* 0x00009400000b7ab9 */ /* 0x000fe40000000800 */
[----:B------:R-:W-:Y:S01]  /*03f0*/  MOV R9, UR9 ;  /* 0x0000000900097c02 */ /* 0x000fe20008000f00 */
[----:B--2---:R-:W1:Y:S01]  /*0400*/  LDC.64 R10, c[0x0][0x240] ;  /* 0x00009000ff0a7b82 */ /* 0x004e620000000a00 */
[----:B------:R-:W-:Y:S01]  /*0410*/  LEA R16, R6, UR8, 0x2 ;  /* 0x0000000806107c11 */ /* 0x000fe2000f8e10ff */
[----:B------:R-:W-:-:S03]  /*0420*/  USHF.R.U32.HI UR8, URZ, 0x3, UR5 ;  /* 0x000000033f087899 */ /* 0x000fc60008011605 */
[--C-:B------:R-:W-:Y:S01]  /*0430*/  SHF.R.S32.HI R17, RZ, 0x1f, R16.reuse ;  /* 0x0000001fff117819 */ /* 0x100fe20000011410 */
[----:B------:R-:W-:Y:S02]  /*0440*/  IMAD.WIDE.U32 R2, R16, -0x33333333, RZ ;  /* 0xcccccccd10027825 */ /* 0x000fe400078e00ff */
[----:B------:R-:W-:Y:S01]  /*0450*/  MOV R2, UR8 ;  /* 0x0000000800027c02 */ /* 0x000fe20008000f00 */
[----:B------:R-:W-:Y:S01]  /*0460*/  UIMAD UR8, UR8, 0xa0000, URZ ;  /* 0x000a0000080878a4 */ /* 0x000fe2000f8e023f */
[----:B------:R-:W-:Y:S01]  /*0470*/  IMAD.WIDE.U32 R32, R9, 0xa0000, R16 ;  /* 0x000a000009207825 */ /* 0x000fe200078e0010 */
[----:B------:R-:W-:-:S04]  /*0480*/  SHF.R.U32.HI R0, RZ, 0x7, R3 ;  /* 0x00000007ff007819 */ /* 0x000fc80000011603 */
[----:B------:R-:W-:Y:S02]  /*0490*/  LEA R0, P0, R9, R0, 0x4 ;  /* 0x0000000009007211 */ /* 0x000fe400078020ff */
[----:B------:R-:W-:Y:S01]  /*04a0*/  IADD3 R36, R33, UR8, RZ ;  /* 0x0000000821247c10 */ /* 0x000fe2000fffe0ff */
[----:B------:R-:W-:Y:S01]  /*04b0*/  ULDC.64 UR8, c[0x0][0x230] ;  /* 0x00008c0000087ab9 */ /* 0x000fe20000000a00 */
[----:B------:R-:W-:Y:S02]  /*04c0*/  LEA.HI.X R9, R9, RZ, R2, 0x4, P0 ;  /* 0x000000ff09097211 */ /* 0x000fe400000f2402 */
[C---:B------:R-:W-:Y:S02]  /*04d0*/  LEA R22, P0, R0.reuse, UR18, 0x3 ;  /* 0x0000001200167c11 */ /* 0x040fe4000f8018ff */
[----:B------:R-:W-:Y:S02]  /*04e0*/  IADD3 R3, P1, R5, R32, RZ ;  /* 0x0000002005037210 */ /* 0x000fe40007f3e0ff */
[----:B------:R-:W-:Y:S01]  /*04f0*/  LEA.HI.X R23, R0, UR19, R9, 0x3, P0 ;  /* 0x0000001300177c11 */ /* 0x000fe200080f1c09 */
[----:B0-----:R-:W-:Y:S01]  /*0500*/  IMAD.WIDE R18, R16, 0x2, R18 ;  /* 0x0000000210127825 */ /* 0x001fe200078e0212 */
[----:B------:R-:W-:Y:S01]  /*0510*/  IADD3.X R0, RZ, R36, RZ, P1, !PT ;  /* 0x00000024ff007210 */ /* 0x000fe20000ffe4ff */
[----:B------:R-:W-:Y:S01]  /*0520*/  ULDC.64 UR18, c[0x0][0x228] ;  /* 0x00008a0000127ab9 */ /* 0x000fe20000000a00 */
[----:B------:R-:W-:-:S02]  /*0530*/  SHF.L.U32 R4, R3, 0x1, RZ ;  /* 0x0000000103047819 */ /* 0x000fc400000006ff */
[----:B------:R-:W2:Y:S01]  /*0540*/  LDG.E.64.CONSTANT R22, desc[UR12][R22.64] ;  /* 0x0000000c16167981 */ /* 0x000ea2000c1e9b00 */
[----:B------:R-:W-:Y:S02]  /*0550*/  SHF.L.U64.HI R3, R3, 0x1, R0 ;  /* 0x0000000103037819 */ /* 0x000fe40000010200 */
[----:B------:R-:W-:Y:S01]  /*0560*/  IADD3 R20, P0, R4, UR8, RZ ;  /* 0x0000000804147c10 */ /* 0x000fe2000ff1e0ff */
[----:B-1----:R-:W-:Y:S01]  /*0570*/  IMAD.WIDE R16, R16, 0x2, R10 ;  /* 0x0000000210107825 */ /* 0x002fe200078e020a */
[----:B------:R-:W3:Y:S02]  /*0580*/  LDG.E.64.CONSTANT R18, desc[UR12][R18.64] ;  /* 0x0000000c12127981 */ /* 0x000ee4000c1e9b00 */
[----:B------:R-:W-:-:S03]  /*0590*/  IADD3.X R21, R3, UR9, RZ, P0, !PT ;  /* 0x0000000903157c10 */ /* 0x000fc600087fe4ff */
[----:B------:R-:W4:Y:S04]  /*05a0*/  LDG.E.64.CONSTANT R16, desc[UR12][R16.64] ;  /* 0x0000000c10107981 */ /* 0x000f28000c1e9b00 */
[----:B------:R-:W5:Y:S01]  /*05b0*/  LDG.E.64.CONSTANT R20, desc[UR12][R20.64] ;  /* 0x0000000c14147981 */ /* 0x000f62000c1e9b00 */
[----:B------:R-:W-:Y:S02]  /*05c0*/  IADD3 R14, P0, R4, UR18, RZ ;  /* 0x00000012040e7c10 */ /* 0x000fe4000ff1e0ff */
[----:B------:R-:W-:Y:S02]  /*05d0*/  IADD3 R9, R5, 0x2800, RZ ;  /* 0x0000280005097810 */ /* 0x000fe40007ffe0ff */
[----:B------:R-:W-:Y:S02]  /*05e0*/  IADD3.X R15, R3, UR19, RZ, P0, !PT ;  /* 0x00000013030f7c10 */ /* 0x000fe400087fe4ff */
[----:B------:R-:W-:-:S04]  /*05f0*/  IADD3 R9, P1, R9, R32, RZ ;  /* 0x0000002009097210 */ /* 0x000fc80007f3e0ff */
[----:B------:R-:W-:Y:S01]  /*0600*/  IADD3.X R0, RZ, R36, RZ, P1, !PT ;  /* 0x00000024ff007210 */ /* 0x000fe20000ffe4ff */
[----:B------:R-:W4:Y:S01]  /*0610*/  LDG.E.64.CONSTANT R14, desc[UR12][R14.64] ;  /* 0x0000000c0e0e7981 */ /* 0x000f22000c1e9b00 */
        /* <DEDUP_REMOVED lines=9> */
[----:B------:R-:W-:Y:S01]  /*06b0*/  IADD3 R53, P1, R53, R32, RZ ;  /* 0x0000002035357210 */ /* 0x000fe20007f3e0ff */
[----:B--2---:R-:W-:-:S06]  /*06c0*/  FADD.FTZ R9, R23, UR11 ;  /* 0x0000000b17097e21 */ /* 0x004fcc0008010000 */
[----:B------:R-:W0:Y:S01]  /*06d0*/  MUFU.RSQ R9, R9 ;  /* 0x0000000900097308 */ /* 0x000e220000001400 */
[----:B-----5:R-:W-:Y:S02]  /*06e0*/  HADD2.F32 R23, -RZ, R20.H0_H0 ;  /* 0x20000014ff177230 */ /* 0x020fe40000004100 */
[----:B---3--:R-:W-:-:S03]  /*06f0*/  HADD2.F32 R38, -RZ, R18.H0_H0 ;  /* 0x20000012ff267230 */ /* 0x008fc60000004100 */
[C---:B------:R-:W-:Y:S01]  /*0700*/  FADD.FTZ R34, -R22.reuse, R23 ;  /* 0x0000001716227221 */ /* 0x040fe20000010100 */
[----:B----4-:R-:W-:Y:S02]  /*0710*/  HADD2.F32 R40, -RZ, R16.H0_H0 ;  /* 0x20000010ff287230 */ /* 0x010fe40000004100 */
[----:B------:R-:W-:Y:S02]  /*0720*/  HADD2.F32 R33, -RZ, R20.H1_H1 ;  /* 0x30000014ff217230 */ /* 0x000fe40000004100 */
[----:B0-----:R-:W-:Y:S01]  /*0730*/  FMUL.FTZ R35, R9, R34 ;  /* 0x0000002209237220 */ /* 0x001fe20000410000 */
[--C-:B------:R-:W-:Y:S02]  /*0740*/  HADD2.F32 R43, -RZ, R21.reuse.H1_H1 ;  /* 0x30000015ff2b7230 */ /* 0x100fe40000004100 */
[----:B------:R-:W-:Y:S02]  /*0750*/  HADD2.F32 R37, -RZ, R21.H0_H0 ;  /* 0x20000015ff257230 */ /* 0x000fe40000004100 */
[----:B------:R-:W-:Y:S01]  /*0760*/  FFMA.FTZ R23, R35, R38, R40 ;  /* 0x0000002623177223 */ /* 0x000fe20000010028 */
[C---:B------:R-:W-:Y:S01]  /*0770*/  FADD.FTZ R38, -R22.reuse, R33 ;  /* 0x0000002116267221 */ /* 0x040fe20000010100 */
[----:B------:R-:W-:Y:S01]  /*0780*/  FADD.FTZ R48, -R22, R43 ;  /* 0x0000002b16307221 */ /* 0x000fe20000010100 */
[----:B------:R-:W-:-:S02]  /*0790*/  HADD2.F32 R42, -RZ, R18.H1_H1 ;  /* 0x30000012ff2a7230 */ /* 0x000fc40000004100 */
[----:B------:R-:W-:Y:S01]  /*07a0*/  FADD.FTZ R40, -R22, R37 ;  /* 0x0000002516287221 */ /* 0x000fe20000010100 */
[----:B------:R-:W-:Y:S02]  /*07b0*/  HADD2.F32 R41, -RZ, R16.H1_H1 ;  /* 0x30000010ff297230 */ /* 0x000fe40000004100 */
[C---:B------:R-:W-:Y:S01]  /*07c0*/  FMUL.FTZ R38, R9.reuse, R38 ;  /* 0x0000002609267220 */ /* 0x040fe20000410000 */
[----:B------:R-:W-:Y:S02]  /*07d0*/  HADD2.F32 R46, -RZ, R19.H1_H1 ;  /* 0x30000013ff2e7230 */ /* 0x000fe40000004100 */
[----:B------:R-:W-:Y:S01]  /*07e0*/  FMUL.FTZ R48, R9, R48 ;  /* 0x0000003009307220 */ /* 0x000fe20000410000 */
[----:B------:R-:W-:Y:S02]  /*07f0*/  HADD2.F32 R43, -RZ, R17.H1_H1 ;  /* 0x30000011ff2b7230 */ /* 0x000fe40000004100 */
[----:B------:R-:W-:Y:S01]  /*0800*/  FMUL.FTZ R33, R23, -1.4426950216293334961 ;  /* 0xbfb8aa3b17217820 */ /* 0x000fe20000410000 */
[----:B------:R-:W-:Y:S01]  /*0810*/  FFMA.FTZ R34, R38, R42, R41 ;  /* 0x0000002a26227223 */ /* 0x000fe20000010029 */
[----:B------:R-:W-:Y:S01]  /*0820*/  FMUL.FTZ R39, R9, R40 ;  /* 0x0000002809277220 */ /* 0x000fe20000410000 */
[----:B------:R-:W-:-:S02]  /*0830*/  FFMA.FTZ R40, R48, R46, R43 ;  /* 0x0000002e30287223 */ /* 0x000fc4000001002b */
[----:B------:R-:W-:Y:S01]  /*0840*/  FMUL.FTZ R47, R34, -1.4426950216293334961 ;  /* 0xbfb8aa3b222f7820 */ /* 0x000fe20000410000 */
[----:B------:R-:W-:Y:S01]  /*0850*/  HADD2.F32 R45, -RZ, R19.H0_H0 ;  /* 0x20000013ff2d7230 */ /* 0x000fe20000004100 */
[----:B------:R-:W0:Y:S01]  /*0860*/  MUFU.EX2 R33, R33 ;  /* 0x0000002100217308 */ /* 0x000e220000000800 */
[----:B------:R-:W-:Y:S02]  /*0870*/  HADD2.F32 R44, -RZ, R17.H0_H0 ;  /* 0x20000011ff2c7230 */ /* 0x000fe40000004100 */
[----:B------:R-:W-:-:S03]  /*0880*/  FMUL.FTZ R52, R40, -1.4426950216293334961 ;  /* 0xbfb8aa3b28347820 */ /* 0x000fc60000410000 */
[----:B------:R-:W-:Y:S02]  /*0890*/  FFMA.FTZ R37, R39, R45, R44 ;  /* 0x0000002d27257223 */ /* 0x000fe4000001002c */
[----:B------:R-:W1:Y:S02]  /*08a0*/  MUFU.EX2 R47, R47 ;  /* 0x0000002f002f7308 */ /* 0x000e640000000800 */
[----:B------:R-:W-:-:S06]  /*08b0*/  FMUL.FTZ R51, R37, -1.4426950216293334961 ;  /* 0xbfb8aa3b25337820 */ /* 0x000fcc0000410000 */
        /* <DEDUP_REMOVED lines=8> */
[----:B------:R-:W-:-:S06]  /*0940*/  IADD3 R33, R5, 0x5000, RZ ;  /* 0x0000500005217810 */ /* 0x000fcc0007ffe0ff */
[----:B------:R-:W0:Y:S01]  /*0950*/  MUFU.RCP R61, R61 ;  /* 0x0000003d003d7308 */ /* 0x000e220000001000 */
[----:B------:R-:W-:Y:S01]  /*0960*/  IADD3 R33, P0, R33, R32, RZ ;  /* 0x0000002021217210 */ /* 0x000fe20007f1e0ff */
[----:B-1----:R-:W-:-:S06]  /*0970*/  FADD.FTZ R32, -R49, 1 ;  /* 0x3f80000031207421 */ /* 0x002fcc0000010100 */
[----:B------:R-:W1:Y:S01]  /*0980*/  MUFU.RCP R47, R47 ;  /* 0x0000002f002f7308 */ /* 0x000e620000001000 */
[----:B------:R-:W-:Y:S01]  /*0990*/  FFMA.FTZ R32, R23, R32, 1 ;  /* 0x3f80000017207423 */ /* 0x000fe20000010020 */
[----:B--2---:R-:W-:Y:S01]  /*09a0*/  FADD.FTZ R51, -R50, 1 ;  /* 0x3f80000032337421 */ /* 0x004fe20000010100 */
[----:B------:R-:W-:Y:S02]  /*09b0*/  HADD2.F32 R59, -RZ, R14.H0_H0 ;  /* 0x2000000eff3b7230 */ /* 0x000fe40000004100 */
[----:B------:R-:W-:Y:S01]  /*09c0*/  FMUL.FTZ R32, R49, R32 ;  /* 0x0000002031207220 */ /* 0x000fe20000410000 */
[----:B------:R-:W-:Y:S01]  /*09d0*/  FFMA.FTZ R51, R34, R51, 1 ;  /* 0x3f80000022337423 */ /* 0x000fe20000010033 */
[----:B0-----:R-:W-:Y:S02]  /*09e0*/  FADD.FTZ R55, -R61, 1 ;  /* 0x3f8000003d377421 */ /* 0x001fe40000010100 */
[----:B------:R-:W-:Y:S02]  /*09f0*/  FMUL.FTZ R59, R59, R32 ;  /* 0x000000203b3b7220 */ /* 0x000fe40000410000 */
[----:B------:R-:W-:Y:S01]  /*0a00*/  FFMA.FTZ R34, R40, R55, 1 ;  /* 0x3f80000028227423 */ /* 0x000fe20000010037 */
[----:B------:R-:W-:-:S02]  /*0a10*/  HADD2.F32 R40, -RZ, R18.H0_H0 ;  /* 0x20000012ff287230 */ /* 0x000fc40000004100 */
[----:B------:R-:W-:Y:S01]  /*0a20*/  FMUL.FTZ R50, R50, R51 ;  /* 0x0000003332327220 */ /* 0x000fe20000410000 */
[----:B------:R-:W-:Y:S02]  /*0a30*/  HADD2.F32 R57, -RZ, R14.H1_H1 ;  /* 0x3000000eff397230 */ /* 0x000fe40000004100 */
[----:B-1----:R-:W-:Y:S01]  /*0a40*/  FADD.FTZ R52, -R47, 1 ;  /* 0x3f8000002f347421 */ /* 0x002fe20000010100 */
[-C--:B------:R-:W-:Y:S02]  /*0a50*/  FMUL.FTZ R23, R40, R59.reuse ;  /* 0x0000003b28177220 */ /* 0x080fe40000410000 */
[----:B------:R-:W-:Y:S01]  /*0a60*/  FMUL.FTZ R57, R57, R50 ;  /* 0x0000003239397220 */ /* 0x000fe20000410000 */
[----:B------:R-:W-:Y:S01]  /*0a70*/  FFMA.FTZ R52, R37, R52, 1 ;  /* 0x3f80000025347423 */ /* 0x000fe20000010034 */
[C---:B------:R-:W-:Y:S01]  /*0a80*/  FFMA.FTZ R50, R35.reuse, R59, R30 ;  /* 0x0000003b23327223 */ /* 0x040fe2000001001e */
[----:B------:R-:W-:Y:S02]  /*0a90*/  HADD2.F32 R37, -RZ, R12.H0_H0 ;  /* 0x2000000cff257230 */ /* 0x000fe40000004100 */
[----:B------:R-:W-:Y:S01]  /*0aa0*/  FFMA.FTZ R35, R35, R23, RZ ;  /* 0x0000001723237223 */ /* 0x000fe200000100ff */
[----:B------:R-:W-:-:S02]  /*0ab0*/  IADD3.X R54, RZ, R36, RZ, P0, !PT ;  /* 0x00000024ff367210 */ /* 0x000fc400007fe4ff */
[C---:B------:R-:W-:Y:S01]  /*0ac0*/  SHF.L.U32 R23, R33.reuse, 0x1, RZ ;  /* 0x0000000121177819 */ /* 0x040fe200000006ff */
[----:B------:R-:W-:Y:S01]  /*0ad0*/  FADD.FTZ R30, -R22, R37 ;  /* 0x00000025161e7221 */ /* 0x000fe20000010100 */
[----:B------:R-:W-:Y:S01]  /*0ae0*/  SHF.L.U64.HI R54, R33, 0x1, R54 ;  /* 0x0000000121367819 */ /* 0x000fe20000010236 */
[----:B------:R-:W-:Y:S01]  /*0af0*/  HADD2.F32 R37, -RZ, R12.H1_H1 ;  /* 0x3000000cff257230 */ /* 0x000fe20000004100 */
[----:B------:R-:W-:Y:S01]  /*0b00*/  IADD3 R32, P0, R23, UR8, RZ ;  /* 0x0000000817207c10 */ /* 0x000fe2000ff1e0ff */
[----:B------:R-:W-:Y:S02]  /*0b10*/  HADD2.F32 R51, -RZ, R15.H0_H0 ;  /* 0x2000000fff337230 */ /* 0x000fe40000004100 */
[----:B------:R-:W-:Y:S01]  /*0b20*/  FMUL.FTZ R52, R47, R52 ;  /* 0x000000342f347220 */ /* 0x000fe20000410000 */
[----:B------:R-:W-:Y:S01]  /*0b30*/  IADD3.X R33, R54, UR9, RZ, P0, !PT ;  /* 0x0000000936217c10 */ /* 0x000fe200087fe4ff */
[----:B------:R-:W-:Y:S02]  /*0b40*/  FADD.FTZ R56, -R22, R37 ;  /* 0x0000002516387221 */ /* 0x000fe40000010100 */
[----:B------:R-:W-:Y:S01]  /*0b50*/  FMUL.FTZ R51, R51, R52 ;  /* 0x0000003433337220 */ /* 0x000fe20000410000 */
[----:B------:R-:W-:Y:S01]  /*0b60*/  FMUL.FTZ R52, R42, R57 ;  /* 0x000000392a347220 */ /* 0x000fe20000410000 */
[----:B------:R-:W-:Y:S01]  /*0b70*/  FMUL.FTZ R37, R9, R56 ;  /* 0x0000003809257220 */ /* 0x000fe20000410000 */
[----:B------:R-:W2:Y:S02]  /*0b80*/  LDG.E.64.CONSTANT R32, desc[UR12][R32.64] ;  /* 0x0000000c20207981 */ /* 0x000ea4000c1e9b00 */
[----:B------:R-:W-:Y:S01]  /*0b90*/  FFMA.FTZ R52, R38, R52, R35 ;  /* 0x0000003426347223 */ /* 0x000fe20000010023 */
[----:B------:R-:W-:Y:S01]  /*0ba0*/  FFMA.FTZ R35, R42, R37, R41 ;  /* 0x000000252a237223 */ /* 0x000fe20000010029 */
[----:B------:R-:W-:Y:S01]  /*0bb0*/  FFMA.FTZ R38, R38, R57, R28 ;  /* 0x0000003926267223 */ /* 0x000fe2000001001c */
[----:B------:R-:W-:-:S02]  /*0bc0*/  HADD2.F32 R47, -RZ, R16.H0_H0 ;  /* 0x20000010ff2f7230 */ /* 0x000fc40000004100 */
[----:B------:R-:W-:Y:S01]  /*0bd0*/  FMUL.FTZ R49, R9, R30 ;  /* 0x0000001e09317220 */ /* 0x000fe20000410000 */
[----:B------:R-:W-:Y:S01]  /*0be0*/  FMUL.FTZ R28, R35, -1.4426950216293334961 ;  /* 0xbfb8aa3b231c7820 */ /* 0x000fe20000410000 */
[----:B------:R-:W-:Y:S02]  /*0bf0*/  FMUL.FTZ R61, R61, R34 ;  /* 0x000000223d3d7220 */ /* 0x000fe40000410000 */
[----:B------:R-:W-:-:S03]  /*0c00*/  FFMA.FTZ R34, R40, R49, R47 ;  /* 0x0000003128227223 */ /* 0x000fc6000001002f */
[----:B------:R-:W0:Y:S01]  /*0c10*/  MUFU.EX2 R28, R28 ;  /* 0x0000001c001c7308 */ /* 0x000e220000000800 */
[----:B------:R-:W-:Y:S01]  /*0c20*/  FMUL.FTZ R30, R34, -1.4426950216293334961 ;  /* 0xbfb8aa3b221e7820 */ /* 0x000fe20000410000 */
[----:B------:R-:W-:-:S06]  /*0c30*/  FMUL.FTZ R55, R45, R51 ;  /* 0x000000332d377220 */ /* 0x000fcc0000410000 */
[----:B------:R-:W1:Y:S01]  /*0c40*/  MUFU.EX2 R30, R30 ;  /* 0x0000001e001e7308 */ /* 0x000e620000000800 */
[C---:B------:R-:W-:Y:S01]  /*0c50*/  FFMA.FTZ R52, R39.reuse, R55, R52 ;  /* 0x0000003727347223 */ /* 0x040fe20000010034 */
[----:B------:R-:W-:Y:S01]  /*0c60*/  FFMA.FTZ R39, R39, R51, R26 ;  /* 0x0000003327277223 */ /* 0x000fe2000001001a */
[----:B------:R-:W-:Y:S02]  /*0c70*/  HADD2.F32 R26, -RZ, R15.H1_H1 ;  /* 0x3000000fff1a7230 */ /* 0x000fe40000004100 */
[----:B0-----:R-:W-:-:S03]  /*0c80*/  FADD.FTZ R56, R28, 1 ;  /* 0x3f8000001c387421 */ /* 0x001fc60000010000 */
[----:B------:R-:W-:Y:S01]  /*0c90*/  FMUL.FTZ R61, R26, R61 ;  /* 0x0000003d1a3d7220 */ /* 0x000fe20000410000 */
[----:B------:R-:W-:Y:S01]  /*0ca0*/  FADD.FTZ R26, R59, R31 ;  /* 0x0000001f3b1a7221 */ /* 0x000fe20000010000 */
[----:B------:R-:W-:Y:S01]  /*0cb0*/  FFMA.FTZ R59, R40, R59, RZ ;  /* 0x0000003b283b7223 */ /* 0x000fe200000100ff */
[----:B------:R-:W0:Y:S01]  /*0cc0*/  MUFU.RCP R56, R56 ;  /* 0x0000003800387308 */ /* 0x000e220000001000 */
[----:B------:R-:W-:Y:S01]  /*0cd0*/  FMUL.FTZ R31, R46, R61 ;  /* 0x0000003d2e1f7220 */ /* 0x000fe20000410000 */
[----:B-1----:R-:W-:Y:S01]  /*0ce0*/  FADD.FTZ R55, R30, 1 ;  /* 0x3f8000001e377421 */ /* 0x002fe20000010000 */
[----:B------:R-:W-:Y:S01]  /*0cf0*/  FFMA.FTZ R30, R42, R57, R59 ;  /* 0x000000392a1e7223 */ /* 0x000fe2000001003b */
[----:B------:R-:W-:Y:S01]  /*0d00*/  FADD.FTZ R28, R51, R27 ;  /* 0x0000001b331c7221 */ /* 0x000fe20000010000 */
[----:B------:R-:W-:Y:S02]  /*0d10*/  FFMA.FTZ R52, R48, R31, R52 ;  /* 0x0000001f30347223 */ /* 0x000fe40000010034 */
[----:B------:R-:W-:Y:S01]  /*0d20*/  FFMA.FTZ R31, R45, R51, R30 ;  /* 0x000000332d1f7223 */ /* 0x000fe2000001001e */
[----:B------:R-:W-:-:S02]  /*0d30*/  HADD2.F32 R51, -RZ, R13.H0_H0 ;  /* 0x2000000dff337230 */ /* 0x000fc40000004100 */
[----:B------:R-:W-:Y:S01]  /*0d40*/  FFMA.FTZ R48, R48, R61, R24 ;  /* 0x0000003d30307223 */ /* 0x000fe20000010018 */
[----:B------:R-:W-:Y:S01]  /*0d50*/  FADD.FTZ R30, R61, R25 ;  /* 0x000000193d1e7221 */ /* 0x000fe20000010000 */
[----:B------:R-:W-:Y:S02]  /*0d60*/  HADD2.F32 R25, -RZ, R13.H1_H1 ;  /* 0x3000000dff197230 */ /* 0x000fe40000004100 */
[----:B------:R-:W-:Y:S01]  /*0d70*/  FADD.FTZ R24, -R22, R51 ;  /* 0x0000003316187221 */ /* 0x000fe20000010100 */
[----:B0-----:R-:W-:-:S03]  /*0d80*/  FADD.FTZ R58, -R56, 1 ;  /* 0x3f800000383a7421 */ /* 0x001fc60000010100 */
[----:B------:R-:W-:Y:S01]  /*0d90*/  FMUL.FTZ R24, R9, R24 ;  /* 0x0000001809187220 */ /* 0x000fe20000410000 */
[----:B------:R-:W-:Y:S01]  /*0da0*/  FADD.FTZ R60, -R22, R25 ;  /* 0x00000019163c7221 */ /* 0x000fe20000010100 */
[----:B------:R-:W-:Y:S02]  /*0db0*/  FFMA.FTZ R35, R35, R58, 1 ;  /* 0x3f80000023237423 */ /* 0x000fe4000001003a */
[----:B------:R-:W-:Y:S01]  /*0dc0*/  FFMA.FTZ R58, R45, R24, R44 ;  /* 0x000000182d3a7223 */ /* 0x000fe2000001002c */
[----:B------:R-:W-:-:S03]  /*0dd0*/  FMUL.FTZ R25, R9, R60 ;  /* 0x0000003c09197220 */ /* 0x000fc60000410000 */
[----:B------:R-:W-:Y:S01]  /*0de0*/  FMUL.FTZ R59, R58, -1.4426950216293334961 ;  /* 0xbfb8aa3b3a3b7820 */ /* 0x000fe20000410000 */
[C---:B------:R-:W-:Y:S01]  /*0df0*/  FFMA.FTZ R60, R46.reuse, R25, R43 ;  /* 0x000000192e3c7223 */ /* 0x040fe2000001002b */
[----:B------:R-:W-:-:S03]  /*0e00*/  FFMA.FTZ R31, R46, R61, R31 ;  /* 0x0000003d2e1f7223 */ /* 0x000fc6000001001f */
[----:B------:R-:W-:Y:S01]  /*0e10*/  FMUL.FTZ R61, R60, -1.4426950216293334961 ;  /* 0xbfb8aa3b3c3d7820 */ /* 0x000fe20000410000 */
[----:B------:R-:W0:Y:S08]  /*0e20*/  MUFU.EX2 R59, R59 ;  /* 0x0000003b003b7308 */ /* 0x000e300000000800 */
[----:B------:R-:W1:Y:S01]  /*0e30*/  MUFU.EX2 R61, R61 ;  /* 0x0000003d003d7308 */ /* 0x000e620000000800 */
[----:B------:R-:W-:-:S07]  /*0e40*/  FADD.FTZ R29, R57, R29 ;  /* 0x0000001d391d7221 */ /* 0x000fce0000010000 */
[----:B------:R-:W3:Y:S01]  /*0e50*/  MUFU.RCP R55, R55 ;  /* 0x0000003700377308 */ /* 0x000ee20000001000 */
[----:B0-----:R-:W-:-:S07]  /*0e60*/  FADD.FTZ R57, R59, 1 ;  /* 0x3f8000003b397421 */ /* 0x001fce0000010000 */
[----:B------:R-:W0:Y:S01]  /*0e70*/  MUFU.RCP R57, R57 ;  /* 0x0000003900397308 */ /* 0x000e220000001000 */
[----:B-1----:R-:W-:-:S07]  /*0e80*/  FADD.FTZ R51, R61, 1 ;  /* 0x3f8000003d337421 */ /* 0x002fce0000010000 */
[----:B------:R-:W1:Y:S01]  /*0e90*/  MUFU.RCP R51, R51 ;  /* 0x0000003300337308 */ /* 0x000e620000001000 */
[----:B---3--:R-:W-:-:S04]  /*0ea0*/  FADD.FTZ R27, -R55, 1 ;  /* 0x3f800000371b7421 */ /* 0x008fc80000010100 */
[----:B------:R-:W-:Y:S01]  /*0eb0*/  FFMA.FTZ R34, R34, R27, 1 ;  /* 0x3f80000022227423 */ /* 0x000fe2000001001b */
[----:B------:R-:W-:-:S03]  /*0ec0*/  FMUL.FTZ R56, R56, R35 ;  /* 0x0000002338387220 */ /* 0x000fc60000410000 */
[----:B------:R-:W-:Y:S01]  /*0ed0*/  FMUL.FTZ R27, R55, R34 ;  /* 0x00000022371b7220 */ /* 0x000fe20000410000 */
[----:B0-----:R-:W-:Y:S01]  /*0ee0*/  FADD.FTZ R35, -R57, 1 ;  /* 0x3f80000039237421 */ /* 0x001fe20000010100 */
[----:B------:R-:W-:-:S03]  /*0ef0*/  HADD2.F32 R34, -RZ, R10.H0_H0 ;  /* 0x2000000aff227230 */ /* 0x000fc60000004100 */
[----:B------:R-:W-:Y:S02]  /*0f00*/  FFMA.FTZ R58, R58, R35, 1 ;  /* 0x3f8000003a3a7423 */ /* 0x000fe40000010023 */
[----:B------:R-:W-:Y:S01]  /*0f10*/  FMUL.FTZ R27, R34, R27 ;  /* 0x0000001b221b7220 */ /* 0x000fe20000410000 */
[----:B-1----:R-:W-:Y:S01]  /*0f20*/  FADD.FTZ R35, -R51, 1 ;  /* 0x3f80000033237421 */ /* 0x002fe20000010100 */
[----:B------:R-:W-:-:S03]  /*0f30*/  IADD3 R34, P0, R23, UR18, RZ ;  /* 0x0000001217227c10 */ /* 0x000fc6000ff1e0ff */
[----:B------:R-:W-:Y:S01]  /*0f40*/  FFMA.FTZ R60, R60, R35, 1 ;  /* 0x3f8000003c3c7423 */ /* 0x000fe20000010023 */
[----:B------:R-:W-:-:S06]  /*0f50*/  IADD3.X R35, R54, UR19, RZ, P0, !PT ;  /* 0x0000001336237c10 */ /* 0x000fcc00087fe4ff */
[----:B------:R-:W3:Y:S01]  /*0f60*/  LDG.E.64.CONSTANT R34, desc[UR12][R34.64] ;  /* 0x0000000c22227981 */ /* 0x000ee2000c1e9b00 */
[----:B------:R-:W-:Y:S01]  /*0f70*/  FMUL.FTZ R60, R51, R60 ;  /* 0x0000003c333c7220 */ /* 0x000fe20000410000 */
[-C--:B------:R-:W-:Y:S01]  /*0f80*/  FMUL.FTZ R51, R40, R27.reuse ;  /* 0x0000001b28337220 */ /* 0x080fe20000410000 */
[----:B------:R-:W-:-:S03]  /*0f90*/  FFMA.FTZ R50, R49, R27, R50 ;  /* 0x0000001b31327223 */ /* 0x000fc60000010032 */
[----:B------:R-:W-:Y:S01]  /*0fa0*/  FFMA.FTZ R52, R49, R51, R52 ;  /* 0x0000003331347223 */ /* 0x000fe20000010034 */
[----:B------:R-:W-:Y:S02]  /*0fb0*/  HADD2.F32 R49, -RZ, R10.H1_H1 ;  /* 0x3000000aff317230 */ /* 0x000fe40000004100 */
[----:B------:R-:W-:Y:S01]  /*0fc0*/  FMUL.FTZ R58, R57, R58 ;  /* 0x0000003a393a7220 */ /* 0x000fe20000410000 */
[----:B------:R-:W-:Y:S02]  /*0fd0*/  HADD2.F32 R51, -RZ, R11.H0_H0 ;  /* 0x2000000bff337230 */ /* 0x000fe40000004100 */
[----:B------:R-:W-:-:S03]  /*0fe0*/  FMUL.FTZ R49, R49, R56 ;  /* 0x0000003831317220 */ /* 0x000fc60000410000 */
[----:B------:R-:W-:Y:S01]  /*0ff0*/  FMUL.FTZ R56, R51, R58 ;  /* 0x0000003a33387220 */ /* 0x000fe20000410000 */
[-C--:B------:R-:W-:Y:S01]  /*1000*/  FMUL.FTZ R51, R42, R49.reuse ;  /* 0x000000312a337220 */ /* 0x080fe20000410000 */
[----:B------:R-:W-:-:S03]  /*1010*/  FFMA.FTZ R38, R37, R49, R38 ;  /* 0x0000003125267223 */ /* 0x000fc60000010026 */
[----:B------:R-:W-:Y:S01]  /*1020*/  FFMA.FTZ R51, R37, R51, R52 ;  /* 0x0000003325337223 */ /* 0x000fe20000010034 */
[----:B------:R-:W-:Y:S02]  /*1030*/  HADD2.F32 R37, -RZ, R11.H1_H1 ;  /* 0x3000000bff257230 */ /* 0x000fe40000004100 */
[----:B------:R-:W-:-:S04]  /*1040*/  FMUL.FTZ R52, R45, R56 ;  /* 0x000000382d347220 */ /* 0x000fc80000410000 */
[C---:B------:R-:W-:Y:S01]  /*1050*/  FFMA.FTZ R52, R24.reuse, R52, R51 ;  /* 0x0000003418347223 */ /* 0x040fe20000010033 */
[----:B------:R-:W-:Y:S01]  /*1060*/  FMUL.FTZ R37, R37, R60 ;  /* 0x0000003c25257220 */ /* 0x000fe20000410000 */
[----:B------:R-:W-:-:S03]  /*1070*/  FFMA.FTZ R24, R24, R56, R39 ;  /* 0x0000003818187223 */ /* 0x000fc60000010027 */
[----:B------:R-:W-:-:S04]  /*1080*/  FMUL.FTZ R39, R46, R37 ;  /* 0x000000252e277220 */ /* 0x000fc80000410000 */
[C---:B------:R-:W-:Y:S01]  /*1090*/  FFMA.FTZ R52, R25.reuse, R39, R52 ;  /* 0x0000002719347223 */ /* 0x040fe20000010034 */
[----:B------:R-:W-:Y:S01]  /*10a0*/  FFMA.FTZ R25, R25, R37, R48 ;  /* 0x0000002519197223 */ /* 0x000fe20000010030 */
[----:B------:R-:W-:Y:S01]  /*10b0*/  FFMA.FTZ R31, R40, R27, R31 ;  /* 0x0000001b281f7223 */ /* 0x000fe2000001001f */
[----:B------:R-:W-:Y:S01]  /*10c0*/  FADD.FTZ R26, R26, R27 ;  /* 0x0000001b1a1a7221 */ /* 0x000fe20000010000 */
[----:B------:R-:W-:Y:S02]  /*10d0*/  FADD.FTZ R27, R29, R49 ;  /* 0x000000311d1b7221 */ /* 0x000fe40000010000 */
[----:B------:R-:W-:Y:S01]  /*10e0*/  FFMA.FTZ R60, R42, R49, R31 ;  /* 0x000000312a3c7223 */ /* 0x000fe2000001001f */
[----:B------:R-:W-:-:S03]  /*10f0*/  FADD.FTZ R28, R28, R56 ;  /* 0x000000381c1c7221 */ /* 0x000fc60000010000 */
[----:B------:R-:W-:Y:S01]  /*1100*/  FFMA.FTZ R31, R45, R56, R60 ;  /* 0x000000382d1f7223 */ /* 0x000fe2000001003c */
[----:B------:R-:W-:-:S03]  /*1110*/  FADD.FTZ R30, R30, R37 ;  /* 0x000000251e1e7221 */ /* 0x000fc60000010000 */
[----:B------:R-:W-:Y:S01]  /*1120*/  FFMA.FTZ R31, R46, R37, R31 ;  /* 0x000000252e1f7223 */ /* 0x000fe2000001001f */
[----:B--2---:R-:W-:-:S05]  /*1130*/  HADD2.F32 R51, -RZ, R32.H0_H0 ;  /* 0x20000020ff337230 */ /* 0x004fca0000004100 */
[----:B------:R-:W-:-:S04]  /*1140*/  FADD.FTZ R58, -R22, R51 ;  /* 0x00000033163a7221 */ /* 0x000fc80000010100 */
[----:B------:R-:W-:-:S04]  /*1150*/  FMUL.FTZ R39, R9, R58 ;  /* 0x0000003a09277220 */ /* 0x000fc80000410000 */
[----:B------:R-:W-:-:S04]  /*1160*/  FFMA.FTZ R55, R40, R39, R47 ;  /* 0x0000002728377223 */ /* 0x000fc8000001002f */
[----:B------:R-:W-:Y:S01]  /*1170*/  FMUL.FTZ R59, R55, -1.4426950216293334961 ;  /* 0xbfb8aa3b373b7820 */ /* 0x000fe20000410000 */
[----:B------:R-:W-:-:S05]  /*1180*/  HADD2.F32 R51, -RZ, R32.H1_H1 ;  /* 0x30000020ff337230 */ /* 0x000fca0000004100 */
[----:B------:R-:W0:Y:S01]  /*1190*/  MUFU.EX2 R59, R59 ;  /* 0x0000003b003b7308 */ /* 0x000e220000000800 */
[----:B------:R-:W-:-:S04]  /*11a0*/  FADD.FTZ R58, -R22, R51 ;  /* 0x00000033163a7221 */ /* 0x000fc80000010100 */
[----:B------:R-:W-:-:S04]  /*11b0*/  FMUL.FTZ R58, R9, R58 ;  /* 0x0000003a093a7220 */ /* 0x000fc80000410000 */
[----:B------:R-:W-:-:S04]  /*11c0*/  FFMA.FTZ R51, R42, R58, R41 ;  /* 0x0000003a2a337223 */ /* 0x000fc80000010029 */
[----:B------:R-:W-:Y:S01]  /*11d0*/  FMUL.FTZ R57, R51, -1.4426950216293334961 ;  /* 0xbfb8aa3b33397820 */ /* 0x000fe20000410000 */
[----:B0-----:R-:W-:-:S05]  /*11e0*/  FADD.FTZ R48, R59, 1 ;  /* 0x3f8000003b307421 */ /* 0x001fca0000010000 */
[----:B------:R-:W0:Y:S08]  /*11f0*/  MUFU.EX2 R57, R57 ;  /* 0x0000003900397308 */ /* 0x000e300000000800 */
[----:B------:R-:W1:Y:S01]  /*1200*/  MUFU.RCP R48, R48 ;  /* 0x0000003000307308 */ /* 0x000e620000001000 */
[----:B------:R-:W-:-:S05]  /*1210*/  HADD2.F32 R29, -RZ, R33.H0_H0 ;  /* 0x20000021ff1d7230 */ /* 0x000fca0000004100 */
[----:B------:R-:W-:-:S04]  /*1220*/  FADD.FTZ R60, -R22, R29 ;  /* 0x0000001d163c7221 */ /* 0x000fc80000010100 */
[----:B------:R-:W-:Y:S01]  /*1230*/  FMUL.FTZ R29, R9, R60 ;  /* 0x0000003c091d7220 */ /* 0x000fe20000410000 */
[----:B0-----:R-:W-:Y:S01]  /*1240*/  FADD.FTZ R61, R57, 1 ;  /* 0x3f800000393d7421 */ /* 0x001fe20000010000 */
[----:B-1----:R-:W-:-:S04]  /*1250*/  FADD.FTZ R56, -R48, 1 ;  /* 0x3f80000030387421 */ /* 0x002fc80000010100 */
[----:B------:R-:W-:Y:S01]  /*1260*/  FFMA.FTZ R57, R55, R56, 1 ;  /* 0x3f80000037397423 */ /* 0x000fe20000010038 */
[----:B------:R-:W-:Y:S01]  /*1270*/  FFMA.FTZ R55, R45, R29, R44 ;  /* 0x0000001d2d377223 */ /* 0x000fe2000001002c */
[----:B------:R-:W0:Y:S03]  /*1280*/  MUFU.RCP R49, R61 ;  /* 0x0000003d00317308 */ /* 0x000e260000001000 */
[----:B------:R-:W-:Y:S01]  /*1290*/  FMUL.FTZ R59, R55, -1.4426950216293334961 ;  /* 0xbfb8aa3b373b7820 */ /* 0x000fe20000410000 */
[----:B------:R-:W-:-:S05]  /*12a0*/  HADD2.F32 R37, -RZ, R33.H1_H1 ;  /* 0x30000021ff257230 */ /* 0x000fca0000004100 */
[----:B------:R-:W1:Y:S01]  /*12b0*/  MUFU.EX2 R59, R59 ;  /* 0x0000003b003b7308 */ /* 0x000e620000000800 */
[----:B------:R-:W-:Y:S01]  /*12c0*/  FMUL.FTZ R57, R48, R57 ;  /* 0x0000003930397220 */ /* 0x000fe20000410000 */
[----:B------:R-:W-:-:S04]  /*12d0*/  FADD.FTZ R48, -R22, R37 ;  /* 0x0000002516307221 */ /* 0x000fc80000010100 */
[----:B------:R-:W-:Y:S01]  /*12e0*/  FMUL.FTZ R48, R9, R48 ;  /* 0x0000003009307220 */ /* 0x000fe20000410000 */
[----:B0-----:R-:W-:-:S03]  /*12f0*/  FADD.FTZ R56, -R49, 1 ;  /* 0x3f80000031387421 */ /* 0x001fc60000010100 */
[----:B------:R-:W-:Y:S01]  /*1300*/  FFMA.FTZ R37, R46, R48, R43 ;  /* 0x000000302e257223 */ /* 0x000fe2000001002b */
[----:B------:R-:W-:Y:S01]  /*1310*/  FFMA.FTZ R56, R51, R56, 1 ;  /* 0x3f80000033387423 */ /* 0x000fe20000010038 */
[----:B-1----:R-:W-:Y:S02]  /*1320*/  FADD.FTZ R51, R59, 1 ;  /* 0x3f8000003b337421 */ /* 0x002fe40000010000 */
[----:B------:R-:W-:-:S04]  /*1330*/  FMUL.FTZ R59, R37, -1.4426950216293334961 ;  /* 0xbfb8aa3b253b7820 */ /* 0x000fc80000410000 */
[----:B------:R-:W0:Y:S08]  /*1340*/  MUFU.RCP R51, R51 ;  /* 0x0000003300337308 */ /* 0x000e300000001000 */
[----:B------:R-:W1:Y:S01]  /*1350*/  MUFU.EX2 R59, R59 ;  /* 0x0000003b003b7308 */ /* 0x000e620000000800 */
[----:B------:R-:W-:Y:S01]  /*1360*/  FMUL.FTZ R56, R49, R56 ;  /* 0x0000003831387220 */ /* 0x000fe20000410000 */
[----:B0-----:R-:W-:-:S04]  /*1370*/  FADD.FTZ R60, -R51, 1 ;  /* 0x3f800000333c7421 */ /* 0x001fc80000010100 */
[----:B------:R-:W-:Y:S01]  /*1380*/  FFMA.FTZ R60, R55, R60, 1 ;  /* 0x3f800000373c7423 */ /* 0x000fe2000001003c */
[----:B-1----:R-:W-:Y:S01]  /*1390*/  FADD.FTZ R61, R59, 1 ;  /* 0x3f8000003b3d7421 */ /* 0x002fe20000010000 */
[----:B---3--:R-:W-:-:S03]  /*13a0*/  HADD2.F32 R49, -RZ, R34.H0_H0 ;  /* 0x20000022ff317230 */ /* 0x008fc60000004100 */
[----:B------:R-:W0:Y:S02]  /*13b0*/  MUFU.RCP R55, R61 ;  /* 0x0000003d00377308 */ /* 0x000e240000001000 */
[----:B------:R-:W-:-:S04]  /*13c0*/  FMUL.FTZ R49, R49, R57 ;  /* 0x0000003931317220 */ /* 0x000fc80000410000 */
[----:B------:R-:W-:-:S04]  /*13d0*/  FMUL.FTZ R57, R40, R49 ;  /* 0x0000003128397220 */ /* 0x000fc80000410000 */
[----:B------:R-:W-:Y:S01]  /*13e0*/  FFMA.FTZ R57, R39, R57, R52 ;  /* 0x0000003927397223 */ /* 0x000fe20000010034 */
[----:B------:R-:W-:Y:S01]  /*13f0*/  IADD3.X R52, RZ, R36, RZ, P1, !PT ;  /* 0x00000024ff347210 */ /* 0x000fe20000ffe4ff */
[----:B0-----:R-:W-:-:S03]  /*1400*/  FADD.FTZ R36, -R55, 1 ;  /* 0x3f80000037247421 */ /* 0x001fc60000010100 */
[C---:B------:R-:W-:Y:S02]  /*1410*/  SHF.L.U64.HI R52, R53.reuse, 0x1, R52 ;  /* 0x0000000135347819 */ /* 0x040fe40000010234 */
[----:B------:R-:W-:Y:S01]  /*1420*/  SHF.L.U32 R53, R53, 0x1, RZ ;  /* 0x0000000135357819 */ /* 0x000fe200000006ff */
[----:B------:R-:W-:-:S04]  /*1430*/  FFMA.FTZ R36, R37, R36, 1 ;  /* 0x3f80000025247423 */ /* 0x000fc80000010024 */
[----:B------:R-:W-:Y:S01]  /*1440*/  FMUL.FTZ R55, R55, R36 ;  /* 0x0000002437377220 */ /* 0x000fe20000410000 */
[----:B------:R-:W-:-:S04]  /*1450*/  IADD3 R36, P0, R53, UR8, RZ ;  /* 0x0000000835247c10 */ /* 0x000fc8000ff1e0ff */
[----:B------:R-:W-:-:S06]  /*1460*/  IADD3.X R37, R52, UR9, RZ, P0, !PT ;  /* 0x0000000934257c10 */ /* 0x000fcc00087fe4ff */
[----:B------:R-:W2:Y:S01]  /*1470*/  LDG.E.64.CONSTANT R36, desc[UR12][R36.64] ;  /* 0x0000000c24247981 */ /* 0x000ea2000c1e9b00 */
[----:B------:R-:W-:Y:S02]  /*1480*/  HADD2.F32 R59, -RZ, R34.H1_H1 ;  /* 0x30000022ff3b7230 */ /* 0x000fe40000004100 */
[----:B------:R-:W-:-:S03]  /*1490*/  FFMA.FTZ R50, R39, R49, R50 ;  /* 0x0000003127327223 */ /* 0x000fc60000010032 */
[----:B------:R-:W-:Y:S01]  /*14a0*/  FMUL.FTZ R59, R59, R56 ;  /* 0x000000383b3b7220 */ /* 0x000fe20000410000 */
[----:B------:R-:W-:-:S03]  /*14b0*/  FMUL.FTZ R51, R51, R60 ;  /* 0x0000003c33337220 */ /* 0x000fc60000410000 */
[----:B------:R-:W-:-:S04]  /*14c0*/  FMUL.FTZ R39, R42, R59 ;  /* 0x0000003b2a277220 */ /* 0x000fc80000410000 */
[C---:B------:R-:W-:Y:S01]  /*14d0*/  FFMA.FTZ R60, R58.reuse, R39, R57 ;  /* 0x000000273a3c7223 */ /* 0x040fe20000010039 */
[----:B------:R-:W-:Y:S01]  /*14e0*/  FFMA.FTZ R58, R58, R59, R38 ;  /* 0x0000003b3a3a7223 */ /* 0x000fe20000010026 */
[----:B------:R-:W-:-:S04]  /*14f0*/  IADD3 R38, P0, R53, UR18, RZ ;  /* 0x0000001235267c10 */ /* 0x000fc8000ff1e0ff */
[----:B------:R-:W-:-:S06]  /*1500*/  IADD3.X R39, R52, UR19, RZ, P0, !PT ;  /* 0x0000001334277c10 */ /* 0x000fcc00087fe4ff */
[----:B------:R-:W3:Y:S01]  /*1510*/  LDG.E.64.CONSTANT R38, desc[UR12][R38.64] ;  /* 0x0000000c26267981 */ /* 0x000ee2000c1e9b00 */
[----:B------:R-:W-:-:S05]  /*1520*/  HADD2.F32 R56, -RZ, R35.H0_H0 ;  /* 0x20000023ff387230 */ /* 0x000fca0000004100 */
[----:B------:R-:W-:-:S04]  /*1530*/  FMUL.FTZ R56, R56, R51 ;  /* 0x0000003338387220 */ /* 0x000fc80000410000 */
[-C--:B------:R-:W-:Y:S01]  /*1540*/  FMUL.FTZ R51, R45, R56.reuse ;  /* 0x000000382d337220 */ /* 0x080fe20000410000 */
[----:B------:R-:W-:-:S03]  /*1550*/  FFMA.FTZ R24, R29, R56, R24 ;  /* 0x000000381d187223 */ /* 0x000fc60000010018 */
[----:B------:R-:W-:Y:S01]  /*1560*/  FFMA.FTZ R51, R29, R51, R60 ;  /* 0x000000331d337223 */ /* 0x000fe2000001003c */
[----:B------:R-:W-:Y:S01]  /*1570*/  FFMA.FTZ R31, R40, R49, R31 ;  /* 0x00000031281f7223 */ /* 0x000fe2000001001f */
[----:B------:R-:W-:Y:S01]  /*1580*/  FADD.FTZ R26, R26, R49 ;  /* 0x000000311a1a7221 */ /* 0x000fe20000010000 */
[----:B------:R-:W-:Y:S01]  /*1590*/  FADD.FTZ R27, R27, R59 ;  /* 0x0000003b1b1b7221 */ /* 0x000fe20000010000 */
[----:B------:R-:W-:Y:S01]  /*15a0*/  FADD.FTZ R49, R28, R56 ;  /* 0x000000381c317221 */ /* 0x000fe20000010000 */
[----:B------:R-:W-:-:S05]  /*15b0*/  HADD2.F32 R28, -RZ, R35.H1_H1 ;  /* 0x30000023ff1c7230 */ /* 0x000fca0000004100 */
[----:B------:R-:W-:Y:S01]  /*15c0*/  FMUL.FTZ R55, R28, R55 ;  /* 0x000000371c377220 */ /* 0x000fe20000410000 */
[----:B------:R-:W-:-:S04]  /*15d0*/  UIADD3 UR8, UP0, UR10, 0x10, URZ ;  /* 0x000000100a087890 */ /* 0x000fc8000ff1e03f */
[----:B------:R-:W-:Y:S02]  /*15e0*/  UIADD3.X UR9, URZ, UR5, URZ, UP0, !UPT ;  /* 0x000000053f097290 */ /* 0x000fe400087fe43f */
[----:B------:R-:W-:-:S04]  /*15f0*/  UISETP.GE.U32.AND UP0, UPT, UR8, UR15, UPT ;  /* 0x0000000f0800728c */ /* 0x000fc8000bf06070 */
[----:B------:R-:W-:Y:S01]  /*1600*/  UISETP.GE.AND.EX UP0, UPT, UR9, UR7, UPT, UP0 ;  /* 0x000000070900728c */ /* 0x000fe2000bf06300 */
[----:B--2---:R-:W-:-:S05]  /*1610*/  HADD2.F32 R29, -RZ, R36.H0_H0 ;  /* 0x20000024ff1d7230 */ /* 0x004fca0000004100 */
[----:B------:R-:W-:-:S04]  /*1620*/  FADD.FTZ R60, -R22, R29 ;  /* 0x0000001d163c7221 */ /* 0x000fc80000010100 */
[----:B------:R-:W-:-:S04]  /*1630*/  FMUL.FTZ R29, R9, R60 ;  /* 0x0000003c091d7220 */ /* 0x000fc80000410000 */
[----:B------:R-:W-:-:S04]  /*1640*/  FFMA.FTZ R47, R40, R29, R47 ;  /* 0x0000001d282f7223 */ /* 0x000fc8000001002f */
[----:B------:R-:W-:-:S06]  /*1650*/  FMUL.FTZ R61, R47, -1.4426950216293334961 ;  /* 0xbfb8aa3b2f3d7820 */ /* 0x000fcc0000410000 */
[----:B------:R-:W0:Y:S01]  /*1660*/  MUFU.EX2 R61, R61 ;  /* 0x0000003d003d7308 */ /* 0x000e220000000800 */
[----:B------:R-:W-:Y:S01]  /*1670*/  FFMA.FTZ R60, R42, R59, R31 ;  /* 0x0000003b2a3c7223 */ /* 0x000fe2000001001f */
[----:B------:R-:W-:Y:S02]  /*1680*/  HADD2.F32 R57, -RZ, R36.H1_H1 ;  /* 0x30000024ff397230 */ /* 0x000fe40000004100 */
[----:B0-----:R-:W-:-:S06]  /*1690*/  FADD.FTZ R31, R61, 1 ;  /* 0x3f8000003d1f7421 */ /* 0x001fcc0000010000 */
[----:B------:R-:W0:Y:S01]  /*16a0*/  MUFU.RCP R31, R31 ;  /* 0x0000001f001f7308 */ /* 0x000e220000001000 */
[----:B------:R-:W-:Y:S01]  /*16b0*/  FFMA.FTZ R59, R45, R56, R60 ;  /* 0x000000382d3b7223 */ /* 0x000fe2000001003c */
[----:B------:R-:W-:-:S04]  /*16c0*/  FADD.FTZ R56, -R22, R57 ;  /* 0x0000003916387221 */ /* 0x000fc80000010100 */
[----:B------:R-:W-:-:S04]  /*16d0*/  FMUL.FTZ R57, R9, R56 ;  /* 0x0000003809397220 */ /* 0x000fc80000410000 */
[----:B------:R-:W-:Y:S01]  /*16e0*/  FFMA.FTZ R41, R42, R57, R41 ;  /* 0x000000392a297223 */ /* 0x000fe20000010029 */
[----:B0-----:R-:W-:-:S04]  /*16f0*/  FADD.FTZ R28, -R31, 1 ;  /* 0x3f8000001f1c7421 */ /* 0x001fc80000010100 */
[----:B------:R-:W-:Y:S01]  /*1700*/  FFMA.FTZ R56, R47, R28, 1 ;  /* 0x3f8000002f387423 */ /* 0x000fe2000001001c */
[----:B------:R-:W-:-:S06]  /*1710*/  FMUL.FTZ R47, R41, -1.4426950216293334961 ;  /* 0xbfb8aa3b292f7820 */ /* 0x000fcc0000410000 */
[----:B------:R-:W0:Y:S01]  /*1720*/  MUFU.EX2 R47, R47 ;  /* 0x0000002f002f7308 */ /* 0x000e220000000800 */
[----:B------:R-:W-:Y:S01]  /*1730*/  FMUL.FTZ R60, R31, R56 ;  /* 0x000000381f3c7220 */ /* 0x000fe20000410000 */
[----:B0-----:R-:W-:-:S06]  /*1740*/  FADD.FTZ R28, R47, 1 ;  /* 0x3f8000002f1c7421 */ /* 0x001fcc0000010000 */
[----:B------:R-:W0:Y:S01]  /*1750*/  MUFU.RCP R28, R28 ;  /* 0x0000001c001c7308 */ /* 0x000e220000001000 */
[----:B---3--:R-:W-:Y:S02]  /*1760*/  HADD2.F32 R31, -RZ, R38.H0_H0 ;  /* 0x20000026ff1f7230 */ /* 0x008fe40000004100 */
[----:B------:R-:W-:-:S03]  /*1770*/  FMUL.FTZ R56, R46, R55 ;  /* 0x000000372e387220 */ /* 0x000fc60000410000 */
[----:B------:R-:W-:Y:S01]  /*1780*/  FMUL.FTZ R31, R31, R60 ;  /* 0x0000003c1f1f7220 */ /* 0x000fe20000410000 */
[----:B------:R-:W-:Y:S01]  /*1790*/  FFMA.FTZ R56, R48, R56, R51 ;  /* 0x0000003830387223 */ /* 0x000fe20000010033 */
[----:B0-----:R-:W-:-:S04]  /*17a0*/  FADD.FTZ R60, -R28, 1 ;  /* 0x3f8000001c3c7421 */ /* 0x001fc80000010100 */
[----:B------:R-:W-:Y:S01]  /*17b0*/  FFMA.FTZ R51, R41, R60, 1 ;  /* 0x3f80000029337423 */ /* 0x000fe2000001003c */
[----:B------:R-:W-:-:S05]  /*17c0*/  HADD2.F32 R41, -RZ, R37.H0_H0 ;  /* 0x20000025ff297230 */ /* 0x000fca0000004100 */
[----:B------:R-:W-:-:S04]  /*17d0*/  FADD.FTZ R60, -R22, R41 ;  /* 0x00000029163c7221 */ /* 0x000fc80000010100 */
[----:B------:R-:W-:-:S04]  /*17e0*/  FMUL.FTZ R41, R9, R60 ;  /* 0x0000003c09297220 */ /* 0x000fc80000410000 */
[----:B------:R-:W-:Y:S01]  /*17f0*/  FFMA.FTZ R44, R45, R41, R44 ;  /* 0x000000292d2c7223 */ /* 0x000fe2000001002c */
[----:B------:R-:W-:-:S03]  /*1800*/  FFMA.FTZ R47, R46, R55, R59 ;  /* 0x000000372e2f7223 */ /* 0x000fc6000001003b */
[----:B------:R-:W-:Y:S01]  /*1810*/  FMUL.FTZ R60, R44, -1.4426950216293334961 ;  /* 0xbfb8aa3b2c3c7820 */ /* 0x000fe20000410000 */
[CC--:B------:R-:W-:Y:S01]  /*1820*/  FFMA.FTZ R47, R40.reuse, R31.reuse, R47 ;  /* 0x0000001f282f7223 */ /* 0x0c0fe2000001002f */
[----:B------:R-:W-:-:S04]  /*1830*/  FMUL.FTZ R40, R40, R31 ;  /* 0x0000001f28287220 */ /* 0x000fc80000410000 */
[----:B------:R-:W0:Y:S01]  /*1840*/  MUFU.EX2 R60, R60 ;  /* 0x0000003c003c7308 */ /* 0x000e220000000800 */
[----:B------:R-:W-:Y:S01]  /*1850*/  FFMA.FTZ R56, R29, R40, R56 ;  /* 0x000000281d387223 */ /* 0x000fe20000010038 */
[----:B------:R-:W-:Y:S02]  /*1860*/  HADD2.F32 R40, -RZ, R38.H1_H1 ;  /* 0x30000026ff287230 */ /* 0x000fe40000004100 */
[----:B------:R-:W-:Y:S01]  /*1870*/  FMUL.FTZ R51, R28, R51 ;  /* 0x000000331c337220 */ /* 0x000fe20000410000 */
[----:B------:R-:W-:-:S03]  /*1880*/  HADD2.F32 R61, -RZ, R37.H1_H1 ;  /* 0x30000025ff3d7230 */ /* 0x000fc60000004100 */
[----:B------:R-:W-:Y:S02]  /*1890*/  FMUL.FTZ R51, R40, R51 ;  /* 0x0000003328337220 */ /* 0x000fe40000410000 */
[----:B------:R-:W-:-:S04]  /*18a0*/  FADD.FTZ R40, -R22, R61 ;  /* 0x0000003d16287221 */ /* 0x000fc80000010100 */
[----:B------:R-:W-:Y:S01]  /*18b0*/  FMUL.FTZ R40, R9, R40 ;  /* 0x0000002809287220 */ /* 0x000fe20000410000 */
[----:B0-----:R-:W-:-:S03]  /*18c0*/  FADD.FTZ R28, R60, 1 ;  /* 0x3f8000003c1c7421 */ /* 0x001fc60000010000 */
[----:B------:R-:W-:-:S04]  /*18d0*/  FFMA.FTZ R43, R46, R40, R43 ;  /* 0x000000282e2b7223 */ /* 0x000fc8000001002b */
[----:B------:R-:W-:Y:S01]  /*18e0*/  FMUL.FTZ R60, R43, -1.4426950216293334961 ;  /* 0xbfb8aa3b2b3c7820 */ /* 0x000fe20000410000 */
[----:B------:R-:W0:Y:S08]  /*18f0*/  MUFU.RCP R28, R28 ;  /* 0x0000001c001c7308 */ /* 0x000e300000001000 */
[----:B------:R-:W1:Y:S01]  /*1900*/  MUFU.EX2 R60, R60 ;  /* 0x0000003c003c7308 */ /* 0x000e620000000800 */
[----:B0-----:R-:W-:-:S04]  /*1910*/  FADD.FTZ R59, -R28, 1 ;  /* 0x3f8000001c3b7421 */ /* 0x001fc80000010100 */
[----:B------:R-:W-:Y:S01]  /*1920*/  FFMA.FTZ R59, R44, R59, 1 ;  /* 0x3f8000002c3b7423 */ /* 0x000fe2000001003b */
[----:B-1----:R-:W-:-:S06]  /*1930*/  FADD.FTZ R44, R60, 1 ;  /* 0x3f8000003c2c7421 */ /* 0x002fcc0000010000 */
[----:B------:R-:W0:Y:S01]  /*1940*/  MUFU.RCP R44, R44 ;  /* 0x0000002c002c7308 */ /* 0x000e220000001000 */
[----:B------:R-:W-:Y:S01]  /*1950*/  FMUL.FTZ R59, R28, R59 ;  /* 0x0000003b1c3b7220 */ /* 0x000fe20000410000 */
[CC--:B------:R-:W-:Y:S01]  /*1960*/  FFMA.FTZ R28, R42.reuse, R51.reuse, R47 ;  /* 0x000000332a1c7223 */ /* 0x0c0fe2000001002f */
[----:B------:R-:W-:-:S04]  /*1970*/  FMUL.FTZ R42, R42, R51 ;  /* 0x000000332a2a7220 */ /* 0x000fc80000410000 */
[----:B------:R-:W-:Y:S01]  /*1980*/  FFMA.FTZ R56, R57, R42, R56 ;  /* 0x0000002a39387223 */ /* 0x000fe20000010038 */
[----:B------:R-:W-:Y:S02]  /*1990*/  HADD2.F32 R42, -RZ, R39.H0_H0 ;  /* 0x20000027ff2a7230 */ /* 0x000fe40000004100 */
[----:B0-----:R-:W-:-:S04]  /*19a0*/  FADD.FTZ R47, -R44, 1 ;  /* 0x3f8000002c2f7421 */ /* 0x001fc80000010100 */
[----:B------:R-:W-:Y:S01]  /*19b0*/  FFMA.FTZ R47, R43, R47, 1 ;  /* 0x3f8000002b2f7423 */ /* 0x000fe2000001002f */
[----:B------:R-:W-:Y:S02]  /*19c0*/  HADD2.F32 R43, -RZ, R39.H1_H1 ;  /* 0x30000027ff2b7230 */ /* 0x000fe40000004100 */
[----:B------:R-:W-:Y:S01]  /*19d0*/  FMUL.FTZ R42, R42, R59 ;  /* 0x0000003b2a2a7220 */ /* 0x000fe20000410000 */
[----:B------:R-:W-:-:S04]  /*19e0*/  FMUL.FTZ R47, R44, R47 ;  /* 0x0000002f2c2f7220 */ /* 0x000fc80000410000 */
[----:B------:R-:W-:Y:S01]  /*19f0*/  FMUL.FTZ R43, R43, R47 ;  /* 0x0000002f2b2b7220 */ /* 0x000fe20000410000 */
[CC--:B------:R-:W-:Y:S01]  /*1a00*/  FFMA.FTZ R47, R45.reuse, R42.reuse, R28 ;  /* 0x0000002a2d2f7223 */ /* 0x0c0fe2000001001c */
[----:B------:R-:W-:Y:S02]  /*1a10*/  FMUL.FTZ R45, R45, R42 ;  /* 0x0000002a2d2d7220 */ /* 0x000fe40000410000 */
[C---:B------:R-:W-:Y:S02]  /*1a20*/  FMUL.FTZ R28, R46.reuse, R43 ;  /* 0x0000002b2e1c7220 */ /* 0x040fe40000410000 */
[----:B------:R-:W-:Y:S01]  /*1a30*/  FFMA.FTZ R45, R41, R45, R56 ;  /* 0x0000002d292d7223 */ /* 0x000fe20000010038 */
[----:B------:R-:W-:-:S03]  /*1a40*/  FFMA.FTZ R46, R46, R43, R47 ;  /* 0x0000002b2e2e7223 */ /* 0x000fc6000001002f */
[----:B------:R-:W-:Y:S01]  /*1a50*/  FFMA.FTZ R47, R40, R28, R45 ;  /* 0x0000001c282f7223 */ /* 0x000fe2000001002d */
[----:B------:R-:W-:Y:S01]  /*1a60*/  IMAD.WIDE.U32 R44, R8, -0x33333333, RZ ;  /* 0xcccccccd082c7825 */ /* 0x000fe200078e00ff */
[----:B------:R-:W-:-:S04]  /*1a70*/  PLOP3.LUT P1, PT, PT, PT, UP0, 0x80, 0x0 ;  /* 0x000000000000781c */ /* 0x000fc80003f2f008 */
[----:B------:R-:W-:Y:S01]  /*1a80*/  SHF.R.U32.HI R44, RZ, 0x6, R45 ;  /* 0x00000006ff2c7819 */ /* 0x000fe2000001162d */
[----:B------:R-:W-:Y:S01]  /*1a90*/  IMAD R45, R6, 0x28, R7 ;  /* 0x00000028062d7824 */ /* 0x000fe200078e0207 */
[----:B------:R-:W-:-:S04]  /*1aa0*/  ULOP3.LUT UR8, UR10, 0x7, URZ, 0xc0, !UPT ;  /* 0x000000070a087892 */ /* 0x000fc8000f8ec03f */
[----:B------:R-:W-:Y:S01]  /*1ab0*/  LEA R45, R44, R45, 0x3 ;  /* 0x0000002d2c2d7211 */ /* 0x000fe200078e18ff */
[----:B------:R-:W-:Y:S01]  /*1ac0*/  FFMA.FTZ R25, R48, R55, R25 ;  /* 0x0000003730197223 */ /* 0x000fe20000010019 */
[----:B------:R-:W-:Y:S01]  /*1ad0*/  FADD.FTZ R44, R30, R55 ;  /* 0x000000371e2c7221 */ /* 0x000fe20000010000 */
[----:B------:R-:W-:Y:S01]  /*1ae0*/  FFMA.FTZ R30, R29, R31, R50 ;  /* 0x0000001f1d1e7223 */ /* 0x000fe20000010032 */
[----:B------:R-:W-:Y:S01]  /*1af0*/  FADD.FTZ R31, R26, R31 ;  /* 0x0000001f1a1f7221 */ /* 0x000fe20000010000 */
[----:B------:R0:W-:Y:S01]  /*1b00*/  STS.64 [R45], R46 ;  /* 0x0000002e2d007388 */ /* 0x0001e20000000a00 */
[----:B------:R-:W-:Y:S01]  /*1b10*/  UIMAD UR14, UR8, 0x140, URZ ;  /* 0x00000140080e78a4 */ /* 0x000fe2000f8e023f */
[----:B------:R-:W-:Y:S01]  /*1b20*/  FFMA.FTZ R26, R41, R42, R24 ;  /* 0x0000002a291a7223 */ /* 0x000fe20000010018 */
[----:B------:R-:W-:Y:S01]  /*1b30*/  FADD.FTZ R29, R27, R51 ;  /* 0x000000331b1d7221 */ /* 0x000fe20000010000 */
[----:B------:R-:W-:Y:S01]  /*1b40*/  FFMA.FTZ R24, R40, R43, R25 ;  /* 0x0000002b28187223 */ /* 0x000fe20000010019 */
[----:B------:R-:W-:Y:S01]  /*1b50*/  FFMA.FTZ R28, R57, R51, R58 ;  /* 0x00000033391c7223 */ /* 0x000fe2000001003a */
[----:B------:R-:W-:Y:S01]  /*1b60*/  BAR.SYNC.DEFER_BLOCKING 0x0 ;  /* 0x0000000000007b1d */ /* 0x000fe20000010000 */
[----:B------:R-:W-:Y:S01]  /*1b70*/  ISETP.GT.U32.AND P0, PT, R8, 0x7, PT ;  /* 0x000000070800780c */ /* 0x000fe20003f04070 */
[----:B------:R-:W-:Y:S01]  /*1b80*/  FADD.FTZ R27, R49, R42 ;  /* 0x0000002a311b7221 */ /* 0x000fe20000010000 */
[----:B------:R-:W-:-:S03]  /*1b90*/  FADD.FTZ R25, R44, R43 ;  /* 0x0000002b2c197221 */ /* 0x000fc60000010000 */
[----:B------:R-:W-:Y:S08]  /*1ba0*/  @!P1 BRA `(.L_x_2740) ;  /* 0x0000000400109947 */ /* 0x000ff00003800000 */
[----:B------:R-:W1:Y:S01]  /*1bb0*/  S2UR UR9, SR_CgaCtaId ;  /* 0x00000000000979c3 */ /* 0x000e620000008800 */
[----:B------:R-:W-:Y:S01]  /*1bc0*/  UMOV UR8, 0x400 ;  /* 0x0000040000087882 */ /* 0x000fe20000000000 */
[----:B------:R-:W-:Y:S02]  /*1bd0*/  SHF.L.U32 R40, R8, 0x1, RZ ;  /* 0x0000000108287819 */ /* 0x000fe400000006ff */
[----:B------:R-:W-:Y:S02]  /*1be0*/  SHF.R.S32.HI R51, RZ, 0x1f, R8 ;  /* 0x0000001fff337819 */ /* 0x000fe40000011408 */
[----:B------:R-:W-:Y:S02]  /*1bf0*/  LOP3.LUT R41, R40, 0x18, RZ, 0xc0, !PT ;  /* 0x0000001828297812 */ /* 0x000fe400078ec0ff */
[----:B------:R-:W-:Y:S02]  /*1c00*/  LEA.HI R44, R51, R8, RZ, 0x2 ;  /* 0x00000008332c7211 */ /* 0x000fe400078f10ff */
[----:B0-----:R-:W-:-:S02]  /*1c10*/  LOP3.LUT R45, R41, 0x8, RZ, 0x3c, !PT ;  /* 0x00000008292d7812 */ /* 0x001fc400078e3cff */
[C---:B------:R-:W-:Y:S02]  /*1c20*/  LOP3.LUT R47, R41.reuse, 0x10, RZ, 0x3c, !PT ;  /* 0x00000010292f7812 */ /* 0x040fe400078e3cff */
[----:B------:R-:W-:Y:S02]  /*1c30*/  LOP3.LUT R49, R41, 0x18, RZ, 0x3c, !PT ;  /* 0x0000001829317812 */ /* 0x000fe400078e3cff */
[----:B------:R-:W-:Y:S02]  /*1c40*/  SHF.R.S32.HI R40, RZ, 0x2, R44 ;  /* 0x00000002ff287819 */ /* 0x000fe4000001142c */
[----:B------:R-:W-:Y:S02]  /*1c50*/  LEA.HI R51, R51, R8, RZ, 0x4 ;  /* 0x0000000833337211 */ /* 0x000fe400078f20ff */
[C---:B------:R-:W-:Y:S02]  /*1c60*/  IADD3 R46, R40.reuse, 0xa0, RZ ;  /* 0x000000a0282e7810 */ /* 0x040fe40007ffe0ff */
[----:B------:R-:W-:Y:S01]  /*1c70*/  IADD3 R50, R40, 0xf0, RZ ;  /* 0x000000f028327810 */ /* 0x000fe20007ffe0ff */
[----:B-1----:R-:W-:-:S03]  /*1c80*/  ULEA UR8, UR9, UR8, 0x18 ;  /* 0x0000000809087291 */ /* 0x002fc6000f8ec03f */
[----:B------:R-:W-:-:S03]  /*1c90*/  SHF.R.S32.HI R55, RZ, 0x1f, R50 ;  /* 0x0000001fff377819 */ /* 0x000fc60000011432 */
[----:B------:R-:W-:Y:S02]  /*1ca0*/  LEA R42, R8, UR8, 0x5 ;  /* 0x00000008082a7c11 */ /* 0x000fe4000f8e28ff */
[----:B------:R-:W-:Y:S02]  /*1cb0*/  LEA.HI R55, R55, R50, RZ, 0x2 ;  /* 0x0000003237377211 */ /* 0x000fe400078f10ff */
[C---:B------:R-:W-:Y:S02]  /*1cc0*/  IADD3 R43, R42.reuse, R41, RZ ;  /* 0x000000292a2b7210 */ /* 0x040fe40007ffe0ff */
[C---:B------:R-:W-:Y:S02]  /*1cd0*/  IADD3 R45, R42.reuse, R45, RZ ;  /* 0x0000002d2a2d7210 */ /* 0x040fe40007ffe0ff */
[C---:B------:R-:W-:Y:S01]  /*1ce0*/  IADD3 R41, R42.reuse, R47, RZ ;  /* 0x0000002f2a297210 */ /* 0x040fe20007ffe0ff */
[----:B------:R0:W-:Y:S01]  /*1cf0*/  STS.64 [R43], R30 ;  /* 0x0000001e2b007388 */ /* 0x0001e20000000a00 */
[----:B------:R-:W-:-:S02]  /*1d00*/  IADD3 R42, R42, R49, RZ ;  /* 0x000000312a2a7210 */ /* 0x000fc40007ffe0ff */
[----:B------:R-:W-:Y:S01]  /*1d10*/  SHF.R.S32.HI R47, RZ, 0x1f, R46 ;  /* 0x0000001fff2f7819 */ /* 0x000fe2000001142e */
[----:B------:R1:W-:Y:S01]  /*1d20*/  STS.64 [R45], R28 ;  /* 0x0000001c2d007388 */ /* 0x0003e20000000a00 */
[----:B------:R-:W-:Y:S02]  /*1d30*/  IADD3 R49, R40, 0x50, RZ ;  /* 0x0000005028317810 */ /* 0x000fe40007ffe0ff */
[----:B------:R-:W-:Y:S01]  /*1d40*/  LEA.HI R48, R47, R46, RZ, 0x2 ;  /* 0x0000002e2f307211 */ /* 0x000fe200078f10ff */
[----:B------:R-:W-:Y:S01]  /*1d50*/  STS.64 [R41], R26 ;  /* 0x0000001a29007388 */ /* 0x000fe20000000a00 */
[----:B------:R-:W-:Y:S02]  /*1d60*/  SHF.R.S32.HI R46, RZ, 0x1f, R49 ;  /* 0x0000001fff2e7819 */ /* 0x000fe40000011431 */
[----:B------:R-:W-:Y:S01]  /*1d70*/  LOP3.LUT R47, R44, 0xfffffffc, RZ, 0xc0, !PT ;  /* 0xfffffffc2c2f7812 */ /* 0x000fe200078ec0ff */
[----:B------:R-:W-:Y:S01]  /*1d80*/  STS.64 [R42], R24 ;  /* 0x000000182a007388 */ /* 0x000fe20000000a00 */
[----:B------:R-:W-:-:S02]  /*1d90*/  LEA.HI R49, R46, R49, RZ, 0x2 ;  /* 0x000000312e317211 */ /* 0x000fc400078f10ff */
[----:B------:R-:W-:Y:S02]  /*1da0*/  SHF.R.U32.HI R46, RZ, 0x4, R51 ;  /* 0x00000004ff2e7819 */ /* 0x000fe40000011633 */
[----:B0-----:R-:W-:Y:S02]  /*1db0*/  IADD3 R43, -R47, R8, RZ ;  /* 0x000000082f2b7210 */ /* 0x001fe40007ffe1ff */
[----:B------:R-:W-:Y:S01]  /*1dc0*/  LEA R44, R40, UR8, 0x5 ;  /* 0x00000008282c7c11 */ /* 0x000fe2000f8e28ff */
[----:B------:R-:W-:Y:S01]  /*1dd0*/  USHF.R.U32.HI UR8, URZ, 0x3, UR6 ;  /* 0x000000033f087899 */ /* 0x000fe20008011606 */
[----:B-1----:R-:W-:Y:S02]  /*1de0*/  LOP3.LUT R45, R43, 0x3, R46, 0x78, !PT ;  /* 0x000000032b2d7812 */ /* 0x002fe400078e782e */
[----:B------:R-:W-:Y:S01]  /*1df0*/  SHF.R.U32.HI R46, RZ, 0x2, R49 ;  /* 0x00000002ff2e7819 */ /* 0x000fe20000011631 */
[----:B------:R-:W-:Y:S01]  /*1e00*/  USHF.L.U32 UR8, UR8, 0x4, URZ ;  /* 0x0000000408087899 */ /* 0x000fe2000800063f */
[----:B------:R-:W-:Y:S01]  /*1e10*/  LEA R40, R45, R44, 0x3 ;  /* 0x0000002c2d287211 */ /* 0x000fe200078e18ff */
[----:B------:R-:W-:Y:S01]  /*1e20*/  BAR.SYNC.DEFER_BLOCKING 0x0 ;  /* 0x0000000000007b1d */ /* 0x000fe20000010000 */
[----:B------:R-:W-:Y:S01]  /*1e30*/  SHF.R.U32.HI R48, RZ, 0x2, R48 ;  /* 0x00000002ff307819 */ /* 0x000fe20000011630 */
[----:B------:R-:W-:Y:S01]  /*1e40*/  ULOP3.LUT UR8, UR8, 0xfffffff0, UR16, 0xe2, !UPT ;  /* 0xfffffff008087892 */ /* 0x000fe2000f8ee210 */
[----:B------:R-:W-:-:S02]  /*1e50*/  LOP3.LUT R51, R43, 0x3, R46, 0x78, !PT ;  /* 0x000000032b337812 */ /* 0x000fc400078e782e */
[----:B------:R-:W-:Y:S02]  /*1e60*/  SHF.R.U32.HI R46, RZ, 0x2, R55 ;  /* 0x00000002ff2e7819 */ /* 0x000fe40000011637 */
[----:B------:R-:W-:Y:S02]  /*1e70*/  LOP3.LUT R45, R43, 0x3, R48, 0x78, !PT ;  /* 0x000000032b2d7812 */ /* 0x000fe400078e7830 */
[-C--:B------:R-:W-:Y:S01]  /*1e80*/  LEA R51, R51, R44.reuse, 0x3 ;  /* 0x0000002c33337211 */ /* 0x080fe200078e18ff */
[----:B------:R-:W0:Y:S01]  /*1e90*/  LDC.64 R48, c[0x0][0x260] ;  /* 0x00009800ff307b82 */ /* 0x000e220000000a00 */
[----:B------:R-:W-:Y:S02]  /*1ea0*/  LOP3.LUT R47, R43, 0x3, R46, 0x78, !PT ;  /* 0x000000032b2f7812 */ /* 0x000fe400078e782e */
[-C--:B------:R-:W-:Y:S02]  /*1eb0*/  LEA R45, R45, R44.reuse, 0x3 ;  /* 0x0000002c2d2d7211 */ /* 0x080fe400078e18ff */
[----:B------:R-:W-:-:S02]  /*1ec0*/  LEA R46, R47, R44, 0x3 ;  /* 0x0000002c2f2e7211 */ /* 0x000fc400078e18ff */
[----:B------:R-:W-:-:S05]  /*1ed0*/  MOV R55, UR8 ;  /* 0x0000000800377c02 */ /* 0x000fca0008000f00 */
[----:B------:R-:W-:Y:S01]  /*1ee0*/  IMAD R55, R55, 0xa00, R8 ;  /* 0x00000a0037377824 */ /* 0x000fe200078e0208 */
[----:B------:R-:W1:Y:S04]  /*1ef0*/  LDS.64 R40, [R40] ;  /* 0x0000000028287984 */ /* 0x000e680000000a00 */
[----:B------:R-:W-:Y:S01]  /*1f00*/  IADD3 R55, R55, UR14, RZ ;  /* 0x0000000e37377c10 */ /* 0x000fe2000fffe0ff */
[----:B------:R-:W2:Y:S03]  /*1f10*/  LDS.64 R42, [R51+0xa00] ;  /* 0x000a0000332a7984 */ /* 0x000ea60000000a00 */
[----:B------:R-:W-:Y:S01]  /*1f20*/  SHF.L.U32 R55, R55, 0x1, RZ ;  /* 0x0000000137377819 */ /* 0x000fe200000006ff */
[----:B------:R-:W3:Y:S04]  /*1f30*/  LDS.64 R44, [R45+0x1400] ;  /* 0x001400002d2c7984 */ /* 0x000ee80000000a00 */
[----:B------:R-:W4:Y:S01]  /*1f40*/  LDS.64 R46, [R46+0x1e00] ;  /* 0x001e00002e2e7984 */ /* 0x000f220000000a00 */
        /* <DEDUP_REMOVED lines=10> */
.L_x_2740:
[----:B------:R-:W-:Y:S01]  /*1ff0*/  BSSY B0, `(.L_x_2741) ;  /* 0x0000058000007945 */ /* 0x000fe20003800000 */
[----:B01----:R-:W-:Y:S01]  /*2000*/  HFMA2.MMA R47, -RZ, RZ, 0, 0 ;  /* 0x00000000ff2f7435 */ /* 0x003fe200000001ff */
[----:B------:R-:W-:Y:S02]  /*2010*/  MOV R48, RZ ;  /* 0x000000ff00307202 */ /* 0x000fe40000000f00 */
[----:B------:R-:W-:Y:S08]  /*2020*/  @P0 BRA `(.L_x_2742) ;  /* 0x0000000400500947 */ /* 0x000ff00003800000 */
[----:B------:R-:W-:Y:S01]  /*2030*/  USHF.L.U32 UR8, UR10, 0x1, URZ ;  /* 0x000000010a087899 */ /* 0x000fe2000800063f */
[----:B------:R-:W-:Y:S02]  /*2040*/  MOV R41, 0xa0 ;  /* 0x000000a000297802 */ /* 0x000fe40000000f00 */
[C---:B------:R-:W-:Y:S01]  /*2050*/  LOP3.LUT R55, R8.reuse, 0x3, RZ, 0xc0, !PT ;  /* 0x0000000308377812 */ /* 0x040fe200078ec0ff */
[----:B------:R-:W-:Y:S01]  /*2060*/  ULOP3.LUT UR8, UR8, 0xe, URZ, 0xc0, !UPT ;  /* 0x0000000e08087892 */ /* 0x000fe2000f8ec03f */
[----:B------:R-:W-:Y:S02]  /*2070*/  MOV R48, RZ ;  /* 0x000000ff00307202 */ /* 0x000fe40000000f00 */
[----:B------:R-:W-:Y:S02]  /*2080*/  MOV R57, RZ ;  /* 0x000000ff00397202 */ /* 0x000fe40000000f00 */
[----:B------:R-:W-:Y:S02]  /*2090*/  MOV R47, RZ ;  /* 0x000000ff002f7202 */ /* 0x000fe40000000f00 */
[----:B------:R-:W-:-:S05]  /*20a0*/  LEA.HI R56, R8, UR8, RZ, 0x1e ;  /* 0x0000000808387c11 */ /* 0x000fca000f8ff0ff */
[----:B------:R-:W-:-:S07]  /*20b0*/  IMAD R56, R56, R41, -UR14 ;  /* 0x8000000e38387e24 */ /* 0x000fce000f8e0229 */
.L_x_2743:
[----:B------:R-:W-:Y:S02]  /*20c0*/  IADD3 R46, R56, R57, RZ ;  /* 0x00000039382e7210 */ /* 0x000fe40007ffe0ff */
[----:B------:R-:W-:Y:S02]  /*20d0*/  IADD3 R57, R57, 0x20, RZ ;  /* 0x0000002039397810 */ /* 0x000fe40007ffe0ff */
[----:B------:R-:W-:Y:S02]  /*20e0*/  SHF.R.S32.HI R41, RZ, 0x1f, R46 ;  /* 0x0000001fff297819 */ /* 0x000fe4000001142e */
[C---:B------:R-:W-:Y:S02]  /*20f0*/  IADD3 R42, R46.reuse, 0x4, RZ ;  /* 0x000000042e2a7810 */ /* 0x040fe40007ffe0ff */
[----:B------:R-:W-:Y:S02]  /*2100*/  LEA.HI R41, R41, R46, RZ, 0x2 ;  /* 0x0000002e29297211 */ /* 0x000fe400078f10ff */
[----:B------:R-:W-:-:S02]  /*2110*/  IADD3 R49, R46, 0x1c, RZ ;  /* 0x0000001c2e317810 */ /* 0x000fc40007ffe0ff */
[----:B------:R-:W-:Y:S02]  /*2120*/  SHF.R.S32.HI R40, RZ, 0x2, R41 ;  /* 0x00000002ff287819 */ /* 0x000fe40000011429 */
[----:B------:R-:W-:Y:S02]  /*2130*/  SHF.R.S32.HI R41, RZ, 0x1f, R42 ;  /* 0x0000001fff297819 */ /* 0x000fe4000001142a */
[----:B------:R-:W-:Y:S01]  /*2140*/  SHF.R.S32.HI R50, RZ, 0x1f, R49 ;  /* 0x0000001fff327819 */ /* 0x000fe20000011431 */
[----:B------:R-:W-:Y:S01]  /*2150*/  IMAD R40, R40, 0x28, R7 ;  /* 0x0000002828287824 */ /* 0x000fe200078e0207 */
[----:B------:R-:W-:Y:S02]  /*2160*/  LEA.HI R41, R41, R42, RZ, 0x2 ;  /* 0x0000002a29297211 */ /* 0x000fe400078f10ff */
[----:B------:R-:W-:Y:S02]  /*2170*/  ISETP.GE.U32.AND P0, PT, R57, 0xa0, PT ;  /* 0x000000a03900780c */ /* 0x000fe40003f06070 */
[----:B------:R-:W-:-:S02]  /*2180*/  LEA R42, R55, R40, 0x3 ;  /* 0x00000028372a7211 */ /* 0x000fc400078e18ff */
[----:B------:R-:W-:Y:S02]  /*2190*/  SHF.R.S32.HI R40, RZ, 0x2, R41 ;  /* 0x00000002ff287819 */ /* 0x000fe40000011429 */
[----:B------:R-:W-:Y:S02]  /*21a0*/  IADD3 R41, R46, 0x8, RZ ;  /* 0x000000082e297810 */ /* 0x000fe40007ffe0ff */
[----:B------:R-:W0:Y:S01]  /*21b0*/  LDS.64 R42, [R42] ;  /* 0x000000002a2a7984 */ /* 0x000e220000000a00 */
[----:B------:R-:W-:-:S05]  /*21c0*/  IMAD R40, R40, 0x28, R7 ;  /* 0x0000002828287824 */ /* 0x000fca00078e0207 */
[----:B------:R-:W-:Y:S02]  /*21d0*/  LEA R44, R55, R40, 0x3 ;  /* 0x00000028372c7211 */ /* 0x000fe400078e18ff */
[----:B------:R-:W-:-:S04]  /*21e0*/  SHF.R.S32.HI R40, RZ, 0x1f, R41 ;  /* 0x0000001fff287819 */ /* 0x000fc80000011429 */
[----:B------:R-:W-:Y:S01]  /*21f0*/  LEA.HI R40, R40, R41, RZ, 0x2 ;  /* 0x0000002928287211 */ /* 0x000fe200078f10ff */
[----:B------:R-:W1:Y:S03]  /*2200*/  LDS.64 R44, [R44] ;  /* 0x000000002c2c7984 */ /* 0x000e660000000a00 */
[----:B------:R-:W-:-:S05]  /*2210*/  SHF.R.S32.HI R40, RZ, 0x2, R40 ;  /* 0x00000002ff287819 */ /* 0x000fca0000011428 */
[----:B------:R-:W-:-:S05]  /*2220*/  IMAD R40, R40, 0x28, R7 ;  /* 0x0000002828287824 */ /* 0x000fca00078e0207 */
[----:B------:R-:W-:-:S06]  /*2230*/  LEA R40, R55, R40, 0x3 ;  /* 0x0000002837287211 */ /* 0x000fcc00078e18ff */
[----:B------:R-:W2:Y:S01]  /*2240*/  LDS.64 R40, [R40] ;  /* 0x0000000028287984 */ /* 0x000ea20000000a00 */
[----:B0-----:R-:W-:Y:S01]  /*2250*/  FADD.FTZ R59, R42, R47 ;  /* 0x0000002f2a3b7221 */ /* 0x001fe20000010000 */
[C---:B------:R-:W-:Y:S01]  /*2260*/  IADD3 R42, R46.reuse, 0xc, RZ ;  /* 0x0000000c2e2a7810 */ /* 0x040fe20007ffe0ff */
[----:B------:R-:W-:Y:S01]  /*2270*/  FADD.FTZ R58, R43, R48 ;  /* 0x000000302b3a7221 */ /* 0x000fe20000010000 */
[----:B------:R-:W-:Y:S02]  /*2280*/  IADD3 R47, R46, 0x10, RZ ;  /* 0x000000102e2f7810 */ /* 0x000fe40007ffe0ff */
[----:B------:R-:W-:Y:S02]  /*2290*/  SHF.R.S32.HI R43, RZ, 0x1f, R42 ;  /* 0x0000001fff2b7819 */ /* 0x000fe4000001142a */
[----:B------:R-:W-:Y:S02]  /*22a0*/  SHF.R.S32.HI R48, RZ, 0x1f, R47 ;  /* 0x0000001fff307819 */ /* 0x000fe4000001142f */
[----:B------:R-:W-:-:S02]  /*22b0*/  LEA.HI R42, R43, R42, RZ, 0x2 ;  /* 0x0000002a2b2a7211 */ /* 0x000fc400078f10ff */
[----:B------:R-:W-:Y:S02]  /*22c0*/  LEA.HI R43, R48, R47, RZ, 0x2 ;  /* 0x0000002f302b7211 */ /* 0x000fe400078f10ff */
[C---:B------:R-:W-:Y:S01]  /*22d0*/  IADD3 R47, R46.reuse, 0x14, RZ ;  /* 0x000000142e2f7810 */ /* 0x040fe20007ffe0ff */
[----:B-1----:R-:W-:Y:S01]  /*22e0*/  FADD.FTZ R59, R59, R44 ;  /* 0x0000002c3b3b7221 */ /* 0x002fe20000010000 */
[----:B------:R-:W-:Y:S01]  /*22f0*/  IADD3 R48, R46, 0x18, RZ ;  /* 0x000000182e307810 */ /* 0x000fe20007ffe0ff */
[----:B------:R-:W-:Y:S01]  /*2300*/  FADD.FTZ R58, R58, R45 ;  /* 0x0000002d3a3a7221 */ /* 0x000fe20000010000 */
[----:B------:R-:W-:-:S04]  /*2310*/  SHF.R.S32.HI R44, RZ, 0x1f, R47 ;  /* 0x0000001fff2c7819 */ /* 0x000fc8000001142f */
[----:B------:R-:W-:Y:S02]  /*2320*/  LEA.HI R45, R44, R47, RZ, 0x2 ;  /* 0x0000002f2c2d7211 */ /* 0x000fe400078f10ff */
[----:B------:R-:W-:Y:S02]  /*2330*/  SHF.R.S32.HI R47, RZ, 0x1f, R48 ;  /* 0x0000001fff2f7819 */ /* 0x000fe40000011430 */
[----:B------:R-:W-:Y:S02]  /*2340*/  SHF.R.S32.HI R44, RZ, 0x2, R42 ;  /* 0x00000002ff2c7819 */ /* 0x000fe4000001142a */
[----:B------:R-:W-:Y:S02]  /*2350*/  LEA.HI R42, R47, R48, RZ, 0x2 ;  /* 0x000000302f2a7211 */ /* 0x000fe400078f10ff */
[----:B------:R-:W-:Y:S01]  /*2360*/  SHF.R.S32.HI R48, RZ, 0x2, R43 ;  /* 0x00000002ff307819 */ /* 0x000fe2000001142b */
[----:B------:R-:W-:Y:S01]  /*2370*/  IMAD R46, R44, 0x28, R7 ;  /* 0x000000282c2e7824 */ /* 0x000fe200078e0207 */
[----:B------:R-:W-:Y:S01]  /*2380*/  LEA.HI R44, R50, R49, RZ, 0x2 ;  /* 0x00000031322c7211 */ /* 0x000fe200078f10ff */
[----:B--2---:R-:W-:Y:S01]  /*2390*/  FADD.FTZ R59, R59, R40 ;  /* 0x000000283b3b7221 */ /* 0x004fe20000010000 */
[----:B------:R-:W-:Y:S01]  /*23a0*/  SHF.R.S32.HI R50, RZ, 0x2, R45 ;  /* 0x00000002ff327819 */ /* 0x000fe2000001142d */
[----:B------:R-:W-:Y:S01]  /*23b0*/  IMAD R48, R48, 0x28, R7 ;  /* 0x0000002830307824 */ /* 0x000fe200078e0207 */
[C---:B------:R-:W-:Y:S01]  /*23c0*/  LEA R43, R55.reuse, R46, 0x3 ;  /* 0x0000002e372b7211 */ /* 0x040fe200078e18ff */
[----:B------:R-:W-:Y:S01]  /*23d0*/  FADD.FTZ R58, R58, R41 ;  /* 0x000000293a3a7221 */ /* 0x000fe20000010000 */
[----:B------:R-:W-:Y:S01]  /*23e0*/  SHF.R.S32.HI R40, RZ, 0x2, R42 ;  /* 0x00000002ff287819 */ /* 0x000fe2000001142a */
[----:B------:R-:W-:Y:S01]  /*23f0*/  IMAD R50, R50, 0x28, R7 ;  /* 0x0000002832327824 */ /* 0x000fe200078e0207 */
[----:B------:R-:W-:-:S02]  /*2400*/  LEA R45, R55, R48, 0x3 ;  /* 0x00000030372d7211 */ /* 0x000fc400078e18ff */
[----:B------:R-:W0:Y:S01]  /*2410*/  LDS.64 R42, [R43] ;  /* 0x000000002b2a7984 */ /* 0x000e220000000a00 */
[----:B------:R-:W-:Y:S01]  /*2420*/  SHF.R.S32.HI R48, RZ, 0x2, R44 ;  /* 0x00000002ff307819 */ /* 0x000fe2000001142c */
[--C-:B------:R-:W-:Y:S01]  /*2430*/  IMAD R40, R40, 0x28, R7.reuse ;  /* 0x0000002828287824 */ /* 0x100fe200078e0207 */
[C---:B------:R-:W-:Y:S01]  /*2440*/  LEA R46, R55.reuse, R50, 0x3 ;  /* 0x00000032372e7211 */ /* 0x040fe200078e18ff */
[----:B------:R-:W1:Y:S02]  /*2450*/  LDS.64 R44, [R45] ;  /* 0x000000002d2c7984 */ /* 0x000e640000000a00 */
[----:B------:R-:W-:Y:S01]  /*2460*/  IMAD R48, R48, 0x28, R7 ;  /* 0x0000002830307824 */ /* 0x000fe200078e0207 */
[C---:B------:R-:W-:Y:S02]  /*2470*/  LEA R40, R55.reuse, R40, 0x3 ;  /* 0x0000002837287211 */ /* 0x040fe400078e18ff */
[----:B------:R-:W2:Y:S02]  /*2480*/  LDS.64 R46, [R46] ;  /* 0x000000002e2e7984 */ /* 0x000ea40000000a00 */
[----:B------:R-:W-:-:S02]  /*2490*/  LEA R50, R55, R48, 0x3 ;  /* 0x0000003037327211 */ /* 0x000fc400078e18ff */
        /* <DEDUP_REMOVED lines=13> */
.L_x_2742:
[----:B------:R-:W-:Y:S05]  /*2570*/  BSYNC B0 ;  /* 0x0000000000007941 */ /* 0x000fea0003800000 */
.L_x_2741:
        /* <DEDUP_REMOVED lines=23> */
.L_x_2745:
[----:B------:R-:W-:Y:S05]  /*26f0*/  BSYNC B0 ;  /* 0x0000000000007941 */ /* 0x000fea0003800000 */
.L_x_2744:
        /* <DEDUP_REMOVED lines=19> */
.L_x_2748:
[----:B------:R-:W2:Y:S04]  /*2830*/  LD.E.STRONG.GPU R42, desc[UR12][R40.64] ;  /* 0x0000000c282a7980 */ /* 0x000ea8000c10f900 */
[----:B--2---:R-:W-:Y:S01]  /*2840*/  CCTL.IVALL ;  /* 0x00000000ff00798f */ /* 0x004fe20002000000 */
[----:B------:R-:W-:Y:S05]  /*2850*/  YIELD ;  /* 0x0000000000007946 */ /* 0x000fea0003800000 */
[----:B-----5:R-:W-:-:S04]  /*2860*/  LOP3.LUT R42, R42, R43, RZ, 0x3c, !PT ;  /* 0x0000002b2a2a7212 */ /* 0x020fc800078e3cff */
[----:B------:R-:W-:-:S13]  /*2870*/  ISETP.GT.AND P0, PT, R42, -0x1, PT ;  /* 0xffffffff2a00780c */ /* 0x000fda0003f04270 */
[----:B------:R-:W-:Y:S05]  /*2880*/  @P0 BRA `(.L_x_2748) ;  /* 0xfffffffc00e80947 */ /* 0x000fea000383ffff */
.L_x_2747:
[----:B------:R-:W-:Y:S05]  /*2890*/  WARPSYNC.ALL ;  /* 0x0000000000007948 */ /* 0x000fea0003800000 */
[----:B------:R-:W-:Y:S06]  /*28a0*/  BAR.SYNC.DEFER_BLOCKING 0x0 ;  /* 0x0000000000007b1d */ /* 0x000fec0000010000 */
[----:B------:R-:W-:Y:S05]  /*28b0*/  BRA `(.L_x_2749) ;  /* 0x0000000000647947 */ /* 0x000fea0003800000 */
.L_x_2746:
[----:B------:R-:W-:Y:S01]  /*28c0*/  BAR.SYNC.DEFER_BLOCKING 0x0 ;  /* 0x0000000000007b1d */ /* 0x000fe20000010000 */
[----:B------:R-:W-:-:S13]  /*28d0*/  ISETP.NE.AND P0, PT, R8, RZ, PT ;  /* 0x000000ff0800720c */ /* 0x000fda0003f05270 */
[----:B------:R-:W-:Y:S05]  /*28e0*/  @P0 BRA `(.L_x_2750) ;  /* 0x0000000000500947 */ /* 0x000fea0003800000 */
[----:B0-----:R-:W0:Y:S01]  /*28f0*/  LDC.64 R40, c[0x0][0x268] ;  /* 0x00009a00ff287b82 */ /* 0x001e220000000a00 */
        /* <DEDUP_REMOVED lines=13> */
.L_x_2751:
[----:B------:R-:W2:Y:S04]  /*29d0*/  LD.E.STRONG.GPU R42, desc[UR12][R40.64] ;  /* 0x0000000c282a7980 */ /* 0x000ea8000c10f900 */
[----:B--2---:R-:W-:Y:S01]  /*29e0*/  CCTL.IVALL ;  /* 0x00000000ff00798f */ /* 0x004fe20002000000 */
[----:B------:R-:W-:Y:S05]  /*29f0*/  YIELD ;  /* 0x0000000000007946 */ /* 0x000fea0003800000 */
[----:B-----5:R-:W-:-:S04]  /*2a00*/  LOP3.LUT R42, R42, R43, RZ, 0x3c, !PT ;  /* 0x0000002b2a2a7212 */ /* 0x020fc800078e3cff */
[----:B------:R-:W-:-:S13]  /*2a10*/  ISETP.GT.AND P0, PT, R42, -0x1, PT ;  /* 0xffffffff2a00780c */ /* 0x000fda0003f04270 */
[----:B------:R-:W-:Y:S05]  /*2a20*/  @P0 BRA `(.L_x_2751) ;  /* 0xfffffffc00e80947 */ /* 0x000fea000383ffff */
.L_x_2750:
[----:B------:R-:W-:Y:S05]  /*2a30*/  WARPSYNC.ALL ;  /* 0x0000000000007948 */ /* 0x000fea0003800000 */
[----:B------:R-:W-:Y:S06]  /*2a40*/  BAR.SYNC.DEFER_BLOCKING 0x0 ;  /* 0x0000000000007b1d */ /* 0x000fec0000010000 */
.L_x_2749:
        /* <DEDUP_REMOVED lines=13> */
[--C-:B------:R-:W-:Y:S01]  /*2b20*/  HADD2.F32 R55, -RZ, R21.reuse.H0_H0 ;  /* 0x20000015ff377230 */ /* 0x100fe20000004100 */
[----:B------:R-:W0:Y:S01]  /*2b30*/  S2UR UR11, SR_CgaCtaId ;  /* 0x00000000000b79c3 */ /* 0x000e220000008800 */
[----:B------:R-:W-:Y:S01]  /*2b40*/  HADD2.F32 R51, -RZ, R21.H1_H1 ;  /* 0x30000015ff337230 */ /* 0x000fe20000004100 */
[----:B------:R-:W-:Y:S01]  /*2b50*/  UMOV UR5, 0x400 ;  /* 0x0000040000057882 */ /* 0x000fe20000000000 */
[----:B------:R-:W-:Y:S02]  /*2b60*/  USHF.L.U32 UR10, UR10, 0x1, URZ ;  /* 0x000000010a0a7899 */ /* 0x000fe4000800063f */
[----:B------:R-:W-:Y:S01]  /*2b70*/  UIADD3 UR5, UR5, 0x3480, URZ ;  /* 0x0000348005057890 */ /* 0x000fe2000fffe03f */
[----:B------:R-:W-:Y:S01]  /*2b80*/  FADD.FTZ R58, -R22, R51 ;  /* 0x00000033163a7221 */ /* 0x000fe20000010100 */
[----:B------:R-:W-:-:S02]  /*2b90*/  ULOP3.LUT UR10, UR10, 0xe, URZ, 0xc0, !UPT ;  /* 0x0000000e0a0a7892 */ /* 0x000fc4000f8ec03f */
[----:B------:R-:W-:Y:S02]  /*2ba0*/  UISETP.GE.U32.AND UP0, UPT, UR8, UR15, UPT ;  /* 0x0000000f0800728c */ /* 0x000fe4000bf06070 */
[----:B------:R-:W-:Y:S02]  /*2bb0*/  ULOP3.LUT UR4, UR4, 0x1, URZ, 0x3c, !UPT ;  /* 0x0000000104047892 */ /* 0x000fe4000f8e3c3f */
[----:B------:R-:W-:Y:S02]  /*2bc0*/  UISETP.GE.AND.EX UP0, UPT, UR9, UR7, UPT, UP0 ;  /* 0x000000070900728c */ /* 0x000fe4000bf06300 */
[----:B0-----:R-:W-:Y:S01]  /*2bd0*/  ULEA UR5, UR11, UR5, 0x18 ;  /* 0x000000050b057291 */ /* 0x001fe2000f8ec03f */
[----:B--2---:R-:W-:Y:S01]  /*2be0*/  @!P0 FADD.FTZ R43, RZ, R40 ;  /* 0x00000028ff2b8221 */ /* 0x004fe20000010000 */
[----:B------:R-:W-:Y:S01]  /*2bf0*/  @!P0 FADD.FTZ R42, RZ, R41 ;  /* 0x00000029ff2a8221 */ /* 0x000fe20000010000 */
[----:B------:R-:W-:-:S03]  /*2c00*/  LOP3.LUT P0, RZ, R8, 0xffffffef, RZ, 0xc0, !PT ;  /* 0xffffffef08ff7812 */ /* 0x000fc6000780c0ff */
[----:B------:R-:W0:Y:S04]  /*2c10*/  SHFL.BFLY PT, R44, R43, 0x8, 0x1f ;  /* 0x0d001f002b2c7f89 */ /* 0x000e2800000e0000 */
[----:B------:R-:W1:Y:S06]  /*2c20*/  SHFL.BFLY PT, R45, R42, 0x8, 0x1f ;  /* 0x0d001f002a2d7f89 */ /* 0x000e6c00000e0000 */
[----:B------:R-:W-:-:S04]  /*2c30*/  @!P0 SHF.R.U32.HI R21, RZ, 0x1, R8 ;  /* 0x00000001ff158819 */ /* 0x000fc80000011608 */
[----:B------:R-:W-:Y:S01]  /*2c40*/  @!P0 LOP3.LUT R57, R21, 0x7ffffff8, RZ, 0xc0, !PT ;  /* 0x7ffffff815398812 */ /* 0x000fe200078ec0ff */
[----:B------:R-:W-:Y:S02]  /*2c50*/  HADD2.F32 R21, -RZ, R17.H0_H0 ;  /* 0x20000011ff157230 */ /* 0x000fe40000004100 */
[----:B0-----:R-:W-:Y:S01]  /*2c60*/  FADD.FTZ R44, R44, R43 ;  /* 0x0000002b2c2c7221 */ /* 0x001fe20000010000 */
[----:B------:R-:W-:Y:S02]  /*2c70*/  HADD2.F32 R43, -RZ, R18.H0_H0 ;  /* 0x20000012ff2b7230 */ /* 0x000fe40000004100 */
[----:B-1----:R-:W-:Y:S02]  /*2c80*/  FADD.FTZ R45, R45, R42 ;  /* 0x0000002a2d2d7221 */ /* 0x002fe40000010000 */
[----:B------:R-:W0:Y:S04]  /*2c90*/  SHFL.BFLY PT, R47, R44, 0x4, 0x1f ;  /* 0x0c801f002c2f7f89 */ /* 0x000e2800000e0000 */
[----:B------:R-:W1:Y:S01]  /*2ca0*/  SHFL.BFLY PT, R46, R45, 0x4, 0x1f ;  /* 0x0c801f002d2e7f89 */ /* 0x000e6200000e0000 */
[----:B0-----:R-:W-:Y:S01]  /*2cb0*/  FADD.FTZ R47, R44, R47 ;  /* 0x0000002f2c2f7221 */ /* 0x001fe20000010000 */
[----:B------:R-:W-:-:S02]  /*2cc0*/  HADD2.F32 R44, -RZ, R19.H0_H0 ;  /* 0x20000013ff2c7230 */ /* 0x000fc40000004100 */
[----:B------:R-:W-:Y:S02]  /*2cd0*/  HADD2.F32 R19, -RZ, R19.H1_H1 ;  /* 0x30000013ff137230 */ /* 0x000fe40000004100 */
[----:B-1----:R-:W-:Y:S01]  /*2ce0*/  FADD.FTZ R46, R45, R46 ;  /* 0x0000002e2d2e7221 */ /* 0x002fe20000010000 */
[----:B------:R-:W0:Y:S01]  /*2cf0*/  SHFL.BFLY PT, R40, R47, 0x2, 0x1f ;  /* 0x0c401f002f287f89 */ /* 0x000e2200000e0000 */
[----:B------:R-:W-:Y:S02]  /*2d00*/  HADD2.F32 R45, -RZ, R18.H1_H1 ;  /* 0x30000012ff2d7230 */ /* 0x000fe40000004100 */
[--C-:B------:R-:W-:Y:S01]  /*2d10*/  HADD2.F32 R18, -RZ, R16.reuse.H0_H0 ;  /* 0x20000010ff127230 */ /* 0x100fe20000004100 */
[----:B------:R-:W1:Y:S01]  /*2d20*/  SHFL.BFLY PT, R41, R46, 0x2, 0x1f ;  /* 0x0c401f002e297f89 */ /* 0x000e6200000e0000 */
[----:B------:R-:W-:Y:S02]  /*2d30*/  HADD2.F32 R16, -RZ, R16.H1_H1 ;  /* 0x30000010ff107230 */ /* 0x000fe40000004100 */
[----:B0-----:R-:W-:Y:S01]  /*2d40*/  FADD.FTZ R48, R47, R40 ;  /* 0x000000282f307221 */ /* 0x001fe20000010000 */
[----:B------:R-:W-:-:S02]  /*2d50*/  HADD2.F32 R47, -RZ, R20.H0_H0 ;  /* 0x20000014ff2f7230 */ /* 0x000fc40000004100 */
[----:B-1----:R-:W-:Y:S01]  /*2d60*/  FADD.FTZ R49, R46, R41 ;  /* 0x000000292e317221 */ /* 0x002fe20000010000 */
[----:B------:R-:W-:Y:S01]  /*2d70*/  FADD.FTZ R46, -R22, R55 ;  /* 0x00000037162e7221 */ /* 0x000fe20000010100 */
[----:B------:R-:W0:Y:S04]  /*2d80*/  SHFL.BFLY PT, R41, R48, 0x1, 0x1f ;  /* 0x0c201f0030297f89 */ /* 0x000e2800000e0000 */
[----:B------:R-:W1:Y:S01]  /*2d90*/  SHFL.BFLY PT, R42, R49, 0x1, 0x1f ;  /* 0x0c201f00312a7f89 */ /* 0x000e6200000e0000 */
[----:B0-----:R-:W-:Y:S01]  /*2da0*/  FADD.FTZ R40, R48, R41 ;  /* 0x0000002930287221 */ /* 0x001fe20000010000 */
[----:B-1----:R-:W-:Y:S01]  /*2db0*/  FADD.FTZ R41, R49, R42 ;  /* 0x0000002a31297221 */ /* 0x002fe20000010000 */
[----:B------:R-:W-:Y:S01]  /*2dc0*/  FADD.FTZ R42, -R22, R47 ;  /* 0x0000002f162a7221 */ /* 0x000fe20000010100 */
[----:B------:R-:W-:-:S02]  /*2dd0*/  HADD2.F32 R47, -RZ, R20.H1_H1 ;  /* 0x30000014ff2f7230 */ /* 0x000fc40000004100 */
[----:B------:R-:W-:Y:S01]  /*2de0*/  @!P0 FMUL.FTZ R40, R40, 2.4414062863797880709e-05 ;  /* 0x37cccccd28288820 */ /* 0x000fe20000410000 */
[----:B------:R-:W-:Y:S01]  /*2df0*/  @!P0 FMUL.FTZ R41, R41, 2.4414062863797880709e-05 ;  /* 0x37cccccd29298820 */ /* 0x000fe20000410000 */
[----:B------:R-:W-:Y:S01]  /*2e00*/  FMUL.FTZ R49, R9, R42 ;  /* 0x0000002a09317220 */ /* 0x000fe20000410000 */
[----:B------:R-:W-:-:S03]  /*2e10*/  FADD.FTZ R42, -R22, R47 ;  /* 0x0000002f162a7221 */ /* 0x000fc60000010100 */
[----:B------:R-:W-:Y:S01]  /*2e20*/  FFMA.FTZ R49, R49, R43, R18 ;  /* 0x0000002b31317223 */ /* 0x000fe20000010012 */
[----:B------:R0:W-:Y:S01]  /*2e30*/  @!P0 STS.64 [R57+UR5], R40 ;  /* 0x0000002839008988 */ /* 0x0001e20008000a05 */
[C---:B------:R-:W-:Y:S01]  /*2e40*/  FMUL.FTZ R47, R9.reuse, R42 ;  /* 0x0000002a092f7220 */ /* 0x040fe20000410000 */
[----:B------:R-:W-:Y:S01]  /*2e50*/  FMUL.FTZ R42, R9, R46 ;  /* 0x0000002e092a7220 */ /* 0x000fe20000410000 */
[----:B------:R-:W-:Y:S01]  /*2e60*/  FMUL.FTZ R55, R49, -1.4426950216293334961 ;  /* 0xbfb8aa3b31377820 */ /* 0x000fe20000410000 */
[----:B------:R-:W-:Y:S02]  /*2e70*/  HADD2.F32 R46, -RZ, R17.H1_H1 ;  /* 0x30000011ff2e7230 */ /* 0x000fe40000004100 */
[----:B------:R-:W-:Y:S01]  /*2e80*/  FFMA.FTZ R48, R47, R45, R16 ;  /* 0x0000002d2f307223 */ /* 0x000fe20000010010 */
[----:B------:R-:W-:Y:S01]  /*2e90*/  FFMA.FTZ R50, R42, R44, R21 ;  /* 0x0000002c2a327223 */ /* 0x000fe20000010015 */
[----:B------:R-:W-:Y:S02]  /*2ea0*/  FMUL.FTZ R17, R9, R58 ;  /* 0x0000003a09117220 */ /* 0x000fe40000410000 */
[----:B------:R-:W-:Y:S01]  /*2eb0*/  FMUL.FTZ R56, R48, -1.4426950216293334961 ;  /* 0xbfb8aa3b30387820 */ /* 0x000fe20000410000 */
[----:B------:R-:W1:Y:S01]  /*2ec0*/  MUFU.EX2 R55, R55 ;  /* 0x0000003700377308 */ /* 0x000e620000000800 */
[----:B------:R-:W-:Y:S01]  /*2ed0*/  FMUL.FTZ R59, R50, -1.4426950216293334961 ;  /* 0xbfb8aa3b323b7820 */ /* 0x000fe20000410000 */
[----:B------:R-:W-:-:S04]  /*2ee0*/  FFMA.FTZ R51, R17, R19, R46 ;  /* 0x0000001311337223 */ /* 0x000fc8000001002e */
[----:B------:R-:W-:Y:S02]  /*2ef0*/  FMUL.FTZ R60, R51, -1.4426950216293334961 ;  /* 0xbfb8aa3b333c7820 */ /* 0x000fe40000410000 */
[----:B------:R-:W2:Y:S08]  /*2f00*/  MUFU.EX2 R56, R56 ;  /* 0x0000003800387308 */ /* 0x000eb00000000800 */
[----:B------:R-:W0:Y:S01]  /*2f10*/  MUFU.EX2 R59, R59 ;  /* 0x0000003b003b7308 */ /* 0x000e220000000800 */
[----:B-1----:R-:W-:-:S07]  /*2f20*/  FADD.FTZ R55, R55, 1 ;  /* 0x3f80000037377421 */ /* 0x002fce0000010000 */
[----:B------:R-:W1:Y:S01]  /*2f30*/  MUFU.RCP R55, R55 ;  /* 0x0000003700377308 */ /* 0x000e620000001000 */
[----:B--2---:R-:W-:-:S07]  /*2f40*/  FADD.FTZ R56, R56, 1 ;  /* 0x3f80000038387421 */ /* 0x004fce0000010000 */
[----:B------:R-:W2:Y:S01]  /*2f50*/  MUFU.RCP R56, R56 ;  /* 0x0000003800387308 */ /* 0x000ea20000001000 */
[----:B0-----:R-:W-:-:S07]  /*2f60*/  FADD.FTZ R41, R59, 1 ;  /* 0x3f8000003b297421 */ /* 0x001fce0000010000 */
[----:B------:R-:W0:Y:S01]  /*2f70*/  MUFU.EX2 R40, R60 ;  /* 0x0000003c00287308 */ /* 0x000e220000000800 */
[----:B-1----:R-:W-:-:S04]  /*2f80*/  FADD.FTZ R58, -R55, 1 ;  /* 0x3f800000373a7421 */ /* 0x002fc80000010100 */
[----:B------:R-:W-:-:S03]  /*2f90*/  FFMA.FTZ R58, R49, R58, 1 ;  /* 0x3f800000313a7423 */ /* 0x000fc6000001003a */
[----:B------:R-:W1:Y:S01]  /*2fa0*/  MUFU.RCP R41, R41 ;  /* 0x0000002900297308 */ /* 0x000e620000001000 */
[----:B--2---:R-:W-:Y:S01]  /*2fb0*/  FADD.FTZ R49, -R56, 1 ;  /* 0x3f80000038317421 */ /* 0x004fe20000010100 */
[----:B------:R-:W-:-:S03]  /*2fc0*/  FMUL.FTZ R55, R55, R58 ;  /* 0x0000003a37377220 */ /* 0x000fc60000410000 */
[----:B------:R-:W-:Y:S01]  /*2fd0*/  FFMA.FTZ R49, R48, R49, 1 ;  /* 0x3f80000030317423 */ /* 0x000fe20000010031 */
[----:B0-----:R-:W-:-:S03]  /*2fe0*/  FADD.FTZ R59, R40, 1 ;  /* 0x3f800000283b7421 */ /* 0x001fc60000010000 */
[----:B------:R-:W-:Y:S01]  /*2ff0*/  FMUL.FTZ R49, R56, R49 ;  /* 0x0000003138317220 */ /* 0x000fe20000410000 */
[----:B------:R-:W0:Y:S01]  /*3000*/  MUFU.RCP R48, R59 ;  /* 0x0000003b00307308 */ /* 0x000e220000001000 */
[----:B-1----:R-:W-:-:S04]  /*3010*/  FADD.FTZ R57, -R41, 1 ;  /* 0x3f80000029397421 */ /* 0x002fc80000010100 */
[----:B------:R-:W-:Y:S01]  /*3020*/  FFMA.FTZ R50, R50, R57, 1 ;  /* 0x3f80000032327423 */ /* 0x000fe20000010039 */
[----:B------:R-:W-:-:S03]  /*3030*/  HADD2.F32 R57, -RZ, R12.H0_H0 ;  /* 0x2000000cff397230 */ /* 0x000fc60000004100 */
[----:B------:R-:W-:Y:S02]  /*3040*/  FMUL.FTZ R41, R41, R50 ;  /* 0x0000003229297220 */ /* 0x000fe40000410000 */
[----:B------:R-:W-:Y:S01]  /*3050*/  FADD.FTZ R40, -R22, R57 ;  /* 0x0000003916287221 */ /* 0x000fe20000010100 */
[----:B------:R-:W-:Y:S02]  /*3060*/  HADD2.F32 R57, -RZ, R12.H1_H1 ;  /* 0x3000000cff397230 */ /* 0x000fe40000004100 */
[----:B0-----:R-:W-:Y:S01]  /*3070*/  FADD.FTZ R12, -R48, 1 ;  /* 0x3f800000300c7421 */ /* 0x001fe20000010100 */
[----:B------:R-:W-:Y:S02]  /*3080*/  FMUL.FTZ R40, R9, R40 ;  /* 0x0000002809287220 */ /* 0x000fe40000410000 */
[----:B------:R-:W-:Y:S01]  /*3090*/  FADD.FTZ R50, -R22, R57 ;  /* 0x0000003916327221 */ /* 0x000fe20000010100 */
[----:B------:R-:W-:Y:S01]  /*30a0*/  FFMA.FTZ R51, R51, R12, 1 ;  /* 0x3f80000033337423 */ /* 0x000fe2000001000c */
[----:B------:R-:W-:-:S02]  /*30b0*/  FFMA.FTZ R12, R43, R40, R18 ;  /* 0x000000282b0c7223 */ /* 0x000fc40000010012 */
[----:B------:R-:W-:Y:S01]  /*30c0*/  FMUL.FTZ R50, R9, R50 ;  /* 0x0000003209327220 */ /* 0x000fe20000410000 */
[----:B------:R-:W-:Y:S01]  /*30d0*/  FMUL.FTZ R51, R48, R51 ;  /* 0x0000003330337220 */ /* 0x000fe20000410000 */
[----:B------:R-:W-:Y:S02]  /*30e0*/  FMUL.FTZ R59, R12, -1.4426950216293334961 ;  /* 0xbfb8aa3b0c3b7820 */ /* 0x000fe40000410000 */
[----:B------:R-:W-:-:S04]  /*30f0*/  FFMA.FTZ R56, R45, R50, R16 ;  /* 0x000000322d387223 */ /* 0x000fc80000010010 */
[----:B------:R-:W-:Y:S01]  /*3100*/  FMUL.FTZ R58, R56, -1.4426950216293334961 ;  /* 0xbfb8aa3b383a7820 */ /* 0x000fe20000410000 */
[----:B------:R-:W0:Y:S08]  /*3110*/  MUFU.EX2 R59, R59 ;  /* 0x0000003b003b7308 */ /* 0x000e300000000800 */
[----:B------:R-:W1:Y:S01]  /*3120*/  MUFU.EX2 R58, R58 ;  /* 0x0000003a003a7308 */ /* 0x000e620000000800 */
[----:B0-----:R-:W-:-:S07]  /*3130*/  FADD.FTZ R60, R59, 1 ;  /* 0x3f8000003b3c7421 */ /* 0x001fce0000010000 */
[----:B------:R0:W2:Y:S01]  /*3140*/  MUFU.RCP R57, R60 ;  /* 0x0000003c00397308 */ /* 0x0000a20000001000 */
[----:B-1----:R-:W-:Y:S01]  /*3150*/  FADD.FTZ R58, R58, 1 ;  /* 0x3f8000003a3a7421 */ /* 0x002fe20000010000 */
[----:B0-----:R-:W-:-:S06]  /*3160*/  HADD2.F32 R60, -RZ, R11.H0_H0 ;  /* 0x2000000bff3c7230 */ /* 0x001fcc0000004100 */
[----:B------:R-:W0:Y:S01]  /*3170*/  MUFU.RCP R58, R58 ;  /* 0x0000003a003a7308 */ /* 0x000e220000001000 */
[----:B------:R-:W-:Y:S02]  /*3180*/  HADD2.F32 R11, -RZ, R11.H1_H1 ;  /* 0x3000000bff0b7230 */ /* 0x000fe40000004100 */
[----:B--2---:R-:W-:-:S04]  /*3190*/  FADD.FTZ R61, -R57, 1 ;  /* 0x3f800000393d7421 */ /* 0x004fc80000010100 */
[----:B------:R-:W-:Y:S01]  /*31a0*/  FFMA.FTZ R12, R12, R61, 1 ;  /* 0x3f8000000c0c7423 */ /* 0x000fe2000001003d */
[----:B------:R-:W-:-:S03]  /*31b0*/  HADD2.F32 R61, -RZ, R20.H0_H0 ;  /* 0x20000014ff3d7230 */ /* 0x000fc60000004100 */
[----:B------:R-:W-:Y:S01]  /*31c0*/  FMUL.FTZ R57, R57, R12 ;  /* 0x0000000c39397220 */ /* 0x000fe20000410000 */
[----:B0-----:R-:W-:Y:S01]  /*31d0*/  FADD.FTZ R59, -R58, 1 ;  /* 0x3f8000003a3b7421 */ /* 0x001fe20000010100 */
[----:B------:R-:W-:-:S03]  /*31e0*/  FADD.FTZ R20, -R22, R61 ;  /* 0x0000003d16147221 */ /* 0x000fc60000010100 */
[----:B------:R-:W-:Y:S01]  /*31f0*/  FFMA.FTZ R59, R56, R59, 1 ;  /* 0x3f800000383b7423 */ /* 0x000fe2000001003b */
[--C-:B------:R-:W-:Y:S02]  /*3200*/  HADD2.F32 R56, -RZ, R14.reuse.H0_H0 ;  /* 0x2000000eff387230 */ /* 0x100fe40000004100 */
[----:B------:R-:W-:Y:S01]  /*3210*/  FMUL.FTZ R61, R9, R20 ;  /* 0x00000014093d7220 */ /* 0x000fe20000410000 */
[----:B------:R-:W-:Y:S02]  /*3220*/  HADD2.F32 R14, -RZ, R14.H1_H1 ;  /* 0x3000000eff0e7230 */ /* 0x000fe40000004100 */
[----:B------:R-:W-:Y:S01]  /*3230*/  FMUL.FTZ R12, R58, R59 ;  /* 0x0000003b3a0c7220 */ /* 0x000fe20000410000 */
[--C-:B------:R-:W-:Y:S02]  /*3240*/  HADD2.F32 R59, -RZ, R13.reuse.H0_H0 ;  /* 0x2000000dff3b7230 */ /* 0x100fe40000004100 */
[----:B------:R-:W-:Y:S01]  /*3250*/  FMUL.FTZ R55, R56, R55 ;  /* 0x0000003738377220 */ /* 0x000fe20000410000 */
[----:B------:R-:W-:-:S02]  /*3260*/  HADD2.F32 R13, -RZ, R13.H1_H1 ;  /* 0x3000000dff0d7230 */ /* 0x000fc40000004100 */
[----:B------:R-:W-:Y:S01]  /*3270*/  FMUL.FTZ R49, R14, R49 ;  /* 0x000000310e317220 */ /* 0x000fe20000410000 */
[----:B------:R-:W-:Y:S02]  /*3280*/  HADD2.F32 R14, -RZ, R15.H0_H0 ;  /* 0x2000000fff0e7230 */ /* 0x000fe40000004100 */
[----:B------:R-:W-:-:S04]  /*3290*/  FADD.FTZ R48, -R22, R59 ;  /* 0x0000003b16307221 */ /* 0x000fc80000010100 */
[----:B------:R-:W-:Y:S01]  /*32a0*/  FMUL.FTZ R48, R9, R48 ;  /* 0x0000003009307220 */ /* 0x000fe20000410000 */
[----:B------:R-:W-:Y:S01]  /*32b0*/  FMUL.FTZ R41, R14, R41 ;  /* 0x000000290e297220 */ /* 0x000fe20000410000 */
[----:B------:R-:W-:Y:S02]  /*32c0*/  HADD2.F32 R14, -RZ, R15.H1_H1 ;  /* 0x3000000fff0e7230 */ /* 0x000fe40000004100 */
[----:B------:R-:W-:-:S03]  /*32d0*/  FFMA.FTZ R56, R44, R48, R21 ;  /* 0x000000302c387223 */ /* 0x000fc60000010015 */
[----:B------:R-:W-:Y:S01]  /*32e0*/  FMUL.FTZ R51, R14, R51 ;  /* 0x000000330e337220 */ /* 0x000fe20000410000 */
[----:B------:R-:W-:Y:S01]  /*32f0*/  FMUL.FTZ R58, R56, -1.4426950216293334961 ;  /* 0xbfb8aa3b383a7820 */ /* 0x000fe20000410000 */
[----:B------:R-:W-:-:S05]  /*3300*/  LEA R14, R6, UR14, 0x2 ;  /* 0x0000000e060e7c11 */ /* 0x000fca000f8e10ff */
[----:B------:R-:W0:Y:S01]  /*3310*/  MUFU.EX2 R58, R58 ;  /* 0x0000003a003a7308 */ /* 0x000e220000000800 */
[----:B------:R-:W-:-:S04]  /*3320*/  IMAD.WIDE.U32 R14, R14, -0x33333333, RZ ;  /* 0xcccccccd0e0e7825 */ /* 0x000fc800078e00ff */
[----:B------:R-:W-:-:S05]  /*3330*/  HADD2.F32 R14, -RZ, R10.H0_H0 ;  /* 0x2000000aff0e7230 */ /* 0x000fca0000004100 */
[----:B------:R-:W-:Y:S01]  /*3340*/  FMUL.FTZ R14, R14, R57 ;  /* 0x000000390e0e7220 */ /* 0x000fe20000410000 */
[----:B------:R-:W-:-:S05]  /*3350*/  HADD2.F32 R57, -RZ, R10.H1_H1 ;  /* 0x3000000aff397230 */ /* 0x000fca0000004100 */
[----:B------:R-:W-:Y:S01]  /*3360*/  FMUL.FTZ R10, R57, R12 ;  /* 0x0000000c390a7220 */ /* 0x000fe20000410000 */
[----:B0-----:R-:W-:Y:S01]  /*3370*/  FADD.FTZ R59, R58, 1 ;  /* 0x3f8000003a3b7421 */ /* 0x001fe20000010000 */
[----:B------:R-:W-:-:S04]  /*3380*/  SHF.R.U32.HI R58, RZ, 0x7, R15 ;  /* 0x00000007ff3a7819 */ /* 0x000fc8000001160f */
[----:B------:R-:W-:Y:S01]  /*3390*/  IADD3 R58, R58, -UR10, RZ ;  /* 0x8000000a3a3a7c10 */ /* 0x000fe2000fffe0ff */
[----:B------:R-:W0:Y:S01]  /*33a0*/  MUFU.RCP R59, R59 ;  /* 0x0000003b003b7308 */ /* 0x000e220000001000 */
[----:B------:R-:W-:Y:S02]  /*33b0*/  ULDC.64 UR10, c[0x0][0x210] ;  /* 0x00008400000a7ab9 */ /* 0x000fe40000000a00 */
[----:B------:R-:W-:Y:S01]  /*33c0*/  LEA R12, R58, UR5, 0x3 ;  /* 0x000000053a0c7c11 */ /* 0x000fe2000f8e18ff */
[----:B------:R-:W-:Y:S01]  /*33d0*/  UMOV UR5, UR9 ;  /* 0x0000000900057c82 */ /* 0x000fe20008000000 */
[----:B0-----:R-:W-:-:S04]  /*33e0*/  FADD.FTZ R15, -R59, 1 ;  /* 0x3f8000003b0f7421 */ /* 0x001fc80000010100 */
[----:B------:R-:W-:-:S04]  /*33f0*/  FFMA.FTZ R56, R56, R15, 1 ;  /* 0x3f80000038387423 */ /* 0x000fc8000001000f */
[----:B------:R-:W-:Y:S01]  /*3400*/  FMUL.FTZ R15, R59, R56 ;  /* 0x000000383b0f7220 */ /* 0x000fe20000410000 */
[----:B------:R-:W-:Y:S01]  /*3410*/  FADD.FTZ R56, -R22, R13 ;  /* 0x0000000d16387221 */ /* 0x000fe20000010100 */
[----:B------:R-:W-:Y:S02]  /*3420*/  BAR.SYNC.DEFER_BLOCKING 0x0 ;  /* 0x0000000000007b1d */ /* 0x000fe40000010000 */
[----:B------:R-:W-:Y:S01]  /*3430*/  FMUL.FTZ R15, R60, R15 ;  /* 0x0000000f3c0f7220 */ /* 0x000fe20000410000 */
[----:B------:R-:W-:-:S04]  /*3440*/  FMUL.FTZ R56, R9, R56 ;  /* 0x0000003809387220 */ /* 0x000fc80000410000 */
[----:B------:R-:W-:-:S04]  /*3450*/  FFMA.FTZ R57, R19, R56, R46 ;  /* 0x0000003813397223 */ /* 0x000fc8000001002e */
[----:B------:R-:W-:-:S06]  /*3460*/  FMUL.FTZ R59, R57, -1.4426950216293334961 ;  /* 0xbfb8aa3b393b7820 */ /* 0x000fcc0000410000 */
[----:B------:R-:W0:Y:S01]  /*3470*/  MUFU.EX2 R59, R59 ;  /* 0x0000003b003b7308 */ /* 0x000e220000000800 */
[----:B------:R-:W1:Y:S01]  /*3480*/  LDS.64 R12, [R12] ;  /* 0x000000000c0c7984 */ /* 0x000e620000000a00 */
[----:B0-----:R-:W-:-:S06]  /*3490*/  FADD.FTZ R58, R59, 1 ;  /* 0x3f8000003b3a7421 */ /* 0x001fcc0000010000 */
[----:B------:R-:W0:Y:S02]  /*34a0*/  MUFU.RCP R58, R58 ;  /* 0x0000003a003a7308 */ /* 0x000e240000001000 */
[----:B0-----:R-:W-:-:S04]  /*34b0*/  FADD.FTZ R60, -R58, 1 ;  /* 0x3f8000003a3c7421 */ /* 0x001fc80000010100 */
[----:B------:R-:W-:Y:S01]  /*34c0*/  FFMA.FTZ R57, R57, R60, 1 ;  /* 0x3f80000039397423 */ /* 0x000fe2000001003c */
[--C-:B-1----:R-:W-:Y:S01]  /*34d0*/  FFMA.FTZ R20, R43, R55, -R12.reuse ;  /* 0x000000372b147223 */ /* 0x102fe2000001080c */
[--C-:B------:R-:W-:Y:S02]  /*34e0*/  HADD2.F32 R55, -RZ, R32.reuse.H0_H0 ;  /* 0x20000020ff377230 */ /* 0x100fe40000004100 */
[----:B------:R-:W-:Y:S01]  /*34f0*/  FMUL.FTZ R60, R58, R57 ;  /* 0x000000393a3c7220 */ /* 0x000fe20000410000 */
[----:B------:R-:W-:Y:S01]  /*3500*/  FFMA.FTZ R41, R44, R41, -R12 ;  /* 0x000000292c297223 */ /* 0x000fe2000001080c */
[----:B------:R-:W-:Y:S01]  /*3510*/  FFMA.FTZ R20, R61, -R13, R20 ;  /* 0x8000000d3d147223 */ /* 0x000fe20000010014 */
[----:B------:R-:W-:Y:S01]  /*3520*/  FFMA.FTZ R51, R19, R51, -R12 ;  /* 0x0000003313337223 */ /* 0x000fe2000001080c */
[----:B------:R-:W-:Y:S01]  /*3530*/  FADD.FTZ R58, -R22, R55 ;  /* 0x00000037163a7221 */ /* 0x000fe20000010100 */
[----:B------:R-:W-:Y:S01]  /*3540*/  FMUL.FTZ R11, R11, R60 ;  /* 0x0000003c0b0b7220 */ /* 0x000fe20000410000 */
[----:B------:R-:W-:-:S02]  /*3550*/  HADD2.F32 R60, -RZ, R32.H1_H1 ;  /* 0x30000020ff3c7230 */ /* 0x000fc40000004100 */
[----:B------:R-:W-:Y:S01]  /*3560*/  FFMA.FTZ R32, R45, R49, -R12 ;  /* 0x000000312d207223 */ /* 0x000fe2000001080c */
[----:B------:R-:W-:Y:S01]  /*3570*/  FMUL.FTZ R58, R9, R58 ;  /* 0x0000003a093a7220 */ /* 0x000fe20000410000 */
[-C--:B------:R-:W-:Y:S01]  /*3580*/  FFMA.FTZ R42, R42, -R13.reuse, R41 ;  /* 0x8000000d2a2a7223 */ /* 0x080fe20000010029 */
[----:B------:R-:W-:Y:S02]  /*3590*/  HADD2.F32 R41, -RZ, R34.H0_H0 ;  /* 0x20000022ff297230 */ /* 0x000fe40000004100 */
[-C--:B------:R-:W-:Y:S01]  /*35a0*/  FFMA.FTZ R32, R47, -R13.reuse, R32 ;  /* 0x8000000d2f207223 */ /* 0x080fe20000010020 */
[----:B------:R-:W-:Y:S01]  /*35b0*/  FFMA.FTZ R55, R43, R58, R18 ;  /* 0x0000003a2b377223 */ /* 0x000fe20000010012 */
[----:B------:R-:W-:Y:S01]  /*35c0*/  FADD.FTZ R47, -R22, R60 ;  /* 0x0000003c162f7221 */ /* 0x000fe20000010100 */
[----:B------:R-:W-:Y:S01]  /*35d0*/  FFMA.FTZ R17, R17, -R13, R51 ;  /* 0x8000000d11117223 */ /* 0x000fe20000010033 */
[----:B------:R-:W-:Y:S01]  /*35e0*/  FFMA.FTZ R11, R19, R11, -R12 ;  /* 0x0000000b130b7223 */ /* 0x000fe2000001080c */
[----:B------:R-:W-:Y:S01]  /*35f0*/  FMUL.FTZ R59, R55, -1.4426950216293334961 ;  /* 0xbfb8aa3b373b7820 */ /* 0x000fe20000410000 */
[C---:B------:R-:W-:Y:S01]  /*3600*/  FMUL.FTZ R20, R9.reuse, R20 ;  /* 0x0000001409147220 */ /* 0x040fe20000410000 */
[C---:B------:R-:W-:Y:S01]  /*3610*/  FMUL.FTZ R42, R9.reuse, R42 ;  /* 0x0000002a092a7220 */ /* 0x040fe20000410000 */
[----:B------:R-:W-:Y:S01]  /*3620*/  FFMA.FTZ R56, R56, -R13, R11 ;  /* 0x8000000d38387223 */ /* 0x000fe2000001000b */
[C---:B------:R-:W-:Y:S01]  /*3630*/  FMUL.FTZ R11, R9.reuse, R32 ;  /* 0x00000020090b7220 */ /* 0x040fe20000410000 */
[----:B------:R-:W-:Y:S01]  /*3640*/  FMUL.FTZ R17, R9, R17 ;  /* 0x0000001109117220 */ /* 0x000fe20000410000 */
[----:B------:R-:W0:Y:S03]  /*3650*/  MUFU.EX2 R59, R59 ;  /* 0x0000003b003b7308 */ /* 0x000e260000000800 */
[----:B------:R-:W-:-:S02]  /*3660*/  F2FP.F16.F32.PACK_AB R20, R11, R20 ;  /* 0x000000140b14723e */ /* 0x000fc400000000ff */
[----:B------:R-:W-:Y:S01]  /*3670*/  F2FP.F16.F32.PACK_AB R42, R17, R42 ;  /* 0x0000002a112a723e */ /* 0x000fe200000000ff */
[----:B0-----:R-:W-:-:S04]  /*3680*/  FADD.FTZ R61, R59, 1 ;  /* 0x3f8000003b3d7421 */ /* 0x001fc80000010000 */
[----:B------:R-:W0:Y:S02]  /*3690*/  MUFU.RCP R57, R61 ;  /* 0x0000003d00397308 */ /* 0x000e240000001000 */
[----:B0-----:R-:W-:-:S04]  /*36a0*/  FADD.FTZ R60, -R57, 1 ;  /* 0x3f800000393c7421 */ /* 0x001fc80000010100 */
[----:B------:R-:W-:Y:S01]  /*36b0*/  FFMA.FTZ R55, R55, R60, 1 ;  /* 0x3f80000037377423 */ /* 0x000fe2000001003c */
[----:B------:R-:W-:-:S03]  /*36c0*/  FMUL.FTZ R60, R9, R47 ;  /* 0x0000002f093c7220 */ /* 0x000fc60000410000 */
[----:B------:R-:W-:Y:S01]  /*36d0*/  FMUL.FTZ R57, R57, R55 ;  /* 0x0000003739397220 */ /* 0x000fe20000410000 */
[----:B------:R-:W-:-:S03]  /*36e0*/  FFMA.FTZ R47, R45, R60, R16 ;  /* 0x0000003c2d2f7223 */ /* 0x000fc60000010010 */
[----:B------:R-:W-:Y:S01]  /*36f0*/  FMUL.FTZ R41, R41, R57 ;  /* 0x0000003929297220 */ /* 0x000fe20000410000 */
[----:B------:R-:W-:-:S03]  /*3700*/  FMUL.FTZ R55, R47, -1.4426950216293334961 ;  /* 0xbfb8aa3b2f377820 */ /* 0x000fc60000410000 */
[----:B------:R-:W-:-:S03]  /*3710*/  FFMA.FTZ R41, R43, R41, -R12 ;  /* 0x000000292b297223 */ /* 0x000fc6000001080c */
[----:B------:R-:W0:Y:S01]  /*3720*/  MUFU.EX2 R55, R55 ;  /* 0x0000003700377308 */ /* 0x000e220000000800 */
[----:B------:R-:W-:-:S04]  /*3730*/  FFMA.FTZ R58, R58, -R13, R41 ;  /* 0x8000000d3a3a7223 */ /* 0x000fc80000010029 */
[----:B------:R-:W-:Y:S01]  /*3740*/  FMUL.FTZ R58, R9, R58 ;  /* 0x0000003a093a7220 */ /* 0x000fe20000410000 */
[----:B0-----:R-:W-:-:S06]  /*3750*/  FADD.FTZ R49, R55, 1 ;  /* 0x3f80000037317421 */ /* 0x001fcc0000010000 */
[----:B------:R-:W0:Y:S02]  /*3760*/  MUFU.RCP R49, R49 ;  /* 0x0000003100317308 */ /* 0x000e240000001000 */
[----:B0-----:R-:W-:-:S04]  /*3770*/  FADD.FTZ R57, -R49, 1 ;  /* 0x3f80000031397421 */ /* 0x001fc80000010100 */
[----:B------:R-:W-:Y:S01]  /*3780*/  FFMA.FTZ R57, R47, R57, 1 ;  /* 0x3f8000002f397423 */ /* 0x000fe20000010039 */
[--C-:B------:R-:W-:Y:S02]  /*3790*/  HADD2.F32 R47, -RZ, R33.reuse.H0_H0 ;  /* 0x20000021ff2f7230 */ /* 0x100fe40000004100 */
[----:B------:R-:W-:Y:S02]  /*37a0*/  HADD2.F32 R33, -RZ, R33.H1_H1 ;  /* 0x30000021ff217230 */ /* 0x000fe40000004100 */
[----:B------:R-:W-:Y:S01]  /*37b0*/  FMUL.FTZ R57, R49, R57 ;  /* 0x0000003931397220 */ /* 0x000fe20000410000 */
[C---:B------:R-:W-:Y:S01]  /*37c0*/  FADD.FTZ R55, -R22.reuse, R47 ;  /* 0x0000002f16377221 */ /* 0x040fe20000010100 */
[----:B------:R-:W-:Y:S02]  /*37d0*/  HADD2.F32 R47, -RZ, R34.H1_H1 ;  /* 0x30000022ff2f7230 */ /* 0x000fe40000004100 */
[----:B------:R-:W-:Y:S01]  /*37e0*/  FADD.FTZ R51, -R22, R33 ;  /* 0x0000002116337221 */ /* 0x000fe20000010100 */
[----:B------:R-:W-:-:S02]  /*37f0*/  FMUL.FTZ R34, R9, R55 ;  /* 0x0000003709227220 */ /* 0x000fc40000410000 */
[----:B------:R-:W-:Y:S02]  /*3800*/  FMUL.FTZ R47, R47, R57 ;  /* 0x000000392f2f7220 */ /* 0x000fe40000410000 */
[----:B------:R-:W-:Y:S02]  /*3810*/  FFMA.FTZ R49, R44, R34, R21 ;  /* 0x000000222c317223 */ /* 0x000fe40000010015 */
[----:B------:R-:W-:Y:S02]  /*3820*/  FFMA.FTZ R47, R45, R47, -R12 ;  /* 0x0000002f2d2f7223 */ /* 0x000fe4000001080c */
[----:B------:R-:W-:Y:S02]  /*3830*/  FMUL.FTZ R57, R49, -1.4426950216293334961 ;  /* 0xbfb8aa3b31397820 */ /* 0x000fe40000410000 */
[----:B------:R-:W-:-:S04]  /*3840*/  FFMA.FTZ R60, R60, -R13, R47 ;  /* 0x8000000d3c3c7223 */ /* 0x000fc8000001002f */
[----:B------:R-:W0:Y:S02]  /*3850*/  MUFU.EX2 R57, R57 ;  /* 0x0000003900397308 */ /* 0x000e240000000800 */
[----:B0-----:R-:W-:Y:S01]  /*3860*/  FADD.FTZ R59, R57, 1 ;  /* 0x3f800000393b7421 */ /* 0x001fe20000010000 */
[----:B------:R-:W-:Y:S01]  /*3870*/  FFMA.FTZ R57, R43, R14, -R12 ;  /* 0x0000000e2b397223 */ /* 0x000fe2000001080c */
[----:B------:R-:W-:-:S04]  /*3880*/  HADD2.F32 R14, -RZ, R35.H0_H0 ;  /* 0x20000023ff0e7230 */ /* 0x000fc80000004100 */
[----:B------:R-:W0:Y:S01]  /*3890*/  MUFU.RCP R55, R59 ;  /* 0x0000003b00377308 */ /* 0x000e220000001000 */
[----:B------:R-:W-:-:S04]  /*38a0*/  FFMA.FTZ R40, R40, -R13, R57 ;  /* 0x8000000d28287223 */ /* 0x000fc80000010039 */
[----:B------:R-:W-:Y:S01]  /*38b0*/  FMUL.FTZ R40, R9, R40 ;  /* 0x0000002809287220 */ /* 0x000fe20000410000 */
        /* <DEDUP_REMOVED lines=11> */
[----:B0-----:R-:W-:Y:S01]  /*3970*/  FADD.FTZ R51, R61, 1 ;  /* 0x3f8000003d337421 */ /* 0x001fe20000010000 */
[----:B------:R-:W-:-:S05]  /*3980*/  HADD2.F32 R61, -RZ, R36.H1_H1 ;  /* 0x30000024ff3d7230 */ /* 0x000fca0000004100 */
[----:B------:R-:W0:Y:S02]  /*3990*/  MUFU.RCP R51, R51 ;  /* 0x0000003300337308 */ /* 0x000e240000001000 */
[----:B0-----:R-:W-:-:S04]  /*39a0*/  FADD.FTZ R14, -R51, 1 ;  /* 0x3f800000330e7421 */ /* 0x001fc80000010100 */
[----:B------:R-:W-:Y:S01]  /*39b0*/  FFMA.FTZ R57, R55, R14, 1 ;  /* 0x3f80000037397423 */ /* 0x000fe2000001000e */
[----:B------:R-:W-:Y:S02]  /*39c0*/  HADD2.F32 R55, -RZ, R36.H0_H0 ;  /* 0x20000024ff377230 */ /* 0x000fe40000004100 */
[----:B------:R-:W-:Y:S02]  /*39d0*/  HADD2.F32 R36, -RZ, R35.H1_H1 ;  /* 0x30000023ff247230 */ /* 0x000fe40000004100 */
[----:B------:R-:W-:Y:S01]  /*39e0*/  FMUL.FTZ R57, R51, R57 ;  /* 0x0000003933397220 */ /* 0x000fe20000410000 */
[----:B------:R-:W-:-:S03]  /*39f0*/  FADD.FTZ R14, -R22, R55 ;  /* 0x00000037160e7221 */ /* 0x000fc60000010100 */
[----:B------:R-:W-:Y:S01]  /*3a00*/  FMUL.FTZ R35, R36, R57 ;  /* 0x0000003924237220 */ /* 0x000fe20000410000 */
[----:B------:R-:W-:-:S04]  /*3a10*/  FMUL.FTZ R14, R9, R14 ;  /* 0x0000000e090e7220 */ /* 0x000fc80000410000 */
[----:B------:R-:W-:Y:S01]  /*3a20*/  FFMA.FTZ R55, R43, R14, R18 ;  /* 0x0000000e2b377223 */ /* 0x000fe20000010012 */
[----:B------:R-:W-:Y:S01]  /*3a30*/  FADD.FTZ R18, -R22, R61 ;  /* 0x0000003d16127221 */ /* 0x000fe20000010100 */
[--C-:B------:R-:W-:Y:S02]  /*3a40*/  HADD2.F32 R61, -RZ, R37.reuse.H0_H0 ;  /* 0x20000025ff3d7230 */ /* 0x100fe40000004100 */
[----:B------:R-:W-:Y:S01]  /*3a50*/  FMUL.FTZ R59, R55, -1.4426950216293334961 ;  /* 0xbfb8aa3b373b7820 */ /* 0x000fe20000410000 */
[----:B------:R-:W-:Y:S01]  /*3a60*/  FMUL.FTZ R18, R9, R18 ;  /* 0x0000001209127220 */ /* 0x000fe20000410000 */
[----:B------:R-:W-:-:S03]  /*3a70*/  HADD2.F32 R37, -RZ, R37.H1_H1 ;  /* 0x30000025ff257230 */ /* 0x000fc60000004100 */
[----:B------:R-:W-:Y:S01]  /*3a80*/  FFMA.FTZ R16, R45, R18, R16 ;  /* 0x000000122d107223 */ /* 0x000fe20000010010 */
[----:B------:R-:W0:Y:S01]  /*3a90*/  MUFU.EX2 R59, R59 ;  /* 0x0000003b003b7308 */ /* 0x000e220000000800 */
[----:B------:R-:W-:Y:S02]  /*3aa0*/  FADD.FTZ R37, -R22, R37 ;  /* 0x0000002516257221 */ /* 0x000fe40000010100 */
[----:B------:R-:W-:-:S06]  /*3ab0*/  FMUL.FTZ R57, R16, -1.4426950216293334961 ;  /* 0xbfb8aa3b10397820 */ /* 0x000fcc0000410000 */
[----:B------:R-:W1:Y:S01]  /*3ac0*/  MUFU.EX2 R57, R57 ;  /* 0x0000003900397308 */ /* 0x000e620000000800 */
[----:B0-----:R-:W-:-:S07]  /*3ad0*/  FADD.FTZ R51, R59, 1 ;  /* 0x3f8000003b337421 */ /* 0x001fce0000010000 */
[----:B------:R-:W0:Y:S01]  /*3ae0*/  MUFU.RCP R51, R51 ;  /* 0x0000003300337308 */ /* 0x000e220000001000 */
[----:B-1----:R-:W-:Y:S01]  /*3af0*/  FADD.FTZ R59, R57, 1 ;  /* 0x3f800000393b7421 */ /* 0x002fe20000010000 */
[----:B0-----:R-:W-:-:S04]  /*3b00*/  FADD.FTZ R36, -R51, 1 ;  /* 0x3f80000033247421 */ /* 0x001fc80000010100 */
[----:B------:R-:W-:Y:S02]  /*3b10*/  FFMA.FTZ R55, R55, R36, 1 ;  /* 0x3f80000037377423 */ /* 0x000fe40000010024 */
[----:B------:R-:W0:Y:S02]  /*3b20*/  MUFU.RCP R36, R59 ;  /* 0x0000003b00247308 */ /* 0x000e240000001000 */
[----:B------:R-:W-:Y:S01]  /*3b30*/  FMUL.FTZ R55, R51, R55 ;  /* 0x0000003733377220 */ /* 0x000fe20000410000 */
[----:B------:R-:W-:-:S05]  /*3b40*/  HADD2.F32 R51, -RZ, R38.H0_H0 ;  /* 0x20000026ff337230 */ /* 0x000fca0000004100 */
[----:B------:R-:W-:-:S04]  /*3b50*/  FMUL.FTZ R51, R51, R55 ;  /* 0x0000003733337220 */ /* 0x000fc80000410000 */
[--C-:B------:R-:W-:Y:S01]  /*3b60*/  FFMA.FTZ R43, R43, R51, -R12.reuse ;  /* 0x000000332b2b7223 */ /* 0x100fe2000001080c */
[--C-:B------:R-:W-:Y:S01]  /*3b70*/  FFMA.FTZ R51, R45, R10, -R12.reuse ;  /* 0x0000000a2d337223 */ /* 0x100fe2000001080c */
[----:B------:R-:W-:Y:S02]  /*3b80*/  FFMA.FTZ R10, R19, R35, -R12 ;  /* 0x00000023130a7223 */ /* 0x000fe4000001080c */
[-C--:B------:R-:W-:Y:S01]  /*3b90*/  FFMA.FTZ R14, R14, -R13.reuse, R43 ;  /* 0x8000000d0e0e7223 */ /* 0x080fe2000001002b */
[----:B0-----:R-:W-:Y:S01]  /*3ba0*/  FADD.FTZ R55, -R36, 1 ;  /* 0x3f80000024377421 */ /* 0x001fe20000010100 */
[----:B------:R-:W-:Y:S02]  /*3bb0*/  FFMA.FTZ R50, R50, -R13, R51 ;  /* 0x8000000d32327223 */ /* 0x000fe40000010033 */
[----:B------:R-:W-:Y:S01]  /*3bc0*/  FMUL.FTZ R14, R9, R14 ;  /* 0x0000000e090e7220 */ /* 0x000fe20000410000 */
[----:B------:R-:W-:Y:S01]  /*3bd0*/  FFMA.FTZ R55, R16, R55, 1 ;  /* 0x3f80000010377423 */ /* 0x000fe20000010037 */
[----:B------:R-:W-:-:S03]  /*3be0*/  FADD.FTZ R16, -R22, R61 ;  /* 0x0000003d16107221 */ /* 0x000fc60000010100 */
[----:B------:R-:W-:Y:S01]  /*3bf0*/  FMUL.FTZ R36, R36, R55 ;  /* 0x0000003724247220 */ /* 0x000fe20000410000 */
[C---:B------:R-:W-:Y:S01]  /*3c00*/  FMUL.FTZ R22, R9.reuse, R16 ;  /* 0x0000001009167220 */ /* 0x040fe20000410000 */
[----:B------:R-:W-:-:S03]  /*3c10*/  FMUL.FTZ R16, R9, R37 ;  /* 0x0000002509107220 */ /* 0x000fc60000410000 */
[----:B------:R-:W-:Y:S01]  /*3c20*/  FFMA.FTZ R37, R44, R22, R21 ;  /* 0x000000162c257223 */ /* 0x000fe20000010015 */
[----:B------:R-:W-:Y:S01]  /*3c30*/  FFMA.FTZ R46, R19, R16, R46 ;  /* 0x00000010132e7223 */ /* 0x000fe2000001002e */
[----:B------:R-:W-:Y:S02]  /*3c40*/  HADD2.F32 R21, -RZ, R38.H1_H1 ;  /* 0x30000026ff157230 */ /* 0x000fe40000004100 */
[----:B------:R-:W-:Y:S01]  /*3c50*/  FMUL.FTZ R59, R37, -1.4426950216293334961 ;  /* 0xbfb8aa3b253b7820 */ /* 0x000fe20000410000 */
[----:B------:R-:W-:Y:S01]  /*3c60*/  FMUL.FTZ R61, R46, -1.4426950216293334961 ;  /* 0xbfb8aa3b2e3d7820 */ /* 0x000fe20000410000 */
[----:B------:R-:W-:Y:S02]  /*3c70*/  HADD2.F32 R38, -RZ, R39.H1_H1 ;  /* 0x30000027ff267230 */ /* 0x000fe40000004100 */
[----:B------:R-:W-:Y:S02]  /*3c80*/  FMUL.FTZ R21, R21, R36 ;  /* 0x0000002415157220 */ /* 0x000fe40000410000 */
[----:B------:R-:W0:Y:S02]  /*3c90*/  MUFU.EX2 R59, R59 ;  /* 0x0000003b003b7308 */ /* 0x000e240000000800 */
[--C-:B------:R-:W-:Y:S01]  /*3ca0*/  FFMA.FTZ R21, R45, R21, -R12.reuse ;  /* 0x000000152d157223 */ /* 0x100fe2000001080c */
[----:B------:R-:W-:-:S03]  /*3cb0*/  FFMA.FTZ R45, R44, R15, -R12 ;  /* 0x0000000f2c2d7223 */ /* 0x000fc6000001080c */
[-C--:B------:R-:W-:Y:S01]  /*3cc0*/  FFMA.FTZ R18, R18, -R13.reuse, R21 ;  /* 0x8000000d12127223 */ /* 0x080fe20000010015 */
[----:B------:R-:W-:Y:S01]  /*3cd0*/  FFMA.FTZ R48, R48, -R13, R45 ;  /* 0x8000000d30307223 */ /* 0x000fe2000001002d */
[----:B------:R-:W1:Y:S03]  /*3ce0*/  MUFU.EX2 R61, R61 ;  /* 0x0000003d003d7308 */ /* 0x000e660000000800 */
[----:B------:R-:W-:Y:S01]  /*3cf0*/  FMUL.FTZ R48, R9, R48 ;  /* 0x0000003009307220 */ /* 0x000fe20000410000 */
[----:B0-----:R-:W-:-:S06]  /*3d00*/  FADD.FTZ R57, R59, 1 ;  /* 0x3f8000003b397421 */ /* 0x001fcc0000010000 */
[----:B------:R-:W0:Y:S01]  /*3d10*/  MUFU.RCP R57, R57 ;  /* 0x0000003900397308 */ /* 0x000e220000001000 */
[----:B-1----:R-:W-:-:S07]  /*3d20*/  FADD.FTZ R55, R61, 1 ;  /* 0x3f8000003d377421 */ /* 0x002fce0000010000 */
[----:B------:R-:W1:Y:S01]  /*3d30*/  MUFU.RCP R55, R55 ;  /* 0x0000003700377308 */ /* 0x000e620000001000 */
[----:B0-----:R-:W-:-:S04]  /*3d40*/  FADD.FTZ R36, -R57, 1 ;  /* 0x3f80000039247421 */ /* 0x001fc80000010100 */
[----:B------:R-:W-:Y:S01]  /*3d50*/  FFMA.FTZ R36, R37, R36, 1 ;  /* 0x3f80000025247423 */ /* 0x000fe20000010024 */
[----:B-1----:R-:W-:-:S04]  /*3d60*/  FADD.FTZ R37, -R55, 1 ;  /* 0x3f80000037257421 */ /* 0x002fc80000010100 */
[----:B------:R-:W-:Y:S01]  /*3d70*/  FFMA.FTZ R46, R46, R37, 1 ;  /* 0x3f8000002e2e7423 */ /* 0x000fe20000010025 */
[----:B------:R-:W-:Y:S01]  /*3d80*/  FMUL.FTZ R37, R57, R36 ;  /* 0x0000002439257220 */ /* 0x000fe20000410000 */
[----:B------:R-:W-:Y:S02]  /*3d90*/  HADD2.F32 R36, -RZ, R39.H0_H0 ;  /* 0x20000027ff247230 */ /* 0x000fe40000004100 */
[----:B------:R-:W-:-:S03]  /*3da0*/  FMUL.FTZ R59, R55, R46 ;  /* 0x0000002e373b7220 */ /* 0x000fc60000410000 */
[----:B------:R-:W-:Y:S01]  /*3db0*/  FMUL.FTZ R39, R36, R37 ;  /* 0x0000002524277220 */ /* 0x000fe20000410000 */
[----:B------:R-:W-:-:S03]  /*3dc0*/  FMUL.FTZ R37, R38, R59 ;  /* 0x0000003b26257220 */ /* 0x000fc60000410000 */
[--C-:B------:R-:W-:Y:S01]  /*3dd0*/  FFMA.FTZ R15, R44, R39, -R12.reuse ;  /* 0x000000272c0f7223 */ /* 0x100fe2000001080c */
[----:B------:R-:W-:Y:S01]  /*3de0*/  FFMA.FTZ R37, R19, R37, -R12 ;  /* 0x0000002513257223 */ /* 0x000fe2000001080c */
[-C--:B------:R-:W-:Y:S01]  /*3df0*/  FFMA.FTZ R12, R33, -R13.reuse, R10 ;  /* 0x8000000d210c7223 */ /* 0x080fe2000001000a */
[----:B------:R-:W-:Y:S01]  /*3e00*/  IADD3 R10, P0, R4, UR10, RZ ;  /* 0x0000000a040a7c10 */ /* 0x000fe2000ff1e0ff */
[-C--:B------:R-:W-:Y:S01]  /*3e10*/  FFMA.FTZ R22, R22, -R13.reuse, R15 ;  /* 0x8000000d16167223 */ /* 0x080fe2000001000f */
[----:B------:R-:W-:Y:S01]  /*3e20*/  FFMA.FTZ R16, R16, -R13, R37 ;  /* 0x8000000d10107223 */ /* 0x000fe20000010025 */
[----:B------:R-:W-:Y:S01]  /*3e30*/  FMUL.FTZ R13, R9, R56 ;  /* 0x00000038090d7220 */ /* 0x000fe20000410000 */
[----:B------:R-:W-:Y:S01]  /*3e40*/  IADD3.X R11, R3, UR11, RZ, P0, !PT ;  /* 0x0000000b030b7c10 */ /* 0x000fe200087fe4ff */
[C---:B------:R-:W-:Y:S01]  /*3e50*/  FMUL.FTZ R3, R9.reuse, R50 ;  /* 0x0000003209037220 */ /* 0x040fe20000410000 */
[----:B------:R-:W-:Y:S01]  /*3e60*/  IADD3 R2, P0, R2, UR10, RZ ;  /* 0x0000000a02027c10 */ /* 0x000fe2000ff1e0ff */
[C---:B------:R-:W-:Y:S01]  /*3e70*/  FMUL.FTZ R15, R9.reuse, R60 ;  /* 0x0000003c090f7220 */ /* 0x040fe20000410000 */
[----:B------:R-:W-:Y:S01]  /*3e80*/  PRMT R4, R20, 0x7632, R4 ;  /* 0x0000763214047816 */ /* 0x000fe20000000004 */
[C---:B------:R-:W-:Y:S01]  /*3e90*/  FMUL.FTZ R17, R9.reuse, R12 ;  /* 0x0000000c09117220 */ /* 0x040fe20000410000 */
[C---:B------:R-:W-:Y:S01]  /*3ea0*/  FMUL.FTZ R19, R9.reuse, R18 ;  /* 0x0000001209137220 */ /* 0x040fe20000410000 */
[C---:B------:R-:W-:Y:S01]  /*3eb0*/  FMUL.FTZ R22, R9.reuse, R22 ;  /* 0x0000001609167220 */ /* 0x040fe20000410000 */
[----:B------:R-:W-:Y:S01]  /*3ec0*/  FMUL.FTZ R9, R9, R16 ;  /* 0x0000001009097220 */ /* 0x000fe20000410000 */
[----:B------:R-:W-:Y:S01]  /*3ed0*/  F2FP.F16.F32.PACK_AB R40, R3, R40 ;  /* 0x000000280328723e */ /* 0x000fe200000000ff */
[----:B------:R0:W-:Y:S01]  /*3ee0*/  STG.E.U16 desc[UR12][R10.64+0x2], R4 ;  /* 0x000002040a007986 */ /* 0x0001e2000c10150c */
[----:B------:R-:W-:-:S02]  /*3ef0*/  F2FP.F16.F32.PACK_AB R48, R13, R48 ;  /* 0x000000300d30723e */ /* 0x000fc400000000ff */
[----:B------:R-:W-:Y:S01]  /*3f00*/  PRMT R16, R42, 0x7632, R16 ;  /* 0x000076322a107816 */ /* 0x000fe20000000010 */
[----:B------:R-:W-:Y:S01]  /*3f10*/  STG.E.U16 desc[UR12][R10.64], R20 ;  /* 0x000000140a007986 */ /* 0x000fe2000c10150c */
[----:B------:R-:W-:Y:S02]  /*3f20*/  IADD3.X R3, R0, UR11, RZ, P0, !PT ;  /* 0x0000000b00037c10 */ /* 0x000fe400087fe4ff */
[----:B------:R-:W-:Y:S01]  /*3f30*/  IADD3 R12, P0, R23, UR10, RZ ;  /* 0x0000000a170c7c10 */ /* 0x000fe2000ff1e0ff */
[----:B------:R-:W-:Y:S01]  /*3f40*/  STG.E.U16 desc[UR12][R10.64+0x4], R42 ;  /* 0x0000042a0a007986 */ /* 0x000fe2000c10150c */
[----:B------:R-:W-:Y:S02]  /*3f50*/  PRMT R0, R40, 0x7632, R0 ;  /* 0x0000763228007816 */ /* 0x000fe40000000000 */
[----:B------:R-:W-:Y:S01]  /*3f60*/  F2FP.F16.F32.PACK_AB R58, R15, R58 ;  /* 0x0000003a0f3a723e */ /* 0x000fe200000000ff */
[----:B------:R1:W-:Y:S01]  /*3f70*/  STG.E.U16 desc[UR12][R10.64+0x6], R16 ;  /* 0x000006100a007986 */ /* 0x0003e2000c10150c */
[----:B0-----:R-:W-:-:S02]  /*3f80*/  PRMT R4, R48, 0x7632, R4 ;  /* 0x0000763230047816 */ /* 0x001fc40000000004 */
[----:B------:R-:W-:Y:S01]  /*3f90*/  F2FP.F16.F32.PACK_AB R34, R17, R34 ;  /* 0x000000221122723e */ /* 0x000fe200000000ff */
[----:B------:R-:W-:Y:S01]  /*3fa0*/  STG.E.U16 desc[UR12][R2.64], R40 ;  /* 0x0000002802007986 */ /* 0x000fe2000c10150c */
[----:B------:R-:W-:Y:S02]  /*3fb0*/  IADD3.X R13, R54, UR11, RZ, P0, !PT ;  /* 0x0000000b360d7c10 */ /* 0x000fe400087fe4ff */
[----:B------:R-:W-:Y:S01]  /*3fc0*/  F2FP.F16.F32.PACK_AB R14, R19, R14 ;  /* 0x0000000e130e723e */ /* 0x000fe200000000ff */
[----:B------:R0:W-:Y:S01]  /*3fd0*/  STG.E.U16 desc[UR12][R2.64+0x2], R0 ;  /* 0x0000020002007986 */ /* 0x0001e2000c10150c */
[----:B------:R-:W-:Y:S02]  /*3fe0*/  F2FP.F16.F32.PACK_AB R22, R9, R22 ;  /* 0x000000160916723e */ /* 0x000fe400000000ff */
[----:B-1----:R-:W-:Y:S01]  /*3ff0*/  IADD3 R10, P0, R53, UR10, RZ ;  /* 0x0000000a350a7c10 */ /* 0x002fe2000ff1e0ff */
[----:B------:R-:W-:Y:S01]  /*4000*/  STG.E.U16 desc[UR12][R2.64+0x4], R48 ;  /* 0x0000043002007986 */ /* 0x000fe2000c10150c */
[----:B------:R-:W-:-:S02]  /*4010*/  UMOV UR10, UR8 ;  /* 0x00000008000a7c82 */ /* 0x000fc40008000000 */
[----:B------:R-:W-:Y:S01]  /*4020*/  IADD3.X R11, R52, UR11, RZ, P0, !PT ;  /* 0x0000000b340b7c10 */ /* 0x000fe200087fe4ff */
[----:B------:R1:W-:Y:S01]  /*4030*/  STG.E.U16 desc[UR12][R2.64+0x6], R4 ;  /* 0x0000060402007986 */ /* 0x0003e2000c10150c */
[----:B------:R-:W-:Y:S02]  /*4040*/  PLOP3.LUT P0, PT, PT, PT, UP0, 0x80, 0x0 ;  /* 0x000000000000781c */ /* 0x000fe40003f0f008 */
[----:B0-----:R-:W-:Y:S01]  /*4050*/  PRMT R0, R34, 0x7632, R0 ;  /* 0x0000763222007816 */ /* 0x001fe20000000000 */
[----:B------:R2:W-:Y:S04]  /*4060*/  STG.E.U16 desc[UR12][R12.64], R58 ;  /* 0x0000003a0c007986 */ /* 0x0005e8000c10150c */
[----:B------:R2:W-:Y:S01]  /*4070*/  STG.E.U16 desc[UR12][R12.64+0x4], R34 ;  /* 0x000004220c007986 */ /* 0x0005e2000c10150c */
[----:B-1----:R-:W-:-:S03]  /*4080*/  PRMT R3, R58, 0x7632, R3 ;  /* 0x000076323a037816 */ /* 0x002fc60000000003 */
[----:B------:R2:W-:Y:S01]  /*4090*/  STG.E.U16 desc[UR12][R12.64+0x6], R0 ;  /* 0x000006000c007986 */ /* 0x0005e2000c10150c */
[----:B------:R-:W-:Y:S02]  /*40a0*/  PRMT R2, R14, 0x7632, R2 ;  /* 0x000076320e027816 */ /* 0x000fe40000000002 */
[----:B------:R-:W-:Y:S01]  /*40b0*/  PRMT R4, R22, 0x7632, R4 ;  /* 0x0000763216047816 */ /* 0x000fe20000000004 */
[----:B------:R2:W-:Y:S04]  /*40c0*/  STG.E.U16 desc[UR12][R12.64+0x2], R3 ;  /* 0x000002030c007986 */ /* 0x0005e8000c10150c */
[----:B------:R2:W-:Y:S04]  /*40d0*/  STG.E.U16 desc[UR12][R10.64], R14 ;  /* 0x0000000e0a007986 */ /* 0x0005e8000c10150c */
[----:B------:R2:W-:Y:S04]  /*40e0*/  STG.E.U16 desc[UR12][R10.64+0x2], R2 ;  /* 0x000002020a007986 */ /* 0x0005e8000c10150c */
[----:B------:R2:W-:Y:S04]  /*40f0*/  STG.E.U16 desc[UR12][R10.64+0x4], R22 ;  /* 0x000004160a007986 */ /* 0x0005e8000c10150c */
[----:B------:R2:W-:Y:S01]  /*4100*/  STG.E.U16 desc[UR12][R10.64+0x6], R4 ;  /* 0x000006040a007986 */ /* 0x0005e2000c10150c */
[----:B------:R-:W-:Y:S05]  /*4110*/  @!P0 BRA `(.L_x_2752) ;  /* 0xffffffc0009c8947 */ /* 0x000fea000383ffff */
.L_x_2739:
        /* <DEDUP_REMOVED lines=10> */
[----:B------:R-:W1:Y:S01]  /*41c0*/  LDC.64 R16, c[0x0][0x258] ;  /* 0x00009600ff107b82 */ /* 0x000e620000000a00 */
[----:B--2---:R-:W0:Y:S01]  /*41d0*/  S2R R0, SR_TID.X ;  /* 0x0000000000007919 */ /* 0x004e220000002100 */
[----:B------:R-:W-:Y:S01]  /*41e0*/  MOV R15, 0xffffffff ;  /* 0xffffffff000f7802 */ /* 0x000fe20000000f00 */
[----:B------:R-:W-:Y:S01]  /*41f0*/  HFMA2.MMA R10, -RZ, RZ, 0, 1.1920928955078125e-06 ;  /* 0x00000014ff0a7435 */ /* 0x000fe200000001ff */
[----:B-1----:R-:W-:Y:S02]  /*4200*/  LOP3.LUT R4, RZ, R16, RZ, 0x33, !PT ;  /* 0x00000010ff047212 */ /* 0x002fe400078e33ff */
[----:B------:R-:W-:Y:S02]  /*4210*/  LOP3.LUT R5, RZ, R17, RZ, 0x33, !PT ;  /* 0x00000011ff057212 */ /* 0x000fe400078e33ff */
[----:B------:R-:W-:-:S04]  /*4220*/  ISETP.GT.U32.AND P0, PT, R4, -0x3, PT ;  /* 0xfffffffd0400780c */ /* 0x000fc80003f04070 */
[C---:B------:R-:W-:Y:S02]  /*4230*/  ISETP.GT.AND.EX P0, PT, R5.reuse, -0x1, PT, P0 ;  /* 0xffffffff0500780c */ /* 0x040fe40003f04300 */
[----:B0-----:R-:W-:Y:S02]  /*4240*/  SHF.R.U32.HI R2, RZ, 0x5, R0 ;  /* 0x00000005ff027819 */ /* 0x001fe40000011600 */
        /* <DEDUP_REMOVED lines=9> */
[----:B------:R-:W-:-:S04]  /*42e0*/  IMAD.WIDE.U32 R6, R15, -0x33333333, RZ ;  /* 0xcccccccd0f067825 */ /* 0x000fc800078e00ff */
[----:B------:R-:W-:-:S04]  /*42f0*/  IMAD.WIDE.U32 R8, P0, R11, -0x33333334, R6 ;  /* 0xcccccccc0b087825 */ /* 0x000fc80007800006 */
[----:B------:R-:W-:Y:S01]  /*4300*/  IMAD.WIDE.U32 R6, R11, -0x33333333, RZ ;  /* 0xcccccccd0b067825 */ /* 0x000fe200078e00ff */
[----:B------:R-:W-:Y:S02]  /*4310*/  IADD3 R6, R10, R13, RZ ;  /* 0x0000000d0a067210 */ /* 0x000fe40007ffe0ff */
[----:B------:R-:W-:Y:S02]  /*4320*/  IADD3.X R11, RZ, RZ, RZ, P0, !PT ;  /* 0x000000ffff0b7210 */ /* 0x000fe400007fe4ff */
[----:B------:R-:W-:Y:S02]  /*4330*/  IADD3 RZ, P1, R7, R8, RZ ;  /* 0x0000000807ff7210 */ /* 0x000fe40007f3e0ff */
[----:B------:R-:W-:Y:S01]  /*4340*/  MOV R10, R9 ;  /* 0x00000009000a7202 */ /* 0x000fe20000000f00 */
        /* <DEDUP_REMOVED lines=21> */
.L_x_2769:
        /* <DEDUP_REMOVED lines=8> */
[----:B------:R-:W-:Y:S01]  /*4520*/  IADD3 R16, P2, P3, -R3, -0x11, -R2 ;  /* 0xffffffef03107810 */ /* 0x000fe20007b5e902 */
[----:B------:R-:W-:Y:S01]  /*4530*/  HFMA2.MMA R56, -RZ, RZ, 0, 0 ;  /* 0x00000000ff387435 */ /* 0x000fe200000001ff */
[----:B------:R-:W-:Y:S01]  /*4540*/  ISETP.NE.AND.EX P1, PT, RZ, RZ, PT, P1 ;  /* 0x000000ffff00720c */ /* 0x000fe20003f25310 */
[----:B------:R-:W-:Y:S01]  /*4550*/  HFMA2.MMA R52, -RZ, RZ, 0, 0 ;  /* 0x00000000ff347435 */ /* 0x000fe200000001ff */
[----:B------:R-:W-:Y:S02]  /*4560*/  MOV R17, 0xffffffff ;  /* 0xffffffff00117802 */ /* 0x000fe40000000f00 */
[----:B------:R-:W-:Y:S02]  /*4570*/  ISETP.GE.U32.AND P0, PT, R16, 0x1e, PT ;  /* 0x0000001e1000780c */ /* 0x000fe40003f06070 */
[----:B------:R-:W-:-:S02]  /*4580*/  LOP3.LUT R16, R0, 0x1f, RZ, 0xc0, !PT ;  /* 0x0000001f00107812 */ /* 0x000fc400078ec0ff */
[----:B------:R-:W-:Y:S02]  /*4590*/  IADD3.X R17, ~R4, -0x1, R17, P2, P3 ;  /* 0xffffffff04117810 */ /* 0x000fe400017e6511 */
[----:B------:R-:W-:Y:S02]  /*45a0*/  IADD3 R16, P2, R16, R7, RZ ;  /* 0x0000000710107210 */ /* 0x000fe40007f5e0ff */
[----:B------:R-:W-:Y:S02]  /*45b0*/  ISETP.GE.U32.AND.EX P0, PT, R17, RZ, PT, P0 ;  /* 0x000000ff1100720c */ /* 0x000fe40003f06100 */
        /* <DEDUP_REMOVED lines=28> */
.L_x_2756:
[----:B------:R-:W-:Y:S05]  /*4780*/  BSYNC B1 ;  /* 0x0000000000017941 */ /* 0x000fea0003800000 */
.L_x_2755:
[----:B------:R-:W-:Y:S05]  /*4790*/  @!P0 BRA `(.L_x_2754) ;  /* 0x0000000400fc8947 */ /* 0x000fea0003800000 */
[----:B------:R-:W-:Y:S01]  /*47a0*/  IADD3 R18, P2, -R54, R49, RZ ;  /* 0x0000003136127210 */ /* 0x000fe20007f5e1ff */
[----:B------:R-:W-:Y:S01]  /*47b0*/  IMAD R19, R52, 0x1400, RZ ;  /* 0x0000140034137824 */ /* 0x000fe200078e02ff */
        /* <DEDUP_REMOVED lines=18> */
.L_x_2759:
        /* <DEDUP_REMOVED lines=55> */
.L_x_2758:
[----:B------:R-:W-:Y:S05]  /*4c50*/  BSYNC B1 ;  /* 0x0000000000017941 */ /* 0x000fea0003800000 */
.L_x_2757:
        /* <DEDUP_REMOVED lines=35> */
.L_x_2761:
[----:B------:R-:W-:Y:S05]  /*4e90*/  BSYNC B1 ;  /* 0x0000000000017941 */ /* 0x000fea0003800000 */
.L_x_2760:
        /* <DEDUP_REMOVED lines=15> */
.L_x_2754:
[----:B------:R-:W-:Y:S05]  /*4f90*/  BSYNC B0 ;  /* 0x0000000000007941 */ /* 0x000fea0003800000 */
.L_x_2753:
        /* <DEDUP_REMOVED lines=50> */
.L_x_2778:
        /* <DEDUP_REMOVED lines=47> */
.L_x_2788:
        /* <DEDUP_REMOVED lines=41> */
.L_x_2798:
[----:B--2---:R-:W-:Y:S01]  /*5840*/  FADD.FTZ R17, R16, R32 ;  /* 0x0000002010117221 */ /* 0x004fe20000010000 */
[----:B------:R-:W-:-:S04]  /*5850*/  @!P1 F2FP.F16.F32.PACK_AB R16, RZ, R26 ;  /* 0x0000001aff10923e */ /* 0x000fc800000000ff */
[----:B------:R-:W-:Y:S02]  /*5860*/  PRMT R22, R16, 0x7610, R22 ;  /* 0x0000761010167816 */ /* 0x000fe40000000016 */
[----:B------:R-:W-:Y:S02]  /*5870*/  @!P1 F2FP.F16.F32.PACK_AB R17, RZ, R17 ;  /* 0x00000011ff11923e */ /* 0x000fe400000000ff */
[----:B------:R-:W-:Y:S01]  /*5880*/  LEA.HI R16, R0, 0x3c, RZ, 0x1c ;  /* 0x0000003c00107811 */ /* 0x000fe200078fe0ff */
[----:B------:R2:W-:Y:S04]  /*5890*/  @!P1 STG.E.U16 desc[UR12][R18.64+0x50], R22 ;  /* 0x0000501612009986 */ /* 0x0005e8000c10150c */
[----:B------:R2:W-:Y:S02]  /*58a0*/  @!P1 STG.E.U16 desc[UR12][R20.64+0x50], R17 ;  /* 0x0000501114009986 */ /* 0x0005e4000c10150c */
.L_x_2764:
[----:B------:R-:W-:Y:S05]  /*58b0*/  BSYNC B0 ;  /* 0x0000000000007941 */ /* 0x000fea0003800000 */
.L_x_2763:
[----:B------:R-:W-:-:S13]  /*58c0*/  ISETP.GE.U32.AND P0, PT, R6, 0x3c, PT ;  /* 0x0000003c0600780c */ /* 0x000fda0003f06070 */
[----:B------:R-:W-:Y:S05]  /*58d0*/  @!P0 BRA `(.L_x_2762) ;  /* 0x0000000800988947 */ /* 0x000fea0003800000 */
[----:B------:R-:W-:Y:S01]  /*58e0*/  ISETP.GT.U32.AND P0, PT, R11, 0x9, PT ;  /* 0x000000090b00780c */ /* 0x000fe20003f04070 */
[----:B012---:R-:W-:Y:S01]  /*58f0*/  HFMA2.MMA R18, -RZ, RZ, 0, 0 ;  /* 0x00000000ff127435 */ /* 0x007fe200000001ff */
[----:B------:R-:W-:-:S11]  /*5900*/  UMOV UR5, 0xffff ;  /* 0x0000ffff00057882 */ /* 0x000fd60000000000 */
[C---:B------:R-:W-:Y:S02]  /*5910*/  @!P0 SHF.L.U32 R17, R11.reuse, 0x1, RZ ;  /* 0x000000010b118819 */ /* 0x040fe400000006ff */
        /* <DEDUP_REMOVED lines=17> */
[----:B------:R-:W-:Y:S01]  /*5a30*/  @!P0 IADD3 R25, R16, 0x3c, RZ ;  /* 0x0000003c10198810 */ /* 0x000fe20007ffe0ff */
[----:B------:R-:W3:Y:S01]  /*5a40*/  @!P0 LDS R22, [R21] ;  /* 0x0000000015168984 */ /* 0x000ee20000000800 */
[----:B------:R-:W-:-:S02]  /*5a50*/  MOV R29, 0xffff ;  /* 0x0000ffff001d7802 */ /* 0x000fc40000000f00 */
[----:B------:R-:W-:Y:S01]  /*5a60*/  @!P0 LOP3.LUT R25, R25, R26, RZ, 0x3c, !PT ;  /* 0x0000001a19198212 */ /* 0x000fe200078e3cff */
[----:B------:R-:W-:Y:S01]  /*5a70*/  @!P0 LDS R39, [R24+0x500] ;  /* 0x0005000018278984 */ /* 0x000fe20000000800 */
[----:B------:R-:W-:Y:S02]  /*5a80*/  MOV R34, RZ ;  /* 0x000000ff00227202 */ /* 0x000fe40000000f00 */
[----:B------:R-:W-:Y:S01]  /*5a90*/  @!P0 LEA R41, R25, R32, 0x2 ;  /* 0x0000002019298211 */ /* 0x000fe200078e10ff */
[----:B------:R-:W-:Y:S01]  /*5aa0*/  @!P0 LDS R27, [R24] ;  /* 0x00000000181b8984 */ /* 0x000fe20000000800 */
[----:B------:R-:W-:Y:S02]  /*5ab0*/  MOV R25, RZ ;  /* 0x000000ff00197202 */ /* 0x000fe40000000f00 */
[----:B------:R-:W-:Y:S01]  /*5ac0*/  MOV R40, 0xffff ;  /* 0x0000ffff00287802 */ /* 0x000fe20000000f00 */
[----:B------:R4:W-:Y:S01]  /*5ad0*/  @!P0 LDS R23, [R21+0x500] ;  /* 0x0005000015178984 */ /* 0x0009e20000000800 */
[----:B------:R-:W-:-:S02]  /*5ae0*/  MOV R32, 0xffff ;  /* 0x0000ffff00207802 */ /* 0x000fc40000000f00 */
[----:B------:R-:W-:Y:S01]  /*5af0*/  MOV R26, RZ ;  /* 0x000000ff001a7202 */ /* 0x000fe20000000f00 */
[----:B01----:R-:W0:Y:S01]  /*5b00*/  SHFL.BFLY PT, R19, R18, 0x8, 0x101f ;  /* 0x0d101f0012137f89 */ /* 0x003e2200000e0000 */
[----:B------:R-:W-:Y:S02]  /*5b10*/  MOV R36, RZ ;  /* 0x000000ff00247202 */ /* 0x000fe40000000f00 */
[----:B------:R-:W-:Y:S01]  /*5b20*/  MOV R37, 0xffff ;  /* 0x0000ffff00257802 */ /* 0x000fe20000000f00 */
[----:B--2---:R-:W1:Y:S01]  /*5b30*/  SHFL.BFLY PT, R32, R17, 0x8, 0x101f ;  /* 0x0d101f0011207f89 */ /* 0x004e6200000e0000 */
[----:B------:R-:W-:Y:S02]  /*5b40*/  MOV R31, 0xffff ;  /* 0x0000ffff001f7802 */ /* 0x000fe40000000f00 */
[----:B------:R-:W-:Y:S01]  /*5b50*/  MOV R28, 0xffff ;  /* 0x0000ffff001c7802 */ /* 0x000fe20000000f00 */
[----:B------:R-:W2:Y:S01]  /*5b60*/  @!P0 LDS R24, [R41] ;  /* 0x0000000029188984 */ /* 0x000ea20000000800 */
[----:B----4-:R-:W-:-:S02]  /*5b70*/  MOV R21, RZ ;  /* 0x000000ff00157202 */ /* 0x010fc40000000f00 */
[----:B------:R-:W-:Y:S02]  /*5b80*/  MOV R30, 0xffff ;  /* 0x0000ffff001e7802 */ /* 0x000fe40000000f00 */
[----:B------:R-:W-:Y:S02]  /*5b90*/  MOV R42, 0xffff ;  /* 0x0000ffff002a7802 */ /* 0x000fe40000000f00 */
        /* <DEDUP_REMOVED lines=30> */
[----:B------:R-:W-:-:S02]  /*5d80*/  ISETP.NE.AND P0, PT, R11, RZ, PT ;  /* 0x000000ff0b00720c */ /* 0x000fc40003f05270 */
[----:B------:R-:W-:Y:S01]  /*5d90*/  SHFL.BFLY PT, R24, R21, 0x8, 0x101f ;  /* 0x0d101f0015187f89 */ /* 0x000fe200000e0000 */
[----:B------:R-:W-:-:S03]  /*5da0*/  MOV R36, 0xffff ;  /* 0x0000ffff00247802 */ /* 0x000fc60000000f00 */
[----:B------:R-:W3:Y:S01]  /*5db0*/  SHFL.BFLY PT, R22, R33, 0x4, 0x101f ;  /* 0x0c901f0021167f89 */ /* 0x000ee200000e0000 */
[----:B--2---:R-:W-:Y:S01]  /*5dc0*/  FADD.FTZ R44, R44, R23 ;  /* 0x000000172c2c7221 */ /* 0x004fe20000010000 */
[----:B------:R-:W-:Y:S02]  /*5dd0*/  MOV R23, 0xffff ;  /* 0x0000ffff00177802 */ /* 0x000fe40000000f00 */
[----:B------:R-:W2:Y:S04]  /*5de0*/  SHFL.BFLY PT, R38, R35, 0x4, 0x101f ;  /* 0x0c901f0023267f89 */ /* 0x000ea800000e0000 */
[----:B------:R-:W4:Y:S01]  /*5df0*/  SHFL.BFLY PT, R39, R34, 0x4, 0x101f ;  /* 0x0c901f0022277f89 */ /* 0x000f2200000e0000 */
[----:B0-----:R-:W-:Y:S01]  /*5e00*/  FADD.FTZ R17, R18, R32 ;  /* 0x0000002012117221 */ /* 0x001fe20000010000 */
[----:B------:R-:W-:-:S02]  /*5e10*/  MOV R32, 0xffff ;  /* 0x0000ffff00207802 */ /* 0x000fc40000000f00 */
        /* <DEDUP_REMOVED lines=15> */
[----:B------:R-:W-:-:S02]  /*5f10*/  MOV R20, 0xffff ;  /* 0x0000ffff00147802 */ /* 0x000fc40000000f00 */
        /* <DEDUP_REMOVED lines=57> */
.L_x_2832:
        /* <DEDUP_REMOVED lines=9> */
.L_x_2762:
        /* <DEDUP_REMOVED lines=8> */
.L_x_2765:
[----:B------:R-:W-:Y:S01]  /*63c0*/  HFMA2.MMA R30, -RZ, RZ, 0, 4.76837158203125e-07 ;  /* 0x00000008ff1e7435 */ /* 0x000fe200000001ff */
[----:B-1----:R-:W-:Y:S02]  /*63d0*/  MOV R31, R16 ;  /* 0x00000010001f7202 */ /* 0x002fe40000000f00 */
[----:B------:R-:W-:Y:S02]  /*63e0*/  MOV R29, 0x101f ;  /* 0x0000101f001d7802 */ /* 0x000fe40000000f00 */
[----:B------:R-:W-:-:S07]  /*63f0*/  MOV R28, 0xffff ;  /* 0x0000ffff001c7802 */ /* 0x000fce0000000f00 */
[----:B0-2---:R-:W-:Y:S05]  /*6400*/  WARPSYNC.COLLECTIVE R28, `(.L_x_2770) ;  /* 0x000000001c087348 */ /* 0x005fea0003c00000 */
[----:B------:R1:W3:Y:S02]  /*6410*/  SHFL.BFLY P2, R32, R31, R30, R29 ;  /* 0x0c00001e1f207389 */ /* 0x0002e4000004001d */
[----:B0123--:R-:W-:Y:S01]  /*6420*/  ENDCOLLECTIVE ;  /* 0x000000000000791b */ /* 0x00ffe20003800000 */
.L_x_2770:
[----:B------:R-:W-:Y:S02]  /*6430*/  MOV R31, R17 ;  /* 0x00000011001f7202 */ /* 0x000fe40000000f00 */
[----:B------:R-:W-:-:S07]  /*6440*/  MOV R19, R32 ;  /* 0x0000002000137202 */ /* 0x000fce0000000f00 */
[----:B------:R-:W-:Y:S05]  /*6450*/  WARPSYNC.COLLECTIVE R28, `(.L_x_2771) ;  /* 0x000000001c087348 */ /* 0x000fea0003c00000 */
[----:B------:R0:W1:Y:S02]  /*6460*/  SHFL.BFLY P2, R32, R31, R30, R29 ;  /* 0x0c00001e1f207389 */ /* 0x000064000004001d */
[----:B01----:R-:W-:Y:S01]  /*6470*/  ENDCOLLECTIVE ;  /* 0x000000000000791b */ /* 0x003fe20003800000 */
.L_x_2771:
[----:B------:R-:W-:Y:S01]  /*6480*/  FADD.FTZ R19, R19, R16 ;  /* 0x0000001013137221 */ /* 0x000fe20000010000 */
[----:B------:R-:W-:-:S04]  /*6490*/  HFMA2.MMA R30, -RZ, RZ, 0, 2.384185791015625e-07 ;  /* 0x00000004ff1e7435 */ /* 0x000fc800000001ff */
[----:B------:R-:W-:Y:S02]  /*64a0*/  MOV R31, R19 ;  /* 0x00000013001f7202 */ /* 0x000fe40000000f00 */
[----:B------:R-:W-:-:S07]  /*64b0*/  MOV R18, R32 ;  /* 0x0000002000127202 */ /* 0x000fce0000000f00 */
[----:B------:R-:W-:Y:S05]  /*64c0*/  WARPSYNC.COLLECTIVE R28, `(.L_x_2772) ;  /* 0x000000001c087348 */ /* 0x000fea0003c00000 */
[----:B------:R0:W1:Y:S02]  /*64d0*/  SHFL.BFLY P2, R32, R31, R30, R29 ;  /* 0x0c00001e1f207389 */ /* 0x000064000004001d */
[----:B01----:R-:W-:Y:S01]  /*64e0*/  ENDCOLLECTIVE ;  /* 0x000000000000791b */ /* 0x003fe20003800000 */
.L_x_2772:
[----:B------:R-:W-:-:S05]  /*64f0*/  FADD.FTZ R18, R18, R17 ;  /* 0x0000001112127221 */ /* 0x000fca0000010000 */
[----:B------:R-:W-:Y:S02]  /*6500*/  MOV R31, R18 ;  /* 0x00000012001f7202 */ /* 0x000fe40000000f00 */
[----:B------:R-:W-:-:S07]  /*6510*/  MOV R20, R32 ;  /* 0x0000002000147202 */ /* 0x000fce0000000f00 */
[----:B------:R-:W-:Y:S05]  /*6520*/  WARPSYNC.COLLECTIVE R28, `(.L_x_2773) ;  /* 0x000000001c087348 */ /* 0x000fea0003c00000 */
[----:B------:R0:W1:Y:S02]  /*6530*/  SHFL.BFLY P2, R32, R31, R30, R29 ;  /* 0x0c00001e1f207389 */ /* 0x000064000004001d */
[----:B01----:R-:W-:Y:S01]  /*6540*/  ENDCOLLECTIVE ;  /* 0x000000000000791b */ /* 0x003fe20003800000 */
.L_x_2773:
[----:B------:R-:W-:Y:S01]  /*6550*/  FADD.FTZ R20, R19, R20 ;  /* 0x0000001413147221 */ /* 0x000fe20000010000 */
[----:B------:R-:W-:-:S04]  /*6560*/  HFMA2.MMA R30, -RZ, RZ, 0, 1.1920928955078125e-07 ;  /* 0x00000002ff1e7435 */ /* 0x000fc800000001ff */
[----:B------:R-:W-:Y:S02]  /*6570*/  MOV R31, R20 ;  /* 0x00000014001f7202 */ /* 0x000fe40000000f00 */
[----:B------:R-:W-:-:S07]  /*6580*/  MOV R21, R32 ;  /* 0x0000002000157202 */ /* 0x000fce0000000f00 */
[----:B------:R-:W-:Y:S05]  /*6590*/  WARPSYNC.COLLECTIVE R28, `(.L_x_2774) ;  /* 0x000000001c087348 */ /* 0x000fea0003c00000 */
[----:B------:R0:W1:Y:S02]  /*65a0*/  SHFL.BFLY P2, R32, R31, R30, R29 ;  /* 0x0c00001e1f207389 */ /* 0x000064000004001d */
[----:B01----:R-:W-:Y:S01]  /*65b0*/  ENDCOLLECTIVE ;  /* 0x000000000000791b */ /* 0x003fe20003800000 */
.L_x_2774:
[----:B------:R-:W-:-:S05]  /*65c0*/  FADD.FTZ R21, R18, R21 ;  /* 0x0000001512157221 */ /* 0x000fca0000010000 */
[----:B------:R-:W-:Y:S02]  /*65d0*/  MOV R31, R21 ;  /* 0x00000015001f7202 */ /* 0x000fe40000000f00 */
[----:B------:R-:W-:-:S07]  /*65e0*/  MOV R23, R32 ;  /* 0x0000002000177202 */ /* 0x000fce0000000f00 */
[----:B------:R-:W-:Y:S05]  /*65f0*/  WARPSYNC.COLLECTIVE R28, `(.L_x_2775) ;  /* 0x000000001c087348 */ /* 0x000fea0003c00000 */
[----:B------:R0:W1:Y:S02]  /*6600*/  SHFL.BFLY P2, R32, R31, R30, R29 ;  /* 0x0c00001e1f207389 */ /* 0x000064000004001d */
[----:B01----:R-:W-:Y:S01]  /*6610*/  ENDCOLLECTIVE ;  /* 0x000000000000791b */ /* 0x003fe20003800000 */
.L_x_2775:
[----:B------:R-:W-:Y:S01]  /*6620*/  FADD.FTZ R23, R20, R23 ;  /* 0x0000001714177221 */ /* 0x000fe20000010000 */
[----:B------:R-:W-:-:S04]  /*6630*/  HFMA2.MMA R30, -RZ, RZ, 0, 5.9604644775390625e-08 ;  /* 0x00000001ff1e7435 */ /* 0x000fc800000001ff */
[----:B------:R-:W-:Y:S02]  /*6640*/  MOV R31, R23 ;  /* 0x00000017001f7202 */ /* 0x000fe40000000f00 */
[----:B------:R-:W-:-:S07]  /*6650*/  MOV R16, R32 ;  /* 0x0000002000107202 */ /* 0x000fce0000000f00 */
[----:B------:R-:W-:Y:S05]  /*6660*/  WARPSYNC.COLLECTIVE R28, `(.L_x_2776) ;  /* 0x000000001c087348 */ /* 0x000fea0003c00000 */
[----:B------:R0:W1:Y:S02]  /*6670*/  SHFL.BFLY P2, R32, R31, R30, R29 ;  /* 0x0c00001e1f207389 */ /* 0x000064000004001d */
[----:B01----:R-:W-:Y:S01]  /*6680*/  ENDCOLLECTIVE ;  /* 0x000000000000791b */ /* 0x003fe20003800000 */
.L_x_2776:
[----:B------:R-:W-:-:S05]  /*6690*/  FADD.FTZ R16, R21, R16 ;  /* 0x0000001015107221 */ /* 0x000fca0000010000 */
[----:B------:R-:W-:Y:S02]  /*66a0*/  MOV R31, R16 ;  /* 0x00000010001f7202 */ /* 0x000fe40000000f00 */
[----:B------:R-:W-:-:S07]  /*66b0*/  MOV R22, R32 ;  /* 0x0000002000167202 */ /* 0x000fce0000000f00 */
[----:B------:R-:W-:Y:S05]  /*66c0*/  WARPSYNC.COLLECTIVE R28, `(.L_x_2777) ;  /* 0x000000001c087348 */ /* 0x000fea0003c00000 */
[----:B------:R0:W1:Y:S02]  /*66d0*/  SHFL.BFLY P2, R32, R31, R30, R29 ;  /* 0x0c00001e1f207389 */ /* 0x000064000004001d */
[----:B01----:R-:W-:Y:S01]  /*66e0*/  ENDCOLLECTIVE ;  /* 0x000000000000791b */ /* 0x003fe20003800000 */
.L_x_2777:
[----:B------:R-:W-:Y:S01]  /*66f0*/  FADD.FTZ R22, R23, R22 ;  /* 0x0000001617167221 */ /* 0x000fe20000010000 */
[----:B------:R-:W-:Y:S06]  /*6700*/  BRA `(.L_x_2778) ;  /* 0xffffffe800ec7947 */ /* 0x000fec000383ffff */
.L_x_2766:
        /* <DEDUP_REMOVED lines=8> */
.L_x_2780:
[----:B------:R-:W-:Y:S05]  /*6790*/  BSYNC B1 ;  /* 0x0000000000017941 */ /* 0x000fea0003800000 */
.L_x_2779:
        /* <DEDUP_REMOVED lines=8> */
.L_x_2781:
[----:B------:R-:W-:Y:S01]  /*6820*/  FADD.FTZ R23, R23, R16 ;  /* 0x0000001017177221 */ /* 0x000fe20000010000 */
[----:B------:R-:W-:-:S04]  /*6830*/  HFMA2.MMA R30, -RZ, RZ, 0, 2.384185791015625e-07 ;  /* 0x00000004ff1e7435 */ /* 0x000fc800000001ff */
[----:B------:R-:W-:Y:S02]  /*6840*/  MOV R31, R23 ;  /* 0x00000017001f7202 */ /* 0x000fe40000000f00 */
[----:B------:R-:W-:-:S07]  /*6850*/  MOV R22, R32 ;  /* 0x0000002000167202 */ /* 0x000fce0000000f00 */
[----:B------:R-:W-:Y:S05]  /*6860*/  WARPSYNC.COLLECTIVE R28, `(.L_x_2782) ;  /* 0x000000001c087348 */ /* 0x000fea0003c00000 */
[----:B------:R0:W1:Y:S02]  /*6870*/  SHFL.BFLY P2, R32, R31, R30, R29 ;  /* 0x0c00001e1f207389 */ /* 0x000064000004001d */
[----:B01----:R-:W-:Y:S01]  /*6880*/  ENDCOLLECTIVE ;  /* 0x000000000000791b */ /* 0x003fe20003800000 */
.L_x_2782:
[----:B------:R-:W-:-:S05]  /*6890*/  FADD.FTZ R22, R22, R17 ;  /* 0x0000001116167221 */ /* 0x000fca0000010000 */
[----:B------:R-:W-:Y:S02]  /*68a0*/  MOV R31, R22 ;  /* 0x00000016001f7202 */ /* 0x000fe40000000f00 */
[----:B------:R-:W-:-:S07]  /*68b0*/  MOV R24, R32 ;  /* 0x0000002000187202 */ /* 0x000fce0000000f00 */
[----:B------:R-:W-:Y:S05]  /*68c0*/  WARPSYNC.COLLECTIVE R28, `(.L_x_2783) ;  /* 0x000000001c087348 */ /* 0x000fea0003c00000 */
[----:B------:R0:W1:Y:S02]  /*68d0*/  SHFL.BFLY P2, R32, R31, R30, R29 ;  /* 0x0c00001e1f207389 */ /* 0x000064000004001d */
[----:B01----:R-:W-:Y:S01]  /*68e0*/  ENDCOLLECTIVE ;  /* 0x000000000000791b */ /* 0x003fe20003800000 */
.L_x_2783:
[----:B------:R-:W-:Y:S01]  /*68f0*/  FADD.FTZ R24, R23, R24 ;  /* 0x0000001817187221 */ /* 0x000fe20000010000 */
[----:B------:R-:W-:-:S04]  /*6900*/  HFMA2.MMA R30, -RZ, RZ, 0, 1.1920928955078125e-07 ;  /* 0x00000002ff1e7435 */ /* 0x000fc800000001ff */
[----:B------:R-:W-:Y:S02]  /*6910*/  MOV R31, R24 ;  /* 0x00000018001f7202 */ /* 0x000fe40000000f00 */
[----:B------:R-:W-:-:S07]  /*6920*/  MOV R25, R32 ;  /* 0x0000002000197202 */ /* 0x000fce0000000f00 */
[----:B------:R-:W-:Y:S05]  /*6930*/  WARPSYNC.COLLECTIVE R28, `(.L_x_2784) ;  /* 0x000000001c087348 */ /* 0x000fea0003c00000 */
[----:B------:R0:W1:Y:S02]  /*6940*/  SHFL.BFLY P2, R32, R31, R30, R29 ;  /* 0x0c00001e1f207389 */ /* 0x000064000004001d */
[----:B01----:R-:W-:Y:S01]  /*6950*/  ENDCOLLECTIVE ;  /* 0x000000000000791b */ /* 0x003fe20003800000 */
.L_x_2784:
[----:B------:R-:W-:-:S05]  /*6960*/  FADD.FTZ R25, R22, R25 ;  /* 0x0000001916197221 */ /* 0x000fca0000010000 */
[----:B------:R-:W-:Y:S02]  /*6970*/  MOV R31, R25 ;  /* 0x00000019001f7202 */ /* 0x000fe40000000f00 */
[----:B------:R-:W-:-:S07]  /*6980*/  MOV R27, R32 ;  /* 0x00000020001b7202 */ /* 0x000fce0000000f00 */
[----:B------:R-:W-:Y:S05]  /*6990*/  WARPSYNC.COLLECTIVE R28, `(.L_x_2785) ;  /* 0x000000001c087348 */ /* 0x000fea0003c00000 */
[----:B------:R0:W1:Y:S02]  /*69a0*/  SHFL.BFLY P2, R32, R31, R30, R29 ;  /* 0x0c00001e1f207389 */ /* 0x000064000004001d */
[----:B01----:R-:W-:Y:S01]  /*69b0*/  ENDCOLLECTIVE ;  /* 0x000000000000791b */ /* 0x003fe20003800000 */
.L_x_2785:
[----:B------:R-:W-:Y:S01]  /*69c0*/  FADD.FTZ R27, R24, R27 ;  /* 0x0000001b181b7221 */ /* 0x000fe20000010000 */
[----:B------:R-:W-:-:S04]  /*69d0*/  HFMA2.MMA R30, -RZ, RZ, 0, 5.9604644775390625e-08 ;  /* 0x00000001ff1e7435 */ /* 0x000fc800000001ff */
[----:B------:R-:W-:Y:S02]  /*69e0*/  MOV R31, R27 ;  /* 0x0000001b001f7202 */ /* 0x000fe40000000f00 */
[----:B------:R-:W-:-:S07]  /*69f0*/  MOV R16, R32 ;  /* 0x0000002000107202 */ /* 0x000fce0000000f00 */
[----:B------:R-:W-:Y:S05]  /*6a00*/  WARPSYNC.COLLECTIVE R28, `(.L_x_2786) ;  /* 0x000000001c087348 */ /* 0x000fea0003c00000 */
[----:B------:R0:W1:Y:S02]  /*6a10*/  SHFL.BFLY P2, R32, R31, R30, R29 ;  /* 0x0c00001e1f207389 */ /* 0x000064000004001d */
[----:B01----:R-:W-:Y:S01]  /*6a20*/  ENDCOLLECTIVE ;  /* 0x000000000000791b */ /* 0x003fe20003800000 */
.L_x_2786:
[----:B------:R-:W-:-:S05]  /*6a30*/  FADD.FTZ R16, R25, R16 ;  /* 0x0000001019107221 */ /* 0x000fca0000010000 */
[----:B------:R-:W-:Y:S02]  /*6a40*/  MOV R31, R16 ;  /* 0x00000010001f7202 */ /* 0x000fe40000000f00 */
[----:B------:R-:W-:-:S07]  /*6a50*/  MOV R26, R32 ;  /* 0x00000020001a7202 */ /* 0x000fce0000000f00 */
[----:B------:R-:W-:Y:S05]  /*6a60*/  WARPSYNC.COLLECTIVE R28, `(.L_x_2787) ;  /* 0x000000001c087348 */ /* 0x000fea0003c00000 */
[----:B------:R0:W1:Y:S02]  /*6a70*/  SHFL.BFLY P2, R32, R31, R30, R29 ;  /* 0x0c00001e1f207389 */ /* 0x000064000004001d */
[----:B01----:R-:W-:Y:S01]  /*6a80*/  ENDCOLLECTIVE ;  /* 0x000000000000791b */ /* 0x003fe20003800000 */
.L_x_2787:
[----:B------:R-:W-:Y:S01]  /*6a90*/  FADD.FTZ R26, R27, R26 ;  /* 0x0000001a1b1a7221 */ /* 0x000fe20000010000 */
[----:B------:R-:W-:Y:S06]  /*6aa0*/  BRA `(.L_x_2788) ;  /* 0xffffffe800c07947 */ /* 0x000fec000383ffff */
.L_x_2767:
        /* <DEDUP_REMOVED lines=8> */
.L_x_2790:
[----:B------:R-:W-:Y:S05]  /*6b30*/  BSYNC B1 ;  /* 0x0000000000017941 */ /* 0x000fea0003800000 */
.L_x_2789:
        /* <DEDUP_REMOVED lines=8> */
.L_x_2791:
[----:B------:R-:W-:Y:S01]  /*6bc0*/  FADD.FTZ R23, R23, R16 ;  /* 0x0000001017177221 */ /* 0x000fe20000010000 */
[----:B------:R-:W-:-:S04]  /*6bd0*/  HFMA2.MMA R30, -RZ, RZ, 0, 2.384185791015625e-07 ;  /* 0x00000004ff1e7435 */ /* 0x000fc800000001ff */
[----:B------:R-:W-:Y:S02]  /*6be0*/  MOV R31, R23 ;  /* 0x00000017001f7202 */ /* 0x000fe40000000f00 */
[----:B------:R-:W-:-:S07]  /*6bf0*/  MOV R22, R32 ;  /* 0x0000002000167202 */ /* 0x000fce0000000f00 */
[----:B------:R-:W-:Y:S05]  /*6c00*/  WARPSYNC.COLLECTIVE R28, `(.L_x_2792) ;  /* 0x000000001c087348 */ /* 0x000fea0003c00000 */
[----:B------:R0:W1:Y:S02]  /*6c10*/  SHFL.BFLY P2, R32, R31, R30, R29 ;  /* 0x0c00001e1f207389 */ /* 0x000064000004001d */
[----:B01----:R-:W-:Y:S01]  /*6c20*/  ENDCOLLECTIVE ;  /* 0x000000000000791b */ /* 0x003fe20003800000 */
.L_x_2792:
[----:B------:R-:W-:-:S05]  /*6c30*/  FADD.FTZ R22, R22, R17 ;  /* 0x0000001116167221 */ /* 0x000fca0000010000 */
[----:B------:R-:W-:Y:S02]  /*6c40*/  MOV R31, R22 ;  /* 0x00000016001f7202 */ /* 0x000fe40000000f00 */
[----:B------:R-:W-:-:S07]  /*6c50*/  MOV R24, R32 ;  /* 0x0000002000187202 */ /* 0x000fce0000000f00 */
[----:B------:R-:W-:Y:S05]  /*6c60*/  WARPSYNC.COLLECTIVE R28, `(.L_x_2793) ;  /* 0x000000001c087348 */ /* 0x000fea0003c00000 */
[----:B------:R0:W1:Y:S02]  /*6c70*/  SHFL.BFLY P2, R32, R31, R30, R29 ;  /* 0x0c00001e1f207389 */ /* 0x000064000004001d */
[----:B01----:R-:W-:Y:S01]  /*6c80*/  ENDCOLLECTIVE ;  /* 0x000000000000791b */ /* 0x003fe20003800000 */
.L_x_2793:
[----:B------:R-:W-:Y:S01]  /*6c90*/  FADD.FTZ R24, R23, R24 ;  /* 0x0000001817187221 */ /* 0x000fe20000010000 */
[----:B------:R-:W-:-:S04]  /*6ca0*/  HFMA2.MMA R30, -RZ, RZ, 0, 1.1920928955078125e-07 ;  /* 0x00000002ff1e7435 */ /* 0x000fc800000001ff */
[----:B------:R-:W-:Y:S02]  /*6cb0*/  MOV R31, R24 ;  /* 0x00000018001f7202 */ /* 0x000fe40000000f00 */
[----:B------:R-:W-:-:S07]  /*6cc0*/  MOV R25, R32 ;  /* 0x0000002000197202 */ /* 0x000fce0000000f00 */
[----:B------:R-:W-:Y:S05]  /*6cd0*/  WARPSYNC.COLLECTIVE R28, `(.L_x_2794) ;  /* 0x000000001c087348 */ /* 0x000fea0003c00000 */
[----:B------:R0:W1:Y:S02]  /*6ce0*/  SHFL.BFLY P2, R32, R31, R30, R29 ;  /* 0x0c00001e1f207389 */ /* 0x000064000004001d */
[----:B01----:R-:W-:Y:S01]  /*6cf0*/  ENDCOLLECTIVE ;  /* 0x000000000000791b */ /* 0x003fe20003800000 */
.L_x_2794:
[----:B------:R-:W-:-:S05]  /*6d00*/  FADD.FTZ R25, R22, R25 ;  /* 0x0000001916197221 */ /* 0x000fca0000010000 */
[----:B------:R-:W-:Y:S02]  /*6d10*/  MOV R31, R25 ;  /* 0x00000019001f7202 */ /* 0x000fe40000000f00 */
[----:B------:R-:W-:-:S07]  /*6d20*/  MOV R27, R32 ;  /* 0x00000020001b7202 */ /* 0x000fce0000000f00 */
[----:B------:R-:W-:Y:S05]  /*6d30*/  WARPSYNC.COLLECTIVE R28, `(.L_x_2795) ;  /* 0x000000001c087348 */ /* 0x000fea0003c00000 */
[----:B------:R0:W1:Y:S02]  /*6d40*/  SHFL.BFLY P2, R32, R31, R30, R29 ;  /* 0x0c00001e1f207389 */ /* 0x000064000004001d */
[----:B01----:R-:W-:Y:S01]  /*6d50*/  ENDCOLLECTIVE ;  /* 0x000000000000791b */ /* 0x003fe20003800000 */
.L_x_2795:
[----:B------:R-:W-:Y:S01]  /*6d60*/  FADD.FTZ R27, R24, R27 ;  /* 0x0000001b181b7221 */ /* 0x000fe20000010000 */
[----:B------:R-:W-:-:S04]  /*6d70*/  HFMA2.MMA R30, -RZ, RZ, 0, 5.9604644775390625e-08 ;  /* 0x00000001ff1e7435 */ /* 0x000fc800000001ff */
[----:B------:R-:W-:Y:S02]  /*6d80*/  MOV R31, R27 ;  /* 0x0000001b001f7202 */ /* 0x000fe40000000f00 */
[----:B------:R-:W-:-:S07]  /*6d90*/  MOV R16, R32 ;  /* 0x0000002000107202 */ /* 0x000fce0000000f00 */
[----:B------:R-:W-:Y:S05]  /*6da0*/  WARPSYNC.COLLECTIVE R28, `(.L_x_2796) ;  /* 0x000000001c087348 */ /* 0x000fea0003c00000 */
[----:B------:R0:W1:Y:S02]  /*6db0*/  SHFL.BFLY P2, R32, R31, R30, R29 ;  /* 0x0c00001e1f207389 */ /* 0x000064000004001d */
[----:B01----:R-:W-:Y:S01]  /*6dc0*/  ENDCOLLECTIVE ;  /* 0x000000000000791b */ /* 0x003fe20003800000 */
.L_x_2796:
[----:B------:R-:W-:-:S05]  /*6dd0*/  FADD.FTZ R16, R25, R16 ;  /* 0x0000001019107221 */ /* 0x000fca0000010000 */
[----:B------:R-:W-:Y:S02]  /*6de0*/  MOV R31, R16 ;  /* 0x00000010001f7202 */ /* 0x000fe40000000f00 */
[----:B------:R-:W-:-:S07]  /*6df0*/  MOV R26, R32 ;  /* 0x00000020001a7202 */ /* 0x000fce0000000f00 */
[----:B------:R-:W-:Y:S05]  /*6e00*/  WARPSYNC.COLLECTIVE R28, `(.L_x_2797) ;  /* 0x000000001c087348 */ /* 0x000fea0003c00000 */
[----:B------:R0:W1:Y:S02]  /*6e10*/  SHFL.BFLY P2, R32, R31, R30, R29 ;  /* 0x0c00001e1f207389 */ /* 0x000064000004001d */
[----:B01----:R-:W-:Y:S01]  /*6e20*/  ENDCOLLECTIVE ;  /* 0x000000000000791b */ /* 0x003fe20003800000 */
.L_x_2797:
[----:B------:R-:W-:Y:S01]  /*6e30*/  FADD.FTZ R26, R27, R26 ;  /* 0x0000001a1b1a7221 */ /* 0x000fe20000010000 */
[----:B------:R-:W-:Y:S06]  /*6e40*/  BRA `(.L_x_2798) ;  /* 0xffffffe8007c7947 */ /* 0x000fec000383ffff */
.L_x_2768:
        /* <DEDUP_REMOVED lines=8> */
.L_x_2800:
[----:B------:R-:W-:Y:S05]  /*6ed0*/  BSYNC B0 ;  /* 0x0000000000007941 */ /* 0x000fea0003800000 */
.L_x_2799:
        /* <DEDUP_REMOVED lines=10> */
.L_x_2801:
[----:B------:R-:W-:Y:S01]  /*6f80*/  @!P0 IADD3 R21, R16, 0x14, RZ ;  /* 0x0000001410158810 */ /* 0x000fe20007ffe0ff */
[----:B------:R-:W-:Y:S01]  /*6f90*/  FADD.FTZ R19, R19, R18 ;  /* 0x0000001213137221 */ /* 0x000fe20000010000 */
[----:B------:R-:W-:Y:S02]  /*6fa0*/  @!P0 LEA R24, R11, UR4, 0x7 ;  /* 0x000000040b188c11 */ /* 0x000fe4000f8e38ff */
[----:B------:R-:W-:Y:S02]  /*6fb0*/  @!P0 LOP3.LUT R21, R21, R22, RZ, 0x3c, !PT ;  /* 0x0000001615158212 */ /* 0x000fe400078e3cff */
[----:B------:R-:W-:Y:S02]  /*6fc0*/  MOV R36, RZ ;  /* 0x000000ff00247202 */ /* 0x000fe40000000f00 */
[----:B------:R-:W-:Y:S02]  /*6fd0*/  @!P0 LEA R21, R21, R24, 0x2 ;  /* 0x0000001815158211 */ /* 0x000fe400078e10ff */
[----:B------:R-:W-:-:S02]  /*6fe0*/  @!P0 SHF.L.U32 R26, R11, 0x1, RZ ;  /* 0x000000010b1a8819 */ /* 0x000fc400000006ff */
[----:B------:R-:W-:Y:S01]  /*6ff0*/  MOV R25, RZ ;  /* 0x000000ff00197202 */ /* 0x000fe20000000f00 */
[----:B------:R-:W-:Y:S01]  /*7000*/  HFMA2.MMA R30, -RZ, RZ, 0, 2.384185791015625e-07 ;  /* 0x00000004ff1e7435 */ /* 0x000fe200000001ff */
[----:B------:R-:W-:Y:S01]  /*7010*/  MOV R31, R19 ;  /* 0x00000013001f7202 */ /* 0x000fe20000000f00 */
[----:B------:R0:W1:Y:S01]  /*7020*/  @!P0 LDS R22, [R21] ;  /* 0x0000000015168984 */ /* 0x0000620000000800 */
[----:B------:R-:W-:-:S03]  /*7030*/  IADD3 R43, R16, R7, RZ ;  /* 0x00000007102b7210 */ /* 0x000fc60007ffe0ff */
[----:B------:R0:W2:Y:S01]  /*7040*/  @!P0 LDS R23, [R21+0x500] ;  /* 0x0005000015178984 */ /* 0x0000a20000000800 */
[----:B------:R-:W-:-:S07]  /*7050*/  FADD.FTZ R18, R32, R17 ;  /* 0x0000001120127221 */ /* 0x000fce0000010000 */
[----:B012---:R-:W-:Y:S05]  /*7060*/  WARPSYNC.COLLECTIVE R28, `(.L_x_2802) ;  /* 0x000000001c087348 */ /* 0x007fea0003c00000 */
[----:B------:R3:W4:Y:S02]  /*7070*/  SHFL.BFLY P2, R32, R31, R30, R29 ;  /* 0x0c00001e1f207389 */ /* 0x000724000004001d */
[----:B01234-:R-:W-:Y:S01]  /*7080*/  ENDCOLLECTIVE ;  /* 0x000000000000791b */ /* 0x01ffe20003800000 */
.L_x_2802:
[----:B------:R-:W-:Y:S02]  /*7090*/  MOV R31, R18 ;  /* 0x00000012001f7202 */ /* 0x000fe40000000f00 */
[----:B------:R-:W-:-:S07]  /*70a0*/  MOV R20, R32 ;  /* 0x0000002000147202 */ /* 0x000fce0000000f00 */
[----:B------:R-:W-:Y:S05]  /*70b0*/  WARPSYNC.COLLECTIVE R28, `(.L_x_2803) ;  /* 0x000000001c087348 */ /* 0x000fea0003c00000 */
[----:B------:R0:W1:Y:S02]  /*70c0*/  SHFL.BFLY P2, R32, R31, R30, R29 ;  /* 0x0c00001e1f207389 */ /* 0x000064000004001d */
[----:B01----:R-:W-:Y:S01]  /*70d0*/  ENDCOLLECTIVE ;  /* 0x000000000000791b */ /* 0x003fe20003800000 */
.L_x_2803:
[----:B------:R-:W-:Y:S01]  /*70e0*/  FADD.FTZ R20, R19, R20 ;  /* 0x0000001413147221 */ /* 0x000fe20000010000 */
[----:B------:R-:W-:Y:S02]  /*70f0*/  @!P0 MOV R34, R22 ;  /* 0x0000001600228202 */ /* 0x000fe40000000f00 */
[----:B------:R-:W-:Y:S02]  /*7100*/  @!P0 MOV R36, R23 ;  /* 0x0000001700248202 */ /* 0x000fe40000000f00 */
[----:B------:R-:W-:Y:S01]  /*7110*/  @!P0 IADD3 R23, R16, 0x28, RZ ;  /* 0x0000002810178810 */ /* 0x000fe20007ffe0ff */
[----:B------:R-:W-:Y:S01]  /*7120*/  HFMA2.MMA R30, -RZ, RZ, 0, 1.1920928955078125e-07 ;  /* 0x00000002ff1e7435 */ /* 0x000fe200000001ff */
[----:B------:R-:W-:Y:S02]  /*7130*/  MOV R31, R20 ;  /* 0x00000014001f7202 */ /* 0x000fe40000000f00 */
[----:B------:R-:W-:Y:S01]  /*7140*/  @!P0 LOP3.LUT R23, R23, R26, RZ, 0x3c, !PT ;  /* 0x0000001a17178212 */ /* 0x000fe200078e3cff */
[----:B------:R-:W-:Y:S01]  /*7150*/  HFMA2.MMA R26, -RZ, RZ, 0, 0 ;  /* 0x00000000ff1a7435 */ /* 0x000fe200000001ff */
[----:B------:R-:W-:-:S10]  /*7160*/  FADD.FTZ R17, R18, R32 ;  /* 0x0000002012117221 */ /* 0x000fd40000010000 */
[----:B------:R-:W-:Y:S05]  /*7170*/  WARPSYNC.COLLECTIVE R28, `(.L_x_2804) ;  /* 0x000000001c087348 */ /* 0x000fea0003c00000 */
[----:B------:R0:W1:Y:S02]  /*7180*/  SHFL.BFLY P2, R32, R31, R30, R29 ;  /* 0x0c00001e1f207389 */ /* 0x000064000004001d */
[----:B01----:R-:W-:Y:S01]  /*7190*/  ENDCOLLECTIVE ;  /* 0x000000000000791b */ /* 0x003fe20003800000 */
.L_x_2804:
[----:B------:R-:W-:Y:S02]  /*71a0*/  MOV R31, R17 ;  /* 0x00000011001f7202 */ /* 0x000fe40000000f00 */
[----:B------:R-:W-:-:S07]  /*71b0*/  MOV R19, R32 ;  /* 0x0000002000137202 */ /* 0x000fce0000000f00 */
[----:B------:R-:W-:Y:S05]  /*71c0*/  WARPSYNC.COLLECTIVE R28, `(.L_x_2805) ;  /* 0x000000001c087348 */ /* 0x000fea0003c00000 */
[----:B------:R0:W1:Y:S02]  /*71d0*/  SHFL.BFLY P2, R32, R31, R30, R29 ;  /* 0x0c00001e1f207389 */ /* 0x000064000004001d */
[----:B01----:R-:W-:Y:S01]  /*71e0*/  ENDCOLLECTIVE ;  /* 0x000000000000791b */ /* 0x003fe20003800000 */
.L_x_2805:
[----:B------:R-:W-:Y:S01]  /*71f0*/  FADD.FTZ R19, R20, R19 ;  /* 0x0000001314137221 */ /* 0x000fe20000010000 */
[----:B------:R-:W-:-:S04]  /*7200*/  HFMA2.MMA R30, -RZ, RZ, 0, 5.9604644775390625e-08 ;  /* 0x00000001ff1e7435 */ /* 0x000fc800000001ff */
[----:B------:R-:W-:Y:S01]  /*7210*/  MOV R31, R19 ;  /* 0x00000013001f7202 */ /* 0x000fe20000000f00 */
[----:B------:R-:W-:-:S07]  /*7220*/  FADD.FTZ R18, R17, R32 ;  /* 0x0000002011127221 */ /* 0x000fce0000010000 */
[----:B------:R-:W-:Y:S05]  /*7230*/  WARPSYNC.COLLECTIVE R28, `(.L_x_2806) ;  /* 0x000000001c087348 */ /* 0x000fea0003c00000 */
[----:B------:R0:W1:Y:S02]  /*7240*/  SHFL.BFLY P2, R32, R31, R30, R29 ;  /* 0x0c00001e1f207389 */ /* 0x000064000004001d */
[----:B01----:R-:W-:Y:S01]  /*7250*/  ENDCOLLECTIVE ;  /* 0x000000000000791b */ /* 0x003fe20003800000 */
.L_x_2806:
[----:B------:R-:W-:Y:S02]  /*7260*/  MOV R31, R18 ;  /* 0x00000012001f7202 */ /* 0x000fe40000000f00 */
[----:B------:R-:W-:-:S07]  /*7270*/  MOV R20, R32 ;  /* 0x0000002000147202 */ /* 0x000fce0000000f00 */
[----:B------:R-:W-:Y:S05]  /*7280*/  WARPSYNC.COLLECTIVE R28, `(.L_x_2807) ;  /* 0x000000001c087348 */ /* 0x000fea0003c00000 */
[----:B------:R0:W1:Y:S02]  /*7290*/  SHFL.BFLY P2, R32, R31, R30, R29 ;  /* 0x0c00001e1f207389 */ /* 0x000064000004001d */
[----:B01----:R-:W-:Y:S01]  /*72a0*/  ENDCOLLECTIVE ;  /* 0x000000000000791b */ /* 0x003fe20003800000 */
.L_x_2807:
[----:B------:R-:W-:Y:S01]  /*72b0*/  FADD.FTZ R19, R19, R20 ;  /* 0x0000001413137221 */ /* 0x000fe20000010000 */
[----:B------:R-:W-:Y:S01]  /*72c0*/  HFMA2.MMA R30, -RZ, RZ, 0, 4.76837158203125e-07 ;  /* 0x00000008ff1e7435 */ /* 0x000fe200000001ff */
[----:B------:R-:W-:Y:S02]  /*72d0*/  MOV R31, R34 ;  /* 0x00000022001f7202 */ /* 0x000fe40000000f00 */
[----:B------:R-:W-:-:S08]  /*72e0*/  MOV R17, R32 ;  /* 0x0000002000117202 */ /* 0x000fd00000000f00 */
[----:B------:R-:W-:Y:S05]  /*72f0*/  WARPSYNC.COLLECTIVE R28, `(.L_x_2808) ;  /* 0x000000001c087348 */ /* 0x000fea0003c00000 */
[----:B------:R0:W1:Y:S02]  /*7300*/  SHFL.BFLY P2, R32, R31, R30, R29 ;  /* 0x0c00001e1f207389 */ /* 0x000064000004001d */
[----:B01----:R-:W-:Y:S01]  /*7310*/  ENDCOLLECTIVE ;  /* 0x000000000000791b */ /* 0x003fe20003800000 */
.L_x_2808:
[----:B------:R-:W-:Y:S01]  /*7320*/  FADD.FTZ R46, R18, R17 ;  /* 0x00000011122e7221 */ /* 0x000fe20000010000 */
[----:B------:R-:W-:Y:S02]  /*7330*/  MOV R31, R36 ;  /* 0x00000024001f7202 */ /* 0x000fe40000000f00 */
[----:B------:R-:W-:-:S07]  /*7340*/  MOV R33, R32 ;  /* 0x0000002000217202 */ /* 0x000fce0000000f00 */
[----:B------:R-:W-:Y:S05]  /*7350*/  WARPSYNC.COLLECTIVE R28, `(.L_x_2809) ;  /* 0x000000001c087348 */ /* 0x000fea0003c00000 */
[----:B------:R0:W1:Y:S02]  /*7360*/  SHFL.BFLY P2, R32, R31, R30, R29 ;  /* 0x0c00001e1f207389 */ /* 0x000064000004001d */
[----:B01----:R-:W-:Y:S01]  /*7370*/  ENDCOLLECTIVE ;  /* 0x000000000000791b */ /* 0x003fe20003800000 */
.L_x_2809:
[----:B------:R-:W-:Y:S01]  /*7380*/  FADD.FTZ R33, R33, R34 ;  /* 0x0000002221217221 */ /* 0x000fe20000010000 */
[----:B------:R-:W-:-:S04]  /*7390*/  HFMA2.MMA R30, -RZ, RZ, 0, 2.384185791015625e-07 ;  /* 0x00000004ff1e7435 */ /* 0x000fc800000001ff */
[----:B------:R-:W-:Y:S02]  /*73a0*/  MOV R31, R33 ;  /* 0x00000021001f7202 */ /* 0x000fe40000000f00 */
[----:B------:R-:W-:-:S07]  /*73b0*/  MOV R35, R32 ;  /* 0x0000002000237202 */ /* 0x000fce0000000f00 */
[----:B------:R-:W-:Y:S05]  /*73c0*/  WARPSYNC.COLLECTIVE R28, `(.L_x_2810) ;  /* 0x000000001c087348 */ /* 0x000fea0003c00000 */
[----:B------:R0:W1:Y:S02]  /*73d0*/  SHFL.BFLY P2, R32, R31, R30, R29 ;  /* 0x0c00001e1f207389 */ /* 0x000064000004001d */
[----:B01----:R-:W-:Y:S01]  /*73e0*/  ENDCOLLECTIVE ;  /* 0x000000000000791b */ /* 0x003fe20003800000 */
.L_x_2810:
[----:B------:R-:W-:-:S05]  /*73f0*/  FADD.FTZ R35, R35, R36 ;  /* 0x0000002423237221 */ /* 0x000fca0000010000 */
[----:B------:R-:W-:Y:S02]  /*7400*/  MOV R31, R35 ;  /* 0x00000023001f7202 */ /* 0x000fe40000000f00 */
[----:B------:R-:W-:-:S07]  /*7410*/  MOV R22, R32 ;  /* 0x0000002000167202 */ /* 0x000fce0000000f00 */
[----:B------:R-:W-:Y:S05]  /*7420*/  WARPSYNC.COLLECTIVE R28, `(.L_x_2811) ;  /* 0x000000001c087348 */ /* 0x000fea0003c00000 */
[----:B------:R0:W1:Y:S02]  /*7430*/  SHFL.BFLY P2, R32, R31, R30, R29 ;  /* 0x0c00001e1f207389 */ /* 0x000064000004001d */
[----:B01----:R-:W-:Y:S01]  /*7440*/  ENDCOLLECTIVE ;  /* 0x000000000000791b */ /* 0x003fe20003800000 */
.L_x_2811:
        /* <DEDUP_REMOVED lines=11> */
.L_x_2812:
[----:B------:R0:W1:Y:S04]  /*7500*/  @!P0 LDS R27, [R24] ;  /* 0x00000000181b8984 */ /* 0x0000680000000800 */
[----:B------:R0:W2:Y:S01]  /*7510*/  @!P0 LDS R39, [R24+0x500] ;  /* 0x0005000018278984 */ /* 0x0000a20000000800 */
[----:B------:R-:W-:Y:S02]  /*7520*/  MOV R31, R38 ;  /* 0x00000026001f7202 */ /* 0x000fe40000000f00 */
[----:B------:R-:W-:-:S07]  /*7530*/  MOV R22, R32 ;  /* 0x0000002000167202 */ /* 0x000fce0000000f00 */
[----:B012---:R-:W-:Y:S05]  /*7540*/  WARPSYNC.COLLECTIVE R28, `(.L_x_2813) ;  /* 0x000000001c087348 */ /* 0x007fea0003c00000 */
[----:B------:R3:W4:Y:S02]  /*7550*/  SHFL.BFLY P2, R32, R31, R30, R29 ;  /* 0x0c00001e1f207389 */ /* 0x000724000004001d */
[----:B01234-:R-:W-:Y:S01]  /*7560*/  ENDCOLLECTIVE ;  /* 0x000000000000791b */ /* 0x01ffe20003800000 */
.L_x_2813:
        /* <DEDUP_REMOVED lines=9> */
.L_x_2814:
[----:B------:R-:W-:Y:S01]  /*7600*/  FADD.FTZ R38, R38, R21 ;  /* 0x0000001526267221 */ /* 0x000fe20000010000 */
[----:B------:R-:W-:-:S04]  /*7610*/  HFMA2.MMA R21, -RZ, RZ, 0, 0 ;  /* 0x00000000ff157435 */ /* 0x000fc800000001ff */
[----:B------:R-:W-:Y:S02]  /*7620*/  MOV R31, R38 ;  /* 0x00000026001f7202 */ /* 0x000fe40000000f00 */
[----:B------:R-:W-:-:S07]  /*7630*/  MOV R36, R32 ;  /* 0x0000002000247202 */ /* 0x000fce0000000f00 */
[----:B------:R-:W-:Y:S05]  /*7640*/  WARPSYNC.COLLECTIVE R28, `(.L_x_2815) ;  /* 0x000000001c087348 */ /* 0x000fea0003c00000 */
[----:B------:R0:W1:Y:S02]  /*7650*/  SHFL.BFLY P2, R32, R31, R30, R29 ;  /* 0x0c00001e1f207389 */ /* 0x000064000004001d */
[----:B01----:R-:W-:Y:S01]  /*7660*/  ENDCOLLECTIVE ;  /* 0x000000000000791b */ /* 0x003fe20003800000 */
.L_x_2815:
[----:B------:R-:W-:Y:S01]  /*7670*/  FADD.FTZ R36, R37, R36 ;  /* 0x0000002425247221 */ /* 0x000fe20000010000 */
[----:B------:R-:W-:Y:S01]  /*7680*/  HFMA2.MMA R30, -RZ, RZ, 0, 4.76837158203125e-07 ;  /* 0x00000008ff1e7435 */ /* 0x000fe200000001ff */
[----:B------:R-:W-:Y:S02]  /*7690*/  MOV R31, R26 ;  /* 0x0000001a001f7202 */ /* 0x000fe40000000f00 */
[----:B------:R-:W-:-:S08]  /*76a0*/  MOV R35, R32 ;  /* 0x0000002000237202 */ /* 0x000fd00000000f00 */
[----:B------:R-:W-:Y:S05]  /*76b0*/  WARPSYNC.COLLECTIVE R28, `(.L_x_2816) ;  /* 0x000000001c087348 */ /* 0x000fea0003c00000 */
[----:B------:R0:W1:Y:S02]  /*76c0*/  SHFL.BFLY P2, R32, R31, R30, R29 ;  /* 0x0c00001e1f207389 */ /* 0x000064000004001d */
[----:B01----:R-:W-:Y:S01]  /*76d0*/  ENDCOLLECTIVE ;  /* 0x000000000000791b */ /* 0x003fe20003800000 */
.L_x_2816:
[----:B------:R-:W-:Y:S01]  /*76e0*/  FADD.FTZ R35, R38, R35 ;  /* 0x0000002326237221 */ /* 0x000fe20000010000 */
[----:B------:R-:W-:Y:S02]  /*76f0*/  MOV R31, R25 ;  /* 0x00000019001f7202 */ /* 0x000fe40000000f00 */
[----:B------:R-:W-:-:S07]  /*7700*/  MOV R27, R32 ;  /* 0x00000020001b7202 */ /* 0x000fce0000000f00 */
[----:B------:R-:W-:Y:S05]  /*7710*/  WARPSYNC.COLLECTIVE R28, `(.L_x_2817) ;  /* 0x000000001c087348 */ /* 0x000fea0003c00000 */
[----:B------:R0:W1:Y:S02]  /*7720*/  SHFL.BFLY P2, R32, R31, R30, R29 ;  /* 0x0c00001e1f207389 */ /* 0x000064000004001d */
[----:B01----:R-:W-:Y:S01]  /*7730*/  ENDCOLLECTIVE ;  /* 0x000000000000791b */ /* 0x003fe20003800000 */
.L_x_2817:
        /* <DEDUP_REMOVED lines=8> */
.L_x_2818:
        /* <DEDUP_REMOVED lines=8> */
.L_x_2819:
        /* <DEDUP_REMOVED lines=10> */
.L_x_2820:
[----:B------:R0:W1:Y:S04]  /*78e0*/  @!P0 LDS R24, [R41] ;  /* 0x0000000029188984 */ /* 0x0000680000000800 */
[----:B------:R0:W2:Y:S01]  /*78f0*/  @!P0 LDS R22, [R41+0x500] ;  /* 0x0005000029168984 */ /* 0x0000a20000000800 */
[----:B------:R-:W-:Y:S02]  /*7900*/  MOV R31, R39 ;  /* 0x00000027001f7202 */ /* 0x000fe40000000f00 */
[----:B------:R-:W-:-:S07]  /*7910*/  MOV R25, R32 ;  /* 0x0000002000197202 */ /* 0x000fce0000000f00 */
[----:B012---:R-:W-:Y:S05]  /*7920*/  WARPSYNC.COLLECTIVE R28, `(.L_x_2821) ;  /* 0x000000001c087348 */ /* 0x007fea0003c00000 */
[----:B------:R3:W4:Y:S02]  /*7930*/  SHFL.BFLY P2, R32, R31, R30, R29 ;  /* 0x0c00001e1f207389 */ /* 0x000724000004001d */
[----:B01234-:R-:W-:Y:S01]  /*7940*/  ENDCOLLECTIVE ;  /* 0x000000000000791b */ /* 0x01ffe20003800000 */
.L_x_2821:
        /* <DEDUP_REMOVED lines=9> */
.L_x_2822:
        /* <DEDUP_REMOVED lines=10> */
.L_x_2823:
        /* <DEDUP_REMOVED lines=9> */
.L_x_2824:
[----:B------:R-:W-:Y:S01]  /*7b10*/  FADD.FTZ R39, R39, R42 ;  /* 0x0000002a27277221 */ /* 0x000fe20000010000 */
[----:B------:R-:W-:Y:S02]  /*7b20*/  MOV R31, R21 ;  /* 0x00000015001f7202 */ /* 0x000fe40000000f00 */
[----:B------:R-:W-:-:S07]  /*7b30*/  MOV R44, R32 ;  /* 0x00000020002c7202 */ /* 0x000fce0000000f00 */
[----:B------:R-:W-:Y:S05]  /*7b40*/  WARPSYNC.COLLECTIVE R28, `(.L_x_2825) ;  /* 0x000000001c087348 */ /* 0x000fea0003c00000 */
[----:B------:R0:W1:Y:S02]  /*7b50*/  SHFL.BFLY P2, R32, R31, R30, R29 ;  /* 0x0c00001e1f207389 */ /* 0x000064000004001d */
[----:B01----:R-:W-:Y:S01]  /*7b60*/  ENDCOLLECTIVE ;  /* 0x000000000000791b */ /* 0x003fe20003800000 */
.L_x_2825:
[----:B------:R-:W-:Y:S01]  /*7b70*/  FADD.FTZ R44, R44, R23 ;  /* 0x000000172c2c7221 */ /* 0x000fe20000010000 */
[----:B------:R-:W-:-:S04]  /*7b80*/  HFMA2.MMA R30, -RZ, RZ, 0, 2.384185791015625e-07 ;  /* 0x00000004ff1e7435 */ /* 0x000fc800000001ff */
[----:B------:R-:W-:Y:S02]  /*7b90*/  MOV R31, R44 ;  /* 0x0000002c001f7202 */ /* 0x000fe40000000f00 */
[----:B------:R-:W-:-:S07]  /*7ba0*/  MOV R24, R32 ;  /* 0x0000002000187202 */ /* 0x000fce0000000f00 */
[----:B------:R-:W-:Y:S05]  /*7bb0*/  WARPSYNC.COLLECTIVE R28, `(.L_x_2826) ;  /* 0x000000001c087348 */ /* 0x000fea0003c00000 */
[----:B------:R0:W1:Y:S02]  /*7bc0*/  SHFL.BFLY P2, R32, R31, R30, R29 ;  /* 0x0c00001e1f207389 */ /* 0x000064000004001d */
[----:B01----:R-:W-:Y:S01]  /*7bd0*/  ENDCOLLECTIVE ;  /* 0x000000000000791b */ /* 0x003fe20003800000 */
.L_x_2826:
        /* <DEDUP_REMOVED lines=8> */
.L_x_2827:
        /* <DEDUP_REMOVED lines=10> */
.L_x_2828:
[----:B------:R-:W-:Y:S01]  /*7d00*/  FADD.FTZ R33, R33, R34 ;  /* 0x0000002221217221 */ /* 0x000fe20000010000 */
[----:B------:R-:W-:-:S04]  /*7d10*/  @!P0 IMAD.WIDE R22, R43, 0x2, R22 ;  /* 0x000000022b168825 */ /* 0x000fc800078e0216 */
        /* <DEDUP_REMOVED lines=9> */
.L_x_2829:
        /* <DEDUP_REMOVED lines=14> */
.L_x_2830:
        /* <DEDUP_REMOVED lines=11> */
.L_x_2831:
[----:B------:R-:W-:Y:S01]  /*7f40*/  FADD.FTZ R37, R44, R37 ;  /* 0x000000252c257221 */ /* 0x000fe20000010000 */
[----:B------:R-:W-:Y:S06]  /*7f50*/  BRA `(.L_x_2832) ;  /* 0xffffffe000d47947 */ /* 0x000fec000383ffff */
.L_x_2833:
        /* <DEDUP_REMOVED lines=10> */
.L_x_3586:


//--------------------- .text._ZN13group_norm_v218gn_bwd_cuda_kernelI6__halfLi320ELi1ELi16ELi160ELi256ELb1ELb1ELi32ELi320ELi320ELi4ELb1ELi16ELb0ELb0ELNS_15WgradSyncMethodE3ENS_16CompileConditionILi900EEEEEvPT_S6_S6_PKS5_S8_S8_S8_PKfflPfPj --------------------------
	.section	.text._ZN13group_norm_v218gn_bwd_cuda_kernelI6__halfLi320ELi1ELi16ELi160ELi256ELb1ELb1ELi32ELi320ELi320ELi4ELb1ELi16ELb0ELb0ELNS_15WgradSyncMethodE3ENS_16CompileConditionILi900EEEEEvPT_S6_S6_PKS5_S8_S8_S8_PKfflPfPj,"ax",@progbits
	.align	128
        .global         _ZN13group_norm_v218gn_bwd_cuda_kernelI6__halfLi320ELi1ELi16ELi160ELi256ELb1ELb1ELi32ELi320ELi320ELi4ELb1ELi16ELb0ELb0ELNS_15WgradSyncMethodE3ENS_16CompileConditionILi900EEEEEvPT_S6_S6_PKS5_S8_S8_S8_PKfflPfPj
        .type           _ZN13group_norm_v218gn_bwd_cuda_kernelI6__halfLi320ELi1ELi16ELi160ELi256ELb1ELb1ELi32ELi320ELi320ELi4ELb1ELi16ELb0ELb0ELNS_15WgradSyncMethodE3ENS_16CompileConditionILi900EEEEEvPT_S6_S6_PKS5_S8_S8_S8_PKfflPfPj,@function
        .size           _ZN13group_norm_v218gn_bwd_cuda_kernelI6__halfLi320ELi1ELi16ELi160ELi256ELb1ELb1ELi32ELi320ELi320ELi4ELb1ELi16ELb0ELb0ELNS_15WgradSyncMethodE3ENS_16CompileConditionILi900EEEEEvPT_S6_S6_PKS5_S8_S8_S8_PKfflPfPj,(.L_x_3587 - _ZN13group_norm_v218gn_bwd_cuda_kernelI6__halfLi320ELi1ELi16ELi160ELi256ELb1ELb1ELi32ELi320ELi320ELi4ELb1ELi16ELb0ELb0ELNS_15WgradSyncMethodE3ENS_16CompileConditionILi900EEEEEvPT_S6_S6_PKS5_S8_S8_S8_PKfflPfPj)
        .other          _ZN13group_norm_v218gn_bwd_cuda_kernelI6__halfLi320ELi1ELi16ELi160ELi256ELb1ELb1ELi32ELi320ELi320ELi4ELb1ELi16ELb0ELb0ELNS_15WgradSyncMethodE3ENS_16CompileConditionILi900EEEEEvPT_S6_S6_PKS5_S8_S8_S8_PKfflPfPj,@"STO_CUDA_ENTRY STV_DEFAULT"
_ZN13group_norm_v218gn_bwd_cuda_kernelI6__halfLi320ELi1ELi16ELi160ELi256ELb1ELb1ELi32ELi320ELi320ELi4ELb1ELi16ELb0ELb0ELNS_15WgradSyncMethodE3ENS_16CompileConditionILi900EEEEEvPT_S6_S6_PKS5_S8_S8_S8_PKfflPfPj:
.text._ZN13group_norm_v218gn_bwd_cuda_kernelI6__halfLi320ELi1ELi16ELi160ELi256ELb1ELb1ELi32ELi320ELi320ELi4ELb1ELi16ELb0ELb0ELNS_15WgradSyncMethodE3ENS_16CompileConditionILi900EEEEEvPT_S6_S6_PKS5_S8_S8_S8_PKfflPfPj:
        /* <DEDUP_REMOVED lines=30> */
.L_x_2836:
[----:B------:R-:W2:Y:S04]  /*01e0*/  LD.E.STRONG.GPU R0, desc[UR8][R2.64] ;  /* 0x0000000802007980 */ /* 0x000ea8000c10f900 */
[----:B--2---:R-:W-:Y:S01]  /*01f0*/  CCTL.IVALL ;  /* 0x00000000ff00798f */ /* 0x004fe20002000000 */
[----:B------:R-:W-:Y:S05]  /*0200*/  YIELD ;  /* 0x0000000000007946 */ /* 0x000fea0003800000 */
[----:B-----5:R-:W-:-:S04]  /*0210*/  LOP3.LUT R0, R0, R5, RZ, 0x3c, !PT ;  /* 0x0000000500007212 */ /* 0x020fc800078e3cff */
[----:B------:R-:W-:-:S13]  /*0220*/  ISETP.GT.AND P0, PT, R0, -0x1, PT ;  /* 0xffffffff0000780c */ /* 0x000fda0003f04270 */
[----:B------:R-:W-:Y:S05]  /*0230*/  @P0 BRA `(.L_x_2836) ;  /* 0xfffffffc00e80947 */ /* 0x000fea000383ffff */
.L_x_2835:
[----:B------:R-:W-:Y:S05]  /*0240*/  WARPSYNC.ALL ;  /* 0x0000000000007948 */ /* 0x000fea0003800000 */
[----:B------:R-:W-:Y:S06]  /*0250*/  BAR.SYNC.DEFER_BLOCKING 0x0 ;  /* 0x0000000000007b1d */ /* 0x000fec0000010000 */
[----:B------:R-:W-:Y:S05]  /*0260*/  BRA `(.L_x_2837) ;  /* 0x0000006000fc7947 */ /* 0x000fea0003800000 */
.L_x_2834:
        /* <DEDUP_REMOVED lines=42> */
.L_x_2850:
[C---:B------:R-:W-:Y:S01]  /*0510*/  LOP3.LUT R74, R62.reuse, 0x7, RZ, 0xc0, !PT ;  /* 0x000000073e4a7812 */ /* 0x040fe200078ec0ff */
[----:B------:R-:W-:Y:S01]  /*0520*/  ULDC.64 UR12, c[0x0][0x248] ;  /* 0x00009200000c7ab9 */ /* 0x000fe20000000a00 */
[--C-:B------:R-:W-:Y:S01]  /*0530*/  SHF.R.U64 R15, R62, 0x3, R71.reuse ;  /* 0x000000033e0f7819 */ /* 0x100fe20000001247 */
[----:B------:R-:W0:Y:S01]  /*0540*/  LDC.64 R86, c[0x0][0x238] ;  /* 0x00008e00ff567b82 */ /* 0x000e220000000a00 */
[----:B------:R-:W-:Y:S01]  /*0550*/  SHF.R.U32.HI R14, RZ, 0x3, R71 ;  /* 0x00000003ff0e7819 */ /* 0x000fe20000011647 */
[----:B------:R-:W-:Y:S01]  /*0560*/  IMAD R74, R74, 0x140, RZ ;  /* 0x000001404a4a7824 */ /* 0x000fe200078e02ff */
[----:B------:R-:W-:Y:S01]  /*0570*/  ULDC.64 UR14, c[0x0][0x228] ;  /* 0x00008a00000e7ab9 */ /* 0x000fe20000000a00 */
[----:B------:R-:W-:Y:S02]  /*0580*/  ULDC UR5, c[0x0][0x250] ;  /* 0x0000940000057ab9 */ /* 0x000fe40000000800 */
[----:B------:R-:W-:Y:S01]  /*0590*/  IMAD R17, R14, 0xa0000, RZ ;  /* 0x000a00000e117824 */ /* 0x000fe200078e02ff */
[----:B------:R-:W-:Y:S01]  /*05a0*/  LEA R76, R47, R74, 0x2 ;  /* 0x0000004a2f4c7211 */ /* 0x000fe200078e10ff */
[----:B------:R-:W1:Y:S03]  /*05b0*/  LDC.64 R12, c[0x0][0x240] ;  /* 0x00009000ff0c7b82 */ /* 0x000e660000000a00 */
[----:B------:R-:W-:Y:S01]  /*05c0*/  SHF.R.S32.HI R77, RZ, 0x1f, R76 ;  /* 0x0000001fff4d7819 */ /* 0x000fe2000001144c */
[----:B------:R-:W-:-:S05]  /*05d0*/  IMAD.WIDE.U32 R2, R76, -0x33333333, RZ ;  /* 0xcccccccd4c027825 */ /* 0x000fca00078e00ff */
[----:B------:R-:W-:Y:S01]  /*05e0*/  SHF.R.U32.HI R59, RZ, 0x7, R3 ;  /* 0x00000007ff3b7819 */ /* 0x000fe20000011603 */
[----:B------:R-:W-:-:S03]  /*05f0*/  IMAD.WIDE.U32 R2, R15, 0xa0000, R76 ;  /* 0x000a00000f027825 */ /* 0x000fc600078e004c */
[----:B------:R-:W-:Y:S02]  /*0600*/  LEA R0, P0, R15, R59, 0x4 ;  /* 0x0000003b0f007211 */ /* 0x000fe400078020ff */
[----:B------:R-:W-:Y:S02]  /*0610*/  IADD3 R3, R3, R17, RZ ;  /* 0x0000001103037210 */ /* 0x000fe40007ffe0ff */
[----:B------:R-:W-:Y:S02]  /*0620*/  LEA.HI.X R15, R15, RZ, R14, 0x4, P0 ;  /* 0x000000ff0f0f7211 */ /* 0x000fe400000f240e */
[----:B------:R-:W-:Y:S02]  /*0630*/  LEA R14, P0, R0, UR12, 0x3 ;  /* 0x0000000c000e7c11 */ /* 0x000fe4000f8018ff */
        /* <DEDUP_REMOVED lines=8> */
[----:B------:R-:W-:-:S04]  /*06c0*/  IADD3 R72, P0, R53, UR12, RZ ;  /* 0x0000000c35487c10 */ /* 0x000fc8000ff1e0ff */
[----:B------:R-:W-:Y:S01]  /*06d0*/  IADD3.X R73, R61, UR13, RZ, P0, !PT ;  /* 0x0000000d3d497c10 */ /* 0x000fe200087fe4ff */
[----:B-1----:R-:W-:Y:S01]  /*06e0*/  IMAD.WIDE R76, R76, 0x2, R12 ;  /* 0x000000024c4c7825 */ /* 0x002fe200078e020c */
[----:B------:R-:W3:Y:S04]  /*06f0*/  LDG.E.64.CONSTANT R86, desc[UR8][R86.64] ;  /* 0x0000000856567981 */ /* 0x000ee8000c1e9b00 */
[----:B------:R-:W4:Y:S04]  /*0700*/  LDG.E.64.CONSTANT R72, desc[UR8][R72.64] ;  /* 0x0000000848487981 */ /* 0x000f28000c1e9b00 */
        /* <DEDUP_REMOVED lines=9> */
[----:B------:R-:W-:-:S04]  /*07a0*/  IADD3 R13, P0, R13, R2, RZ ;  /* 0x000000020d0d7210 */ /* 0x000fc80007f1e0ff */
[----:B------:R-:W5:Y:S01]  /*07b0*/  LDG.E.64.CONSTANT R40, desc[UR8][R40.64] ;  /* 0x0000000828287981 */ /* 0x000f62000c1e9b00 */
[----:B------:R-:W-:Y:S02]  /*07c0*/  IADD3.X R56, RZ, R3, RZ, P0, !PT ;  /* 0x00000003ff387210 */ /* 0x000fe400007fe4ff */
[C---:B------:R-:W-:Y:S02]  /*07d0*/  SHF.L.U32 R57, R13.reuse, 0x1, RZ ;  /* 0x000000010d397819 */ /* 0x040fe400000006ff */
[----:B------:R-:W-:Y:S02]  /*07e0*/  SHF.L.U64.HI R56, R13, 0x1, R56 ;  /* 0x000000010d387819 */ /* 0x000fe40000010238 */
[----:B------:R-:W-:Y:S02]  /*07f0*/  IADD3 R38, P1, R57, UR12, RZ ;  /* 0x0000000c39267c10 */ /* 0x000fe4000ff3e0ff */
[----:B------:R-:W-:Y:S02]  /*0800*/  IADD3 R18, P0, R53, UR14, RZ ;  /* 0x0000000e35127c10 */ /* 0x000fe4000ff1e0ff */
[----:B------:R-:W-:-:S02]  /*0810*/  IADD3.X R39, R56, UR13, RZ, P1, !PT ;  /* 0x0000000d38277c10 */ /* 0x000fc40008ffe4ff */
[----:B------:R-:W-:-:S04]  /*0820*/  IADD3.X R19, R61, UR15, RZ, P0, !PT ;  /* 0x0000000f3d137c10 */ /* 0x000fc800087fe4ff */
[----:B------:R-:W5:Y:S04]  /*0830*/  LDG.E.64.CONSTANT R38, desc[UR8][R38.64] ;  /* 0x0000000826267981 */ /* 0x000f68000c1e9b00 */
        /* <DEDUP_REMOVED lines=23> */
[----:B------:R-:W-:Y:S01]  /*09b0*/  IADD3 R89, P1, R62, 0x10, RZ ;  /* 0x000000103e597810 */ /* 0x000fe20007f3e0ff */
[----:B--2---:R-:W-:-:S06]  /*09c0*/  FADD.FTZ R68, R15, UR5 ;  /* 0x000000050f447e21 */ /* 0x004fcc0008010000 */
[----:B------:R-:W0:Y:S01]  /*09d0*/  MUFU.RSQ R68, R68 ;  /* 0x0000004400447308 */ /* 0x000e220000001400 */
[----:B------:R-:W-:Y:S01]  /*09e0*/  IADD3 R15, R44, 0xc800, RZ ;  /* 0x0000c8002c0f7810 */ /* 0x000fe20007ffe0ff */
[----:B----4-:R-:W-:-:S03]  /*09f0*/  HADD2.F32 R25, -RZ, R72.H0_H0 ;  /* 0x20000048ff197230 */ /* 0x010fc60000004100 */
[----:B------:R-:W-:Y:S02]  /*0a00*/  IADD3 R66, P0, R15, R2, RZ ;  /* 0x000000020f427210 */ /* 0x000fe40007f1e0ff */
[----:B------:R-:W-:Y:S01]  /*0a10*/  FADD.FTZ R25, -R14, R25 ;  /* 0x000000190e197221 */ /* 0x000fe20000010100 */
[----:B------:R-:W-:-:S03]  /*0a20*/  HADD2.F32 R15, -RZ, R72.H1_H1 ;  /* 0x30000048ff0f7230 */ /* 0x000fc60000004100 */
[----:B0-----:R-:W-:Y:S01]  /*0a30*/  FMUL.FTZ R31, R68, R25 ;  /* 0x00000019441f7220 */ /* 0x001fe20000410000 */
[--C-:B------:R-:W-:Y:S02]  /*0a40*/  HADD2.F32 R25, -RZ, R73.reuse.H0_H0 ;  /* 0x20000049ff197230 */ /* 0x100fe40000004100 */
[C---:B------:R-:W-:Y:S01]  /*0a50*/  FADD.FTZ R15, -R14.reuse, R15 ;  /* 0x0000000f0e0f7221 */ /* 0x040fe20000010100 */
[----:B------:R-:W-:Y:S02]  /*0a60*/  HADD2.F32 R27, -RZ, R73.H1_H1 ;  /* 0x30000049ff1b7230 */ /* 0x000fe40000004100 */
[----:B------:R-:W-:Y:S01]  /*0a70*/  FADD.FTZ R25, -R14, R25 ;  /* 0x000000190e197221 */ /* 0x000fe20000010100 */
[----:B---3--:R-:W-:Y:S02]  /*0a80*/  HADD2.F32 R80, -RZ, R86.H1_H1 ;  /* 0x30000056ff507230 */ /* 0x008fe40000004100 */
[----:B------:R-:W-:Y:S01]  /*0a90*/  FMUL.FTZ R37, R68, R15 ;  /* 0x0000000f44257220 */ /* 0x000fe20000410000 */
[----:B-----5:R-:W-:-:S02]  /*0aa0*/  HADD2.F32 R75, -RZ, R76.H1_H1 ;  /* 0x3000004cff4b7230 */ /* 0x020fc40000004100 */
[----:B------:R-:W-:Y:S01]  /*0ab0*/  FMUL.FTZ R35, R68, R25 ;  /* 0x0000001944237220 */ /* 0x000fe20000410000 */
[----:B------:R-:W-:Y:S02]  /*0ac0*/  HADD2.F32 R83, -RZ, R87.H0_H0 ;  /* 0x20000057ff537230 */ /* 0x000fe40000004100 */
[----:B------:R-:W-:Y:S01]  /*0ad0*/  FADD.FTZ R33, -R14, R27 ;  /* 0x0000001b0e217221 */ /* 0x000fe20000010100 */
[----:B------:R-:W-:Y:S02]  /*0ae0*/  HADD2.F32 R78, -RZ, R77.H0_H0 ;  /* 0x2000004dff4e7230 */ /* 0x000fe40000004100 */
[----:B------:R-:W-:Y:S02]  /*0af0*/  HADD2.F32 R0, -RZ, R86.H0_H0 ;  /* 0x20000056ff007230 */ /* 0x000fe40000004100 */
[----:B------:R-:W-:Y:S02]  /*0b00*/  HADD2.F32 R79, -RZ, R76.H0_H0 ;  /* 0x2000004cff4f7230 */ /* 0x000fe40000004100 */
[----:B------:R-:W-:Y:S01]  /*0b10*/  FFMA.FTZ R32, R37, R80, R75 ;  /* 0x0000005025207223 */ /* 0x000fe2000001004b */
[----:B------:R-:W-:-:S02]  /*0b20*/  HADD2.F32 R81, -RZ, R87.H1_H1 ;  /* 0x30000057ff517230 */ /* 0x000fc40000004100 */
[----:B------:R-:W-:Y:S01]  /*0b30*/  FFMA.FTZ R36, R35, R83, R78 ;  /* 0x0000005323247223 */ /* 0x000fe2000001004e */
[----:B------:R-:W-:Y:S02]  /*0b40*/  HADD2.F32 R82, -RZ, R77.H1_H1 ;  /* 0x3000004dff527230 */ /* 0x000fe40000004100 */
[----:B------:R-:W-:Y:S01]  /*0b50*/  FMUL.FTZ R33, R68, R33 ;  /* 0x0000002144217220 */ /* 0x000fe20000410000 */
[----:B------:R-:W-:Y:S01]  /*0b60*/  FFMA.FTZ R28, R31, R0, R79 ;  /* 0x000000001f1c7223 */ /* 0x000fe2000001004f */
[----:B------:R-:W-:Y:S01]  /*0b70*/  FMUL.FTZ R24, R32, -1.4426950216293334961 ;  /* 0xbfb8aa3b20187820 */ /* 0x000fe20000410000 */
[----:B------:R-:W-:Y:S01]  /*0b80*/  FMUL.FTZ R64, R36, -1.4426950216293334961 ;  /* 0xbfb8aa3b24407820 */ /* 0x000fe20000410000 */
[----:B------:R-:W-:Y:S01]  /*0b90*/  FFMA.FTZ R84, R33, R81, R82 ;  /* 0x0000005121547223 */ /* 0x000fe20000010052 */
[----:B------:R-:W-:-:S03]  /*0ba0*/  FMUL.FTZ R15, R28, -1.4426950216293334961 ;  /* 0xbfb8aa3b1c0f7820 */ /* 0x000fc60000410000 */
[----:B------:R-:W-:Y:S01]  /*0bb0*/  FMUL.FTZ R85, R84, -1.4426950216293334961 ;  /* 0xbfb8aa3b54557820 */ /* 0x000fe20000410000 */
[----:B------:R-:W0:Y:S08]  /*0bc0*/  MUFU.EX2 R24, R24 ;  /* 0x0000001800187308 */ /* 0x000e300000000800 */
[----:B------:R-:W1:Y:S08]  /*0bd0*/  MUFU.EX2 R64, R64 ;  /* 0x0000004000407308 */ /* 0x000e700000000800 */
[----:B------:R-:W2:Y:S08]  /*0be0*/  MUFU.EX2 R15, R15 ;  /* 0x0000000f000f7308 */ /* 0x000eb00000000800 */
[----:B------:R-:W3:Y:S01]  /*0bf0*/  MUFU.EX2 R85, R85 ;  /* 0x0000005500557308 */ /* 0x000ee20000000800 */
[----:B0-----:R-:W-:Y:S01]  /*0c00*/  FADD.FTZ R29, R24, 1 ;  /* 0x3f800000181d7421 */ /* 0x001fe20000010000 */
[----:B------:R-:W-:Y:S01]  /*0c10*/  IADD3.X R63, RZ, R3, RZ, P0, !PT ;  /* 0x00000003ff3f7210 */ /* 0x000fe200007fe4ff */
[----:B-1----:R-:W-:-:S03]  /*0c20*/  FADD.FTZ R69, R64, 1 ;  /* 0x3f80000040457421 */ /* 0x002fc60000010000 */
[C---:B------:R-:W-:Y:S01]  /*0c30*/  SHF.L.U64.HI R63, R66.reuse, 0x1, R63 ;  /* 0x00000001423f7819 */ /* 0x040fe2000001023f */
[----:B--2---:R-:W-:Y:S01]  /*0c40*/  FADD.FTZ R15, R15, 1 ;  /* 0x3f8000000f0f7421 */ /* 0x004fe20000010000 */
[----:B------:R-:W0:Y:S01]  /*0c50*/  MUFU.RCP R34, R29 ;  /* 0x0000001d00227308 */ /* 0x000e220000001000 */
[----:B------:R-:W-:Y:S01]  /*0c60*/  SHF.L.U32 R66, R66, 0x1, RZ ;  /* 0x0000000142427819 */ /* 0x000fe200000006ff */
[----:B---3--:R-:W-:-:S06]  /*0c70*/  FADD.FTZ R64, R85, 1 ;  /* 0x3f80000055407421 */ /* 0x008fcc0000010000 */
[----:B------:R0:W1:Y:S01]  /*0c80*/  MUFU.RCP R70, R69 ;  /* 0x0000004500467308 */ /* 0x0000620000001000 */
[----:B------:R-:W-:-:S07]  /*0c90*/  IADD3 R26, P0, R66, UR12, RZ ;  /* 0x0000000c421a7c10 */ /* 0x000fce000ff1e0ff */
[----:B------:R2:W3:Y:S01]  /*0ca0*/  MUFU.RCP R30, R15 ;  /* 0x0000000f001e7308 */ /* 0x0004e20000001000 */
[----:B------:R-:W-:-:S07]  /*0cb0*/  IADD3.X R27, R63, UR13, RZ, P0, !PT ;  /* 0x0000000d3f1b7c10 */ /* 0x000fce00087fe4ff */
[----:B------:R-:W4:Y:S01]  /*0cc0*/  MUFU.RCP R88, R64 ;  /* 0x0000004000587308 */ /* 0x000f220000001000 */
[----:B------:R-:W-:Y:S01]  /*0cd0*/  IADD3 R24, P0, R55, UR14, RZ ;  /* 0x0000000e37187c10 */ /* 0x000fe2000ff1e0ff */
[----:B0-----:R-:W-:Y:S01]  /*0ce0*/  FADD.FTZ R69, -R34, 1 ;  /* 0x3f80000022457421 */ /* 0x001fe20000010100 */
[----:B--2---:R-:W-:Y:S01]  /*0cf0*/  IADD3 R15, R44, 0xf000, RZ ;  /* 0x0000f0002c0f7810 */ /* 0x004fe20007ffe0ff */
[----:B------:R-:W2:Y:S01]  /*0d00*/  LDG.E.64.CONSTANT R26, desc[UR8][R26.64] ;  /* 0x000000081a1a7981 */ /* 0x000ea2000c1e9b00 */
[----:B------:R-:W-:Y:S02]  /*0d10*/  IADD3.X R25, R54, UR15, RZ, P0, !PT ;  /* 0x0000000f36197c10 */ /* 0x000fe400087fe4ff */
[----:B------:R-:W-:Y:S02]  /*0d20*/  ISETP.GE.U32.AND P0, PT, R89, UR10, PT ;  /* 0x0000000a59007c0c */ /* 0x000fe4000bf06070 */
[----:B------:R-:W-:Y:S01]  /*0d30*/  IADD3.X R85, RZ, R71, RZ, P1, !PT ;  /* 0x00000047ff557210 */ /* 0x000fe20000ffe4ff */
[----:B-1----:R-:W-:Y:S01]  /*0d40*/  FADD.FTZ R89, -R70, 1 ;  /* 0x3f80000046597421 */ /* 0x002fe20000010100 */
[----:B------:R-:W-:Y:S01]  /*0d50*/  IADD3 R29, R44, 0x11800, RZ ;  /* 0x000118002c1d7810 */ /* 0x000fe20007ffe0ff */
[--C-:B------:R-:W-:Y:S01]  /*0d60*/  HADD2.F32 R93, -RZ, R40.reuse.H0_H0 ;  /* 0x20000028ff5d7230 */ /* 0x100fe20000004100 */
[-C--:B------:R-:W-:Y:S01]  /*0d70*/  IADD3 R90, P2, R15, R2.reuse, RZ ;  /* 0x000000020f5a7210 */ /* 0x080fe20007f5e0ff */
[----:B---3--:R-:W-:Y:S01]  /*0d80*/  FADD.FTZ R15, -R30, 1 ;  /* 0x3f8000001e0f7421 */ /* 0x008fe20000010100 */
[----:B------:R-:W-:Y:S01]  /*0d90*/  ISETP.GE.AND.EX P0, PT, R85, UR6, PT, P0 ;  /* 0x0000000655007c0c */ /* 0x000fe2000bf06300 */
[----:B------:R-:W-:Y:S01]  /*0da0*/  FFMA.FTZ R85, R32, R69, 1 ;  /* 0x3f80000020557423 */ /* 0x000fe20000010045 */
[----:B------:R-:W-:Y:S01]  /*0db0*/  IADD3 R103, P1, R29, R2, RZ ;  /* 0x000000021d677210 */ /* 0x000fe20007f3e0ff */
[----:B------:R-:W-:Y:S01]  /*0dc0*/  FFMA.FTZ R89, R36, R89, 1 ;  /* 0x3f80000024597423 */ /* 0x000fe20000010059 */
[----:B----4-:R-:W-:Y:S01]  /*0dd0*/  FADD.FTZ R69, -R88, 1 ;  /* 0x3f80000058457421 */ /* 0x010fe20000010100 */
[----:B------:R-:W-:Y:S01]  /*0de0*/  FFMA.FTZ R29, R28, R15, 1 ;  /* 0x3f8000001c1d7423 */ /* 0x000fe2000001000f */
[----:B------:R-:W-:-:S02]  /*0df0*/  HADD2.F32 R95, -RZ, R40.H1_H1 ;  /* 0x30000028ff5f7230 */ /* 0x000fc40000004100 */
[----:B------:R-:W-:Y:S01]  /*0e00*/  FMUL.FTZ R97, R70, R89 ;  /* 0x0000005946617220 */ /* 0x000fe20000410000 */
[----:B------:R-:W-:Y:S01]  /*0e10*/  FFMA.FTZ R91, R84, R69, 1 ;  /* 0x3f800000545b7423 */ /* 0x000fe20000010045 */
[----:B------:R-:W3:Y:S01]  /*0e20*/  LDG.E.64.CONSTANT R24, desc[UR8][R24.64] ;  /* 0x0000000818187981 */ /* 0x000ee2000c1e9b00 */
[----:B------:R-:W-:Y:S01]  /*0e30*/  FMUL.FTZ R69, R30, R29 ;  /* 0x0000001d1e457220 */ /* 0x000fe20000410000 */
[--C-:B------:R-:W-:Y:S02]  /*0e40*/  HADD2.F32 R89, -RZ, R41.reuse.H0_H0 ;  /* 0x20000029ff597230 */ /* 0x100fe40000004100 */
[----:B------:R-:W-:Y:S01]  /*0e50*/  FADD.FTZ R29, -R14, R93 ;  /* 0x0000005d0e1d7221 */ /* 0x000fe20000010100 */
[----:B------:R-:W-:Y:S01]  /*0e60*/  FMUL.FTZ R93, R34, R85 ;  /* 0x00000055225d7220 */ /* 0x000fe20000410000 */
[----:B------:R-:W-:Y:S01]  /*0e70*/  FADD.FTZ R85, -R14, R95 ;  /* 0x0000005f0e557221 */ /* 0x000fe20000010100 */
[----:B------:R-:W-:Y:S02]  /*0e80*/  HADD2.F32 R95, -RZ, R41.H1_H1 ;  /* 0x30000029ff5f7230 */ /* 0x000fe40000004100 */
[----:B------:R-:W-:Y:S01]  /*0e90*/  FMUL.FTZ R34, R68, R29 ;  /* 0x0000001d44227220 */ /* 0x000fe20000410000 */
[----:B------:R-:W-:Y:S01]  /*0ea0*/  FADD.FTZ R89, -R14, R89 ;  /* 0x000000590e597221 */ /* 0x000fe20000010100 */
[----:B------:R-:W-:Y:S01]  /*0eb0*/  FMUL.FTZ R85, R68, R85 ;  /* 0x0000005544557220 */ /* 0x000fe20000410000 */
[----:B------:R-:W-:Y:S01]  /*0ec0*/  FMUL.FTZ R70, R88, R91 ;  /* 0x0000005b58467220 */ /* 0x000fe20000410000 */
[----:B------:R-:W-:Y:S01]  /*0ed0*/  FFMA.FTZ R32, R0, R34, R79 ;  /* 0x0000002200207223 */ /* 0x000fe2000001004f */
[----:B------:R-:W-:Y:S01]  /*0ee0*/  FMUL.FTZ R88, R68, R89 ;  /* 0x0000005944587220 */ /* 0x000fe20000410000 */
[----:B------:R-:W-:Y:S01]  /*0ef0*/  FADD.FTZ R89, -R14, R95 ;  /* 0x0000005f0e597221 */ /* 0x000fe20000010100 */
[----:B------:R-:W-:Y:S01]  /*0f00*/  FFMA.FTZ R91, R80, R85, R75 ;  /* 0x00000055505b7223 */ /* 0x000fe2000001004b */
[----:B------:R-:W-:-:S02]  /*0f10*/  HADD2.F32 R101, -RZ, R38.H0_H0 ;  /* 0x20000026ff657230 */ /* 0x000fc40000004100 */
[----:B------:R-:W-:Y:S01]  /*0f20*/  FMUL.FTZ R30, R32, -1.4426950216293334961 ;  /* 0xbfb8aa3b201e7820 */ /* 0x000fe20000410000 */
[----:B------:R-:W-:Y:S01]  /*0f30*/  FFMA.FTZ R92, R83, R88, R78 ;  /* 0x00000058535c7223 */ /* 0x000fe2000001004e */
[----:B------:R-:W-:Y:S01]  /*0f40*/  FMUL.FTZ R89, R68, R89 ;  /* 0x0000005944597220 */ /* 0x000fe20000410000 */
[----:B------:R-:W-:Y:S01]  /*0f50*/  FMUL.FTZ R84, R91, -1.4426950216293334961 ;  /* 0xbfb8aa3b5b547820 */ /* 0x000fe20000410000 */
[----:B------:R-:W-:Y:S01]  /*0f60*/  HADD2.F32 R2, -RZ, R18.H0_H0 ;  /* 0x20000012ff027230 */ /* 0x000fe20000004100 */
[----:B------:R-:W0:Y:S01]  /*0f70*/  MUFU.EX2 R96, R30 ;  /* 0x0000001e00607308 */ /* 0x000e220000000800 */
[----:B------:R-:W-:Y:S01]  /*0f80*/  FADD.FTZ R101, -R14, R101 ;  /* 0x000000650e657221 */ /* 0x000fe20000010100 */
[----:B------:R-:W-:Y:S01]  /*0f90*/  FMUL.FTZ R99, R92, -1.4426950216293334961 ;  /* 0xbfb8aa3b5c637820 */ /* 0x000fe20000410000 */
[----:B------:R-:W-:Y:S01]  /*0fa0*/  FFMA.FTZ R94, R81, R89, R82 ;  /* 0x00000059515e7223 */ /* 0x000fe20000010052 */
[----:B------:R-:W-:Y:S01]  /*0fb0*/  IADD3.X R15, RZ, R3, RZ, P2, !PT ;  /* 0x00000003ff0f7210 */ /* 0x000fe200017fe4ff */
[----:B------:R-:W-:Y:S01]  /*0fc0*/  FMUL.FTZ R95, R2, R69 ;  /* 0x00000045025f7220 */ /* 0x000fe20000410000 */
[----:B------:R-:W-:-:S02]  /*0fd0*/  SHF.L.U32 R64, R90, 0x1, RZ ;  /* 0x000000015a407819 */ /* 0x000fc400000006ff */
[----:B------:R1:W4:Y:S01]  /*0fe0*/  MUFU.EX2 R98, R84 ;  /* 0x0000005400627308 */ /* 0x0003220000000800 */
[----:B------:R-:W-:Y:S01]  /*0ff0*/  HADD2.F32 R2, -RZ, R18.H1_H1 ;  /* 0x30000012ff027230 */ /* 0x000fe20000004100 */
[----:B------:R-:W-:Y:S02]  /*1000*/  SHF.L.U64.HI R15, R90, 0x1, R15 ;  /* 0x000000015a0f7819 */ /* 0x000fe4000001020f */
[----:B------:R-:W-:Y:S01]  /*1010*/  IADD3 R28, P2, R64, UR12, RZ ;  /* 0x0000000c401c7c10 */ /* 0x000fe2000ff5e0ff */
[----:B-1----:R-:W-:Y:S01]  /*1020*/  FMUL.FTZ R84, R68, R101 ;  /* 0x0000006544547220 */ /* 0x002fe20000410000 */
[----:B------:R-:W-:Y:S02]  /*1030*/  FMUL.FTZ R101, R94, -1.4426950216293334961 ;  /* 0xbfb8aa3b5e657820 */ /* 0x000fe40000410000 */
[----:B------:R-:W1:Y:S01]  /*1040*/  MUFU.EX2 R99, R99 ;  /* 0x0000006300637308 */ /* 0x000e620000000800 */
[----:B------:R-:W-:Y:S01]  /*1050*/  FMUL.FTZ R36, R2, R93 ;  /* 0x0000005d02247220 */ /* 0x000fe20000410000 */
[----:B------:R-:W-:-:S02]  /*1060*/  HADD2.F32 R69, -RZ, R19.H1_H1 ;  /* 0x30000013ff457230 */ /* 0x000fc40000004100 */
[CC--:B------:R-:W-:Y:S01]  /*1070*/  FMUL.FTZ R2, R0.reuse, R95.reuse ;  /* 0x0000005f00027220 */ /* 0x0c0fe20000410000 */
[----:B------:R-:W-:Y:S01]  /*1080*/  IADD3.X R29, R15, UR13, RZ, P2, !PT ;  /* 0x0000000d0f1d7c10 */ /* 0x000fe200097fe4ff */
[----:B------:R-:W-:Y:S02]  /*1090*/  HADD2.F32 R30, -RZ, R19.H0_H0 ;  /* 0x20000013ff1e7230 */ /* 0x000fe40000004100 */
[----:B------:R-:W-:Y:S01]  /*10a0*/  FFMA.FTZ R93, R31, R95, R4 ;  /* 0x0000005f1f5d7223 */ /* 0x000fe20000010004 */
[----:B------:R-:W5:Y:S01]  /*10b0*/  MUFU.EX2 R101, R101 ;  /* 0x0000006500657308 */ /* 0x000f620000000800 */
[----:B------:R-:W-:Y:S01]  /*10c0*/  FFMA.FTZ R90, R0, R84, R79 ;  /* 0x00000054005a7223 */ /* 0x000fe2000001004f */
[----:B------:R-:W-:Y:S01]  /*10d0*/  FMUL.FTZ R102, R69, R70 ;  /* 0x0000004645667220 */ /* 0x000fe20000410000 */
[----:B------:R-:W-:Y:S01]  /*10e0*/  FFMA.FTZ R4, R31, R2, RZ ;  /* 0x000000021f047223 */ /* 0x000fe200000100ff */
[----:B------:R-:W-:Y:S01]  /*10f0*/  FADD.FTZ R2, R95, R5 ;  /* 0x000000055f027221 */ /* 0x000fe20000010000 */
[----:B------:R-:W-:Y:S01]  /*1100*/  IADD3.X R70, RZ, R3, RZ, P1, !PT ;  /* 0x00000003ff467210 */ /* 0x000fe20000ffe4ff */
[----:B------:R-:W-:Y:S01]  /*1110*/  FMUL.FTZ R100, R30, R97 ;  /* 0x000000611e647220 */ /* 0x000fe20000410000 */
[-C--:B------:R-:W-:Y:S01]  /*1120*/  FMUL.FTZ R5, R80, R36.reuse ;  /* 0x0000002450057220 */ /* 0x080fe20000410000 */
[----:B------:R-:W3:Y:S01]  /*1130*/  LDG.E.64.CONSTANT R28, desc[UR8][R28.64] ;  /* 0x000000081c1c7981 */ /* 0x000ee2000c1e9b00 */
[----:B0-----:R-:W-:Y:S01]  /*1140*/  FADD.FTZ R97, R96, 1 ;  /* 0x3f80000060617421 */ /* 0x001fe20000010000 */
[----:B------:R-:W-:Y:S01]  /*1150*/  FMUL.FTZ R104, R90, -1.4426950216293334961 ;  /* 0xbfb8aa3b5a687820 */ /* 0x000fe20000410000 */
[----:B------:R-:W-:Y:S01]  /*1160*/  FADD.FTZ R3, R36, R7 ;  /* 0x0000000724037221 */ /* 0x000fe20000010000 */
[C---:B------:R-:W-:Y:S01]  /*1170*/  SHF.L.U64.HI R69, R103.reuse, 0x1, R70 ;  /* 0x0000000167457819 */ /* 0x040fe20000010246 */
[----:B----4-:R-:W-:Y:S01]  /*1180*/  FADD.FTZ R7, R98, 1 ;  /* 0x3f80000062077421 */ /* 0x010fe20000010000 */
[----:B------:R-:W-:Y:S01]  /*1190*/  SHF.L.U32 R70, R103, 0x1, RZ ;  /* 0x0000000167467819 */ /* 0x000fe200000006ff */
[----:B------:R-:W-:Y:S01]  /*11a0*/  FFMA.FTZ R98, R37, R5, R4 ;  /* 0x0000000525627223 */ /* 0x000fe20000010004 */
[----:B------:R0:W4:Y:S01]  /*11b0*/  MUFU.RCP R103, R97 ;  /* 0x0000006100677308 */ /* 0x0001220000001000 */
[----:B------:R-:W-:Y:S01]  /*11c0*/  FFMA.FTZ R95, R0, R95, RZ ;  /* 0x0000005f005f7223 */ /* 0x000fe200000100ff */
[----:B------:R-:W-:Y:S01]  /*11d0*/  HADD2.F32 R5, -RZ, R38.H1_H1 ;  /* 0x30000026ff057230 */ /* 0x000fe20000004100 */
[----:B------:R-:W-:Y:S01]  /*11e0*/  IADD3 R30, P2, R67, UR14, RZ ;  /* 0x0000000e431e7c10 */ /* 0x000fe2000ff5e0ff */
[----:B-1----:R-:W-:Y:S01]  /*11f0*/  FADD.FTZ R99, R99, 1 ;  /* 0x3f80000063637421 */ /* 0x002fe20000010000 */
[----:B------:R-:W-:-:S03]  /*1200*/  FFMA.FTZ R96, R80, R36, R95 ;  /* 0x0000002450607223 */ /* 0x000fc6000001005f */
[----:B------:R-:W-:Y:S01]  /*1210*/  MUFU.EX2 R107, R104 ;  /* 0x00000068006b7308 */ /* 0x000fe20000000800 */
[----:B0-----:R-:W-:Y:S01]  /*1220*/  HADD2.F32 R97, -RZ, R39.H0_H0 ;  /* 0x20000027ff617230 */ /* 0x001fe20000004100 */
[----:B------:R-:W-:Y:S01]  /*1230*/  IADD3.X R31, R65, UR15, RZ, P2, !PT ;  /* 0x0000000f411f7c10 */ /* 0x000fe200097fe4ff */
[----:B------:R-:W-:Y:S01]  /*1240*/  FADD.FTZ R5, -R14, R5 ;  /* 0x000000050e057221 */ /* 0x000fe20000010100 */
[----:B-----5:R-:W-:-:S04]  /*1250*/  FADD.FTZ R101, R101, 1 ;  /* 0x3f80000065657421 */ /* 0x020fc80000010000 */
[----:B------:R0:W1:Y:S01]  /*1260*/  MUFU.RCP R104, R7 ;  /* 0x0000000700687308 */ /* 0x0000620000001000 */
[----:B------:R-:W-:Y:S01]  /*1270*/  FADD.FTZ R97, -R14, R97 ;  /* 0x000000610e617221 */ /* 0x000fe20000010100 */
[-C--:B------:R-:W-:Y:S01]  /*1280*/  FFMA.FTZ R95, R35, R100.reuse, R8 ;  /* 0x00000064235f7223 */ /* 0x080fe20000010008 */
[----:B------:R-:W-:Y:S01]  /*1290*/  FADD.FTZ R9, R100, R9 ;  /* 0x0000000964097221 */ /* 0x000fe20000010000 */
[CC--:B------:R-:W-:Y:S01]  /*12a0*/  FFMA.FTZ R96, R83.reuse, R100.reuse, R96 ;  /* 0x0000006453607223 */ /* 0x0c0fe20000010060 */
[----:B------:R-:W5:Y:S01]  /*12b0*/  LDG.E.64.CONSTANT R30, desc[UR8][R30.64] ;  /* 0x000000081e1e7981 */ /* 0x000f62000c1e9b00 */
[----:B0-----:R-:W-:Y:S02]  /*12c0*/  HADD2.F32 R7, -RZ, R39.H1_H1 ;  /* 0x30000027ff077230 */ /* 0x001fe40000004100 */
[----:B------:R-:W0:Y:S01]  /*12d0*/  MUFU.RCP R105, R99 ;  /* 0x0000006300697308 */ /* 0x000e220000001000 */
[C---:B------:R-:W-:Y:S01]  /*12e0*/  FMUL.FTZ R5, R68.reuse, R5 ;  /* 0x0000000544057220 */ /* 0x040fe20000410000 */
[----:B------:R-:W-:Y:S01]  /*12f0*/  FMUL.FTZ R100, R83, R100 ;  /* 0x0000006453647220 */ /* 0x000fe20000410000 */
[----:B------:R-:W-:Y:S01]  /*1300*/  FMUL.FTZ R4, R68, R97 ;  /* 0x0000006144047220 */ /* 0x000fe20000410000 */
[----:B------:R-:W-:Y:S01]  /*1310*/  FADD.FTZ R7, -R14, R7 ;  /* 0x000000070e077221 */ /* 0x000fe20000010100 */
[----:B------:R-:W-:Y:S01]  /*1320*/  FFMA.FTZ R8, R80, R5, R75 ;  /* 0x0000000550087223 */ /* 0x000fe2000001004b */
[----:B------:R-:W-:-:S02]  /*1330*/  FFMA.FTZ R98, R35, R100, R98 ;  /* 0x0000006423627223 */ /* 0x000fc40000010062 */
[----:B------:R4:W0:Y:S01]  /*1340*/  MUFU.RCP R106, R101 ;  /* 0x00000065006a7308 */ /* 0x0008220000001000 */
[----:B------:R-:W-:Y:S01]  /*1350*/  FMUL.FTZ R7, R68, R7 ;  /* 0x0000000744077220 */ /* 0x000fe20000410000 */
[----:B------:R-:W-:Y:S01]  /*1360*/  FFMA.FTZ R6, R37, R36, R6 ;  /* 0x0000002425067223 */ /* 0x000fe20000010006 */
[----:B------:R-:W-:Y:S01]  /*1370*/  FFMA.FTZ R35, R83, R4, R78 ;  /* 0x0000000453237223 */ /* 0x000fe2000001004e */
[----:B------:R-:W-:Y:S01]  /*1380*/  IADD3 R36, P1, R70, UR12, RZ ;  /* 0x0000000c46247c10 */ /* 0x000fe2000ff3e0ff */
[-C--:B------:R-:W-:Y:S01]  /*1390*/  FFMA.FTZ R100, R33, R102.reuse, R10 ;  /* 0x0000006621647223 */ /* 0x080fe2000001000a */
[CC--:B------:R-:W-:Y:S01]  /*13a0*/  FFMA.FTZ R97, R81.reuse, R102.reuse, R96 ;  /* 0x0000006651617223 */ /* 0x0c0fe20000010060 */
[----:B------:R-:W-:Y:S01]  /*13b0*/  FMUL.FTZ R108, R8, -1.4426950216293334961 ;  /* 0xbfb8aa3b086c7820 */ /* 0x000fe20000410000 */
[----:B----4-:R-:W-:Y:S01]  /*13c0*/  FADD.FTZ R101, R102, R11 ;  /* 0x0000000b66657221 */ /* 0x010fe20000010000 */
[C---:B------:R-:W-:Y:S01]  /*13d0*/  FMUL.FTZ R102, R81.reuse, R102 ;  /* 0x0000006651667220 */ /* 0x040fe20000410000 */
[----:B------:R-:W-:Y:S01]  /*13e0*/  FFMA.FTZ R10, R81, R7, R82 ;  /* 0x00000007510a7223 */ /* 0x000fe20000010052 */
[----:B------:R-:W-:Y:S01]  /*13f0*/  FMUL.FTZ R109, R35, -1.4426950216293334961 ;  /* 0xbfb8aa3b236d7820 */ /* 0x000fe20000410000 */
[----:B------:R-:W-:Y:S01]  /*1400*/  IADD3.X R37, R69, UR13, RZ, P1, !PT ;  /* 0x0000000d45257c10 */ /* 0x000fe20008ffe4ff */
[----:B------:R-:W-:Y:S01]  /*1410*/  FADD.FTZ R11, -R103, 1 ;  /* 0x3f800000670b7421 */ /* 0x000fe20000010100 */
[----:B------:R-:W-:Y:S01]  /*1420*/  FFMA.FTZ R99, R33, R102, R98 ;  /* 0x0000006621637223 */ /* 0x000fe20000010062 */
[----:B------:R-:W-:Y:S01]  /*1430*/  FMUL.FTZ R98, R10, -1.4426950216293334961 ;  /* 0xbfb8aa3b0a627820 */ /* 0x000fe20000410000 */
[----:B------:R-:W4:Y:S01]  /*1440*/  MUFU.EX2 R108, R108 ;  /* 0x0000006c006c7308 */ /* 0x000f220000000800 */
[----:B------:R-:W-:Y:S01]  /*1450*/  FFMA.FTZ R32, R32, R11, 1 ;  /* 0x3f80000020207423 */ /* 0x000fe2000001000b */
[----:B-1----:R-:W-:Y:S01]  /*1460*/  FADD.FTZ R96, -R104, 1 ;  /* 0x3f80000068607421 */ /* 0x002fe20000010100 */
[----:B0-----:R-:W-:Y:S01]  /*1470*/  FADD.FTZ R11, -R105, 1 ;  /* 0x3f800000690b7421 */ /* 0x001fe20000010100 */
[----:B------:R-:W5:Y:S04]  /*1480*/  LDG.E.64.CONSTANT R36, desc[UR8][R36.64] ;  /* 0x0000000824247981 */ /* 0x000f68000c1e9b00 */
[----:B------:R-:W0:Y:S01]  /*1490*/  MUFU.EX2 R109, R109 ;  /* 0x0000006d006d7308 */ /* 0x000e220000000800 */
[----:B------:R-:W-:Y:S01]  /*14a0*/  FFMA.FTZ R91, R91, R96, 1 ;  /* 0x3f8000005b5b7423 */ /* 0x000fe20000010060 */
[----:B------:R-:W-:Y:S01]  /*14b0*/  FADD.FTZ R33, -R106, 1 ;  /* 0x3f8000006a217421 */ /* 0x000fe20000010100 */
[----:B------:R-:W-:Y:S01]  /*14c0*/  FFMA.FTZ R96, R92, R11, 1 ;  /* 0x3f8000005c607423 */ /* 0x000fe2000001000b */
[----:B------:R-:W-:-:S04]  /*14d0*/  HADD2.F32 R11, -RZ, R20.H0_H0 ;  /* 0x20000014ff0b7230 */ /* 0x000fc80000004100 */
[----:B------:R1:W0:Y:S01]  /*14e0*/  MUFU.EX2 R102, R98 ;  /* 0x0000006200667308 */ /* 0x0002220000000800 */
[----:B------:R-:W-:Y:S01]  /*14f0*/  FMUL.FTZ R92, R103, R32 ;  /* 0x00000020675c7220 */ /* 0x000fe20000410000 */
[----:B------:R-:W-:Y:S01]  /*1500*/  FFMA.FTZ R33, R94, R33, 1 ;  /* 0x3f8000005e217423 */ /* 0x000fe20000010021 */
[----:B------:R-:W-:Y:S01]  /*1510*/  FMUL.FTZ R103, R104, R91 ;  /* 0x0000005b68677220 */ /* 0x000fe20000410000 */
[----:B------:R-:W-:Y:S01]  /*1520*/  FMUL.FTZ R96, R105, R96 ;  /* 0x0000006069607220 */ /* 0x000fe20000410000 */
[----:B------:R-:W-:Y:S01]  /*1530*/  FMUL.FTZ R91, R11, R92 ;  /* 0x0000005c0b5b7220 */ /* 0x000fe20000410000 */
[--C-:B------:R-:W-:Y:S02]  /*1540*/  HADD2.F32 R92, -RZ, R21.reuse.H1_H1 ;  /* 0x30000015ff5c7230 */ /* 0x100fe40000004100 */
[----:B------:R-:W-:Y:S01]  /*1550*/  FMUL.FTZ R105, R106, R33 ;  /* 0x000000216a697220 */ /* 0x000fe20000410000 */
[----:B------:R-:W-:Y:S02]  /*1560*/  HADD2.F32 R94, -RZ, R20.H1_H1 ;  /* 0x30000014ff5e7230 */ /* 0x000fe40000004100 */
[----:B------:R-:W-:Y:S01]  /*1570*/  FADD.FTZ R107, R107, 1 ;  /* 0x3f8000006b6b7421 */ /* 0x000fe20000010000 */
[----:B------:R-:W-:-:S02]  /*1580*/  HADD2.F32 R11, -RZ, R21.H0_H0 ;  /* 0x20000015ff0b7230 */ /* 0x000fc40000004100 */
[----:B----4-:R-:W-:Y:S01]  /*1590*/  FADD.FTZ R108, R108, 1 ;  /* 0x3f8000006c6c7421 */ /* 0x010fe20000010000 */
[----:B-1----:R-:W-:Y:S01]  /*15a0*/  FMUL.FTZ R98, R92, R105 ;  /* 0x000000695c627220 */ /* 0x002fe20000410000 */
[----:B------:R-:W-:Y:S01]  /*15b0*/  FMUL.FTZ R94, R94, R103 ;  /* 0x000000675e5e7220 */ /* 0x000fe20000410000 */
[----:B0-----:R-:W-:Y:S01]  /*15c0*/  FADD.FTZ R109, R109, 1 ;  /* 0x3f8000006d6d7421 */ /* 0x001fe20000010000 */
[-C--:B------:R-:W-:Y:S01]  /*15d0*/  FMUL.FTZ R92, R0, R91.reuse ;  /* 0x0000005b005c7220 */ /* 0x080fe20000410000 */
[----:B------:R-:W-:Y:S01]  /*15e0*/  IADD3 R32, P1, R66, UR14, RZ ;  /* 0x0000000e42207c10 */ /* 0x000fe2000ff3e0ff */
[----:B------:R-:W-:Y:S01]  /*15f0*/  FADD.FTZ R102, R102, 1 ;  /* 0x3f80000066667421 */ /* 0x000fe20000010000 */
[----:B------:R-:W0:Y:S01]  /*1600*/  MUFU.RCP R107, R107 ;  /* 0x0000006b006b7308 */ /* 0x000e220000001000 */
[----:B------:R-:W-:Y:S01]  /*1610*/  FMUL.FTZ R96, R11, R96 ;  /* 0x000000600b607220 */ /* 0x000fe20000410000 */
[-C--:B------:R-:W-:Y:S01]  /*1620*/  FFMA.FTZ R93, R34, R91.reuse, R93 ;  /* 0x0000005b225d7223 */ /* 0x080fe2000001005d */
[----:B------:R-:W-:Y:S01]  /*1630*/  FADD.FTZ R11, R2, R91 ;  /* 0x0000005b020b7221 */ /* 0x000fe20000010000 */
[----:B------:R-:W-:Y:S01]  /*1640*/  FFMA.FTZ R34, R34, R92, R99 ;  /* 0x0000005c22227223 */ /* 0x000fe20000010063 */
[----:B------:R-:W-:Y:S01]  /*1650*/  FMUL.FTZ R2, R80, R94 ;  /* 0x0000005e50027220 */ /* 0x000fe20000410000 */
[----:B------:R-:W-:Y:S01]  /*1660*/  IADD3.X R33, R63, UR15, RZ, P1, !PT ;  /* 0x0000000f3f217c10 */ /* 0x000fe20008ffe4ff */
[----:B------:R-:W-:Y:S01]  /*1670*/  FFMA.FTZ R97, R0, R91, R97 ;  /* 0x0000005b00617223 */ /* 0x000fe20000010061 */
[----:B------:R-:W1:Y:S01]  /*1680*/  MUFU.RCP R108, R108 ;  /* 0x0000006c006c7308 */ /* 0x000e620000001000 */
[----:B------:R-:W-:Y:S01]  /*1690*/  FADD.FTZ R91, R3, R94 ;  /* 0x0000005e035b7221 */ /* 0x000fe20000010000 */
[----:B------:R-:W-:Y:S01]  /*16a0*/  FFMA.FTZ R3, R85, R2, R34 ;  /* 0x0000000255037223 */ /* 0x000fe20000010022 */
[----:B------:R-:W-:Y:S01]  /*16b0*/  FMUL.FTZ R2, R83, R96 ;  /* 0x0000006053027220 */ /* 0x000fe20000410000 */
[----:B------:R-:W4:Y:S04]  /*16c0*/  LDG.E.64.CONSTANT R32, desc[UR8][R32.64] ;  /* 0x0000000820207981 */ /* 0x000f28000c1e9b00 */
[----:B------:R-:W1:Y:S01]  /*16d0*/  MUFU.RCP R109, R109 ;  /* 0x0000006d006d7308 */ /* 0x000e620000001000 */
[-C--:B------:R-:W-:Y:S01]  /*16e0*/  FFMA.FTZ R92, R85, R94.reuse, R6 ;  /* 0x0000005e555c7223 */ /* 0x080fe20000010006 */
[----:B------:R-:W-:-:S06]  /*16f0*/  FFMA.FTZ R94, R80, R94, R97 ;  /* 0x0000005e505e7223 */ /* 0x000fcc0000010061 */
[----:B------:R-:W1:Y:S01]  /*1700*/  MUFU.RCP R102, R102 ;  /* 0x0000006600667308 */ /* 0x000e620000001000 */
[C---:B------:R-:W-:Y:S01]  /*1710*/  FFMA.FTZ R2, R88.reuse, R2, R3 ;  /* 0x0000000258027223 */ /* 0x040fe20000010003 */
[----:B------:R-:W-:Y:S01]  /*1720*/  FMUL.FTZ R3, R81, R98 ;  /* 0x0000006251037220 */ /* 0x000fe20000410000 */
[-C--:B------:R-:W-:Y:S01]  /*1730*/  FFMA.FTZ R95, R88, R96.reuse, R95 ;  /* 0x00000060585f7223 */ /* 0x080fe2000001005f */
[----:B------:R-:W-:Y:S01]  /*1740*/  FADD.FTZ R85, R9, R96 ;  /* 0x0000006009557221 */ /* 0x000fe20000010000 */
[----:B------:R-:W-:Y:S01]  /*1750*/  FFMA.FTZ R96, R83, R96, R94 ;  /* 0x0000006053607223 */ /* 0x000fe2000001005e */
[C---:B------:R-:W-:Y:S01]  /*1760*/  FFMA.FTZ R94, R89.reuse, R98, R100 ;  /* 0x00000062595e7223 */ /* 0x040fe20000010064 */
[----:B------:R-:W-:Y:S01]  /*1770*/  FFMA.FTZ R89, R89, R3, R2 ;  /* 0x0000000359597223 */ /* 0x000fe20000010002 */
[----:B0-----:R-:W-:Y:S01]  /*1780*/  FADD.FTZ R3, -R107, 1 ;  /* 0x3f8000006b037421 */ /* 0x001fe20000010100 */
[----:B-1----:R-:W-:Y:S01]  /*1790*/  FADD.FTZ R9, -R108, 1 ;  /* 0x3f8000006c097421 */ /* 0x002fe20000010100 */
[----:B------:R-:W-:-:S02]  /*17a0*/  FADD.FTZ R2, -R109, 1 ;  /* 0x3f8000006d027421 */ /* 0x000fc40000010100 */
[----:B------:R-:W-:Y:S01]  /*17b0*/  FFMA.FTZ R90, R90, R3, 1 ;  /* 0x3f8000005a5a7423 */ /* 0x000fe20000010003 */
[----:B------:R-:W-:Y:S01]  /*17c0*/  FFMA.FTZ R9, R8, R9, 1 ;  /* 0x3f80000008097423 */ /* 0x000fe20000010009 */
[----:B------:R-:W-:Y:S01]  /*17d0*/  FFMA.FTZ R8, R35, R2, 1 ;  /* 0x3f80000023087423 */ /* 0x000fe20000010002 */
[----:B------:R-:W-:-:S04]  /*17e0*/  FADD.FTZ R3, -R102, 1 ;  /* 0x3f80000066037421 */ /* 0x000fc80000010100 */
[----:B------:R-:W-:Y:S01]  /*17f0*/  FFMA.FTZ R35, R10, R3, 1 ;  /* 0x3f8000000a237423 */ /* 0x000fe20000010003 */
[----:B------:R-:W-:Y:S01]  /*1800*/  HADD2.F32 R3, -RZ, R22.H1_H1 ;  /* 0x30000016ff037230 */ /* 0x000fe20000004100 */
[----:B------:R-:W-:-:S04]  /*1810*/  IADD3 R2, P1, R64, UR14, RZ ;  /* 0x0000000e40027c10 */ /* 0x000fc8000ff3e0ff */
[----:B------:R-:W-:-:S04]  /*1820*/  FADD.FTZ R3, -R14, R3 ;  /* 0x000000030e037221 */ /* 0x000fc80000010100 */
[----:B------:R-:W-:Y:S01]  /*1830*/  FMUL.FTZ R10, R68, R3 ;  /* 0x00000003440a7220 */ /* 0x000fe20000410000 */
[----:B------:R-:W-:-:S06]  /*1840*/  IADD3.X R3, R15, UR15, RZ, P1, !PT ;  /* 0x0000000f0f037c10 */ /* 0x000fcc0008ffe4ff */
[----:B------:R-:W4:Y:S01]  /*1850*/  LDG.E.64.CONSTANT R2, desc[UR8][R2.64] ;  /* 0x0000000802027981 */ /* 0x000f22000c1e9b00 */
[--C-:B------:R-:W-:Y:S02]  /*1860*/  HADD2.F32 R34, -RZ, R16.reuse.H0_H0 ;  /* 0x20000010ff227230 */ /* 0x100fe40000004100 */
[----:B------:R-:W-:Y:S01]  /*1870*/  FMUL.FTZ R107, R107, R90 ;  /* 0x0000005a6b6b7220 */ /* 0x000fe20000410000 */
[----:B------:R-:W-:Y:S01]  /*1880*/  FMUL.FTZ R102, R102, R35 ;  /* 0x0000002366667220 */ /* 0x000fe20000410000 */
[----:B------:R-:W-:Y:S02]  /*1890*/  HADD2.F32 R35, -RZ, R16.H1_H1 ;  /* 0x30000010ff237230 */ /* 0x000fe40000004100 */
[----:B------:R-:W-:Y:S01]  /*18a0*/  FMUL.FTZ R108, R108, R9 ;  /* 0x000000096c6c7220 */ /* 0x000fe20000410000 */
[----:B------:R-:W-:Y:S01]  /*18b0*/  FMUL.FTZ R107, R34, R107 ;  /* 0x0000006b226b7220 */ /* 0x000fe20000410000 */
[----:B------:R-:W-:Y:S02]  /*18c0*/  IADD3 R34, P1, R70, UR14, RZ ;  /* 0x0000000e46227c10 */ /* 0x000fe4000ff3e0ff */
[----:B------:R-:W-:-:S02]  /*18d0*/  FMUL.FTZ R108, R35, R108 ;  /* 0x0000006c236c7220 */ /* 0x000fc40000410000 */
[----:B------:R-:W-:-:S06]  /*18e0*/  IADD3.X R35, R69, UR15, RZ, P1, !PT ;  /* 0x0000000f45237c10 */ /* 0x000fcc0008ffe4ff */
[----:B------:R-:W4:Y:S01]  /*18f0*/  LDG.E.64.CONSTANT R34, desc[UR8][R34.64] ;  /* 0x0000000822227981 */ /* 0x000f22000c1e9b00 */
[----:B------:R-:W-:-:S05]  /*1900*/  HADD2.F32 R99, -RZ, R22.H0_H0 ;  /* 0x20000016ff637230 */ /* 0x000fca0000004100 */
[----:B------:R-:W-:Y:S01]  /*1910*/  FADD.FTZ R99, -R14, R99 ;  /* 0x000000630e637221 */ /* 0x000fe20000010100 */
[----:B------:R-:W-:-:S03]  /*1920*/  FADD.FTZ R88, R101, R98 ;  /* 0x0000006265587221 */ /* 0x000fc60000010000 */
[----:B------:R-:W-:Y:S01]  /*1930*/  FMUL.FTZ R6, R68, R99 ;  /* 0x0000006344067220 */ /* 0x000fe20000410000 */
[----:B------:R-:W-:Y:S01]  /*1940*/  FFMA.FTZ R97, R81, R98, R96 ;  /* 0x0000006251617223 */ /* 0x000fe20000010060 */
[--C-:B------:R-:W-:Y:S02]  /*1950*/  HADD2.F32 R9, -RZ, R23.reuse.H0_H0 ;  /* 0x20000017ff097230 */ /* 0x100fe40000004100 */
[----:B------:R-:W-:Y:S01]  /*1960*/  FFMA.FTZ R98, R0, R6, R79 ;  /* 0x0000000600627223 */ /* 0x000fe2000001004f */
[----:B------:R-:W-:-:S03]  /*1970*/  HADD2.F32 R99, -RZ, R23.H1_H1 ;  /* 0x30000017ff637230 */ /* 0x000fc60000004100 */
[----:B------:R-:W-:Y:S01]  /*1980*/  FMUL.FTZ R90, R98, -1.4426950216293334961 ;  /* 0xbfb8aa3b625a7820 */ /* 0x000fe20000410000 */
[----:B------:R-:W-:Y:S01]  /*1990*/  FADD.FTZ R9, -R14, R9 ;  /* 0x000000090e097221 */ /* 0x000fe20000010100 */
[----:B------:R-:W-:Y:S02]  /*19a0*/  FMUL.FTZ R109, R109, R8 ;  /* 0x000000086d6d7220 */ /* 0x000fe40000410000 */
[----:B------:R0:W1:Y:S01]  /*19b0*/  MUFU.EX2 R105, R90 ;  /* 0x0000005a00697308 */ /* 0x0000620000000800 */
[----:B------:R-:W-:Y:S01]  /*19c0*/  FMUL.FTZ R8, R68, R9 ;  /* 0x0000000944087220 */ /* 0x000fe20000410000 */
[----:B------:R-:W-:Y:S01]  /*19d0*/  FADD.FTZ R9, -R14, R99 ;  /* 0x000000630e097221 */ /* 0x000fe20000010100 */
[----:B------:R-:W-:Y:S02]  /*19e0*/  FFMA.FTZ R96, R80, R10, R75 ;  /* 0x0000000a50607223 */ /* 0x000fe4000001004b */
[----:B------:R-:W-:Y:S01]  /*19f0*/  FFMA.FTZ R99, R83, R8, R78 ;  /* 0x0000000853637223 */ /* 0x000fe2000001004e */
[----:B------:R-:W-:Y:S01]  /*1a00*/  FMUL.FTZ R9, R68, R9 ;  /* 0x0000000944097220 */ /* 0x000fe20000410000 */
[----:B------:R-:W-:Y:S01]  /*1a10*/  FMUL.FTZ R103, R96, -1.4426950216293334961 ;  /* 0xbfb8aa3b60677820 */ /* 0x000fe20000410000 */
[----:B------:R-:W-:-:S02]  /*1a20*/  HADD2.F32 R101, -RZ, R17.H1_H1 ;  /* 0x30000011ff657230 */ /* 0x000fc40000004100 */
[----:B------:R-:W-:Y:S01]  /*1a30*/  FMUL.FTZ R110, R99, -1.4426950216293334961 ;  /* 0xbfb8aa3b636e7820 */ /* 0x000fe20000410000 */
[----:B------:R-:W-:Y:S01]  /*1a40*/  FFMA.FTZ R100, R81, R9, R82 ;  /* 0x0000000951647223 */ /* 0x000fe20000010052 */
[----:B------:R2:W2:Y:S01]  /*1a50*/  MUFU.EX2 R106, R103 ;  /* 0x00000067006a7308 */ /* 0x0004a20000000800 */
[----:B0-----:R-:W-:Y:S02]  /*1a60*/  HADD2.F32 R90, -RZ, R17.H0_H0 ;  /* 0x20000011ff5a7230 */ /* 0x001fe40000004100 */
[----:B------:R-:W-:Y:S01]  /*1a70*/  FMUL.FTZ R111, R100, -1.4426950216293334961 ;  /* 0xbfb8aa3b646f7820 */ /* 0x000fe20000410000 */
[----:B-1----:R-:W-:Y:S01]  /*1a80*/  FADD.FTZ R105, R105, 1 ;  /* 0x3f80000069697421 */ /* 0x002fe20000010000 */
[----:B--2---:R-:W-:Y:S01]  /*1a90*/  FMUL.FTZ R103, R101, R102 ;  /* 0x0000006665677220 */ /* 0x004fe20000410000 */
[-C--:B------:R-:W-:Y:S02]  /*1aa0*/  FMUL.FTZ R102, R0, R107.reuse ;  /* 0x0000006b00667220 */ /* 0x080fe40000410000 */
[----:B------:R-:W0:Y:S01]  /*1ab0*/  MUFU.EX2 R110, R110 ;  /* 0x0000006e006e7308 */ /* 0x000e220000000800 */
[----:B------:R-:W-:Y:S01]  /*1ac0*/  FFMA.FTZ R93, R84, R107, R93 ;  /* 0x0000006b545d7223 */ /* 0x000fe2000001005d */
[----:B------:R-:W-:Y:S01]  /*1ad0*/  FMUL.FTZ R104, R90, R109 ;  /* 0x0000006d5a687220 */ /* 0x000fe20000410000 */
[----:B------:R-:W-:Y:S01]  /*1ae0*/  FFMA.FTZ R102, R84, R102, R89 ;  /* 0x0000006654667223 */ /* 0x000fe20000010059 */
[----:B------:R-:W-:Y:S01]  /*1af0*/  FADD.FTZ R90, R11, R107 ;  /* 0x0000006b0b5a7221 */ /* 0x000fe20000010000 */
[----:B------:R-:W-:-:S03]  /*1b00*/  FMUL.FTZ R11, R80, R108 ;  /* 0x0000006c500b7220 */ /* 0x000fc60000410000 */
[----:B------:R-:W1:Y:S01]  /*1b10*/  MUFU.EX2 R111, R111 ;  /* 0x0000006f006f7308 */ /* 0x000e620000000800 */
[----:B------:R-:W-:Y:S01]  /*1b20*/  FFMA.FTZ R107, R0, R107, R97 ;  /* 0x0000006b006b7223 */ /* 0x000fe20000010061 */
[----:B------:R-:W-:-:S06]  /*1b30*/  FFMA.FTZ R97, R5, R108, R92 ;  /* 0x0000006c05617223 */ /* 0x000fcc000001005c */
[----:B------:R-:W2:Y:S01]  /*1b40*/  MUFU.RCP R84, R105 ;  /* 0x0000006900547308 */ /* 0x000ea20000001000 */
[----:B------:R-:W-:Y:S01]  /*1b50*/  FFMA.FTZ R11, R5, R11, R102 ;  /* 0x0000000b050b7223 */ /* 0x000fe20000010066 */
[-C--:B------:R-:W-:Y:S01]  /*1b60*/  FMUL.FTZ R5, R83, R104.reuse ;  /* 0x0000006853057220 */ /* 0x080fe20000410000 */
[--C-:B------:R-:W-:Y:S02]  /*1b70*/  HADD2.F32 R89, -RZ, R12.reuse.H0_H0 ;  /* 0x2000000cff597230 */ /* 0x100fe40000004100 */
[----:B------:R-:W-:Y:S01]  /*1b80*/  FADD.FTZ R91, R91, R108 ;  /* 0x0000006c5b5b7221 */ /* 0x000fe20000010000 */
[----:B------:R-:W-:Y:S01]  /*1b90*/  FADD.FTZ R106, R106, 1 ;  /* 0x3f8000006a6a7421 */ /* 0x000fe20000010000 */
[----:B------:R-:W-:Y:S01]  /*1ba0*/  FFMA.FTZ R95, R4, R104, R95 ;  /* 0x00000068045f7223 */ /* 0x000fe2000001005f */
[----:B------:R-:W-:Y:S01]  /*1bb0*/  FFMA.FTZ R108, R80, R108, R107 ;  /* 0x0000006c506c7223 */ /* 0x000fe2000001006b */
[----:B------:R-:W-:Y:S01]  /*1bc0*/  FFMA.FTZ R4, R4, R5, R11 ;  /* 0x0000000504047223 */ /* 0x000fe2000001000b */
[----:B------:R-:W-:Y:S01]  /*1bd0*/  FMUL.FTZ R5, R81, R103 ;  /* 0x0000006751057220 */ /* 0x000fe20000410000 */
[----:B0-----:R-:W-:Y:S01]  /*1be0*/  FADD.FTZ R110, R110, 1 ;  /* 0x3f8000006e6e7421 */ /* 0x001fe20000010000 */
[----:B------:R-:W-:Y:S01]  /*1bf0*/  FADD.FTZ R89, -R14, R89 ;  /* 0x000000590e597221 */ /* 0x000fe20000010100 */
[----:B------:R-:W-:Y:S01]  /*1c00*/  FFMA.FTZ R108, R83, R104, R108 ;  /* 0x00000068536c7223 */ /* 0x000fe2000001006c */
[----:B------:R-:W0:Y:S01]  /*1c10*/  MUFU.RCP R106, R106 ;  /* 0x0000006a006a7308 */ /* 0x000e220000001000 */
[----:B------:R-:W-:-:S02]  /*1c20*/  HADD2.F32 R11, -RZ, R12.H1_H1 ;  /* 0x3000000cff0b7230 */ /* 0x000fc40000004100 */
[----:B------:R-:W-:Y:S01]  /*1c30*/  FFMA.FTZ R107, R7, R5, R4 ;  /* 0x00000005076b7223 */ /* 0x000fe20000010004 */
[----:B-1----:R-:W-:Y:S01]  /*1c40*/  FADD.FTZ R111, R111, 1 ;  /* 0x3f8000006f6f7421 */ /* 0x002fe20000010000 */
[----:B--2---:R-:W-:Y:S01]  /*1c50*/  FADD.FTZ R5, -R84, 1 ;  /* 0x3f80000054057421 */ /* 0x004fe20000010100 */
[----:B------:R-:W-:Y:S01]  /*1c60*/  FMUL.FTZ R89, R68, R89 ;  /* 0x0000005944597220 */ /* 0x000fe20000410000 */
[----:B------:R-:W-:Y:S01]  /*1c70*/  FADD.FTZ R92, R85, R104 ;  /* 0x00000068555c7221 */ /* 0x000fe20000010000 */
[-C--:B------:R-:W-:Y:S01]  /*1c80*/  FFMA.FTZ R102, R7, R103.reuse, R94 ;  /* 0x0000006707667223 */ /* 0x080fe2000001005e */
[----:B------:R-:W1:Y:S01]  /*1c90*/  MUFU.RCP R110, R110 ;  /* 0x0000006e006e7308 */ /* 0x000e620000001000 */
[----:B------:R-:W-:Y:S01]  /*1ca0*/  FADD.FTZ R101, R88, R103 ;  /* 0x0000006758657221 */ /* 0x000fe20000010000 */
[----:B------:R-:W-:Y:S01]  /*1cb0*/  FFMA.FTZ R105, R81, R103, R108 ;  /* 0x0000006751697223 */ /* 0x000fe2000001006c */
[----:B------:R-:W-:Y:S01]  /*1cc0*/  FADD.FTZ R11, -R14, R11 ;  /* 0x0000000b0e0b7221 */ /* 0x000fe20000010100 */
[----:B------:R-:W-:-:S02]  /*1cd0*/  HADD2.F32 R103, -RZ, R13.H0_H0 ;  /* 0x2000000dff677230 */ /* 0x000fc40000004100 */
[----:B------:R-:W-:Y:S01]  /*1ce0*/  FFMA.FTZ R85, R98, R5, 1 ;  /* 0x3f80000062557423 */ /* 0x000fe20000010005 */
[----:B------:R-:W-:Y:S01]  /*1cf0*/  FFMA.FTZ R104, R0, R89, R79 ;  /* 0x0000005900687223 */ /* 0x000fe2000001004f */
[----:B------:R-:W-:Y:S01]  /*1d00*/  HADD2.F32 R5, -RZ, R13.H1_H1 ;  /* 0x3000000dff057230 */ /* 0x000fe20000004100 */
[----:B------:R-:W2:Y:S01]  /*1d10*/  MUFU.RCP R108, R111 ;  /* 0x0000006f006c7308 */ /* 0x000ea20000001000 */
[----:B------:R-:W-:Y:S01]  /*1d20*/  FMUL.FTZ R88, R68, R11 ;  /* 0x0000000b44587220 */ /* 0x000fe20000410000 */
[----:B------:R-:W-:Y:S01]  /*1d30*/  FMUL.FTZ R7, R104, -1.4426950216293334961 ;  /* 0xbfb8aa3b68077820 */ /* 0x000fe20000410000 */
[C---:B------:R-:W-:Y:S01]  /*1d40*/  FADD.FTZ R11, -R14.reuse, R103 ;  /* 0x000000670e0b7221 */ /* 0x040fe20000010100 */
[----:B------:R-:W-:Y:S01]  /*1d50*/  FADD.FTZ R103, -R14, R5 ;  /* 0x000000050e677221 */ /* 0x000fe20000010100 */
[----:B------:R-:W-:-:S03]  /*1d60*/  FFMA.FTZ R94, R80, R88, R75 ;  /* 0x00000058505e7223 */ /* 0x000fc6000001004b */
[----:B------:R1:W3:Y:S01]  /*1d70*/  MUFU.EX2 R112, R7 ;  /* 0x0000000700707308 */ /* 0x0002e20000000800 */
[----:B0-----:R-:W-:Y:S01]  /*1d80*/  FADD.FTZ R5, -R106, 1 ;  /* 0x3f8000006a057421 */ /* 0x001fe20000010100 */
[----:B------:R-:W-:Y:S02]  /*1d90*/  HADD2.F32 R113, -RZ, R26.H0_H0 ;  /* 0x2000001aff717230 */ /* 0x000fe40000004100 */
[----:B------:R-:W-:Y:S01]  /*1da0*/  FMUL.FTZ R11, R68, R11 ;  /* 0x0000000b440b7220 */ /* 0x000fe20000410000 */
[----:B------:R-:W-:Y:S01]  /*1db0*/  FMUL.FTZ R109, R94, -1.4426950216293334961 ;  /* 0xbfb8aa3b5e6d7820 */ /* 0x000fe20000410000 */
[----:B-1----:R-:W-:Y:S01]  /*1dc0*/  FMUL.FTZ R7, R68, R103 ;  /* 0x0000006744077220 */ /* 0x002fe20000410000 */
[----:B------:R-:W-:Y:S01]  /*1dd0*/  FADD.FTZ R4, -R110, 1 ;  /* 0x3f8000006e047421 */ /* 0x000fe20000010100 */
[----:B------:R-:W-:Y:S02]  /*1de0*/  FFMA.FTZ R111, R96, R5, 1 ;  /* 0x3f800000606f7423 */ /* 0x000fe40000010005 */
[----:B------:R-:W-:Y:S01]  /*1df0*/  FFMA.FTZ R103, R81, R7, R82 ;  /* 0x0000000751677223 */ /* 0x000fe20000010052 */
[----:B--2---:R-:W-:Y:S01]  /*1e00*/  FADD.FTZ R5, -R108, 1 ;  /* 0x3f8000006c057421 */ /* 0x004fe20000010100 */
[----:B------:R-:W-:Y:S01]  /*1e10*/  FFMA.FTZ R98, R83, R11, R78 ;  /* 0x0000000b53627223 */ /* 0x000fe2000001004e */
[----:B------:R-:W-:Y:S01]  /*1e20*/  FADD.FTZ R113, -R14, R113 ;  /* 0x000000710e717221 */ /* 0x000fe20000010100 */
[----:B------:R-:W-:Y:S01]  /*1e30*/  FMUL.FTZ R117, R103, -1.4426950216293334961 ;  /* 0xbfb8aa3b67757820 */ /* 0x000fe20000410000 */
[----:B------:R0:W1:Y:S01]  /*1e40*/  MUFU.EX2 R114, R109 ;  /* 0x0000006d00727308 */ /* 0x0000620000000800 */
[----:B------:R-:W-:Y:S01]  /*1e50*/  FFMA.FTZ R99, R99, R4, 1 ;  /* 0x3f80000063637423 */ /* 0x000fe20000010004 */
[----:B---3--:R-:W-:-:S02]  /*1e60*/  HADD2.F32 R96, -RZ, R24.H0_H0 ;  /* 0x20000018ff607230 */ /* 0x008fc40000004100 */
[----:B------:R-:W-:Y:S01]  /*1e70*/  FFMA.FTZ R115, R100, R5, 1 ;  /* 0x3f80000064737423 */ /* 0x000fe20000010005 */
[----:B------:R-:W-:Y:S01]  /*1e80*/  FMUL.FTZ R111, R106, R111 ;  /* 0x0000006f6a6f7220 */ /* 0x000fe20000410000 */
[----:B------:R-:W-:Y:S01]  /*1e90*/  FMUL.FTZ R4, R98, -1.4426950216293334961 ;  /* 0xbfb8aa3b62047820 */ /* 0x000fe20000410000 */
[----:B------:R-:W-:Y:S01]  /*1ea0*/  FMUL.FTZ R5, R68, R113 ;  /* 0x0000007144057220 */ /* 0x000fe20000410000 */
[----:B------:R-:W-:Y:S02]  /*1eb0*/  HADD2.F32 R106, -RZ, R25.H0_H0 ;  /* 0x20000019ff6a7230 */ /* 0x000fe40000004100 */
[----:B0-----:R-:W-:Y:S01]  /*1ec0*/  FMUL.FTZ R109, R84, R85 ;  /* 0x00000055546d7220 */ /* 0x001fe20000410000 */
[----:B------:R-:W-:Y:S01]  /*1ed0*/  FMUL.FTZ R113, R110, R99 ;  /* 0x000000636e717220 */ /* 0x000fe20000410000 */
[----:B------:R-:W0:Y:S01]  /*1ee0*/  MUFU.EX2 R117, R117 ;  /* 0x0000007500757308 */ /* 0x000e220000000800 */
[----:B------:R-:W-:Y:S02]  /*1ef0*/  HADD2.F32 R100, -RZ, R24.H1_H1 ;  /* 0x30000018ff647230 */ /* 0x000fe40000004100 */
[----:B------:R-:W-:Y:S01]  /*1f00*/  FMUL.FTZ R109, R96, R109 ;  /* 0x0000006d606d7220 */ /* 0x000fe20000410000 */
[----:B------:R-:W-:-:S03]  /*1f10*/  FMUL.FTZ R113, R106, R113 ;  /* 0x000000716a717220 */ /* 0x000fc60000410000 */
[----:B------:R-:W-:Y:S01]  /*1f20*/  FMUL.FTZ R106, R0, R109 ;  /* 0x0000006d006a7220 */ /* 0x000fe20000410000 */
[----:B------:R2:W3:Y:S01]  /*1f30*/  MUFU.EX2 R116, R4 ;  /* 0x0000000400747308 */ /* 0x0004e20000000800 */
[----:B------:R-:W-:Y:S01]  /*1f40*/  FMUL.FTZ R111, R100, R111 ;  /* 0x0000006f646f7220 */ /* 0x000fe20000410000 */
[----:B------:R-:W-:Y:S01]  /*1f50*/  FADD.FTZ R112, R112, 1 ;  /* 0x3f80000070707421 */ /* 0x000fe20000010000 */
[----:B------:R-:W-:Y:S01]  /*1f60*/  FFMA.FTZ R107, R6, R106, R107 ;  /* 0x0000006a066b7223 */ /* 0x000fe2000001006b */
[----:B------:R-:W-:Y:S01]  /*1f70*/  FMUL.FTZ R115, R108, R115 ;  /* 0x000000736c737220 */ /* 0x000fe20000410000 */
[----:B------:R-:W-:Y:S01]  /*1f80*/  FMUL.FTZ R106, R80, R111 ;  /* 0x0000006f506a7220 */ /* 0x000fe20000410000 */
[----:B------:R-:W-:Y:S02]  /*1f90*/  HADD2.F32 R119, -RZ, R26.H1_H1 ;  /* 0x3000001aff777230 */ /* 0x000fe40000004100 */
[----:B------:R-:W-:Y:S01]  /*1fa0*/  FFMA.FTZ R100, R6, R109, R93 ;  /* 0x0000006d06647223 */ /* 0x000fe2000001005d */
[----:B------:R-:W-:-:S02]  /*1fb0*/  HADD2.F32 R108, -RZ, R25.H1_H1 ;  /* 0x30000019ff6c7230 */ /* 0x000fc40000004100 */
[----:B------:R-:W-:Y:S01]  /*1fc0*/  FADD.FTZ R90, R90, R109 ;  /* 0x0000006d5a5a7221 */ /* 0x000fe20000010000 */
[----:B------:R-:W-:Y:S02]  /*1fd0*/  FFMA.FTZ R105, R0, R109, R105 ;  /* 0x0000006d00697223 */ /* 0x000fe40000010069 */
[----:B------:R-:W5:Y:S01]  /*1fe0*/  MUFU.RCP R109, R112 ;  /* 0x00000070006d7308 */ /* 0x000f620000001000 */
[C---:B------:R-:W-:Y:S01]  /*1ff0*/  FFMA.FTZ R97, R10.reuse, R111, R97 ;  /* 0x0000006f0a617223 */ /* 0x040fe20000010061 */
[----:B------:R-:W-:Y:S01]  /*2000*/  FFMA.FTZ R107, R10, R106, R107 ;  /* 0x0000006a0a6b7223 */ /* 0x000fe2000001006b */
[--C-:B------:R-:W-:Y:S02]  /*2010*/  HADD2.F32 R93, -RZ, R27.reuse.H0_H0 ;  /* 0x2000001bff5d7230 */ /* 0x100fe40000004100 */
[----:B-1----:R-:W-:Y:S01]  /*2020*/  FADD.FTZ R114, R114, 1 ;  /* 0x3f80000072727421 */ /* 0x002fe20000010000 */
[----:B------:R-:W-:Y:S01]  /*2030*/  FMUL.FTZ R10, R83, R113 ;  /* 0x00000071530a7220 */ /* 0x000fe20000410000 */
[----:B------:R-:W-:Y:S01]  /*2040*/  FADD.FTZ R119, -R14, R119 ;  /* 0x000000770e777221 */ /* 0x000fe20000010100 */
[----:B------:R-:W-:Y:S01]  /*2050*/  FMUL.FTZ R108, R108, R115 ;  /* 0x000000736c6c7220 */ /* 0x000fe20000410000 */
[----:B------:R-:W-:Y:S01]  /*2060*/  FADD.FTZ R91, R91, R111 ;  /* 0x0000006f5b5b7221 */ /* 0x000fe20000010000 */
[----:B------:R-:W-:Y:S01]  /*2070*/  FFMA.FTZ R6, R80, R111, R105 ;  /* 0x0000006f50067223 */ /* 0x000fe20000010069 */
[----:B------:R-:W-:Y:S01]  /*2080*/  FFMA.FTZ R106, R8, R113, R95 ;  /* 0x00000071086a7223 */ /* 0x000fe2000001005f */
[----:B0-----:R-:W-:Y:S01]  /*2090*/  FADD.FTZ R117, R117, 1 ;  /* 0x3f80000075757421 */ /* 0x001fe20000010000 */
[----:B------:R-:W0:Y:S01]  /*20a0*/  MUFU.RCP R111, R114 ;  /* 0x00000072006f7308 */ /* 0x000e220000001000 */
[----:B------:R-:W-:Y:S01]  /*20b0*/  FADD.FTZ R105, R92, R113 ;  /* 0x000000715c697221 */ /* 0x000fe20000010000 */
[----:B------:R-:W-:Y:S01]  /*20c0*/  FFMA.FTZ R10, R8, R10, R107 ;  /* 0x0000000a080a7223 */ /* 0x000fe2000001006b */
[----:B------:R-:W-:Y:S01]  /*20d0*/  FADD.FTZ R95, -R14, R93 ;  /* 0x0000005d0e5f7221 */ /* 0x000fe20000010100 */
[----:B--2---:R-:W-:Y:S01]  /*20e0*/  FMUL.FTZ R4, R68, R119 ;  /* 0x0000007744047220 */ /* 0x004fe20000410000 */
[----:B---3--:R-:W-:Y:S01]  /*20f0*/  FADD.FTZ R92, R116, 1 ;  /* 0x3f800000745c7421 */ /* 0x008fe20000010000 */
[----:B------:R-:W-:-:S02]  /*2100*/  HADD2.F32 R107, -RZ, R27.H1_H1 ;  /* 0x3000001bff6b7230 */ /* 0x000fc40000004100 */
[----:B------:R-:W-:Y:S01]  /*2110*/  FMUL.FTZ R93, R81, R108 ;  /* 0x0000006c515d7220 */ /* 0x000fe20000410000 */
[----:B------:R-:W-:Y:S01]  /*2120*/  FFMA.FTZ R85, R80, R4, R75 ;  /* 0x0000000450557223 */ /* 0x000fe2000001004b */
[----:B------:R-:W1:Y:S01]  /*2130*/  MUFU.RCP R115, R92 ;  /* 0x0000005c00737308 */ /* 0x000e620000001000 */
[----:B------:R-:W-:Y:S01]  /*2140*/  FFMA.FTZ R6, R83, R113, R6 ;  /* 0x0000007153067223 */ /* 0x000fe20000010006 */
[----:B------:R-:W-:Y:S01]  /*2150*/  FFMA.FTZ R116, R9, R93, R10 ;  /* 0x0000005d09747223 */ /* 0x000fe2000001000a */
[----:B------:R-:W-:Y:S01]  /*2160*/  FADD.FTZ R93, -R14, R107 ;  /* 0x0000006b0e5d7221 */ /* 0x000fe20000010100 */
[----:B------:R-:W-:-:S04]  /*2170*/  FFMA.FTZ R84, R0, R5, R79 ;  /* 0x0000000500547223 */ /* 0x000fc8000001004f */
[----:B------:R-:W2:Y:S01]  /*2180*/  MUFU.RCP R117, R117 ;  /* 0x0000007500757308 */ /* 0x000ea20000001000 */
[----:B------:R-:W-:Y:S01]  /*2190*/  FMUL.FTZ R110, R85, -1.4426950216293334961 ;  /* 0xbfb8aa3b556e7820 */ /* 0x000fe20000410000 */
[-C--:B------:R-:W-:Y:S01]  /*21a0*/  FFMA.FTZ R102, R9, R108.reuse, R102 ;  /* 0x0000006c09667223 */ /* 0x080fe20000010066 */
[----:B------:R-:W-:Y:S01]  /*21b0*/  FFMA.FTZ R113, R81, R108, R6 ;  /* 0x0000006c51717223 */ /* 0x000fe20000010006 */
[----:B-----5:R-:W-:Y:S01]  /*21c0*/  FADD.FTZ R9, -R109, 1 ;  /* 0x3f8000006d097421 */ /* 0x020fe20000010100 */
[----:B------:R-:W-:Y:S01]  /*21d0*/  FMUL.FTZ R8, R68, R93 ;  /* 0x0000005d44087220 */ /* 0x000fe20000410000 */
[----:B------:R-:W-:Y:S01]  /*21e0*/  FMUL.FTZ R99, R84, -1.4426950216293334961 ;  /* 0xbfb8aa3b54637820 */ /* 0x000fe20000410000 */
[----:B------:R-:W-:Y:S01]  /*21f0*/  FMUL.FTZ R6, R68, R95 ;  /* 0x0000005f44067220 */ /* 0x000fe20000410000 */
[--C-:B------:R-:W-:Y:S01]  /*2200*/  HADD2.F32 R93, -RZ, R28.reuse.H1_H1 ;  /* 0x3000001cff5d7230 */ /* 0x100fe20000004100 */
[----:B------:R3:W-:Y:S01]  /*2210*/  MUFU.EX2 R96, R110 ;  /* 0x0000006e00607308 */ /* 0x0007e20000000800 */
[----:B------:R-:W-:-:S02]  /*2220*/  HADD2.F32 R95, -RZ, R28.H0_H0 ;  /* 0x2000001cff5f7230 */ /* 0x000fc40000004100 */
[----:B------:R-:W-:Y:S01]  /*2230*/  FFMA.FTZ R107, R83, R6, R78 ;  /* 0x00000006536b7223 */ /* 0x000fe2000001004e */
[----:B------:R-:W-:Y:S01]  /*2240*/  FADD.FTZ R119, -R14, R93 ;  /* 0x0000005d0e777221 */ /* 0x000fe20000010100 */
[----:B0-----:R-:W-:Y:S01]  /*2250*/  FADD.FTZ R93, -R111, 1 ;  /* 0x3f8000006f5d7421 */ /* 0x001fe20000010100 */
[----:B---3--:R-:W-:Y:S01]  /*2260*/  FFMA.FTZ R110, R104, R9, 1 ;  /* 0x3f800000686e7423 */ /* 0x008fe20000010009 */
[----:B------:R-:W-:Y:S01]  /*2270*/  FFMA.FTZ R104, R81, R8, R82 ;  /* 0x0000000851687223 */ /* 0x000fe20000010052 */
[----:B------:R-:W0:Y:S01]  /*2280*/  MUFU.EX2 R99, R99 ;  /* 0x0000006300637308 */ /* 0x000e220000000800 */
[----:B------:R-:W-:Y:S02]  /*2290*/  FMUL.FTZ R114, R107, -1.4426950216293334961 ;  /* 0xbfb8aa3b6b727820 */ /* 0x000fe40000410000 */
[----:B------:R-:W-:Y:S01]  /*22a0*/  FMUL.FTZ R112, R104, -1.4426950216293334961 ;  /* 0xbfb8aa3b68707820 */ /* 0x000fe20000410000 */
[----:B------:R-:W-:Y:S01]  /*22b0*/  FADD.FTZ R9, -R14, R95 ;  /* 0x0000005f0e097221 */ /* 0x000fe20000010100 */
[----:B------:R-:W-:Y:S01]  /*22c0*/  FFMA.FTZ R120, R94, R93, 1 ;  /* 0x3f8000005e787423 */ /* 0x000fe2000001005d */
[----:B-1----:R-:W-:Y:S01]  /*22d0*/  FADD.FTZ R95, -R115, 1 ;  /* 0x3f800000735f7421 */ /* 0x002fe20000010100 */
[----:B--2---:R-:W-:Y:S01]  /*22e0*/  FADD.FTZ R94, -R117, 1 ;  /* 0x3f800000755e7421 */ /* 0x004fe20000010100 */
[----:B------:R-:W-:Y:S01]  /*22f0*/  HADD2.F32 R121, -RZ, R29.H0_H0 ;  /* 0x2000001dff797230 */ /* 0x000fe20000004100 */
[----:B------:R-:W1:Y:S01]  /*2300*/  MUFU.EX2 R114, R114 ;  /* 0x0000007200727308 */ /* 0x000e620000000800 */
[----:B------:R-:W-:Y:S01]  /*2310*/  FMUL.FTZ R120, R111, R120 ;  /* 0x000000786f787220 */ /* 0x000fe20000410000 */
[----:B------:R-:W-:Y:S01]  /*2320*/  FFMA.FTZ R98, R98, R95, 1 ;  /* 0x3f80000062627423 */ /* 0x000fe2000001005f */
[----:B------:R-:W-:Y:S01]  /*2330*/  FMUL.FTZ R93, R68, R119 ;  /* 0x00000077445d7220 */ /* 0x000fe20000410000 */
[----:B------:R-:W-:Y:S01]  /*2340*/  FFMA.FTZ R124, R103, R94, 1 ;  /* 0x3f800000677c7423 */ /* 0x000fe2000001005e */
[----:B------:R-:W-:-:S02]  /*2350*/  HADD2.F32 R111, -RZ, R30.H0_H0 ;  /* 0x2000001eff6f7230 */ /* 0x000fc40000004100 */
[----:B------:R-:W-:Y:S01]  /*2360*/  FMUL.FTZ R118, R109, R110 ;  /* 0x0000006e6d767220 */ /* 0x000fe20000410000 */
[----:B------:R-:W2:Y:S01]  /*2370*/  MUFU.EX2 R112, R112 ;  /* 0x0000007000707308 */ /* 0x000ea20000000800 */
[----:B------:R-:W-:Y:S01]  /*2380*/  FADD.FTZ R121, -R14, R121 ;  /* 0x000000790e797221 */ /* 0x000fe20000010100 */
[----:B------:R-:W-:Y:S01]  /*2390*/  FFMA.FTZ R92, R80, R93, R75 ;  /* 0x0000005d505c7223 */ /* 0x000fe2000001004b */
[----:B------:R-:W-:Y:S01]  /*23a0*/  FMUL.FTZ R122, R115, R98 ;  /* 0x00000062737a7220 */ /* 0x000fe20000410000 */
[----:B------:R-:W-:Y:S01]  /*23b0*/  FMUL.FTZ R124, R117, R124 ;  /* 0x0000007c757c7220 */ /* 0x000fe20000410000 */
[----:B------:R-:W-:Y:S02]  /*23c0*/  HADD2.F32 R117, -RZ, R30.H1_H1 ;  /* 0x3000001eff757230 */ /* 0x000fe40000004100 */
[----:B------:R-:W-:Y:S01]  /*23d0*/  FMUL.FTZ R115, R111, R118 ;  /* 0x000000766f737220 */ /* 0x000fe20000410000 */
[----:B------:R-:W-:Y:S01]  /*23e0*/  FMUL.FTZ R94, R68, R121 ;  /* 0x00000079445e7220 */ /* 0x000fe20000410000 */
[----:B------:R-:W-:Y:S01]  /*23f0*/  FMUL.FTZ R121, R92, -1.4426950216293334961 ;  /* 0xbfb8aa3b5c797820 */ /* 0x000fe20000410000 */
[----:B------:R-:W-:-:S02]  /*2400*/  HADD2.F32 R119, -RZ, R31.H0_H0 ;  /* 0x2000001fff777230 */ /* 0x000fc40000004100 */
[----:B0-----:R-:W-:Y:S01]  /*2410*/  FADD.FTZ R118, R99, 1 ;  /* 0x3f80000063767421 */ /* 0x001fe20000010000 */
[CC--:B------:R-:W-:Y:S01]  /*2420*/  FMUL.FTZ R99, R0.reuse, R115.reuse ;  /* 0x0000007300637220 */ /* 0x0c0fe20000410000 */
[----:B------:R-:W-:Y:S01]  /*2430*/  FMUL.FTZ R117, R117, R120 ;  /* 0x0000007875757220 */ /* 0x000fe20000410000 */
[----:B------:R-:W-:Y:S01]  /*2440*/  FFMA.FTZ R113, R0, R115, R113 ;  /* 0x0000007300717223 */ /* 0x000fe20000010071 */
[----:B------:R0:W-:Y:S01]  /*2450*/  MUFU.EX2 R109, R121 ;  /* 0x00000079006d7308 */ /* 0x0001e20000000800 */
[----:B------:R-:W-:Y:S01]  /*2460*/  FMUL.FTZ R122, R119, R122 ;  /* 0x0000007a777a7220 */ /* 0x000fe20000410000 */
[----:B------:R-:W-:Y:S01]  /*2470*/  FFMA.FTZ R99, R89, R99, R116 ;  /* 0x0000006359637223 */ /* 0x000fe20000010074 */
[----:B------:R-:W-:Y:S02]  /*2480*/  HADD2.F32 R95, -RZ, R29.H1_H1 ;  /* 0x3000001dff5f7230 */ /* 0x000fe40000004100 */
[----:B------:R-:W-:Y:S01]  /*2490*/  FFMA.FTZ R116, R80, R117, R113 ;  /* 0x0000007550747223 */ /* 0x000fe20000010071 */
[----:B------:R-:W-:-:S02]  /*24a0*/  HADD2.F32 R119, -RZ, R37.H0_H0 ;  /* 0x20000025ff777230 */ /* 0x000fc40000004100 */
[----:B------:R-:W-:Y:S01]  /*24b0*/  FADD.FTZ R113, R96, 1 ;  /* 0x3f80000060717421 */ /* 0x000fe20000010000 */
[----:B------:R-:W3:Y:S01]  /*24c0*/  MUFU.RCP R118, R118 ;  /* 0x0000007600767308 */ /* 0x000ee20000001000 */
[----:B0-----:R-:W-:Y:S02]  /*24d0*/  HADD2.F32 R121, -RZ, R31.H1_H1 ;  /* 0x3000001fff797230 */ /* 0x001fe40000004100 */
[----:B------:R-:W-:Y:S01]  /*24e0*/  FMUL.FTZ R9, R68, R9 ;  /* 0x0000000944097220 */ /* 0x000fe20000410000 */
[----:B------:R-:W-:Y:S01]  /*24f0*/  FFMA.FTZ R100, R89, R115, R100 ;  /* 0x0000007359647223 */ /* 0x000fe20000010064 */
[----:B-1----:R-:W-:Y:S01]  /*2500*/  FADD.FTZ R114, R114, 1 ;  /* 0x3f80000072727421 */ /* 0x002fe20000010000 */
[----:B--2---:R-:W-:Y:S01]  /*2510*/  FADD.FTZ R112, R112, 1 ;  /* 0x3f80000070707421 */ /* 0x004fe20000010000 */
[-C--:B------:R-:W-:Y:S01]  /*2520*/  FMUL.FTZ R89, R80, R117.reuse ;  /* 0x0000007550597220 */ /* 0x080fe20000410000 */
[----:B------:R-:W-:Y:S01]  /*2530*/  FMUL.FTZ R124, R121, R124 ;  /* 0x0000007c797c7220 */ /* 0x000fe20000410000 */
[----:B------:R-:W-:Y:S01]  /*2540*/  FFMA.FTZ R97, R88, R117, R97 ;  /* 0x0000007558617223 */ /* 0x000fe20000010061 */
[----:B------:R-:W-:Y:S01]  /*2550*/  FADD.FTZ R91, R91, R117 ;  /* 0x000000755b5b7221 */ /* 0x000fe20000010000 */
[C---:B------:R-:W-:Y:S01]  /*2560*/  FADD.FTZ R103, -R14.reuse, R95 ;  /* 0x0000005f0e677221 */ /* 0x040fe20000010100 */
[----:B------:R-:W0:Y:S01]  /*2570*/  MUFU.RCP R117, R113 ;  /* 0x0000007100757308 */ /* 0x000e220000001000 */
[----:B------:R-:W-:Y:S01]  /*2580*/  FADD.FTZ R121, -R14, R119 ;  /* 0x000000770e797221 */ /* 0x000fe20000010100 */
[----:B------:R-:W-:Y:S01]  /*2590*/  FFMA.FTZ R10, R0, R9, R79 ;  /* 0x00000009000a7223 */ /* 0x000fe2000001004f */
[----:B------:R-:W-:Y:S01]  /*25a0*/  FFMA.FTZ R95, R83, R94, R78 ;  /* 0x0000005e535f7223 */ /* 0x000fe2000001004e */
[----:B------:R-:W-:Y:S01]  /*25b0*/  FADD.FTZ R90, R90, R115 ;  /* 0x000000735a5a7221 */ /* 0x000fe20000010000 */
[----:B------:R-:W-:-:S02]  /*25c0*/  HADD2.F32 R115, -RZ, R36.H0_H0 ;  /* 0x20000024ff737230 */ /* 0x000fc40000004100 */
[----:B------:R-:W-:Y:S01]  /*25d0*/  FFMA.FTZ R96, R88, R89, R99 ;  /* 0x0000005958607223 */ /* 0x000fe20000010063 */
[----:B------:R-:W1:Y:S01]  /*25e0*/  MUFU.RCP R119, R112 ;  /* 0x0000007000777308 */ /* 0x000e620000001000 */
[----:B------:R-:W-:Y:S02]  /*25f0*/  HADD2.F32 R99, -RZ, R36.H1_H1 ;  /* 0x30000024ff637230 */ /* 0x000fe40000004100 */
[----:B------:R-:W-:Y:S01]  /*2600*/  FADD.FTZ R101, R101, R108 ;  /* 0x0000006c65657221 */ /* 0x000fe20000010000 */
[----:B------:R-:W-:Y:S01]  /*2610*/  FMUL.FTZ R108, R10, -1.4426950216293334961 ;  /* 0xbfb8aa3b0a6c7820 */ /* 0x000fe20000410000 */
[----:B------:R-:W-:Y:S01]  /*2620*/  FMUL.FTZ R110, R95, -1.4426950216293334961 ;  /* 0xbfb8aa3b5f6e7820 */ /* 0x000fe20000410000 */
[-C--:B------:R-:W-:Y:S02]  /*2630*/  FFMA.FTZ R89, R11, R122.reuse, R106 ;  /* 0x0000007a0b597223 */ /* 0x080fe4000001006a */
[----:B------:R-:W2:Y:S01]  /*2640*/  MUFU.RCP R114, R114 ;  /* 0x0000007200727308 */ /* 0x000ea20000001000 */
[----:B------:R-:W-:Y:S01]  /*2650*/  FADD.FTZ R105, R105, R122 ;  /* 0x0000007a69697221 */ /* 0x000fe20000010000 */
[CC--:B------:R-:W-:Y:S01]  /*2660*/  FFMA.FTZ R116, R83.reuse, R122.reuse, R116 ;  /* 0x0000007a53747223 */ /* 0x0c0fe20000010074 */
[----:B------:R-:W-:Y:S01]  /*2670*/  FADD.FTZ R115, -R14, R115 ;  /* 0x000000730e737221 */ /* 0x000fe20000010100 */
[----:B------:R-:W-:Y:S01]  /*2680*/  FMUL.FTZ R122, R83, R122 ;  /* 0x0000007a537a7220 */ /* 0x000fe20000410000 */
[----:B------:R-:W-:Y:S01]  /*2690*/  FMUL.FTZ R98, R68, R103 ;  /* 0x0000006744627220 */ /* 0x000fe20000410000 */
[----:B------:R-:W-:Y:S01]  /*26a0*/  FADD.FTZ R99, -R14, R99 ;  /* 0x000000630e637221 */ /* 0x000fe20000010100 */
[C---:B------:R-:W-:Y:S01]  /*26b0*/  FMUL.FTZ R88, R68.reuse, R115 ;  /* 0x0000007344587220 */ /* 0x040fe20000410000 */
[----:B------:R-:W5:Y:S01]  /*26c0*/  MUFU.EX2 R108, R108 ;  /* 0x0000006c006c7308 */ /* 0x000f620000000800 */
[----:B------:R-:W-:Y:S01]  /*26d0*/  FFMA.FTZ R122, R11, R122, R96 ;  /* 0x0000007a0b7a7223 */ /* 0x000fe20000010060 */
[----:B------:R-:W-:Y:S01]  /*26e0*/  FFMA.FTZ R103, R81, R98, R82 ;  /* 0x0000006251677223 */ /* 0x000fe20000010052 */
[----:B------:R-:W-:Y:S01]  /*26f0*/  FMUL.FTZ R11, R68, R99 ;  /* 0x00000063440b7220 */ /* 0x000fe20000410000 */
[----:B---3--:R-:W-:-:S04]  /*2700*/  FADD.FTZ R115, -R118, 1 ;  /* 0x3f80000076737421 */ /* 0x008fc80000010100 */
[----:B------:R-:W3:Y:S01]  /*2710*/  MUFU.EX2 R110, R110 ;  /* 0x0000006e006e7308 */ /* 0x000ee20000000800 */
[----:B------:R-:W-:Y:S01]  /*2720*/  FMUL.FTZ R123, R103, -1.4426950216293334961 ;  /* 0xbfb8aa3b677b7820 */ /* 0x000fe20000410000 */
[----:B------:R-:W-:Y:S01]  /*2730*/  FFMA.FTZ R96, R80, R11, R75 ;  /* 0x0000000b50607223 */ /* 0x000fe2000001004b */
[----:B------:R-:W-:Y:S01]  /*2740*/  FFMA.FTZ R115, R84, R115, 1 ;  /* 0x3f80000054737423 */ /* 0x000fe20000010073 */
[----:B------:R-:W-:Y:S01]  /*2750*/  FMUL.FTZ R75, R68, R121 ;  /* 0x00000079444b7220 */ /* 0x000fe20000410000 */
[----:B0-----:R-:W-:Y:S01]  /*2760*/  FADD.FTZ R84, -R117, 1 ;  /* 0x3f80000075547421 */ /* 0x001fe20000010100 */
[----:B-1----:R-:W-:Y:S01]  /*2770*/  FADD.FTZ R121, -R119, 1 ;  /* 0x3f80000077797421 */ /* 0x002fe20000010100 */
[----:B--2---:R-:W-:Y:S01]  /*2780*/  FADD.FTZ R112, -R114, 1 ;  /* 0x3f80000072707421 */ /* 0x004fe20000010100 */
[----:B------:R-:W0:Y:S01]  /*2790*/  MUFU.EX2 R111, R123 ;  /* 0x0000007b006f7308 */ /* 0x000e220000000800 */
[----:B------:R-:W-:Y:S01]  /*27a0*/  FFMA.FTZ R106, R85, R84, 1 ;  /* 0x3f800000556a7423 */ /* 0x000fe20000010054 */
[----:B------:R-:W-:Y:S01]  /*27b0*/  FFMA.FTZ R104, R104, R121, 1 ;  /* 0x3f80000068687423 */ /* 0x000fe20000010079 */
[----:B----4-:R-:W-:-:S02]  /*27c0*/  HADD2.F32 R84, -RZ, R32.H0_H0 ;  /* 0x20000020ff547230 */ /* 0x010fc40000004100 */
[----:B------:R-:W-:Y:S01]  /*27d0*/  FMUL.FTZ R115, R118, R115 ;  /* 0x0000007376737220 */ /* 0x000fe20000410000 */
[----:B------:R-:W-:Y:S01]  /*27e0*/  FFMA.FTZ R107, R107, R112, 1 ;  /* 0x3f8000006b6b7423 */ /* 0x000fe20000010070 */
[----:B------:R-:W-:Y:S02]  /*27f0*/  HADD2.F32 R121, -RZ, R37.H1_H1 ;  /* 0x30000025ff797230 */ /* 0x000fe40000004100 */
[----:B------:R-:W-:Y:S01]  /*2800*/  FMUL.FTZ R119, R119, R104 ;  /* 0x0000006877777220 */ /* 0x000fe20000410000 */
[----:B------:R-:W-:Y:S01]  /*2810*/  FMUL.FTZ R115, R84, R115 ;  /* 0x0000007354737220 */ /* 0x000fe20000410000 */
[----:B------:R-:W-:Y:S02]  /*2820*/  HADD2.F32 R104, -RZ, R33.H0_H0 ;  /* 0x20000021ff687230 */ /* 0x000fe40000004100 */
[----:B------:R-:W-:Y:S01]  /*2830*/  FFMA.FTZ R79, R0, R88, R79 ;  /* 0x00000058004f7223 */ /* 0x000fe2000001004f */
[-C--:B------:R-:W-:Y:S01]  /*2840*/  FFMA.FTZ R99, R7, R124.reuse, R102 ;  /* 0x0000007c07637223 */ /* 0x080fe20000010066 */
[----:B------:R-:W-:Y:S01]  /*2850*/  FADD.FTZ R101, R101, R124 ;  /* 0x0000007c65657221 */ /* 0x000fe20000010000 */
[----:B------:R-:W-:Y:S01]  /*2860*/  FFMA.FTZ R113, R81, R124, R116 ;  /* 0x0000007c51717223 */ /* 0x000fe20000010074 */
[----:B------:R-:W-:Y:S01]  /*2870*/  FMUL.FTZ R107, R114, R107 ;  /* 0x0000006b726b7220 */ /* 0x000fe20000410000 */
[----:B-----5:R-:W-:Y:S01]  /*2880*/  FADD.FTZ R108, R108, 1 ;  /* 0x3f8000006c6c7421 */ /* 0x020fe20000010000 */
[----:B------:R-:W-:-:S02]  /*2890*/  HADD2.F32 R84, -RZ, R32.H1_H1 ;  /* 0x30000020ff547230 */ /* 0x000fc40000004100 */
[----:B---3--:R-:W-:Y:S01]  /*28a0*/  FADD.FTZ R110, R110, 1 ;  /* 0x3f8000006e6e7421 */ /* 0x008fe20000010000 */
[----:B------:R-:W-:Y:S01]  /*28b0*/  FMUL.FTZ R124, R81, R124 ;  /* 0x0000007c517c7220 */ /* 0x000fe20000410000 */
[----:B------:R-:W-:Y:S01]  /*28c0*/  FMUL.FTZ R117, R117, R106 ;  /* 0x0000006a75757220 */ /* 0x000fe20000410000 */
[----:B------:R-:W-:Y:S01]  /*28d0*/  FADD.FTZ R109, R109, 1 ;  /* 0x3f8000006d6d7421 */ /* 0x000fe20000010000 */
[----:B------:R-:W-:Y:S01]  /*28e0*/  FADD.FTZ R121, -R14, R121 ;  /* 0x000000790e797221 */ /* 0x000fe20000010100 */
[----:B------:R-:W-:Y:S01]  /*28f0*/  FMUL.FTZ R120, R79, -1.4426950216293334961 ;  /* 0xbfb8aa3b4f787820 */ /* 0x000fe20000410000 */
[----:B------:R1:W2:Y:S01]  /*2900*/  MUFU.RCP R114, R108 ;  /* 0x0000006c00727308 */ /* 0x0002a20000001000 */
[----:B------:R-:W-:Y:S01]  /*2910*/  FMUL.FTZ R112, R104, R107 ;  /* 0x0000006b68707220 */ /* 0x000fe20000410000 */
[----:B------:R-:W-:Y:S01]  /*2920*/  FFMA.FTZ R122, R7, R124, R122 ;  /* 0x0000007c077a7223 */ /* 0x000fe2000001007a */
[----:B------:R-:W-:Y:S01]  /*2930*/  FMUL.FTZ R117, R84, R117 ;  /* 0x0000007554757220 */ /* 0x000fe20000410000 */
[----:B------:R-:W-:Y:S01]  /*2940*/  FMUL.FTZ R107, R0, R115 ;  /* 0x00000073006b7220 */ /* 0x000fe20000410000 */
[----:B------:R-:W-:Y:S01]  /*2950*/  FMUL.FTZ R84, R68, R121 ;  /* 0x0000007944547220 */ /* 0x000fe20000410000 */
[----:B------:R-:W-:-:S02]  /*2960*/  FMUL.FTZ R7, R96, -1.4426950216293334961 ;  /* 0xbfb8aa3b60077820 */ /* 0x000fc40000410000 */
[----:B------:R-:W3:Y:S01]  /*2970*/  MUFU.RCP R110, R110 ;  /* 0x0000006e006e7308 */ /* 0x000ee20000001000 */
[C---:B------:R-:W-:Y:S01]  /*2980*/  FFMA.FTZ R100, R5.reuse, R115, R100 ;  /* 0x0000007305647223 */ /* 0x040fe20000010064 */
[----:B------:R-:W-:Y:S01]  /*2990*/  FFMA.FTZ R107, R5, R107, R122 ;  /* 0x0000006b056b7223 */ /* 0x000fe2000001007a */
[----:B0-----:R-:W-:Y:S01]  /*29a0*/  FADD.FTZ R111, R111, 1 ;  /* 0x3f8000006f6f7421 */ /* 0x001fe20000010000 */
[----:B-1----:R-:W-:Y:S01]  /*29b0*/  FMUL.FTZ R108, R80, R117 ;  /* 0x00000075506c7220 */ /* 0x002fe20000410000 */
[----:B------:R-:W-:-:S03]  /*29c0*/  FFMA.FTZ R5, R81, R84, R82 ;  /* 0x0000005451057223 */ /* 0x000fc60000010052 */
[----:B------:R-:W0:Y:S01]  /*29d0*/  MUFU.EX2 R102, R120 ;  /* 0x0000007800667308 */ /* 0x000e220000000800 */
[----:B------:R-:W-:Y:S01]  /*29e0*/  FFMA.FTZ R78, R83, R75, R78 ;  /* 0x0000004b534e7223 */ /* 0x000fe2000001004e */
[----:B------:R-:W-:Y:S02]  /*29f0*/  HADD2.F32 R106, -RZ, R33.H1_H1 ;  /* 0x30000021ff6a7230 */ /* 0x000fe40000004100 */
[----:B------:R-:W-:-:S04]  /*2a00*/  FFMA.FTZ R107, R4, R108, R107 ;  /* 0x0000006c046b7223 */ /* 0x000fc8000001006b */
[----:B------:R-:W1:Y:S01]  /*2a10*/  MUFU.RCP R109, R109 ;  /* 0x0000006d006d7308 */ /* 0x000e620000001000 */
[----:B------:R-:W-:Y:S01]  /*2a20*/  FFMA.FTZ R82, R4, R117, R97 ;  /* 0x0000007504527223 */ /* 0x000fe20000010061 */
[----:B------:R-:W-:Y:S01]  /*2a30*/  FMUL.FTZ R108, R5, -1.4426950216293334961 ;  /* 0xbfb8aa3b056c7820 */ /* 0x000fe20000410000 */
[----:B------:R-:W-:Y:S01]  /*2a40*/  FMUL.FTZ R85, R78, -1.4426950216293334961 ;  /* 0xbfb8aa3b4e557820 */ /* 0x000fe20000410000 */
[----:B------:R-:W-:Y:S01]  /*2a50*/  FMUL.FTZ R4, R83, R112 ;  /* 0x0000007053047220 */ /* 0x000fe20000410000 */
[----:B------:R-:W-:-:S03]  /*2a60*/  FMUL.FTZ R104, R106, R119 ;  /* 0x000000776a687220 */ /* 0x000fc60000410000 */
[----:B------:R-:W4:Y:S01]  /*2a70*/  MUFU.EX2 R7, R7 ;  /* 0x0000000700077308 */ /* 0x000f220000000800 */
[----:B------:R-:W-:Y:S01]  /*2a80*/  FFMA.FTZ R107, R6, R4, R107 ;  /* 0x00000004066b7223 */ /* 0x000fe2000001006b */
[----:B------:R-:W-:-:S06]  /*2a90*/  FMUL.FTZ R4, R81, R104 ;  /* 0x0000006851047220 */ /* 0x000fcc0000410000 */
[----:B------:R-:W5:Y:S01]  /*2aa0*/  MUFU.RCP R111, R111 ;  /* 0x0000006f006f7308 */ /* 0x000f620000001000 */
[----:B--2---:R-:W-:Y:S01]  /*2ab0*/  FADD.FTZ R97, -R114, 1 ;  /* 0x3f80000072617421 */ /* 0x004fe20000010100 */
[----:B------:R-:W-:Y:S01]  /*2ac0*/  FFMA.FTZ R89, R6, R112, R89 ;  /* 0x0000007006597223 */ /* 0x000fe20000010059 */
[----:B---3--:R-:W-:Y:S01]  /*2ad0*/  FADD.FTZ R6, -R110, 1 ;  /* 0x3f8000006e067421 */ /* 0x008fe20000010100 */
[----:B------:R-:W-:-:S04]  /*2ae0*/  FFMA.FTZ R4, R8, R4, R107 ;  /* 0x0000000408047223 */ /* 0x000fc8000001006b */
[----:B------:R-:W2:Y:S01]  /*2af0*/  MUFU.EX2 R108, R108 ;  /* 0x0000006c006c7308 */ /* 0x000ea20000000800 */
[----:B0-----:R-:W-:Y:S01]  /*2b00*/  FADD.FTZ R102, R102, 1 ;  /* 0x3f80000066667421 */ /* 0x001fe20000010000 */
[----:B------:R-:W-:Y:S01]  /*2b10*/  FFMA.FTZ R97, R10, R97, 1 ;  /* 0x3f8000000a617423 */ /* 0x000fe20000010061 */
[----:B-1----:R-:W-:-:S05]  /*2b20*/  FADD.FTZ R107, -R109, 1 ;  /* 0x3f8000006d6b7421 */ /* 0x002fca0000010100 */
[----:B------:R-:W0:Y:S01]  /*2b30*/  MUFU.EX2 R85, R85 ;  /* 0x0000005500557308 */ /* 0x000e220000000800 */
[----:B------:R-:W-:Y:S01]  /*2b40*/  FFMA.FTZ R95, R95, R6, 1 ;  /* 0x3f8000005f5f7423 */ /* 0x000fe20000010006 */
[--C-:B------:R-:W-:Y:S02]  /*2b50*/  HADD2.F32 R6, -RZ, R2.reuse.H0_H0 ;  /* 0x20000002ff067230 */ /* 0x100fe40000004100 */
[----:B------:R-:W-:Y:S01]  /*2b60*/  FFMA.FTZ R92, R92, R107, 1 ;  /* 0x3f8000005c5c7423 */ /* 0x000fe2000001006b */
[----:B------:R-:W-:Y:S01]  /*2b70*/  FMUL.FTZ R97, R114, R97 ;  /* 0x0000006172617220 */ /* 0x000fe20000410000 */
[----:B------:R-:W-:Y:S01]  /*2b80*/  FFMA.FTZ R99, R8, R104, R99 ;  /* 0x0000006808637223 */ /* 0x000fe20000010063 */
[----:B----4-:R-:W-:Y:S01]  /*2b90*/  FADD.FTZ R10, R7, 1 ;  /* 0x3f800000070a7421 */ /* 0x010fe20000010000 */
[----:B-----5:R-:W-:Y:S01]  /*2ba0*/  FADD.FTZ R8, -R111, 1 ;  /* 0x3f8000006f087421 */ /* 0x020fe20000010100 */
[----:B------:R-:W1:Y:S01]  /*2bb0*/  MUFU.RCP R102, R102 ;  /* 0x0000006600667308 */ /* 0x000e620000001000 */
[----:B------:R-:W-:-:S02]  /*2bc0*/  HADD2.F32 R7, -RZ, R2.H1_H1 ;  /* 0x30000002ff077230 */ /* 0x000fc40000004100 */
[----:B------:R-:W-:Y:S01]  /*2bd0*/  FMUL.FTZ R92, R109, R92 ;  /* 0x0000005c6d5c7220 */ /* 0x000fe20000410000 */
[----:B------:R-:W-:Y:S01]  /*2be0*/  FMUL.FTZ R97, R6, R97 ;  /* 0x0000006106617220 */ /* 0x000fe20000410000 */
[----:B------:R-:W-:Y:S01]  /*2bf0*/  FFMA.FTZ R8, R103, R8, 1 ;  /* 0x3f80000067087423 */ /* 0x000fe20000010008 */
[----:B------:R-:W-:Y:S01]  /*2c00*/  FFMA.FTZ R113, R0, R115, R113 ;  /* 0x0000007300717223 */ /* 0x000fe20000010071 */
[----:B------:R-:W-:Y:S01]  /*2c10*/  FMUL.FTZ R110, R110, R95 ;  /* 0x0000005f6e6e7220 */ /* 0x000fe20000410000 */
[----:B------:R-:W-:Y:S01]  /*2c20*/  FMUL.FTZ R92, R7, R92 ;  /* 0x0000005c075c7220 */ /* 0x000fe20000410000 */
[----:B------:R3:W4:Y:S01]  /*2c30*/  MUFU.RCP R103, R10 ;  /* 0x0000000a00677308 */ /* 0x0007220000001000 */
[----:B------:R-:W-:Y:S01]  /*2c40*/  FMUL.FTZ R6, R0, R97 ;  /* 0x0000006100067220 */ /* 0x000fe20000410000 */
[----:B--2---:R-:W-:Y:S01]  /*2c50*/  FADD.FTZ R108, R108, 1 ;  /* 0x3f8000006c6c7421 */ /* 0x004fe20000010000 */
[----:B0-----:R-:W-:Y:S01]  /*2c60*/  FADD.FTZ R95, R85, 1 ;  /* 0x3f800000555f7421 */ /* 0x001fe20000010000 */
[----:B------:R-:W-:-:S02]  /*2c70*/  HADD2.F32 R7, -RZ, R3.H0_H0 ;  /* 0x20000003ff077230 */ /* 0x000fc40000004100 */
[C---:B------:R-:W-:Y:S01]  /*2c80*/  FFMA.FTZ R106, R80.reuse, R117, R113 ;  /* 0x00000075506a7223 */ /* 0x040fe20000010071 */
[----:B------:R-:W-:Y:S01]  /*2c90*/  FFMA.FTZ R4, R9, R6, R4 ;  /* 0x0000000609047223 */ /* 0x000fe20000010004 */
[----:B------:R-:W-:Y:S01]  /*2ca0*/  FMUL.FTZ R111, R111, R8 ;  /* 0x000000086f6f7220 */ /* 0x000fe20000410000 */
[----:B------:R4:W0:Y:S01]  /*2cb0*/  MUFU.RCP R107, R95 ;  /* 0x0000005f006b7308 */ /* 0x0008220000001000 */
[----:B------:R-:W-:Y:S01]  /*2cc0*/  FMUL.FTZ R6, R80, R92 ;  /* 0x0000005c50067220 */ /* 0x000fe20000410000 */
[----:B------:R-:W-:Y:S02]  /*2cd0*/  HADD2.F32 R8, -RZ, R3.H1_H1 ;  /* 0x30000003ff087230 */ /* 0x000fe40000004100 */
[----:B------:R-:W-:Y:S01]  /*2ce0*/  FMUL.FTZ R110, R7, R110 ;  /* 0x0000006e076e7220 */ /* 0x000fe20000410000 */
[----:B------:R-:W-:Y:S01]  /*2cf0*/  FFMA.FTZ R106, R83, R112, R106 ;  /* 0x00000070536a7223 */ /* 0x000fe2000001006a */
[----:B------:R-:W-:Y:S02]  /*2d00*/  FFMA.FTZ R85, R93, R6, R4 ;  /* 0x000000065d557223 */ /* 0x000fe40000010004 */
[----:B------:R-:W2:Y:S01]  /*2d10*/  MUFU.RCP R108, R108 ;  /* 0x0000006c006c7308 */ /* 0x000ea20000001000 */
[----:B------:R-:W-:Y:S01]  /*2d20*/  FMUL.FTZ R4, R83, R110 ;  /* 0x0000006e53047220 */ /* 0x000fe20000410000 */
[----:B---3--:R-:W-:Y:S01]  /*2d30*/  FMUL.FTZ R10, R8, R111 ;  /* 0x0000006f080a7220 */ /* 0x008fe20000410000 */
[----:B-1----:R-:W-:Y:S01]  /*2d40*/  FADD.FTZ R6, -R102, 1 ;  /* 0x3f80000066067421 */ /* 0x002fe20000010100 */
[C---:B------:R-:W-:Y:S01]  /*2d50*/  FFMA.FTZ R7, R81.reuse, R104, R106 ;  /* 0x0000006851077223 */ /* 0x040fe2000001006a */
[----:B------:R-:W-:Y:S01]  /*2d60*/  FFMA.FTZ R85, R94, R4, R85 ;  /* 0x000000045e557223 */ /* 0x000fe20000010055 */
[----:B------:R-:W-:Y:S01]  /*2d70*/  FMUL.FTZ R4, R81, R10 ;  /* 0x0000000a51047220 */ /* 0x000fe20000410000 */
[----:B------:R-:W-:Y:S01]  /*2d80*/  FFMA.FTZ R79, R79, R6, 1 ;  /* 0x3f8000004f4f7423 */ /* 0x000fe20000010006 */
[----:B------:R-:W-:Y:S01]  /*2d90*/  FFMA.FTZ R7, R0, R97, R7 ;  /* 0x0000006100077223 */ /* 0x000fe20000010007 */
[----:B----4-:R-:W-:Y:S01]  /*2da0*/  FADD.FTZ R95, -R103, 1 ;  /* 0x3f800000675f7421 */ /* 0x010fe20000010100 */
[----:B------:R-:W-:-:S02]  /*2db0*/  HADD2.F32 R6, -RZ, R34.H0_H0 ;  /* 0x20000022ff067230 */ /* 0x000fc40000004100 */
[----:B------:R-:W-:Y:S01]  /*2dc0*/  FFMA.FTZ R85, R98, R4, R85 ;  /* 0x0000000462557223 */ /* 0x000fe20000010055 */
[----:B------:R-:W-:Y:S01]  /*2dd0*/  FMUL.FTZ R79, R102, R79 ;  /* 0x0000004f664f7220 */ /* 0x000fe20000410000 */
[----:B------:R-:W-:Y:S01]  /*2de0*/  FFMA.FTZ R4, R80, R92, R7 ;  /* 0x0000005c50047223 */ /* 0x000fe20000010007 */
[----:B------:R-:W-:Y:S01]  /*2df0*/  FFMA.FTZ R96, R96, R95, 1 ;  /* 0x3f80000060607423 */ /* 0x000fe2000001005f */
[----:B0-----:R-:W-:Y:S01]  /*2e00*/  FADD.FTZ R109, -R107, 1 ;  /* 0x3f8000006b6d7421 */ /* 0x001fe20000010100 */
[----:B------:R-:W-:Y:S01]  /*2e10*/  FMUL.FTZ R79, R6, R79 ;  /* 0x0000004f064f7220 */ /* 0x000fe20000410000 */
[----:B--2---:R-:W-:Y:S01]  /*2e20*/  FADD.FTZ R8, -R108, 1 ;  /* 0x3f8000006c087421 */ /* 0x004fe20000010100 */
[----:B------:R-:W-:Y:S01]  /*2e30*/  FFMA.FTZ R4, R83, R110, R4 ;  /* 0x0000006e53047223 */ /* 0x000fe20000010004 */
[----:B------:R-:W-:Y:S02]  /*2e40*/  HADD2.F32 R6, -RZ, R34.H1_H1 ;  /* 0x30000022ff067230 */ /* 0x000fe40000004100 */
[----:B------:R-:W-:Y:S01]  /*2e50*/  FMUL.FTZ R103, R103, R96 ;  /* 0x0000006067677220 */ /* 0x000fe20000410000 */
[----:B------:R-:W-:Y:S01]  /*2e60*/  FFMA.FTZ R78, R78, R109, 1 ;  /* 0x3f8000004e4e7423 */ /* 0x000fe2000001006d */
[----:B------:R-:W-:Y:S01]  /*2e70*/  FFMA.FTZ R95, R5, R8, 1 ;  /* 0x3f800000055f7423 */ /* 0x000fe20000010008 */
[----:B------:R-:W-:Y:S01]  /*2e80*/  FFMA.FTZ R5, R81, R10, R4 ;  /* 0x0000000a51057223 */ /* 0x000fe20000010004 */
[----:B------:R-:W-:-:S02]  /*2e90*/  HADD2.F32 R7, -RZ, R35.H0_H0 ;  /* 0x20000023ff077230 */ /* 0x000fc40000004100 */
[----:B------:R-:W-:Y:S01]  /*2ea0*/  FMUL.FTZ R4, R0, R79 ;  /* 0x0000004f00047220 */ /* 0x000fe20000410000 */
[----:B------:R-:W-:Y:S01]  /*2eb0*/  FMUL.FTZ R103, R6, R103 ;  /* 0x0000006706677220 */ /* 0x000fe20000410000 */
[----:B------:R-:W-:Y:S01]  /*2ec0*/  FMUL.FTZ R78, R107, R78 ;  /* 0x0000004e6b4e7220 */ /* 0x000fe20000410000 */
[----:B------:R-:W-:Y:S01]  /*2ed0*/  FFMA.FTZ R5, R0, R79, R5 ;  /* 0x0000004f00057223 */ /* 0x000fe20000010005 */
[----:B------:R-:W-:Y:S01]  /*2ee0*/  FFMA.FTZ R4, R88, R4, R85 ;  /* 0x0000000458047223 */ /* 0x000fe20000010055 */
[----:B------:R-:W-:Y:S01]  /*2ef0*/  FMUL.FTZ R0, R80, R103 ;  /* 0x0000006750007220 */ /* 0x000fe20000410000 */
[----:B------:R-:W-:Y:S01]  /*2f00*/  FMUL.FTZ R78, R7, R78 ;  /* 0x0000004e074e7220 */ /* 0x000fe20000410000 */
[----:B------:R-:W-:Y:S02]  /*2f10*/  HADD2.F32 R6, -RZ, R35.H1_H1 ;  /* 0x30000023ff067230 */ /* 0x000fe40000004100 */
[----:B------:R-:W-:Y:S01]  /*2f20*/  FMUL.FTZ R95, R108, R95 ;  /* 0x0000005f6c5f7220 */ /* 0x000fe20000410000 */
[----:B------:R-:W-:Y:S01]  /*2f30*/  FFMA.FTZ R0, R11, R0, R4 ;  /* 0x000000000b007223 */ /* 0x000fe20000010004 */
[----:B------:R-:W-:Y:S01]  /*2f40*/  FFMA.FTZ R80, R80, R103, R5 ;  /* 0x0000006750507223 */ /* 0x000fe20000010005 */
[----:B------:R-:W-:Y:S01]  /*2f50*/  FMUL.FTZ R4, R83, R78 ;  /* 0x0000004e53047220 */ /* 0x000fe20000410000 */
[----:B------:R-:W-:-:S02]  /*2f60*/  FMUL.FTZ R96, R6, R95 ;  /* 0x0000005f06607220 */ /* 0x000fc40000410000 */
[----:B------:R-:W-:Y:S01]  /*2f70*/  FFMA.FTZ R80, R83, R78, R80 ;  /* 0x0000004e53507223 */ /* 0x000fe20000010050 */
[----:B------:R-:W-:Y:S01]  /*2f80*/  FFMA.FTZ R5, R75, R4, R0 ;  /* 0x000000044b057223 */ /* 0x000fe20000010000 */
[-C--:B------:R-:W-:Y:S01]  /*2f90*/  FMUL.FTZ R0, R81, R96.reuse ;  /* 0x0000006051007220 */ /* 0x080fe20000410000 */
[----:B------:R-:W-:Y:S01]  /*2fa0*/  FADD.FTZ R105, R105, R112 ;  /* 0x0000007069697221 */ /* 0x000fe20000010000 */
[----:B------:R-:W-:Y:S01]  /*2fb0*/  FFMA.FTZ R80, R81, R96, R80 ;  /* 0x0000006051507223 */ /* 0x000fe20000010050 */
[----:B------:R-:W-:Y:S01]  /*2fc0*/  FADD.FTZ R90, R90, R115 ;  /* 0x000000735a5a7221 */ /* 0x000fe20000010000 */
        /* <DEDUP_REMOVED lines=10> */
[----:B------:R-:W-:Y:S01]  /*3070*/  FADD.FTZ R101, R101, R10 ;  /* 0x0000000a65657221 */ /* 0x000fe20000010000 */
[----:B------:R0:W-:Y:S01]  /*3080*/  STS.64 [R48], R80 ;  /* 0x0000005030007388 */ /* 0x0001e20000000a00 */
[----:B------:R-:W-:Y:S01]  /*3090*/  FFMA.FTZ R8, R75, R78, R8 ;  /* 0x0000004e4b087223 */ /* 0x000fe20000010008 */
[----:B------:R-:W-:Y:S01]  /*30a0*/  FFMA.FTZ R4, R88, R79, R9 ;  /* 0x0000004f58047223 */ /* 0x000fe20000010009 */
[----:B------:R-:W-:Y:S01]  /*30b0*/  HFMA2.MMA R75, -RZ, RZ, 0, 0 ;  /* 0x00000000ff4b7435 */ /* 0x000fe200000001ff */
[----:B------:R-:W-:Y:S01]  /*30c0*/  FFMA.FTZ R6, R11, R103, R82 ;  /* 0x000000670b067223 */ /* 0x000fe20000010052 */
[----:B------:R-:W-:Y:S01]  /*30d0*/  FADD.FTZ R9, R105, R78 ;  /* 0x0000004e69097221 */ /* 0x000fe20000010000 */
[----:B------:R-:W-:Y:S01]  /*30e0*/  FADD.FTZ R5, R90, R79 ;  /* 0x0000004f5a057221 */ /* 0x000fe20000010000 */
[----:B------:R-:W-:Y:S01]  /*30f0*/  FADD.FTZ R7, R91, R103 ;  /* 0x000000675b077221 */ /* 0x000fe20000010000 */
[----:B------:R-:W-:Y:S01]  /*3100*/  BAR.SYNC.DEFER_BLOCKING 0x0 ;  /* 0x0000000000007b1d */ /* 0x000fe20000010000 */
[----:B------:R-:W-:Y:S01]  /*3110*/  ISETP.GT.U32.AND P1, PT, R45, 0x7, PT ;  /* 0x000000072d00780c */ /* 0x000fe20003f24070 */
[----:B------:R-:W-:Y:S01]  /*3120*/  FFMA.FTZ R10, R84, R96, R99 ;  /* 0x00000060540a7223 */ /* 0x000fe20000010063 */
[----:B------:R-:W-:Y:S01]  /*3130*/  FADD.FTZ R11, R101, R96 ;  /* 0x00000060650b7221 */ /* 0x000fe20000010000 */
[----:B------:R-:W-:-:S02]  /*3140*/  MOV R78, RZ ;  /* 0x000000ff004e7202 */ /* 0x000fc40000000f00 */
[----:B0-----:R-:W-:Y:S08]  /*3150*/  @!P0 BRA `(.L_x_2838) ;  /* 0x0000000000ac8947 */ /* 0x001ff00003800000 */
        /* <DEDUP_REMOVED lines=43> */
.L_x_2838:
        /* <DEDUP_REMOVED lines=9> */
.L_x_2841:
        /* <DEDUP_REMOVED lines=75> */
.L_x_2840:
[----:B------:R-:W-:Y:S05]  /*3950*/  BSYNC B0 ;  /* 0x0000000000007941 */ /* 0x000fea0003800000 */
.L_x_2839:
[----:B------:R-:W1:Y:S01]  /*3960*/  SHFL.BFLY PT, R0, R75, 0x2, 0x1f ;  /* 0x0c401f004b007f89 */ /* 0x000e6200000e0000 */
[----:B------:R-:W-:Y:S01]  /*3970*/  LOP3.LUT P1, RZ, R45, 0xfffffffb, RZ, 0xc0, !PT ;  /* 0xfffffffb2dff7812 */ /* 0x000fe2000782c0ff */
[----:B------:R-:W-:Y:S02]  /*3980*/  BSSY B0, `(.L_x_2842) ;  /* 0x0000017000007945 */ /* 0x000fe40003800000 */
        /* <DEDUP_REMOVED lines=22> */
.L_x_2843:
[----:B------:R-:W-:Y:S05]  /*3af0*/  BSYNC B0 ;  /* 0x0000000000007941 */ /* 0x000fea0003800000 */
.L_x_2842:
        /* <DEDUP_REMOVED lines=13> */
.L_x_2846:
[----:B------:R-:W2:Y:S04]  /*3bd0*/  LD.E.STRONG.GPU R78, desc[UR8][R74.64] ;  /* 0x000000084a4e7980 */ /* 0x000ea8000c10f900 */
[----:B--2---:R-:W-:Y:S01]  /*3be0*/  CCTL.IVALL ;  /* 0x00000000ff00798f */ /* 0x004fe20002000000 */
[----:B------:R-:W-:Y:S05]  /*3bf0*/  YIELD ;  /* 0x0000000000007946 */ /* 0x000fea0003800000 */
[----:B-----5:R-:W-:-:S04]  /*3c00*/  LOP3.LUT R78, R78, R79, RZ, 0x3c, !PT ;  /* 0x0000004f4e4e7212 */ /* 0x020fc800078e3cff */
[----:B------:R-:W-:-:S13]  /*3c10*/  ISETP.GT.AND P0, PT, R78, -0x1, PT ;  /* 0xffffffff4e00780c */ /* 0x000fda0003f04270 */
[----:B------:R-:W-:Y:S05]  /*3c20*/  @P0 BRA `(.L_x_2846) ;  /* 0xfffffffc00e80947 */ /* 0x000fea000383ffff */
.L_x_2845:
[----:B------:R-:W-:Y:S05]  /*3c30*/  WARPSYNC.ALL ;  /* 0x0000000000007948 */ /* 0x000fea0003800000 */
[----:B------:R-:W-:Y:S06]  /*3c40*/  BAR.SYNC.DEFER_BLOCKING 0x0 ;  /* 0x0000000000007b1d */ /* 0x000fec0000010000 */
[----:B------:R-:W-:Y:S05]  /*3c50*/  BRA `(.L_x_2847) ;  /* 0x0000000000607947 */ /* 0x000fea0003800000 */
.L_x_2844:
        /* <DEDUP_REMOVED lines=16> */
.L_x_2849:
[----:B------:R-:W2:Y:S04]  /*3d60*/  LD.E.STRONG.GPU R78, desc[UR8][R74.64] ;  /* 0x000000084a4e7980 */ /* 0x000ea8000c10f900 */
[----:B--2---:R-:W-:Y:S01]  /*3d70*/  CCTL.IVALL ;  /* 0x00000000ff00798f */ /* 0x004fe20002000000 */
[----:B------:R-:W-:Y:S05]  /*3d80*/  YIELD ;  /* 0x0000000000007946 */ /* 0x000fea0003800000 */
[----:B-----5:R-:W-:-:S04]  /*3d90*/  LOP3.LUT R78, R78, R79, RZ, 0x3c, !PT ;  /* 0x0000004f4e4e7212 */ /* 0x020fc800078e3cff */
[----:B------:R-:W-:-:S13]  /*3da0*/  ISETP.GT.AND P0, PT, R78, -0x1, PT ;  /* 0xffffffff4e00780c */ /* 0x000fda0003f04270 */
[----:B------:R-:W-:Y:S05]  /*3db0*/  @P0 BRA `(.L_x_2849) ;  /* 0xfffffffc00e80947 */ /* 0x000fea000383ffff */
.L_x_2848:
[----:B------:R-:W-:Y:S05]  /*3dc0*/  WARPSYNC.ALL ;  /* 0x0000000000007948 */ /* 0x000fea0003800000 */
[----:B------:R-:W-:Y:S06]  /*3dd0*/  BAR.SYNC.DEFER_BLOCKING 0x0 ;  /* 0x0000000000007b1d */ /* 0x000fec0000010000 */
.L_x_2847:
[----:B------:R-:W-:Y:S01]  /*3de0*/  ISETP.GT.U32.AND P0, PT, R45, 0xf, PT ;  /* 0x0000000f2d00780c */ /* 0x000fe20003f04070 */
[----:B------:R-:W-:Y:S02]  /*3df0*/  HADD2.F32 R79, -RZ, R72.H1_H1 ;  /* 0x30000048ff4f7230 */ /* 0x000fe40000004100 */
[--C-:B------:R-:W-:Y:S02]  /*3e00*/  HADD2.F32 R95, -RZ, R73.reuse.H1_H1 ;  /* 0x30000049ff5f7230 */ /* 0x100fe40000004100 */
[----:B------:R-:W-:Y:S02]  /*3e10*/  HADD2.F32 R81, -RZ, R73.H0_H0 ;  /* 0x20000049ff517230 */ /* 0x000fe40000004100 */
[C---:B------:R-:W-:Y:S01]  /*3e20*/  FADD.FTZ R79, -R14.reuse, R79 ;  /* 0x0000004f0e4f7221 */ /* 0x040fe20000010100 */
[--C-:B------:R-:W-:Y:S02]  /*3e30*/  HADD2.F32 R103, -RZ, R41.reuse.H0_H0 ;  /* 0x20000029ff677230 */ /* 0x100fe40000004100 */
[----:B------:R-:W-:Y:S01]  /*3e40*/  FADD.FTZ R95, -R14, R95 ;  /* 0x0000005f0e5f7221 */ /* 0x000fe20000010100 */
[----:B------:R-:W-:-:S02]  /*3e50*/  HADD2.F32 R41, -RZ, R41.H1_H1 ;  /* 0x30000029ff297230 */ /* 0x000fc40000004100 */
[----:B------:R-:W-:Y:S01]  /*3e60*/  FMUL.FTZ R84, R68, R79 ;  /* 0x0000004f44547220 */ /* 0x000fe20000410000 */
[--C-:B------:R-:W-:Y:S02]  /*3e70*/  HADD2.F32 R79, -RZ, R40.reuse.H0_H0 ;  /* 0x20000028ff4f7230 */ /* 0x100fe40000004100 */
[----:B------:R-:W-:Y:S01]  /*3e80*/  FADD.FTZ R81, -R14, R81 ;  /* 0x000000510e517221 */ /* 0x000fe20000010100 */
[----:B------:R-:W1:Y:S01]  /*3e90*/  @!P0 LDC R101, c[0x0][0x10] ;  /* 0x00000400ff658b82 */ /* 0x000e620000000800 */
[----:B0-----:R-:W-:Y:S01]  /*3ea0*/  FMUL.FTZ R82, R68, R95 ;  /* 0x0000005f44527220 */ /* 0x001fe20000410000 */
[----:B------:R-:W-:Y:S02]  /*3eb0*/  HADD2.F32 R95, -RZ, R40.H1_H1 ;  /* 0x30000028ff5f7230 */ /* 0x000fe40000004100 */
[----:B------:R-:W-:Y:S01]  /*3ec0*/  FADD.FTZ R79, -R14, R79 ;  /* 0x0000004f0e4f7221 */ /* 0x000fe20000010100 */
[----:B------:R-:W-:Y:S01]  /*3ed0*/  FMUL.FTZ R83, R68, R81 ;  /* 0x0000005144537220 */ /* 0x000fe20000410000 */
[----:B------:R-:W-:Y:S01]  /*3ee0*/  FADD.FTZ R41, -R14, R41 ;  /* 0x000000290e297221 */ /* 0x000fe20000010100 */
[----:B------:R-:W-:-:S02]  /*3ef0*/  HADD2.F32 R109, -RZ, R38.H1_H1 ;  /* 0x30000026ff6d7230 */ /* 0x000fc40000004100 */
[----:B------:R-:W-:Y:S01]  /*3f00*/  FMUL.FTZ R81, R68, R79 ;  /* 0x0000004f44517220 */ /* 0x000fe20000410000 */
[----:B------:R-:W-:Y:S01]  /*3f10*/  FADD.FTZ R79, -R14, R95 ;  /* 0x0000005f0e4f7221 */ /* 0x000fe20000010100 */
[C---:B------:R-:W-:Y:S01]  /*3f20*/  FMUL.FTZ R104, R68.reuse, R41 ;  /* 0x0000002944687220 */ /* 0x040fe20000410000 */
[----:B------:R-:W-:Y:S01]  /*3f30*/  HADD2.F32 R111, -RZ, R39.H0_H0 ;  /* 0x20000027ff6f7230 */ /* 0x000fe20000004100 */
[----:B------:R-:W0:Y:S01]  /*3f40*/  @!P0 LDC.64 R40, c[0x0][0x260] ;  /* 0x00009800ff288b82 */ /* 0x000e220000000a00 */
[----:B------:R-:W-:Y:S01]  /*3f50*/  FMUL.FTZ R80, R68, R79 ;  /* 0x0000004f44507220 */ /* 0x000fe20000410000 */
[C---:B------:R-:W-:Y:S01]  /*3f60*/  FADD.FTZ R79, -R14.reuse, R103 ;  /* 0x000000670e4f7221 */ /* 0x040fe20000010100 */
[----:B------:R-:W-:Y:S02]  /*3f70*/  HADD2.F32 R103, -RZ, R38.H0_H0 ;  /* 0x20000026ff677230 */ /* 0x000fe40000004100 */
[C---:B------:R-:W-:Y:S01]  /*3f80*/  FADD.FTZ R109, -R14.reuse, R109 ;  /* 0x0000006d0e6d7221 */ /* 0x040fe20000010100 */
[----:B------:R-:W-:Y:S01]  /*3f90*/  FADD.FTZ R111, -R14, R111 ;  /* 0x0000006f0e6f7221 */ /* 0x000fe20000010100 */
[----:B------:R-:W-:-:S02]  /*3fa0*/  HADD2.F32 R75, -RZ, R72.H0_H0 ;  /* 0x20000048ff4b7230 */ /* 0x000fc40000004100 */
[----:B------:R-:W-:Y:S01]  /*3fb0*/  FMUL.FTZ R79, R68, R79 ;  /* 0x0000004f444f7220 */ /* 0x000fe20000410000 */
[----:B------:R-:W-:Y:S01]  /*3fc0*/  FADD.FTZ R105, -R14, R103 ;  /* 0x000000670e697221 */ /* 0x000fe20000010100 */
[C---:B------:R-:W-:Y:S01]  /*3fd0*/  FMUL.FTZ R100, R68.reuse, R109 ;  /* 0x0000006d44647220 */ /* 0x040fe20000410000 */
[----:B------:R-:W-:Y:S01]  /*3fe0*/  FMUL.FTZ R108, R68, R111 ;  /* 0x0000006f446c7220 */ /* 0x000fe20000410000 */
[----:B------:R-:W-:Y:S01]  /*3ff0*/  FADD.FTZ R75, -R14, R75 ;  /* 0x0000004b0e4b7221 */ /* 0x000fe20000010100 */
[----:B------:R-:W-:Y:S01]  /*4000*/  FMUL.FTZ R102, R68, R105 ;  /* 0x0000006944667220 */ /* 0x000fe20000410000 */
[----:B-1----:R-:W-:Y:S01]  /*4010*/  @!P0 IMAD R38, R101, UR4, R42 ;  /* 0x0000000465268c24 */ /* 0x002fe2000f8e022a */
[C---:B------:R-:W-:Y:S01]  /*4020*/  @!P0 LOP3.LUT R101, R45.reuse, 0x7ffffff8, RZ, 0xc0, !PT ;  /* 0x7ffffff82d658812 */ /* 0x040fe200078ec0ff */
[----:B------:R-:W-:Y:S01]  /*4030*/  HADD2.F32 R93, -RZ, R86.H0_H0 ;  /* 0x20000056ff5d7230 */ /* 0x000fe20000004100 */
[----:B------:R-:W-:Y:S01]  /*4040*/  @!P0 LOP3.LUT R105, R45, 0x7, RZ, 0xc0, !PT ;  /* 0x000000072d698812 */ /* 0x000fe200078ec0ff */
[----:B------:R-:W-:Y:S01]  /*4050*/  HADD2.F32 R74, -RZ, R76.H0_H0 ;  /* 0x2000004cff4a7230 */ /* 0x000fe20000004100 */
[----:B------:R-:W-:Y:S01]  /*4060*/  @!P0 LEA R38, R38, R101, 0x4 ;  /* 0x0000006526268211 */ /* 0x000fe200078e20ff */
[----:B------:R-:W-:Y:S01]  /*4070*/  FMUL.FTZ R85, R68, R75 ;  /* 0x0000004b44557220 */ /* 0x000fe20000410000 */
[----:B------:R-:W-:-:S02]  /*4080*/  HADD2.F32 R89, -RZ, R87.H0_H0 ;  /* 0x20000057ff597230 */ /* 0x000fc40000004100 */
[----:B------:R-:W-:Y:S01]  /*4090*/  HADD2.F32 R88, -RZ, R76.H1_H1 ;  /* 0x3000004cff587230 */ /* 0x000fe20000004100 */
[----:B------:R-:W-:Y:S01]  /*40a0*/  @!P0 IADD3 R109, R38, R105, RZ ;  /* 0x00000069266d8210 */ /* 0x000fe20007ffe0ff */
[--C-:B------:R-:W-:Y:S01]  /*40b0*/  FFMA.FTZ R99, R85, R93, R74.reuse ;  /* 0x0000005d55637223 */ /* 0x100fe2000001004a */
[----:B------:R-:W-:Y:S02]  /*40c0*/  HADD2.F32 R72, -RZ, R77.H0_H0 ;  /* 0x2000004dff487230 */ /* 0x000fe40000004100 */
[----:B------:R-:W-:Y:S01]  /*40d0*/  FFMA.FTZ R101, R93, R102, R74 ;  /* 0x000000665d657223 */ /* 0x000fe2000001004a */
[----:B------:R-:W-:Y:S01]  /*40e0*/  @!P0 SHF.L.U32 R111, R109, 0x1, RZ ;  /* 0x000000016d6f8819 */ /* 0x000fe200000006ff */
[----:B------:R-:W-:Y:S01]  /*40f0*/  FMUL.FTZ R75, R99, -1.4426950216293334961 ;  /* 0xbfb8aa3b634b7820 */ /* 0x000fe20000410000 */
[----:B------:R-:W-:Y:S02]  /*4100*/  HADD2.F32 R39, -RZ, R39.H1_H1 ;  /* 0x30000027ff277230 */ /* 0x000fe40000004100 */
[----:B------:R-:W-:Y:S01]  /*4110*/  FFMA.FTZ R97, R83, R89, R72 ;  /* 0x0000005953617223 */ /* 0x000fe20000010048 */
[----:B------:R-:W-:Y:S01]  /*4120*/  FMUL.FTZ R112, R101, -1.4426950216293334961 ;  /* 0xbfb8aa3b65707820 */ /* 0x000fe20000410000 */
[----:B0-----:R-:W-:-:S04]  /*4130*/  @!P0 IMAD.WIDE.U32 R40, R111, 0x4, R40 ;  /* 0x000000046f288825 */ /* 0x001fc800078e0028 */
[----:B------:R-:W-:Y:S01]  /*4140*/  FFMA.FTZ R95, R93, R81, R74 ;  /* 0x000000515d5f7223 */ /* 0x000fe2000001004a */
[----:B------:R-:W0:Y:S01]  /*4150*/  MUFU.EX2 R75, R75 ;  /* 0x0000004b004b7308 */ /* 0x000e220000000800 */
[----:B------:R-:W-:Y:S01]  /*4160*/  FADD.FTZ R115, -R14, R39 ;  /* 0x000000270e737221 */ /* 0x000fe20000010100 */
[----:B------:R-:W-:Y:S01]  /*4170*/  FMUL.FTZ R76, R97, -1.4426950216293334961 ;  /* 0xbfb8aa3b614c7820 */ /* 0x000fe20000410000 */
[----:B------:R-:W-:Y:S01]  /*4180*/  FFMA.FTZ R39, R89, R108, R72 ;  /* 0x0000006c59277223 */ /* 0x000fe20000010048 */
[----:B------:R-:W2:Y:S01]  /*4190*/  @!P0 LDG.E.64 R40, desc[UR8][R40.64] ;  /* 0x0000000828288981 */ /* 0x000ea2000c1e1b00 */
[----:B------:R-:W-:Y:S02]  /*41a0*/  HADD2.F32 R91, -RZ, R86.H1_H1 ;  /* 0x30000056ff5b7230 */ /* 0x000fe40000004100 */
[----:B------:R-:W-:Y:S01]  /*41b0*/  FMUL.FTZ R78, R95, -1.4426950216293334961 ;  /* 0xbfb8aa3b5f4e7820 */ /* 0x000fe20000410000 */
[----:B------:R-:W-:Y:S01]  /*41c0*/  HADD2.F32 R87, -RZ, R87.H1_H1 ;  /* 0x30000057ff577230 */ /* 0x000fe20000004100 */
[----:B------:R1:W-:Y:S01]  /*41d0*/  MUFU.EX2 R105, R112 ;  /* 0x0000007000697308 */ /* 0x0003e20000000800 */
[----:B------:R-:W-:-:S02]  /*41e0*/  HADD2.F32 R86, -RZ, R77.H1_H1 ;  /* 0x3000004dff567230 */ /* 0x000fc40000004100 */
[----:B------:R-:W-:Y:S01]  /*41f0*/  FFMA.FTZ R90, R91, R80, R88 ;  /* 0x000000505b5a7223 */ /* 0x000fe20000010058 */
[----:B------:R-:W-:Y:S01]  /*4200*/  FFMA.FTZ R94, R89, R79, R72 ;  /* 0x0000004f595e7223 */ /* 0x000fe20000010048 */
[----:B------:R-:W-:Y:S02]  /*4210*/  HADD2.F32 R129, -RZ, R13.H0_H0 ;  /* 0x2000000dff817230 */ /* 0x000fe40000004100 */
[----:B------:R-:W-:Y:S01]  /*4220*/  FFMA.FTZ R98, R84, R91, R88 ;  /* 0x0000005b54627223 */ /* 0x000fe20000010058 */
[----:B------:R-:W-:Y:S01]  /*4230*/  FMUL.FTZ R92, R90, -1.4426950216293334961 ;  /* 0xbfb8aa3b5a5c7820 */ /* 0x000fe20000410000 */
[----:B------:R-:W-:Y:S01]  /*4240*/  FFMA.FTZ R96, R82, R87, R86 ;  /* 0x0000005752607223 */ /* 0x000fe20000010056 */
[----:B------:R-:W3:Y:S01]  /*4250*/  MUFU.EX2 R76, R76 ;  /* 0x0000004c004c7308 */ /* 0x000ee20000000800 */
[----:B-1----:R-:W-:Y:S01]  /*4260*/  FMUL.FTZ R112, R39, -1.4426950216293334961 ;  /* 0xbfb8aa3b27707820 */ /* 0x002fe20000410000 */
[----:B0-----:R-:W-:Y:S01]  /*4270*/  FADD.FTZ R75, R75, 1 ;  /* 0x3f8000004b4b7421 */ /* 0x001fe20000010000 */
[----:B------:R-:W-:Y:S01]  /*4280*/  FMUL.FTZ R77, R96, -1.4426950216293334961 ;  /* 0xbfb8aa3b604d7820 */ /* 0x000fe20000410000 */
[----:B------:R-:W-:Y:S01]  /*4290*/  FMUL.FTZ R107, R94, -1.4426950216293334961 ;  /* 0xbfb8aa3b5e6b7820 */ /* 0x000fe20000410000 */
[----:B------:R-:W-:-:S02]  /*42a0*/  HADD2.F32 R133, -RZ, R26.H0_H0 ;  /* 0x2000001aff857230 */ /* 0x000fc40000004100 */
[----:B------:R-:W-:Y:S01]  /*42b0*/  FMUL.FTZ R73, R98, -1.4426950216293334961 ;  /* 0xbfb8aa3b62497820 */ /* 0x000fe20000410000 */
[----:B------:R-:W-:Y:S01]  /*42c0*/  HADD2.F32 R135, -RZ, R26.H1_H1 ;  /* 0x3000001aff877230 */ /* 0x000fe20000004100 */
[----:B------:R-:W0:Y:S01]  /*42d0*/  MUFU.EX2 R112, R112 ;  /* 0x0000007000707308 */ /* 0x000e220000000800 */
[----:B------:R-:W-:Y:S02]  /*42e0*/  HADD2.F32 R117, -RZ, R22.H0_H0 ;  /* 0x20000016ff757230 */ /* 0x000fe40000004100 */
[----:B------:R-:W-:Y:S01]  /*42f0*/  FFMA.FTZ R38, R91, R100, R88 ;  /* 0x000000645b267223 */ /* 0x000fe20000010058 */
[----:B------:R-:W-:Y:S02]  /*4300*/  HADD2.F32 R123, -RZ, R12.H0_H0 ;  /* 0x2000000cff7b7230 */ /* 0x000fe40000004100 */
[----:B------:R-:W-:Y:S01]  /*4310*/  FMUL.FTZ R110, R68, R115 ;  /* 0x00000073446e7220 */ /* 0x000fe20000410000 */
[----:B------:R-:W-:Y:S02]  /*4320*/  HADD2.F32 R141, -RZ, R28.H0_H0 ;  /* 0x2000001cff8d7230 */ /* 0x000fe40000004100 */
[----:B------:R-:W-:Y:S01]  /*4330*/  FFMA.FTZ R103, R87, R104, R86 ;  /* 0x0000006857677223 */ /* 0x000fe20000010056 */
[----:B------:R-:W-:Y:S01]  /*4340*/  HADD2.F32 R151, -RZ, R36.H0_H0 ;  /* 0x20000024ff977230 */ /* 0x000fe20000004100 */
[----:B------:R-:W1:Y:S01]  /*4350*/  MUFU.EX2 R78, R78 ;  /* 0x0000004e004e7308 */ /* 0x000e620000000800 */
[----:B---3--:R-:W-:Y:S01]  /*4360*/  FADD.FTZ R76, R76, 1 ;  /* 0x3f8000004c4c7421 */ /* 0x008fe20000010000 */
[----:B------:R-:W-:-:S02]  /*4370*/  HADD2.F32 R125, -RZ, R12.H1_H1 ;  /* 0x3000000cff7d7230 */ /* 0x000fc40000004100 */
[--C-:B------:R-:W-:Y:S02]  /*4380*/  HADD2.F32 R147, -RZ, R29.reuse.H0_H0 ;  /* 0x2000001dff937230 */ /* 0x100fe40000004100 */
[----:B------:R-:W-:Y:S02]  /*4390*/  HADD2.F32 R149, -RZ, R29.H1_H1 ;  /* 0x3000001dff957230 */ /* 0x000fe40000004100 */
[----:B------:R-:W-:Y:S01]  /*43a0*/  HADD2.F32 R119, -RZ, R23.H0_H0 ;  /* 0x20000017ff777230 */ /* 0x000fe20000004100 */
[----:B------:R-:W3:Y:S01]  /*43b0*/  MUFU.EX2 R92, R92 ;  /* 0x0000005c005c7308 */ /* 0x000ee20000000800 */
[----:B0-----:R-:W-:Y:S01]  /*43c0*/  FADD.FTZ R160, R112, 1 ;  /* 0x3f80000070a07421 */ /* 0x001fe20000010000 */
[----:B------:R-:W-:Y:S02]  /*43d0*/  HADD2.F32 R143, -RZ, R28.H1_H1 ;  /* 0x3000001cff8f7230 */ /* 0x000fe40000004100 */
[----:B------:R-:W-:Y:S02]  /*43e0*/  HADD2.F32 R155, -RZ, R36.H1_H1 ;  /* 0x30000024ff9b7230 */ /* 0x000fe40000004100 */
[----:B------:R-:W-:-:S02]  /*43f0*/  HADD2.F32 R157, -RZ, R37.H0_H0 ;  /* 0x20000025ff9d7230 */ /* 0x000fc40000004100 */
[----:B------:R-:W-:Y:S01]  /*4400*/  HADD2.F32 R159, -RZ, R37.H1_H1 ;  /* 0x30000025ff9f7230 */ /* 0x000fe20000004100 */
[----:B------:R-:W0:Y:S01]  /*4410*/  MUFU.RCP R75, R75 ;  /* 0x0000004b004b7308 */ /* 0x000e220000001000 */
[----:B-1----:R-:W-:Y:S01]  /*4420*/  FADD.FTZ R78, R78, 1 ;  /* 0x3f8000004e4e7421 */ /* 0x002fe20000010000 */
[----:B------:R-:W-:Y:S01]  /*4430*/  SHF.L.U32 R112, R62, 0x1, RZ ;  /* 0x000000013e707819 */ /* 0x000fe200000006ff */
[----:B------:R-:W-:Y:S01]  /*4440*/  HADD2.F32 R13, -RZ, R13.H1_H1 ;  /* 0x3000000dff0d7230 */ /* 0x000fe20000004100 */
[----:B------:R-:W1:Y:S01]  /*4450*/  S2UR UR7, SR_CgaCtaId ;  /* 0x00000000000779c3 */ /* 0x000e620000008800 */
[----:B------:R-:W-:Y:S01]  /*4460*/  UMOV UR5, 0x400 ;  /* 0x0000040000057882 */ /* 0x000fe20000000000 */
[----:B------:R-:W-:Y:S02]  /*4470*/  ULDC.64 UR12, c[0x0][0x210] ;  /* 0x00008400000c7ab9 */ /* 0x000fe40000000a00 */
[----:B------:R-:W4:Y:S01]  /*4480*/  MUFU.EX2 R77, R77 ;  /* 0x0000004d004d7308 */ /* 0x000f220000000800 */
[----:B------:R-:W-:Y:S01]  /*4490*/  LOP3.LUT R112, R112, 0xe, RZ, 0xc0, !PT ;  /* 0x0000000e70707812 */ /* 0x000fe200078ec0ff */
[----:B------:R-:W-:-:S06]  /*44a0*/  FADD.FTZ R13, -R14, R13 ;  /* 0x0000000d0e0d7221 */ /* 0x000fcc0000010100 */
[----:B------:R-:W-:Y:S01]  /*44b0*/  MUFU.EX2 R107, R107 ;  /* 0x0000006b006b7308 */ /* 0x000fe20000000800 */
[----:B------:R-:W-:Y:S01]  /*44c0*/  IADD3 R59, -R112, R59, RZ ;  /* 0x0000003b703b7210 */ /* 0x000fe20007ffe1ff */
[C---:B------:R-:W-:Y:S01]  /*44d0*/  FADD.FTZ R133, -R14.reuse, R133 ;  /* 0x000000850e857221 */ /* 0x040fe20000010100 */
[C---:B------:R-:W-:Y:S01]  /*44e0*/  FADD.FTZ R135, -R14.reuse, R135 ;  /* 0x000000870e877221 */ /* 0x040fe20000010100 */
[C---:B------:R-:W-:Y:S01]  /*44f0*/  FADD.FTZ R129, -R14.reuse, R129 ;  /* 0x000000810e817221 */ /* 0x040fe20000010100 */
[C---:B------:R-:W-:Y:S01]  /*4500*/  FADD.FTZ R117, -R14.reuse, R117 ;  /* 0x000000750e757221 */ /* 0x040fe20000010100 */
[C---:B------:R-:W-:Y:S01]  /*4510*/  FADD.FTZ R123, -R14.reuse, R123 ;  /* 0x0000007b0e7b7221 */ /* 0x040fe20000010100 */
[----:B------:R-:W-:Y:S01]  /*4520*/  FADD.FTZ R141, -R14, R141 ;  /* 0x0000008d0e8d7221 */ /* 0x000fe20000010100 */
[----:B------:R-:W5:Y:S01]  /*4530*/  MUFU.RCP R76, R76 ;  /* 0x0000004c004c7308 */ /* 0x000f620000001000 */
[----:B---3--:R-:W-:Y:S01]  /*4540*/  FADD.FTZ R92, R92, 1 ;  /* 0x3f8000005c5c7421 */ /* 0x008fe20000010000 */
[----:B0-----:R-:W-:Y:S01]  /*4550*/  FADD.FTZ R112, -R75, 1 ;  /* 0x3f8000004b707421 */ /* 0x001fe20000010100 */
[----:B------:R-:W-:Y:S01]  /*4560*/  FMUL.FTZ R130, R68, R13 ;  /* 0x0000000d44827220 */ /* 0x000fe20000410000 */
[----:B------:R-:W-:Y:S01]  /*4570*/  FMUL.FTZ R113, R38, -1.4426950216293334961 ;  /* 0xbfb8aa3b26717820 */ /* 0x000fe20000410000 */
[----:B------:R-:W-:-:S02]  /*4580*/  HADD2.F32 R115, -RZ, R22.H1_H1 ;  /* 0x30000016ff737230 */ /* 0x000fc40000004100 */
[----:B------:R-:W-:Y:S01]  /*4590*/  FMUL.FTZ R106, R103, -1.4426950216293334961 ;  /* 0xbfb8aa3b676a7820 */ /* 0x000fe20000410000 */
[----:B------:R-:W0:Y:S01]  /*45a0*/  MUFU.RCP R78, R78 ;  /* 0x0000004e004e7308 */ /* 0x000e220000001000 */
[----:B------:R-:W-:Y:S01]  /*45b0*/  FFMA.FTZ R112, R99, R112, 1 ;  /* 0x3f80000063707423 */ /* 0x000fe20000010070 */
[----:B------:R-:W-:Y:S01]  /*45c0*/  FFMA.FTZ R13, R87, R130, R86 ;  /* 0x00000082570d7223 */ /* 0x000fe20000010056 */
[----:B----4-:R-:W-:Y:S01]  /*45d0*/  FADD.FTZ R77, R77, 1 ;  /* 0x3f8000004d4d7421 */ /* 0x010fe20000010000 */
[----:B------:R-:W-:Y:S01]  /*45e0*/  FMUL.FTZ R138, R68, R133 ;  /* 0x00000085448a7220 */ /* 0x000fe20000410000 */
[----:B------:R-:W-:-:S03]  /*45f0*/  FMUL.FTZ R75, R75, R112 ;  /* 0x000000704b4b7220 */ /* 0x000fc60000410000 */
[----:B------:R-:W3:Y:S01]  /*4600*/  MUFU.RCP R92, R92 ;  /* 0x0000005c005c7308 */ /* 0x000ee20000001000 */
[----:B------:R-:W-:Y:S01]  /*4610*/  FMUL.FTZ R26, R13, -1.4426950216293334961 ;  /* 0xbfb8aa3b0d1a7820 */ /* 0x000fe20000410000 */
[----:B------:R-:W-:Y:S02]  /*4620*/  HADD2.F32 R133, -RZ, R27.H0_H0 ;  /* 0x2000001bff857230 */ /* 0x000fe40000004100 */
[----:B-----5:R-:W-:Y:S01]  /*4630*/  FADD.FTZ R112, -R76, 1 ;  /* 0x3f8000004c707421 */ /* 0x020fe20000010100 */
[----:B------:R-:W-:Y:S01]  /*4640*/  FMUL.FTZ R136, R68, R135 ;  /* 0x0000008744887220 */ /* 0x000fe20000410000 */
[----:B------:R-:W-:Y:S01]  /*4650*/  FADD.FTZ R107, R107, 1 ;  /* 0x3f8000006b6b7421 */ /* 0x000fe20000010000 */
[----:B------:R-:W-:Y:S01]  /*4660*/  FFMA.FTZ R134, R93, R138, R74 ;  /* 0x0000008a5d867223 */ /* 0x000fe2000001004a */
[----:B------:R-:W-:Y:S01]  /*4670*/  FFMA.FTZ R97, R97, R112, 1 ;  /* 0x3f80000061617423 */ /* 0x000fe20000010070 */
[----:B------:R-:W4:Y:S01]  /*4680*/  MUFU.RCP R77, R77 ;  /* 0x0000004d004d7308 */ /* 0x000f220000001000 */
[----:B------:R-:W-:Y:S01]  /*4690*/  FADD.FTZ R137, -R14, R133 ;  /* 0x000000850e897221 */ /* 0x000fe20000010100 */
[----:B0-----:R-:W-:Y:S01]  /*46a0*/  FADD.FTZ R112, -R78, 1 ;  /* 0x3f8000004e707421 */ /* 0x001fe20000010100 */
[----:B------:R-:W-:Y:S01]  /*46b0*/  FFMA.FTZ R133, R91, R136, R88 ;  /* 0x000000885b857223 */ /* 0x000fe20000010058 */
[----:B------:R-:W-:Y:S01]  /*46c0*/  FMUL.FTZ R135, R134, -1.4426950216293334961 ;  /* 0xbfb8aa3b86877820 */ /* 0x000fe20000410000 */
[----:B------:R-:W-:-:S03]  /*46d0*/  FMUL.FTZ R142, R68, R137 ;  /* 0x00000089448e7220 */ /* 0x000fc60000410000 */
[----:B------:R-:W0:Y:S01]  /*46e0*/  MUFU.EX2 R26, R26 ;  /* 0x0000001a001a7308 */ /* 0x000e220000000800 */
[----:B------:R-:W-:Y:S01]  /*46f0*/  FFMA.FTZ R95, R95, R112, 1 ;  /* 0x3f8000005f5f7423 */ /* 0x000fe20000010070 */
[----:B------:R-:W-:-:S06]  /*4700*/  FMUL.FTZ R137, R133, -1.4426950216293334961 ;  /* 0xbfb8aa3b85897820 */ /* 0x000fcc0000410000 */
[----:B------:R-:W5:Y:S01]  /*4710*/  MUFU.RCP R107, R107 ;  /* 0x0000006b006b7308 */ /* 0x000f620000001000 */
[----:B------:R-:W-:Y:S01]  /*4720*/  FMUL.FTZ R78, R78, R95 ;  /* 0x0000005f4e4e7220 */ /* 0x000fe20000410000 */
[----:B---3--:R-:W-:-:S06]  /*4730*/  FADD.FTZ R95, -R92, 1 ;  /* 0x3f8000005c5f7421 */ /* 0x008fcc0000010100 */
[----:B------:R-:W3:Y:S01]  /*4740*/  MUFU.EX2 R135, R135 ;  /* 0x0000008700877308 */ /* 0x000ee20000000800 */
[----:B------:R-:W-:Y:S01]  /*4750*/  FFMA.FTZ R95, R90, R95, 1 ;  /* 0x3f8000005a5f7423 */ /* 0x000fe2000001005f */
[----:B------:R-:W-:Y:S01]  /*4760*/  FADD.FTZ R153, -R14, R151 ;  /* 0x000000970e997221 */ /* 0x000fe20000010100 */
[----:B------:R-:W-:-:S05]  /*4770*/  FMUL.FTZ R76, R76, R97 ;  /* 0x000000614c4c7220 */ /* 0x000fca0000410000 */
[----:B------:R-:W-:Y:S01]  /*4780*/  MUFU.EX2 R137, R137 ;  /* 0x0000008900897308 */ /* 0x000fe20000000800 */
[----:B------:R-:W-:Y:S01]  /*4790*/  FADD.FTZ R127, -R14, R125 ;  /* 0x0000007d0e7f7221 */ /* 0x000fe20000010100 */
[----:B----4-:R-:W-:Y:S01]  /*47a0*/  FADD.FTZ R97, -R77, 1 ;  /* 0x3f8000004d617421 */ /* 0x010fe20000010100 */
[----:B------:R-:W-:Y:S01]  /*47b0*/  FMUL.FTZ R132, R68, R129 ;  /* 0x0000008144847220 */ /* 0x000fe20000410000 */
[----:B------:R-:W-:Y:S01]  /*47c0*/  FMUL.FTZ R92, R92, R95 ;  /* 0x0000005f5c5c7220 */ /* 0x000fe20000410000 */
[C---:B------:R-:W-:Y:S01]  /*47d0*/  FMUL.FTZ R116, R68.reuse, R117 ;  /* 0x0000007544747220 */ /* 0x040fe20000410000 */
[C---:B------:R-:W-:Y:S01]  /*47e0*/  FMUL.FTZ R128, R68.reuse, R123 ;  /* 0x0000007b44807220 */ /* 0x040fe20000410000 */
[----:B------:R-:W-:Y:S01]  /*47f0*/  FMUL.FTZ R144, R68, R141 ;  /* 0x0000008d44907220 */ /* 0x000fe20000410000 */
[----:B------:R-:W4:Y:S01]  /*4800*/  MUFU.EX2 R73, R73 ;  /* 0x0000004900497308 */ /* 0x000f220000000800 */
[----:B0-----:R-:W-:Y:S01]  /*4810*/  FADD.FTZ R95, R26, 1 ;  /* 0x3f8000001a5f7421 */ /* 0x001fe20000010000 */
[C---:B------:R-:W-:Y:S01]  /*4820*/  FMUL.FTZ R148, R68.reuse, R153 ;  /* 0x0000009944947220 */ /* 0x040fe20000410000 */
[----:B------:R-:W-:Y:S01]  /*4830*/  HFMA2.MMA R26, -RZ, RZ, 0, 0 ;  /* 0x00000000ff1a7435 */ /* 0x000fe200000001ff */
[----:B------:R-:W-:Y:S01]  /*4840*/  FMUL.FTZ R126, R68, R127 ;  /* 0x0000007f447e7220 */ /* 0x000fe20000410000 */
[----:B------:R-:W-:Y:S01]  /*4850*/  FFMA.FTZ R96, R96, R97, 1 ;  /* 0x3f80000060607423 */ /* 0x000fe20000010061 */
[----:B------:R-:W-:Y:S01]  /*4860*/  FFMA.FTZ R127, R89, R132, R72 ;  /* 0x00000084597f7223 */ /* 0x000fe20000010048 */
[----:B-----5:R-:W-:Y:S01]  /*4870*/  FADD.FTZ R97, -R107, 1 ;  /* 0x3f8000006b617421 */ /* 0x020fe20000010100 */
[----:B------:R0:W-:Y:S01]  /*4880*/  MUFU.EX2 R109, R113 ;  /* 0x00000071006d7308 */ /* 0x0001e20000000800 */
[C-C-:B------:R-:W-:Y:S01]  /*4890*/  FFMA.FTZ R125, R93.reuse, R128, R74.reuse ;  /* 0x000000805d7d7223 */ /* 0x140fe2000001004a */
[----:B------:R-:W-:Y:S01]  /*48a0*/  FFMA.FTZ R29, R93, R144, R74 ;  /* 0x000000905d1d7223 */ /* 0x000fe2000001004a */
[----:B------:R-:W-:Y:S01]  /*48b0*/  FMUL.FTZ R129, R127, -1.4426950216293334961 ;  /* 0xbfb8aa3b7f817820 */ /* 0x000fe20000410000 */
[----:B------:R-:W-:Y:S01]  /*48c0*/  FFMA.FTZ R112, R94, R97, 1 ;  /* 0x3f8000005e707423 */ /* 0x000fe20000010061 */
[----:B------:R-:W-:Y:S01]  /*48d0*/  FFMA.FTZ R111, R87, R110, R86 ;  /* 0x0000006e576f7223 */ /* 0x000fe20000010056 */
[----:B------:R-:W-:-:S02]  /*48e0*/  HADD2.F32 R23, -RZ, R23.H1_H1 ;  /* 0x30000017ff177230 */ /* 0x000fc40000004100 */
[C---:B------:R-:W-:Y:S01]  /*48f0*/  FADD.FTZ R119, -R14.reuse, R119 ;  /* 0x000000770e777221 */ /* 0x040fe20000010100 */
[----:B------:R-:W5:Y:S01]  /*4900*/  MUFU.EX2 R106, R106 ;  /* 0x0000006a006a7308 */ /* 0x000f620000000800 */
[----:B0-----:R-:W-:Y:S01]  /*4910*/  FADD.FTZ R113, -R14, R115 ;  /* 0x000000730e717221 */ /* 0x001fe20000010100 */
[C-C-:B------:R-:W-:Y:S01]  /*4920*/  FFMA.FTZ R115, R93.reuse, R116, R74.reuse ;  /* 0x000000745d737223 */ /* 0x140fe2000001004a */
[----:B------:R-:W-:Y:S01]  /*4930*/  FFMA.FTZ R74, R93, R148, R74 ;  /* 0x000000945d4a7223 */ /* 0x000fe2000001004a */
[----:B---3--:R-:W-:-:S03]  /*4940*/  FADD.FTZ R97, R135, 1 ;  /* 0x3f80000087617421 */ /* 0x008fc60000010000 */
[----:B------:R-:W-:Y:S01]  /*4950*/  FMUL.FTZ R156, R74, -1.4426950216293334961 ;  /* 0xbfb8aa3b4a9c7820 */ /* 0x000fe20000410000 */
[----:B------:R-:W0:Y:S01]  /*4960*/  MUFU.EX2 R129, R129 ;  /* 0x0000008100817308 */ /* 0x000e220000000800 */
[----:B------:R-:W-:Y:S01]  /*4970*/  FMUL.FTZ R114, R68, R113 ;  /* 0x0000007144727220 */ /* 0x000fe20000410000 */
[----:B------:R-:W-:Y:S01]  /*4980*/  FMUL.FTZ R22, R111, -1.4426950216293334961 ;  /* 0xbfb8aa3b6f167820 */ /* 0x000fe20000410000 */
[----:B------:R-:W-:Y:S01]  /*4990*/  FMUL.FTZ R117, R115, -1.4426950216293334961 ;  /* 0xbfb8aa3b73757820 */ /* 0x000fe20000410000 */
[----:B------:R-:W-:Y:S01]  /*49a0*/  FADD.FTZ R23, -R14, R23 ;  /* 0x000000170e177221 */ /* 0x000fe20000010100 */
[----:B----4-:R-:W-:-:S03]  /*49b0*/  FADD.FTZ R73, R73, 1 ;  /* 0x3f80000049497421 */ /* 0x010fc60000010000 */
[----:B------:R-:W3:Y:S01]  /*49c0*/  MUFU.RCP R97, R97 ;  /* 0x0000006100617308 */ /* 0x000ee20000001000 */
[C---:B------:R-:W-:Y:S01]  /*49d0*/  FMUL.FTZ R122, R68.reuse, R119 ;  /* 0x00000077447a7220 */ /* 0x040fe20000410000 */
[----:B------:R-:W-:Y:S01]  /*49e0*/  FFMA.FTZ R113, R91, R114, R88 ;  /* 0x000000725b717223 */ /* 0x000fe20000010058 */
[----:B------:R-:W-:-:S05]  /*49f0*/  FMUL.FTZ R120, R68, R23 ;  /* 0x0000001744787220 */ /* 0x000fca0000410000 */
[----:B------:R-:W4:Y:S01]  /*4a00*/  MUFU.EX2 R156, R156 ;  /* 0x0000009c009c7308 */ /* 0x000f220000000800 */
[----:B------:R-:W-:Y:S01]  /*4a10*/  FFMA.FTZ R119, R89, R122, R72 ;  /* 0x0000007a59777223 */ /* 0x000fe20000010048 */
[----:B------:R-:W-:Y:S01]  /*4a20*/  FMUL.FTZ R121, R113, -1.4426950216293334961 ;  /* 0xbfb8aa3b71797820 */ /* 0x000fe20000410000 */
[----:B------:R-:W-:-:S05]  /*4a30*/  FFMA.FTZ R118, R87, R120, R86 ;  /* 0x0000007857767223 */ /* 0x000fca0000010056 */
[----:B------:R-:W1:Y:S01]  /*4a40*/  MUFU.EX2 R22, R22 ;  /* 0x0000001600167308 */ /* 0x000e620000000800 */
[----:B------:R-:W-:-:S07]  /*4a50*/  FMUL.FTZ R23, R119, -1.4426950216293334961 ;  /* 0xbfb8aa3b77177820 */ /* 0x000fce0000410000 */
[----:B------:R-:W1:Y:S01]  /*4a60*/  MUFU.EX2 R117, R117 ;  /* 0x0000007500757308 */ /* 0x000e620000000800 */
[----:B------:R-:W-:-:S07]  /*4a70*/  FMUL.FTZ R123, R118, -1.4426950216293334961 ;  /* 0xbfb8aa3b767b7820 */ /* 0x000fce0000410000 */
[----:B------:R-:W1:Y:S01]  /*4a80*/  MUFU.RCP R73, R73 ;  /* 0x0000004900497308 */ /* 0x000e620000001000 */
[----:B------:R-:W-:Y:S01]  /*4a90*/  FFMA.FTZ R124, R91, R126, R88 ;  /* 0x0000007e5b7c7223 */ /* 0x000fe20000010058 */
[----:B-----5:R-:W-:Y:S01]  /*4aa0*/  FADD.FTZ R106, R106, 1 ;  /* 0x3f8000006a6a7421 */ /* 0x020fe20000010000 */
[----:B0-----:R-:W-:Y:S01]  /*4ab0*/  FADD.FTZ R94, R129, 1 ;  /* 0x3f800000815e7421 */ /* 0x001fe20000010000 */
[----:B---3--:R-:W-:-:S04]  /*4ac0*/  FADD.FTZ R129, -R97, 1 ;  /* 0x3f80000061817421 */ /* 0x008fc80000010100 */
[----:B------:R-:W0:Y:S01]  /*4ad0*/  MUFU.EX2 R121, R121 ;  /* 0x0000007900797308 */ /* 0x000e220000000800 */
[----:B------:R-:W-:Y:S01]  /*4ae0*/  FMUL.FTZ R12, R125, -1.4426950216293334961 ;  /* 0xbfb8aa3b7d0c7820 */ /* 0x000fe20000410000 */
[----:B----4-:R-:W-:Y:S01]  /*4af0*/  FADD.FTZ R135, R156, 1 ;  /* 0x3f8000009c877421 */ /* 0x010fe20000010000 */
[----:B------:R-:W-:Y:S01]  /*4b00*/  FMUL.FTZ R131, R124, -1.4426950216293334961 ;  /* 0xbfb8aa3b7c837820 */ /* 0x000fe20000410000 */
[----:B------:R-:W-:-:S04]  /*4b10*/  FADD.FTZ R105, R105, 1 ;  /* 0x3f80000069697421 */ /* 0x000fc80000010000 */
[----:B------:R-:W-:Y:S01]  /*4b20*/  MUFU.EX2 R23, R23 ;  /* 0x0000001700177308 */ /* 0x000fe20000000800 */
[----:B------:R-:W-:Y:S01]  /*4b30*/  FFMA.FTZ R134, R134, R129, 1 ;  /* 0x3f80000086867423 */ /* 0x000fe20000010081 */
[----:B-1----:R-:W-:Y:S01]  /*4b40*/  FADD.FTZ R22, R22, 1 ;  /* 0x3f80000016167421 */ /* 0x002fe20000010000 */
[----:B------:R-:W-:-:S05]  /*4b50*/  FADD.FTZ R99, R117, 1 ;  /* 0x3f80000075637421 */ /* 0x000fca0000010000 */
[----:B------:R-:W-:Y:S01]  /*4b60*/  MUFU.EX2 R123, R123 ;  /* 0x0000007b007b7308 */ /* 0x000fe20000000800 */
[----:B------:R-:W-:-:S07]  /*4b70*/  FADD.FTZ R117, -R73, 1 ;  /* 0x3f80000049757421 */ /* 0x000fce0000010100 */
[----:B------:R-:W-:Y:S01]  /*4b80*/  MUFU.RCP R106, R106 ;  /* 0x0000006a006a7308 */ /* 0x000fe20000001000 */
[----:B------:R-:W-:-:S07]  /*4b90*/  FFMA.FTZ R98, R98, R117, 1 ;  /* 0x3f80000062627423 */ /* 0x000fce0000010075 */
[----:B------:R1:W-:Y:S01]  /*4ba0*/  MUFU.RCP R129, R135 ;  /* 0x0000008700817308 */ /* 0x0003e20000001000 */
[----:B0-----:R-:W-:-:S07]  /*4bb0*/  FADD.FTZ R121, R121, 1 ;  /* 0x3f80000079797421 */ /* 0x001fce0000010000 */
[----:B------:R-:W-:Y:S08]  /*4bc0*/  MUFU.EX2 R12, R12 ;  /* 0x0000000c000c7308 */ /* 0x000ff00000000800 */
[----:B------:R-:W-:Y:S01]  /*4bd0*/  MUFU.EX2 R131, R131 ;  /* 0x0000008300837308 */ /* 0x000fe20000000800 */
[----:B------:R-:W-:-:S07]  /*4be0*/  HADD2.F32 R27, -RZ, R27.H1_H1 ;  /* 0x3000001bff1b7230 */ /* 0x000fce0000004100 */
[----:B------:R-:W-:Y:S01]  /*4bf0*/  MUFU.RCP R105, R105 ;  /* 0x0000006900697308 */ /* 0x000fe20000001000 */
[----:B--2---:R-:W-:Y:S01]  /*4c00*/  @!P0 FADD.FTZ R26, RZ, R40 ;  /* 0x00000028ff1a8221 */ /* 0x004fe20000010000 */
[----:B------:R-:W-:Y:S01]  /*4c10*/  MOV R40, RZ ;  /* 0x000000ff00287202 */ /* 0x000fe20000000f00 */
[----:B------:R-:W-:Y:S01]  /*4c20*/  @!P0 FADD.FTZ R40, RZ, R41 ;  /* 0x00000029ff288221 */ /* 0x000fe20000010000 */
[----:B------:R-:W-:-:S06]  /*4c30*/  FADD.FTZ R41, R137, 1 ;  /* 0x3f80000089297421 */ /* 0x000fcc0000010000 */
[----:B------:R-:W0:Y:S01]  /*4c40*/  MUFU.RCP R41, R41 ;  /* 0x0000002900297308 */ /* 0x000e220000001000 */
[----:B-1----:R-:W-:Y:S01]  /*4c50*/  SHFL.BFLY PT, R135, R40, 0x4, 0x1f ;  /* 0x0c801f0028877f89 */ /* 0x002fe200000e0000 */
[----:B------:R-:W-:Y:S01]  /*4c60*/  FMUL.FTZ R73, R73, R98 ;  /* 0x0000006249497220 */ /* 0x000fe20000410000 */
[----:B0-----:R-:W-:-:S04]  /*4c70*/  FADD.FTZ R156, -R41, 1 ;  /* 0x3f800000299c7421 */ /* 0x001fc80000010100 */
[----:B------:R-:W-:Y:S02]  /*4c80*/  FFMA.FTZ R156, R133, R156, 1 ;  /* 0x3f800000859c7423 */ /* 0x000fe4000001009c */
[----:B------:R-:W0:Y:S01]  /*4c90*/  SHFL.BFLY PT, R133, R26, 0x4, 0x1f ;  /* 0x0c801f001a857f89 */ /* 0x000e2200000e0000 */
[----:B------:R-:W1:Y:S01]  /*4ca0*/  MUFU.RCP R22, R22 ;  /* 0x0000001600167308 */ /* 0x000e620000001000 */
[----:B------:R-:W-:Y:S01]  /*4cb0*/  FADD.FTZ R23, R23, 1 ;  /* 0x3f80000017177421 */ /* 0x000fe20000010000 */
[----:B------:R-:W-:Y:S01]  /*4cc0*/  FADD.FTZ R149, -R14, R149 ;  /* 0x000000950e957221 */ /* 0x000fe20000010100 */
[----:B------:R-:W-:Y:S01]  /*4cd0*/  FADD.FTZ R123, R123, 1 ;  /* 0x3f8000007b7b7421 */ /* 0x000fe20000010000 */
[----:B------:R-:W-:-:S04]  /*4ce0*/  FMUL.FTZ R107, R107, R112 ;  /* 0x000000706b6b7220 */ /* 0x000fc80000410000 */
[----:B------:R-:W2:Y:S01]  /*4cf0*/  MUFU.RCP R98, R121 ;  /* 0x0000007900627308 */ /* 0x000ea20000001000 */
[----:B------:R-:W-:Y:S01]  /*4d00*/  FADD.FTZ R139, -R14, R27 ;  /* 0x0000001b0e8b7221 */ /* 0x000fe20000010100 */
[----:B------:R-:W-:Y:S01]  /*4d10*/  FMUL.FTZ R150, R68, R149 ;  /* 0x0000009544967220 */ /* 0x000fe20000410000 */
[----:B------:R-:W-:Y:S01]  /*4d20*/  FADD.FTZ R112, -R106, 1 ;  /* 0x3f8000006a707421 */ /* 0x000fe20000010100 */
[----:B------:R-:W-:Y:S01]  /*4d30*/  FMUL.FTZ R77, R77, R96 ;  /* 0x000000604d4d7220 */ /* 0x000fe20000410000 */
[----:B------:R-:W-:Y:S01]  /*4d40*/  FADD.FTZ R12, R12, 1 ;  /* 0x3f8000000c0c7421 */ /* 0x000fe20000010000 */
[----:B------:R-:W-:Y:S02]  /*4d50*/  FFMA.FTZ R27, R89, R142, R72 ;  /* 0x0000008e591b7223 */ /* 0x000fe40000010048 */
[----:B------:R-:W3:Y:S01]  /*4d60*/  MUFU.RCP R23, R23 ;  /* 0x0000001700177308 */ /* 0x000ee20000001000 */
[C---:B------:R-:W-:Y:S01]  /*4d70*/  FADD.FTZ R143, -R14.reuse, R143 ;  /* 0x0000008f0e8f7221 */ /* 0x040fe20000010100 */
[C---:B------:R-:W-:Y:S01]  /*4d80*/  FADD.FTZ R147, -R14.reuse, R147 ;  /* 0x000000930e937221 */ /* 0x040fe20000010100 */
[C---:B------:R-:W-:Y:S01]  /*4d90*/  FADD.FTZ R155, -R14.reuse, R155 ;  /* 0x0000009b0e9b7221 */ /* 0x040fe20000010100 */
[C---:B------:R-:W-:Y:S01]  /*4da0*/  FADD.FTZ R157, -R14.reuse, R157 ;  /* 0x0000009d0e9d7221 */ /* 0x040fe20000010100 */
[----:B------:R-:W-:Y:S01]  /*4db0*/  FADD.FTZ R159, -R14, R159 ;  /* 0x0000009f0e9f7221 */ /* 0x000fe20000010100 */
[----:B------:R-:W-:-:S02]  /*4dc0*/  FADD.FTZ R131, R131, 1 ;  /* 0x3f80000083837421 */ /* 0x000fc40000010000 */
[----:B------:R-:W4:Y:S01]  /*4dd0*/  MUFU.RCP R96, R123 ;  /* 0x0000007b00607308 */ /* 0x000f220000001000 */
[----:B------:R-:W-:Y:S01]  /*4de0*/  FMUL.FTZ R140, R68, R139 ;  /* 0x0000008b448c7220 */ /* 0x000fe20000410000 */
[--C-:B------:R-:W-:Y:S01]  /*4df0*/  FFMA.FTZ R14, R87, R150, R86.reuse ;  /* 0x00000096570e7223 */ /* 0x100fe20000010056 */
[----:B------:R-:W-:Y:S01]  /*4e00*/  FFMA.FTZ R103, R103, R112, 1 ;  /* 0x3f80000067677423 */ /* 0x000fe20000010070 */
[----:B------:R-:W-:Y:S01]  /*4e10*/  FADD.FTZ R112, -R105, 1 ;  /* 0x3f80000069707421 */ /* 0x000fe20000010100 */
[----:B------:R-:W-:Y:S01]  /*4e20*/  FMUL.FTZ R139, R27, -1.4426950216293334961 ;  /* 0xbfb8aa3b1b8b7820 */ /* 0x000fe20000410000 */
[----:B------:R-:W-:Y:S01]  /*4e30*/  FADD.FTZ R109, R109, 1 ;  /* 0x3f8000006d6d7421 */ /* 0x000fe20000010000 */
[----:B------:R-:W-:Y:S01]  /*4e40*/  FFMA.FTZ R28, R87, R140, R86 ;  /* 0x0000008c571c7223 */ /* 0x000fe20000010056 */
[----:B------:R-:W5:Y:S01]  /*4e50*/  MUFU.RCP R90, R131 ;  /* 0x00000083005a7308 */ /* 0x000f620000001000 */
[----:B------:R-:W-:Y:S01]  /*4e60*/  FMUL.FTZ R153, R14, -1.4426950216293334961 ;  /* 0xbfb8aa3b0e997820 */ /* 0x000fe20000410000 */
[----:B-1----:R-:W-:Y:S01]  /*4e70*/  FADD.FTZ R162, -R22, 1 ;  /* 0x3f80000016a27421 */ /* 0x002fe20000010100 */
[----:B------:R-:W-:Y:S01]  /*4e80*/  FFMA.FTZ R112, R101, R112, 1 ;  /* 0x3f80000065707423 */ /* 0x000fe20000010070 */
[----:B0-----:R-:W-:Y:S01]  /*4e90*/  FADD.FTZ R26, R133, R26 ;  /* 0x0000001a851a7221 */ /* 0x001fe20000010000 */
[----:B------:R-:W-:-:S03]  /*4ea0*/  FADD.FTZ R40, R135, R40 ;  /* 0x0000002887287221 */ /* 0x000fc60000010000 */
[----:B------:R-:W0:Y:S01]  /*4eb0*/  MUFU.RCP R12, R12 ;  /* 0x0000000c000c7308 */ /* 0x000e220000001000 */
[----:B------:R-:W-:Y:S01]  /*4ec0*/  FMUL.FTZ R141, R28, -1.4426950216293334961 ;  /* 0xbfb8aa3b1c8d7820 */ /* 0x000fe20000410000 */
[----:B------:R-:W-:Y:S01]  /*4ed0*/  FFMA.FTZ R111, R111, R162, 1 ;  /* 0x3f8000006f6f7423 */ /* 0x000fe200000100a2 */
[----:B--2---:R-:W-:Y:S01]  /*4ee0*/  FADD.FTZ R162, -R98, 1 ;  /* 0x3f80000062a27421 */ /* 0x004fe20000010100 */
[----:B------:R-:W-:Y:S01]  /*4ef0*/  FMUL.FTZ R112, R105, R112 ;  /* 0x0000007069707220 */ /* 0x000fe20000410000 */
[----:B------:R-:W-:Y:S03]  /*4f00*/  SHFL.BFLY PT, R133, R40, 0x2, 0x1f ;  /* 0x0c401f0028857f89 */ /* 0x000fe600000e0000 */
[----:B------:R-:W1:Y:S01]  /*4f10*/  MUFU.RCP R94, R94 ;  /* 0x0000005e005e7308 */ /* 0x000e620000001000 */
[----:B------:R-:W2:Y:S01]  /*4f20*/  SHFL.BFLY PT, R105, R26, 0x2, 0x1f ;  /* 0x0c401f001a697f89 */ /* 0x000ea200000e0000 */
[----:B------:R-:W-:Y:S01]  /*4f30*/  FMUL.FTZ R36, R68, R143 ;  /* 0x0000008f44247220 */ /* 0x000fe20000410000 */
[----:B------:R-:W-:-:S05]  /*4f40*/  FFMA.FTZ R113, R113, R162, 1 ;  /* 0x3f80000071717423 */ /* 0x000fca00000100a2 */
[----:B------:R-:W2:Y:S01]  /*4f50*/  MUFU.EX2 R139, R139 ;  /* 0x0000008b008b7308 */ /* 0x000ea20000000800 */
[----:B---3--:R-:W-:Y:S01]  /*4f60*/  FADD.FTZ R162, -R23, 1 ;  /* 0x3f80000017a27421 */ /* 0x008fe20000010100 */
[----:B------:R-:W-:-:S06]  /*4f70*/  FMUL.FTZ R143, R29, -1.4426950216293334961 ;  /* 0xbfb8aa3b1d8f7820 */ /* 0x000fcc0000410000 */
[----:B------:R-:W3:Y:S01]  /*4f80*/  MUFU.RCP R109, R109 ;  /* 0x0000006d006d7308 */ /* 0x000ee20000001000 */
[----:B------:R-:W-:Y:S01]  /*4f90*/  FMUL.FTZ R146, R68, R147 ;  /* 0x0000009344927220 */ /* 0x000fe20000410000 */
[----:B----4-:R-:W-:-:S06]  /*4fa0*/  FADD.FTZ R121, -R96, 1 ;  /* 0x3f80000060797421 */ /* 0x010fcc0000010100 */
[----:B------:R-:W4:Y:S01]  /*4fb0*/  MUFU.RCP R95, R95 ;  /* 0x0000005f005f7308 */ /* 0x000f220000001000 */
[----:B------:R-:W-:-:S07]  /*4fc0*/  FFMA.FTZ R37, R91, R36, R88 ;  /* 0x000000245b257223 */ /* 0x000fce0000010058 */
[----:B------:R-:W4:Y:S01]  /*4fd0*/  MUFU.EX2 R153, R153 ;  /* 0x0000009900997308 */ /* 0x000f220000000800 */
[----:B------:R-:W-:Y:S01]  /*4fe0*/  FFMA.FTZ R162, R119, R162, 1 ;  /* 0x3f80000077a27423 */ /* 0x000fe200000100a2 */
[----:B------:R-:W-:Y:S01]  /*4ff0*/  FFMA.FTZ R147, R89, R146, R72 ;  /* 0x0000009259937223 */ /* 0x000fe20000010048 */
[----:B------:R-:W-:-:S05]  /*5000*/  FFMA.FTZ R119, R118, R121, 1 ;  /* 0x3f80000076777423 */ /* 0x000fca0000010079 */
[----:B------:R-:W4:Y:S01]  /*5010*/  MUFU.EX2 R141, R141 ;  /* 0x0000008d008d7308 */ /* 0x000f220000000800 */
[----:B------:R-:W-:Y:S01]  /*5020*/  FMUL.FTZ R151, R37, -1.4426950216293334961 ;  /* 0xbfb8aa3b25977820 */ /* 0x000fe20000410000 */
[----:B-----5:R-:W-:-:S06]  /*5030*/  FADD.FTZ R121, -R90, 1 ;  /* 0x3f8000005a797421 */ /* 0x020fcc0000010100 */
[----:B------:R-:W5:Y:S01]  /*5040*/  MUFU.RCP R62, R160 ;  /* 0x000000a0003e7308 */ /* 0x000f620000001000 */
[----:B------:R-:W-:Y:S01]  /*5050*/  FMUL.FTZ R152, R68, R155 ;  /* 0x0000009b44987220 */ /* 0x000fe20000410000 */
[----:B0-----:R-:W-:Y:S01]  /*5060*/  FADD.FTZ R164, -R12, 1 ;  /* 0x3f8000000ca47421 */ /* 0x001fe20000010100 */
[----:B------:R-:W-:Y:S01]  /*5070*/  FMUL.FTZ R149, R147, -1.4426950216293334961 ;  /* 0xbfb8aa3b93957820 */ /* 0x000fe20000410000 */
[----:B------:R-:W-:-:S04]  /*5080*/  FFMA.FTZ R121, R124, R121, 1 ;  /* 0x3f8000007c797423 */ /* 0x000fc80000010079 */
[----:B------:R-:W0:Y:S01]  /*5090*/  MUFU.RCP R99, R99 ;  /* 0x0000006300637308 */ /* 0x000e220000001000 */
[----:B------:R-:W-:Y:S01]  /*50a0*/  FFMA.FTZ R155, R91, R152, R88 ;  /* 0x000000985b9b7223 */ /* 0x000fe20000010058 */
[----:B------:R-:W-:Y:S01]  /*50b0*/  FFMA.FTZ R125, R125, R164, 1 ;  /* 0x3f8000007d7d7423 */ /* 0x000fe200000100a4 */
[----:B-1----:R-:W-:-:S05]  /*50c0*/  FADD.FTZ R124, -R94, 1 ;  /* 0x3f8000005e7c7421 */ /* 0x002fca0000010100 */
[----:B------:R-:W1:Y:S01]  /*50d0*/  MUFU.EX2 R143, R143 ;  /* 0x0000008f008f7308 */ /* 0x000e620000000800 */
[----:B--2---:R-:W-:Y:S01]  /*50e0*/  FADD.FTZ R139, R139, 1 ;  /* 0x3f8000008b8b7421 */ /* 0x004fe20000010000 */
[----:B---3--:R-:W-:Y:S01]  /*50f0*/  FADD.FTZ R117, -R109, 1 ;  /* 0x3f8000006d757421 */ /* 0x008fe20000010100 */
[----:B----4-:R-:W-:Y:S01]  /*5100*/  FADD.FTZ R164, -R95, 1 ;  /* 0x3f8000005fa47421 */ /* 0x010fe20000010100 */
[----:B------:R-:W-:Y:S01]  /*5110*/  FADD.FTZ R153, R153, 1 ;  /* 0x3f80000099997421 */ /* 0x000fe20000010000 */
[----:B------:R-:W-:-:S03]  /*5120*/  FMUL.FTZ R154, R68, R157 ;  /* 0x0000009d449a7220 */ /* 0x000fc60000410000 */
[----:B------:R-:W2:Y:S01]  /*5130*/  MUFU.EX2 R151, R151 ;  /* 0x0000009700977308 */ /* 0x000ea20000000800 */
[----:B------:R-:W-:Y:S01]  /*5140*/  FMUL.FTZ R157, R155, -1.4426950216293334961 ;  /* 0xbfb8aa3b9b9d7820 */ /* 0x000fe20000410000 */
[----:B------:R-:W-:Y:S01]  /*5150*/  FFMA.FTZ R127, R127, R124, 1 ;  /* 0x3f8000007f7f7423 */ /* 0x000fe2000001007c */
[----:B------:R-:W-:Y:S01]  /*5160*/  FFMA.FTZ R38, R38, R117, 1 ;  /* 0x3f80000026267423 */ /* 0x000fe20000010075 */
[----:B------:R-:W-:Y:S01]  /*5170*/  FFMA.FTZ R124, R13, R164, 1 ;  /* 0x3f8000000d7c7423 */ /* 0x000fe200000100a4 */
[----:B------:R-:W-:-:S03]  /*5180*/  FADD.FTZ R117, R141, 1 ;  /* 0x3f8000008d757421 */ /* 0x000fc60000010000 */
[----:B------:R-:W3:Y:S01]  /*5190*/  MUFU.EX2 R149, R149 ;  /* 0x0000009500957308 */ /* 0x000ee20000000800 */
[----:B-----5:R-:W-:Y:S01]  /*51a0*/  FADD.FTZ R160, -R62, 1 ;  /* 0x3f8000003ea07421 */ /* 0x020fe20000010100 */
[----:B------:R-:W-:Y:S01]  /*51b0*/  FADD.FTZ R105, R26, R105 ;  /* 0x000000691a697221 */ /* 0x000fe20000010000 */
[----:B------:R-:W-:-:S05]  /*51c0*/  FADD.FTZ R133, R40, R133 ;  /* 0x0000008528857221 */ /* 0x000fca0000010000 */
[----:B------:R-:W4:Y:S01]  /*51d0*/  MUFU.RCP R101, R139 ;  /* 0x0000008b00657308 */ /* 0x000f220000001000 */
[----:B------:R-:W-:Y:S01]  /*51e0*/  FFMA.FTZ R39, R39, R160, 1 ;  /* 0x3f80000027277423 */ /* 0x000fe200000100a0 */
[----:B0-----:R-:W-:-:S06]  /*51f0*/  FADD.FTZ R160, -R99, 1 ;  /* 0x3f80000063a07421 */ /* 0x001fcc0000010100 */
[----:B------:R-:W0:Y:S01]  /*5200*/  MUFU.RCP R13, R153 ;  /* 0x00000099000d7308 */ /* 0x000e220000001000 */
[----:B-1----:R-:W-:Y:S01]  /*5210*/  FADD.FTZ R143, R143, 1 ;  /* 0x3f8000008f8f7421 */ /* 0x002fe20000010000 */
[----:B------:R-:W-:Y:S01]  /*5220*/  FMUL.FTZ R111, R22, R111 ;  /* 0x0000006f166f7220 */ /* 0x000fe20000410000 */
[----:B------:R-:W-:Y:S01]  /*5230*/  FMUL.FTZ R125, R12, R125 ;  /* 0x0000007d0c7d7220 */ /* 0x000fe20000410000 */
[----:B------:R-:W-:Y:S04]  /*5240*/  SHFL.BFLY PT, R22, R133, 0x1, 0x1f ;  /* 0x0c201f0085167f89 */ /* 0x000fe800000e0000 */
[----:B------:R-:W1:Y:S01]  /*5250*/  MUFU.EX2 R157, R157 ;  /* 0x0000009d009d7308 */ /* 0x000e620000000800 */
[----:B------:R-:W5:Y:S01]  /*5260*/  SHFL.BFLY PT, R12, R105, 0x1, 0x1f ;  /* 0x0c201f00690c7f89 */ /* 0x000f6200000e0000 */
[----:B------:R-:W-:-:S06]  /*5270*/  FFMA.FTZ R160, R115, R160, 1 ;  /* 0x3f80000073a07423 */ /* 0x000fcc00000100a0 */
[----:B------:R-:W5:Y:S01]  /*5280*/  MUFU.RCP R117, R117 ;  /* 0x0000007500757308 */ /* 0x000f620000001000 */
[----:B------:R-:W-:Y:S01]  /*5290*/  FMUL.FTZ R88, R68, R159 ;  /* 0x0000009f44587220 */ /* 0x000fe20000410000 */
[----:B--2---:R-:W-:Y:S01]  /*52a0*/  FADD.FTZ R151, R151, 1 ;  /* 0x3f80000097977421 */ /* 0x004fe20000010000 */
[----:B---3--:R-:W-:-:S05]  /*52b0*/  FADD.FTZ R123, R149, 1 ;  /* 0x3f800000957b7421 */ /* 0x008fca0000010000 */
[----:B------:R-:W2:Y:S01]  /*52c0*/  MUFU.RCP R115, R143 ;  /* 0x0000008f00737308 */ /* 0x000ea20000001000 */
[----:B------:R-:W-:Y:S01]  /*52d0*/  FFMA.FTZ R86, R87, R88, R86 ;  /* 0x0000005857567223 */ /* 0x000fe20000010056 */
[----:B----4-:R-:W-:Y:S01]  /*52e0*/  FADD.FTZ R164, -R101, 1 ;  /* 0x3f80000065a47421 */ /* 0x010fe20000010100 */
[----:B0-----:R-:W-:-:S05]  /*52f0*/  FADD.FTZ R137, -R13, 1 ;  /* 0x3f8000000d897421 */ /* 0x001fca0000010100 */
[----:B------:R-:W0:Y:S01]  /*5300*/  MUFU.RCP R118, R151 ;  /* 0x0000009700767308 */ /* 0x000e220000001000 */
[----:B------:R-:W-:Y:S01]  /*5310*/  FMUL.FTZ R158, R86, -1.4426950216293334961 ;  /* 0xbfb8aa3b569e7820 */ /* 0x000fe20000410000 */
[----:B------:R-:W-:Y:S01]  /*5320*/  FFMA.FTZ R164, R27, R164, 1 ;  /* 0x3f8000001ba47423 */ /* 0x000fe200000100a4 */
[----:B-1----:R-:W-:Y:S01]  /*5330*/  FADD.FTZ R27, R157, 1 ;  /* 0x3f8000009d1b7421 */ /* 0x002fe20000010000 */
[----:B------:R-:W-:Y:S01]  /*5340*/  FFMA.FTZ R14, R14, R137, 1 ;  /* 0x3f8000000e0e7423 */ /* 0x000fe20000010089 */
[----:B-----5:R-:W-:Y:S01]  /*5350*/  FADD.FTZ R131, -R117, 1 ;  /* 0x3f80000075837421 */ /* 0x020fe20000010100 */
[--C-:B------:R-:W-:Y:S02]  /*5360*/  HADD2.F32 R26, -RZ, R18.reuse.H0_H0 ;  /* 0x20000012ff1a7230 */ /* 0x100fe40000004100 */
[----:B------:R-:W1:Y:S01]  /*5370*/  MUFU.RCP R123, R123 ;  /* 0x0000007b007b7308 */ /* 0x000e620000001000 */
[----:B------:R-:W-:Y:S01]  /*5380*/  LOP3.LUT P0, RZ, R45, 0xfffffff7, RZ, 0xc0, !PT ;  /* 0xfffffff72dff7812 */ /* 0x000fe2000780c0ff */
[----:B------:R-:W-:-:S02]  /*5390*/  HADD2.F32 R18, -RZ, R18.H1_H1 ;  /* 0x30000012ff127230 */ /* 0x000fc40000004100 */
[----:B------:R-:W-:Y:S01]  /*53a0*/  FMUL.FTZ R14, R13, R14 ;  /* 0x0000000e0d0e7220 */ /* 0x000fe20000410000 */
[----:B------:R-:W-:Y:S02]  /*53b0*/  HADD2.F32 R13, -RZ, R19.H0_H0 ;  /* 0x20000013ff0d7230 */ /* 0x000fe40000004100 */
[----:B------:R-:W-:Y:S01]  /*53c0*/  FFMA.FTZ R28, R28, R131, 1 ;  /* 0x3f8000001c1c7423 */ /* 0x000fe20000010083 */
[----:B--2---:R-:W-:Y:S01]  /*53d0*/  FADD.FTZ R131, -R115, 1 ;  /* 0x3f80000073837421 */ /* 0x004fe20000010100 */
[----:B------:R-:W2:Y:S01]  /*53e0*/  MUFU.EX2 R158, R158 ;  /* 0x0000009e009e7308 */ /* 0x000ea20000000800 */
[----:B------:R-:W-:Y:S01]  /*53f0*/  UIADD3 UR5, UR5, 0x3480, URZ ;  /* 0x0000348005057890 */ /* 0x000fe2000fffe03f */
[----:B------:R-:W-:Y:S01]  /*5400*/  FMUL.FTZ R73, R18, R73 ;  /* 0x0000004912497220 */ /* 0x000fe20000410000 */
[----:B------:R-:W-:Y:S02]  /*5410*/  HADD2.F32 R18, -RZ, R21.H0_H0 ;  /* 0x20000015ff127230 */ /* 0x000fe40000004100 */
[----:B------:R-:W-:-:S03]  /*5420*/  FMUL.FTZ R76, R13, R76 ;  /* 0x0000004c0d4c7220 */ /* 0x000fc60000410000 */
[----:B------:R-:W3:Y:S01]  /*5430*/  MUFU.RCP R27, R27 ;  /* 0x0000001b001b7308 */ /* 0x000ee20000001000 */
[----:B------:R-:W-:Y:S01]  /*5440*/  FFMA.FTZ R29, R29, R131, 1 ;  /* 0x3f8000001d1d7423 */ /* 0x000fe20000010083 */
[----:B------:R-:W-:Y:S01]  /*5450*/  FADD.FTZ R12, R105, R12 ;  /* 0x0000000c690c7221 */ /* 0x000fe20000010000 */
[----:B------:R-:W-:Y:S01]  /*5460*/  FADD.FTZ R13, R133, R22 ;  /* 0x00000016850d7221 */ /* 0x000fe20000010000 */
[----:B------:R-:W-:Y:S01]  /*5470*/  ULEA UR5, UR7, UR5, 0x18 ;  /* 0x0000000507057291 */ /* 0x000fe2000f8ec03f */
[----:B0-----:R-:W-:Y:S01]  /*5480*/  FADD.FTZ R131, -R118, 1 ;  /* 0x3f80000076837421 */ /* 0x001fe20000010100 */
[----:B------:R-:W-:Y:S01]  /*5490*/  FMUL.FTZ R107, R18, R107 ;  /* 0x0000006b126b7220 */ /* 0x000fe20000410000 */
[----:B------:R-:W-:Y:S01]  /*54a0*/  @!P0 LOP3.LUT R18, R45, 0xfffffff8, RZ, 0xc0, !PT ;  /* 0xfffffff82d128812 */ /* 0x000fe200078ec0ff */
[----:B------:R-:W-:Y:S01]  /*54b0*/  @!P0 FMUL.FTZ R13, R13, 2.4414062863797880709e-05 ;  /* 0x37cccccd0d0d8820 */ /* 0x000fe20000410000 */
[----:B------:R-:W-:Y:S01]  /*54c0*/  @!P0 FMUL.FTZ R12, R12, 2.4414062863797880709e-05 ;  /* 0x37cccccd0c0c8820 */ /* 0x000fe20000410000 */
[----:B------:R-:W-:Y:S01]  /*54d0*/  FFMA.FTZ R37, R37, R131, 1 ;  /* 0x3f80000025257423 */ /* 0x000fe20000010083 */
[----:B-1----:R-:W-:-:S03]  /*54e0*/  FADD.FTZ R131, -R123, 1 ;  /* 0x3f8000007b837421 */ /* 0x002fc60000010100 */
[----:B------:R0:W-:Y:S01]  /*54f0*/  @!P0 STS.64 [R18+UR5], R12 ;  /* 0x0000000c12008988 */ /* 0x0001e20008000a05 */
[----:B------:R-:W-:Y:S01]  /*5500*/  FFMA.FTZ R147, R147, R131, 1 ;  /* 0x3f80000093937423 */ /* 0x000fe20000010083 */
[----:B--2---:R-:W-:Y:S01]  /*5510*/  FADD.FTZ R131, R158, 1 ;  /* 0x3f8000009e837421 */ /* 0x004fe20000010000 */
[----:B---3--:R-:W-:Y:S01]  /*5520*/  FADD.FTZ R158, -R27, 1 ;  /* 0x3f8000001b9e7421 */ /* 0x008fe20000010100 */
[----:B------:R-:W-:Y:S01]  /*5530*/  FFMA.FTZ R72, R89, R154, R72 ;  /* 0x0000009a59487223 */ /* 0x000fe20000010048 */
[----:B------:R-:W-:Y:S02]  /*5540*/  FMUL.FTZ R162, R23, R162 ;  /* 0x000000a217a27220 */ /* 0x000fe40000410000 */
[----:B------:R-:W-:Y:S01]  /*5550*/  FFMA.FTZ R158, R155, R158, 1 ;  /* 0x3f8000009b9e7423 */ /* 0x000fe2000001009e */
[----:B------:R-:W-:Y:S02]  /*5560*/  HADD2.F32 R40, -RZ, R19.H1_H1 ;  /* 0x30000013ff287230 */ /* 0x000fe40000004100 */
[----:B------:R-:W-:Y:S01]  /*5570*/  FMUL.FTZ R159, R72, -1.4426950216293334961 ;  /* 0xbfb8aa3b489f7820 */ /* 0x000fe20000410000 */
[----:B------:R-:W-:-:S02]  /*5580*/  HADD2.F32 R23, -RZ, R20.H0_H0 ;  /* 0x20000014ff177230 */ /* 0x000fc40000004100 */
[----:B------:R-:W-:Y:S01]  /*5590*/  FMUL.FTZ R158, R27, R158 ;  /* 0x0000009e1b9e7220 */ /* 0x000fe20000410000 */
[----:B------:R-:W-:Y:S02]  /*55a0*/  HADD2.F32 R19, -RZ, R20.H1_H1 ;  /* 0x30000014ff137230 */ /* 0x000fe40000004100 */
[----:B------:R-:W-:Y:S02]  /*55b0*/  HADD2.F32 R20, -RZ, R21.H1_H1 ;  /* 0x30000015ff147230 */ /* 0x000fe40000004100 */
[--C-:B------:R-:W-:Y:S02]  /*55c0*/  HADD2.F32 R21, -RZ, R16.reuse.H0_H0 ;  /* 0x20000010ff157230 */ /* 0x100fe40000004100 */
[----:B------:R-:W-:Y:S02]  /*55d0*/  HADD2.F32 R27, -RZ, R16.H1_H1 ;  /* 0x30000010ff1b7230 */ /* 0x000fe40000004100 */
[----:B------:R-:W-:Y:S01]  /*55e0*/  FMUL.FTZ R39, R62, R39 ;  /* 0x000000273e277220 */ /* 0x000fe20000410000 */
[----:B------:R-:W-:Y:S01]  /*55f0*/  HADD2.F32 R16, -RZ, R17.H0_H0 ;  /* 0x20000011ff107230 */ /* 0x000fe20000004100 */
[----:B------:R-:W1:Y:S01]  /*5600*/  MUFU.EX2 R159, R159 ;  /* 0x0000009f009f7308 */ /* 0x000e620000000800 */
[----:B------:R-:W-:-:S03]  /*5610*/  FMUL.FTZ R103, R106, R103 ;  /* 0x000000676a677220 */ /* 0x000fc60000410000 */
[----:B------:R-:W-:Y:S01]  /*5620*/  FMUL.FTZ R39, R16, R39 ;  /* 0x0000002710277220 */ /* 0x000fe20000410000 */
[----:B------:R-:W-:Y:S01]  /*5630*/  LEA R16, R59, UR5, 0x3 ;  /* 0x000000053b107c11 */ /* 0x000fe2000f8e18ff */
[----:B------:R-:W-:Y:S01]  /*5640*/  FMUL.FTZ R103, R20, R103 ;  /* 0x0000006714677220 */ /* 0x000fe20000410000 */
[----:B------:R-:W-:Y:S01]  /*5650*/  HADD2.F32 R20, -RZ, R17.H1_H1 ;  /* 0x30000011ff147230 */ /* 0x000fe20000004100 */
[----:B------:R-:W-:Y:S01]  /*5660*/  BAR.SYNC.DEFER_BLOCKING 0x0 ;  /* 0x0000000000007b1d */ /* 0x000fe20000010000 */
[----:B-1----:R-:W-:-:S05]  /*5670*/  FADD.FTZ R159, R159, 1 ;  /* 0x3f8000009f9f7421 */ /* 0x002fca0000010000 */
[----:B------:R-:W1:Y:S01]  /*5680*/  LDS.64 R16, [R16] ;  /* 0x0000000010107984 */ /* 0x000e620000000a00 */
[----:B------:R-:W2:Y:S01]  /*5690*/  MUFU.RCP R106, R159 ;  /* 0x0000009f006a7308 */ /* 0x000ea20000001000 */
[----:B------:R-:W-:Y:S01]  /*56a0*/  FMUL.FTZ R124, R95, R124 ;  /* 0x0000007c5f7c7220 */ /* 0x000fe20000410000 */
[----:B------:R-:W-:Y:S02]  /*56b0*/  HADD2.F32 R95, -RZ, R32.H1_H1 ;  /* 0x30000020ff5f7230 */ /* 0x000fe40000004100 */
[----:B------:R-:W-:Y:S01]  /*56c0*/  FMUL.FTZ R156, R41, R156 ;  /* 0x0000009c299c7220 */ /* 0x000fe20000410000 */
[----:B0-----:R-:W-:-:S03]  /*56d0*/  HADD2.F32 R12, -RZ, R31.H0_H0 ;  /* 0x2000001fff0c7230 */ /* 0x001fc60000004100 */
[----:B------:R-:W0:Y:S01]  /*56e0*/  MUFU.RCP R131, R131 ;  /* 0x0000008300837308 */ /* 0x000e220000001000 */
[----:B------:R-:W-:Y:S01]  /*56f0*/  FMUL.FTZ R127, R94, R127 ;  /* 0x0000007f5e7f7220 */ /* 0x000fe20000410000 */
[----:B------:R-:W-:Y:S01]  /*5700*/  FMUL.FTZ R160, R99, R160 ;  /* 0x000000a063a07220 */ /* 0x000fe20000410000 */
[----:B------:R-:W-:Y:S01]  /*5710*/  FMUL.FTZ R99, R95, R156 ;  /* 0x0000009c5f637220 */ /* 0x000fe20000410000 */
[--C-:B------:R-:W-:Y:S02]  /*5720*/  HADD2.F32 R95, -RZ, R33.reuse.H0_H0 ;  /* 0x20000021ff5f7230 */ /* 0x100fe40000004100 */
[----:B------:R-:W-:Y:S01]  /*5730*/  FMUL.FTZ R127, R12, R127 ;  /* 0x0000007f0c7f7220 */ /* 0x000fe20000410000 */
[----:B------:R-:W-:Y:S02]  /*5740*/  HADD2.F32 R33, -RZ, R33.H1_H1 ;  /* 0x30000021ff217230 */ /* 0x000fe40000004100 */
[----:B------:R-:W-:Y:S01]  /*5750*/  FMUL.FTZ R28, R117, R28 ;  /* 0x0000001c751c7220 */ /* 0x000fe20000410000 */
[----:B------:R-:W-:-:S02]  /*5760*/  HADD2.F32 R12, -RZ, R2.H0_H0 ;  /* 0x20000002ff0c7230 */ /* 0x000fc40000004100 */
[----:B--2---:R-:W-:Y:S01]  /*5770*/  FADD.FTZ R135, -R106, 1 ;  /* 0x3f8000006a877421 */ /* 0x004fe20000010100 */
[----:B------:R-:W-:Y:S02]  /*5780*/  HADD2.F32 R2, -RZ, R2.H1_H1 ;  /* 0x30000002ff027230 */ /* 0x000fe40000004100 */
[----:B------:R-:W-:Y:S01]  /*5790*/  FMUL.FTZ R37, R118, R37 ;  /* 0x0000002576257220 */ /* 0x000fe20000410000 */
[----:B------:R-:W-:Y:S01]  /*57a0*/  FADD.FTZ R137, -R129, 1 ;  /* 0x3f80000081897421 */ /* 0x000fe20000010100 */
[----:B------:R-:W-:Y:S01]  /*57b0*/  FFMA.FTZ R135, R72, R135, 1 ;  /* 0x3f80000048877423 */ /* 0x000fe20000010087 */
[----:B------:R-:W-:Y:S01]  /*57c0*/  FMUL.FTZ R164, R101, R164 ;  /* 0x000000a465a47220 */ /* 0x000fe20000410000 */
[----:B------:R-:W-:Y:S02]  /*57d0*/  HADD2.F32 R59, -RZ, R25.H0_H0 ;  /* 0x20000019ff3b7230 */ /* 0x000fe40000004100 */
[----:B------:R-:W-:Y:S01]  /*57e0*/  FMUL.FTZ R105, R33, R28 ;  /* 0x0000001c21697220 */ /* 0x000fe20000410000 */
[----:B------:R-:W-:Y:S01]  /*57f0*/  FMUL.FTZ R29, R115, R29 ;  /* 0x0000001d731d7220 */ /* 0x000fe20000410000 */
[----:B------:R-:W-:Y:S01]  /*5800*/  FMUL.FTZ R77, R40, R77 ;  /* 0x0000004d284d7220 */ /* 0x000fe20000410000 */
[----:B------:R-:W-:-:S02]  /*5810*/  HADD2.F32 R18, -RZ, R3.H0_H0 ;  /* 0x20000003ff127230 */ /* 0x000fc40000004100 */
[----:B------:R-:W-:Y:S01]  /*5820*/  FMUL.FTZ R33, R2, R37 ;  /* 0x0000002502217220 */ /* 0x000fe20000410000 */
[----:B------:R-:W-:Y:S01]  /*5830*/  FFMA.FTZ R74, R74, R137, 1 ;  /* 0x3f8000004a4a7423 */ /* 0x000fe20000010089 */
[----:B------:R-:W-:Y:S02]  /*5840*/  HADD2.F32 R3, -RZ, R3.H1_H1 ;  /* 0x30000003ff037230 */ /* 0x000fe40000004100 */
[----:B0-----:R-:W-:Y:S01]  /*5850*/  FADD.FTZ R137, -R131, 1 ;  /* 0x3f80000083897421 */ /* 0x001fe20000010100 */
[----:B------:R-:W-:Y:S02]  /*5860*/  HADD2.F32 R2, -RZ, R35.H0_H0 ;  /* 0x20000023ff027230 */ /* 0x000fe40000004100 */
[----:B------:R-:W-:Y:S01]  /*5870*/  FMUL.FTZ R135, R106, R135 ;  /* 0x000000876a877220 */ /* 0x000fe20000410000 */
[----:B------:R-:W-:Y:S01]  /*5880*/  FMUL.FTZ R111, R20, R111 ;  /* 0x0000006f146f7220 */ /* 0x000fe20000410000 */
[----:B------:R-:W-:Y:S01]  /*5890*/  FMUL.FTZ R75, R26, R75 ;  /* 0x0000004b1a4b7220 */ /* 0x000fe20000410000 */
[----:B------:R-:W-:-:S02]  /*58a0*/  HADD2.F32 R20, -RZ, R25.H1_H1 ;  /* 0x30000019ff147230 */ /* 0x000fc40000004100 */
[----:B------:R-:W-:Y:S01]  /*58b0*/  FMUL.FTZ R101, R95, R164 ;  /* 0x000000a45f657220 */ /* 0x000fe20000410000 */
[----:B------:R-:W-:Y:S02]  /*58c0*/  HADD2.F32 R41, -RZ, R24.H0_H0 ;  /* 0x20000018ff297230 */ /* 0x000fe40000004100 */
[----:B------:R-:W-:Y:S01]  /*58d0*/  FMUL.FTZ R25, R59, R162 ;  /* 0x000000a23b197220 */ /* 0x000fe20000410000 */
[----:B------:R-:W-:Y:S01]  /*58e0*/  FMUL.FTZ R95, R12, R29 ;  /* 0x0000001d0c5f7220 */ /* 0x000fe20000410000 */
[--C-:B-1----:R-:W-:Y:S01]  /*58f0*/  FFMA.FTZ R76, R89, R76, -R16.reuse ;  /* 0x0000004c594c7223 */ /* 0x102fe20000010810 */
[----:B------:R-:W-:Y:S01]  /*5900*/  FFMA.FTZ R77, R87, R77, -R16 ;  /* 0x0000004d574d7223 */ /* 0x000fe20000010810 */
[----:B------:R-:W-:Y:S01]  /*5910*/  FMUL.FTZ R38, R109, R38 ;  /* 0x000000266d267220 */ /* 0x000fe20000410000 */
[----:B------:R-:W-:Y:S02]  /*5920*/  HADD2.F32 R22, -RZ, R30.H0_H0 ;  /* 0x2000001eff167230 */ /* 0x000fe40000004100 */
[----:B------:R-:W-:Y:S01]  /*5930*/  FFMA.FTZ R86, R86, R137, 1 ;  /* 0x3f80000056567423 */ /* 0x000fe20000010089 */
[----:B------:R-:W-:-:S02]  /*5940*/  HADD2.F32 R59, -RZ, R32.H0_H0 ;  /* 0x20000020ff3b7230 */ /* 0x000fc40000004100 */
[----:B------:R-:W-:Y:S01]  /*5950*/  FMUL.FTZ R134, R97, R134 ;  /* 0x0000008661867220 */ /* 0x000fe20000410000 */
[----:B------:R-:W-:Y:S02]  /*5960*/  HADD2.F32 R29, -RZ, R34.H0_H0 ;  /* 0x20000022ff1d7230 */ /* 0x000fe40000004100 */
[----:B------:R-:W-:Y:S01]  /*5970*/  FMUL.FTZ R74, R129, R74 ;  /* 0x0000004a814a7220 */ /* 0x000fe20000410000 */
[----:B------:R-:W-:Y:S01]  /*5980*/  FMUL.FTZ R23, R23, R78 ;  /* 0x0000004e17177220 */ /* 0x000fe20000410000 */
[----:B------:R-:W-:Y:S02]  /*5990*/  HADD2.F32 R24, -RZ, R24.H1_H1 ;  /* 0x30000018ff187230 */ /* 0x000fe40000004100 */
[----:B------:R-:W-:Y:S01]  /*59a0*/  FMUL.FTZ R109, R3, R14 ;  /* 0x0000000e036d7220 */ /* 0x000fe20000410000 */
[----:B------:R-:W-:Y:S02]  /*59b0*/  HADD2.F32 R30, -RZ, R30.H1_H1 ;  /* 0x3000001eff1e7230 */ /* 0x000fe40000004100 */
[----:B------:R-:W-:Y:S01]  /*59c0*/  FMUL.FTZ R135, R2, R135 ;  /* 0x0000008702877220 */ /* 0x000fe20000410000 */
[----:B------:R-:W-:-:S02]  /*59d0*/  HADD2.F32 R37, -RZ, R34.H1_H1 ;  /* 0x30000022ff257230 */ /* 0x000fc40000004100 */
[----:B------:R-:W-:Y:S01]  /*59e0*/  FMUL.FTZ R113, R98, R113 ;  /* 0x0000007162717220 */ /* 0x000fe20000410000 */
[----:B------:R-:W-:Y:S01]  /*59f0*/  FMUL.FTZ R121, R90, R121 ;  /* 0x000000795a797220 */ /* 0x000fe20000410000 */
[--C-:B------:R-:W-:Y:S01]  /*5a00*/  FFMA.FTZ R2, R93, R75, -R16.reuse ;  /* 0x0000004b5d027223 */ /* 0x100fe20000010810 */
[--C-:B------:R-:W-:Y:S01]  /*5a10*/  FFMA.FTZ R73, R91, R73, -R16.reuse ;  /* 0x000000495b497223 */ /* 0x100fe20000010810 */
[----:B------:R-:W-:Y:S01]  /*5a20*/  FFMA.FTZ R14, R89, R107, -R16 ;  /* 0x0000006b590e7223 */ /* 0x000fe20000010810 */
[----:B------:R-:W-:Y:S01]  /*5a30*/  FMUL.FTZ R147, R123, R147 ;  /* 0x000000937b937220 */ /* 0x000fe20000410000 */
[----:B------:R-:W-:Y:S02]  /*5a40*/  HADD2.F32 R13, -RZ, R31.H1_H1 ;  /* 0x3000001fff0d7230 */ /* 0x000fe40000004100 */
[-C--:B------:R-:W-:Y:S01]  /*5a50*/  FFMA.FTZ R83, R83, -R17.reuse, R76 ;  /* 0x8000001153537223 */ /* 0x080fe2000001004c */
[----:B------:R-:W-:Y:S01]  /*5a60*/  FFMA.FTZ R77, R82, -R17, R77 ;  /* 0x80000011524d7223 */ /* 0x000fe2000001004d */
[----:B------:R-:W-:Y:S01]  /*5a70*/  FMUL.FTZ R119, R96, R119 ;  /* 0x0000007760777220 */ /* 0x000fe20000410000 */
[----:B------:R-:W-:Y:S01]  /*5a80*/  FMUL.FTZ R19, R19, R92 ;  /* 0x0000005c13137220 */ /* 0x000fe20000410000 */
[----:B------:R-:W-:Y:S01]  /*5a90*/  FMUL.FTZ R41, R41, R160 ;  /* 0x000000a029297220 */ /* 0x000fe20000410000 */
[----:B------:R-:W-:-:S02]  /*5aa0*/  HADD2.F32 R115, -RZ, R35.H1_H1 ;  /* 0x30000023ff737230 */ /* 0x000fc40000004100 */
[----:B------:R-:W-:Y:S01]  /*5ab0*/  FMUL.FTZ R86, R131, R86 ;  /* 0x0000005683567220 */ /* 0x000fe20000410000 */
[----:B------:R-:W-:Y:S01]  /*5ac0*/  FMUL.FTZ R21, R21, R112 ;  /* 0x0000007015157220 */ /* 0x000fe20000410000 */
[----:B------:R-:W-:Y:S01]  /*5ad0*/  FMUL.FTZ R125, R22, R125 ;  /* 0x0000007d167d7220 */ /* 0x000fe20000410000 */
[----:B------:R-:W-:Y:S01]  /*5ae0*/  FMUL.FTZ R59, R59, R134 ;  /* 0x000000863b3b7220 */ /* 0x000fe20000410000 */
[----:B------:R-:W-:Y:S01]  /*5af0*/  FMUL.FTZ R97, R29, R74 ;  /* 0x0000004a1d617220 */ /* 0x000fe20000410000 */
[--C-:B------:R-:W-:Y:S01]  /*5b00*/  FFMA.FTZ R12, R93, R23, -R16.reuse ;  /* 0x000000175d0c7223 */ /* 0x100fe20000010810 */
[----:B------:R-:W-:Y:S01]  /*5b10*/  FFMA.FTZ R103, R87, R103, -R16 ;  /* 0x0000006757677223 */ /* 0x000fe20000010810 */
[----:B------:R-:W-:Y:S01]  /*5b20*/  FMUL.FTZ R27, R27, R38 ;  /* 0x000000261b1b7220 */ /* 0x000fe20000410000 */
[----:B------:R-:W-:Y:S01]  /*5b30*/  FMUL.FTZ R113, R24, R113 ;  /* 0x0000007118717220 */ /* 0x000fe20000410000 */
[----:B------:R-:W-:Y:S01]  /*5b40*/  FMUL.FTZ R31, R30, R121 ;  /* 0x000000791e1f7220 */ /* 0x000fe20000410000 */
[----:B------:R-:W-:Y:S01]  /*5b50*/  FMUL.FTZ R35, R37, R158 ;  /* 0x0000009e25237220 */ /* 0x000fe20000410000 */
[-C--:B------:R-:W-:Y:S01]  /*5b60*/  FFMA.FTZ R85, R85, -R17.reuse, R2 ;  /* 0x8000001155557223 */ /* 0x080fe20000010002 */
[-C--:B------:R-:W-:Y:S01]  /*5b70*/  FFMA.FTZ R73, R84, -R17.reuse, R73 ;  /* 0x8000001154497223 */ /* 0x080fe20000010049 */
[----:B------:R-:W-:Y:S01]  /*5b80*/  FFMA.FTZ R79, R79, -R17, R14 ;  /* 0x800000114f4f7223 */ /* 0x000fe2000001000e */
[----:B------:R-:W-:Y:S01]  /*5b90*/  FMUL.FTZ R147, R18, R147 ;  /* 0x0000009312937220 */ /* 0x000fe20000410000 */
[C---:B------:R-:W-:Y:S01]  /*5ba0*/  FMUL.FTZ R83, R68.reuse, R83 ;  /* 0x0000005344537220 */ /* 0x040fe20000410000 */
[----:B------:R-:W-:Y:S01]  /*5bb0*/  FMUL.FTZ R14, R68, R77 ;  /* 0x0000004d440e7220 */ /* 0x000fe20000410000 */
[----:B------:R-:W-:Y:S01]  /*5bc0*/  FMUL.FTZ R119, R20, R119 ;  /* 0x0000007714777220 */ /* 0x000fe20000410000 */
[----:B------:R-:W-:Y:S01]  /*5bd0*/  FMUL.FTZ R13, R13, R124 ;  /* 0x0000007c0d0d7220 */ /* 0x000fe20000410000 */
[--C-:B------:R-:W-:Y:S01]  /*5be0*/  FFMA.FTZ R3, R93, R41, -R16.reuse ;  /* 0x000000295d037223 */ /* 0x100fe20000010810 */
[--C-:B------:R-:W-:Y:S01]  /*5bf0*/  FFMA.FTZ R19, R91, R19, -R16.reuse ;  /* 0x000000135b137223 */ /* 0x100fe20000010810 */
[----:B------:R-:W-:Y:S01]  /*5c00*/  FMUL.FTZ R115, R115, R86 ;  /* 0x0000005673737220 */ /* 0x000fe20000410000 */
[C-C-:B------:R-:W-:Y:S01]  /*5c10*/  FFMA.FTZ R21, R93.reuse, R21, -R16.reuse ;  /* 0x000000155d157223 */ /* 0x140fe20000010810 */
[C-C-:B------:R-:W-:Y:S01]  /*5c20*/  FFMA.FTZ R29, R93.reuse, R125, -R16.reuse ;  /* 0x0000007d5d1d7223 */ /* 0x140fe20000010810 */
[C-C-:B------:R-:W-:Y:S01]  /*5c30*/  FFMA.FTZ R37, R93.reuse, R59, -R16.reuse ;  /* 0x0000003b5d257223 */ /* 0x140fe20000010810 */
[C-C-:B------:R-:W-:Y:S01]  /*5c40*/  FFMA.FTZ R95, R93.reuse, R95, -R16.reuse ;  /* 0x0000005f5d5f7223 */ /* 0x140fe20000010810 */
[--C-:B------:R-:W-:Y:S01]  /*5c50*/  FFMA.FTZ R97, R93, R97, -R16.reuse ;  /* 0x000000615d617223 */ /* 0x100fe20000010810 */
[----:B------:R-:W-:Y:S01]  /*5c60*/  FFMA.FTZ R41, R91, R99, -R16 ;  /* 0x000000635b297223 */ /* 0x000fe20000010810 */
[-C--:B------:R-:W-:Y:S01]  /*5c70*/  FFMA.FTZ R81, R81, -R17.reuse, R12 ;  /* 0x8000001151517223 */ /* 0x080fe2000001000c */
[----:B------:R-:W-:Y:S01]  /*5c80*/  FFMA.FTZ R103, R104, -R17, R103 ;  /* 0x8000001168677223 */ /* 0x000fe20000010067 */
[C-C-:B------:R-:W-:Y:S01]  /*5c90*/  FFMA.FTZ R27, R91.reuse, R27, -R16.reuse ;  /* 0x0000001b5b1b7223 */ /* 0x140fe20000010810 */
[C-C-:B------:R-:W-:Y:S01]  /*5ca0*/  FFMA.FTZ R23, R91.reuse, R113, -R16.reuse ;  /* 0x000000715b177223 */ /* 0x140fe20000010810 */
[C-C-:B------:R-:W-:Y:S01]  /*5cb0*/  FFMA.FTZ R31, R91.reuse, R31, -R16.reuse ;  /* 0x0000001f5b1f7223 */ /* 0x140fe20000010810 */
[C-C-:B------:R-:W-:Y:S01]  /*5cc0*/  FFMA.FTZ R93, R91.reuse, R33, -R16.reuse ;  /* 0x000000215b5d7223 */ /* 0x140fe20000010810 */
[--C-:B------:R-:W-:Y:S01]  /*5cd0*/  FFMA.FTZ R99, R91, R35, -R16.reuse ;  /* 0x000000235b637223 */ /* 0x100fe20000010810 */
[C-C-:B------:R-:W-:Y:S01]  /*5ce0*/  FFMA.FTZ R59, R89.reuse, R101, -R16.reuse ;  /* 0x00000065593b7223 */ /* 0x140fe20000010810 */
[C---:B------:R-:W-:Y:S01]  /*5cf0*/  FMUL.FTZ R85, R68.reuse, R85 ;  /* 0x0000005544557220 */ /* 0x040fe20000410000 */
[----:B------:R-:W-:Y:S01]  /*5d00*/  FMUL.FTZ R12, R68, R73 ;  /* 0x00000049440c7220 */ /* 0x000fe20000410000 */
        /* <DEDUP_REMOVED lines=10> */
[----:B------:R-:W-:Y:S01]  /*5db0*/  FFMA.FTZ R19, R80, -R17, R19 ;  /* 0x8000001150137223 */ /* 0x000fe20000010013 */
[----:B------:R-:W-:Y:S01]  /*5dc0*/  IADD3 R2, P0, R53, UR12, RZ ;  /* 0x0000000c35027c10 */ /* 0x000fe2000ff1e0ff */
[----:B------:R-:W-:Y:S01]  /*5dd0*/  FFMA.FTZ R87, R87, R115, -R16 ;  /* 0x0000007357577223 */ /* 0x000fe20000010810 */
[----:B------:R-:W-:Y:S01]  /*5de0*/  F2FP.F16.F32.PACK_AB R83, R14, R83 ;  /* 0x000000530e53723e */ /* 0x000fe200000000ff */
[C---:B------:R-:W-:Y:S01]  /*5df0*/  FMUL.FTZ R79, R68.reuse, R79 ;  /* 0x0000004f444f7220 */ /* 0x040fe20000410000 */
[----:B------:R-:W-:Y:S01]  /*5e00*/  FMUL.FTZ R14, R68, R103 ;  /* 0x00000067440e7220 */ /* 0x000fe20000410000 */
[-C--:B------:R-:W-:Y:S01]  /*5e10*/  FFMA.FTZ R21, R102, -R17.reuse, R21 ;  /* 0x8000001166157223 */ /* 0x080fe20000010015 */
[-C--:B------:R-:W-:Y:S01]  /*5e20*/  FFMA.FTZ R27, R100, -R17.reuse, R27 ;  /* 0x80000011641b7223 */ /* 0x080fe2000001001b */
[----:B------:R-:W-:Y:S01]  /*5e30*/  FFMA.FTZ R13, R116, -R17, R3 ;  /* 0x80000011740d7223 */ /* 0x000fe20000010003 */
[----:B------:R-:W-:Y:S01]  /*5e40*/  F2FP.F16.F32.PACK_AB R85, R12, R85 ;  /* 0x000000550c55723e */ /* 0x000fe200000000ff */
[-C--:B------:R-:W-:Y:S01]  /*5e50*/  FFMA.FTZ R39, R108, -R17.reuse, R39 ;  /* 0x800000116c277223 */ /* 0x080fe20000010027 */
[----:B------:R-:W-:Y:S01]  /*5e60*/  FFMA.FTZ R111, R110, -R17, R111 ;  /* 0x800000116e6f7223 */ /* 0x000fe2000001006f */
[----:B------:R-:W-:Y:S01]  /*5e70*/  IADD3.X R3, R61, UR13, RZ, P0, !PT ;  /* 0x0000000d3d037c10 */ /* 0x000fe200087fe4ff */
        /* <DEDUP_REMOVED lines=21> */
[----:B------:R-:W-:Y:S01]  /*5fd0*/  IADD3 R60, P0, R60, UR12, RZ ;  /* 0x0000000c3c3c7c10 */ /* 0x000fe2000ff1e0ff */
[C---:B------:R-:W-:Y:S01]  /*5fe0*/  FMUL.FTZ R21, R68.reuse, R21 ;  /* 0x0000001544157220 */ /* 0x040fe20000410000 */
[C---:B------:R-:W-:Y:S01]  /*5ff0*/  FMUL.FTZ R16, R68.reuse, R27 ;  /* 0x0000001b44107220 */ /* 0x040fe20000410000 */
[----:B------:R-:W-:Y:S01]  /*6000*/  FMUL.FTZ R17, R68, R13 ;  /* 0x0000000d44117220 */ /* 0x000fe20000410000 */
[----:B------:R-:W-:Y:S01]  /*6010*/  F2FP.F16.F32.PACK_AB R79, R14, R79 ;  /* 0x0000004f0e4f723e */ /* 0x000fe200000000ff */
[C---:B------:R-:W-:Y:S01]  /*6020*/  FMUL.FTZ R39, R68.reuse, R39 ;  /* 0x0000002744277220 */ /* 0x040fe20000410000 */
[----:B------:R-:W-:Y:S01]  /*6030*/  PRMT R13, R85, 0x7632, R13 ;  /* 0x00007632550d7816 */ /* 0x000fe2000000000d */
[----:B------:R-:W-:Y:S01]  /*6040*/  FMUL.FTZ R18, R68, R111 ;  /* 0x0000006f44127220 */ /* 0x000fe20000410000 */
[----:B------:R-:W-:-:S02]  /*6050*/  PRMT R14, R83, 0x7632, R14 ;  /* 0x00007632530e7816 */ /* 0x000fc4000000000e */
[----:B------:R-:W-:Y:S02]  /*6060*/  F2FP.F16.F32.PACK_AB R81, R12, R81 ;  /* 0x000000510c51723e */ /* 0x000fe400000000ff */
[----:B------:R-:W-:Y:S02]  /*6070*/  IADD3.X R61, R58, UR13, RZ, P0, !PT ;  /* 0x0000000d3a3d7c10 */ /* 0x000fe400087fe4ff */
[----:B------:R-:W-:Y:S01]  /*6080*/  IADD3 R12, P0, R57, UR12, RZ ;  /* 0x0000000c390c7c10 */ /* 0x000fe2000ff1e0ff */
[----:B------:R-:W-:Y:S01]  /*6090*/  STG.E.U16 desc[UR8][R2.64], R85 ;  /* 0x0000005502007986 */ /* 0x000fe2000c101508 */
[----:B------:R-:W-:Y:S01]  /*60a0*/  F2FP.F16.F32.PACK_AB R21, R16, R21 ;  /* 0x000000151015723e */ /* 0x000fe200000000ff */
[----:B------:R-:W-:Y:S01]  /*60b0*/  FMUL.FTZ R20, R68, R23 ;  /* 0x0000001744147220 */ /* 0x000fe20000410000 */
[----:B------:R-:W-:Y:S01]  /*60c0*/  F2FP.F16.F32.PACK_AB R39, R18, R39 ;  /* 0x000000271227723e */ /* 0x000fe200000000ff */
[----:B------:R0:W-:Y:S01]  /*60d0*/  STG.E.U16 desc[UR8][R2.64+0x2], R13 ;  /* 0x0000020d02007986 */ /* 0x0001e2000c101508 */
[C---:B------:R-:W-:Y:S01]  /*60e0*/  FMUL.FTZ R25, R68.reuse, R25 ;  /* 0x0000001944197220 */ /* 0x040fe20000410000 */
[----:B------:R-:W-:-:S02]  /*60f0*/  FMUL.FTZ R22, R68, R119 ;  /* 0x0000007744167220 */ /* 0x000fc40000410000 */
[----:B------:R-:W-:Y:S01]  /*6100*/  STG.E.U16 desc[UR8][R2.64+0x4], R83 ;  /* 0x0000045302007986 */ /* 0x000fe2000c101508 */
[----:B------:R-:W-:-:S03]  /*6110*/  PRMT R19, R81, 0x7632, R19 ;  /* 0x0000763251137816 */ /* 0x000fc60000000013 */
[----:B------:R1:W-:Y:S01]  /*6120*/  STG.E.U16 desc[UR8][R2.64+0x6], R14 ;  /* 0x0000060e02007986 */ /* 0x0003e2000c101508 */
[----:B------:R-:W-:Y:S02]  /*6130*/  PRMT R16, R21, 0x7632, R16 ;  /* 0x0000763215107816 */ /* 0x000fe40000000010 */
[----:B0-----:R-:W-:Y:S01]  /*6140*/  IADD3.X R13, R56, UR13, RZ, P0, !PT ;  /* 0x0000000d380d7c10 */ /* 0x001fe200087fe4ff */
[----:B------:R-:W-:Y:S01]  /*6150*/  STG.E.U16 desc[UR8][R60.64], R81 ;  /* 0x000000513c007986 */ /* 0x000fe2000c101508 */
[----:B------:R-:W-:Y:S02]  /*6160*/  F2FP.F16.F32.PACK_AB R17, R20, R17 ;  /* 0x000000111411723e */ /* 0x000fe400000000ff */
[----:B-1----:R-:W-:Y:S02]  /*6170*/  PRMT R3, R79, 0x7632, R3 ;  /* 0x000076324f037816 */ /* 0x002fe40000000003 */
[----:B------:R-:W-:Y:S02]  /*6180*/  IADD3 R2, P0, R55, UR12, RZ ;  /* 0x0000000c37027c10 */ /* 0x000fe4000ff1e0ff */
[----:B------:R-:W-:Y:S01]  /*6190*/  PRMT R14, R39, 0x7632, R14 ;  /* 0x00007632270e7816 */ /* 0x000fe2000000000e */
[----:B------:R0:W-:Y:S01]  /*61a0*/  STG.E.U16 desc[UR8][R60.64+0x6], R3 ;  /* 0x000006033c007986 */ /* 0x0001e2000c101508 */
[----:B------:R-:W-:Y:S01]  /*61b0*/  F2FP.F16.F32.PACK_AB R25, R22, R25 ;  /* 0x000000191619723e */ /* 0x000fe200000000ff */
[C---:B------:R-:W-:Y:S01]  /*61c0*/  FMUL.FTZ R33, R68.reuse, R33 ;  /* 0x0000002144217220 */ /* 0x040fe20000410000 */
[C---:B------:R-:W-:Y:S01]  /*61d0*/  FMUL.FTZ R26, R68.reuse, R35 ;  /* 0x00000023441a7220 */ /* 0x040fe20000410000 */
[----:B------:R-:W-:Y:S01]  /*61e0*/  STG.E.U16 desc[UR8][R60.64+0x2], R19 ;  /* 0x000002133c007986 */ /* 0x000fe2000c101508 */
[C---:B------:R-:W-:Y:S01]  /*61f0*/  FMUL.FTZ R29, R68.reuse, R29 ;  /* 0x0000001d441d7220 */ /* 0x040fe20000410000 */
[----:B------:R-:W-:-:S02]  /*6200*/  FMUL.FTZ R24, R68, R31 ;  /* 0x0000001f44187220 */ /* 0x000fc40000410000 */
[----:B------:R-:W-:Y:S01]  /*6210*/  STG.E.U16 desc[UR8][R60.64+0x4], R79 ;  /* 0x0000044f3c007986 */ /* 0x000fe2000c101508 */
[----:B------:R-:W-:Y:S01]  /*6220*/  FMUL.FTZ R37, R68, R37 ;  /* 0x0000002544257220 */ /* 0x000fe20000410000 */
[----:B0-----:R-:W-:Y:S02]  /*6230*/  IADD3.X R3, R54, UR13, RZ, P0, !PT ;  /* 0x0000000d36037c10 */ /* 0x001fe400087fe4ff */
[----:B------:R0:W-:Y:S01]  /*6240*/  STG.E.U16 desc[UR8][R12.64+0x2], R16 ;  /* 0x000002100c007986 */ /* 0x0001e2000c101508 */
[C---:B------:R-:W-:Y:S01]  /*6250*/  FMUL.FTZ R28, R68.reuse, R41 ;  /* 0x00000029441c7220 */ /* 0x040fe20000410000 */
[----:B------:R-:W-:Y:S02]  /*6260*/  PRMT R18, R17, 0x7632, R18 ;  /* 0x0000763211127816 */ /* 0x000fe40000000012 */
[----:B------:R-:W-:Y:S01]  /*6270*/  STG.E.U16 desc[UR8][R12.64], R21 ;  /* 0x000000150c007986 */ /* 0x000fe2000c101508 */
[----:B------:R-:W-:-:S03]  /*6280*/  FMUL.FTZ R59, R68, R59 ;  /* 0x0000003b443b7220 */ /* 0x000fc60000410000 */
[----:B------:R-:W-:Y:S01]  /*6290*/  STG.E.U16 desc[UR8][R12.64+0x4], R39 ;  /* 0x000004270c007986 */ /* 0x000fe2000c101508 */
[----:B0-----:R-:W-:-:S03]  /*62a0*/  IADD3 R16, P0, R67, UR12, RZ ;  /* 0x0000000c43107c10 */ /* 0x001fc6000ff1e0ff */
[----:B------:R0:W-:Y:S01]  /*62b0*/  STG.E.U16 desc[UR8][R12.64+0x6], R14 ;  /* 0x0000060e0c007986 */ /* 0x0001e2000c101508 */
[----:B------:R-:W-:Y:S01]  /*62c0*/  FMUL.FTZ R30, R68, R75 ;  /* 0x0000004b441e7220 */ /* 0x000fe20000410000 */
[----:B------:R-:W-:Y:S02]  /*62d0*/  F2FP.F16.F32.PACK_AB R33, R26, R33 ;  /* 0x000000211a21723e */ /* 0x000fe400000000ff */
[----:B------:R1:W-:Y:S01]  /*62e0*/  STG.E.U16 desc[UR8][R2.64], R17 ;  /* 0x0000001102007986 */ /* 0x0003e2000c101508 */
[C---:B------:R-:W-:Y:S01]  /*62f0*/  FMUL.FTZ R91, R68.reuse, R91 ;  /* 0x0000005b445b7220 */ /* 0x040fe20000410000 */
[----:B------:R-:W-:Y:S01]  /*6300*/  FMUL.FTZ R34, R68, R89 ;  /* 0x0000005944227220 */ /* 0x000fe20000410000 */
[----:B------:R-:W-:Y:S02]  /*6310*/  F2FP.F16.F32.PACK_AB R29, R24, R29 ;  /* 0x0000001d181d723e */ /* 0x000fe400000000ff */
[----:B0-----:R-:W-:Y:S01]  /*6320*/  PRMT R13, R25, 0x7632, R13 ;  /* 0x00007632190d7816 */ /* 0x001fe2000000000d */
[----:B------:R-:W-:Y:S01]  /*6330*/  STG.E.U16 desc[UR8][R2.64+0x2], R18 ;  /* 0x0000021202007986 */ /* 0x000fe2000c101508 */
[----:B------:R-:W-:-:S02]  /*6340*/  F2FP.F16.F32.PACK_AB R37, R28, R37 ;  /* 0x000000251c25723e */ /* 0x000fc400000000ff */
[----:B-1----:R-:W-:Y:S02]  /*6350*/  IADD3.X R17, R65, UR13, RZ, P0, !PT ;  /* 0x0000000d41117c10 */ /* 0x002fe400087fe4ff */
[----:B------:R-:W-:Y:S01]  /*6360*/  IADD3 R66, P0, R66, UR12, RZ ;  /* 0x0000000c42427c10 */ /* 0x000fe2000ff1e0ff */
[----:B------:R-:W-:Y:S01]  /*6370*/  STG.E.U16 desc[UR8][R2.64+0x4], R25 ;  /* 0x0000041902007986 */ /* 0x000fe2000c101508 */
[----:B------:R-:W-:-:S03]  /*6380*/  PRMT R12, R29, 0x7632, R12 ;  /* 0x000076321d0c7816 */ /* 0x000fc6000000000c */
[----:B------:R0:W-:Y:S01]  /*6390*/  STG.E.U16 desc[UR8][R2.64+0x6], R13 ;  /* 0x0000060d02007986 */ /* 0x0001e2000c101508 */
[----:B------:R-:W-:Y:S01]  /*63a0*/  IADD3.X R67, R63, UR13, RZ, P0, !PT ;  /* 0x0000000d3f437c10 */ /* 0x000fe200087fe4ff */
[----:B------:R-:W-:Y:S01]  /*63b0*/  FMUL.FTZ R95, R68, R95 ;  /* 0x0000005f445f7220 */ /* 0x000fe20000410000 */
[----:B------:R-:W-:Y:S01]  /*63c0*/  F2FP.F16.F32.PACK_AB R59, R30, R59 ;  /* 0x0000003b1e3b723e */ /* 0x000fe200000000ff */
[C---:B------:R-:W-:Y:S01]  /*63d0*/  FMUL.FTZ R32, R68.reuse, R93 ;  /* 0x0000005d44207220 */ /* 0x040fe20000410000 */
[C---:B------:R-:W-:Y:S01]  /*63e0*/  FMUL.FTZ R97, R68.reuse, R97 ;  /* 0x0000006144617220 */ /* 0x040fe20000410000 */
[C---:B------:R-:W-:Y:S01]  /*63f0*/  FMUL.FTZ R36, R68.reuse, R99 ;  /* 0x0000006344247220 */ /* 0x040fe20000410000 */
[----:B------:R-:W-:Y:S01]  /*6400*/  FMUL.FTZ R101, R68, R101 ;  /* 0x0000006544657220 */ /* 0x000fe20000410000 */
[----:B------:R-:W-:Y:S01]  /*6410*/  IADD3 R64, P0, R64, UR12, RZ ;  /* 0x0000000c40407c10 */ /* 0x000fe2000ff1e0ff */
[----:B------:R-:W-:Y:S01]  /*6420*/  FMUL.FTZ R68, R68, R87 ;  /* 0x0000005744447220 */ /* 0x000fe20000410000 */
[----:B------:R-:W-:-:S02]  /*6430*/  F2FP.F16.F32.PACK_AB R91, R34, R91 ;  /* 0x0000005b225b723e */ /* 0x000fc400000000ff */
[----:B0-----:R-:W-:Y:S02]  /*6440*/  PRMT R3, R33, 0x7632, R3 ;  /* 0x0000763221037816 */ /* 0x001fe40000000003 */
[----:B------:R-:W-:Y:S01]  /*6450*/  PRMT R2, R37, 0x7632, R2 ;  /* 0x0000763225027816 */ /* 0x000fe20000000002 */
[----:B------:R0:W-:Y:S01]  /*6460*/  STG.E.U16 desc[UR8][R16.64+0x4], R33 ;  /* 0x0000042110007986 */ /* 0x0001e2000c101508 */
[----:B------:R-:W-:-:S03]  /*6470*/  IADD3.X R65, R15, UR13, RZ, P0, !PT ;  /* 0x0000000d0f417c10 */ /* 0x000fc600087fe4ff */
[----:B------:R1:W-:Y:S01]  /*6480*/  STG.E.U16 desc[UR8][R16.64+0x6], R3 ;  /* 0x0000060310007986 */ /* 0x0003e2000c101508 */
[----:B------:R-:W-:-:S03]  /*6490*/  F2FP.F16.F32.PACK_AB R95, R32, R95 ;  /* 0x0000005f205f723e */ /* 0x000fc600000000ff */
[----:B------:R-:W-:Y:S01]  /*64a0*/  STG.E.U16 desc[UR8][R16.64], R29 ;  /* 0x0000001d10007986 */ /* 0x000fe2000c101508 */
[----:B------:R-:W-:Y:S02]  /*64b0*/  F2FP.F16.F32.PACK_AB R97, R36, R97 ;  /* 0x000000612461723e */ /* 0x000fe400000000ff */
[----:B0-----:R-:W-:Y:S01]  /*64c0*/  PRMT R33, R59, 0x7632, R33 ;  /* 0x000076323b217816 */ /* 0x001fe20000000021 */
[----:B------:R-:W-:Y:S01]  /*64d0*/  STG.E.U16 desc[UR8][R16.64+0x2], R12 ;  /* 0x0000020c10007986 */ /* 0x000fe2000c101508 */
[----:B------:R-:W-:Y:S02]  /*64e0*/  F2FP.F16.F32.PACK_AB R101, R68, R101 ;  /* 0x000000654465723e */ /* 0x000fe400000000ff */
[----:B-1----:R-:W-:Y:S01]  /*64f0*/  PRMT R3, R91, 0x7632, R3 ;  /* 0x000076325b037816 */ /* 0x002fe20000000003 */
[----:B------:R0:W-:Y:S01]  /*6500*/  STG.E.U16 desc[UR8][R66.64+0x2], R2 ;  /* 0x0000020242007986 */ /* 0x0001e2000c101508 */
[----:B------:R-:W-:-:S03]  /*6510*/  PRMT R32, R95, 0x7632, R32 ;  /* 0x000076325f207816 */ /* 0x000fc60000000020 */
[----:B------:R-:W-:Y:S01]  /*6520*/  STG.E.U16 desc[UR8][R66.64], R37 ;  /* 0x0000002542007986 */ /* 0x000fe2000c101508 */
[----:B------:R-:W-:-:S03]  /*6530*/  PRMT R13, R101, 0x7632, R13 ;  /* 0x00007632650d7816 */ /* 0x000fc6000000000d */
[----:B------:R-:W-:Y:S01]  /*6540*/  STG.E.U16 desc[UR8][R66.64+0x4], R59 ;  /* 0x0000043b42007986 */ /* 0x000fe2000c101508 */
[----:B0-----:R-:W-:-:S03]  /*6550*/  IADD3 R2, P0, R70, UR12, RZ ;  /* 0x0000000c46027c10 */ /* 0x001fc6000ff1e0ff */
[----:B------:R-:W-:Y:S01]  /*6560*/  STG.E.U16 desc[UR8][R66.64+0x6], R33 ;  /* 0x0000062142007986 */ /* 0x000fe2000c101508 */
[----:B------:R-:W-:-:S03]  /*6570*/  PRMT R12, R97, 0x7632, R12 ;  /* 0x00007632610c7816 */ /* 0x000fc6000000000c */
[----:B------:R0:W-:Y:S04]  /*6580*/  STG.E.U16 desc[UR8][R64.64+0x6], R3 ;  /* 0x0000060340007986 */ /* 0x0001e8000c101508 */
[----:B------:R1:W-:Y:S04]  /*6590*/  STG.E.U16 desc[UR8][R64.64], R95 ;  /* 0x0000005f40007986 */ /* 0x0003e8000c101508 */
[----:B------:R1:W-:Y:S01]  /*65a0*/  STG.E.U16 desc[UR8][R64.64+0x2], R32 ;  /* 0x0000022040007986 */ /* 0x0003e2000c101508 */
[----:B0-----:R-:W-:-:S03]  /*65b0*/  IADD3.X R3, R69, UR13, RZ, P0, !PT ;  /* 0x0000000d45037c10 */ /* 0x001fc600087fe4ff */
[----:B------:R1:W-:Y:S01]  /*65c0*/  STG.E.U16 desc[UR8][R64.64+0x4], R91 ;  /* 0x0000045b40007986 */ /* 0x0003e2000c101508 */
[----:B------:R-:W-:-:S03]  /*65d0*/  ISETP.GE.U32.AND P0, PT, R0, UR10, PT ;  /* 0x0000000a00007c0c */ /* 0x000fc6000bf06070 */
[----:B------:R1:W-:Y:S04]  /*65e0*/  STG.E.U16 desc[UR8][R2.64], R97 ;  /* 0x0000006102007986 */ /* 0x0003e8000c101508 */
[----:B------:R1:W-:Y:S04]  /*65f0*/  STG.E.U16 desc[UR8][R2.64+0x2], R12 ;  /* 0x0000020c02007986 */ /* 0x0003e8000c101508 */
[----:B------:R1:W-:Y:S04]  /*6600*/  STG.E.U16 desc[UR8][R2.64+0x4], R101 ;  /* 0x0000046502007986 */ /* 0x0003e8000c101508 */
[----:B------:R1:W-:Y:S01]  /*6610*/  STG.E.U16 desc[UR8][R2.64+0x6], R13 ;  /* 0x0000060d02007986 */ /* 0x0003e2000c101508 */
[----:B------:R-:W-:Y:S01]  /*6620*/  ISETP.GE.AND.EX P0, PT, R71, UR6, PT, P0 ;  /* 0x0000000647007c0c */ /* 0x000fe2000bf06300 */
[----:B------:R-:W-:Y:S01]  /*6630*/  ULOP3.LUT UR4, UR4, 0x1, URZ, 0x3c, !UPT ;  /* 0x0000000104047892 */ /* 0x000fe2000f8e3c3f */
[----:B------:R-:W-:-:S11]  /*6640*/  MOV R62, R0 ;  /* 0x00000000003e7202 */ /* 0x000fd60000000f00 */
[----:B-1----:R-:W-:Y:S05]  /*6650*/  @!P0 BRA `(.L_x_2850) ;  /* 0xffffff9c00ac8947 */ /* 0x002fea000383ffff */
.L_x_2837:
        /* <DEDUP_REMOVED lines=68> */
.L_x_2867:
        /* <DEDUP_REMOVED lines=42> */
.L_x_2854:
[----:B------:R-:W-:Y:S05]  /*6d40*/  BSYNC B1 ;  /* 0x0000000000017941 */ /* 0x000fea0003800000 */
.L_x_2853:
        /* <DEDUP_REMOVED lines=21> */
.L_x_2857:
        /* <DEDUP_REMOVED lines=55> */
.L_x_2856:
[----:B------:R-:W-:Y:S05]  /*7210*/  BSYNC B1 ;  /* 0x0000000000017941 */ /* 0x000fea0003800000 */
.L_x_2855:
        /* <DEDUP_REMOVED lines=35> */
.L_x_2859:
[----:B------:R-:W-:Y:S05]  /*7450*/  BSYNC B1 ;  /* 0x0000000000017941 */ /* 0x000fea0003800000 */
.L_x_2858:
        /* <DEDUP_REMOVED lines=15> */
.L_x_2852:
[----:B------:R-:W-:Y:S05]  /*7550*/  BSYNC B0 ;  /* 0x0000000000007941 */ /* 0x000fea0003800000 */
.L_x_2851:
        /* <DEDUP_REMOVED lines=44> */
.L_x_2876:
        /* <DEDUP_REMOVED lines=43> */
.L_x_2886:
[----:B---3--:R-:W-:Y:S01]  /*7ad0*/  FADD.FTZ R26, R21, R26 ;  /* 0x0000001a151a7221 */ /* 0x008fe20000010000 */
        /* <DEDUP_REMOVED lines=41> */
.L_x_2896:
[----:B---3--:R-:W-:Y:S01]  /*7d70*/  FADD.FTZ R26, R21, R26 ;  /* 0x0000001a151a7221 */ /* 0x008fe20000010000 */
[----:B------:R-:W-:-:S04]  /*7d80*/  @!P1 F2FP.F16.F32.PACK_AB R21, RZ, R31 ;  /* 0x0000001fff15923e */ /* 0x000fc800000000ff */
[----:B------:R-:W-:Y:S02]  /*7d90*/  PRMT R27, R21, 0x7610, R27 ;  /* 0x00007610151b7816 */ /* 0x000fe4000000001b */
[----:B------:R-:W-:Y:S02]  /*7da0*/  @!P1 F2FP.F16.F32.PACK_AB R26, RZ, R26 ;  /* 0x0000001aff1a923e */ /* 0x000fe400000000ff */
[----:B------:R-:W-:Y:S01]  /*7db0*/  MOV R21, R14 ;  /* 0x0000000e00157202 */ /* 0x000fe20000000f00 */
[----:B------:R2:W-:Y:S04]  /*7dc0*/  @!P1 STG.E.U16 desc[UR8][R22.64+0x50], R27 ;  /* 0x0000501b16009986 */ /* 0x0005e8000c101508 */
[----:B------:R2:W-:Y:S02]  /*7dd0*/  @!P1 STG.E.U16 desc[UR8][R24.64+0x50], R26 ;  /* 0x0000501a18009986 */ /* 0x0005e4000c101508 */
.L_x_2862:
[----:B------:R-:W-:Y:S05]  /*7de0*/  BSYNC B0 ;  /* 0x0000000000007941 */ /* 0x000fea0003800000 */
.L_x_2861:
        /* <DEDUP_REMOVED lines=128> */
[----:B0-----:R-:W-:Y:S01]  /*85f0*/  FADD.FTZ R26, R32, R31 ;  /* 0x0000001f201a7221 */ /* 0x001fe20000010000 */
[----:B------:R-:W-:Y:S02]  /*8600*/  @!P0 F2FP.F16.F32.PACK_AB R21, RZ, R21 ;  /* 0x00000015ff15823e */ /* 0x000fe400000000ff */
[----:B------:R-:W-:Y:S01]  /*8610*/  MOV R30, 0xffff ;  /* 0x0000ffff001e7802 */ /* 0x000fe20000000f00 */
[----:B-1----:R-:W-:Y:S01]  /*8620*/  FADD.FTZ R27, R40, R37 ;  /* 0x00000025281b7221 */ /* 0x002fe20000010000 */
[----:B------:R0:W-:Y:S01]  /*8630*/  @!P0 STG.E.U16 desc[UR8][R22.64], R29 ;  /* 0x0000001d16008986 */ /* 0x0001e2000c101508 */
[----:B------:R-:W-:Y:S01]  /*8640*/  @!P0 F2FP.F16.F32.PACK_AB R26, RZ, R26 ;  /* 0x0000001aff1a823e */ /* 0x000fe200000000ff */
[----:B--2---:R-:W-:-:S02]  /*8650*/  FADD.FTZ R28, R38, R39 ;  /* 0x00000027261c7221 */ /* 0x004fc40000010000 */
[----:B------:R-:W-:Y:S01]  /*8660*/  @!P0 F2FP.F16.F32.PACK_AB R27, RZ, R27 ;  /* 0x0000001bff1b823e */ /* 0x000fe200000000ff */
[----:B------:R-:W-:Y:S01]  /*8670*/  @!P0 STG.E.U16 desc[UR8][R24.64], R45 ;  /* 0x0000002d18008986 */ /* 0x000fe2000c101508 */
[----:B---3--:R-:W-:Y:S01]  /*8680*/  FADD.FTZ R41, R41, R44 ;  /* 0x0000002c29297221 */ /* 0x008fe20000010000 */
[----:B------:R-:W-:Y:S01]  /*8690*/  @!P0 F2FP.F16.F32.PACK_AB R28, RZ, R28 ;  /* 0x0000001cff1c823e */ /* 0x000fe200000000ff */
        /* <DEDUP_REMOVED lines=10> */
.L_x_2930:
[----:B-12---:R-:W-:Y:S01]  /*8740*/  FADD.FTZ R26, R42, R21 ;  /* 0x000000152a1a7221 */ /* 0x006fe20000010000 */
[----:B------:R-:W-:-:S04]  /*8750*/  @!P0 F2FP.F16.F32.PACK_AB R21, RZ, R30 ;  /* 0x0000001eff15823e */ /* 0x000fc800000000ff */
[----:B------:R-:W-:Y:S01]  /*8760*/  @!P0 F2FP.F16.F32.PACK_AB R26, RZ, R26 ;  /* 0x0000001aff1a823e */ /* 0x000fe200000000ff */
[----:B------:R3:W-:Y:S04]  /*8770*/  @!P0 STG.E.U16 desc[UR8][R22.64+0x78], R21 ;  /* 0x0000781516008986 */ /* 0x0007e8000c101508 */
[----:B------:R3:W-:Y:S02]  /*8780*/  @!P0 STG.E.U16 desc[UR8][R24.64+0x78], R26 ;  /* 0x0000781a18008986 */ /* 0x0007e4000c101508 */
.L_x_2860:
[----:B------:R-:W-:Y:S05]  /*8790*/  WARPSYNC.ALL ;  /* 0x0000000000007948 */ /* 0x000fea0003800000 */
[----:B------:R-:W-:Y:S01]  /*87a0*/  IADD3 R18, R18, 0x200, RZ ;  /* 0x0000020012127810 */ /* 0x000fe20007ffe0ff */
[----:B------:R-:W-:Y:S03]  /*87b0*/  BAR.SYNC.DEFER_BLOCKING 0x0 ;  /* 0x0000000000007b1d */ /* 0x000fe60000010000 */
[----:B------:R-:W-:-:S13]  /*87c0*/  ISETP.GE.AND P0, PT, R18, R6, PT ;  /* 0x000000061200720c */ /* 0x000fda0003f06270 */
[----:B------:R-:W-:Y:S05]  /*87d0*/  @!P0 BRA `(.L_x_2867) ;  /* 0xffffffe000b08947 */ /* 0x000fea000383ffff */
[----:B------:R-:W-:Y:S05]  /*87e0*/  EXIT ;  /* 0x000000000000794d */ /* 0x000fea0003800000 */
.L_x_2863:
[----:B-1----:R-:W-:Y:S02]  /*87f0*/  MOV R48, R21 ;  /* 0x0000001500307202 */ /* 0x002fe40000000f00 */
[----:B------:R-:W-:Y:S02]  /*8800*/  MOV R49, 0x8 ;  /* 0x0000000800317802 */ /* 0x000fe40000000f00 */
[----:B------:R-:W-:Y:S02]  /*8810*/  MOV R50, 0x101f ;  /* 0x0000101f00327802 */ /* 0x000fe40000000f00 */
[----:B------:R-:W-:-:S07]  /*8820*/  MOV R47, 0xffff ;  /* 0x0000ffff002f7802 */ /* 0x000fce0000000f00 */
[----:B0-2---:R-:W-:Y:S05]  /*8830*/  WARPSYNC.COLLECTIVE R47, `(.L_x_2868) ;  /* 0x000000002f087348 */ /* 0x005fea0003c00000 */
[----:B------:R1:W3:Y:S02]  /*8840*/  SHFL.BFLY P2, R45, R48, R49, R50 ;  /* 0x0c000031302d7389 */ /* 0x0002e40000040032 */
[----:B0123--:R-:W-:Y:S01]  /*8850*/  ENDCOLLECTIVE ;  /* 0x000000000000791b */ /* 0x00ffe20003800000 */
.L_x_2868:
[----:B------:R-:W-:Y:S02]  /*8860*/  MOV R48, R22 ;  /* 0x0000001600307202 */ /* 0x000fe40000000f00 */
[----:B------:R-:W-:-:S07]  /*8870*/  MOV R24, R45 ;  /* 0x0000002d00187202 */ /* 0x000fce0000000f00 */
[----:B------:R-:W-:Y:S05]  /*8880*/  WARPSYNC.COLLECTIVE R47, `(.L_x_2869) ;  /* 0x000000002f087348 */ /* 0x000fea0003c00000 */
[----:B------:R0:W1:Y:S02]  /*8890*/  SHFL.BFLY P2, R45, R48, R49, R50 ;  /* 0x0c000031302d7389 */ /* 0x0000640000040032 */
[----:B01----:R-:W-:Y:S01]  /*88a0*/  ENDCOLLECTIVE ;  /* 0x000000000000791b */ /* 0x003fe20003800000 */
.L_x_2869:
[----:B------:R-:W-:-:S05]  /*88b0*/  FADD.FTZ R24, R24, R21 ;  /* 0x0000001518187221 */ /* 0x000fca0000010000 */
[----:B------:R-:W-:Y:S02]  /*88c0*/  MOV R48, R24 ;  /* 0x0000001800307202 */ /* 0x000fe40000000f00 */
[----:B------:R-:W-:Y:S02]  /*88d0*/  MOV R49, 0x4 ;  /* 0x0000000400317802 */ /* 0x000fe40000000f00 */
[----:B------:R-:W-:-:S07]  /*88e0*/  MOV R23, R45 ;  /* 0x0000002d00177202 */ /* 0x000fce0000000f00 */
[----:B------:R-:W-:Y:S05]  /*88f0*/  WARPSYNC.COLLECTIVE R47, `(.L_x_2870) ;  /* 0x000000002f087348 */ /* 0x000fea0003c00000 */
[----:B------:R0:W1:Y:S02]  /*8900*/  SHFL.BFLY P2, R45, R48, R49, R50 ;  /* 0x0c000031302d7389 */ /* 0x0000640000040032 */
[----:B01----:R-:W-:Y:S01]  /*8910*/  ENDCOLLECTIVE ;  /* 0x000000000000791b */ /* 0x003fe20003800000 */
.L_x_2870:
[----:B------:R-:W-:-:S05]  /*8920*/  FADD.FTZ R23, R23, R22 ;  /* 0x0000001617177221 */ /* 0x000fca0000010000 */
[----:B------:R-:W-:Y:S02]  /*8930*/  MOV R48, R23 ;  /* 0x0000001700307202 */ /* 0x000fe40000000f00 */
[----:B------:R-:W-:-:S07]  /*8940*/  MOV R25, R45 ;  /* 0x0000002d00197202 */ /* 0x000fce0000000f00 */
[----:B------:R-:W-:Y:S05]  /*8950*/  WARPSYNC.COLLECTIVE R47, `(.L_x_2871) ;  /* 0x000000002f087348 */ /* 0x000fea0003c00000 */
[----:B------:R0:W1:Y:S02]  /*8960*/  SHFL.BFLY P2, R45, R48, R49, R50 ;  /* 0x0c000031302d7389 */ /* 0x0000640000040032 */
[----:B01----:R-:W-:Y:S01]  /*8970*/  ENDCOLLECTIVE ;  /* 0x000000000000791b */ /* 0x003fe20003800000 */
.L_x_2871:
[----:B------:R-:W-:-:S05]  /*8980*/  FADD.FTZ R25, R24, R25 ;  /* 0x0000001918197221 */ /* 0x000fca0000010000 */
[----:B------:R-:W-:Y:S02]  /*8990*/  MOV R48, R25 ;  /* 0x0000001900307202 */ /* 0x000fe40000000f00 */
[----:B------:R-:W-:Y:S02]  /*89a0*/  MOV R49, 0x2 ;  /* 0x0000000200317802 */ /* 0x000fe40000000f00 */
[----:B------:R-:W-:-:S07]  /*89b0*/  MOV R26, R45 ;  /* 0x0000002d001a7202 */ /* 0x000fce0000000f00 */
[----:B------:R-:W-:Y:S05]  /*89c0*/  WARPSYNC.COLLECTIVE R47, `(.L_x_2872) ;  /* 0x000000002f087348 */ /* 0x000fea0003c00000 */
[----:B------:R0:W1:Y:S02]  /*89d0*/  SHFL.BFLY P2, R45, R48, R49, R50 ;  /* 0x0c000031302d7389 */ /* 0x0000640000040032 */
[----:B01----:R-:W-:Y:S01]  /*89e0*/  ENDCOLLECTIVE ;  /* 0x000000000000791b */ /* 0x003fe20003800000 */
.L_x_2872:
[----:B------:R-:W-:-:S05]  /*89f0*/  FADD.FTZ R26, R23, R26 ;  /* 0x0000001a171a7221 */ /* 0x000fca0000010000 */
[----:B------:R-:W-:Y:S02]  /*8a00*/  MOV R48, R26 ;  /* 0x0000001a00307202 */ /* 0x000fe40000000f00 */
[----:B------:R-:W-:-:S07]  /*8a10*/  MOV R28, R45 ;  /* 0x0000002d001c7202 */ /* 0x000fce0000000f00 */
[----:B------:R-:W-:Y:S05]  /*8a20*/  WARPSYNC.COLLECTIVE R47, `(.L_x_2873) ;  /* 0x000000002f087348 */ /* 0x000fea0003c00000 */
[----:B------:R0:W1:Y:S02]  /*8a30*/  SHFL.BFLY P2, R45, R48, R49, R50 ;  /* 0x0c000031302d7389 */ /* 0x0000640000040032 */
[----:B01----:R-:W-:Y:S01]  /*8a40*/  ENDCOLLECTIVE ;  /* 0x000000000000791b */ /* 0x003fe20003800000 */
.L_x_2873:
[----:B------:R-:W-:-:S05]  /*8a50*/  FADD.FTZ R28, R25, R28 ;  /* 0x0000001c191c7221 */ /* 0x000fca0000010000 */
[----:B------:R-:W-:Y:S02]  /*8a60*/  MOV R48, R28 ;  /* 0x0000001c00307202 */ /* 0x000fe40000000f00 */
[----:B------:R-:W-:Y:S02]  /*8a70*/  MOV R49, 0x1 ;  /* 0x0000000100317802 */ /* 0x000fe40000000f00 */
[----:B------:R-:W-:-:S07]  /*8a80*/  MOV R21, R45 ;  /* 0x0000002d00157202 */ /* 0x000fce0000000f00 */
[----:B------:R-:W-:Y:S05]  /*8a90*/  WARPSYNC.COLLECTIVE R47, `(.L_x_2874) ;  /* 0x000000002f087348 */ /* 0x000fea0003c00000 */
[----:B------:R0:W1:Y:S02]  /*8aa0*/  SHFL.BFLY P2, R45, R48, R49, R50 ;  /* 0x0c000031302d7389 */ /* 0x0000640000040032 */
[----:B01----:R-:W-:Y:S01]  /*8ab0*/  ENDCOLLECTIVE ;  /* 0x000000000000791b */ /* 0x003fe20003800000 */
.L_x_2874:
[----:B------:R-:W-:-:S05]  /*8ac0*/  FADD.FTZ R21, R26, R21 ;  /* 0x000000151a157221 */ /* 0x000fca0000010000 */
[----:B------:R-:W-:Y:S02]  /*8ad0*/  MOV R48, R21 ;  /* 0x0000001500307202 */ /* 0x000fe40000000f00 */
[----:B------:R-:W-:-:S07]  /*8ae0*/  MOV R27, R45 ;  /* 0x0000002d001b7202 */ /* 0x000fce0000000f00 */
[----:B------:R-:W-:Y:S05]  /*8af0*/  WARPSYNC.COLLECTIVE R47, `(.L_x_2875) ;  /* 0x000000002f087348 */ /* 0x000fea0003c00000 */
[----:B------:R0:W1:Y:S02]  /*8b00*/  SHFL.BFLY P2, R45, R48, R49, R50 ;  /* 0x0c000031302d7389 */ /* 0x0000640000040032 */
[----:B01----:R-:W-:Y:S01]  /*8b10*/  ENDCOLLECTIVE ;  /* 0x000000000000791b */ /* 0x003fe20003800000 */
.L_x_2875:
[----:B------:R-:W-:Y:S01]  /*8b20*/  FADD.FTZ R27, R28, R27 ;  /* 0x0000001b1c1b7221 */ /* 0x000fe20000010000 */
[----:B------:R-:W-:Y:S01]  /*8b30*/  MOV R30, R45 ;  /* 0x0000002d001e7202 */ /* 0x000fe20000000f00 */
[----:B------:R-:W-:Y:S06]  /*8b40*/  BRA `(.L_x_2876) ;  /* 0xffffffec00347947 */ /* 0x000fec000383ffff */
.L_x_2864:
        /* <DEDUP_REMOVED lines=8> */
.L_x_2878:
[----:B------:R-:W-:Y:S05]  /*8bd0*/  BSYNC B1 ;  /* 0x0000000000017941 */ /* 0x000fea0003800000 */
.L_x_2877:
        /* <DEDUP_REMOVED lines=8> */
.L_x_2879:
[----:B------:R-:W-:Y:S01]  /*8c60*/  FADD.FTZ R28, R28, R21 ;  /* 0x000000151c1c7221 */ /* 0x000fe20000010000 */
[----:B------:R-:W-:-:S04]  /*8c70*/  HFMA2.MMA R49, -RZ, RZ, 0, 2.384185791015625e-07 ;  /* 0x00000004ff317435 */ /* 0x000fc800000001ff */
[----:B------:R-:W-:Y:S02]  /*8c80*/  MOV R48, R28 ;  /* 0x0000001c00307202 */ /* 0x000fe40000000f00 */
[----:B------:R-:W-:-:S07]  /*8c90*/  MOV R27, R45 ;  /* 0x0000002d001b7202 */ /* 0x000fce0000000f00 */
[----:B------:R-:W-:Y:S05]  /*8ca0*/  WARPSYNC.COLLECTIVE R47, `(.L_x_2880) ;  /* 0x000000002f087348 */ /* 0x000fea0003c00000 */
[----:B------:R0:W1:Y:S02]  /*8cb0*/  SHFL.BFLY P2, R45, R48, R49, R50 ;  /* 0x0c000031302d7389 */ /* 0x0000640000040032 */
[----:B01----:R-:W-:Y:S01]  /*8cc0*/  ENDCOLLECTIVE ;  /* 0x000000000000791b */ /* 0x003fe20003800000 */
.L_x_2880:
[----:B------:R-:W-:-:S05]  /*8cd0*/  FADD.FTZ R27, R27, R26 ;  /* 0x0000001a1b1b7221 */ /* 0x000fca0000010000 */
[----:B------:R-:W-:Y:S02]  /*8ce0*/  MOV R48, R27 ;  /* 0x0000001b00307202 */ /* 0x000fe40000000f00 */
[----:B------:R-:W-:-:S07]  /*8cf0*/  MOV R29, R45 ;  /* 0x0000002d001d7202 */ /* 0x000fce0000000f00 */
[----:B------:R-:W-:Y:S05]  /*8d00*/  WARPSYNC.COLLECTIVE R47, `(.L_x_2881) ;  /* 0x000000002f087348 */ /* 0x000fea0003c00000 */
[----:B------:R0:W1:Y:S02]  /*8d10*/  SHFL.BFLY P2, R45, R48, R49, R50 ;  /* 0x0c000031302d7389 */ /* 0x0000640000040032 */
[----:B01----:R-:W-:Y:S01]  /*8d20*/  ENDCOLLECTIVE ;  /* 0x000000000000791b */ /* 0x003fe20003800000 */
.L_x_2881:
[----:B------:R-:W-:Y:S01]  /*8d30*/  FADD.FTZ R29, R28, R29 ;  /* 0x0000001d1c1d7221 */ /* 0x000fe20000010000 */
[----:B------:R-:W-:-:S04]  /*8d40*/  HFMA2.MMA R49, -RZ, RZ, 0, 1.1920928955078125e-07 ;  /* 0x00000002ff317435 */ /* 0x000fc800000001ff */
[----:B------:R-:W-:Y:S02]  /*8d50*/  MOV R48, R29 ;  /* 0x0000001d00307202 */ /* 0x000fe40000000f00 */
[----:B------:R-:W-:-:S07]  /*8d60*/  MOV R30, R45 ;  /* 0x0000002d001e7202 */ /* 0x000fce0000000f00 */
[----:B------:R-:W-:Y:S05]  /*8d70*/  WARPSYNC.COLLECTIVE R47, `(.L_x_2882) ;  /* 0x000000002f087348 */ /* 0x000fea0003c00000 */
[----:B------:R0:W1:Y:S02]  /*8d80*/  SHFL.BFLY P2, R45, R48, R49, R50 ;  /* 0x0c000031302d7389 */ /* 0x0000640000040032 */
[----:B01----:R-:W-:Y:S01]  /*8d90*/  ENDCOLLECTIVE ;  /* 0x000000000000791b */ /* 0x003fe20003800000 */
.L_x_2882:
[----:B------:R-:W-:-:S05]  /*8da0*/  FADD.FTZ R30, R27, R30 ;  /* 0x0000001e1b1e7221 */ /* 0x000fca0000010000 */
[----:B------:R-:W-:Y:S02]  /*8db0*/  MOV R48, R30 ;  /* 0x0000001e00307202 */ /* 0x000fe40000000f00 */
[----:B------:R-:W-:-:S07]  /*8dc0*/  MOV R32, R45 ;  /* 0x0000002d00207202 */ /* 0x000fce0000000f00 */
[----:B------:R-:W-:Y:S05]  /*8dd0*/  WARPSYNC.COLLECTIVE R47, `(.L_x_2883) ;  /* 0x000000002f087348 */ /* 0x000fea0003c00000 */
[----:B------:R0:W1:Y:S02]  /*8de0*/  SHFL.BFLY P2, R45, R48, R49, R50 ;  /* 0x0c000031302d7389 */ /* 0x0000640000040032 */
[----:B01----:R-:W-:Y:S01]  /*8df0*/  ENDCOLLECTIVE ;  /* 0x000000000000791b */ /* 0x003fe20003800000 */
.L_x_2883:
[----:B------:R-:W-:Y:S01]  /*8e00*/  FADD.FTZ R32, R29, R32 ;  /* 0x000000201d207221 */ /* 0x000fe20000010000 */
[----:B------:R-:W-:-:S04]  /*8e10*/  HFMA2.MMA R49, -RZ, RZ, 0, 5.9604644775390625e-08 ;  /* 0x00000001ff317435 */ /* 0x000fc800000001ff */
[----:B------:R-:W-:Y:S02]  /*8e20*/  MOV R48, R32 ;  /* 0x0000002000307202 */ /* 0x000fe40000000f00 */
[----:B------:R-:W-:-:S07]  /*8e30*/  MOV R21, R45 ;  /* 0x0000002d00157202 */ /* 0x000fce0000000f00 */
[----:B------:R-:W-:Y:S05]  /*8e40*/  WARPSYNC.COLLECTIVE R47, `(.L_x_2884) ;  /* 0x000000002f087348 */ /* 0x000fea0003c00000 */
[----:B------:R0:W1:Y:S02]  /*8e50*/  SHFL.BFLY P2, R45, R48, R49, R50 ;  /* 0x0c000031302d7389 */ /* 0x0000640000040032 */
[----:B01----:R-:W-:Y:S01]  /*8e60*/  ENDCOLLECTIVE ;  /* 0x000000000000791b */ /* 0x003fe20003800000 */
.L_x_2884:
[----:B------:R-:W-:-:S05]  /*8e70*/  FADD.FTZ R21, R30, R21 ;  /* 0x000000151e157221 */ /* 0x000fca0000010000 */
[----:B------:R-:W-:Y:S02]  /*8e80*/  MOV R48, R21 ;  /* 0x0000001500307202 */ /* 0x000fe40000000f00 */
[----:B------:R-:W-:-:S07]  /*8e90*/  MOV R31, R45 ;  /* 0x0000002d001f7202 */ /* 0x000fce0000000f00 */
[----:B------:R-:W-:Y:S05]  /*8ea0*/  WARPSYNC.COLLECTIVE R47, `(.L_x_2885) ;  /* 0x000000002f087348 */ /* 0x000fea0003c00000 */
[----:B------:R0:W1:Y:S02]  /*8eb0*/  SHFL.BFLY P2, R45, R48, R49, R50 ;  /* 0x0c000031302d7389 */ /* 0x0000640000040032 */
[----:B01----:R-:W-:Y:S01]  /*8ec0*/  ENDCOLLECTIVE ;  /* 0x000000000000791b */ /* 0x003fe20003800000 */
.L_x_2885:
[----:B------:R-:W-:Y:S01]  /*8ed0*/  FADD.FTZ R31, R32, R31 ;  /* 0x0000001f201f7221 */ /* 0x000fe20000010000 */
[----:B------:R-:W-:Y:S01]  /*8ee0*/  MOV R26, R45 ;  /* 0x0000002d001a7202 */ /* 0x000fe20000000f00 */
[----:B------:R-:W-:Y:S06]  /*8ef0*/  BRA `(.L_x_2886) ;  /* 0xffffffe800f47947 */ /* 0x000fec000383ffff */
.L_x_2865:
        /* <DEDUP_REMOVED lines=8> */
.L_x_2888:
[----:B------:R-:W-:Y:S05]  /*8f80*/  BSYNC B1 ;  /* 0x0000000000017941 */ /* 0x000fea0003800000 */
.L_x_2887:
        /* <DEDUP_REMOVED lines=8> */
.L_x_2889:
[----:B------:R-:W-:Y:S01]  /*9010*/  FADD.FTZ R28, R28, R21 ;  /* 0x000000151c1c7221 */ /* 0x000fe20000010000 */
[----:B------:R-:W-:-:S04]  /*9020*/  HFMA2.MMA R49, -RZ, RZ, 0, 2.384185791015625e-07 ;  /* 0x00000004ff317435 */ /* 0x000fc800000001ff */
[----:B------:R-:W-:Y:S02]  /*9030*/  MOV R48, R28 ;  /* 0x0000001c00307202 */ /* 0x000fe40000000f00 */
[----:B------:R-:W-:-:S07]  /*9040*/  MOV R27, R45 ;  /* 0x0000002d001b7202 */ /* 0x000fce0000000f00 */
[----:B------:R-:W-:Y:S05]  /*9050*/  WARPSYNC.COLLECTIVE R47, `(.L_x_2890) ;  /* 0x000000002f087348 */ /* 0x000fea0003c00000 */
[----:B------:R0:W1:Y:S02]  /*9060*/  SHFL.BFLY P2, R45, R48, R49, R50 ;  /* 0x0c000031302d7389 */ /* 0x0000640000040032 */
[----:B01----:R-:W-:Y:S01]  /*9070*/  ENDCOLLECTIVE ;  /* 0x000000000000791b */ /* 0x003fe20003800000 */
.L_x_2890:
[----:B------:R-:W-:-:S05]  /*9080*/  FADD.FTZ R27, R27, R26 ;  /* 0x0000001a1b1b7221 */ /* 0x000fca0000010000 */
[----:B------:R-:W-:Y:S02]  /*9090*/  MOV R48, R27 ;  /* 0x0000001b00307202 */ /* 0x000fe40000000f00 */
[----:B------:R-:W-:-:S07]  /*90a0*/  MOV R29, R45 ;  /* 0x0000002d001d7202 */ /* 0x000fce0000000f00 */
[----:B------:R-:W-:Y:S05]  /*90b0*/  WARPSYNC.COLLECTIVE R47, `(.L_x_2891) ;  /* 0x000000002f087348 */ /* 0x000fea0003c00000 */
[----:B------:R0:W1:Y:S02]  /*90c0*/  SHFL.BFLY P2, R45, R48, R49, R50 ;  /* 0x0c000031302d7389 */ /* 0x0000640000040032 */
[----:B01----:R-:W-:Y:S01]  /*90d0*/  ENDCOLLECTIVE ;  /* 0x000000000000791b */ /* 0x003fe20003800000 */
.L_x_2891:
[----:B------:R-:W-:Y:S01]  /*90e0*/  FADD.FTZ R29, R28, R29 ;  /* 0x0000001d1c1d7221 */ /* 0x000fe20000010000 */
[----:B------:R-:W-:-:S04]  /*90f0*/  HFMA2.MMA R49, -RZ, RZ, 0, 1.1920928955078125e-07 ;  /* 0x00000002ff317435 */ /* 0x000fc800000001ff */
[----:B------:R-:W-:Y:S02]  /*9100*/  MOV R48, R29 ;  /* 0x0000001d00307202 */ /* 0x000fe40000000f00 */
[----:B------:R-:W-:-:S07]  /*9110*/  MOV R30, R45 ;  /* 0x0000002d001e7202 */ /* 0x000fce0000000f00 */
[----:B------:R-:W-:Y:S05]  /*9120*/  WARPSYNC.COLLECTIVE R47, `(.L_x_2892) ;  /* 0x000000002f087348 */ /* 0x000fea0003c00000 */
[----:B------:R0:W1:Y:S02]  /*9130*/  SHFL.BFLY P2, R45, R48, R49, R50 ;  /* 0x0c000031302d7389 */ /* 0x0000640000040032 */
[----:B01----:R-:W-:Y:S01]  /*9140*/  ENDCOLLECTIVE ;  /* 0x000000000000791b */ /* 0x003fe20003800000 */
.L_x_2892:
[----:B------:R-:W-:-:S05]  /*9150*/  FADD.FTZ R30, R27, R30 ;  /* 0x0000001e1b1e7221 */ /* 0x000fca0000010000 */
[----:B------:R-:W-:Y:S02]  /*9160*/  MOV R48, R30 ;  /* 0x0000001e00307202 */ /* 0x000fe40000000f00 */
[----:B------:R-:W-:-:S07]  /*9170*/  MOV R32, R45 ;  /* 0x0000002d00207202 */ /* 0x000fce0000000f00 */
[----:B------:R-:W-:Y:S05]  /*9180*/  WARPSYNC.COLLECTIVE R47, `(.L_x_2893) ;  /* 0x000000002f087348 */ /* 0x000fea0003c00000 */
[----:B------:R0:W1:Y:S02]  /*9190*/  SHFL.BFLY P2, R45, R48, R49, R50 ;  /* 0x0c000031302d7389 */ /* 0x0000640000040032 */
[----:B01----:R-:W-:Y:S01]  /*91a0*/  ENDCOLLECTIVE ;  /* 0x000000000000791b */ /* 0x003fe20003800000 */
.L_x_2893:
[----:B------:R-:W-:Y:S01]  /*91b0*/  FADD.FTZ R32, R29, R32 ;  /* 0x000000201d207221 */ /* 0x000fe20000010000 */
[----:B------:R-:W-:-:S04]  /*91c0*/  HFMA2.MMA R49, -RZ, RZ, 0, 5.9604644775390625e-08 ;  /* 0x00000001ff317435 */ /* 0x000fc800000001ff */
[----:B------:R-:W-:Y:S02]  /*91d0*/  MOV R48, R32 ;  /* 0x0000002000307202 */ /* 0x000fe40000000f00 */
[----:B------:R-:W-:-:S07]  /*91e0*/  MOV R21, R45 ;  /* 0x0000002d00157202 */ /* 0x000fce0000000f00 */
[----:B------:R-:W-:Y:S05]  /*91f0*/  WARPSYNC.COLLECTIVE R47, `(.L_x_2894) ;  /* 0x000000002f087348 */ /* 0x000fea0003c00000 */
[----:B------:R0:W1:Y:S02]  /*9200*/  SHFL.BFLY P2, R45, R48, R49, R50 ;  /* 0x0c000031302d7389 */ /* 0x0000640000040032 */
[----:B01----:R-:W-:Y:S01]  /*9210*/  ENDCOLLECTIVE ;  /* 0x000000000000791b */ /* 0x003fe20003800000 */
.L_x_2894:
[----:B------:R-:W-:-:S05]  /*9220*/  FADD.FTZ R21, R30, R21 ;  /* 0x000000151e157221 */ /* 0x000fca0000010000 */
[----:B------:R-:W-:Y:S02]  /*9230*/  MOV R48, R21 ;  /* 0x0000001500307202 */ /* 0x000fe40000000f00 */
[----:B------:R-:W-:-:S07]  /*9240*/  MOV R31, R45 ;  /* 0x0000002d001f7202 */ /* 0x000fce0000000f00 */
[----:B------:R-:W-:Y:S05]  /*9250*/  WARPSYNC.COLLECTIVE R47, `(.L_x_2895) ;  /* 0x000000002f087348 */ /* 0x000fea0003c00000 */
[----:B------:R0:W1:Y:S02]  /*9260*/  SHFL.BFLY P2, R45, R48, R49, R50 ;  /* 0x0c000031302d7389 */ /* 0x0000640000040032 */
[----:B01----:R-:W-:Y:S01]  /*9270*/  ENDCOLLECTIVE ;  /* 0x000000000000791b */ /* 0x003fe20003800000 */
.L_x_2895:
[----:B------:R-:W-:Y:S01]  /*9280*/  FADD.FTZ R31, R32, R31 ;  /* 0x0000001f201f7221 */ /* 0x000fe20000010000 */
[----:B------:R-:W-:Y:S01]  /*9290*/  MOV R26, R45 ;  /* 0x0000002d001a7202 */ /* 0x000fe20000000f00 */
[----:B------:R-:W-:Y:S06]  /*92a0*/  BRA `(.L_x_2896) ;  /* 0xffffffe800b07947 */ /* 0x000fec000383ffff */
.L_x_2866:
        /* <DEDUP_REMOVED lines=8> */
.L_x_2898:
[----:B------:R-:W-:Y:S05]  /*9330*/  BSYNC B0 ;  /* 0x0000000000007941 */ /* 0x000fea0003800000 */
.L_x_2897:
        /* <DEDUP_REMOVED lines=10> */
.L_x_2899:
        /* <DEDUP_REMOVED lines=20> */
.L_x_2900:
        /* <DEDUP_REMOVED lines=10> */
.L_x_2901:
        /* <DEDUP_REMOVED lines=10> */
.L_x_2902:
[----:B------:R-:W-:Y:S01]  /*9660*/  @!P0 MOV R42, R44 ;  /* 0x0000002c002a8202 */ /* 0x000fe20000000f00 */
[----:B------:R-:W-:-:S05]  /*9670*/  FADD.FTZ R23, R24, R23 ;  /* 0x0000001718177221 */ /* 0x000fca0000010000 */
[----:B------:R-:W-:Y:S02]  /*9680*/  MOV R48, R23 ;  /* 0x0000001700307202 */ /* 0x000fe40000000f00 */
[----:B------:R-:W-:-:S07]  /*9690*/  MOV R25, R45 ;  /* 0x0000002d00197202 */ /* 0x000fce0000000f00 */
[----:B------:R-:W-:Y:S05]  /*96a0*/  WARPSYNC.COLLECTIVE R47, `(.L_x_2903) ;  /* 0x000000002f087348 */ /* 0x000fea0003c00000 */
[----:B------:R0:W1:Y:S02]  /*96b0*/  SHFL.BFLY P2, R45, R48, R49, R50 ;  /* 0x0c000031302d7389 */ /* 0x0000640000040032 */
[----:B01----:R-:W-:Y:S01]  /*96c0*/  ENDCOLLECTIVE ;  /* 0x000000000000791b */ /* 0x003fe20003800000 */
.L_x_2903:
        /* <DEDUP_REMOVED lines=8> */
.L_x_2904:
        /* <DEDUP_REMOVED lines=14> */
.L_x_2905:
        /* <DEDUP_REMOVED lines=8> */
.L_x_2906:
        /* <DEDUP_REMOVED lines=10> */
.L_x_2907:
        /* <DEDUP_REMOVED lines=12> */
.L_x_2908:
[----:B------:R-:W-:-:S05]  /*9a10*/  FADD.FTZ R32, R32, R31 ;  /* 0x0000001f20207221 */ /* 0x000fca0000010000 */
[----:B------:R-:W-:Y:S02]  /*9a20*/  MOV R48, R32 ;  /* 0x0000002000307202 */ /* 0x000fe40000000f00 */
[----:B------:R-:W-:-:S07]  /*9a30*/  MOV R30, R45 ;  /* 0x0000002d001e7202 */ /* 0x000fce0000000f00 */
[----:B------:R-:W-:Y:S05]  /*9a40*/  WARPSYNC.COLLECTIVE R47, `(.L_x_2909) ;  /* 0x000000002f087348 */ /* 0x000fea0003c00000 */
[----:B------:R0:W1:Y:S02]  /*9a50*/  SHFL.BFLY P2, R45, R48, R49, R50 ;  /* 0x0c000031302d7389 */ /* 0x0000640000040032 */
[----:B01----:R-:W-:Y:S01]  /*9a60*/  ENDCOLLECTIVE ;  /* 0x000000000000791b */ /* 0x003fe20003800000 */
.L_x_2909:
[----:B------:R-:W-:Y:S01]  /*9a70*/  FADD.FTZ R30, R33, R30 ;  /* 0x0000001e211e7221 */ /* 0x000fe20000010000 */
[----:B------:R-:W-:-:S04]  /*9a80*/  HFMA2.MMA R49, -RZ, RZ, 0, 1.1920928955078125e-07 ;  /* 0x00000002ff317435 */ /* 0x000fc800000001ff */
[----:B------:R-:W-:Y:S02]  /*9a90*/  MOV R48, R30 ;  /* 0x0000001e00307202 */ /* 0x000fe40000000f00 */
[----:B------:R-:W-:-:S07]  /*9aa0*/  MOV R31, R45 ;  /* 0x0000002d001f7202 */ /* 0x000fce0000000f00 */
[----:B------:R-:W-:Y:S05]  /*9ab0*/  WARPSYNC.COLLECTIVE R47, `(.L_x_2910) ;  /* 0x000000002f087348 */ /* 0x000fea0003c00000 */
[----:B------:R0:W1:Y:S02]  /*9ac0*/  SHFL.BFLY P2, R45, R48, R49, R50 ;  /* 0x0c000031302d7389 */ /* 0x0000640000040032 */
[----:B01----:R-:W-:Y:S01]  /*9ad0*/  ENDCOLLECTIVE ;  /* 0x000000000000791b */ /* 0x003fe20003800000 */
.L_x_2910:
[----:B------:R-:W-:-:S05]  /*9ae0*/  FADD.FTZ R31, R32, R31 ;  /* 0x0000001f201f7221 */ /* 0x000fca0000010000 */
[----:B------:R-:W-:Y:S02]  /*9af0*/  MOV R48, R31 ;  /* 0x0000001f00307202 */ /* 0x000fe40000000f00 */
[----:B------:R-:W-:-:S07]  /*9b00*/  MOV R33, R45 ;  /* 0x0000002d00217202 */ /* 0x000fce0000000f00 */
[----:B------:R-:W-:Y:S05]  /*9b10*/  WARPSYNC.COLLECTIVE R47, `(.L_x_2911) ;  /* 0x000000002f087348 */ /* 0x000fea0003c00000 */
[----:B------:R0:W1:Y:S02]  /*9b20*/  SHFL.BFLY P2, R45, R48, R49, R50 ;  /* 0x0c000031302d7389 */ /* 0x0000640000040032 */
[----:B01----:R-:W-:Y:S01]  /*9b30*/  ENDCOLLECTIVE ;  /* 0x000000000000791b */ /* 0x003fe20003800000 */
.L_x_2911:
[----:B------:R-:W-:Y:S01]  /*9b40*/  FADD.FTZ R33, R30, R33 ;  /* 0x000000211e217221 */ /* 0x000fe20000010000 */
[----:B------:R-:W-:-:S04]  /*9b50*/  HFMA2.MMA R49, -RZ, RZ, 0, 5.9604644775390625e-08 ;  /* 0x00000001ff317435 */ /* 0x000fc800000001ff */
[----:B------:R-:W-:Y:S02]  /*9b60*/  MOV R48, R33 ;  /* 0x0000002100307202 */ /* 0x000fe40000000f00 */
[----:B------:R-:W-:-:S07]  /*9b70*/  MOV R32, R45 ;  /* 0x0000002d00207202 */ /* 0x000fce0000000f00 */
[----:B------:R-:W-:Y:S05]  /*9b80*/  WARPSYNC.COLLECTIVE R47, `(.L_x_2912) ;  /* 0x000000002f087348 */ /* 0x000fea0003c00000 */
[----:B------:R0:W1:Y:S02]  /*9b90*/  SHFL.BFLY P2, R45, R48, R49, R50 ;  /* 0x0c000031302d7389 */ /* 0x0000640000040032 */
[----:B01----:R-:W-:Y:S01]  /*9ba0*/  ENDCOLLECTIVE ;  /* 0x000000000000791b */ /* 0x003fe20003800000 */
.L_x_2912:
[----:B------:R-:W-:-:S05]  /*9bb0*/  FADD.FTZ R32, R31, R32 ;  /* 0x000000201f207221 */ /* 0x000fca0000010000 */
[----:B------:R-:W-:Y:S02]  /*9bc0*/  MOV R48, R32 ;  /* 0x0000002000307202 */ /* 0x000fe40000000f00 */
[----:B------:R-:W-:-:S07]  /*9bd0*/  MOV R30, R45 ;  /* 0x0000002d001e7202 */ /* 0x000fce0000000f00 */
[----:B------:R-:W-:Y:S05]  /*9be0*/  WARPSYNC.COLLECTIVE R47, `(.L_x_2913) ;  /* 0x000000002f087348 */ /* 0x000fea0003c00000 */
[----:B------:R0:W1:Y:S02]  /*9bf0*/  SHFL.BFLY P2, R45, R48, R49, R50 ;  /* 0x0c000031302d7389 */ /* 0x0000640000040032 */
[----:B01----:R-:W-:Y:S01]  /*9c00*/  ENDCOLLECTIVE ;  /* 0x000000000000791b */ /* 0x003fe20003800000 */
.L_x_2913:
        /* <DEDUP_REMOVED lines=8> */
.L_x_2914:
        /* <DEDUP_REMOVED lines=8> */
.L_x_2915:
[----:B------:R-:W-:Y:S01]  /*9d10*/  FADD.FTZ R40, R40, R37 ;  /* 0x0000002528287221 */ /* 0x000fe20000010000 */
[----:B------:R-:W-:-:S04]  /*9d20*/  HFMA2.MMA R49, -RZ, RZ, 0, 2.384185791015625e-07 ;  /* 0x00000004ff317435 */ /* 0x000fc800000001ff */
[----:B------:R-:W-:Y:S02]  /*9d30*/  MOV R48, R40 ;  /* 0x0000002800307202 */ /* 0x000fe40000000f00 */
[----:B------:R-:W-:-:S07]  /*9d40*/  MOV R39, R45 ;  /* 0x0000002d00277202 */ /* 0x000fce0000000f00 */
[----:B------:R-:W-:Y:S05]  /*9d50*/  WARPSYNC.COLLECTIVE R47, `(.L_x_2916) ;  /* 0x000000002f087348 */ /* 0x000fea0003c00000 */
[----:B------:R0:W1:Y:S02]  /*9d60*/  SHFL.BFLY P2, R45, R48, R49, R50 ;  /* 0x0c000031302d7389 */ /* 0x0000640000040032 */
[----:B01----:R-:W-:Y:S01]  /*9d70*/  ENDCOLLECTIVE ;  /* 0x000000000000791b */ /* 0x003fe20003800000 */
.L_x_2916:
[----:B------:R-:W-:-:S05]  /*9d80*/  FADD.FTZ R39, R39, R38 ;  /* 0x0000002627277221 */ /* 0x000fca0000010000 */
[----:B------:R-:W-:Y:S02]  /*9d90*/  MOV R48, R39 ;  /* 0x0000002700307202 */ /* 0x000fe40000000f00 */
[----:B------:R-:W-:-:S07]  /*9da0*/  MOV R37, R45 ;  /* 0x0000002d00257202 */ /* 0x000fce0000000f00 */
[----:B------:R-:W-:Y:S05]  /*9db0*/  WARPSYNC.COLLECTIVE R47, `(.L_x_2917) ;  /* 0x000000002f087348 */ /* 0x000fea0003c00000 */
[----:B------:R0:W1:Y:S02]  /*9dc0*/  SHFL.BFLY P2, R45, R48, R49, R50 ;  /* 0x0c000031302d7389 */ /* 0x0000640000040032 */
[----:B01----:R-:W-:Y:S01]  /*9dd0*/  ENDCOLLECTIVE ;  /* 0x000000000000791b */ /* 0x003fe20003800000 */
.L_x_2917:
[----:B------:R-:W-:Y:S01]  /*9de0*/  FADD.FTZ R37, R40, R37 ;  /* 0x0000002528257221 */ /* 0x000fe20000010000 */
[----:B------:R-:W-:-:S04]  /*9df0*/  HFMA2.MMA R49, -RZ, RZ, 0, 1.1920928955078125e-07 ;  /* 0x00000002ff317435 */ /* 0x000fc800000001ff */
[----:B------:R-:W-:Y:S02]  /*9e00*/  MOV R48, R37 ;  /* 0x0000002500307202 */ /* 0x000fe40000000f00 */
[----:B------:R-:W-:-:S07]  /*9e10*/  MOV R38, R45 ;  /* 0x0000002d00267202 */ /* 0x000fce0000000f00 */
[----:B------:R-:W-:Y:S05]  /*9e20*/  WARPSYNC.COLLECTIVE R47, `(.L_x_2918) ;  /* 0x000000002f087348 */ /* 0x000fea0003c00000 */
[----:B------:R0:W1:Y:S02]  /*9e30*/  SHFL.BFLY P2, R45, R48, R49, R50 ;  /* 0x0c000031302d7389 */ /* 0x0000640000040032 */
[----:B01----:R-:W-:Y:S01]  /*9e40*/  ENDCOLLECTIVE ;  /* 0x000000000000791b */ /* 0x003fe20003800000 */
.L_x_2918:
[----:B------:R-:W-:-:S05]  /*9e50*/  FADD.FTZ R38, R39, R38 ;  /* 0x0000002627267221 */ /* 0x000fca0000010000 */
[----:B------:R-:W-:Y:S02]  /*9e60*/  MOV R48, R38 ;  /* 0x0000002600307202 */ /* 0x000fe40000000f00 */
[----:B------:R-:W-:-:S07]  /*9e70*/  MOV R40, R45 ;  /* 0x0000002d00287202 */ /* 0x000fce0000000f00 */
[----:B------:R-:W-:Y:S05]  /*9e80*/  WARPSYNC.COLLECTIVE R47, `(.L_x_2919) ;  /* 0x000000002f087348 */ /* 0x000fea0003c00000 */
[----:B------:R0:W1:Y:S02]  /*9e90*/  SHFL.BFLY P2, R45, R48, R49, R50 ;  /* 0x0c000031302d7389 */ /* 0x0000640000040032 */
[----:B01----:R-:W-:Y:S01]  /*9ea0*/  ENDCOLLECTIVE ;  /* 0x000000000000791b */ /* 0x003fe20003800000 */
.L_x_2919:
[----:B------:R-:W-:Y:S01]  /*9eb0*/  FADD.FTZ R40, R37, R40 ;  /* 0x0000002825287221 */ /* 0x000fe20000010000 */
[----:B------:R-:W-:-:S04]  /*9ec0*/  HFMA2.MMA R49, -RZ, RZ, 0, 5.9604644775390625e-08 ;  /* 0x00000001ff317435 */ /* 0x000fc800000001ff */
[----:B------:R-:W-:Y:S02]  /*9ed0*/  MOV R48, R40 ;  /* 0x0000002800307202 */ /* 0x000fe40000000f00 */
[----:B------:R-:W-:-:S07]  /*9ee0*/  MOV R39, R45 ;  /* 0x0000002d00277202 */ /* 0x000fce0000000f00 */
[----:B------:R-:W-:Y:S05]  /*9ef0*/  WARPSYNC.COLLECTIVE R47, `(.L_x_2920) ;  /* 0x000000002f087348 */ /* 0x000fea0003c00000 */
[----:B------:R0:W1:Y:S02]  /*9f00*/  SHFL.BFLY P2, R45, R48, R49, R50 ;  /* 0x0c000031302d7389 */ /* 0x0000640000040032 */
[----:B01----:R-:W-:Y:S01]  /*9f10*/  ENDCOLLECTIVE ;  /* 0x000000000000791b */ /* 0x003fe20003800000 */
.L_x_2920:
[----:B------:R-:W-:-:S05]  /*9f20*/  FADD.FTZ R38, R38, R39 ;  /* 0x0000002726267221 */ /* 0x000fca0000010000 */
[----:B------:R-:W-:Y:S02]  /*9f30*/  MOV R48, R38 ;  /* 0x0000002600307202 */ /* 0x000fe40000000f00 */
[----:B------:R-:W-:-:S07]  /*9f40*/  MOV R37, R45 ;  /* 0x0000002d00257202 */ /* 0x000fce0000000f00 */
[----:B------:R-:W-:Y:S05]  /*9f50*/  WARPSYNC.COLLECTIVE R47, `(.L_x_2921) ;  /* 0x000000002f087348 */ /* 0x000fea0003c00000 */
[----:B------:R0:W1:Y:S02]  /*9f60*/  SHFL.BFLY P2, R45, R48, R49, R50 ;  /* 0x0c000031302d7389 */ /* 0x0000640000040032 */
[----:B01----:R-:W-:Y:S01]  /*9f70*/  ENDCOLLECTIVE ;  /* 0x000000000000791b */ /* 0x003fe20003800000 */
.L_x_2921:
[----:B------:R-:W-:Y:S01]  /*9f80*/  HFMA2.MMA R49, -RZ, RZ, 0, 4.76837158203125e-07 ;  /* 0x00000008ff317435 */ /* 0x000fe200000001ff */
[----:B------:R-:W-:Y:S02]  /*9f90*/  MOV R48, R41 ;  /* 0x0000002900307202 */ /* 0x000fe40000000f00 */
[----:B------:R-:W-:-:S08]  /*9fa0*/  MOV R39, R45 ;  /* 0x0000002d00277202 */ /* 0x000fd00000000f00 */
[----:B------:R-:W-:Y:S05]  /*9fb0*/  WARPSYNC.COLLECTIVE R47, `(.L_x_2922) ;  /* 0x000000002f087348 */ /* 0x000fea0003c00000 */
[----:B------:R0:W1:Y:S02]  /*9fc0*/  SHFL.BFLY P2, R45, R48, R49, R50 ;  /* 0x0c000031302d7389 */ /* 0x0000640000040032 */
[----:B01----:R-:W-:Y:S01]  /*9fd0*/  ENDCOLLECTIVE ;  /* 0x000000000000791b */ /* 0x003fe20003800000 */
.L_x_2922:
[----:B------:R-:W-:-:S05]  /*9fe0*/  FADD.FTZ R28, R38, R39 ;  /* 0x00000027261c7221 */ /* 0x000fca0000010000 */
[----:B------:R-:W-:Y:S02]  /*9ff0*/  @!P0 F2FP.F16.F32.PACK_AB R28, RZ, R28 ;  /* 0x0000001cff1c823e */ /* 0x000fe400000000ff */
[----:B------:R-:W-:Y:S02]  /*a000*/  MOV R48, R42 ;  /* 0x0000002a00307202 */ /* 0x000fe40000000f00 */
[----:B------:R-:W-:-:S07]  /*a010*/  MOV R46, R45 ;  /* 0x0000002d002e7202 */ /* 0x000fce0000000f00 */
[----:B------:R-:W-:Y:S05]  /*a020*/  WARPSYNC.COLLECTIVE R47, `(.L_x_2923) ;  /* 0x000000002f087348 */ /* 0x000fea0003c00000 */
[----:B------:R0:W1:Y:S02]  /*a030*/  SHFL.BFLY P2, R45, R48, R49, R50 ;  /* 0x0c000031302d7389 */ /* 0x0000640000040032 */
[----:B01----:R-:W-:Y:S01]  /*a040*/  ENDCOLLECTIVE ;  /* 0x000000000000791b */ /* 0x003fe20003800000 */
.L_x_2923:
[----:B------:R-:W-:Y:S01]  /*a050*/  FADD.FTZ R46, R46, R41 ;  /* 0x000000292e2e7221 */ /* 0x000fe20000010000 */
[----:B------:R-:W-:-:S04]  /*a060*/  HFMA2.MMA R49, -RZ, RZ, 0, 2.384185791015625e-07 ;  /* 0x00000004ff317435 */ /* 0x000fc800000001ff */
[----:B------:R-:W-:Y:S02]  /*a070*/  MOV R48, R46 ;  /* 0x0000002e00307202 */ /* 0x000fe40000000f00 */
[----:B------:R-:W-:-:S07]  /*a080*/  MOV R43, R45 ;  /* 0x0000002d002b7202 */ /* 0x000fce0000000f00 */
[----:B------:R-:W-:Y:S05]  /*a090*/  WARPSYNC.COLLECTIVE R47, `(.L_x_2924) ;  /* 0x000000002f087348 */ /* 0x000fea0003c00000 */
[----:B------:R0:W1:Y:S02]  /*a0a0*/  SHFL.BFLY P2, R45, R48, R49, R50 ;  /* 0x0c000031302d7389 */ /* 0x0000640000040032 */
[----:B01----:R-:W-:Y:S01]  /*a0b0*/  ENDCOLLECTIVE ;  /* 0x000000000000791b */ /* 0x003fe20003800000 */
.L_x_2924:
[----:B------:R-:W-:-:S05]  /*a0c0*/  FADD.FTZ R43, R43, R42 ;  /* 0x0000002a2b2b7221 */ /* 0x000fca0000010000 */
[----:B------:R-:W-:Y:S02]  /*a0d0*/  MOV R48, R43 ;  /* 0x0000002b00307202 */ /* 0x000fe40000000f00 */
[----:B------:R-:W-:-:S07]  /*a0e0*/  MOV R41, R45 ;  /* 0x0000002d00297202 */ /* 0x000fce0000000f00 */
[----:B------:R-:W-:Y:S05]  /*a0f0*/  WARPSYNC.COLLECTIVE R47, `(.L_x_2925) ;  /* 0x000000002f087348 */ /* 0x000fea0003c00000 */
[----:B------:R0:W1:Y:S02]  /*a100*/  SHFL.BFLY P2, R45, R48, R49, R50 ;  /* 0x0c000031302d7389 */ /* 0x0000640000040032 */
[----:B01----:R-:W-:Y:S01]  /*a110*/  ENDCOLLECTIVE ;  /* 0x000000000000791b */ /* 0x003fe20003800000 */
.L_x_2925:
[----:B------:R-:W-:Y:S01]  /*a120*/  FADD.FTZ R41, R46, R41 ;  /* 0x000000292e297221 */ /* 0x000fe20000010000 */
[----:B------:R-:W-:-:S04]  /*a130*/  HFMA2.MMA R49, -RZ, RZ, 0, 1.1920928955078125e-07 ;  /* 0x00000002ff317435 */ /* 0x000fc800000001ff */
[----:B------:R-:W-:Y:S02]  /*a140*/  MOV R48, R41 ;  /* 0x0000002900307202 */ /* 0x000fe40000000f00 */
[----:B------:R-:W-:-:S07]  /*a150*/  MOV R42, R45 ;  /* 0x0000002d002a7202 */ /* 0x000fce0000000f00 */
[----:B------:R-:W-:Y:S05]  /*a160*/  WARPSYNC.COLLECTIVE R47, `(.L_x_2926) ;  /* 0x000000002f087348 */ /* 0x000fea0003c00000 */
[----:B------:R0:W1:Y:S02]  /*a170*/  SHFL.BFLY P2, R45, R48, R49, R50 ;  /* 0x0c000031302d7389 */ /* 0x0000640000040032 */
[----:B01----:R-:W-:Y:S01]  /*a180*/  ENDCOLLECTIVE ;  /* 0x000000000000791b */ /* 0x003fe20003800000 */
.L_x_2926:
[----:B------:R-:W-:-:S05]  /*a190*/  FADD.FTZ R42, R43, R42 ;  /* 0x0000002a2b2a7221 */ /* 0x000fca0000010000 */
[----:B------:R-:W-:Y:S02]  /*a1a0*/  MOV R48, R42 ;  /* 0x0000002a00307202 */ /* 0x000fe40000000f00 */
[----:B------:R-:W-:-:S07]  /*a1b0*/  MOV R44, R45 ;  /* 0x0000002d002c7202 */ /* 0x000fce0000000f00 */
[----:B------:R-:W-:Y:S05]  /*a1c0*/  WARPSYNC.COLLECTIVE R47, `(.L_x_2927) ;  /* 0x000000002f087348 */ /* 0x000fea0003c00000 */
[----:B------:R0:W1:Y:S02]  /*a1d0*/  SHFL.BFLY P2, R45, R48, R49, R50 ;  /* 0x0c000031302d7389 */ /* 0x0000640000040032 */
[----:B01----:R-:W-:Y:S01]  /*a1e0*/  ENDCOLLECTIVE ;  /* 0x000000000000791b */ /* 0x003fe20003800000 */
.L_x_2927:
        /* <DEDUP_REMOVED lines=12> */
.L_x_2928:
        /* <DEDUP_REMOVED lines=9> */
.L_x_2929:
[----:B------:R-:W-:Y:S01]  /*a340*/  FADD.FTZ R30, R41, R30 ;  /* 0x0000001e291e7221 */ /* 0x000fe20000010000 */
[----:B------:R-:W-:Y:S01]  /*a350*/  MOV R21, R45 ;  /* 0x0000002d00157202 */ /* 0x000fe20000000f00 */
[----:B------:R-:W-:Y:S06]  /*a360*/  BRA `(.L_x_2930) ;  /* 0xffffffe000f47947 */ /* 0x000fec000383ffff */
.L_x_2931:
        /* <DEDUP_REMOVED lines=9> */
.L_x_3587:


//--------------------- .text._ZN13group_norm_v218gn_bwd_cuda_kernelI6__halfLi320ELi1ELi16ELi160ELi256ELb1ELb1ELi64ELi320ELi320ELi4ELb1ELi32ELb0ELb0ELNS_15WgradSyncMethodE3ENS_16CompileConditionILi900EEEEEvPT_S6_S6_PKS5_S8_S8_S8_PKfflPfPj --------------------------
	.section	.text._ZN13group_norm_v218gn_bwd_cuda_kernelI6__halfLi320ELi1ELi16ELi160ELi256ELb1ELb1ELi64ELi320ELi320ELi4ELb1ELi32ELb0ELb0ELNS_15WgradSyncMethodE3ENS_16CompileConditionILi900EEEEEvPT_S6_S6_PKS5_S8_S8_S8_PKfflPfPj,"ax",@progbits
	.align	128
        .global         _ZN13group_norm_v218gn_bwd_cuda_kernelI6__halfLi320ELi1ELi16ELi160ELi256ELb1ELb1ELi64ELi320ELi320ELi4ELb1ELi32ELb0ELb0ELNS_15WgradSyncMethodE3ENS_16CompileConditionILi900EEEEEvPT_S6_S6_PKS5_S8_S8_S8_PKfflPfPj
        .type           _ZN13group_norm_v218gn_bwd_cuda_kernelI6__halfLi320ELi1ELi16ELi160ELi256ELb1ELb1ELi64ELi320ELi320ELi4ELb1ELi32ELb0ELb0ELNS_15WgradSyncMethodE3ENS_16CompileConditionILi900EEEEEvPT_S6_S6_PKS5_S8_S8_S8_PKfflPfPj,@function
        .size           _ZN13group_norm_v218gn_bwd_cuda_kernelI6__halfLi320ELi1ELi16ELi160ELi256ELb1ELb1ELi64ELi320ELi320ELi4ELb1ELi32ELb0ELb0ELNS_15WgradSyncMethodE3ENS_16CompileConditionILi900EEEEEvPT_S6_S6_PKS5_S8_S8_S8_PKfflPfPj,(.L_x_3588 - _ZN13group_norm_v218gn_bwd_cuda_kernelI6__halfLi320ELi1ELi16ELi160ELi256ELb1ELb1ELi64ELi320ELi320ELi4ELb1ELi32ELb0ELb0ELNS_15WgradSyncMethodE3ENS_16CompileConditionILi900EEEEEvPT_S6_S6_PKS5_S8_S8_S8_PKfflPfPj)
        .other          _ZN13group_norm_v218gn_bwd_cuda_kernelI6__halfLi320ELi1ELi16ELi160ELi256ELb1ELb1ELi64ELi320ELi320ELi4ELb1ELi32ELb0ELb0ELNS_15WgradSyncMethodE3ENS_16CompileConditionILi900EEEEEvPT_S6_S6_PKS5_S8_S8_S8_PKfflPfPj,@"STO_CUDA_ENTRY STV_DEFAULT"
_ZN13group_norm_v218gn_bwd_cuda_kernelI6__halfLi320ELi1ELi16ELi160ELi256ELb1ELb1ELi64ELi320ELi320ELi4ELb1ELi32ELb0ELb0ELNS_15WgradSyncMethodE3ENS_16CompileConditionILi900EEEEEvPT_S6_S6_PKS5_S8_S8_S8_PKfflPfPj:
.text._ZN13group_norm_v218gn_bwd_cuda_kernelI6__halfLi320ELi1ELi16ELi160ELi256ELb1ELb1ELi64ELi320ELi320ELi4ELb1ELi32ELb0ELb0ELNS_15WgradSyncMethodE3ENS_16CompileConditionILi900EEEEEvPT_S6_S6_PKS5_S8_S8_S8_PKfflPfPj:
        /* <DEDUP_REMOVED lines=9> */
[----:B------:R-:W-:Y:S02]  /*0090*/  ULOP3.LUT UR20, UR8, 0x7, URZ, 0xc0, !UPT ;  /* 0x0000000708147892 */ /* 0x000fe4000f8ec03f */
        /* <DEDUP_REMOVED lines=20> */
.L_x_2934:
[----:B------:R-:W2:Y:S04]  /*01e0*/  LD.E.STRONG.GPU R0, desc[UR14][R2.64] ;  /* 0x0000000e02007980 */ /* 0x000ea8000c10f900 */
[----:B--2---:R-:W-:Y:S01]  /*01f0*/  CCTL.IVALL ;  /* 0x00000000ff00798f */ /* 0x004fe20002000000 */
[----:B------:R-:W-:Y:S05]  /*0200*/  YIELD ;  /* 0x0000000000007946 */ /* 0x000fea0003800000 */
[----:B-----5:R-:W-:-:S04]  /*0210*/  LOP3.LUT R0, R0, R5, RZ, 0x3c, !PT ;  /* 0x0000000500007212 */ /* 0x020fc800078e3cff */
[----:B------:R-:W-:-:S13]  /*0220*/  ISETP.GT.AND P0, PT, R0, -0x1, PT ;  /* 0xffffffff0000780c */ /* 0x000fda0003f04270 */
[----:B------:R-:W-:Y:S05]  /*0230*/  @P0 BRA `(.L_x_2934) ;  /* 0xfffffffc00e80947 */ /* 0x000fea000383ffff */
.L_x_2933:
[----:B------:R-:W-:Y:S05]  /*0240*/  WARPSYNC.ALL ;  /* 0x0000000000007948 */ /* 0x000fea0003800000 */
[----:B------:R-:W-:Y:S06]  /*0250*/  BAR.SYNC.DEFER_BLOCKING 0x0 ;  /* 0x0000000000007b1d */ /* 0x000fec0000010000 */
[----:B------:R-:W-:Y:S05]  /*0260*/  BRA `(.L_x_2935) ;  /* 0x000000b000b47947 */ /* 0x000fea0003800000 */
.L_x_2932:
[----:B------:R-:W0:Y:S01]  /*0270*/  S2R R32, SR_TID.X ;  /* 0x0000000000207919 */ /* 0x000e220000002100 */
[----:B------:R-:W-:Y:S01]  /*0280*/  MOV R27, 0x400 ;  /* 0x00000400001b7802 */ /* 0x000fe20000000f00 */
[----:B------:R-:W-:Y:S01]  /*0290*/  ULDC.64 UR6, c[0x0][0x268] ;  /* 0x00009a0000067ab9 */ /* 0x000fe20000000a00 */
[----:B------:R-:W-:Y:S01]  /*02a0*/  ULOP3.LUT UR16, UR20, 0x20, URZ, 0xfc, !UPT ;  /* 0x0000002014107892 */ /* 0x000fe2000f8efc3f */
[----:B------:R-:W1:Y:S01]  /*02b0*/  S2R R4, SR_CgaCtaId ;  /* 0x0000000000047919 */ /* 0x000e620000008800 */
[----:B------:R-:W-:Y:S01]  /*02c0*/  IADD3 R28, R27, 0x2800, RZ ;  /* 0x000028001b1c7810 */ /* 0x000fe20007ffe0ff */
[----:B------:R-:W-:Y:S01]  /*02d0*/  ULEA UR11, UP0, UR8, UR6, 0x2 ;  /* 0x00000006080b7291 */ /* 0x000fe2000f80103f */
[----:B------:R-:W-:Y:S01]  /*02e0*/  CS2R R68, SRZ ;  /* 0x0000000000447805 */ /* 0x000fe2000001ff00 */
[----:B------:R-:W-:Y:S01]  /*02f0*/  USHF.R.U32.HI UR13, URZ, 0x3, UR8 ;  /* 0x000000033f0d7899 */ /* 0x000fe20008011608 */
[----:B------:R-:W-:Y:S01]  /*0300*/  CS2R R66, SRZ ;  /* 0x0000000000427805 */ /* 0x000fe2000001ff00 */
[----:B------:R-:W-:Y:S01]  /*0310*/  ULEA.HI.X UR12, UR8, UR7, UR5, 0x2, UP0 ;  /* 0x00000007080c7291 */ /* 0x000fe200080f1405 */
[----:B------:R-:W-:Y:S01]  /*0320*/  CS2R R64, SRZ ;  /* 0x0000000000407805 */ /* 0x000fe2000001ff00 */
[----:B------:R-:W-:Y:S01]  /*0330*/  ULOP3.LUT UR4, UR19, 0x3, URZ, 0xc0, !UPT ;  /* 0x0000000313047892 */ /* 0x000fe2000f8ec03f */
[----:B------:R-:W-:Y:S01]  /*0340*/  CS2R R62, SRZ ;  /* 0x00000000003e7805 */ /* 0x000fe2000001ff00 */
[----:B------:R-:W-:Y:S01]  /*0350*/  ULDC.64 UR6, c[0x0][0x268] ;  /* 0x00009a0000067ab9 */ /* 0x000fe20000000a00 */
[----:B------:R-:W-:Y:S01]  /*0360*/  USHF.L.U32 UR10, UR19, 0x6, URZ ;  /* 0x00000006130a7899 */ /* 0x000fe2000800063f */
[----:B------:R-:W-:Y:S01]  /*0370*/  MOV R150, UR11 ;  /* 0x0000000b00967c02 */ /* 0x000fe20008000f00 */
[----:B------:R-:W-:Y:S01]  /*0380*/  UIMAD.WIDE.U32 UR6, UR16, 0x4, UR6 ;  /* 0x00000004100678a5 */ /* 0x000fe2000f8e0006 */
[----:B------:R-:W-:Y:S01]  /*0390*/  MOV R151, UR12 ;  /* 0x0000000c00977c02 */ /* 0x000fe20008000f00 */
[----:B------:R-:W-:-:S02]  /*03a0*/  USHF.L.U32 UR16, UR13, 0x2, URZ ;  /* 0x000000020d107899 */ /* 0x000fc4000800063f */
[----:B------:R-:W-:Y:S02]  /*03b0*/  ULOP3.LUT UR10, UR10, 0xc0, URZ, 0xc0, !UPT ;  /* 0x000000c00a0a7892 */ /* 0x000fe4000f8ec03f */
[----:B------:R-:W-:Y:S01]  /*03c0*/  UIADD3 UR13, -UR13, URZ, URZ ;  /* 0x0000003f0d0d7290 */ /* 0x000fe2000fffe13f */
[----:B------:R-:W-:-:S03]  /*03d0*/  UMOV UR17, 0x7ffffff1 ;  /* 0x7ffffff100117882 */ /* 0x000fc60000000000 */
[----:B------:R-:W-:-:S04]  /*03e0*/  UISETP.NE.AND UP0, UPT, UR19, UR13, UPT ;  /* 0x0000000d1300728c */ /* 0x000fc8000bf05270 */
[----:B------:R-:W-:Y:S01]  /*03f0*/  USEL UR17, UR17, 0x1, !UP0 ;  /* 0x0000000111117887 */ /* 0x000fe2000c000000 */
[----:B0-----:R-:W-:Y:S01]  /*0400*/  SHF.R.S32.HI R5, RZ, 0x1f, R32 ;  /* 0x0000001fff057819 */ /* 0x001fe20000011420 */
[C---:B------:R-:W-:Y:S01]  /*0410*/  IMAD.WIDE.U32 R2, R32.reuse, -0x33333333, RZ ;  /* 0xcccccccd20027825 */ /* 0x040fe200078e00ff */
[----:B------:R-:W-:Y:S02]  /*0420*/  SHF.L.U32 R22, R32, 0x1, RZ ;  /* 0x0000000120167819 */ /* 0x000fe400000006ff */
[----:B------:R-:W-:Y:S02]  /*0430*/  LEA.HI R0, R5, R32, RZ, 0x2 ;  /* 0x0000002005007211 */ /* 0x000fe400078f10ff */
[----:B------:R-:W-:Y:S02]  /*0440*/  SHF.R.U32.HI R13, RZ, 0x6, R3 ;  /* 0x00000006ff0d7819 */ /* 0x000fe40000011603 */
[----:B------:R-:W-:Y:S02]  /*0450*/  SHF.R.S32.HI R30, RZ, 0x2, R0 ;  /* 0x00000002ff1e7819 */ /* 0x000fe40000011400 */
[----:B-1----:R-:W-:Y:S01]  /*0460*/  LEA R27, R4, R27, 0x18 ;  /* 0x0000001b041b7211 */ /* 0x002fe200078ec0ff */
[----:B------:R-:W-:Y:S01]  /*0470*/  IMAD R19, R13, -0x50, R32 ;  /* 0xffffffb00d137824 */ /* 0x000fe200078e0220 */
[----:B------:R-:W-:-:S02]  /*0480*/  IADD3 R2, R30, 0x50, RZ ;  /* 0x000000501e027810 */ /* 0x000fc40007ffe0ff */
[----:B------:R-:W-:Y:S02]  /*0490*/  LEA R28, R4, R28, 0x18 ;  /* 0x0000001c041c7211 */ /* 0x000fe400078ec0ff */
[----:B------:R-:W-:Y:S02]  /*04a0*/  SHF.R.S32.HI R3, RZ, 0x1f, R2 ;  /* 0x0000001fff037819 */ /* 0x000fe40000011402 */
[C---:B------:R-:W-:Y:S01]  /*04b0*/  IADD3 R6, R30.reuse, 0xf0, RZ ;  /* 0x000000f01e067810 */ /* 0x040fe20007ffe0ff */
[----:B------:R-:W-:Y:S01]  /*04c0*/  IMAD R15, R19, 0x28, R28 ;  /* 0x00000028130f7824 */ /* 0x000fe200078e021c */
[----:B------:R-:W-:Y:S02]  /*04d0*/  IADD3 R4, R30, 0xa0, RZ ;  /* 0x000000a01e047810 */ /* 0x000fe40007ffe0ff */
[----:B------:R-:W-:Y:S02]  /*04e0*/  LEA.HI R2, R3, R2, RZ, 0x2 ;  /* 0x0000000203027211 */ /* 0x000fe400078f10ff */
[----:B------:R-:W-:-:S02]  /*04f0*/  SHF.R.S32.HI R3, RZ, 0x1f, R6 ;  /* 0x0000001fff037819 */ /* 0x000fc40000011406 */
[----:B------:R-:W-:Y:S02]  /*0500*/  SHF.R.S32.HI R7, RZ, 0x1f, R4 ;  /* 0x0000001fff077819 */ /* 0x000fe40000011404 */
[----:B------:R-:W-:Y:S02]  /*0510*/  LEA.HI R6, R3, R6, RZ, 0x2 ;  /* 0x0000000603067211 */ /* 0x000fe400078f10ff */
[----:B------:R-:W-:Y:S02]  /*0520*/  LEA.HI R7, R7, R4, RZ, 0x2 ;  /* 0x0000000407077211 */ /* 0x000fe400078f10ff */
[----:B------:R-:W-:Y:S02]  /*0530*/  LEA.HI R5, R5, R32, RZ, 0x4 ;  /* 0x0000002005057211 */ /* 0x000fe400078f20ff */
[----:B------:R-:W-:Y:S02]  /*0540*/  LOP3.LUT R3, R0, 0xfffffffc, RZ, 0xc0, !PT ;  /* 0xfffffffc00037812 */ /* 0x000fe400078ec0ff */
[----:B------:R-:W-:-:S02]  /*0550*/  SHF.R.U32.HI R26, RZ, 0x4, R5 ;  /* 0x00000004ff1a7819 */ /* 0x000fc40000011605 */
[----:B------:R-:W-:Y:S02]  /*0560*/  IADD3 R3, -R3, R32, RZ ;  /* 0x0000002003037210 */ /* 0x000fe40007ffe1ff */
[----:B------:R-:W-:Y:S02]  /*0570*/  SHF.R.U32.HI R2, RZ, 0x2, R2 ;  /* 0x00000002ff027819 */ /* 0x000fe40000011602 */
[----:B------:R-:W-:Y:S02]  /*0580*/  SHF.R.U32.HI R24, RZ, 0x2, R7 ;  /* 0x00000002ff187819 */ /* 0x000fe40000011607 */
[----:B------:R-:W-:Y:S02]  /*0590*/  SHF.R.U32.HI R6, RZ, 0x2, R6 ;  /* 0x00000002ff067819 */ /* 0x000fe40000011606 */
[C---:B------:R-:W-:Y:S02]  /*05a0*/  LOP3.LUT R26, R3.reuse, 0x3, R26, 0x78, !PT ;  /* 0x00000003031a7812 */ /* 0x040fe400078e781a */
[----:B------:R-:W-:-:S02]  /*05b0*/  LOP3.LUT R25, R3, 0x3, R2, 0x78, !PT ;  /* 0x0000000303197812 */ /* 0x000fc400078e7802 */
[C---:B------:R-:W-:Y:S02]  /*05c0*/  LOP3.LUT R24, R3.reuse, 0x3, R24, 0x78, !PT ;  /* 0x0000000303187812 */ /* 0x040fe400078e7818 */
[----:B------:R-:W-:Y:S02]  /*05d0*/  LOP3.LUT R23, R3, 0x3, R6, 0x78, !PT ;  /* 0x0000000303177812 */ /* 0x000fe400078e7806 */
[----:B------:R-:W-:Y:S01]  /*05e0*/  MOV R3, UR4 ;  /* 0x0000000400037c02 */ /* 0x000fe20008000f00 */
[----:B------:R-:W-:Y:S01]  /*05f0*/  ULOP3.LUT UR4, UR16, 0xfffffffc, UR4, 0xe2, !UPT ;  /* 0xfffffffc10047892 */ /* 0x000fe2000f8ee204 */
[----:B------:R-:W-:Y:S02]  /*0600*/  LOP3.LUT R16, R22, 0x18, RZ, 0xc0, !PT ;  /* 0x0000001816107812 */ /* 0x000fe400078ec0ff */
[----:B------:R-:W-:Y:S02]  /*0610*/  LOP3.LUT R18, R3, 0x7ffffffc, R32, 0xf8, !PT ;  /* 0x7ffffffc03127812 */ /* 0x000fe400078ef820 */
[----:B------:R-:W-:-:S02]  /*0620*/  LEA R15, R13, R15, 0x3 ;  /* 0x0000000f0d0f7211 */ /* 0x000fc400078e18ff */
[----:B------:R-:W-:Y:S01]  /*0630*/  IADD3 R13, R13, UR10, RZ ;  /* 0x0000000a0d0d7c10 */ /* 0x000fe2000fffe0ff */
[----:B------:R-:W-:Y:S01]  /*0640*/  UMOV UR10, UR8 ;  /* 0x00000008000a7c82 */ /* 0x000fe20008000000 */
[----:B------:R-:W-:Y:S01]  /*0650*/  MOV R3, UR4 ;  /* 0x0000000400037c02 */ /* 0x000fe20008000f00 */
[----:B------:R-:W-:Y:S01]  /*0660*/  UMOV UR4, URZ ;  /* 0x0000003f00047c82 */ /* 0x000fe20008000000 */
[----:B------:R-:W-:Y:S01]  /*0670*/  LEA R17, R32, R27, 0x5 ;  /* 0x0000001b20117211 */ /* 0x000fe200078e28ff */
[----:B------:R-:W-:Y:S01]  /*0680*/  IMAD R13, R13, 0xa00, RZ ;  /* 0x00000a000d0d7824 */ /* 0x000fe200078e02ff */
[----:B------:R-:W-:Y:S01]  /*0690*/  LOP3.LUT R14, R22, 0x18, RZ, 0xc, !PT ;  /* 0x00000018160e7812 */ /* 0x000fe200078e0cff */
[----:B------:R-:W-:Y:S01]  /*06a0*/  IMAD R12, R3, 0xa00, R32 ;  /* 0x00000a00030c7824 */ /* 0x000fe200078e0220 */
[C---:B------:R-:W-:Y:S02]  /*06b0*/  LOP3.LUT R0, R16.reuse, 0x8, RZ, 0x3c, !PT ;  /* 0x0000000810007812 */ /* 0x040fe400078e3cff */
[----:B------:R-:W-:-:S02]  /*06c0*/  LOP3.LUT R10, R16, 0x10, RZ, 0x3c, !PT ;  /* 0x00000010100a7812 */ /* 0x000fc400078e3cff */
[C---:B------:R-:W-:Y:S02]  /*06d0*/  LOP3.LUT R21, R32.reuse, 0x3, RZ, 0xc0, !PT ;  /* 0x0000000320157812 */ /* 0x040fe400078ec0ff */
[----:B------:R-:W-:Y:S02]  /*06e0*/  LOP3.LUT R20, R32, 0x7ffffffc, RZ, 0xc0, !PT ;  /* 0x7ffffffc20147812 */ /* 0x000fe400078ec0ff */
[C---:B------:R-:W-:Y:S02]  /*06f0*/  IADD3 R14, R17.reuse, R14, RZ ;  /* 0x0000000e110e7210 */ /* 0x040fe40007ffe0ff */
[C---:B------:R-:W-:Y:S02]  /*0700*/  IADD3 R11, R17.reuse, R0, RZ ;  /* 0x00000000110b7210 */ /* 0x040fe40007ffe0ff */
[----:B------:R-:W-:-:S07]  /*0710*/  IADD3 R10, R17, R10, RZ ;  /* 0x0000000a110a7210 */ /* 0x000fce0007ffe0ff */
.L_x_2946:
[----:B------:R-:W-:Y:S01]  /*0720*/  ULOP3.LUT UR11, UR8, 0x7, URZ, 0xc0, !UPT ;  /* 0x00000007080b7892 */ /* 0x000fe2000f8ec03f */
[----:B------:R-:W0:Y:S01]  /*0730*/  LDC.64 R58, c[0x0][0x238] ;  /* 0x00008e00ff3a7b82 */ /* 0x000e220000000a00 */
[----:B------:R-:W-:Y:S02]  /*0740*/  USHF.R.U32.HI UR13, URZ, 0x3, UR5 ;  /* 0x000000033f0d7899 */ /* 0x000fe40008011605 */
[----:B------:R-:W-:Y:S02]  /*0750*/  UIMAD UR12, UR11, 0x140, URZ ;  /* 0x000001400b0c78a4 */ /* 0x000fe4000f8e023f */
[----:B------:R-:W-:Y:S02]  /*0760*/  USHF.R.U64 UR11, UR8, 0x3, UR5 ;  /* 0x00000003080b7899 */ /* 0x000fe40008001205 */
[----:B-1----:R-:W-:Y:S01]  /*0770*/  MOV R4, UR13 ;  /* 0x0000000d00047c02 */ /* 0x002fe20008000f00 */
[----:B------:R-:W-:Y:S01]  /*0780*/  ULDC.64 UR22, c[0x0][0x248] ;  /* 0x0000920000167ab9 */ /* 0x000fe20000000a00 */
[----:B------:R-:W-:Y:S01]  /*0790*/  LEA R56, R19, UR12, 0x2 ;  /* 0x0000000c13387c11 */ /* 0x000fe2000f8e10ff */
[----:B------:R-:W-:Y:S01]  /*07a0*/  ULDC.64 UR24, c[0x0][0x228] ;  /* 0x00008a0000187ab9 */ /* 0x000fe20000000a00 */
[----:B------:R-:W-:Y:S01]  /*07b0*/  MOV R5, UR11 ;  /* 0x0000000b00057c02 */ /* 0x000fe20008000f00 */
[----:B------:R-:W-:Y:S01]  /*07c0*/  UIMAD UR11, UR13, 0xa0000, URZ ;  /* 0x000a00000d0b78a4 */ /* 0x000fe2000f8e023f */
[----:B------:R-:W-:Y:S01]  /*07d0*/  SHF.R.S32.HI R57, RZ, 0x1f, R56 ;  /* 0x0000001fff397819 */ /* 0x000fe20000011438 */
[----:B------:R-:W-:-:S04]  /*07e0*/  IMAD.WIDE.U32 R2, R56, -0x33333333, RZ ;  /* 0xcccccccd38027825 */ /* 0x000fc800078e00ff */
[C---:B------:R-:W-:Y:S01]  /*07f0*/  IMAD.WIDE.U32 R72, R5.reuse, 0xa0000, R56 ;  /* 0x000a000005487825 */ /* 0x040fe200078e0038 */
[----:B------:R-:W-:Y:S02]  /*0800*/  SHF.R.U32.HI R9, RZ, 0x7, R3 ;  /* 0x00000007ff097819 */ /* 0x000fe40000011603 */
[----:B------:R-:W1:Y:S02]  /*0810*/  LDC.64 R2, c[0x0][0x240] ;  /* 0x00009000ff027b82 */ /* 0x000e640000000a00 */
[----:B------:R-:W-:Y:S01]  /*0820*/  LEA R0, P0, R5, R9, 0x4 ;  /* 0x0000000905007211 */ /* 0x000fe200078020ff */
[----:B0-----:R-:W-:Y:S01]  /*0830*/  IMAD.WIDE R58, R56, 0x2, R58 ;  /* 0x00000002383a7825 */ /* 0x001fe200078e023a */
[----:B------:R-:W-:Y:S01]  /*0840*/  IADD3 R108, R73, UR11, RZ ;  /* 0x0000000b496c7c10 */ /* 0x000fe2000fffe0ff */
[----:B------:R-:W-:Y:S01]  /*0850*/  ULDC UR11, c[0x0][0x250] ;  /* 0x00009400000b7ab9 */ /* 0x000fe20000000800 */
[----:B------:R-:W-:Y:S02]  /*0860*/  IADD3 R7, P1, R13, R72, RZ ;  /* 0x000000480d077210 */ /* 0x000fe40007f3e0ff */
[----:B------:R-:W-:Y:S01]  /*0870*/  LEA.HI.X R5, R5, RZ, R4, 0x4, P0 ;  /* 0x000000ff05057211 */ /* 0x000fe200000f2404 */
[----:B------:R-:W2:Y:S01]  /*0880*/  LDG.E.64.CONSTANT R58, desc[UR14][R58.64] ;  /* 0x0000000e3a3a7981 */ /* 0x000ea2000c1e9b00 */
[----:B------:R-:W-:-:S02]  /*0890*/  LEA R60, P0, R0, UR22, 0x3 ;  /* 0x00000016003c7c11 */ /* 0x000fc4000f8018ff */
[----:B------:R-:W-:Y:S02]  /*08a0*/  IADD3.X R8, RZ, R108, RZ, P1, !PT ;  /* 0x0000006cff087210 */ /* 0x000fe40000ffe4ff */
[----:B------:R-:W-:Y:S01]  /*08b0*/  LEA.HI.X R61, R0, UR23, R5, 0x3, P0 ;  /* 0x00000017003d7c11 */ /* 0x000fe200080f1c05 */
[----:B------:R-:W-:Y:S01]  /*08c0*/  ULDC.64 UR22, c[0x0][0x230] ;  /* 0x00008c0000167ab9 */ /* 0x000fe20000000a00 */
[C---:B------:R-:W-:Y:S02]  /*08d0*/  SHF.L.U64.HI R8, R7.reuse, 0x1, R8 ;  /* 0x0000000107087819 */ /* 0x040fe40000010208 */
[----:B------:R-:W-:Y:S02]  /*08e0*/  SHF.L.U32 R7, R7, 0x1, RZ ;  /* 0x0000000107077819 */ /* 0x000fe400000006ff */
[----:B------:R-:W3:Y:S02]  /*08f0*/  LDG.E.64.CONSTANT R60, desc[UR14][R60.64] ;  /* 0x0000000e3c3c7981 */ /* 0x000ee4000c1e9b00 */
[----:B------:R-:W-:-:S04]  /*0900*/  IADD3 R54, P0, R7, UR22, RZ ;  /* 0x0000001607367c10 */ /* 0x000fc8000ff1e0ff */
[----:B------:R-:W-:-:S06]  /*0910*/  IADD3.X R55, R8, UR23, RZ, P0, !PT ;  /* 0x0000001708377c10 */ /* 0x000fcc00087fe4ff */
[----:B------:R-:W4:Y:S01]  /*0920*/  LDG.E.64.CONSTANT R54, desc[UR14][R54.64] ;  /* 0x0000000e36367981 */ /* 0x000f22000c1e9b00 */
[----:B-1----:R-:W-:-:S06]  /*0930*/  IMAD.WIDE R56, R56, 0x2, R2 ;  /* 0x0000000238387825 */ /* 0x002fcc00078e0202 */
        /* <DEDUP_REMOVED lines=29> */
[----:B------:R-:W5:Y:S05]  /*0b10*/  LDG.E.64.CONSTANT R46, desc[UR14][R46.64] ;  /* 0x0000000e2e2e7981 */ /* 0x000f6a000c1e9b00 */
[----:B------:R-:W5:Y:S01]  /*0b20*/  LDG.E.64.CONSTANT R44, desc[UR14][R44.64] ;  /* 0x0000000e2c2c7981 */ /* 0x000f62000c1e9b00 */
[----:B------:R-:W-:-:S04]  /*0b30*/  IADD3 R42, P0, R4, UR24, RZ ;  /* 0x00000018042a7c10 */ /* 0x000fc8000ff1e0ff */
[----:B------:R-:W-:Y:S02]  /*0b40*/  IADD3.X R43, R3, UR25, RZ, P0, !PT ;  /* 0x00000019032b7c10 */ /* 0x000fe400087fe4ff */
[----:B------:R-:W-:-:S04]  /*0b50*/  IADD3 R29, R13, 0xa000, RZ ;  /* 0x0000a0000d1d7810 */ /* 0x000fc80007ffe0ff */
[----:B------:R-:W5:Y:S01]  /*0b60*/  LDG.E.64.CONSTANT R42, desc[UR14][R42.64] ;  /* 0x0000000e2a2a7981 */ /* 0x000f62000c1e9b00 */
[----:B------:R-:W-:-:S04]  /*0b70*/  IADD3 R31, P0, R29, R72, RZ ;  /* 0x000000481d1f7210 */ /* 0x000fc80007f1e0ff */
[----:B------:R-:W-:Y:S02]  /*0b80*/  IADD3.X R148, RZ, R108, RZ, P0, !PT ;  /* 0x0000006cff947210 */ /* 0x000fe400007fe4ff */
[----:B------:R-:W-:Y:S02]  /*0b90*/  IADD3 R38, P0, R2, UR24, RZ ;  /* 0x0000001802267c10 */ /* 0x000fe4000ff1e0ff */
[C---:B------:R-:W-:Y:S02]  /*0ba0*/  SHF.L.U64.HI R148, R31.reuse, 0x1, R148 ;  /* 0x000000011f947819 */ /* 0x040fe40000010294 */
[----:B------:R-:W-:Y:S02]  /*0bb0*/  SHF.L.U32 R31, R31, 0x1, RZ ;  /* 0x000000011f1f7819 */ /* 0x000fe400000006ff */
[----:B------:R-:W-:Y:S02]  /*0bc0*/  IADD3 R33, R13, 0xc800, RZ ;  /* 0x0000c8000d217810 */ /* 0x000fe40007ffe0ff */
[----:B------:R-:W-:-:S02]  /*0bd0*/  IADD3 R40, P1, R31, UR22, RZ ;  /* 0x000000161f287c10 */ /* 0x000fc4000ff3e0ff */
[----:B------:R-:W-:Y:S02]  /*0be0*/  IADD3.X R39, R0, UR25, RZ, P0, !PT ;  /* 0x0000001900277c10 */ /* 0x000fe400087fe4ff */
[----:B------:R-:W-:Y:S02]  /*0bf0*/  IADD3 R77, P0, R33, R72, RZ ;  /* 0x00000048214d7210 */ /* 0x000fe40007f1e0ff */
[----:B------:R-:W-:Y:S02]  /*0c00*/  IADD3.X R41, R148, UR23, RZ, P1, !PT ;  /* 0x0000001794297c10 */ /* 0x000fe40008ffe4ff */
[----:B------:R-:W5:Y:S04]  /*0c10*/  LDG.E.64.CONSTANT R38, desc[UR14][R38.64] ;  /* 0x0000000e26267981 */ /* 0x000f68000c1e9b00 */
[----:B------:R-:W5:Y:S01]  /*0c20*/  LDG.E.64.CONSTANT R40, desc[UR14][R40.64] ;  /* 0x0000000e28287981 */ /* 0x000f62000c1e9b00 */
[----:B------:R-:W-:-:S04]  /*0c30*/  IADD3 R71, R13, 0x11800, RZ ;  /* 0x000118000d477810 */ /* 0x000fc80007ffe0ff */
[----:B------:R-:W-:Y:S02]  /*0c40*/  IADD3 R71, P4, R71, R72, RZ ;  /* 0x0000004847477210 */ /* 0x000fe40007f9e0ff */
[----:B------:R-:W-:Y:S02]  /*0c50*/  IADD3 R35, R13, 0xf000, RZ ;  /* 0x0000f0000d237810 */ /* 0x000fe40007ffe0ff */
[----:B------:R-:W-:Y:S02]  /*0c60*/  IADD3.X R130, RZ, R108, RZ, P4, !PT ;  /* 0x0000006cff827210 */ /* 0x000fe400027fe4ff */
[----:B------:R-:W-:Y:S02]  /*0c70*/  IADD3 R79, P1, R35, R72, RZ ;  /* 0x00000048234f7210 */ /* 0x000fe40007f3e0ff */
[C---:B------:R-:W-:Y:S02]  /*0c80*/  SHF.L.U64.HI R130, R71.reuse, 0x1, R130 ;  /* 0x0000000147827819 */ /* 0x040fe40000010282 */
[----:B------:R-:W-:-:S02]  /*0c90*/  SHF.L.U32 R131, R71, 0x1, RZ ;  /* 0x0000000147837819 */ /* 0x000fc400000006ff */
[----:B------:R-:W-:Y:S02]  /*0ca0*/  IADD3 R75, R13, 0x14000, RZ ;  /* 0x000140000d4b7810 */ /* 0x000fe40007ffe0ff */
[----:B------:R-:W-:Y:S02]  /*0cb0*/  IADD3.X R80, RZ, R108, RZ, P1, !PT ;  /* 0x0000006cff507210 */ /* 0x000fe40000ffe4ff */
[----:B------:R-:W-:Y:S02]  /*0cc0*/  IADD3 R75, P5, R75, R72, RZ ;  /* 0x000000484b4b7210 */ /* 0x000fe40007fbe0ff */
[----:B------:R-:W-:Y:S02]  /*0cd0*/  SHF.L.U64.HI R35, R79, 0x1, R80 ;  /* 0x000000014f237819 */ /* 0x000fe40000010250 */
[----:B------:R-:W-:Y:S02]  /*0ce0*/  IADD3.X R132, RZ, R108, RZ, P5, !PT ;  /* 0x0000006cff847210 */ /* 0x000fe40002ffe4ff */
[----:B------:R-:W-:-:S02]  /*0cf0*/  SHF.L.U32 R133, R75, 0x1, RZ ;  /* 0x000000014b857819 */ /* 0x000fc400000006ff */
[----:B------:R-:W-:Y:S02]  /*0d00*/  SHF.L.U64.HI R132, R75, 0x1, R132 ;  /* 0x000000014b847819 */ /* 0x000fe40000010284 */
[C---:B------:R-:W-:Y:S02]  /*0d10*/  IADD3 R135, R13.reuse, 0x16800, RZ ;  /* 0x000168000d877810 */ /* 0x040fe40007ffe0ff */
[C---:B------:R-:W-:Y:S02]  /*0d20*/  IADD3 R137, R13.reuse, 0x19000, RZ ;  /* 0x000190000d897810 */ /* 0x040fe40007ffe0ff */
[C---:B------:R-:W-:Y:S02]  /*0d30*/  IADD3 R139, R13.reuse, 0x1b800, RZ ;  /* 0x0001b8000d8b7810 */ /* 0x040fe40007ffe0ff */
[----:B------:R-:W-:Y:S01]  /*0d40*/  IADD3 R141, R13, 0x1e000, RZ ;  /* 0x0001e0000d8d7810 */ /* 0x000fe20007ffe0ff */
[----:B---3--:R-:W-:-:S04]  /*0d50*/  FADD.FTZ R61, R61, UR11 ;  /* 0x0000000b3d3d7e21 */ /* 0x008fc80008010000 */
[----:B------:R-:W0:Y:S01]  /*0d60*/  MUFU.RSQ R29, R61 ;  /* 0x0000003d001d7308 */ /* 0x000e220000001400 */
[----:B----4-:R-:W-:-:S05]  /*0d70*/  HADD2.F32 R37, -RZ, R54.H0_H0 ;  /* 0x20000036ff257230 */ /* 0x010fca0000004100 */
[C---:B------:R-:W-:Y:S01]  /*0d80*/  FADD.FTZ R34, -R60.reuse, R37 ;  /* 0x000000253c227221 */ /* 0x040fe20000010100 */
[----:B------:R-:W-:Y:S02]  /*0d90*/  HADD2.F32 R37, -RZ, R54.H1_H1 ;  /* 0x30000036ff257230 */ /* 0x000fe40000004100 */
[--C-:B------:R-:W-:Y:S02]  /*0da0*/  HADD2.F32 R33, -RZ, R55.reuse.H0_H0 ;  /* 0x20000037ff217230 */ /* 0x100fe40000004100 */
[C---:B0-----:R-:W-:Y:S01]  /*0db0*/  FMUL.FTZ R95, R29.reuse, R34 ;  /* 0x000000221d5f7220 */ /* 0x041fe20000410000 */
[C---:B------:R-:W-:Y:S01]  /*0dc0*/  FADD.FTZ R34, -R60.reuse, R37 ;  /* 0x000000253c227221 */ /* 0x040fe20000010100 */
[----:B--2---:R-:W-:Y:S02]  /*0dd0*/  HADD2.F32 R114, -RZ, R58.H0_H0 ;  /* 0x2000003aff727230 */ /* 0x004fe40000004100 */
[----:B-----5:R-:W-:Y:S02]  /*0de0*/  HADD2.F32 R119, -RZ, R56.H0_H0 ;  /* 0x20000038ff777230 */ /* 0x020fe40000004100 */
[----:B------:R-:W-:Y:S01]  /*0df0*/  FMUL.FTZ R73, R29, R34 ;  /* 0x000000221d497220 */ /* 0x000fe20000410000 */
[----:B------:R-:W-:Y:S01]  /*0e00*/  FADD.FTZ R34, -R60, R33 ;  /* 0x000000213c227221 */ /* 0x000fe20000010100 */
[----:B------:R-:W-:-:S02]  /*0e10*/  HADD2.F32 R33, -RZ, R55.H1_H1 ;  /* 0x30000037ff217230 */ /* 0x000fc40000004100 */
[----:B------:R-:W-:Y:S01]  /*0e20*/  FFMA.FTZ R86, R95, R114, R119 ;  /* 0x000000725f567223 */ /* 0x000fe20000010077 */
[----:B------:R-:W-:Y:S01]  /*0e30*/  FMUL.FTZ R93, R29, R34 ;  /* 0x000000221d5d7220 */ /* 0x000fe20000410000 */
[----:B------:R-:W-:Y:S01]  /*0e40*/  IADD3.X R34, RZ, R108, RZ, P0, !PT ;  /* 0x0000006cff227210 */ /* 0x000fe200007fe4ff */
[----:B------:R-:W-:Y:S01]  /*0e50*/  FADD.FTZ R76, -R60, R33 ;  /* 0x000000213c4c7221 */ /* 0x000fe20000010100 */
[----:B------:R-:W-:Y:S02]  /*0e60*/  FMUL.FTZ R36, R86, -1.4426950216293334961 ;  /* 0xbfb8aa3b56247820 */ /* 0x000fe40000410000 */
[C---:B------:R-:W-:Y:S02]  /*0e70*/  SHF.L.U64.HI R33, R77.reuse, 0x1, R34 ;  /* 0x000000014d217819 */ /* 0x040fe40000010222 */
[----:B------:R-:W-:Y:S01]  /*0e80*/  SHF.L.U32 R34, R77, 0x1, RZ ;  /* 0x000000014d227819 */ /* 0x000fe200000006ff */
[----:B------:R0:W1:Y:S03]  /*0e90*/  MUFU.EX2 R61, R36 ;  /* 0x00000024003d7308 */ /* 0x0000660000000800 */
[----:B0-----:R-:W-:-:S04]  /*0ea0*/  IADD3 R36, P0, R34, UR22, RZ ;  /* 0x0000001622247c10 */ /* 0x001fc8000ff1e0ff */
[----:B------:R-:W-:-:S06]  /*0eb0*/  IADD3.X R37, R33, UR23, RZ, P0, !PT ;  /* 0x0000001721257c10 */ /* 0x000fcc00087fe4ff */
[----:B------:R-:W2:Y:S01]  /*0ec0*/  LDG.E.64.CONSTANT R36, desc[UR14][R36.64] ;  /* 0x0000000e24247981 */ /* 0x000ea2000c1e9b00 */
[----:B------:R-:W-:Y:S02]  /*0ed0*/  HADD2.F32 R115, -RZ, R58.H1_H1 ;  /* 0x3000003aff737230 */ /* 0x000fe40000004100 */
[----:B------:R-:W-:Y:S02]  /*0ee0*/  HADD2.F32 R118, -RZ, R56.H1_H1 ;  /* 0x30000038ff767230 */ /* 0x000fe40000004100 */
[----:B------:R-:W-:Y:S01]  /*0ef0*/  FMUL.FTZ R91, R29, R76 ;  /* 0x0000004c1d5b7220 */ /* 0x000fe20000410000 */
[----:B------:R-:W-:Y:S02]  /*0f00*/  HADD2.F32 R117, -RZ, R59.H1_H1 ;  /* 0x3000003bff757230 */ /* 0x000fe40000004100 */
[----:B------:R-:W-:Y:S02]  /*0f10*/  HADD2.F32 R120, -RZ, R57.H1_H1 ;  /* 0x30000039ff787230 */ /* 0x000fe40000004100 */
[----:B------:R-:W-:Y:S01]  /*0f20*/  FFMA.FTZ R88, R73, R115, R118 ;  /* 0x0000007349587223 */ /* 0x000fe20000010076 */
[----:B------:R-:W-:-:S02]  /*0f30*/  HADD2.F32 R116, -RZ, R59.H0_H0 ;  /* 0x2000003bff747230 */ /* 0x000fc40000004100 */
[----:B------:R-:W-:Y:S02]  /*0f40*/  HADD2.F32 R121, -RZ, R57.H0_H0 ;  /* 0x20000039ff797230 */ /* 0x000fe40000004100 */
[----:B------:R-:W-:Y:S01]  /*0f50*/  FMUL.FTZ R70, R88, -1.4426950216293334961 ;  /* 0xbfb8aa3b58467820 */ /* 0x000fe20000410000 */
[----:B------:R-:W-:-:S03]  /*0f60*/  FFMA.FTZ R94, R91, R117, R120 ;  /* 0x000000755b5e7223 */ /* 0x000fc60000010078 */
[----:B------:R1:W0:Y:S01]  /*0f70*/  MUFU.EX2 R74, R70 ;  /* 0x00000046004a7308 */ /* 0x0002220000000800 */
[----:B------:R-:W-:Y:S01]  /*0f80*/  FMUL.FTZ R78, R94, -1.4426950216293334961 ;  /* 0xbfb8aa3b5e4e7820 */ /* 0x000fe20000410000 */
[----:B------:R-:W-:-:S04]  /*0f90*/  FFMA.FTZ R90, R93, R116, R121 ;  /* 0x000000745d5a7223 */ /* 0x000fc80000010079 */
[----:B------:R-:W-:Y:S02]  /*0fa0*/  FMUL.FTZ R76, R90, -1.4426950216293334961 ;  /* 0xbfb8aa3b5a4c7820 */ /* 0x000fe40000410000 */
[----:B------:R-:W3:Y:S01]  /*0fb0*/  MUFU.EX2 R78, R78 ;  /* 0x0000004e004e7308 */ /* 0x000ee20000000800 */
[----:B-1----:R-:W-:-:S07]  /*0fc0*/  FADD.FTZ R70, R61, 1 ;  /* 0x3f8000003d467421 */ /* 0x002fce0000010000 */
[----:B------:R0:W1:Y:S08]  /*0fd0*/  MUFU.EX2 R77, R76 ;  /* 0x0000004c004d7308 */ /* 0x0000700000000800 */
[----:B------:R4:W-:Y:S01]  /*0fe0*/  MUFU.RCP R87, R70 ;  /* 0x0000004600577308 */ /* 0x0009e20000001000 */
[----:B0-----:R-:W-:Y:S01]  /*0ff0*/  FADD.FTZ R76, R74, 1 ;  /* 0x3f8000004a4c7421 */ /* 0x001fe20000010000 */
[----:B----4-:R-:W-:-:S06]  /*1000*/  IADD3 R70, P6, R31, UR24, RZ ;  /* 0x000000181f467c10 */ /* 0x010fcc000ffde0ff */
[----:B------:R0:W4:Y:S01]  /*1010*/  MUFU.RCP R92, R76 ;  /* 0x0000004c005c7308 */ /* 0x0001220000001000 */
[----:B------:R-:W-:Y:S01]  /*1020*/  IADD3.X R71, R148, UR25, RZ, P6, !PT ;  /* 0x0000001994477c10 */ /* 0x000fe2000b7fe4ff */
[----:B---3--:R-:W-:Y:S01]  /*1030*/  FADD.FTZ R97, R78, 1 ;  /* 0x3f8000004e617421 */ /* 0x008fe20000010000 */
[----:B------:R-:W-:Y:S01]  /*1040*/  SHF.L.U32 R61, R79, 0x1, RZ ;  /* 0x000000014f3d7819 */ /* 0x000fe200000006ff */
[----:B-1----:R-:W-:-:S03]  /*1050*/  FADD.FTZ R80, R77, 1 ;  /* 0x3f8000004d507421 */ /* 0x002fc60000010000 */
[----:B------:R-:W3:Y:S01]  /*1060*/  LDG.E.64.CONSTANT R70, desc[UR14][R70.64] ;  /* 0x0000000e46467981 */ /* 0x000ee2000c1e9b00 */
[----:B------:R4:W1:Y:S01]  /*1070*/  MUFU.RCP R98, R97 ;  /* 0x0000006100627308 */ /* 0x0008620000001000 */
[----:B------:R-:W-:Y:S02]  /*1080*/  IADD3 R74, P4, R34, UR24, RZ ;  /* 0x00000018224a7c10 */ /* 0x000fe4000ff9e0ff */
[C---:B------:R-:W-:Y:S02]  /*1090*/  IADD3 R84, P5, R61.reuse, UR22, RZ ;  /* 0x000000163d547c10 */ /* 0x040fe4000ffbe0ff */
[----:B------:R-:W-:-:S03]  /*10a0*/  IADD3 R78, P6, R61, UR24, RZ ;  /* 0x000000183d4e7c10 */ /* 0x000fc6000ffde0ff */
[----:B------:R5:W1:Y:S01]  /*10b0*/  MUFU.RCP R96, R80 ;  /* 0x0000005000607308 */ /* 0x000a620000001000 */
[----:B------:R-:W-:Y:S02]  /*10c0*/  IADD3.X R75, R33, UR25, RZ, P4, !PT ;  /* 0x00000019214b7c10 */ /* 0x000fe4000a7fe4ff */
[C---:B------:R-:W-:Y:S02]  /*10d0*/  IADD3.X R85, R35.reuse, UR23, RZ, P5, !PT ;  /* 0x0000001723557c10 */ /* 0x040fe4000affe4ff */
[----:B------:R-:W-:Y:S01]  /*10e0*/  IADD3.X R79, R35, UR25, RZ, P6, !PT ;  /* 0x00000019234f7c10 */ /* 0x000fe2000b7fe4ff */
[----:B------:R-:W-:Y:S01]  /*10f0*/  HADD2.F32 R101, -RZ, R52.H0_H0 ;  /* 0x20000034ff657230 */ /* 0x000fe20000004100 */
[----:B0-----:R-:W-:Y:S02]  /*1100*/  IADD3 R76, P4, R131, UR22, RZ ;  /* 0x00000016834c7c10 */ /* 0x001fe4000ff9e0ff */
[C---:B------:R-:W-:Y:S02]  /*1110*/  IADD3 R143, R13.reuse, 0x20800, RZ ;  /* 0x000208000d8f7810 */ /* 0x040fe40007ffe0ff */
[----:B------:R-:W-:-:S02]  /*1120*/  IADD3 R145, R13, 0x23000, RZ ;  /* 0x000230000d917810 */ /* 0x000fc40007ffe0ff */
[----:B------:R-:W-:Y:S01]  /*1130*/  IADD3 R147, R13, 0x25800, RZ ;  /* 0x000258000d937810 */ /* 0x000fe20007ffe0ff */
[----:B----4-:R-:W-:Y:S01]  /*1140*/  FADD.FTZ R97, -R92, 1 ;  /* 0x3f8000005c617421 */ /* 0x010fe20000010100 */
[----:B------:R-:W-:Y:S02]  /*1150*/  IADD3 R82, P5, R131, UR24, RZ ;  /* 0x0000001883527c10 */ /* 0x000fe4000ffbe0ff */
[-C--:B------:R-:W-:Y:S02]  /*1160*/  IADD3 R135, P0, R135, R72.reuse, RZ ;  /* 0x0000004887877210 */ /* 0x080fe40007f1e0ff */
[-C--:B------:R-:W-:Y:S02]  /*1170*/  IADD3 R137, P3, R137, R72.reuse, RZ ;  /* 0x0000004889897210 */ /* 0x080fe40007f7e0ff */
[-C--:B------:R-:W-:Y:S02]  /*1180*/  IADD3 R139, P2, R139, R72.reuse, RZ ;  /* 0x000000488b8b7210 */ /* 0x080fe40007f5e0ff */
[----:B------:R-:W-:Y:S01]  /*1190*/  IADD3 R141, P1, R141, R72, RZ ;  /* 0x000000488d8d7210 */ /* 0x000fe20007f3e0ff */
[----:B------:R-:W-:Y:S01]  /*11a0*/  FADD.FTZ R89, -R87, 1 ;  /* 0x3f80000057597421 */ /* 0x000fe20000010100 */
[----:B-----5:R-:W-:Y:S01]  /*11b0*/  IADD3 R80, P6, R133, UR22, RZ ;  /* 0x0000001685507c10 */ /* 0x020fe2000ffde0ff */
[----:B-1----:R-:W-:Y:S01]  /*11c0*/  FADD.FTZ R99, -R98, 1 ;  /* 0x3f80000062637421 */ /* 0x002fe20000010100 */
[C---:B------:R-:W-:Y:S01]  /*11d0*/  IADD3.X R77, R130.reuse, UR23, RZ, P4, !PT ;  /* 0x00000017824d7c10 */ /* 0x040fe2000a7fe4ff */
[----:B------:R-:W4:Y:S01]  /*11e0*/  LDG.E.64.CONSTANT R74, desc[UR14][R74.64] ;  /* 0x0000000e4a4a7981 */ /* 0x000f22000c1e9b00 */
[----:B------:R-:W-:-:S02]  /*11f0*/  IADD3.X R83, R130, UR25, RZ, P5, !PT ;  /* 0x0000001982537c10 */ /* 0x000fc4000affe4ff */
[----:B------:R-:W-:Y:S01]  /*1200*/  IADD3.X R81, R132, UR23, RZ, P6, !PT ;  /* 0x0000001784517c10 */ /* 0x000fe2000b7fe4ff */
[----:B------:R-:W-:Y:S01]  /*1210*/  HADD2.F32 R123, -RZ, R46.H0_H0 ;  /* 0x2000002eff7b7230 */ /* 0x000fe20000004100 */
[-C--:B------:R-:W-:Y:S01]  /*1220*/  IADD3 R143, P4, R143, R72.reuse, RZ ;  /* 0x000000488f8f7210 */ /* 0x080fe20007f9e0ff */
[----:B------:R-:W-:Y:S01]  /*1230*/  FFMA.FTZ R97, R88, R97, 1 ;  /* 0x3f80000058617423 */ /* 0x000fe20000010061 */
[-C--:B------:R-:W-:Y:S01]  /*1240*/  IADD3 R145, P5, R145, R72.reuse, RZ ;  /* 0x0000004891917210 */ /* 0x080fe20007fbe0ff */
[----:B------:R-:W-:Y:S01]  /*1250*/  FFMA.FTZ R86, R86, R89, 1 ;  /* 0x3f80000056567423 */ /* 0x000fe20000010059 */
[----:B------:R-:W-:Y:S01]  /*1260*/  IADD3 R147, P6, R147, R72, RZ ;  /* 0x0000004893937210 */ /* 0x000fe20007fde0ff */
[----:B------:R-:W-:Y:S01]  /*1270*/  FADD.FTZ R72, -R60, R101 ;  /* 0x000000653c487221 */ /* 0x000fe20000010100 */
[----:B------:R-:W-:Y:S02]  /*1280*/  HADD2.F32 R101, -RZ, R52.H1_H1 ;  /* 0x30000034ff657230 */ /* 0x000fe40000004100 */
[----:B------:R-:W-:Y:S01]  /*1290*/  FMUL.FTZ R97, R92, R97 ;  /* 0x000000615c617220 */ /* 0x000fe20000410000 */
[----:B------:R-:W-:Y:S01]  /*12a0*/  FADD.FTZ R89, -R96, 1 ;  /* 0x3f80000060597421 */ /* 0x000fe20000010100 */
[----:B------:R-:W-:Y:S01]  /*12b0*/  FFMA.FTZ R99, R94, R99, 1 ;  /* 0x3f8000005e637423 */ /* 0x000fe20000010063 */
[----:B------:R-:W5:Y:S01]  /*12c0*/  LDG.E.64.CONSTANT R76, desc[UR14][R76.64] ;  /* 0x0000000e4c4c7981 */ /* 0x000f62000c1e9b00 */
[----:B------:R-:W-:Y:S01]  /*12d0*/  FADD.FTZ R92, -R60, R101 ;  /* 0x000000653c5c7221 */ /* 0x000fe20000010100 */
[----:B------:R-:W-:-:S02]  /*12e0*/  HADD2.F32 R101, -RZ, R53.H0_H0 ;  /* 0x20000035ff657230 */ /* 0x000fc40000004100 */
[----:B------:R-:W-:Y:S01]  /*12f0*/  FFMA.FTZ R89, R90, R89, 1 ;  /* 0x3f8000005a597423 */ /* 0x000fe20000010059 */
[----:B------:R-:W-:Y:S01]  /*1300*/  FMUL.FTZ R87, R87, R86 ;  /* 0x0000005657577220 */ /* 0x000fe20000410000 */
[----:B------:R-:W-:Y:S01]  /*1310*/  FMUL.FTZ R100, R98, R99 ;  /* 0x0000006362647220 */ /* 0x000fe20000410000 */
[----:B------:R-:W-:Y:S02]  /*1320*/  HADD2.F32 R99, -RZ, R53.H1_H1 ;  /* 0x30000035ff637230 */ /* 0x000fe40000004100 */
[----:B------:R-:W-:Y:S01]  /*1330*/  FADD.FTZ R86, -R60, R101 ;  /* 0x000000653c567221 */ /* 0x000fe20000010100 */
[C---:B------:R-:W-:Y:S01]  /*1340*/  FMUL.FTZ R90, R29.reuse, R72 ;  /* 0x000000481d5a7220 */ /* 0x040fe20000410000 */
[--C-:B------:R-:W-:Y:S02]  /*1350*/  HADD2.F32 R72, -RZ, R50.reuse.H0_H0 ;  /* 0x20000032ff487230 */ /* 0x100fe40000004100 */
[----:B------:R-:W-:Y:S01]  /*1360*/  FMUL.FTZ R103, R96, R89 ;  /* 0x0000005960677220 */ /* 0x000fe20000410000 */
[----:B------:R-:W-:Y:S01]  /*1370*/  FMUL.FTZ R89, R29, R86 ;  /* 0x000000561d597220 */ /* 0x000fe20000410000 */
[----:B------:R-:W-:-:S02]  /*1380*/  HADD2.F32 R86, -RZ, R50.H1_H1 ;  /* 0x30000032ff567230 */ /* 0x000fc40000004100 */
[----:B------:R-:W-:Y:S01]  /*1390*/  FADD.FTZ R102, -R60, R99 ;  /* 0x000000633c667221 */ /* 0x000fe20000010100 */
[----:B------:R-:W-:Y:S01]  /*13a0*/  FMUL.FTZ R101, R72, R87 ;  /* 0x0000005748657220 */ /* 0x000fe20000410000 */
[--C-:B------:R-:W-:Y:S01]  /*13b0*/  HADD2.F32 R72, -RZ, R51.reuse.H0_H0 ;  /* 0x20000033ff487230 */ /* 0x100fe20000004100 */
[----:B------:R-:W5:Y:S01]  /*13c0*/  LDG.E.64.CONSTANT R78, desc[UR14][R78.64] ;  /* 0x0000000e4e4e7981 */ /* 0x000f62000c1e9b00 */
[----:B------:R-:W-:Y:S01]  /*13d0*/  FMUL.FTZ R87, R29, R102 ;  /* 0x000000661d577220 */ /* 0x000fe20000410000 */
[----:B------:R-:W-:Y:S01]  /*13e0*/  FMUL.FTZ R102, R86, R97 ;  /* 0x0000006156667220 */ /* 0x000fe20000410000 */
[----:B------:R-:W-:Y:S02]  /*13f0*/  HADD2.F32 R97, -RZ, R51.H1_H1 ;  /* 0x30000033ff617230 */ /* 0x000fe40000004100 */
[----:B------:R-:W-:Y:S01]  /*1400*/  FMUL.FTZ R106, R72, R103 ;  /* 0x00000067486a7220 */ /* 0x000fe20000410000 */
[CC--:B------:R-:W-:Y:S01]  /*1410*/  FMUL.FTZ R72, R114.reuse, R101.reuse ;  /* 0x0000006572487220 */ /* 0x0c0fe20000410000 */
[----:B------:R-:W5:Y:S01]  /*1420*/  LDG.E.64.CONSTANT R80, desc[UR14][R80.64] ;  /* 0x0000000e50507981 */ /* 0x000f62000c1e9b00 */
[----:B------:R-:W-:Y:S01]  /*1430*/  FMUL.FTZ R110, R97, R100 ;  /* 0x00000064616e7220 */ /* 0x000fe20000410000 */
[CC--:B------:R-:W-:Y:S01]  /*1440*/  FFMA.FTZ R97, R95.reuse, R101.reuse, R68 ;  /* 0x000000655f617223 */ /* 0x0c0fe20000010044 */
[----:B------:R-:W-:Y:S01]  /*1450*/  FFMA.FTZ R72, R95, R72, RZ ;  /* 0x000000485f487223 */ /* 0x000fe200000100ff */
[----:B------:R-:W-:Y:S01]  /*1460*/  FFMA.FTZ R68, R114, R101, RZ ;  /* 0x0000006572447223 */ /* 0x000fe200000100ff */
[CC--:B------:R-:W-:Y:S01]  /*1470*/  FMUL.FTZ R95, R115.reuse, R102.reuse ;  /* 0x00000066735f7220 */ /* 0x0c0fe20000410000 */
[----:B------:R-:W-:Y:S01]  /*1480*/  FADD.FTZ R100, R102, R67 ;  /* 0x0000004366647221 */ /* 0x000fe20000010000 */
[----:B------:R-:W5:Y:S01]  /*1490*/  LDG.E.64.CONSTANT R82, desc[UR14][R82.64] ;  /* 0x0000000e52527981 */ /* 0x000f62000c1e9b00 */
[----:B------:R-:W-:Y:S01]  /*14a0*/  FFMA.FTZ R67, R115, R102, R68 ;  /* 0x0000006673437223 */ /* 0x000fe20000010044 */
[----:B------:R-:W-:Y:S01]  /*14b0*/  FFMA.FTZ R72, R73, R95, R72 ;  /* 0x0000005f49487223 */ /* 0x000fe20000010048 */
[-C--:B------:R-:W-:Y:S01]  /*14c0*/  FFMA.FTZ R68, R93, R106.reuse, R64 ;  /* 0x0000006a5d447223 */ /* 0x080fe20000010040 */
[----:B------:R-:W-:Y:S01]  /*14d0*/  FMUL.FTZ R64, R116, R106 ;  /* 0x0000006a74407220 */ /* 0x000fe20000410000 */
[----:B------:R-:W-:Y:S01]  /*14e0*/  FADD.FTZ R69, R101, R69 ;  /* 0x0000004565457221 */ /* 0x000fe20000010000 */
[----:B------:R-:W-:-:S02]  /*14f0*/  FFMA.FTZ R101, R73, R102, R66 ;  /* 0x0000006649657223 */ /* 0x000fc40000010042 */
[----:B------:R-:W-:Y:S02]  /*1500*/  FFMA.FTZ R64, R93, R64, R72 ;  /* 0x000000405d407223 */ /* 0x000fe40000010048 */
[----:B------:R0:W4:Y:S01]  /*1510*/  LDG.E.64.CONSTANT R72, desc[UR14][R84.64] ;  /* 0x0000000e54487981 */ /* 0x000122000c1e9b00 */
[----:B------:R-:W-:Y:S01]  /*1520*/  FMUL.FTZ R92, R29, R92 ;  /* 0x0000005c1d5c7220 */ /* 0x000fe20000410000 */
[----:B------:R-:W-:Y:S01]  /*1530*/  FFMA.FTZ R94, R114, R90, R119 ;  /* 0x0000005a725e7223 */ /* 0x000fe20000010077 */
[----:B------:R-:W-:Y:S02]  /*1540*/  HADD2.F32 R99, -RZ, R48.H0_H0 ;  /* 0x20000030ff637230 */ /* 0x000fe40000004100 */
[----:B------:R-:W-:Y:S01]  /*1550*/  FFMA.FTZ R98, R115, R92, R118 ;  /* 0x0000005c73627223 */ /* 0x000fe20000010076 */
[----:B------:R-:W-:Y:S01]  /*1560*/  FMUL.FTZ R88, R94, -1.4426950216293334961 ;  /* 0xbfb8aa3b5e587820 */ /* 0x000fe20000410000 */
[----:B------:R-:W-:Y:S01]  /*1570*/  FFMA.FTZ R96, R116, R89, R121 ;  /* 0x0000005974607223 */ /* 0x000fe20000010079 */
[----:B------:R-:W-:Y:S01]  /*1580*/  FADD.FTZ R86, -R60, R99 ;  /* 0x000000633c567221 */ /* 0x000fe20000010100 */
[----:B------:R-:W-:Y:S01]  /*1590*/  FMUL.FTZ R104, R98, -1.4426950216293334961 ;  /* 0xbfb8aa3b62687820 */ /* 0x000fe20000410000 */
[----:B------:R-:W1:Y:S01]  /*15a0*/  MUFU.EX2 R105, R88 ;  /* 0x0000005800697308 */ /* 0x000e620000000800 */
[----:B------:R-:W-:Y:S01]  /*15b0*/  FFMA.FTZ R99, R117, R87, R120 ;  /* 0x0000005775637223 */ /* 0x000fe20000010078 */
[----:B------:R-:W-:-:S06]  /*15c0*/  FMUL.FTZ R109, R96, -1.4426950216293334961 ;  /* 0xbfb8aa3b606d7820 */ /* 0x000fcc0000410000 */
[----:B------:R0:W1:Y:S02]  /*15d0*/  MUFU.EX2 R107, R104 ;  /* 0x00000068006b7308 */ /* 0x0000640000000800 */
[----:B0-----:R-:W-:-:S06]  /*15e0*/  FMUL.FTZ R104, R99, -1.4426950216293334961 ;  /* 0xbfb8aa3b63687820 */ /* 0x001fcc0000410000 */
[----:B------:R-:W0:Y:S01]  /*15f0*/  MUFU.EX2 R111, R109 ;  /* 0x0000006d006f7308 */ /* 0x000e220000000800 */
[----:B------:R-:W-:Y:S01]  /*1600*/  FADD.FTZ R95, R106, R65 ;  /* 0x000000416a5f7221 */ /* 0x000fe20000010000 */
[----:B------:R-:W-:-:S06]  /*1610*/  FFMA.FTZ R106, R116, R106, R67 ;  /* 0x0000006a746a7223 */ /* 0x000fcc0000010043 */
[----:B------:R-:W0:Y:S01]  /*1620*/  MUFU.EX2 R104, R104 ;  /* 0x0000006800687308 */ /* 0x000e220000000800 */
[----:B-1----:R-:W-:Y:S01]  /*1630*/  FADD.FTZ R105, R105, 1 ;  /* 0x3f80000069697421 */ /* 0x002fe20000010000 */
[----:B------:R-:W-:Y:S02]  /*1640*/  HADD2.F32 R67, -RZ, R48.H1_H1 ;  /* 0x30000030ff437230 */ /* 0x000fe40000004100 */
[----:B------:R-:W-:Y:S01]  /*1650*/  FADD.FTZ R107, R107, 1 ;  /* 0x3f8000006b6b7421 */ /* 0x000fe20000010000 */
[-C--:B------:R-:W-:Y:S01]  /*1660*/  FFMA.FTZ R102, R91, R110.reuse, R62 ;  /* 0x0000006e5b667223 */ /* 0x080fe2000001003e */
[----:B------:R-:W-:Y:S01]  /*1670*/  FMUL.FTZ R65, R117, R110 ;  /* 0x0000006e75417220 */ /* 0x000fe20000410000 */
[----:B------:R-:W-:Y:S01]  /*1680*/  FADD.FTZ R62, -R60, R67 ;  /* 0x000000433c3e7221 */ /* 0x000fe20000010100 */
[----:B------:R-:W1:Y:S01]  /*1690*/  MUFU.RCP R105, R105 ;  /* 0x0000006900697308 */ /* 0x000e620000001000 */
[----:B0-----:R-:W-:Y:S01]  /*16a0*/  FADD.FTZ R111, R111, 1 ;  /* 0x3f8000006f6f7421 */ /* 0x001fe20000010000 */
[----:B------:R-:W-:Y:S01]  /*16b0*/  FFMA.FTZ R65, R91, R65, R64 ;  /* 0x000000415b417223 */ /* 0x000fe20000010040 */
[----:B------:R-:W-:Y:S01]  /*16c0*/  FADD.FTZ R93, R110, R63 ;  /* 0x0000003f6e5d7221 */ /* 0x000fe20000010000 */
[----:B------:R-:W-:Y:S01]  /*16d0*/  FMUL.FTZ R91, R29, R62 ;  /* 0x0000003e1d5b7220 */ /* 0x000fe20000410000 */
[----:B------:R-:W-:-:S03]  /*16e0*/  FFMA.FTZ R63, R117, R110, R106 ;  /* 0x0000006e753f7223 */ /* 0x000fc6000001006a */
[----:B------:R0:W1:Y:S01]  /*16f0*/  MUFU.RCP R109, R107 ;  /* 0x0000006b006d7308 */ /* 0x0000620000001000 */
[----:B------:R-:W-:Y:S01]  /*1700*/  FADD.FTZ R62, R104, 1 ;  /* 0x3f800000683e7421 */ /* 0x000fe20000010000 */
[----:B------:R-:W-:-:S06]  /*1710*/  HADD2.F32 R67, -RZ, R49.H0_H0 ;  /* 0x20000031ff437230 */ /* 0x000fcc0000004100 */
[----:B------:R1:W1:Y:S01]  /*1720*/  MUFU.RCP R106, R111 ;  /* 0x0000006f006a7308 */ /* 0x0002620000001000 */
[----:B0-----:R-:W-:-:S07]  /*1730*/  HADD2.F32 R107, -RZ, R49.H1_H1 ;  /* 0x30000031ff6b7230 */ /* 0x001fce0000004100 */
[----:B------:R-:W0:Y:S01]  /*1740*/  MUFU.RCP R112, R62 ;  /* 0x0000003e00707308 */ /* 0x000e220000001000 */
[C---:B------:R-:W-:Y:S01]  /*1750*/  FADD.FTZ R64, -R60.reuse, R67 ;  /* 0x000000433c407221 */ /* 0x040fe20000010100 */
[----:B------:R-:W-:Y:S01]  /*1760*/  FMUL.FTZ R86, R29, R86 ;  /* 0x000000561d567220 */ /* 0x000fe20000410000 */
[----:B------:R-:W-:Y:S01]  /*1770*/  FADD.FTZ R66, -R60, R107 ;  /* 0x0000006b3c427221 */ /* 0x000fe20000010100 */
[----:B-1----:R-:W-:Y:S01]  /*1780*/  FADD.FTZ R107, -R105, 1 ;  /* 0x3f800000696b7421 */ /* 0x002fe20000010100 */
[----:B------:R-:W-:Y:S01]  /*1790*/  FMUL.FTZ R67, R29, R64 ;  /* 0x000000401d437220 */ /* 0x000fe20000410000 */
[----:B------:R-:W-:Y:S01]  /*17a0*/  FADD.FTZ R111, -R109, 1 ;  /* 0x3f8000006d6f7421 */ /* 0x000fe20000010100 */
[----:B------:R-:W-:Y:S01]  /*17b0*/  FFMA.FTZ R88, R114, R86, R119 ;  /* 0x0000005672587223 */ /* 0x000fe20000010077 */
[----:B------:R-:W-:Y:S01]  /*17c0*/  FFMA.FTZ R84, R94, R107, 1 ;  /* 0x3f8000005e547423 */ /* 0x000fe2000001006b */
[----:B------:R-:W-:Y:S01]  /*17d0*/  FADD.FTZ R107, -R106, 1 ;  /* 0x3f8000006a6b7421 */ /* 0x000fe20000010100 */
[----:B------:R-:W-:Y:S01]  /*17e0*/  FFMA.FTZ R104, R115, R91, R118 ;  /* 0x0000005b73687223 */ /* 0x000fe20000010076 */
[----:B------:R-:W-:Y:S01]  /*17f0*/  FFMA.FTZ R85, R116, R67, R121 ;  /* 0x0000004374557223 */ /* 0x000fe20000010079 */
[----:B------:R-:W-:Y:S01]  /*1800*/  FFMA.FTZ R98, R98, R111, 1 ;  /* 0x3f80000062627423 */ /* 0x000fe2000001006f */
[----:B------:R-:W-:Y:S01]  /*1810*/  FMUL.FTZ R103, R88, -1.4426950216293334961 ;  /* 0xbfb8aa3b58677820 */ /* 0x000fe20000410000 */
[----:B------:R-:W-:Y:S01]  /*1820*/  FMUL.FTZ R66, R29, R66 ;  /* 0x000000421d427220 */ /* 0x000fe20000410000 */
[----:B------:R-:W-:Y:S01]  /*1830*/  FFMA.FTZ R107, R96, R107, 1 ;  /* 0x3f800000606b7423 */ /* 0x000fe2000001006b */
[----:B0-----:R-:W-:Y:S01]  /*1840*/  FADD.FTZ R110, -R112, 1 ;  /* 0x3f800000706e7421 */ /* 0x001fe20000010100 */
[----:B------:R-:W-:Y:S01]  /*1850*/  FMUL.FTZ R113, R104, -1.4426950216293334961 ;  /* 0xbfb8aa3b68717820 */ /* 0x000fe20000410000 */
[----:B------:R-:W-:Y:S01]  /*1860*/  FMUL.FTZ R64, R85, -1.4426950216293334961 ;  /* 0xbfb8aa3b55407820 */ /* 0x000fe20000410000 */
[----:B------:R-:W-:Y:S01]  /*1870*/  FMUL.FTZ R109, R109, R98 ;  /* 0x000000626d6d7220 */ /* 0x000fe20000410000 */
[----:B------:R-:W-:Y:S01]  /*1880*/  FFMA.FTZ R94, R117, R66, R120 ;  /* 0x00000042755e7223 */ /* 0x000fe20000010078 */
[----:B------:R-:W-:-:S02]  /*1890*/  HADD2.F32 R98, -RZ, R44.H0_H0 ;  /* 0x2000002cff627230 */ /* 0x000fc40000004100 */
[----:B------:R-:W-:Y:S01]  /*18a0*/  FFMA.FTZ R111, R99, R110, 1 ;  /* 0x3f800000636f7423 */ /* 0x000fe2000001006e */
[----:B------:R-:W-:Y:S01]  /*18b0*/  FMUL.FTZ R105, R105, R84 ;  /* 0x0000005469697220 */ /* 0x000fe20000410000 */
[----:B------:R-:W0:Y:S01]  /*18c0*/  MUFU.EX2 R103, R103 ;  /* 0x0000006700677308 */ /* 0x000e220000000800 */
[----:B------:R-:W-:Y:S01]  /*18d0*/  FMUL.FTZ R110, R106, R107 ;  /* 0x0000006b6a6e7220 */ /* 0x000fe20000410000 */
[----:B------:R-:W-:Y:S02]  /*18e0*/  HADD2.F32 R106, -RZ, R44.H1_H1 ;  /* 0x3000002cff6a7230 */ /* 0x000fe40000004100 */
[----:B------:R-:W-:Y:S01]  /*18f0*/  FMUL.FTZ R112, R112, R111 ;  /* 0x0000006f70707220 */ /* 0x000fe20000410000 */
[--C-:B------:R-:W-:Y:S02]  /*1900*/  HADD2.F32 R107, -RZ, R45.reuse.H0_H0 ;  /* 0x2000002dff6b7230 */ /* 0x100fe40000004100 */
[----:B------:R-:W-:Y:S01]  /*1910*/  FMUL.FTZ R105, R98, R105 ;  /* 0x0000006962697220 */ /* 0x000fe20000410000 */
[----:B------:R1:W-:Y:S01]  /*1920*/  MUFU.EX2 R122, R113 ;  /* 0x00000071007a7308 */ /* 0x0003e20000000800 */
[----:B------:R-:W-:-:S02]  /*1930*/  HADD2.F32 R111, -RZ, R45.H1_H1 ;  /* 0x3000002dff6f7230 */ /* 0x000fc40000004100 */
[----:B------:R-:W-:Y:S01]  /*1940*/  FMUL.FTZ R109, R106, R109 ;  /* 0x0000006d6a6d7220 */ /* 0x000fe20000410000 */
[----:B------:R-:W-:-:S04]  /*1950*/  FMUL.FTZ R106, R114, R105 ;  /* 0x00000069726a7220 */ /* 0x000fc80000410000 */
[----:B------:R-:W0:Y:S01]  /*1960*/  MUFU.EX2 R64, R64 ;  /* 0x0000004000407308 */ /* 0x000e220000000800 */
[----:B-1----:R-:W-:Y:S01]  /*1970*/  FMUL.FTZ R113, R94, -1.4426950216293334961 ;  /* 0xbfb8aa3b5e717820 */ /* 0x002fe20000410000 */
[----:B------:R-:W-:Y:S01]  /*1980*/  FMUL.FTZ R107, R107, R110 ;  /* 0x0000006e6b6b7220 */ /* 0x000fe20000410000 */
[----:B------:R-:W-:Y:S01]  /*1990*/  FMUL.FTZ R110, R111, R112 ;  /* 0x000000706f6e7220 */ /* 0x000fe20000410000 */
[----:B------:R-:W-:-:S04]  /*19a0*/  FFMA.FTZ R112, R114, R105, R63 ;  /* 0x0000006972707223 */ /* 0x000fc8000001003f */
[----:B------:R0:W1:Y:S01]  /*19b0*/  MUFU.EX2 R99, R113 ;  /* 0x0000007100637308 */ /* 0x0000620000000800 */
[----:B------:R-:W-:Y:S01]  /*19c0*/  FFMA.FTZ R65, R90, R106, R65 ;  /* 0x0000006a5a417223 */ /* 0x000fe20000010041 */
[CC--:B------:R-:W-:Y:S01]  /*19d0*/  FMUL.FTZ R63, R115.reuse, R109.reuse ;  /* 0x0000006d733f7220 */ /* 0x0c0fe20000410000 */
[-C--:B------:R-:W-:Y:S01]  /*19e0*/  FFMA.FTZ R106, R92, R109.reuse, R101 ;  /* 0x0000006d5c6a7223 */ /* 0x080fe20000010065 */
[----:B------:R-:W-:Y:S01]  /*19f0*/  FADD.FTZ R100, R100, R109 ;  /* 0x0000006d64647221 */ /* 0x000fe20000010000 */
[----:B------:R-:W-:Y:S01]  /*1a00*/  FFMA.FTZ R109, R115, R109, R112 ;  /* 0x0000006d736d7223 */ /* 0x000fe20000010070 */
[----:B------:R-:W-:Y:S01]  /*1a10*/  FADD.FTZ R62, -R60, R123 ;  /* 0x0000007b3c3e7221 */ /* 0x000fe20000010100 */
[----:B------:R-:W-:Y:S01]  /*1a20*/  FFMA.FTZ R97, R90, R105, R97 ;  /* 0x000000695a617223 */ /* 0x000fe20000010061 */
[----:B------:R-:W-:Y:S01]  /*1a30*/  FADD.FTZ R69, R69, R105 ;  /* 0x0000006945457221 */ /* 0x000fe20000010000 */
[----:B------:R-:W-:Y:S01]  /*1a40*/  FFMA.FTZ R112, R92, R63, R65 ;  /* 0x0000003f5c707223 */ /* 0x000fe20000010041 */
[----:B------:R-:W-:-:S02]  /*1a50*/  HADD2.F32 R105, -RZ, R46.H1_H1 ;  /* 0x3000002eff697230 */ /* 0x000fc40000004100 */
[----:B0-----:R-:W-:Y:S01]  /*1a60*/  FADD.FTZ R113, R103, 1 ;  /* 0x3f80000067717421 */ /* 0x001fe20000010000 */
[--C-:B------:R-:W-:Y:S02]  /*1a70*/  HADD2.F32 R63, -RZ, R47.reuse.H0_H0 ;  /* 0x2000002fff3f7230 */ /* 0x100fe40000004100 */
[----:B------:R-:W-:Y:S01]  /*1a80*/  FMUL.FTZ R62, R29, R62 ;  /* 0x0000003e1d3e7220 */ /* 0x000fe20000410000 */
[----:B------:R-:W-:Y:S01]  /*1a90*/  FADD.FTZ R101, R64, 1 ;  /* 0x3f80000040657421 */ /* 0x000fe20000010000 */
[----:B------:R0:W2:Y:S01]  /*1aa0*/  MUFU.RCP R98, R113 ;  /* 0x0000007100627308 */ /* 0x0000a20000001000 */
[C---:B------:R-:W-:Y:S01]  /*1ab0*/  FADD.FTZ R64, -R60.reuse, R105 ;  /* 0x000000693c407221 */ /* 0x040fe20000010100 */
[----:B------:R-:W-:Y:S01]  /*1ac0*/  FADD.FTZ R90, -R60, R63 ;  /* 0x0000003f3c5a7221 */ /* 0x000fe20000010100 */
[----:B------:R-:W-:Y:S01]  /*1ad0*/  FADD.FTZ R103, R122, 1 ;  /* 0x3f8000007a677421 */ /* 0x000fe20000010000 */
[----:B------:R-:W-:Y:S02]  /*1ae0*/  HADD2.F32 R63, -RZ, R47.H1_H1 ;  /* 0x3000002fff3f7230 */ /* 0x000fe40000004100 */
[----:B------:R-:W-:Y:S01]  /*1af0*/  FFMA.FTZ R84, R114, R62, R119 ;  /* 0x0000003e72547223 */ /* 0x000fe20000010077 */
[----:B-1----:R-:W-:Y:S01]  /*1b00*/  FADD.FTZ R99, R99, 1 ;  /* 0x3f80000063637421 */ /* 0x002fe20000010000 */
[C---:B------:R-:W-:Y:S01]  /*1b10*/  FMUL.FTZ R65, R29.reuse, R64 ;  /* 0x000000401d417220 */ /* 0x040fe20000410000 */
[----:B------:R-:W1:Y:S01]  /*1b20*/  MUFU.RCP R101, R101 ;  /* 0x0000006500657308 */ /* 0x000e620000001000 */
[----:B------:R-:W-:Y:S01]  /*1b30*/  FMUL.FTZ R96, R84, -1.4426950216293334961 ;  /* 0xbfb8aa3b54607820 */ /* 0x000fe20000410000 */
[----:B------:R-:W-:Y:S01]  /*1b40*/  FADD.FTZ R124, -R60, R63 ;  /* 0x0000003f3c7c7221 */ /* 0x000fe20000010100 */
[----:B------:R-:W-:Y:S01]  /*1b50*/  FMUL.FTZ R64, R29, R90 ;  /* 0x0000005a1d407220 */ /* 0x000fe20000410000 */
[----:B------:R-:W-:Y:S01]  /*1b60*/  FFMA.FTZ R90, R115, R65, R118 ;  /* 0x00000041735a7223 */ /* 0x000fe20000010076 */
[----:B------:R-:W-:Y:S01]  /*1b70*/  FFMA.FTZ R92, R89, R107, R68 ;  /* 0x0000006b595c7223 */ /* 0x000fe20000010044 */
[----:B------:R-:W-:-:S02]  /*1b80*/  FADD.FTZ R95, R95, R107 ;  /* 0x0000006b5f5f7221 */ /* 0x000fc40000010000 */
[----:B------:R2:W-:Y:S01]  /*1b90*/  MUFU.RCP R111, R99 ;  /* 0x00000063006f7308 */ /* 0x0005e20000001000 */
[CC--:B------:R-:W-:Y:S01]  /*1ba0*/  FFMA.FTZ R122, R116.reuse, R107.reuse, R109 ;  /* 0x0000006b747a7223 */ /* 0x0c0fe2000001006d */
[----:B------:R-:W-:Y:S01]  /*1bb0*/  FMUL.FTZ R107, R116, R107 ;  /* 0x0000006b746b7220 */ /* 0x000fe20000410000 */
[----:B------:R-:W-:-:S05]  /*1bc0*/  FMUL.FTZ R63, R29, R124 ;  /* 0x0000007c1d3f7220 */ /* 0x000fca0000410000 */
[----:B------:R-:W1:Y:S01]  /*1bd0*/  MUFU.RCP R103, R103 ;  /* 0x0000006700677308 */ /* 0x000e620000001000 */
[----:B0-----:R-:W-:Y:S01]  /*1be0*/  FMUL.FTZ R113, R90, -1.4426950216293334961 ;  /* 0xbfb8aa3b5a717820 */ /* 0x001fe20000410000 */
[----:B------:R-:W-:Y:S01]  /*1bf0*/  FFMA.FTZ R112, R89, R107, R112 ;  /* 0x0000006b59707223 */ /* 0x000fe20000010070 */
[----:B------:R-:W-:Y:S01]  /*1c00*/  FFMA.FTZ R68, R116, R64, R121 ;  /* 0x0000004074447223 */ /* 0x000fe20000010079 */
[----:B------:R-:W-:-:S04]  /*1c10*/  FFMA.FTZ R89, R117, R63, R120 ;  /* 0x0000003f75597223 */ /* 0x000fc80000010078 */
[----:B------:R-:W0:Y:S01]  /*1c20*/  MUFU.EX2 R96, R96 ;  /* 0x0000006000607308 */ /* 0x000e220000000800 */
[-C--:B--2---:R-:W-:Y:S01]  /*1c30*/  FFMA.FTZ R99, R87, R110.reuse, R102 ;  /* 0x0000006e57637223 */ /* 0x084fe20000010066 */
[----:B------:R-:W-:Y:S01]  /*1c40*/  FADD.FTZ R109, -R98, 1 ;  /* 0x3f800000626d7421 */ /* 0x000fe20000010100 */
[----:B------:R-:W-:Y:S01]  /*1c50*/  FMUL.FTZ R124, R68, -1.4426950216293334961 ;  /* 0xbfb8aa3b447c7820 */ /* 0x000fe20000410000 */
[----:B------:R-:W-:Y:S01]  /*1c60*/  FADD.FTZ R93, R93, R110 ;  /* 0x0000006e5d5d7221 */ /* 0x000fe20000010000 */
[-C--:B------:R-:W-:Y:S01]  /*1c70*/  FFMA.FTZ R105, R117, R110.reuse, R122 ;  /* 0x0000006e75697223 */ /* 0x080fe2000001007a */
[----:B------:R-:W-:Y:S02]  /*1c80*/  FMUL.FTZ R102, R89, -1.4426950216293334961 ;  /* 0xbfb8aa3b59667820 */ /* 0x000fe40000410000 */
[----:B------:R2:W3:Y:S01]  /*1c90*/  MUFU.EX2 R123, R113 ;  /* 0x00000071007b7308 */ /* 0x0004e20000000800 */
[----:B------:R-:W-:Y:S01]  /*1ca0*/  FMUL.FTZ R110, R117, R110 ;  /* 0x0000006e756e7220 */ /* 0x000fe20000410000 */
[----:B------:R-:W-:Y:S01]  /*1cb0*/  FFMA.FTZ R109, R88, R109, 1 ;  /* 0x3f800000586d7423 */ /* 0x000fe2000001006d */
[----:B-1----:R-:W-:-:S02]  /*1cc0*/  FADD.FTZ R88, -R101, 1 ;  /* 0x3f80000065587421 */ /* 0x002fc40000010100 */
[----:B------:R-:W-:Y:S01]  /*1cd0*/  FFMA.FTZ R107, R87, R110, R112 ;  /* 0x0000006e576b7223 */ /* 0x000fe20000010070 */
[----:B------:R-:W-:Y:S02]  /*1ce0*/  FADD.FTZ R87, -R103, 1 ;  /* 0x3f80000067577421 */ /* 0x000fe40000010100 */
[----:B------:R-:W1:Y:S01]  /*1cf0*/  MUFU.EX2 R124, R124 ;  /* 0x0000007c007c7308 */ /* 0x000e620000000800 */
[----:B--2---:R-:W-:Y:S01]  /*1d00*/  FADD.FTZ R113, -R111, 1 ;  /* 0x3f8000006f717421 */ /* 0x004fe20000010100 */
[----:B------:R-:W-:Y:S01]  /*1d10*/  FFMA.FTZ R88, R85, R88, 1 ;  /* 0x3f80000055587423 */ /* 0x000fe20000010058 */
[----:B------:R-:W-:Y:S02]  /*1d20*/  HADD2.F32 R85, -RZ, R42.H0_H0 ;  /* 0x2000002aff557230 */ /* 0x000fe40000004100 */
[----:B------:R-:W-:Y:S01]  /*1d30*/  FFMA.FTZ R104, R104, R87, 1 ;  /* 0x3f80000068687423 */ /* 0x000fe20000010057 */
[----:B------:R-:W-:Y:S02]  /*1d40*/  FFMA.FTZ R94, R94, R113, 1 ;  /* 0x3f8000005e5e7423 */ /* 0x000fe40000010071 */
[----:B------:R-:W2:Y:S01]  /*1d50*/  MUFU.EX2 R102, R102 ;  /* 0x0000006600667308 */ /* 0x000ea20000000800 */
[----:B------:R-:W-:Y:S01]  /*1d60*/  FMUL.FTZ R98, R98, R109 ;  /* 0x0000006d62627220 */ /* 0x000fe20000410000 */
[----:B0-----:R-:W-:Y:S01]  /*1d70*/  FADD.FTZ R87, R96, 1 ;  /* 0x3f80000060577421 */ /* 0x001fe20000010000 */
[----:B------:R-:W-:Y:S01]  /*1d80*/  FMUL.FTZ R101, R101, R88 ;  /* 0x0000005865657220 */ /* 0x000fe20000410000 */
[----:B------:R-:W-:-:S02]  /*1d90*/  HADD2.F32 R96, -RZ, R43.H1_H1 ;  /* 0x3000002bff607230 */ /* 0x000fc40000004100 */
[----:B------:R-:W-:Y:S01]  /*1da0*/  FMUL.FTZ R111, R111, R94 ;  /* 0x0000005e6f6f7220 */ /* 0x000fe20000410000 */
[----:B------:R-:W-:Y:S02]  /*1db0*/  HADD2.F32 R88, -RZ, R42.H1_H1 ;  /* 0x3000002aff587230 */ /* 0x000fe40000004100 */
[----:B------:R-:W-:Y:S01]  /*1dc0*/  FMUL.FTZ R103, R103, R104 ;  /* 0x0000006867677220 */ /* 0x000fe20000410000 */
[----:B------:R-:W-:Y:S01]  /*1dd0*/  FMUL.FTZ R85, R85, R98 ;  /* 0x0000006255557220 */ /* 0x000fe20000410000 */
[----:B------:R-:W-:Y:S02]  /*1de0*/  HADD2.F32 R94, -RZ, R43.H0_H0 ;  /* 0x2000002bff5e7230 */ /* 0x000fe40000004100 */
[----:B---3--:R-:W-:Y:S01]  /*1df0*/  FADD.FTZ R123, R123, 1 ;  /* 0x3f8000007b7b7421 */ /* 0x008fe20000010000 */
[----:B------:R-:W-:Y:S01]  /*1e00*/  FMUL.FTZ R98, R96, R111 ;  /* 0x0000006f60627220 */ /* 0x000fe20000410000 */
[----:B------:R-:W-:Y:S01]  /*1e10*/  FMUL.FTZ R103, R88, R103 ;  /* 0x0000006758677220 */ /* 0x000fe20000410000 */
[----:B------:R-:W-:Y:S01]  /*1e20*/  FMUL.FTZ R96, R114, R85 ;  /* 0x0000005572607220 */ /* 0x000fe20000410000 */
[----:B------:R-:W0:Y:S01]  /*1e30*/  MUFU.RCP R88, R123 ;  /* 0x0000007b00587308 */ /* 0x000e220000001000 */
[----:B------:R-:W-:Y:S01]  /*1e40*/  FMUL.FTZ R101, R94, R101 ;  /* 0x000000655e657220 */ /* 0x000fe20000410000 */
[-C--:B------:R-:W-:Y:S01]  /*1e50*/  FFMA.FTZ R97, R86, R85.reuse, R97 ;  /* 0x0000005556617223 */ /* 0x080fe20000010061 */
[----:B------:R-:W-:Y:S01]  /*1e60*/  FADD.FTZ R69, R69, R85 ;  /* 0x0000005545457221 */ /* 0x000fe20000010000 */
[----:B------:R-:W-:Y:S01]  /*1e70*/  FFMA.FTZ R94, R114, R85, R105 ;  /* 0x00000055725e7223 */ /* 0x000fe20000010069 */
[----:B------:R-:W-:Y:S01]  /*1e80*/  FFMA.FTZ R96, R86, R96, R107 ;  /* 0x0000006056607223 */ /* 0x000fe2000001006b */
[-C--:B------:R-:W-:Y:S01]  /*1e90*/  FMUL.FTZ R85, R115, R103.reuse ;  /* 0x0000006773557220 */ /* 0x080fe20000410000 */
[----:B-1----:R-:W-:Y:S01]  /*1ea0*/  FADD.FTZ R124, R124, 1 ;  /* 0x3f8000007c7c7421 */ /* 0x002fe20000010000 */
[----:B------:R-:W1:Y:S01]  /*1eb0*/  MUFU.RCP R87, R87 ;  /* 0x0000005700577308 */ /* 0x000e620000001000 */
[----:B--2---:R-:W-:Y:S01]  /*1ec0*/  FADD.FTZ R102, R102, 1 ;  /* 0x3f80000066667421 */ /* 0x004fe20000010000 */
[-C--:B------:R-:W-:Y:S01]  /*1ed0*/  FFMA.FTZ R106, R91, R103.reuse, R106 ;  /* 0x000000675b6a7223 */ /* 0x080fe2000001006a */
[----:B------:R-:W-:Y:S01]  /*1ee0*/  FADD.FTZ R100, R100, R103 ;  /* 0x0000006764647221 */ /* 0x000fe20000010000 */
[----:B------:R-:W-:Y:S01]  /*1ef0*/  FFMA.FTZ R103, R115, R103, R94 ;  /* 0x0000006773677223 */ /* 0x000fe2000001005e */
[----:B------:R-:W-:Y:S01]  /*1f00*/  FFMA.FTZ R96, R91, R85, R96 ;  /* 0x000000555b607223 */ /* 0x000fe20000010060 */
[CC--:B------:R-:W-:Y:S01]  /*1f10*/  FMUL.FTZ R91, R116.reuse, R101.reuse ;  /* 0x00000065745b7220 */ /* 0x0c0fe20000410000 */
[-C--:B------:R-:W-:Y:S01]  /*1f20*/  FFMA.FTZ R85, R67, R101.reuse, R92 ;  /* 0x0000006543557223 */ /* 0x080fe2000001005c */
[----:B------:R-:W2:Y:S01]  /*1f30*/  MUFU.RCP R124, R124 ;  /* 0x0000007c007c7308 */ /* 0x000ea20000001000 */
[----:B------:R-:W-:Y:S01]  /*1f40*/  FADD.FTZ R95, R95, R101 ;  /* 0x000000655f5f7221 */ /* 0x000fe20000010000 */
[----:B------:R-:W-:Y:S01]  /*1f50*/  FFMA.FTZ R92, R116, R101, R103 ;  /* 0x00000065745c7223 */ /* 0x000fe20000010067 */
[----:B------:R-:W-:Y:S01]  /*1f60*/  FFMA.FTZ R91, R67, R91, R96 ;  /* 0x0000005b435b7223 */ /* 0x000fe20000010060 */
[----:B------:R-:W-:-:S04]  /*1f70*/  FMUL.FTZ R101, R117, R98 ;  /* 0x0000006275657220 */ /* 0x000fc80000410000 */
[----:B------:R-:W3:Y:S01]  /*1f80*/  MUFU.RCP R102, R102 ;  /* 0x0000006600667308 */ /* 0x000ee20000001000 */
[----:B------:R-:W-:Y:S01]  /*1f90*/  FFMA.FTZ R101, R66, R101, R91 ;  /* 0x0000006542657223 */ /* 0x000fe2000001005b */
[----:B0-----:R-:W-:Y:S01]  /*1fa0*/  FADD.FTZ R91, -R88, 1 ;  /* 0x3f800000585b7421 */ /* 0x001fe20000010100 */
[----:B-1----:R-:W-:-:S03]  /*1fb0*/  FADD.FTZ R67, -R87, 1 ;  /* 0x3f80000057437421 */ /* 0x002fc60000010100 */
[----:B------:R-:W-:Y:S01]  /*1fc0*/  FFMA.FTZ R91, R90, R91, 1 ;  /* 0x3f8000005a5b7423 */ /* 0x000fe2000001005b */
[----:B------:R-:W-:Y:S01]  /*1fd0*/  FFMA.FTZ R84, R84, R67, 1 ;  /* 0x3f80000054547423 */ /* 0x000fe20000010043 */
[----:B------:R-:W-:Y:S02]  /*1fe0*/  FFMA.FTZ R86, R66, R98, R99 ;  /* 0x0000006242567223 */ /* 0x000fe40000010063 */
[----:B------:R-:W-:Y:S01]  /*1ff0*/  FMUL.FTZ R67, R88, R91 ;  /* 0x0000005b58437220 */ /* 0x000fe20000410000 */
[--C-:B------:R-:W-:Y:S02]  /*2000*/  HADD2.F32 R91, -RZ, R40.reuse.H1_H1 ;  /* 0x30000028ff5b7230 */ /* 0x100fe40000004100 */
[----:B--2---:R-:W-:Y:S01]  /*2010*/  FADD.FTZ R103, -R124, 1 ;  /* 0x3f8000007c677421 */ /* 0x004fe20000010100 */
[----:B------:R-:W-:Y:S02]  /*2020*/  HADD2.F32 R105, -RZ, R40.H0_H0 ;  /* 0x20000028ff697230 */ /* 0x000fe40000004100 */
[----:B---3--:R-:W-:Y:S01]  /*2030*/  FADD.FTZ R66, -R102, 1 ;  /* 0x3f80000066427421 */ /* 0x008fe20000010100 */
[----:B------:R-:W-:Y:S01]  /*2040*/  FFMA.FTZ R103, R68, R103, 1 ;  /* 0x3f80000044677423 */ /* 0x000fe20000010067 */
[C---:B------:R-:W-:Y:S01]  /*2050*/  FADD.FTZ R90, -R60.reuse, R91 ;  /* 0x0000005b3c5a7221 */ /* 0x040fe20000010100 */
[----:B------:R-:W-:Y:S01]  /*2060*/  FADD.FTZ R68, -R60, R105 ;  /* 0x000000693c447221 */ /* 0x000fe20000010100 */
[----:B------:R-:W-:Y:S01]  /*2070*/  FFMA.FTZ R89, R89, R66, 1 ;  /* 0x3f80000059597423 */ /* 0x000fe20000010042 */
[----:B------:R-:W-:-:S02]  /*2080*/  HADD2.F32 R91, -RZ, R41.H0_H0 ;  /* 0x20000029ff5b7230 */ /* 0x000fc40000004100 */
[----:B------:R-:W-:Y:S01]  /*2090*/  FMUL.FTZ R87, R87, R84 ;  /* 0x0000005457577220 */ /* 0x000fe20000410000 */
[--C-:B------:R-:W-:Y:S02]  /*20a0*/  HADD2.F32 R66, -RZ, R38.reuse.H0_H0 ;  /* 0x20000026ff427230 */ /* 0x100fe40000004100 */
[----:B------:R-:W-:Y:S01]  /*20b0*/  FMUL.FTZ R109, R102, R89 ;  /* 0x00000059666d7220 */ /* 0x000fe20000410000 */
[C---:B------:R-:W-:Y:S01]  /*20c0*/  FMUL.FTZ R89, R29.reuse, R68 ;  /* 0x000000441d597220 */ /* 0x040fe20000410000 */
[----:B------:R-:W-:Y:S01]  /*20d0*/  FADD.FTZ R88, -R60, R91 ;  /* 0x0000005b3c587221 */ /* 0x000fe20000010100 */
[C---:B------:R-:W-:Y:S01]  /*20e0*/  FMUL.FTZ R90, R29.reuse, R90 ;  /* 0x0000005a1d5a7220 */ /* 0x040fe20000410000 */
[----:B------:R-:W-:Y:S01]  /*20f0*/  FMUL.FTZ R84, R66, R87 ;  /* 0x0000005742547220 */ /* 0x000fe20000410000 */
[----:B------:R-:W-:Y:S01]  /*2100*/  FFMA.FTZ R87, R114, R89, R119 ;  /* 0x0000005972577223 */ /* 0x000fe20000010077 */
[----:B------:R-:W-:Y:S01]  /*2110*/  FMUL.FTZ R88, R29, R88 ;  /* 0x000000581d587220 */ /* 0x000fe20000410000 */
[----:B------:R-:W-:-:S02]  /*2120*/  HADD2.F32 R66, -RZ, R38.H1_H1 ;  /* 0x30000026ff427230 */ /* 0x000fc40000004100 */
[----:B------:R-:W-:Y:S02]  /*2130*/  HADD2.F32 R107, -RZ, R41.H1_H1 ;  /* 0x30000029ff6b7230 */ /* 0x000fe40000004100 */
[----:B------:R-:W-:Y:S01]  /*2140*/  FMUL.FTZ R68, R87, -1.4426950216293334961 ;  /* 0xbfb8aa3b57447820 */ /* 0x000fe20000410000 */
[----:B------:R-:W-:Y:S01]  /*2150*/  FFMA.FTZ R91, R115, R90, R118 ;  /* 0x0000005a735b7223 */ /* 0x000fe20000010076 */
[----:B------:R-:W-:Y:S01]  /*2160*/  FFMA.FTZ R94, R116, R88, R121 ;  /* 0x00000058745e7223 */ /* 0x000fe20000010079 */
[----:B------:R-:W-:Y:S01]  /*2170*/  FFMA.FTZ R99, R117, R98, R92 ;  /* 0x0000006275637223 */ /* 0x000fe2000001005c */
[----:B------:R-:W-:Y:S01]  /*2180*/  FMUL.FTZ R105, R124, R103 ;  /* 0x000000677c697220 */ /* 0x000fe20000410000 */
[----:B------:R-:W-:Y:S01]  /*2190*/  FMUL.FTZ R103, R66, R67 ;  /* 0x0000004342677220 */ /* 0x000fe20000410000 */
[----:B------:R-:W-:Y:S02]  /*21a0*/  HADD2.F32 R113, -RZ, R36.H0_H0 ;  /* 0x20000024ff717230 */ /* 0x000fe40000004100 */
[----:B------:R-:W-:Y:S01]  /*21b0*/  FADD.FTZ R92, -R60, R107 ;  /* 0x0000006b3c5c7221 */ /* 0x000fe20000010100 */
[----:B------:R0:W1:Y:S01]  /*21c0*/  MUFU.EX2 R110, R68 ;  /* 0x00000044006e7308 */ /* 0x0000620000000800 */
[----:B------:R-:W-:Y:S01]  /*21d0*/  FMUL.FTZ R67, R91, -1.4426950216293334961 ;  /* 0xbfb8aa3b5b437820 */ /* 0x000fe20000410000 */
[----:B------:R-:W-:Y:S01]  /*21e0*/  FMUL.FTZ R112, R94, -1.4426950216293334961 ;  /* 0xbfb8aa3b5e707820 */ /* 0x000fe20000410000 */
[----:B------:R-:W-:-:S05]  /*21f0*/  HADD2.F32 R66, -RZ, R39.H0_H0 ;  /* 0x20000027ff427230 */ /* 0x000fca0000004100 */
[----:B------:R-:W2:Y:S01]  /*2200*/  MUFU.EX2 R111, R67 ;  /* 0x00000043006f7308 */ /* 0x000ea20000000800 */
[----:B0-----:R-:W-:Y:S01]  /*2210*/  FMUL.FTZ R68, R29, R92 ;  /* 0x0000005c1d447220 */ /* 0x001fe20000410000 */
[----:B------:R-:W-:Y:S01]  /*2220*/  FADD.FTZ R92, -R60, R113 ;  /* 0x000000713c5c7221 */ /* 0x000fe20000010100 */
[----:B------:R-:W-:-:S05]  /*2230*/  IADD3.X R134, RZ, R108, RZ, P0, !PT ;  /* 0x0000006cff867210 */ /* 0x000fca00007fe4ff */
[----:B------:R-:W0:Y:S01]  /*2240*/  MUFU.EX2 R113, R112 ;  /* 0x0000007000717308 */ /* 0x000e220000000800 */
[----:B------:R-:W-:Y:S01]  /*2250*/  FMUL.FTZ R107, R66, R105 ;  /* 0x00000069426b7220 */ /* 0x000fe20000410000 */
[----:B------:R-:W-:Y:S01]  /*2260*/  FMUL.FTZ R66, R29, R92 ;  /* 0x0000005c1d427220 */ /* 0x000fe20000410000 */
[-C--:B------:R-:W-:Y:S01]  /*2270*/  FMUL.FTZ R102, R114, R84.reuse ;  /* 0x0000005472667220 */ /* 0x080fe20000410000 */
[-C--:B------:R-:W-:Y:S01]  /*2280*/  FFMA.FTZ R92, R62, R84.reuse, R97 ;  /* 0x000000543e5c7223 */ /* 0x080fe20000010061 */
[----:B------:R-:W-:Y:S01]  /*2290*/  FADD.FTZ R69, R69, R84 ;  /* 0x0000005445457221 */ /* 0x000fe20000010000 */
[----:B------:R-:W-:Y:S01]  /*22a0*/  FFMA.FTZ R84, R114, R84, R99 ;  /* 0x0000005472547223 */ /* 0x000fe20000010063 */
[C---:B------:R-:W-:Y:S02]  /*22b0*/  SHF.L.U64.HI R134, R135.reuse, 0x1, R134 ;  /* 0x0000000187867819 */ /* 0x040fe40000010286 */
[----:B------:R-:W-:Y:S01]  /*22c0*/  SHF.L.U32 R135, R135, 0x1, RZ ;  /* 0x0000000187877819 */ /* 0x000fe200000006ff */
[----:B------:R-:W-:Y:S01]  /*22d0*/  FFMA.FTZ R62, R62, R102, R101 ;  /* 0x000000663e3e7223 */ /* 0x000fe20000010065 */
[-C--:B------:R-:W-:Y:S01]  /*22e0*/  FMUL.FTZ R99, R115, R103.reuse ;  /* 0x0000006773637220 */ /* 0x080fe20000410000 */
[-C--:B------:R-:W-:Y:S01]  /*22f0*/  FFMA.FTZ R97, R65, R103.reuse, R106 ;  /* 0x0000006741617223 */ /* 0x080fe2000001006a */
[----:B------:R-:W-:Y:S01]  /*2300*/  FADD.FTZ R100, R100, R103 ;  /* 0x0000006764647221 */ /* 0x000fe20000010000 */
[----:B------:R-:W-:Y:S01]  /*2310*/  FFMA.FTZ R96, R117, R68, R120 ;  /* 0x0000004475607223 */ /* 0x000fe20000010078 */
[----:B-1----:R-:W-:Y:S01]  /*2320*/  FADD.FTZ R105, R110, 1 ;  /* 0x3f8000006e697421 */ /* 0x002fe20000010000 */
[----:B------:R-:W-:Y:S01]  /*2330*/  FFMA.FTZ R103, R115, R103, R84 ;  /* 0x0000006773677223 */ /* 0x000fe20000010054 */
[----:B------:R-:W-:Y:S01]  /*2340*/  IADD3 R84, P0, R135, UR22, RZ ;  /* 0x0000001687547c10 */ /* 0x000fe2000ff1e0ff */
[----:B------:R-:W-:Y:S01]  /*2350*/  FADD.FTZ R93, R93, R98 ;  /* 0x000000625d5d7221 */ /* 0x000fe20000010000 */
[----:B------:R-:W-:Y:S01]  /*2360*/  FFMA.FTZ R65, R65, R99, R62 ;  /* 0x0000006341417223 */ /* 0x000fe2000001003e */
[----:B------:R-:W-:Y:S01]  /*2370*/  FMUL.FTZ R98, R96, -1.4426950216293334961 ;  /* 0xbfb8aa3b60627820 */ /* 0x000fe20000410000 */
[----:B--2---:R-:W-:Y:S01]  /*2380*/  FADD.FTZ R106, R111, 1 ;  /* 0x3f8000006f6a7421 */ /* 0x004fe20000010000 */
[----:B------:R-:W-:Y:S01]  /*2390*/  FFMA.FTZ R99, R64, R107, R85 ;  /* 0x0000006b40637223 */ /* 0x000fe20000010055 */
[----:B------:R-:W-:Y:S01]  /*23a0*/  IADD3.X R85, R134, UR23, RZ, P0, !PT ;  /* 0x0000001786557c10 */ /* 0x000fe200087fe4ff */
[----:B0-----:R-:W-:Y:S01]  /*23b0*/  FADD.FTZ R113, R113, 1 ;  /* 0x3f80000071717421 */ /* 0x001fe20000010000 */
[----:B------:R-:W0:Y:S01]  /*23c0*/  MUFU.RCP R105, R105 ;  /* 0x0000006900697308 */ /* 0x000e220000001000 */
[----:B------:R-:W-:-:S03]  /*23d0*/  HADD2.F32 R104, -RZ, R39.H1_H1 ;  /* 0x30000027ff687230 */ /* 0x000fc60000004100 */
[----:B------:R-:W2:Y:S04]  /*23e0*/  LDG.E.64.CONSTANT R84, desc[UR14][R84.64] ;  /* 0x0000000e54547981 */ /* 0x000ea8000c1e9b00 */
[----:B------:R-:W-:Y:S01]  /*23f0*/  MUFU.EX2 R98, R98 ;  /* 0x0000006200627308 */ /* 0x000fe20000000800 */
[----:B------:R-:W-:Y:S01]  /*2400*/  FFMA.FTZ R110, R116, R107, R103 ;  /* 0x0000006b746e7223 */ /* 0x000fe20000010067 */
[----:B------:R-:W-:-:S06]  /*2410*/  HADD2.F32 R103, -RZ, R37.H1_H1 ;  /* 0x30000025ff677230 */ /* 0x000fcc0000004100 */
[----:B------:R-:W1:Y:S01]  /*2420*/  MUFU.RCP R106, R106 ;  /* 0x0000006a006a7308 */ /* 0x000e620000001000 */
[----:B------:R-:W-:-:S07]  /*2430*/  FMUL.FTZ R104, R104, R109 ;  /* 0x0000006d68687220 */ /* 0x000fce0000410000 */
[----:B------:R-:W3:Y:S01]  /*2440*/  MUFU.RCP R113, R113 ;  /* 0x0000007100717308 */ /* 0x000ee20000001000 */
[----:B------:R-:W-:Y:S01]  /*2450*/  FFMA.FTZ R67, R114, R66, R119 ;  /* 0x0000004272437223 */ /* 0x000fe20000010077 */
[----:B------:R-:W-:Y:S01]  /*2460*/  FADD.FTZ R95, R95, R107 ;  /* 0x0000006b5f5f7221 */ /* 0x000fe20000010000 */
[----:B------:R-:W-:Y:S01]  /*2470*/  FMUL.FTZ R107, R116, R107 ;  /* 0x0000006b746b7220 */ /* 0x000fe20000410000 */
[----:B------:R-:W-:Y:S01]  /*2480*/  FADD.FTZ R124, -R60, R103 ;  /* 0x000000673c7c7221 */ /* 0x000fe20000010100 */
[----:B------:R-:W-:Y:S01]  /*2490*/  FMUL.FTZ R109, R67, -1.4426950216293334961 ;  /* 0xbfb8aa3b436d7820 */ /* 0x000fe20000410000 */
[-C--:B------:R-:W-:Y:S01]  /*24a0*/  FFMA.FTZ R103, R63, R104.reuse, R86 ;  /* 0x000000683f677223 */ /* 0x080fe20000010056 */
[----:B0-----:R-:W-:Y:S01]  /*24b0*/  FADD.FTZ R86, -R105, 1 ;  /* 0x3f80000069567421 */ /* 0x001fe20000010100 */
[----:B------:R-:W-:Y:S01]  /*24c0*/  FFMA.FTZ R112, R64, R107, R65 ;  /* 0x0000006b40707223 */ /* 0x000fe20000010041 */
[----:B------:R0:W-:Y:S01]  /*24d0*/  MUFU.EX2 R102, R109 ;  /* 0x0000006d00667308 */ /* 0x0001e20000000800 */
[----:B------:R-:W-:Y:S01]  /*24e0*/  FFMA.FTZ R107, R117, R104, R110 ;  /* 0x00000068756b7223 */ /* 0x000fe2000001006e */
[----:B------:R-:W-:Y:S01]  /*24f0*/  FFMA.FTZ R86, R87, R86, 1 ;  /* 0x3f80000057567423 */ /* 0x000fe20000010056 */
[----:B-1----:R-:W-:Y:S01]  /*2500*/  FADD.FTZ R110, -R106, 1 ;  /* 0x3f8000006a6e7421 */ /* 0x002fe20000010100 */
[----:B---3--:R-:W-:Y:S01]  /*2510*/  FADD.FTZ R87, -R113, 1 ;  /* 0x3f80000071577421 */ /* 0x008fe20000010100 */
[----:B0-----:R-:W-:-:S02]  /*2520*/  FADD.FTZ R109, R98, 1 ;  /* 0x3f800000626d7421 */ /* 0x001fc40000010000 */
[----:B------:R-:W-:Y:S01]  /*2530*/  FFMA.FTZ R91, R91, R110, 1 ;  /* 0x3f8000005b5b7423 */ /* 0x000fe2000001006e */
[----:B------:R-:W-:Y:S01]  /*2540*/  FFMA.FTZ R110, R94, R87, 1 ;  /* 0x3f8000005e6e7423 */ /* 0x000fe20000010057 */
[----:B------:R-:W-:Y:S02]  /*2550*/  HADD2.F32 R87, -RZ, R70.H0_H0 ;  /* 0x20000046ff577230 */ /* 0x000fe40000004100 */
[----:B------:R-:W-:Y:S01]  /*2560*/  FMUL.FTZ R94, R105, R86 ;  /* 0x00000056695e7220 */ /* 0x000fe20000410000 */
[----:B------:R-:W0:Y:S01]  /*2570*/  MUFU.RCP R109, R109 ;  /* 0x0000006d006d7308 */ /* 0x000e220000001000 */
[----:B------:R-:W-:Y:S01]  /*2580*/  IADD3 R86, P0, R133, UR24, RZ ;  /* 0x0000001885567c10 */ /* 0x000fe2000ff1e0ff */
[----:B------:R-:W-:Y:S02]  /*2590*/  HADD2.F32 R101, -RZ, R36.H1_H1 ;  /* 0x30000024ff657230 */ /* 0x000fe40000004100 */
[----:B------:R-:W-:Y:S01]  /*25a0*/  FMUL.FTZ R94, R87, R94 ;  /* 0x0000005e575e7220 */ /* 0x000fe20000410000 */
[----:B------:R-:W-:Y:S01]  /*25b0*/  HADD2.F32 R65, -RZ, R37.H0_H0 ;  /* 0x20000025ff417230 */ /* 0x000fe20000004100 */
[----:B------:R-:W-:Y:S01]  /*25c0*/  IADD3.X R87, R132, UR25, RZ, P0, !PT ;  /* 0x0000001984577c10 */ /* 0x000fe200087fe4ff */
[----:B------:R-:W-:-:S03]  /*25d0*/  FADD.FTZ R64, -R60, R101 ;  /* 0x000000653c407221 */ /* 0x000fc60000010100 */
[----:B------:R-:W-:Y:S02]  /*25e0*/  FADD.FTZ R62, -R60, R65 ;  /* 0x000000413c3e7221 */ /* 0x000fe40000010100 */
[----:B------:R-:W3:Y:S01]  /*25f0*/  LDG.E.64.CONSTANT R86, desc[UR14][R86.64] ;  /* 0x0000000e56567981 */ /* 0x000ee2000c1e9b00 */
[C---:B------:R-:W-:Y:S01]  /*2600*/  FMUL.FTZ R64, R29.reuse, R64 ;  /* 0x000000401d407220 */ /* 0x040fe20000410000 */
[----:B------:R-:W-:Y:S01]  /*2610*/  FMUL.FTZ R62, R29, R62 ;  /* 0x0000003e1d3e7220 */ /* 0x000fe20000410000 */
[----:B------:R-:W-:Y:S01]  /*2620*/  FADD.FTZ R93, R93, R104 ;  /* 0x000000685d5d7221 */ /* 0x000fe20000010000 */
[----:B------:R-:W-:Y:S01]  /*2630*/  FMUL.FTZ R104, R117, R104 ;  /* 0x0000006875687220 */ /* 0x000fe20000410000 */
[----:B------:R-:W-:Y:S01]  /*2640*/  FMUL.FTZ R65, R29, R124 ;  /* 0x0000007c1d417220 */ /* 0x000fe20000410000 */
[----:B------:R-:W-:Y:S01]  /*2650*/  FFMA.FTZ R101, R115, R64, R118 ;  /* 0x0000004073657223 */ /* 0x000fe20000010076 */
[----:B0-----:R-:W-:Y:S01]  /*2660*/  FADD.FTZ R111, -R109, 1 ;  /* 0x3f8000006d6f7421 */ /* 0x001fe20000010100 */
[----:B------:R-:W-:Y:S01]  /*2670*/  FFMA.FTZ R98, R116, R62, R121 ;  /* 0x0000003e74627223 */ /* 0x000fe20000010079 */
[----:B------:R-:W-:Y:S01]  /*2680*/  FFMA.FTZ R104, R63, R104, R112 ;  /* 0x000000683f687223 */ /* 0x000fe20000010070 */
[----:B------:R-:W-:Y:S01]  /*2690*/  FFMA.FTZ R63, R117, R65, R120 ;  /* 0x00000041753f7223 */ /* 0x000fe20000010078 */
[----:B------:R-:W-:Y:S01]  /*26a0*/  FMUL.FTZ R122, R101, -1.4426950216293334961 ;  /* 0xbfb8aa3b657a7820 */ /* 0x000fe20000410000 */
[----:B------:R-:W-:Y:S01]  /*26b0*/  FFMA.FTZ R96, R96, R111, 1 ;  /* 0x3f80000060607423 */ /* 0x000fe2000001006f */
[----:B------:R-:W-:Y:S01]  /*26c0*/  FMUL.FTZ R112, R98, -1.4426950216293334961 ;  /* 0xbfb8aa3b62707820 */ /* 0x000fe20000410000 */
[----:B------:R-:W-:-:S02]  /*26d0*/  FMUL.FTZ R123, R63, -1.4426950216293334961 ;  /* 0xbfb8aa3b3f7b7820 */ /* 0x000fc40000410000 */
[----:B------:R-:W-:Y:S01]  /*26e0*/  FMUL.FTZ R109, R109, R96 ;  /* 0x000000606d6d7220 */ /* 0x000fe20000410000 */
[----:B------:R-:W-:Y:S01]  /*26f0*/  HADD2.F32 R96, -RZ, R70.H1_H1 ;  /* 0x30000046ff607230 */ /* 0x000fe20000004100 */
[----:B------:R-:W0:Y:S01]  /*2700*/  MUFU.EX2 R122, R122 ;  /* 0x0000007a007a7308 */ /* 0x000e220000000800 */
[----:B------:R-:W-:-:S04]  /*2710*/  FMUL.FTZ R105, R106, R91 ;  /* 0x0000005b6a697220 */ /* 0x000fc80000410000 */
[----:B------:R-:W-:-:S03]  /*2720*/  FMUL.FTZ R106, R96, R105 ;  /* 0x00000069606a7220 */ /* 0x000fc60000410000 */
[----:B------:R-:W1:Y:S01]  /*2730*/  MUFU.EX2 R112, R112 ;  /* 0x0000007000707308 */ /* 0x000e620000000800 */
[----:B------:R-:W-:Y:S02]  /*2740*/  HADD2.F32 R96, -RZ, R71.H1_H1 ;  /* 0x30000047ff607230 */ /* 0x000fe40000004100 */
[----:B------:R-:W-:-:S05]  /*2750*/  FMUL.FTZ R113, R113, R110 ;  /* 0x0000006e71717220 */ /* 0x000fca0000410000 */
[----:B------:R-:W5:Y:S01]  /*2760*/  MUFU.EX2 R123, R123 ;  /* 0x0000007b007b7308 */ /* 0x000f620000000800 */
[----:B------:R-:W-:Y:S01]  /*2770*/  FADD.FTZ R91, R102, 1 ;  /* 0x3f800000665b7421 */ /* 0x000fe20000010000 */
[----:B------:R-:W-:Y:S01]  /*2780*/  FMUL.FTZ R110, R96, R109 ;  /* 0x0000006d606e7220 */ /* 0x000fe20000410000 */
[----:B------:R-:W-:Y:S02]  /*2790*/  HADD2.F32 R102, -RZ, R71.H0_H0 ;  /* 0x20000047ff667230 */ /* 0x000fe40000004100 */
[CC--:B------:R-:W-:Y:S01]  /*27a0*/  FMUL.FTZ R96, R114.reuse, R94.reuse ;  /* 0x0000005e72607220 */ /* 0x0c0fe20000410000 */
[-C--:B------:R-:W-:Y:S01]  /*27b0*/  FFMA.FTZ R105, R89, R94.reuse, R92 ;  /* 0x0000005e59697223 */ /* 0x080fe2000001005c */
[----:B------:R-:W-:Y:S01]  /*27c0*/  FADD.FTZ R92, R69, R94 ;  /* 0x0000005e455c7221 */ /* 0x000fe20000010000 */
[----:B------:R-:W-:Y:S01]  /*27d0*/  FFMA.FTZ R94, R114, R94, R107 ;  /* 0x0000005e725e7223 */ /* 0x000fe2000001006b */
[----:B------:R-:W-:Y:S01]  /*27e0*/  FFMA.FTZ R89, R89, R96, R104 ;  /* 0x0000006059597223 */ /* 0x000fe20000010068 */
[----:B------:R-:W-:Y:S01]  /*27f0*/  FMUL.FTZ R113, R102, R113 ;  /* 0x0000007166717220 */ /* 0x000fe20000410000 */
[CC--:B------:R-:W-:Y:S01]  /*2800*/  FMUL.FTZ R96, R115.reuse, R106.reuse ;  /* 0x0000006a73607220 */ /* 0x0c0fe20000410000 */
[----:B------:R-:W4:Y:S01]  /*2810*/  MUFU.RCP R91, R91 ;  /* 0x0000005b005b7308 */ /* 0x000f220000001000 */
[----:B0-----:R-:W-:Y:S01]  /*2820*/  FADD.FTZ R122, R122, 1 ;  /* 0x3f8000007a7a7421 */ /* 0x001fe20000010000 */
[----:B-1----:R-:W-:Y:S01]  /*2830*/  FADD.FTZ R112, R112, 1 ;  /* 0x3f80000070707421 */ /* 0x002fe20000010000 */
[CC--:B------:R-:W-:Y:S01]  /*2840*/  FFMA.FTZ R107, R90.reuse, R106.reuse, R97 ;  /* 0x0000006a5a6b7223 */ /* 0x0c0fe20000010061 */
[----:B------:R-:W-:Y:S01]  /*2850*/  FFMA.FTZ R97, R115, R106, R94 ;  /* 0x0000006a73617223 */ /* 0x000fe2000001005e */
[----:B------:R-:W-:Y:S01]  /*2860*/  FFMA.FTZ R89, R90, R96, R89 ;  /* 0x000000605a597223 */ /* 0x000fe20000010059 */
[----:B-----5:R-:W-:Y:S01]  /*2870*/  FADD.FTZ R123, R123, 1 ;  /* 0x3f8000007b7b7421 */ /* 0x020fe20000010000 */
[-C--:B------:R-:W-:Y:S01]  /*2880*/  FMUL.FTZ R94, R116, R113.reuse ;  /* 0x00000071745e7220 */ /* 0x080fe20000410000 */
[----:B------:R-:W0:Y:S01]  /*2890*/  MUFU.RCP R102, R122 ;  /* 0x0000007a00667308 */ /* 0x000e220000001000 */
[----:B------:R-:W-:Y:S01]  /*28a0*/  IADD3.X R136, RZ, R108, RZ, P3, !PT ;  /* 0x0000006cff887210 */ /* 0x000fe20001ffe4ff */
[C---:B------:R-:W-:Y:S01]  /*28b0*/  FFMA.FTZ R109, R88.reuse, R113, R99 ;  /* 0x00000071586d7223 */ /* 0x040fe20000010063 */
[----:B------:R-:W-:Y:S01]  /*28c0*/  FFMA.FTZ R89, R88, R94, R89 ;  /* 0x0000005e58597223 */ /* 0x000fe20000010059 */
[----:B------:R-:W-:-:S04]  /*28d0*/  FMUL.FTZ R88, R117, R110 ;  /* 0x0000006e75587220 */ /* 0x000fc80000410000 */
[----:B------:R-:W1:Y:S01]  /*28e0*/  MUFU.RCP R69, R112 ;  /* 0x0000007000457308 */ /* 0x000e620000001000 */
[----:B------:R-:W-:Y:S01]  /*28f0*/  SHF.L.U64.HI R136, R137, 0x1, R136 ;  /* 0x0000000189887819 */ /* 0x000fe20000010288 */
[----:B------:R-:W-:Y:S01]  /*2900*/  FADD.FTZ R95, R95, R113 ;  /* 0x000000715f5f7221 */ /* 0x000fe20000010000 */
[----:B------:R-:W-:Y:S01]  /*2910*/  FFMA.FTZ R96, R116, R113, R97 ;  /* 0x0000007174607223 */ /* 0x000fe20000010061 */
[----:B------:R-:W-:-:S04]  /*2920*/  SHF.L.U32 R137, R137, 0x1, RZ ;  /* 0x0000000189897819 */ /* 0x000fc800000006ff */
[----:B------:R-:W5:Y:S01]  /*2930*/  MUFU.RCP R90, R123 ;  /* 0x0000007b005a7308 */ /* 0x000f620000001000 */
[----:B------:R-:W-:Y:S01]  /*2940*/  FFMA.FTZ R113, R68, R88, R89 ;  /* 0x0000005844717223 */ /* 0x000fe20000010059 */
[----:B----4-:R-:W-:Y:S01]  /*2950*/  HADD2.F32 R89, -RZ, R72.H0_H0 ;  /* 0x20000048ff597230 */ /* 0x010fe20000004100 */
[----:B------:R-:W-:Y:S01]  /*2960*/  IADD3 R88, P0, R137, UR22, RZ ;  /* 0x0000001689587c10 */ /* 0x000fe2000ff1e0ff */
[----:B------:R-:W-:Y:S01]  /*2970*/  FADD.FTZ R104, -R91, 1 ;  /* 0x3f8000005b687421 */ /* 0x000fe20000010100 */
[----:B------:R-:W-:Y:S02]  /*2980*/  FFMA.FTZ R111, R117, R110, R96 ;  /* 0x0000006e756f7223 */ /* 0x000fe40000010060 */
[----:B------:R-:W-:Y:S01]  /*2990*/  FADD.FTZ R96, -R60, R89 ;  /* 0x000000593c607221 */ /* 0x000fe20000010100 */
[----:B------:R-:W-:Y:S01]  /*29a0*/  IADD3.X R89, R136, UR23, RZ, P0, !PT ;  /* 0x0000001788597c10 */ /* 0x000fe200087fe4ff */
[----:B------:R-:W-:Y:S01]  /*29b0*/  FADD.FTZ R100, R100, R106 ;  /* 0x0000006a64647221 */ /* 0x000fe20000010000 */
[----:B0-----:R-:W-:Y:S01]  /*29c0*/  FADD.FTZ R106, -R102, 1 ;  /* 0x3f800000666a7421 */ /* 0x001fe20000010100 */
[----:B------:R-:W-:Y:S01]  /*29d0*/  FFMA.FTZ R104, R67, R104, 1 ;  /* 0x3f80000043687423 */ /* 0x000fe20000010068 */
[----:B-1----:R-:W-:Y:S01]  /*29e0*/  FADD.FTZ R67, -R69, 1 ;  /* 0x3f80000045437421 */ /* 0x002fe20000010100 */
[----:B------:R-:W-:Y:S01]  /*29f0*/  FFMA.FTZ R94, R68, R110, R103 ;  /* 0x0000006e445e7223 */ /* 0x000fe20000010067 */
[----:B------:R-:W-:Y:S01]  /*2a00*/  FFMA.FTZ R101, R101, R106, 1 ;  /* 0x3f80000065657423 */ /* 0x000fe2000001006a */
[----:B------:R-:W4:Y:S01]  /*2a10*/  LDG.E.64.CONSTANT R88, desc[UR14][R88.64] ;  /* 0x0000000e58587981 */ /* 0x000f22000c1e9b00 */
[----:B-----5:R-:W-:Y:S01]  /*2a20*/  FADD.FTZ R68, -R90, 1 ;  /* 0x3f8000005a447421 */ /* 0x020fe20000010100 */
[----:B------:R-:W-:Y:S01]  /*2a30*/  FFMA.FTZ R106, R98, R67, 1 ;  /* 0x3f800000626a7423 */ /* 0x000fe20000010043 */
[----:B------:R-:W-:-:S02]  /*2a40*/  HADD2.F32 R99, -RZ, R73.H1_H1 ;  /* 0x30000049ff637230 */ /* 0x000fc40000004100 */
[----:B------:R-:W-:Y:S01]  /*2a50*/  FMUL.FTZ R98, R91, R104 ;  /* 0x000000685b627220 */ /* 0x000fe20000410000 */
[----:B------:R-:W-:Y:S01]  /*2a60*/  FFMA.FTZ R97, R63, R68, 1 ;  /* 0x3f8000003f617423 */ /* 0x000fe20000010044 */
[----:B------:R-:W-:Y:S02]  /*2a70*/  HADD2.F32 R63, -RZ, R72.H1_H1 ;  /* 0x30000048ff3f7230 */ /* 0x000fe40000004100 */
[----:B------:R-:W-:Y:S01]  /*2a80*/  FMUL.FTZ R91, R102, R101 ;  /* 0x00000065665b7220 */ /* 0x000fe20000410000 */
[----:B------:R-:W-:Y:S01]  /*2a90*/  FMUL.FTZ R102, R69, R106 ;  /* 0x0000006a45667220 */ /* 0x000fe20000410000 */
[----:B------:R-:W-:Y:S01]  /*2aa0*/  FADD.FTZ R106, -R60, R99 ;  /* 0x000000633c6a7221 */ /* 0x000fe20000010100 */
[----:B------:R-:W-:Y:S01]  /*2ab0*/  FMUL.FTZ R99, R90, R97 ;  /* 0x000000615a637220 */ /* 0x000fe20000410000 */
[----:B------:R-:W-:Y:S02]  /*2ac0*/  HADD2.F32 R90, -RZ, R74.H1_H1 ;  /* 0x3000004aff5a7230 */ /* 0x000fe40000004100 */
[----:B------:R-:W-:Y:S01]  /*2ad0*/  FADD.FTZ R68, -R60, R63 ;  /* 0x0000003f3c447221 */ /* 0x000fe20000010100 */
[----:B------:R-:W-:-:S02]  /*2ae0*/  HADD2.F32 R63, -RZ, R73.H0_H0 ;  /* 0x20000049ff3f7230 */ /* 0x000fc40000004100 */
[----:B------:R-:W-:Y:S01]  /*2af0*/  FMUL.FTZ R96, R29, R96 ;  /* 0x000000601d607220 */ /* 0x000fe20000410000 */
[----:B------:R-:W-:Y:S01]  /*2b00*/  FMUL.FTZ R122, R90, R91 ;  /* 0x0000005b5a7a7220 */ /* 0x000fe20000410000 */
[----:B------:R-:W-:Y:S01]  /*2b10*/  IADD3 R90, P0, R135, UR24, RZ ;  /* 0x00000018875a7c10 */ /* 0x000fe2000ff1e0ff */
[----:B------:R-:W-:Y:S01]  /*2b20*/  FADD.FTZ R112, -R60, R63 ;  /* 0x0000003f3c707221 */ /* 0x000fe20000010100 */
[----:B------:R-:W-:Y:S01]  /*2b30*/  FFMA.FTZ R104, R114, R96, R119 ;  /* 0x0000006072687223 */ /* 0x000fe20000010077 */
[C---:B------:R-:W-:Y:S01]  /*2b40*/  FMUL.FTZ R68, R29.reuse, R68 ;  /* 0x000000441d447220 */ /* 0x040fe20000410000 */
[----:B------:R-:W-:Y:S01]  /*2b50*/  IADD3.X R91, R134, UR25, RZ, P0, !PT ;  /* 0x00000019865b7c10 */ /* 0x000fe200087fe4ff */
[----:B------:R-:W-:Y:S01]  /*2b60*/  FMUL.FTZ R69, R29, R112 ;  /* 0x000000701d457220 */ /* 0x000fe20000410000 */
[----:B------:R-:W-:Y:S01]  /*2b70*/  FADD.FTZ R93, R93, R110 ;  /* 0x0000006e5d5d7221 */ /* 0x000fe20000010000 */
[----:B------:R-:W-:Y:S01]  /*2b80*/  FMUL.FTZ R110, R104, -1.4426950216293334961 ;  /* 0xbfb8aa3b686e7820 */ /* 0x000fe20000410000 */
[----:B------:R-:W-:Y:S01]  /*2b90*/  FFMA.FTZ R63, R115, R68, R118 ;  /* 0x00000044733f7223 */ /* 0x000fe20000010076 */
[----:B------:R-:W-:Y:S01]  /*2ba0*/  FFMA.FTZ R103, R116, R69, R121 ;  /* 0x0000004574677223 */ /* 0x000fe20000010079 */
[----:B------:R-:W5:Y:S01]  /*2bb0*/  LDG.E.64.CONSTANT R90, desc[UR14][R90.64] ;  /* 0x0000000e5a5a7981 */ /* 0x000f62000c1e9b00 */
[----:B------:R-:W-:Y:S01]  /*2bc0*/  HADD2.F32 R67, -RZ, R74.H0_H0 ;  /* 0x2000004aff437230 */ /* 0x000fe20000004100 */
[----:B------:R0:W1:Y:S01]  /*2bd0*/  MUFU.EX2 R125, R110 ;  /* 0x0000006e007d7308 */ /* 0x0000620000000800 */
[----:B------:R-:W-:Y:S01]  /*2be0*/  FMUL.FTZ R123, R63, -1.4426950216293334961 ;  /* 0xbfb8aa3b3f7b7820 */ /* 0x000fe20000410000 */
[----:B------:R-:W-:-:S02]  /*2bf0*/  FMUL.FTZ R112, R103, -1.4426950216293334961 ;  /* 0xbfb8aa3b67707820 */ /* 0x000fc40000410000 */
[----:B------:R-:W-:Y:S01]  /*2c00*/  FMUL.FTZ R101, R67, R98 ;  /* 0x0000006243657220 */ /* 0x000fe20000410000 */
[----:B------:R-:W-:-:S03]  /*2c10*/  FMUL.FTZ R67, R29, R106 ;  /* 0x0000006a1d437220 */ /* 0x000fc60000410000 */
[----:B------:R1:W1:Y:S01]  /*2c20*/  MUFU.EX2 R126, R123 ;  /* 0x0000007b007e7308 */ /* 0x0002620000000800 */
[--C-:B------:R-:W-:Y:S02]  /*2c30*/  HADD2.F32 R98, -RZ, R75.reuse.H1_H1 ;  /* 0x3000004bff627230 */ /* 0x100fe40000004100 */
[----:B------:R-:W-:Y:S01]  /*2c40*/  FFMA.FTZ R106, R117, R67, R120 ;  /* 0x00000043756a7223 */ /* 0x000fe20000010078 */
[----:B------:R-:W-:-:S04]  /*2c50*/  HADD2.F32 R97, -RZ, R75.H0_H0 ;  /* 0x2000004bff617230 */ /* 0x000fc80000004100 */
[----:B------:R-:W1:Y:S01]  /*2c60*/  MUFU.EX2 R112, R112 ;  /* 0x0000007000707308 */ /* 0x000e620000000800 */
[----:B0-----:R-:W-:Y:S01]  /*2c70*/  FMUL.FTZ R110, R106, -1.4426950216293334961 ;  /* 0xbfb8aa3b6a6e7820 */ /* 0x001fe20000410000 */
[----:B------:R-:W-:Y:S01]  /*2c80*/  FMUL.FTZ R124, R98, R99 ;  /* 0x00000063627c7220 */ /* 0x000fe20000410000 */
[-C--:B------:R-:W-:Y:S01]  /*2c90*/  FMUL.FTZ R98, R114, R101.reuse ;  /* 0x0000006572627220 */ /* 0x080fe20000410000 */
[----:B-1----:R-:W-:Y:S01]  /*2ca0*/  FMUL.FTZ R123, R97, R102 ;  /* 0x00000066617b7220 */ /* 0x002fe20000410000 */
[----:B------:R-:W-:Y:S01]  /*2cb0*/  FADD.FTZ R97, R92, R101 ;  /* 0x000000655c617221 */ /* 0x000fe20000010000 */
[----:B------:R-:W-:Y:S01]  /*2cc0*/  FADD.FTZ R92, R125, 1 ;  /* 0x3f8000007d5c7421 */ /* 0x000fe20000010000 */
[CC--:B------:R-:W-:Y:S01]  /*2cd0*/  FFMA.FTZ R99, R66.reuse, R101.reuse, R105 ;  /* 0x0000006542637223 */ /* 0x0c0fe20000010069 */
[----:B------:R-:W-:Y:S01]  /*2ce0*/  FFMA.FTZ R113, R66, R98, R113 ;  /* 0x0000006242717223 */ /* 0x000fe20000010071 */
[----:B------:R-:W0:Y:S01]  /*2cf0*/  MUFU.EX2 R110, R110 ;  /* 0x0000006e006e7308 */ /* 0x000e220000000800 */
[----:B------:R-:W-:Y:S01]  /*2d00*/  FMUL.FTZ R66, R115, R122 ;  /* 0x0000007a73427220 */ /* 0x000fe20000410000 */
[----:B------:R-:W-:Y:S01]  /*2d10*/  FADD.FTZ R126, R126, 1 ;  /* 0x3f8000007e7e7421 */ /* 0x000fe20000010000 */
[----:B------:R-:W-:-:S02]  /*2d20*/  FFMA.FTZ R102, R114, R101, R111 ;  /* 0x0000006572667223 */ /* 0x000fc4000001006f */
[----:B------:R-:W-:Y:S01]  /*2d30*/  FFMA.FTZ R113, R64, R66, R113 ;  /* 0x0000004240717223 */ /* 0x000fe20000010071 */
[----:B------:R-:W-:Y:S02]  /*2d40*/  FADD.FTZ R66, R95, R123 ;  /* 0x0000007b5f427221 */ /* 0x000fe40000010000 */
[----:B------:R-:W1:Y:S01]  /*2d50*/  MUFU.RCP R92, R92 ;  /* 0x0000005c005c7308 */ /* 0x000e620000001000 */
[----:B------:R-:W-:Y:S01]  /*2d60*/  FADD.FTZ R112, R112, 1 ;  /* 0x3f80000070707421 */ /* 0x000fe20000010000 */
[----:B------:R-:W-:Y:S01]  /*2d70*/  FADD.FTZ R98, R100, R122 ;  /* 0x0000007a64627221 */ /* 0x000fe20000010000 */
[----:B------:R-:W-:Y:S01]  /*2d80*/  FMUL.FTZ R100, R116, R123 ;  /* 0x0000007b74647220 */ /* 0x000fe20000410000 */
[----:B------:R-:W-:-:S04]  /*2d90*/  FFMA.FTZ R105, R115, R122, R102 ;  /* 0x0000007a73697223 */ /* 0x000fc80000010066 */
[----:B------:R-:W1:Y:S01]  /*2da0*/  MUFU.RCP R95, R126 ;  /* 0x0000007e005f7308 */ /* 0x000e620000001000 */
[----:B------:R-:W-:Y:S01]  /*2db0*/  FFMA.FTZ R102, R62, R123, R109 ;  /* 0x0000007b3e667223 */ /* 0x000fe2000001006d */
[----:B------:R-:W-:Y:S01]  /*2dc0*/  FFMA.FTZ R101, R64, R122, R107 ;  /* 0x0000007a40657223 */ /* 0x000fe2000001006b */
[----:B------:R-:W-:Y:S01]  /*2dd0*/  FFMA.FTZ R62, R62, R100, R113 ;  /* 0x000000643e3e7223 */ /* 0x000fe20000010071 */
[--C-:B------:R-:W-:Y:S02]  /*2de0*/  HADD2.F32 R107, -RZ, R76.reuse.H0_H0 ;  /* 0x2000004cff6b7230 */ /* 0x100fe40000004100 */
[-C--:B------:R-:W-:Y:S02]  /*2df0*/  FMUL.FTZ R113, R117, R124.reuse ;  /* 0x0000007c75717220 */ /* 0x080fe40000410000 */
[----:B------:R-:W1:Y:S02]  /*2e00*/  MUFU.RCP R112, R112 ;  /* 0x0000007000707308 */ /* 0x000e640000001000 */
[----:B------:R-:W-:Y:S01]  /*2e10*/  FFMA.FTZ R113, R65, R113, R62 ;  /* 0x0000007141717223 */ /* 0x000fe2000001003e */
[----:B0-----:R-:W-:Y:S01]  /*2e20*/  FADD.FTZ R110, R110, 1 ;  /* 0x3f8000006e6e7421 */ /* 0x001fe20000010000 */
[----:B------:R-:W-:Y:S01]  /*2e30*/  FADD.FTZ R62, -R60, R107 ;  /* 0x0000006b3c3e7221 */ /* 0x000fe20000010100 */
[----:B------:R-:W-:Y:S01]  /*2e40*/  FFMA.FTZ R64, R116, R123, R105 ;  /* 0x0000007b74407223 */ /* 0x000fe20000010069 */
[----:B------:R-:W-:Y:S01]  /*2e50*/  FADD.FTZ R105, R93, R124 ;  /* 0x0000007c5d697221 */ /* 0x000fe20000010000 */
[----:B------:R-:W-:Y:S01]  /*2e60*/  FFMA.FTZ R100, R65, R124, R94 ;  /* 0x0000007c41647223 */ /* 0x000fe2000001005e */
[----:B-1----:R-:W-:Y:S01]  /*2e70*/  FADD.FTZ R93, -R92, 1 ;  /* 0x3f8000005c5d7421 */ /* 0x002fe20000010100 */
[----:B------:R0:W1:Y:S01]  /*2e80*/  MUFU.RCP R122, R110 ;  /* 0x0000006e007a7308 */ /* 0x0000620000001000 */
[----:B------:R-:W-:-:S02]  /*2e90*/  HADD2.F32 R109, -RZ, R76.H1_H1 ;  /* 0x3000004cff6d7230 */ /* 0x000fc40000004100 */
[----:B------:R-:W-:Y:S01]  /*2ea0*/  FMUL.FTZ R65, R29, R62 ;  /* 0x0000003e1d417220 */ /* 0x000fe20000410000 */
[--C-:B------:R-:W-:Y:S02]  /*2eb0*/  HADD2.F32 R107, -RZ, R77.reuse.H0_H0 ;  /* 0x2000004dff6b7230 */ /* 0x100fe40000004100 */
[----:B------:R-:W-:Y:S01]  /*2ec0*/  FADD.FTZ R62, -R95, 1 ;  /* 0x3f8000005f3e7421 */ /* 0x000fe20000010100 */
[----:B------:R-:W-:Y:S01]  /*2ed0*/  HADD2.F32 R125, -RZ, R77.H1_H1 ;  /* 0x3000004dff7d7230 */ /* 0x000fe20000004100 */
[----:B------:R-:W-:Y:S01]  /*2ee0*/  IADD3.X R138, RZ, R108, RZ, P2, !PT ;  /* 0x0000006cff8a7210 */ /* 0x000fe200017fe4ff */
[----:B------:R-:W-:Y:S01]  /*2ef0*/  FFMA.FTZ R93, R104, R93, 1 ;  /* 0x3f800000685d7423 */ /* 0x000fe2000001005d */
[----:B------:R-:W-:Y:S01]  /*2f00*/  FFMA.FTZ R111, R117, R124, R64 ;  /* 0x0000007c756f7223 */ /* 0x000fe20000010040 */
[C---:B------:R-:W-:Y:S01]  /*2f10*/  FADD.FTZ R64, -R60.reuse, R109 ;  /* 0x0000006d3c407221 */ /* 0x040fe20000010100 */
[----:B------:R-:W-:Y:S01]  /*2f20*/  FADD.FTZ R128, -R60, R107 ;  /* 0x0000006b3c807221 */ /* 0x000fe20000010100 */
[----:B------:R-:W-:Y:S01]  /*2f30*/  FADD.FTZ R94, -R112, 1 ;  /* 0x3f800000705e7421 */ /* 0x000fe20000010100 */
[----:B------:R-:W-:Y:S01]  /*2f40*/  FFMA.FTZ R124, R63, R62, 1 ;  /* 0x3f8000003f7c7423 */ /* 0x000fe2000001003e */
[C---:B------:R-:W-:Y:S01]  /*2f50*/  SHF.L.U64.HI R138, R139.reuse, 0x1, R138 ;  /* 0x000000018b8a7819 */ /* 0x040fe2000001028a */
[----:B------:R-:W-:Y:S01]  /*2f60*/  FADD.FTZ R62, -R60, R125 ;  /* 0x0000007d3c3e7221 */ /* 0x000fe20000010100 */
[----:B------:R-:W-:Y:S01]  /*2f70*/  SHF.L.U32 R139, R139, 0x1, RZ ;  /* 0x000000018b8b7819 */ /* 0x000fe200000006ff */
[----:B------:R-:W-:Y:S01]  /*2f80*/  FMUL.FTZ R125, R92, R93 ;  /* 0x0000005d5c7d7220 */ /* 0x000fe20000410000 */
[----:B------:R-:W-:Y:S01]  /*2f90*/  FFMA.FTZ R109, R114, R65, R119 ;  /* 0x00000041726d7223 */ /* 0x000fe20000010077 */
[----:B------:R-:W-:Y:S01]  /*2fa0*/  IADD3 R92, P0, R137, UR24, RZ ;  /* 0x00000018895c7c10 */ /* 0x000fe2000ff1e0ff */
[----:B------:R-:W-:Y:S01]  /*2fb0*/  FMUL.FTZ R64, R29, R64 ;  /* 0x000000401d407220 */ /* 0x000fe20000410000 */
[----:B------:R-:W-:Y:S01]  /*2fc0*/  FFMA.FTZ R129, R103, R94, 1 ;  /* 0x3f80000067817423 */ /* 0x000fe2000001005e */
[----:B------:R-:W-:Y:S01]  /*2fd0*/  FMUL.FTZ R63, R29, R128 ;  /* 0x000000801d3f7220 */ /* 0x000fe20000410000 */
[----:B------:R-:W-:Y:S01]  /*2fe0*/  IADD3 R94, P2, R139, UR22, RZ ;  /* 0x000000168b5e7c10 */ /* 0x000fe2000ff5e0ff */
[----:B------:R-:W-:Y:S01]  /*2ff0*/  FMUL.FTZ R104, R109, -1.4426950216293334961 ;  /* 0xbfb8aa3b6d687820 */ /* 0x000fe20000410000 */
[----:B------:R-:W-:Y:S01]  /*3000*/  IADD3.X R93, R136, UR25, RZ, P0, !PT ;  /* 0x00000019885d7c10 */ /* 0x000fe200087fe4ff */
[----:B------:R-:W-:Y:S01]  /*3010*/  FFMA.FTZ R107, R115, R64, R118 ;  /* 0x00000040736b7223 */ /* 0x000fe20000010076 */
[----:B0-----:R-:W-:Y:S01]  /*3020*/  FFMA.FTZ R110, R116, R63, R121 ;  /* 0x0000003f746e7223 */ /* 0x001fe20000010079 */
[----:B------:R-:W-:Y:S01]  /*3030*/  FMUL.FTZ R127, R95, R124 ;  /* 0x0000007c5f7f7220 */ /* 0x000fe20000410000 */
[----:B------:R-:W-:Y:S01]  /*3040*/  IADD3.X R95, R138, UR23, RZ, P2, !PT ;  /* 0x000000178a5f7c10 */ /* 0x000fe200097fe4ff */
[----:B------:R0:W2:Y:S01]  /*3050*/  MUFU.EX2 R126, R104 ;  /* 0x00000068007e7308 */ /* 0x0000a20000000800 */
[----:B-1----:R-:W-:Y:S01]  /*3060*/  FADD.FTZ R103, -R122, 1 ;  /* 0x3f8000007a677421 */ /* 0x002fe20000010100 */
[----:B------:R-:W-:Y:S01]  /*3070*/  FMUL.FTZ R123, R107, -1.4426950216293334961 ;  /* 0xbfb8aa3b6b7b7820 */ /* 0x000fe20000410000 */
[----:B------:R-:W-:Y:S01]  /*3080*/  FMUL.FTZ R62, R29, R62 ;  /* 0x0000003e1d3e7220 */ /* 0x000fe20000410000 */
[----:B------:R-:W5:Y:S01]  /*3090*/  LDG.E.64.CONSTANT R92, desc[UR14][R92.64] ;  /* 0x0000000e5c5c7981 */ /* 0x000f62000c1e9b00 */
[----:B------:R-:W-:-:S03]  /*30a0*/  FFMA.FTZ R149, R106, R103, 1 ;  /* 0x3f8000006a957423 */ /* 0x000fc60000010067 */
[----:B------:R-:W5:Y:S01]  /*30b0*/  LDG.E.64.CONSTANT R94, desc[UR14][R94.64] ;  /* 0x0000000e5e5e7981 */ /* 0x000f62000c1e9b00 */
[----:B0-----:R-:W-:Y:S01]  /*30c0*/  FMUL.FTZ R104, R110, -1.4426950216293334961 ;  /* 0xbfb8aa3b6e687820 */ /* 0x001fe20000410000 */
[----:B------:R-:W-:Y:S01]  /*30d0*/  FFMA.FTZ R106, R117, R62, R120 ;  /* 0x0000003e756a7223 */ /* 0x000fe20000010078 */
[----:B------:R-:W0:Y:S03]  /*30e0*/  MUFU.EX2 R123, R123 ;  /* 0x0000007b007b7308 */ /* 0x000e260000000800 */
[----:B------:R-:W-:-:S05]  /*30f0*/  FMUL.FTZ R103, R106, -1.4426950216293334961 ;  /* 0xbfb8aa3b6a677820 */ /* 0x000fca0000410000 */
[----:B------:R-:W1:Y:S01]  /*3100*/  MUFU.EX2 R104, R104 ;  /* 0x0000006800687308 */ /* 0x000e620000000800 */
[----:B------:R-:W-:Y:S01]  /*3110*/  FMUL.FTZ R129, R112, R129 ;  /* 0x0000008170817220 */ /* 0x000fe20000410000 */
[--C-:B------:R-:W-:Y:S02]  /*3120*/  HADD2.F32 R112, -RZ, R78.reuse.H0_H0 ;  /* 0x2000004eff707230 */ /* 0x100fe40000004100 */
[----:B------:R-:W-:-:S04]  /*3130*/  HADD2.F32 R124, -RZ, R78.H1_H1 ;  /* 0x3000004eff7c7230 */ /* 0x000fc80000004100 */
[----:B------:R-:W1:Y:S01]  /*3140*/  MUFU.EX2 R103, R103 ;  /* 0x0000006700677308 */ /* 0x000e620000000800 */
[--C-:B------:R-:W-:Y:S02]  /*3150*/  HADD2.F32 R128, -RZ, R79.reuse.H1_H1 ;  /* 0x3000004fff807230 */ /* 0x100fe40000004100 */
[----:B------:R-:W-:Y:S01]  /*3160*/  FMUL.FTZ R149, R122, R149 ;  /* 0x000000957a957220 */ /* 0x000fe20000410000 */
[----:B--2---:R-:W-:Y:S01]  /*3170*/  FADD.FTZ R122, R126, 1 ;  /* 0x3f8000007e7a7421 */ /* 0x004fe20000010000 */
[----:B------:R-:W-:Y:S01]  /*3180*/  FMUL.FTZ R125, R112, R125 ;  /* 0x0000007d707d7220 */ /* 0x000fe20000410000 */
[----:B------:R-:W-:Y:S02]  /*3190*/  HADD2.F32 R126, -RZ, R79.H0_H0 ;  /* 0x2000004fff7e7230 */ /* 0x000fe40000004100 */
[----:B------:R-:W-:Y:S01]  /*31a0*/  FMUL.FTZ R127, R124, R127 ;  /* 0x0000007f7c7f7220 */ /* 0x000fe20000410000 */
[----:B------:R-:W-:Y:S01]  /*31b0*/  FMUL.FTZ R124, R128, R149 ;  /* 0x00000095807c7220 */ /* 0x000fe20000410000 */
[----:B0-----:R-:W-:Y:S01]  /*31c0*/  FADD.FTZ R123, R123, 1 ;  /* 0x3f8000007b7b7421 */ /* 0x001fe20000010000 */
[----:B-1----:R-:W-:Y:S01]  /*31d0*/  FADD.FTZ R128, R104, 1 ;  /* 0x3f80000068807421 */ /* 0x002fe20000010000 */
[----:B------:R-:W-:Y:S01]  /*31e0*/  FMUL.FTZ R104, R114, R125 ;  /* 0x0000007d72687220 */ /* 0x000fe20000410000 */
[----:B------:R-:W-:Y:S01]  /*31f0*/  FMUL.FTZ R129, R126, R129 ;  /* 0x000000817e817220 */ /* 0x000fe20000410000 */
[----:B------:R-:W0:Y:S01]  /*3200*/  MUFU.RCP R122, R122 ;  /* 0x0000007a007a7308 */ /* 0x000e220000001000 */
[-C--:B------:R-:W-:Y:S01]  /*3210*/  FFMA.FTZ R126, R114, R125.reuse, R111 ;  /* 0x0000007d727e7223 */ /* 0x080fe2000001006f */
[C---:B------:R-:W-:Y:S01]  /*3220*/  FFMA.FTZ R112, R96.reuse, R125, R99 ;  /* 0x0000007d60707223 */ /* 0x040fe20000010063 */
[----:B------:R-:W-:Y:S01]  /*3230*/  FFMA.FTZ R113, R96, R104, R113 ;  /* 0x0000006860717223 */ /* 0x000fe20000010071 */
[----:B------:R-:W-:Y:S01]  /*3240*/  FMUL.FTZ R96, R115, R127 ;  /* 0x0000007f73607220 */ /* 0x000fe20000410000 */
[----:B------:R-:W-:-:S03]  /*3250*/  FADD.FTZ R97, R97, R125 ;  /* 0x0000007d61617221 */ /* 0x000fc60000010000 */
[----:B------:R-:W1:Y:S01]  /*3260*/  MUFU.RCP R111, R128 ;  /* 0x00000080006f7308 */ /* 0x000e620000001000 */
[----:B------:R-:W-:Y:S01]  /*3270*/  FADD.FTZ R125, R103, 1 ;  /* 0x3f800000677d7421 */ /* 0x000fe20000010000 */
[----:B------:R-:W-:Y:S01]  /*3280*/  FFMA.FTZ R99, R68, R127, R101 ;  /* 0x0000007f44637223 */ /* 0x000fe20000010065 */
[----:B------:R-:W-:-:S05]  /*3290*/  FADD.FTZ R104, R98, R127 ;  /* 0x0000007f62687221 */ /* 0x000fca0000010000 */
[----:B------:R-:W2:Y:S01]  /*32a0*/  MUFU.RCP R123, R123 ;  /* 0x0000007b007b7308 */ /* 0x000ea20000001000 */
[----:B------:R-:W-:Y:S01]  /*32b0*/  FFMA.FTZ R68, R68, R96, R113 ;  /* 0x0000006044447223 */ /* 0x000fe20000010071 */
[----:B------:R-:W-:Y:S01]  /*32c0*/  FFMA.FTZ R127, R115, R127, R126 ;  /* 0x0000007f737f7223 */ /* 0x000fe2000001007e */
[-C--:B------:R-:W-:Y:S01]  /*32d0*/  FMUL.FTZ R101, R116, R129.reuse ;  /* 0x0000008174657220 */ /* 0x080fe20000410000 */
[----:B------:R-:W-:-:S04]  /*32e0*/  FFMA.FTZ R102, R69, R129, R102 ;  /* 0x0000008145667223 */ /* 0x000fc80000010066 */
[----:B------:R-:W2:Y:S01]  /*32f0*/  MUFU.RCP R96, R125 ;  /* 0x0000007d00607308 */ /* 0x000ea20000001000 */
[----:B------:R-:W-:Y:S01]  /*3300*/  FFMA.FTZ R98, R116, R129, R127 ;  /* 0x0000008174627223 */ /* 0x000fe2000001007f */
[----:B------:R-:W-:Y:S01]  /*3310*/  FFMA.FTZ R68, R69, R101, R68 ;  /* 0x0000006545447223 */ /* 0x000fe20000010044 */
[-C--:B------:R-:W-:Y:S01]  /*3320*/  FMUL.FTZ R69, R117, R124.reuse ;  /* 0x0000007c75457220 */ /* 0x080fe20000410000 */
[----:B------:R-:W-:Y:S01]  /*3330*/  FADD.FTZ R103, R105, R124 ;  /* 0x0000007c69677221 */ /* 0x000fe20000010000 */
[-C--:B------:R-:W-:Y:S01]  /*3340*/  FFMA.FTZ R113, R117, R124.reuse, R98 ;  /* 0x0000007c75717223 */ /* 0x080fe20000010062 */
[--C-:B------:R-:W-:Y:S02]  /*3350*/  HADD2.F32 R105, -RZ, R80.reuse.H0_H0 ;  /* 0x20000050ff697230 */ /* 0x100fe40000004100 */
[----:B0-----:R-:W-:Y:S01]  /*3360*/  FADD.FTZ R126, -R122, 1 ;  /* 0x3f8000007a7e7421 */ /* 0x001fe20000010100 */
[C---:B------:R-:W-:Y:S01]  /*3370*/  FFMA.FTZ R101, R67.reuse, R124, R100 ;  /* 0x0000007c43657223 */ /* 0x040fe20000010064 */
[----:B------:R-:W-:Y:S01]  /*3380*/  FFMA.FTZ R98, R67, R69, R68 ;  /* 0x0000004543627223 */ /* 0x000fe20000010044 */
[----:B-1----:R-:W-:Y:S01]  /*3390*/  FADD.FTZ R67, -R111, 1 ;  /* 0x3f8000006f437421 */ /* 0x002fe20000010100 */
[----:B--2---:R-:W-:Y:S01]  /*33a0*/  FADD.FTZ R68, -R123, 1 ;  /* 0x3f8000007b447421 */ /* 0x004fe20000010100 */
[----:B------:R-:W-:Y:S01]  /*33b0*/  FFMA.FTZ R109, R109, R126, 1 ;  /* 0x3f8000006d6d7423 */ /* 0x000fe2000001007e */
[----:B------:R-:W-:-:S02]  /*33c0*/  HADD2.F32 R127, -RZ, R80.H1_H1 ;  /* 0x30000050ff7f7230 */ /* 0x000fc40000004100 */
[----:B------:R-:W-:Y:S01]  /*33d0*/  FADD.FTZ R100, -R60, R105 ;  /* 0x000000693c647221 */ /* 0x000fe20000010100 */
[----:B------:R-:W-:Y:S01]  /*33e0*/  FFMA.FTZ R110, R110, R67, 1 ;  /* 0x3f8000006e6e7423 */ /* 0x000fe20000010043 */
[----:B------:R-:W-:Y:S01]  /*33f0*/  FFMA.FTZ R68, R107, R68, 1 ;  /* 0x3f8000006b447423 */ /* 0x000fe20000010044 */
[--C-:B------:R-:W-:Y:S02]  /*3400*/  HADD2.F32 R67, -RZ, R81.reuse.H0_H0 ;  /* 0x20000051ff437230 */ /* 0x100fe40000004100 */
[----:B------:R-:W-:Y:S01]  /*3410*/  FADD.FTZ R105, -R96, 1 ;  /* 0x3f80000060697421 */ /* 0x000fe20000010100 */
[----:B------:R-:W-:Y:S01]  /*3420*/  FMUL.FTZ R69, R29, R100 ;  /* 0x000000641d457220 */ /* 0x000fe20000410000 */
[----:B------:R-:W-:Y:S01]  /*3430*/  FMUL.FTZ R122, R122, R109 ;  /* 0x0000006d7a7a7220 */ /* 0x000fe20000410000 */
[C---:B------:R-:W-:Y:S01]  /*3440*/  FADD.FTZ R100, -R60.reuse, R127 ;  /* 0x0000007f3c647221 */ /* 0x040fe20000010100 */
[----:B------:R-:W-:Y:S02]  /*3450*/  HADD2.F32 R109, -RZ, R81.H1_H1 ;  /* 0x30000051ff6d7230 */ /* 0x000fe40000004100 */
[----:B------:R-:W-:Y:S01]  /*3460*/  FMUL.FTZ R127, R123, R68 ;  /* 0x000000447b7f7220 */ /* 0x000fe20000410000 */
[----:B------:R-:W-:Y:S01]  /*3470*/  FADD.FTZ R68, -R60, R67 ;  /* 0x000000433c447221 */ /* 0x000fe20000010100 */
[----:B------:R-:W-:Y:S01]  /*3480*/  FFMA.FTZ R125, R106, R105, 1 ;  /* 0x3f8000006a7d7423 */ /* 0x000fe20000010069 */
[----:B------:R-:W-:-:S02]  /*3490*/  HADD2.F32 R67, -RZ, R82.H0_H0 ;  /* 0x20000052ff437230 */ /* 0x000fc40000004100 */
[----:B------:R-:W-:Y:S01]  /*34a0*/  FMUL.FTZ R124, R111, R110 ;  /* 0x0000006e6f7c7220 */ /* 0x000fe20000410000 */
[----:B------:R-:W-:Y:S01]  /*34b0*/  FADD.FTZ R110, -R60, R109 ;  /* 0x0000006d3c6e7221 */ /* 0x000fe20000010100 */
[----:B------:R-:W-:Y:S01]  /*34c0*/  FADD.FTZ R66, R66, R129 ;  /* 0x0000008142427221 */ /* 0x000fe20000010000 */
[----:B------:R-:W-:Y:S01]  /*34d0*/  FMUL.FTZ R129, R96, R125 ;  /* 0x0000007d60817220 */ /* 0x000fe20000410000 */
[----:B------:R-:W-:Y:S01]  /*34e0*/  FMUL.FTZ R96, R67, R122 ;  /* 0x0000007a43607220 */ /* 0x000fe20000410000 */
[----:B------:R-:W-:Y:S01]  /*34f0*/  FMUL.FTZ R67, R29, R110 ;  /* 0x0000006e1d437220 */ /* 0x000fe20000410000 */
[----:B------:R-:W-:Y:S02]  /*3500*/  HADD2.F32 R110, -RZ, R82.H1_H1 ;  /* 0x30000052ff6e7230 */ /* 0x000fe40000004100 */
[--C-:B------:R-:W-:Y:S02]  /*3510*/  HADD2.F32 R111, -RZ, R83.reuse.H0_H0 ;  /* 0x20000053ff6f7230 */ /* 0x100fe40000004100 */
[----:B------:R-:W-:-:S02]  /*3520*/  HADD2.F32 R122, -RZ, R83.H1_H1 ;  /* 0x30000053ff7a7230 */ /* 0x000fc40000004100 */
[----:B------:R-:W-:Y:S01]  /*3530*/  FMUL.FTZ R142, R110, R127 ;  /* 0x0000007f6e8e7220 */ /* 0x000fe20000410000 */
[----:B------:R-:W-:Y:S01]  /*3540*/  FMUL.FTZ R127, R111, R124 ;  /* 0x0000007c6f7f7220 */ /* 0x000fe20000410000 */
[----:B------:R-:W-:Y:S01]  /*3550*/  FADD.FTZ R111, R97, R96 ;  /* 0x00000060616f7221 */ /* 0x000fe20000010000 */
[-C--:B------:R-:W-:Y:S01]  /*3560*/  FFMA.FTZ R110, R65, R96.reuse, R112 ;  /* 0x00000060416e7223 */ /* 0x080fe20000010070 */
[CC--:B------:R-:W-:Y:S01]  /*3570*/  FFMA.FTZ R128, R114.reuse, R96.reuse, R113 ;  /* 0x0000006072807223 */ /* 0x0c0fe20000010071 */
[----:B------:R-:W-:Y:S01]  /*3580*/  FMUL.FTZ R97, R114, R96 ;  /* 0x0000006072617220 */ /* 0x000fe20000410000 */
[----:B------:R-:W-:Y:S01]  /*3590*/  IADD3 R96, P0, R139, UR24, RZ ;  /* 0x000000188b607c10 */ /* 0x000fe2000ff1e0ff */
[----:B------:R-:W-:Y:S01]  /*35a0*/  FMUL.FTZ R122, R122, R129 ;  /* 0x000000817a7a7220 */ /* 0x000fe20000410000 */
[----:B------:R-:W-:Y:S01]  /*35b0*/  IADD3.X R140, RZ, R108, RZ, P1, !PT ;  /* 0x0000006cff8c7210 */ /* 0x000fe20000ffe4ff */
[----:B------:R-:W-:Y:S01]  /*35c0*/  FFMA.FTZ R129, R65, R97, R98 ;  /* 0x0000006141817223 */ /* 0x000fe20000010062 */
[----:B------:R-:W-:-:S02]  /*35d0*/  IADD3.X R97, R138, UR25, RZ, P0, !PT ;  /* 0x000000198a617c10 */ /* 0x000fc400087fe4ff */
[C---:B------:R-:W-:Y:S02]  /*35e0*/  SHF.L.U64.HI R140, R141.reuse, 0x1, R140 ;  /* 0x000000018d8c7819 */ /* 0x040fe4000001028c */
[----:B------:R-:W-:Y:S02]  /*35f0*/  SHF.L.U32 R141, R141, 0x1, RZ ;  /* 0x000000018d8d7819 */ /* 0x000fe400000006ff */
[----:B------:R-:W2:Y:S02]  /*3600*/  LDG.E.64.CONSTANT R96, desc[UR14][R96.64] ;  /* 0x0000000e60607981 */ /* 0x000ea4000c1e9b00 */
[----:B------:R-:W-:Y:S01]  /*3610*/  IADD3 R98, P1, R141, UR22, RZ ;  /* 0x000000168d627c10 */ /* 0x000fe2000ff3e0ff */
[----:B------:R-:W-:Y:S01]  /*3620*/  FFMA.FTZ R105, R114, R69, R119 ;  /* 0x0000004572697223 */ /* 0x000fe20000010077 */
[----:B------:R-:W-:Y:S01]  /*3630*/  FMUL.FTZ R100, R29, R100 ;  /* 0x000000641d647220 */ /* 0x000fe20000410000 */
[----:B------:R-:W-:Y:S01]  /*3640*/  FFMA.FTZ R113, R64, R142, R99 ;  /* 0x0000008e40717223 */ /* 0x000fe20000010063 */
[----:B------:R-:W-:Y:S01]  /*3650*/  IADD3.X R99, R140, UR23, RZ, P1, !PT ;  /* 0x000000178c637c10 */ /* 0x000fe20008ffe4ff */
[----:B------:R-:W-:Y:S01]  /*3660*/  FMUL.FTZ R126, R105, -1.4426950216293334961 ;  /* 0xbfb8aa3b697e7820 */ /* 0x000fe20000410000 */
[----:B------:R-:W-:Y:S01]  /*3670*/  FFMA.FTZ R107, R115, R100, R118 ;  /* 0x00000064736b7223 */ /* 0x000fe20000010076 */
[----:B------:R-:W-:-:S03]  /*3680*/  FMUL.FTZ R68, R29, R68 ;  /* 0x000000441d447220 */ /* 0x000fc60000410000 */
[----:B------:R-:W2:Y:S01]  /*3690*/  LDG.E.64.CONSTANT R98, desc[UR14][R98.64] ;  /* 0x0000000e62627981 */ /* 0x000ea2000c1e9b00 */
[----:B------:R-:W-:Y:S01]  /*36a0*/  FMUL.FTZ R123, R107, -1.4426950216293334961 ;  /* 0xbfb8aa3b6b7b7820 */ /* 0x000fe20000410000 */
[----:B------:R-:W0:Y:S01]  /*36b0*/  MUFU.EX2 R126, R126 ;  /* 0x0000007e007e7308 */ /* 0x000e220000000800 */
[----:B------:R-:W-:Y:S01]  /*36c0*/  FFMA.FTZ R106, R116, R68, R121 ;  /* 0x00000044746a7223 */ /* 0x000fe20000010079 */
[----:B------:R-:W-:-:S03]  /*36d0*/  FFMA.FTZ R109, R117, R67, R120 ;  /* 0x00000043756d7223 */ /* 0x000fc60000010078 */
[----:B------:R-:W-:-:S03]  /*36e0*/  FMUL.FTZ R125, R106, -1.4426950216293334961 ;  /* 0xbfb8aa3b6a7d7820 */ /* 0x000fc60000410000 */
[----:B------:R-:W1:Y:S01]  /*36f0*/  MUFU.EX2 R123, R123 ;  /* 0x0000007b007b7308 */ /* 0x000e620000000800 */
[----:B------:R-:W-:-:S07]  /*3700*/  FMUL.FTZ R144, R109, -1.4426950216293334961 ;  /* 0xbfb8aa3b6d907820 */ /* 0x000fce0000410000 */
[----:B------:R-:W3:Y:S01]  /*3710*/  MUFU.EX2 R125, R125 ;  /* 0x0000007d007d7308 */ /* 0x000ee20000000800 */
[----:B0-----:R-:W-:Y:S01]  /*3720*/  FADD.FTZ R112, R126, 1 ;  /* 0x3f8000007e707421 */ /* 0x001fe20000010000 */
[----:B------:R-:W-:-:S06]  /*3730*/  FADD.FTZ R65, R104, R142 ;  /* 0x0000008e68417221 */ /* 0x000fcc0000010000 */
[----:B------:R-:W0:Y:S01]  /*3740*/  MUFU.EX2 R124, R144 ;  /* 0x00000090007c7308 */ /* 0x000e220000000800 */
[----:B-1----:R-:W-:Y:S01]  /*3750*/  FADD.FTZ R104, R123, 1 ;  /* 0x3f8000007b687421 */ /* 0x002fe20000010000 */
[CC--:B------:R-:W-:Y:S01]  /*3760*/  FMUL.FTZ R126, R115.reuse, R142.reuse ;  /* 0x0000008e737e7220 */ /* 0x0c0fe20000410000 */
[----:B------:R-:W-:Y:S01]  /*3770*/  FFMA.FTZ R149, R115, R142, R128 ;  /* 0x0000008e73957223 */ /* 0x000fe20000010080 */
[----:B------:R-:W-:-:S04]  /*3780*/  FFMA.FTZ R123, R63, R127, R102 ;  /* 0x0000007f3f7b7223 */ /* 0x000fc80000010066 */
[----:B------:R-:W1:Y:S01]  /*3790*/  MUFU.RCP R112, R112 ;  /* 0x0000007000707308 */ /* 0x000e620000001000 */
[----:B------:R-:W-:Y:S01]  /*37a0*/  FFMA.FTZ R126, R64, R126, R129 ;  /* 0x0000007e407e7223 */ /* 0x000fe20000010081 */
[-C--:B------:R-:W-:Y:S01]  /*37b0*/  FMUL.FTZ R128, R116, R127.reuse ;  /* 0x0000007f74807220 */ /* 0x080fe20000410000 */
[----:B------:R-:W-:Y:S01]  /*37c0*/  FADD.FTZ R102, R66, R127 ;  /* 0x0000007f42667221 */ /* 0x000fe20000010000 */
[----:B------:R-:W-:Y:S01]  /*37d0*/  FFMA.FTZ R64, R116, R127, R149 ;  /* 0x0000007f74407223 */ /* 0x000fe20000010095 */
[----:B---3--:R-:W-:Y:S01]  /*37e0*/  FADD.FTZ R66, R125, 1 ;  /* 0x3f8000007d427421 */ /* 0x008fe20000010000 */
[----:B------:R-:W-:Y:S02]  /*37f0*/  HADD2.F32 R129, -RZ, R84.H0_H0 ;  /* 0x20000054ff817230 */ /* 0x000fe40000004100 */
[----:B------:R-:W3:Y:S01]  /*3800*/  MUFU.RCP R104, R104 ;  /* 0x0000006800687308 */ /* 0x000ee20000001000 */
[----:B0-----:R-:W-:Y:S01]  /*3810*/  FADD.FTZ R127, R124, 1 ;  /* 0x3f8000007c7f7421 */ /* 0x001fe20000010000 */
[----:B------:R-:W-:Y:S01]  /*3820*/  FFMA.FTZ R63, R63, R128, R126 ;  /* 0x000000803f3f7223 */ /* 0x000fe2000001007e */
[-C--:B------:R-:W-:Y:S01]  /*3830*/  FFMA.FTZ R125, R117, R122.reuse, R64 ;  /* 0x0000007a757d7223 */ /* 0x080fe20000010040 */
[----:B------:R-:W-:Y:S01]  /*3840*/  FADD.FTZ R64, -R60, R129 ;  /* 0x000000813c407221 */ /* 0x000fe20000010100 */
[----:B------:R-:W-:-:S03]  /*3850*/  FFMA.FTZ R124, R62, R122, R101 ;  /* 0x0000007a3e7c7223 */ /* 0x000fc60000010065 */
[----:B------:R1:W0:Y:S01]  /*3860*/  MUFU.RCP R126, R66 ;  /* 0x00000042007e7308 */ /* 0x0002220000001000 */
[----:B------:R-:W-:Y:S01]  /*3870*/  FADD.FTZ R103, R103, R122 ;  /* 0x0000007a67677221 */ /* 0x000fe20000010000 */
[----:B------:R-:W-:Y:S02]  /*3880*/  HADD2.F32 R101, -RZ, R84.H1_H1 ;  /* 0x30000054ff657230 */ /* 0x000fe40000004100 */
[----:B------:R-:W-:Y:S01]  /*3890*/  FMUL.FTZ R122, R117, R122 ;  /* 0x0000007a757a7220 */ /* 0x000fe20000410000 */
[----:B------:R-:W-:-:S03]  /*38a0*/  FMUL.FTZ R64, R29, R64 ;  /* 0x000000401d407220 */ /* 0x000fc60000410000 */
[----:B------:R-:W4:Y:S01]  /*38b0*/  MUFU.RCP R127, R127 ;  /* 0x0000007f007f7308 */ /* 0x000f220000001000 */
[----:B-1----:R-:W-:Y:S01]  /*38c0*/  FADD.FTZ R66, -R112, 1 ;  /* 0x3f80000070427421 */ /* 0x002fe20000010100 */
[----:B------:R-:W-:Y:S01]  /*38d0*/  FFMA.FTZ R62, R62, R122, R63 ;  /* 0x0000007a3e3e7223 */ /* 0x000fe2000001003f */
[----:B------:R-:W-:Y:S01]  /*38e0*/  FADD.FTZ R128, -R60, R101 ;  /* 0x000000653c807221 */ /* 0x000fe20000010100 */
[----:B------:R-:W-:Y:S02]  /*38f0*/  HADD2.F32 R63, -RZ, R85.H0_H0 ;  /* 0x20000055ff3f7230 */ /* 0x000fe40000004100 */
[----:B------:R-:W-:Y:S01]  /*3900*/  FFMA.FTZ R101, R114, R64, R119 ;  /* 0x0000004072657223 */ /* 0x000fe20000010077 */
[----:B---3--:R-:W-:Y:S01]  /*3910*/  FADD.FTZ R122, -R104, 1 ;  /* 0x3f800000687a7421 */ /* 0x008fe20000010100 */
[----:B------:R-:W-:Y:S01]  /*3920*/  FFMA.FTZ R129, R105, R66, 1 ;  /* 0x3f80000069817423 */ /* 0x000fe20000010042 */
[----:B------:R-:W-:Y:S01]  /*3930*/  FMUL.FTZ R66, R29, R128 ;  /* 0x000000801d427220 */ /* 0x000fe20000410000 */
[----:B------:R-:W-:Y:S01]  /*3940*/  FMUL.FTZ R142, R101, -1.4426950216293334961 ;  /* 0xbfb8aa3b658e7820 */ /* 0x000fe20000410000 */
[----:B------:R-:W-:Y:S01]  /*3950*/  FADD.FTZ R144, -R60, R63 ;  /* 0x0000003f3c907221 */ /* 0x000fe20000010100 */
[----:B------:R-:W-:Y:S01]  /*3960*/  FFMA.FTZ R149, R107, R122, 1 ;  /* 0x3f8000006b957423 */ /* 0x000fe2000001007a */
[----:B------:R-:W-:Y:S01]  /*3970*/  FFMA.FTZ R122, R115, R66, R118 ;  /* 0x00000042737a7223 */ /* 0x000fe20000010076 */
[----:B0-----:R-:W-:Y:S01]  /*3980*/  FADD.FTZ R105, -R126, 1 ;  /* 0x3f8000007e697421 */ /* 0x001fe20000010100 */
[----:B------:R-:W-:Y:S01]  /*3990*/  FMUL.FTZ R63, R29, R144 ;  /* 0x000000901d3f7220 */ /* 0x000fe20000410000 */
[----:B------:R-:W0:Y:S01]  /*39a0*/  MUFU.EX2 R142, R142 ;  /* 0x0000008e008e7308 */ /* 0x000e220000000800 */
[----:B------:R-:W-:Y:S01]  /*39b0*/  FMUL.FTZ R144, R122, -1.4426950216293334961 ;  /* 0xbfb8aa3b7a907820 */ /* 0x000fe20000410000 */
[----:B----4-:R-:W-:Y:S01]  /*39c0*/  FADD.FTZ R128, -R127, 1 ;  /* 0x3f8000007f807421 */ /* 0x010fe20000010100 */
[----:B------:R-:W-:Y:S01]  /*39d0*/  FFMA.FTZ R153, R106, R105, 1 ;  /* 0x3f8000006a997423 */ /* 0x000fe20000010069 */
[----:B------:R-:W-:-:S02]  /*39e0*/  FFMA.FTZ R106, R116, R63, R121 ;  /* 0x0000003f746a7223 */ /* 0x000fc40000010079 */
[----:B------:R-:W-:Y:S02]  /*39f0*/  FFMA.FTZ R128, R109, R128, 1 ;  /* 0x3f8000006d807423 */ /* 0x000fe40000010080 */
[----:B------:R-:W1:Y:S01]  /*3a00*/  MUFU.EX2 R105, R144 ;  /* 0x0000009000697308 */ /* 0x000e620000000800 */
[----:B------:R-:W-:Y:S01]  /*3a10*/  FMUL.FTZ R109, R106, -1.4426950216293334961 ;  /* 0xbfb8aa3b6a6d7820 */ /* 0x000fe20000410000 */
[----:B------:R-:W-:Y:S02]  /*3a20*/  HADD2.F32 R107, -RZ, R86.H0_H0 ;  /* 0x20000056ff6b7230 */ /* 0x000fe40000004100 */
[----:B------:R-:W-:Y:S01]  /*3a30*/  FMUL.FTZ R112, R112, R129 ;  /* 0x0000008170707220 */ /* 0x000fe20000410000 */
[----:B------:R-:W-:-:S03]  /*3a40*/  FMUL.FTZ R149, R104, R149 ;  /* 0x0000009568957220 */ /* 0x000fc60000410000 */
[----:B------:R3:W4:Y:S01]  /*3a50*/  MUFU.EX2 R146, R109 ;  /* 0x0000006d00927308 */ /* 0x0007220000000800 */
[----:B------:R-:W-:Y:S01]  /*3a60*/  FMUL.FTZ R126, R126, R153 ;  /* 0x000000997e7e7220 */ /* 0x000fe20000410000 */
[----:B------:R-:W-:Y:S01]  /*3a70*/  FMUL.FTZ R127, R127, R128 ;  /* 0x000000807f7f7220 */ /* 0x000fe20000410000 */
[--C-:B------:R-:W-:Y:S02]  /*3a80*/  HADD2.F32 R129, -RZ, R87.reuse.H0_H0 ;  /* 0x20000057ff817230 */ /* 0x100fe40000004100 */
[----:B------:R-:W-:Y:S01]  /*3a90*/  FMUL.FTZ R107, R107, R112 ;  /* 0x000000706b6b7220 */ /* 0x000fe20000410000 */
[----:B------:R-:W-:Y:S02]  /*3aa0*/  HADD2.F32 R104, -RZ, R86.H1_H1 ;  /* 0x30000056ff687230 */ /* 0x000fe40000004100 */
[----:B0-----:R-:W-:Y:S01]  /*3ab0*/  FADD.FTZ R142, R142, 1 ;  /* 0x3f8000008e8e7421 */ /* 0x001fe20000010000 */
[----:B------:R-:W-:Y:S02]  /*3ac0*/  HADD2.F32 R128, -RZ, R87.H1_H1 ;  /* 0x30000057ff807230 */ /* 0x000fe40000004100 */
[----:B------:R-:W-:Y:S01]  /*3ad0*/  FMUL.FTZ R129, R129, R126 ;  /* 0x0000007e81817220 */ /* 0x000fe20000410000 */
[----:B---3--:R-:W-:Y:S01]  /*3ae0*/  FMUL.FTZ R109, R114, R107 ;  /* 0x0000006b726d7220 */ /* 0x008fe20000410000 */
[----:B------:R-:W-:Y:S01]  /*3af0*/  FMUL.FTZ R112, R104, R149 ;  /* 0x0000009568707220 */ /* 0x000fe20000410000 */
[----:B------:R-:W0:Y:S01]  /*3b00*/  MUFU.RCP R126, R142 ;  /* 0x0000008e007e7308 */ /* 0x000e220000001000 */
[----:B------:R-:W-:Y:S01]  /*3b10*/  FMUL.FTZ R128, R128, R127 ;  /* 0x0000007f80807220 */ /* 0x000fe20000410000 */
[----:B-1----:R-:W-:Y:S01]  /*3b20*/  FADD.FTZ R127, R105, 1 ;  /* 0x3f800000697f7421 */ /* 0x002fe20000010000 */
[-C--:B------:R-:W-:Y:S01]  /*3b30*/  FFMA.FTZ R105, R69, R107.reuse, R110 ;  /* 0x0000006b45697223 */ /* 0x080fe2000001006e */
[----:B------:R-:W-:Y:S01]  /*3b40*/  FADD.FTZ R104, R111, R107 ;  /* 0x0000006b6f687221 */ /* 0x000fe20000010000 */
[----:B------:R-:W-:Y:S01]  /*3b50*/  FFMA.FTZ R110, R114, R107, R125 ;  /* 0x0000006b726e7223 */ /* 0x000fe2000001007d */
[----:B------:R-:W-:Y:S01]  /*3b60*/  FFMA.FTZ R111, R69, R109, R62 ;  /* 0x0000006d456f7223 */ /* 0x000fe2000001003e */
[----:B------:R-:W-:Y:S01]  /*3b70*/  FMUL.FTZ R62, R115, R112 ;  /* 0x00000070733e7220 */ /* 0x000fe20000410000 */
[----:B------:R-:W-:Y:S01]  /*3b80*/  FADD.FTZ R109, R65, R112 ;  /* 0x00000070416d7221 */ /* 0x000fe20000010000 */
[----:B------:R-:W-:-:S02]  /*3b90*/  HADD2.F32 R153, -RZ, R85.H1_H1 ;  /* 0x30000055ff997230 */ /* 0x000fc40000004100 */
[----:B----4-:R-:W-:Y:S01]  /*3ba0*/  FADD.FTZ R125, R146, 1 ;  /* 0x3f800000927d7421 */ /* 0x010fe20000010000 */
[CC--:B------:R-:W-:Y:S01]  /*3bb0*/  FFMA.FTZ R107, R100.reuse, R112.reuse, R113 ;  /* 0x00000070646b7223 */ /* 0x0c0fe20000010071 */
[----:B------:R-:W-:Y:S01]  /*3bc0*/  FFMA.FTZ R65, R115, R112, R110 ;  /* 0x0000007073417223 */ /* 0x000fe2000001006e */
[----:B------:R-:W-:Y:S01]  /*3bd0*/  FFMA.FTZ R113, R100, R62, R111 ;  /* 0x0000003e64717223 */ /* 0x000fe2000001006f */
[-C--:B------:R-:W-:Y:S01]  /*3be0*/  FMUL.FTZ R112, R116, R129.reuse ;  /* 0x0000008174707220 */ /* 0x080fe20000410000 */
[-C--:B------:R-:W-:Y:S01]  /*3bf0*/  FFMA.FTZ R110, R68, R129.reuse, R123 ;  /* 0x00000081446e7223 */ /* 0x080fe2000001007b */
[----:B------:R-:W-:Y:S01]  /*3c00*/  FFMA.FTZ R100, R116, R129, R65 ;  /* 0x0000008174647223 */ /* 0x000fe20000010041 */
[----:B------:R-:W-:Y:S01]  /*3c10*/  FADD.FTZ R144, -R60, R153 ;  /* 0x000000993c907221 */ /* 0x000fe20000010100 */
[----:B------:R-:W-:Y:S01]  /*3c20*/  FFMA.FTZ R68, R68, R112, R113 ;  /* 0x0000007044447223 */ /* 0x000fe20000010071 */
[-C--:B------:R-:W-:Y:S01]  /*3c30*/  FMUL.FTZ R65, R117, R128.reuse ;  /* 0x0000008075417220 */ /* 0x080fe20000410000 */
[----:B------:R-:W1:Y:S01]  /*3c40*/  MUFU.RCP R125, R125 ;  /* 0x0000007d007d7308 */ /* 0x000e620000001000 */
[----:B------:R-:W-:Y:S01]  /*3c50*/  FFMA.FTZ R112, R67, R128, R124 ;  /* 0x0000008043707223 */ /* 0x000fe2000001007c */
[----:B------:R-:W-:Y:S01]  /*3c60*/  FMUL.FTZ R69, R29, R144 ;  /* 0x000000901d457220 */ /* 0x000fe20000410000 */
[----:B------:R-:W-:Y:S01]  /*3c70*/  FFMA.FTZ R67, R67, R65, R68 ;  /* 0x0000004143437223 */ /* 0x000fe20000010044 */
[----:B0-----:R-:W-:Y:S01]  /*3c80*/  FADD.FTZ R68, -R126, 1 ;  /* 0x3f8000007e447421 */ /* 0x001fe20000010100 */
[C---:B------:R-:W-:Y:S01]  /*3c90*/  FFMA.FTZ R123, R117.reuse, R128, R100 ;  /* 0x00000080757b7223 */ /* 0x040fe20000010064 */
[----:B------:R-:W-:Y:S01]  /*3ca0*/  FFMA.FTZ R62, R117, R69, R120 ;  /* 0x00000045753e7223 */ /* 0x000fe20000010078 */
[----:B------:R-:W-:Y:S01]  /*3cb0*/  IADD3.X R142, RZ, R108, RZ, P4, !PT ;  /* 0x0000006cff8e7210 */ /* 0x000fe200027fe4ff */
[----:B------:R-:W-:Y:S01]  /*3cc0*/  FFMA.FTZ R101, R101, R68, 1 ;  /* 0x3f80000065657423 */ /* 0x000fe20000010044 */
[----:B------:R-:W-:Y:S01]  /*3cd0*/  IADD3 R100, P0, R141, UR24, RZ ;  /* 0x000000188d647c10 */ /* 0x000fe2000ff1e0ff */
[----:B------:R-:W-:Y:S01]  /*3ce0*/  FADD.FTZ R111, R102, R129 ;  /* 0x00000081666f7221 */ /* 0x000fe20000010000 */
[----:B------:R-:W-:Y:S01]  /*3cf0*/  FMUL.FTZ R102, R62, -1.4426950216293334961 ;  /* 0xbfb8aa3b3e667820 */ /* 0x000fe20000410000 */
[----:B------:R-:W-:Y:S01]  /*3d00*/  FADD.FTZ R113, R103, R128 ;  /* 0x0000008067717221 */ /* 0x000fe20000010000 */
[----:B------:R-:W0:Y:S01]  /*3d10*/  MUFU.RCP R127, R127 ;  /* 0x0000007f007f7308 */ /* 0x000e220000001000 */
[----:B------:R-:W-:Y:S01]  /*3d20*/  FMUL.FTZ R128, R126, R101 ;  /* 0x000000657e807220 */ /* 0x000fe20000410000 */
[----:B------:R-:W-:-:S02]  /*3d30*/  SHF.L.U64.HI R142, R143, 0x1, R142 ;  /* 0x000000018f8e7819 */ /* 0x000fc4000001028e */
[----:B------:R-:W-:Y:S02]  /*3d40*/  IADD3.X R101, R140, UR25, RZ, P0, !PT ;  /* 0x000000198c657c10 */ /* 0x000fe400087fe4ff */
[----:B------:R-:W-:Y:S02]  /*3d50*/  SHF.L.U32 R143, R143, 0x1, RZ ;  /* 0x000000018f8f7819 */ /* 0x000fe400000006ff */
[----:B------:R3:W4:Y:S01]  /*3d60*/  MUFU.EX2 R129, R102 ;  /* 0x0000006600817308 */ /* 0x0007220000000800 */
[----:B-1----:R-:W-:Y:S01]  /*3d70*/  FADD.FTZ R103, -R125, 1 ;  /* 0x3f8000007d677421 */ /* 0x002fe20000010100 */
[----:B------:R-:W2:Y:S03]  /*3d80*/  LDG.E.64.CONSTANT R100, desc[UR14][R100.64] ;  /* 0x0000000e64647981 */ /* 0x000ea6000c1e9b00 */
[----:B------:R-:W-:Y:S01]  /*3d90*/  FFMA.FTZ R144, R106, R103, 1 ;  /* 0x3f8000006a907423 */ /* 0x000fe20000010067 */
[----:B---3--:R-:W-:-:S04]  /*3da0*/  IADD3 R102, P0, R143, UR22, RZ ;  /* 0x000000168f667c10 */ /* 0x008fc8000ff1e0ff */
[----:B------:R-:W-:Y:S01]  /*3db0*/  IADD3.X R103, R142, UR23, RZ, P0, !PT ;  /* 0x000000178e677c10 */ /* 0x000fe200087fe4ff */
[----:B0-----:R-:W-:-:S05]  /*3dc0*/  FADD.FTZ R65, -R127, 1 ;  /* 0x3f8000007f417421 */ /* 0x001fca0000010100 */
[----:B------:R-:W3:Y:S01]  /*3dd0*/  LDG.E.64.CONSTANT R102, desc[UR14][R102.64] ;  /* 0x0000000e66667981 */ /* 0x000ee2000c1e9b00 */
[----:B----4-:R-:W-:Y:S01]  /*3de0*/  FADD.FTZ R129, R129, 1 ;  /* 0x3f80000081817421 */ /* 0x010fe20000010000 */
[----:B------:R-:W-:Y:S01]  /*3df0*/  FFMA.FTZ R124, R122, R65, 1 ;  /* 0x3f8000007a7c7423 */ /* 0x000fe20000010041 */
[--C-:B------:R-:W-:Y:S02]  /*3e00*/  HADD2.F32 R65, -RZ, R88.reuse.H0_H0 ;  /* 0x20000058ff417230 */ /* 0x100fe40000004100 */
[----:B------:R-:W0:Y:S03]  /*3e10*/  MUFU.RCP R146, R129 ;  /* 0x0000008100927308 */ /* 0x000e260000001000 */
[----:B------:R-:W-:Y:S01]  /*3e20*/  FADD.FTZ R106, -R60, R65 ;  /* 0x000000413c6a7221 */ /* 0x000fe20000010100 */
[----:B------:R-:W-:Y:S02]  /*3e30*/  HADD2.F32 R65, -RZ, R88.H1_H1 ;  /* 0x30000058ff417230 */ /* 0x000fe40000004100 */
[----:B------:R-:W-:Y:S01]  /*3e40*/  FMUL.FTZ R124, R127, R124 ;  /* 0x0000007c7f7c7220 */ /* 0x000fe20000410000 */
[----:B------:R-:W-:-:S02]  /*3e50*/  HADD2.F32 R127, -RZ, R89.H0_H0 ;  /* 0x20000059ff7f7230 */ /* 0x000fc40000004100 */
[----:B------:R-:W-:-:S04]  /*3e60*/  FADD.FTZ R68, -R60, R65 ;  /* 0x000000413c447221 */ /* 0x000fc80000010100 */
[C---:B------:R-:W-:Y:S01]  /*3e70*/  FMUL.FTZ R65, R29.reuse, R68 ;  /* 0x000000441d417220 */ /* 0x040fe20000410000 */
[----:B------:R-:W-:Y:S01]  /*3e80*/  FADD.FTZ R68, -R60, R127 ;  /* 0x0000007f3c447221 */ /* 0x000fe20000010100 */
[----:B------:R-:W-:Y:S02]  /*3e90*/  HADD2.F32 R127, -RZ, R89.H1_H1 ;  /* 0x30000059ff7f7230 */ /* 0x000fe40000004100 */
[----:B0-----:R-:W-:Y:S01]  /*3ea0*/  FADD.FTZ R129, -R146, 1 ;  /* 0x3f80000092817421 */ /* 0x001fe20000010100 */
[C---:B------:R-:W-:Y:S02]  /*3eb0*/  FMUL.FTZ R106, R29.reuse, R106 ;  /* 0x0000006a1d6a7220 */ /* 0x040fe40000410000 */
[----:B------:R-:W-:Y:S01]  /*3ec0*/  FADD.FTZ R154, -R60, R127 ;  /* 0x0000007f3c9a7221 */ /* 0x000fe20000010100 */
[----:B------:R-:W-:Y:S01]  /*3ed0*/  FFMA.FTZ R149, R62, R129, 1 ;  /* 0x3f8000003e957423 */ /* 0x000fe20000010081 */
[----:B-----5:R-:W-:Y:S02]  /*3ee0*/  HADD2.F32 R129, -RZ, R90.H0_H0 ;  /* 0x2000005aff817230 */ /* 0x020fe40000004100 */
[----:B------:R-:W-:Y:S01]  /*3ef0*/  FFMA.FTZ R122, R114, R106, R119 ;  /* 0x0000006a727a7223 */ /* 0x000fe20000010077 */
[C---:B------:R-:W-:Y:S01]  /*3f00*/  FMUL.FTZ R68, R29.reuse, R68 ;  /* 0x000000441d447220 */ /* 0x040fe20000410000 */
[----:B------:R-:W-:-:S02]  /*3f10*/  FMUL.FTZ R62, R29, R154 ;  /* 0x0000009a1d3e7220 */ /* 0x000fc40000410000 */
[----:B------:R-:W-:Y:S01]  /*3f20*/  FMUL.FTZ R152, R122, -1.4426950216293334961 ;  /* 0xbfb8aa3b7a987820 */ /* 0x000fe20000410000 */
[----:B------:R-:W-:Y:S01]  /*3f30*/  FMUL.FTZ R155, R129, R128 ;  /* 0x00000080819b7220 */ /* 0x000fe20000410000 */
[----:B------:R-:W-:Y:S01]  /*3f40*/  FFMA.FTZ R127, R116, R68, R121 ;  /* 0x00000044747f7223 */ /* 0x000fe20000010079 */
[----:B------:R-:W-:Y:S01]  /*3f50*/  FFMA.FTZ R128, R117, R62, R120 ;  /* 0x0000003e75807223 */ /* 0x000fe20000010078 */
[----:B------:R-:W-:Y:S01]  /*3f60*/  FFMA.FTZ R126, R115, R65, R118 ;  /* 0x00000041737e7223 */ /* 0x000fe20000010076 */
[----:B------:R-:W-:Y:S01]  /*3f70*/  FMUL.FTZ R144, R125, R144 ;  /* 0x000000907d907220 */ /* 0x000fe20000410000 */
[----:B------:R-:W-:Y:S01]  /*3f80*/  FMUL.FTZ R154, R127, -1.4426950216293334961 ;  /* 0xbfb8aa3b7f9a7820 */ /* 0x000fe20000410000 */
[----:B------:R0:W1:Y:S01]  /*3f90*/  MUFU.EX2 R125, R152 ;  /* 0x00000098007d7308 */ /* 0x0000620000000800 */
[----:B------:R-:W-:Y:S01]  /*3fa0*/  FMUL.FTZ R153, R126, -1.4426950216293334961 ;  /* 0xbfb8aa3b7e997820 */ /* 0x000fe20000410000 */
[----:B0-----:R-:W-:-:S06]  /*3fb0*/  FMUL.FTZ R152, R128, -1.4426950216293334961 ;  /* 0xbfb8aa3b80987820 */ /* 0x001fcc0000410000 */
[----:B------:R-:W0:Y:S01]  /*3fc0*/  MUFU.EX2 R154, R154 ;  /* 0x0000009a009a7308 */ /* 0x000e220000000800 */
[----:B------:R-:W-:-:S07]  /*3fd0*/  FMUL.FTZ R146, R146, R149 ;  /* 0x0000009592927220 */ /* 0x000fce0000410000 */
[----:B------:R-:W4:Y:S01]  /*3fe0*/  MUFU.EX2 R152, R152 ;  /* 0x0000009800987308 */ /* 0x000f220000000800 */
[----:B------:R-:W-:-:S07]  /*3ff0*/  FMUL.FTZ R149, R114, R155 ;  /* 0x0000009b72957220 */ /* 0x000fce0000410000 */
[----:B------:R-:W5:Y:S01]  /*4000*/  MUFU.EX2 R153, R153 ;  /* 0x0000009900997308 */ /* 0x000f620000000800 */
[----:B------:R-:W-:Y:S01]  /*4010*/  FFMA.FTZ R156, R114, R155, R123 ;  /* 0x0000009b729c7223 */ /* 0x000fe2000001007b */
[----:B------:R-:W-:Y:S02]  /*4020*/  HADD2.F32 R123, -RZ, R91.H0_H0 ;  /* 0x2000005bff7b7230 */ /* 0x000fe40000004100 */
[C---:B------:R-:W-:Y:S01]  /*4030*/  FFMA.FTZ R149, R64.reuse, R149, R67 ;  /* 0x0000009540957223 */ /* 0x040fe20000010043 */
[----:B------:R-:W-:Y:S02]  /*4040*/  HADD2.F32 R67, -RZ, R90.H1_H1 ;  /* 0x3000005aff437230 */ /* 0x000fe40000004100 */
[----:B-1----:R-:W-:Y:S01]  /*4050*/  FADD.FTZ R129, R125, 1 ;  /* 0x3f8000007d817421 */ /* 0x002fe20000010000 */
[----:B------:R-:W-:Y:S01]  /*4060*/  FFMA.FTZ R125, R64, R155, R105 ;  /* 0x0000009b407d7223 */ /* 0x000fe20000010069 */
[----:B------:R-:W-:Y:S01]  /*4070*/  FMUL.FTZ R144, R123, R144 ;  /* 0x000000907b907220 */ /* 0x000fe20000410000 */
[----:B0-----:R-:W-:Y:S01]  /*4080*/  FADD.FTZ R105, R154, 1 ;  /* 0x3f8000009a697421 */ /* 0x001fe20000010000 */
[----:B----4-:R-:W-:Y:S01]  /*4090*/  FADD.FTZ R123, R152, 1 ;  /* 0x3f800000987b7421 */ /* 0x010fe20000010000 */
[----:B------:R-:W-:Y:S01]  /*40a0*/  FMUL.FTZ R154, R67, R124 ;  /* 0x0000007c439a7220 */ /* 0x000fe20000410000 */
[----:B------:R-:W-:Y:S01]  /*40b0*/  FADD.FTZ R64, R104, R155 ;  /* 0x0000009b68407221 */ /* 0x000fe20000010000 */
[----:B------:R-:W0:Y:S01]  /*40c0*/  MUFU.RCP R129, R129 ;  /* 0x0000008100817308 */ /* 0x000e220000001000 */
[----:B-----5:R-:W-:Y:S01]  /*40d0*/  FADD.FTZ R153, R153, 1 ;  /* 0x3f80000099997421 */ /* 0x020fe20000010000 */
[----:B------:R-:W-:Y:S01]  /*40e0*/  FADD.FTZ R67, R109, R154 ;  /* 0x0000009a6d437221 */ /* 0x000fe20000010000 */
[-C--:B------:R-:W-:Y:S01]  /*40f0*/  FFMA.FTZ R124, R66, R154.reuse, R107 ;  /* 0x0000009a427c7223 */ /* 0x080fe2000001006b */
[----:B------:R-:W-:-:S04]  /*4100*/  FFMA.FTZ R109, R115, R154, R156 ;  /* 0x0000009a736d7223 */ /* 0x000fc8000001009c */
[----:B------:R-:W1:Y:S01]  /*4110*/  MUFU.RCP R104, R153 ;  /* 0x0000009900687308 */ /* 0x000e620000001000 */
[----:B------:R-:W-:Y:S01]  /*4120*/  FMUL.FTZ R154, R115, R154 ;  /* 0x0000009a739a7220 */ /* 0x000fe20000410000 */
[----:B------:R-:W-:-:S06]  /*4130*/  HADD2.F32 R107, -RZ, R91.H1_H1 ;  /* 0x3000005bff6b7230 */ /* 0x000fcc0000004100 */
[----:B------:R-:W4:Y:S01]  /*4140*/  MUFU.RCP R123, R123 ;  /* 0x0000007b007b7308 */ /* 0x000f220000001000 */
[----:B------:R-:W-:Y:S01]  /*4150*/  FFMA.FTZ R154, R66, R154, R149 ;  /* 0x0000009a429a7223 */ /* 0x000fe20000010095 */
[----:B------:R-:W-:-:S06]  /*4160*/  FMUL.FTZ R149, R116, R144 ;  /* 0x0000009074957220 */ /* 0x000fcc0000410000 */
[----:B------:R-:W5:Y:S01]  /*4170*/  MUFU.RCP R105, R105 ;  /* 0x0000006900697308 */ /* 0x000f620000001000 */
[----:B------:R-:W-:Y:S01]  /*4180*/  FMUL.FTZ R146, R107, R146 ;  /* 0x000000926b927220 */ /* 0x000fe20000410000 */
[C---:B------:R-:W-:Y:S01]  /*4190*/  FFMA.FTZ R154, R63.reuse, R149, R154 ;  /* 0x000000953f9a7223 */ /* 0x040fe2000001009a */
[----:B------:R-:W-:Y:S01]  /*41a0*/  FFMA.FTZ R107, R63, R144, R110 ;  /* 0x000000903f6b7223 */ /* 0x000fe2000001006e */
[----:B------:R-:W-:Y:S01]  /*41b0*/  FADD.FTZ R66, R111, R144 ;  /* 0x000000906f427221 */ /* 0x000fe20000010000 */
[----:B------:R-:W-:Y:S01]  /*41c0*/  FMUL.FTZ R149, R117, R146 ;  /* 0x0000009275957220 */ /* 0x000fe20000410000 */
[----:B------:R-:W-:Y:S01]  /*41d0*/  FFMA.FTZ R144, R116, R144, R109 ;  /* 0x0000009074907223 */ /* 0x000fe2000001006d */
[----:B------:R-:W-:Y:S01]  /*41e0*/  FADD.FTZ R109, R113, R146 ;  /* 0x00000092716d7221 */ /* 0x000fe20000010000 */
[C---:B------:R-:W-:Y:S01]  /*41f0*/  FFMA.FTZ R63, R69.reuse, R146, R112 ;  /* 0x00000092453f7223 */ /* 0x040fe20000010070 */
[----:B------:R-:W-:Y:S01]  /*4200*/  FFMA.FTZ R113, R69, R149, R154 ;  /* 0x0000009545717223 */ /* 0x000fe2000001009a */
[----:B0-----:R-:W-:Y:S01]  /*4210*/  FADD.FTZ R69, -R129, 1 ;  /* 0x3f80000081457421 */ /* 0x001fe20000010100 */
[----:B-1----:R-:W-:Y:S01]  /*4220*/  FADD.FTZ R149, -R104, 1 ;  /* 0x3f80000068957421 */ /* 0x002fe20000010100 */
[----:B----4-:R-:W-:-:S02]  /*4230*/  FADD.FTZ R153, -R123, 1 ;  /* 0x3f8000007b997421 */ /* 0x010fc40000010100 */
[----:B------:R-:W-:Y:S01]  /*4240*/  FFMA.FTZ R122, R122, R69, 1 ;  /* 0x3f8000007a7a7423 */ /* 0x000fe20000010045 */
[----:B------:R-:W-:Y:S01]  /*4250*/  FFMA.FTZ R149, R126, R149, 1 ;  /* 0x3f8000007e957423 */ /* 0x000fe20000010095 */
[----:B-----5:R-:W-:Y:S01]  /*4260*/  FADD.FTZ R110, -R105, 1 ;  /* 0x3f800000696e7421 */ /* 0x020fe20000010100 */
[----:B------:R-:W-:Y:S01]  /*4270*/  FFMA.FTZ R126, R128, R153, 1 ;  /* 0x3f800000807e7423 */ /* 0x000fe20000010099 */
[----:B------:R-:W-:Y:S02]  /*4280*/  FMUL.FTZ R122, R129, R122 ;  /* 0x0000007a817a7220 */ /* 0x000fe40000410000 */
[----:B------:R-:W-:Y:S01]  /*4290*/  FFMA.FTZ R110, R127, R110, 1 ;  /* 0x3f8000007f6e7423 */ /* 0x000fe2000001006e */
[----:B------:R-:W-:Y:S02]  /*42a0*/  HADD2.F32 R127, -RZ, R92.H0_H0 ;  /* 0x2000005cff7f7230 */ /* 0x000fe40000004100 */
[----:B------:R-:W-:Y:S01]  /*42b0*/  FMUL.FTZ R126, R123, R126 ;  /* 0x0000007e7b7e7220 */ /* 0x000fe20000410000 */
[----:B------:R-:W-:-:S02]  /*42c0*/  HADD2.F32 R69, -RZ, R94.H0_H0 ;  /* 0x2000005eff457230 */ /* 0x000fc40000004100 */
[----:B------:R-:W-:Y:S01]  /*42d0*/  FMUL.FTZ R110, R105, R110 ;  /* 0x0000006e696e7220 */ /* 0x000fe20000410000 */
[----:B------:R-:W-:Y:S02]  /*42e0*/  HADD2.F32 R123, -RZ, R93.H0_H0 ;  /* 0x2000005dff7b7230 */ /* 0x000fe40000004100 */
[----:B------:R-:W-:Y:S01]  /*42f0*/  FMUL.FTZ R127, R127, R122 ;  /* 0x0000007a7f7f7220 */ /* 0x000fe20000410000 */
[----:B------:R-:W-:Y:S01]  /*4300*/  FADD.FTZ R112, -R60, R69 ;  /* 0x000000453c707221 */ /* 0x000fe20000010100 */
[----:B------:R-:W-:Y:S02]  /*4310*/  HADD2.F32 R129, -RZ, R94.H1_H1 ;  /* 0x3000005eff817230 */ /* 0x000fe40000004100 */
[----:B------:R-:W-:Y:S01]  /*4320*/  FMUL.FTZ R123, R123, R110 ;  /* 0x0000006e7b7b7220 */ /* 0x000fe20000410000 */
[----:B------:R-:W-:Y:S01]  /*4330*/  FMUL.FTZ R110, R114, R127 ;  /* 0x0000007f726e7220 */ /* 0x000fe20000410000 */
[----:B------:R-:W-:Y:S02]  /*4340*/  HADD2.F32 R128, -RZ, R92.H1_H1 ;  /* 0x3000005cff807230 */ /* 0x000fe40000004100 */
[----:B------:R-:W-:Y:S01]  /*4350*/  FMUL.FTZ R69, R29, R112 ;  /* 0x000000701d457220 */ /* 0x000fe20000410000 */
[----:B------:R-:W-:Y:S01]  /*4360*/  FMUL.FTZ R149, R104, R149 ;  /* 0x0000009568957220 */ /* 0x000fe20000410000 */
[C---:B------:R-:W-:Y:S01]  /*4370*/  FFMA.FTZ R112, R106.reuse, R127, R125 ;  /* 0x0000007f6a707223 */ /* 0x040fe2000001007d */
[----:B------:R-:W-:Y:S01]  /*4380*/  FFMA.FTZ R106, R106, R110, R113 ;  /* 0x0000006e6a6a7223 */ /* 0x000fe20000010071 */
[----:B------:R-:W-:Y:S01]  /*4390*/  FADD.FTZ R110, -R60, R129 ;  /* 0x000000813c6e7221 */ /* 0x000fe20000010100 */
[----:B------:R-:W-:-:S02]  /*43a0*/  HADD2.F32 R125, -RZ, R95.H0_H0 ;  /* 0x2000005fff7d7230 */ /* 0x000fc40000004100 */
[----:B------:R-:W-:Y:S01]  /*43b0*/  FMUL.FTZ R128, R128, R149 ;  /* 0x0000009580807220 */ /* 0x000fe20000410000 */
[----:B------:R-:W-:Y:S01]  /*43c0*/  IADD3 R104, P0, R143, UR24, RZ ;  /* 0x000000188f687c10 */ /* 0x000fe2000ff1e0ff */
[----:B------:R-:W-:Y:S01]  /*43d0*/  FMUL.FTZ R113, R29, R110 ;  /* 0x0000006e1d717220 */ /* 0x000fe20000410000 */
[----:B------:R-:W-:Y:S02]  /*43e0*/  HADD2.F32 R149, -RZ, R95.H1_H1 ;  /* 0x3000005fff957230 */ /* 0x000fe40000004100 */
[----:B------:R-:W-:Y:S01]  /*43f0*/  FADD.FTZ R110, -R60, R125 ;  /* 0x0000007d3c6e7221 */ /* 0x000fe20000010100 */
[----:B------:R-:W-:Y:S01]  /*4400*/  FMUL.FTZ R125, R115, R128 ;  /* 0x00000080737d7220 */ /* 0x000fe20000410000 */
[----:B------:R-:W-:Y:S01]  /*4410*/  FFMA.FTZ R122, R114, R69, R119 ;  /* 0x00000045727a7223 */ /* 0x000fe20000010077 */
[----:B------:R-:W-:Y:S02]  /*4420*/  IADD3.X R105, R142, UR25, RZ, P0, !PT ;  /* 0x000000198e697c10 */ /* 0x000fe400087fe4ff */
[----:B------:R-:W-:Y:S01]  /*4430*/  FFMA.FTZ R125, R65, R125, R106 ;  /* 0x0000007d417d7223 */ /* 0x000fe2000001006a */
[----:B------:R-:W-:Y:S01]  /*4440*/  FADD.FTZ R106, -R60, R149 ;  /* 0x000000953c6a7221 */ /* 0x000fe20000010100 */
[----:B------:R-:W-:Y:S01]  /*4450*/  FMUL.FTZ R152, R122, -1.4426950216293334961 ;  /* 0xbfb8aa3b7a987820 */ /* 0x000fe20000410000 */
[----:B------:R-:W-:Y:S01]  /*4460*/  FFMA.FTZ R129, R115, R113, R118 ;  /* 0x0000007173817223 */ /* 0x000fe20000010076 */
[----:B------:R-:W-:Y:S01]  /*4470*/  FMUL.FTZ R110, R29, R110 ;  /* 0x0000006e1d6e7220 */ /* 0x000fe20000410000 */
[----:B------:R-:W-:Y:S01]  /*4480*/  FFMA.FTZ R124, R65, R128, R124 ;  /* 0x00000080417c7223 */ /* 0x000fe2000001007c */
[C---:B------:R-:W-:Y:S01]  /*4490*/  FMUL.FTZ R153, R116.reuse, R123 ;  /* 0x0000007b74997220 */ /* 0x040fe20000410000 */
[----:B------:R-:W4:Y:S01]  /*44a0*/  LDG.E.64.CONSTANT R104, desc[UR14][R104.64] ;  /* 0x0000000e68687981 */ /* 0x000f22000c1e9b00 */
[----:B------:R-:W-:Y:S01]  /*44b0*/  FMUL.FTZ R65, R29, R106 ;  /* 0x0000006a1d417220 */ /* 0x000fe20000410000 */
[----:B------:R-:W-:Y:S01]  /*44c0*/  FFMA.FTZ R111, R117, R146, R144 ;  /* 0x00000092756f7223 */ /* 0x000fe20000010090 */
[----:B------:R-:W-:Y:S01]  /*44d0*/  FMUL.FTZ R155, R129, -1.4426950216293334961 ;  /* 0xbfb8aa3b819b7820 */ /* 0x000fe20000410000 */
[----:B------:R-:W-:Y:S01]  /*44e0*/  FFMA.FTZ R146, R116, R110, R121 ;  /* 0x0000006e74927223 */ /* 0x000fe20000010079 */
[----:B------:R-:W0:Y:S01]  /*44f0*/  MUFU.EX2 R152, R152 ;  /* 0x0000009800987308 */ /* 0x000e220000000800 */
[C---:B------:R-:W-:Y:S01]  /*4500*/  FFMA.FTZ R153, R68.reuse, R153, R125 ;  /* 0x0000009944997223 */ /* 0x040fe2000001007d */
[----:B------:R-:W-:Y:S01]  /*4510*/  FFMA.FTZ R125, R68, R123, R107 ;  /* 0x0000007b447d7223 */ /* 0x000fe2000001006b */
[----:B------:R-:W-:Y:S01]  /*4520*/  FFMA.FTZ R149, R117, R65, R120 ;  /* 0x0000004175957223 */ /* 0x000fe20000010078 */
[----:B------:R-:W-:Y:S01]  /*4530*/  IADD3.X R68, RZ, R108, RZ, P5, !PT ;  /* 0x0000006cff447210 */ /* 0x000fe20002ffe4ff */
[----:B------:R-:W-:Y:S01]  /*4540*/  FMUL.FTZ R156, R146, -1.4426950216293334961 ;  /* 0xbfb8aa3b929c7820 */ /* 0x000fe20000410000 */
[----:B------:R-:W-:Y:S01]  /*4550*/  SHF.L.U32 R144, R145, 0x1, RZ ;  /* 0x0000000191907819 */ /* 0x000fe200000006ff */
[----:B------:R-:W-:Y:S01]  /*4560*/  FMUL.FTZ R154, R149, -1.4426950216293334961 ;  /* 0xbfb8aa3b959a7820 */ /* 0x000fe20000410000 */
[----:B------:R-:W1:Y:S01]  /*4570*/  MUFU.EX2 R155, R155 ;  /* 0x0000009b009b7308 */ /* 0x000e620000000800 */
[----:B------:R-:W-:-:S02]  /*4580*/  SHF.L.U64.HI R145, R145, 0x1, R68 ;  /* 0x0000000191917819 */ /* 0x000fc40000010244 */
[----:B------:R-:W-:-:S04]  /*4590*/  IADD3 R106, P0, R144, UR22, RZ ;  /* 0x00000016906a7c10 */ /* 0x000fc8000ff1e0ff */
[----:B------:R-:W-:Y:S01]  /*45a0*/  IADD3.X R107, R145, UR23, RZ, P0, !PT ;  /* 0x00000017916b7c10 */ /* 0x000fe200087fe4ff */
[----:B------:R-:W5:Y:S01]  /*45b0*/  MUFU.EX2 R156, R156 ;  /* 0x0000009c009c7308 */ /* 0x000f620000000800 */
[----:B0-----:R-:W-:-:S07]  /*45c0*/  FADD.FTZ R152, R152, 1 ;  /* 0x3f80000098987421 */ /* 0x001fce0000010000 */
[----:B------:R-:W0:Y:S01]  /*45d0*/  MUFU.EX2 R154, R154 ;  /* 0x0000009a009a7308 */ /* 0x000e220000000800 */
[----:B------:R-:W4:Y:S01]  /*45e0*/  LDG.E.64.CONSTANT R106, desc[UR14][R106.64] ;  /* 0x0000000e6a6a7981 */ /* 0x000f22000c1e9b00 */
[----:B------:R-:W-:Y:S01]  /*45f0*/  FADD.FTZ R68, R64, R127 ;  /* 0x0000007f40447221 */ /* 0x000fe20000010000 */
[----:B------:R-:W-:Y:S01]  /*4600*/  FFMA.FTZ R64, R114, R127, R111 ;  /* 0x0000007f72407223 */ /* 0x000fe2000001006f */
[----:B-1----:R-:W-:-:S04]  /*4610*/  FADD.FTZ R127, R155, 1 ;  /* 0x3f8000009b7f7421 */ /* 0x002fc80000010000 */
[----:B------:R-:W1:Y:S01]  /*4620*/  MUFU.RCP R152, R152 ;  /* 0x0000009800987308 */ /* 0x000e620000001000 */
[----:B-----5:R-:W-:Y:S01]  /*4630*/  FADD.FTZ R111, R156, 1 ;  /* 0x3f8000009c6f7421 */ /* 0x020fe20000010000 */
[----:B------:R-:W-:Y:S01]  /*4640*/  FFMA.FTZ R155, R115, R128, R64 ;  /* 0x00000080739b7223 */ /* 0x000fe20000010040 */
[----:B------:R-:W-:Y:S02]  /*4650*/  HADD2.F32 R157, -RZ, R93.H1_H1 ;  /* 0x3000005dff9d7230 */ /* 0x000fe40000004100 */
[----:B------:R-:W-:-:S03]  /*4660*/  FADD.FTZ R67, R67, R128 ;  /* 0x0000008043437221 */ /* 0x000fc60000010000 */
[----:B------:R-:W5:Y:S01]  /*4670*/  MUFU.RCP R127, R127 ;  /* 0x0000007f007f7308 */ /* 0x000f620000001000 */
[----:B0-----:R-:W-:Y:S01]  /*4680*/  FADD.FTZ R154, R154, 1 ;  /* 0x3f8000009a9a7421 */ /* 0x001fe20000010000 */
[----:B------:R-:W-:Y:S01]  /*4690*/  FADD.FTZ R64, R66, R123 ;  /* 0x0000007b42407221 */ /* 0x000fe20000010000 */
[----:B------:R-:W-:Y:S01]  /*46a0*/  FFMA.FTZ R128, R116, R123, R155 ;  /* 0x0000007b74807223 */ /* 0x000fe2000001009b */
[----:B------:R-:W-:-:S04]  /*46b0*/  FMUL.FTZ R156, R157, R126 ;  /* 0x0000007e9d9c7220 */ /* 0x000fc80000410000 */
[----:B------:R-:W0:Y:S01]  /*46c0*/  MUFU.RCP R111, R111 ;  /* 0x0000006f006f7308 */ /* 0x000e220000001000 */
[----:B------:R-:W-:-:S07]  /*46d0*/  FMUL.FTZ R126, R117, R156 ;  /* 0x0000009c757e7220 */ /* 0x000fce0000410000 */
[----:B------:R-:W2:Y:S01]  /*46e0*/  MUFU.RCP R123, R154 ;  /* 0x0000009a007b7308 */ /* 0x000ea20000001000 */
[----:B------:R-:W-:Y:S01]  /*46f0*/  FADD.FTZ R66, R109, R156 ;  /* 0x0000009c6d427221 */ /* 0x000fe20000010000 */
[----:B-1----:R-:W-:Y:S01]  /*4700*/  FADD.FTZ R109, -R152, 1 ;  /* 0x3f800000986d7421 */ /* 0x002fe20000010100 */
[C---:B------:R-:W-:Y:S01]  /*4710*/  FFMA.FTZ R126, R62.reuse, R126, R153 ;  /* 0x0000007e3e7e7223 */ /* 0x040fe20000010099 */
[-C--:B------:R-:W-:Y:S01]  /*4720*/  FFMA.FTZ R62, R62, R156.reuse, R63 ;  /* 0x0000009c3e3e7223 */ /* 0x080fe2000001003f */
[----:B------:R-:W-:Y:S01]  /*4730*/  FFMA.FTZ R63, R117, R156, R128 ;  /* 0x0000009c753f7223 */ /* 0x000fe20000010080 */
[----:B-----5:R-:W-:Y:S01]  /*4740*/  FADD.FTZ R128, -R127, 1 ;  /* 0x3f8000007f807421 */ /* 0x020fe20000010100 */
[----:B------:R-:W-:-:S03]  /*4750*/  FFMA.FTZ R109, R122, R109, 1 ;  /* 0x3f8000007a6d7423 */ /* 0x000fc6000001006d */
[----:B------:R-:W-:Y:S01]  /*4760*/  FFMA.FTZ R128, R129, R128, 1 ;  /* 0x3f80000081807423 */ /* 0x000fe20000010080 */
[----:B------:R-:W-:Y:S01]  /*4770*/  FMUL.FTZ R152, R152, R109 ;  /* 0x0000006d98987220 */ /* 0x000fe20000410000 */
[----:B0-----:R-:W-:Y:S01]  /*4780*/  FADD.FTZ R129, -R111, 1 ;  /* 0x3f8000006f817421 */ /* 0x001fe20000010100 */
[--C-:B--2---:R-:W-:Y:S02]  /*4790*/  HADD2.F32 R109, -RZ, R96.reuse.H0_H0 ;  /* 0x20000060ff6d7230 */ /* 0x104fe40000004100 */
[----:B------:R-:W-:Y:S01]  /*47a0*/  FMUL.FTZ R127, R127, R128 ;  /* 0x000000807f7f7220 */ /* 0x000fe20000410000 */
[----:B------:R-:W-:Y:S01]  /*47b0*/  FADD.FTZ R122, -R123, 1 ;  /* 0x3f8000007b7a7421 */ /* 0x000fe20000010100 */
[----:B------:R-:W-:Y:S01]  /*47c0*/  FFMA.FTZ R146, R146, R129, 1 ;  /* 0x3f80000092927423 */ /* 0x000fe20000010081 */
[----:B------:R-:W-:Y:S02]  /*47d0*/  HADD2.F32 R128, -RZ, R96.H1_H1 ;  /* 0x30000060ff807230 */ /* 0x000fe40000004100 */
[----:B------:R-:W-:Y:S01]  /*47e0*/  FMUL.FTZ R109, R109, R152 ;  /* 0x000000986d6d7220 */ /* 0x000fe20000410000 */
[----:B------:R-:W-:Y:S01]  /*47f0*/  FFMA.FTZ R122, R149, R122, 1 ;  /* 0x3f800000957a7423 */ /* 0x000fe2000001007a */
[----:B------:R-:W-:Y:S01]  /*4800*/  FMUL.FTZ R146, R111, R146 ;  /* 0x000000926f927220 */ /* 0x000fe20000410000 */
[----:B------:R-:W-:-:S02]  /*4810*/  HADD2.F32 R111, -RZ, R97.H0_H0 ;  /* 0x20000061ff6f7230 */ /* 0x000fc40000004100 */
[----:B------:R-:W-:Y:S01]  /*4820*/  FMUL.FTZ R128, R128, R127 ;  /* 0x0000007f80807220 */ /* 0x000fe20000410000 */
[----:B------:R-:W-:Y:S01]  /*4830*/  FMUL.FTZ R129, R123, R122 ;  /* 0x0000007a7b817220 */ /* 0x000fe20000410000 */
[----:B------:R-:W-:Y:S01]  /*4840*/  FMUL.FTZ R123, R114, R109 ;  /* 0x0000006d727b7220 */ /* 0x000fe20000410000 */
[----:B------:R-:W-:Y:S02]  /*4850*/  HADD2.F32 R127, -RZ, R98.H0_H0 ;  /* 0x20000062ff7f7230 */ /* 0x000fe40000004100 */
[----:B------:R-:W-:Y:S01]  /*4860*/  FMUL.FTZ R111, R111, R146 ;  /* 0x000000926f6f7220 */ /* 0x000fe20000410000 */
[----:B------:R-:W-:Y:S01]  /*4870*/  FFMA.FTZ R126, R69, R123, R126 ;  /* 0x0000007b457e7223 */ /* 0x000fe2000001007e */
[----:B------:R-:W-:Y:S01]  /*4880*/  FMUL.FTZ R123, R115, R128 ;  /* 0x00000080737b7220 */ /* 0x000fe20000410000 */
[----:B------:R-:W-:-:S03]  /*4890*/  FADD.FTZ R146, -R60, R127 ;  /* 0x0000007f3c927221 */ /* 0x000fc60000010100 */
[----:B------:R-:W-:Y:S01]  /*48a0*/  FFMA.FTZ R127, R113, R123, R126 ;  /* 0x0000007b717f7223 */ /* 0x000fe2000001007e */
[----:B------:R-:W-:Y:S01]  /*48b0*/  FMUL.FTZ R123, R29, R146 ;  /* 0x000000921d7b7220 */ /* 0x000fe20000410000 */
[----:B------:R-:W-:-:S03]  /*48c0*/  HADD2.F32 R122, -RZ, R97.H1_H1 ;  /* 0x30000061ff7a7230 */ /* 0x000fc60000004100 */
[----:B------:R-:W-:Y:S01]  /*48d0*/  FFMA.FTZ R149, R114, R123, R119 ;  /* 0x0000007b72957223 */ /* 0x000fe20000010077 */
[----:B------:R-:W-:Y:S01]  /*48e0*/  FFMA.FTZ R112, R69, R109, R112 ;  /* 0x0000006d45707223 */ /* 0x000fe20000010070 */
[----:B------:R-:W-:Y:S02]  /*48f0*/  FFMA.FTZ R69, R113, R128, R124 ;  /* 0x0000008071457223 */ /* 0x000fe4000001007c */
[----:B------:R-:W-:Y:S01]  /*4900*/  FMUL.FTZ R153, R149, -1.4426950216293334961 ;  /* 0xbfb8aa3b95997820 */ /* 0x000fe20000410000 */
[----:B------:R-:W-:Y:S01]  /*4910*/  FMUL.FTZ R122, R122, R129 ;  /* 0x000000817a7a7220 */ /* 0x000fe20000410000 */
[----:B------:R-:W-:Y:S02]  /*4920*/  HADD2.F32 R155, -RZ, R99.H0_H0 ;  /* 0x20000063ff9b7230 */ /* 0x000fe40000004100 */
[----:B------:R-:W-:Y:S01]  /*4930*/  FMUL.FTZ R124, R116, R111 ;  /* 0x0000006f747c7220 */ /* 0x000fe20000410000 */
[----:B------:R-:W-:Y:S01]  /*4940*/  IADD3.X R146, RZ, R108, RZ, P6, !PT ;  /* 0x0000006cff927210 */ /* 0x000fe200037fe4ff */
[----:B------:R-:W-:-:S02]  /*4950*/  HADD2.F32 R129, -RZ, R98.H1_H1 ;  /* 0x30000062ff817230 */ /* 0x000fc40000004100 */
[C---:B------:R-:W-:Y:S01]  /*4960*/  FFMA.FTZ R113, R110.reuse, R111, R125 ;  /* 0x0000006f6e717223 */ /* 0x040fe2000001007d */
[----:B------:R-:W-:Y:S01]  /*4970*/  FFMA.FTZ R124, R110, R124, R127 ;  /* 0x0000007c6e7c7223 */ /* 0x000fe2000001007f */
[----:B------:R-:W-:Y:S01]  /*4980*/  FMUL.FTZ R125, R117, R122 ;  /* 0x0000007a757d7220 */ /* 0x000fe20000410000 */
[----:B------:R-:W0:Y:S01]  /*4990*/  MUFU.EX2 R153, R153 ;  /* 0x0000009900997308 */ /* 0x000e220000000800 */
[C---:B------:R-:W-:Y:S01]  /*49a0*/  FADD.FTZ R108, -R60.reuse, R155 ;  /* 0x0000009b3c6c7221 */ /* 0x040fe20000010100 */
[C---:B------:R-:W-:Y:S02]  /*49b0*/  SHF.L.U64.HI R146, R147.reuse, 0x1, R146 ;  /* 0x0000000193927819 */ /* 0x040fe40000010292 */
[----:B------:R-:W-:Y:S01]  /*49c0*/  SHF.L.U32 R147, R147, 0x1, RZ ;  /* 0x0000000193937819 */ /* 0x000fe200000006ff */
[----:B------:R-:W-:Y:S01]  /*49d0*/  FADD.FTZ R126, -R60, R129 ;  /* 0x000000813c7e7221 */ /* 0x000fe20000010100 */
[----:B------:R-:W-:Y:S01]  /*49e0*/  FFMA.FTZ R152, R65, R125, R124 ;  /* 0x0000007d41987223 */ /* 0x000fe2000001007c */
[----:B------:R-:W-:Y:S01]  /*49f0*/  FMUL.FTZ R124, R29, R108 ;  /* 0x0000006c1d7c7220 */ /* 0x000fe20000410000 */
[----:B------:R-:W-:Y:S01]  /*4a00*/  IADD3 R108, P0, R147, UR22, RZ ;  /* 0x00000016936c7c10 */ /* 0x000fe2000ff1e0ff */
[----:B------:R-:W-:Y:S01]  /*4a10*/  FMUL.FTZ R126, R29, R126 ;  /* 0x0000007e1d7e7220 */ /* 0x000fe20000410000 */
[----:B------:R-:W-:Y:S01]  /*4a20*/  FADD.FTZ R125, R68, R109 ;  /* 0x0000006d447d7221 */ /* 0x000fe20000010000 */
[----:B------:R-:W-:Y:S01]  /*4a30*/  FFMA.FTZ R156, R114, R109, R63 ;  /* 0x0000006d729c7223 */ /* 0x000fe2000001003f */
[----:B------:R-:W-:Y:S01]  /*4a40*/  IADD3.X R109, R146, UR23, RZ, P0, !PT ;  /* 0x00000017926d7c10 */ /* 0x000fe200087fe4ff */
[----:B------:R-:W-:Y:S01]  /*4a50*/  FFMA.FTZ R127, R115, R126, R118 ;  /* 0x0000007e737f7223 */ /* 0x000fe20000010076 */
[----:B------:R-:W-:-:S03]  /*4a60*/  FFMA.FTZ R129, R116, R124, R121 ;  /* 0x0000007c74817223 */ /* 0x000fc60000010079 */
[----:B------:R-:W-:Y:S01]  /*4a70*/  FMUL.FTZ R110, R127, -1.4426950216293334961 ;  /* 0xbfb8aa3b7f6e7820 */ /* 0x000fe20000410000 */
[----:B------:R-:W2:Y:S01]  /*4a80*/  LDG.E.64.CONSTANT R108, desc[UR14][R108.64] ;  /* 0x0000000e6c6c7981 */ /* 0x000ea2000c1e9b00 */
[----:B0-----:R-:W-:Y:S01]  /*4a90*/  FADD.FTZ R68, R153, 1 ;  /* 0x3f80000099447421 */ /* 0x001fe20000010000 */
[----:B------:R-:W-:Y:S01]  /*4aa0*/  FMUL.FTZ R155, R129, -1.4426950216293334961 ;  /* 0xbfb8aa3b819b7820 */ /* 0x000fe20000410000 */
[----:B------:R-:W-:Y:S01]  /*4ab0*/  FFMA.FTZ R62, R65, R122, R62 ;  /* 0x0000007a413e7223 */ /* 0x000fe2000001003e */
[----:B------:R-:W-:Y:S01]  /*4ac0*/  HADD2.F32 R65, -RZ, R99.H1_H1 ;  /* 0x30000063ff417230 */ /* 0x000fe20000004100 */
[----:B------:R-:W0:Y:S04]  /*4ad0*/  MUFU.EX2 R110, R110 ;  /* 0x0000006e006e7308 */ /* 0x000e280000000800 */
[----:B------:R-:W-:-:S04]  /*4ae0*/  FADD.FTZ R154, -R60, R65 ;  /* 0x000000413c9a7221 */ /* 0x000fc80000010100 */
[----:B------:R-:W1:Y:S01]  /*4af0*/  MUFU.RCP R68, R68 ;  /* 0x0000004400447308 */ /* 0x000e620000001000 */
[----:B------:R-:W-:-:S07]  /*4b00*/  FMUL.FTZ R63, R29, R154 ;  /* 0x0000009a1d3f7220 */ /* 0x000fce0000410000 */
[----:B------:R-:W5:Y:S01]  /*4b10*/  MUFU.EX2 R155, R155 ;  /* 0x0000009b009b7308 */ /* 0x000f620000000800 */
[----:B------:R-:W-:Y:S01]  /*4b20*/  FFMA.FTZ R153, R117, R63, R120 ;  /* 0x0000003f75997223 */ /* 0x000fe20000010078 */
[----:B------:R-:W-:Y:S01]  /*4b30*/  FADD.FTZ R65, R67, R128 ;  /* 0x0000008043417221 */ /* 0x000fe20000010000 */
[----:B------:R-:W-:Y:S01]  /*4b40*/  FFMA.FTZ R67, R115, R128, R156 ;  /* 0x0000008073437223 */ /* 0x000fe2000001009c */
[----:B0-----:R-:W-:Y:S01]  /*4b50*/  FADD.FTZ R128, R110, 1 ;  /* 0x3f8000006e807421 */ /* 0x001fe20000010000 */
[----:B------:R-:W-:Y:S01]  /*4b60*/  FMUL.FTZ R154, R153, -1.4426950216293334961 ;  /* 0xbfb8aa3b999a7820 */ /* 0x000fe20000410000 */
[----:B-1----:R-:W-:-:S05]  /*4b70*/  FADD.FTZ R110, -R68, 1 ;  /* 0x3f800000446e7421 */ /* 0x002fca0000010100 */
[----:B------:R-:W0:Y:S01]  /*4b80*/  MUFU.EX2 R154, R154 ;  /* 0x0000009a009a7308 */ /* 0x000e220000000800 */
[----:B------:R-:W-:Y:S01]  /*4b90*/  FADD.FTZ R64, R64, R111 ;  /* 0x0000006f40407221 */ /* 0x000fe20000010000 */
[----:B-----5:R-:W-:Y:S01]  /*4ba0*/  FADD.FTZ R157, R155, 1 ;  /* 0x3f8000009b9d7421 */ /* 0x020fe20000010000 */
[----:B------:R-:W-:Y:S01]  /*4bb0*/  FFMA.FTZ R155, R149, R110, 1 ;  /* 0x3f800000959b7423 */ /* 0x000fe2000001006e */
[----:B------:R-:W-:Y:S01]  /*4bc0*/  IADD3 R110, P0, R144, UR24, RZ ;  /* 0x00000018906e7c10 */ /* 0x000fe2000ff1e0ff */
[----:B------:R-:W-:-:S03]  /*4bd0*/  FFMA.FTZ R156, R116, R111, R67 ;  /* 0x0000006f749c7223 */ /* 0x000fc60000010043 */
[----:B------:R-:W-:Y:S01]  /*4be0*/  IADD3.X R111, R145, UR25, RZ, P0, !PT ;  /* 0x00000019916f7c10 */ /* 0x000fe200087fe4ff */
[----:B------:R-:W1:Y:S05]  /*4bf0*/  MUFU.RCP R128, R128 ;  /* 0x0000008000807308 */ /* 0x000e6a0000001000 */
[----:B------:R-:W5:Y:S01]  /*4c00*/  LDG.E.64.CONSTANT R110, desc[UR14][R110.64] ;  /* 0x0000000e6e6e7981 */ /* 0x000f62000c1e9b00 */
[----:B0-----:R-:W-:Y:S02]  /*4c10*/  FADD.FTZ R154, R154, 1 ;  /* 0x3f8000009a9a7421 */ /* 0x001fe40000010000 */
[----:B------:R-:W0:Y:S08]  /*4c20*/  MUFU.RCP R149, R157 ;  /* 0x0000009d00957308 */ /* 0x000e300000001000 */
[----:B------:R-:W3:Y:S01]  /*4c30*/  MUFU.RCP R154, R154 ;  /* 0x0000009a009a7308 */ /* 0x000ee20000001000 */
[----:B-1----:R-:W-:Y:S01]  /*4c40*/  FADD.FTZ R158, -R128, 1 ;  /* 0x3f800000809e7421 */ /* 0x002fe20000010100 */
[----:B------:R-:W-:Y:S01]  /*4c50*/  FADD.FTZ R66, R66, R122 ;  /* 0x0000007a42427221 */ /* 0x000fe20000010000 */
[----:B------:R-:W-:-:S02]  /*4c60*/  FFMA.FTZ R67, R117, R122, R156 ;  /* 0x0000007a75437223 */ /* 0x000fc4000001009c */
[----:B------:R-:W-:Y:S01]  /*4c70*/  FFMA.FTZ R127, R127, R158, 1 ;  /* 0x3f8000007f7f7423 */ /* 0x000fe2000001009e */
[----:B0-----:R-:W-:-:S03]  /*4c80*/  FADD.FTZ R122, -R149, 1 ;  /* 0x3f800000957a7421 */ /* 0x001fc60000010100 */
[----:B------:R-:W-:Y:S01]  /*4c90*/  FMUL.FTZ R127, R128, R127 ;  /* 0x0000007f807f7220 */ /* 0x000fe20000410000 */
[----:B------:R-:W-:Y:S01]  /*4ca0*/  FMUL.FTZ R68, R68, R155 ;  /* 0x0000009b44447220 */ /* 0x000fe20000410000 */
[----:B------:R-:W-:Y:S01]  /*4cb0*/  FFMA.FTZ R122, R129, R122, 1 ;  /* 0x3f800000817a7423 */ /* 0x000fe2000001007a */
[--C-:B------:R-:W-:Y:S02]  /*4cc0*/  HADD2.F32 R129, -RZ, R100.reuse.H0_H0 ;  /* 0x20000064ff817230 */ /* 0x100fe40000004100 */
[----:B---3--:R-:W-:Y:S01]  /*4cd0*/  FADD.FTZ R128, -R154, 1 ;  /* 0x3f8000009a807421 */ /* 0x008fe20000010100 */
[----:B------:R-:W-:Y:S02]  /*4ce0*/  FMUL.FTZ R156, R149, R122 ;  /* 0x0000007a959c7220 */ /* 0x000fe40000410000 */
[----:B------:R-:W-:Y:S01]  /*4cf0*/  FMUL.FTZ R129, R129, R68 ;  /* 0x0000004481817220 */ /* 0x000fe20000410000 */
[----:B------:R-:W-:Y:S01]  /*4d00*/  FFMA.FTZ R153, R153, R128, 1 ;  /* 0x3f80000099997423 */ /* 0x000fe20000010080 */
[----:B------:R-:W-:-:S02]  /*4d10*/  HADD2.F32 R122, -RZ, R100.H1_H1 ;  /* 0x30000064ff7a7230 */ /* 0x000fc40000004100 */
[----:B------:R-:W-:Y:S01]  /*4d20*/  FMUL.FTZ R68, R114, R129 ;  /* 0x0000008172447220 */ /* 0x000fe20000410000 */
[----:B------:R-:W-:Y:S01]  /*4d30*/  FMUL.FTZ R128, R154, R153 ;  /* 0x000000999a807220 */ /* 0x000fe20000410000 */
[--C-:B------:R-:W-:Y:S02]  /*4d40*/  HADD2.F32 R153, -RZ, R102.reuse.H0_H0 ;  /* 0x20000066ff997230 */ /* 0x100fe40000004100 */
[----:B------:R-:W-:Y:S01]  /*4d50*/  FMUL.FTZ R122, R122, R127 ;  /* 0x0000007f7a7a7220 */ /* 0x000fe20000410000 */
[C---:B------:R-:W-:Y:S01]  /*4d60*/  FFMA.FTZ R149, R123.reuse, R68, R152 ;  /* 0x000000447b957223 */ /* 0x040fe20000010098 */
[----:B------:R-:W-:Y:S02]  /*4d70*/  HADD2.F32 R127, -RZ, R101.H0_H0 ;  /* 0x20000065ff7f7230 */ /* 0x000fe40000004100 */
[----:B------:R-:W-:Y:S01]  /*4d80*/  FFMA.FTZ R123, R123, R129, R112 ;  /* 0x000000817b7b7223 */ /* 0x000fe20000010070 */
[----:B------:R-:W-:Y:S01]  /*4d90*/  FADD.FTZ R152, -R60, R153 ;  /* 0x000000993c987221 */ /* 0x000fe20000010100 */
[----:B------:R-:W-:Y:S01]  /*4da0*/  FMUL.FTZ R112, R115, R122 ;  /* 0x0000007a73707220 */ /* 0x000fe20000410000 */
[----:B------:R-:W-:-:S02]  /*4db0*/  HADD2.F32 R153, -RZ, R102.H1_H1 ;  /* 0x30000066ff997230 */ /* 0x000fc40000004100 */
[----:B------:R-:W-:Y:S01]  /*4dc0*/  FMUL.FTZ R127, R127, R156 ;  /* 0x0000009c7f7f7220 */ /* 0x000fe20000410000 */
[C---:B------:R-:W-:Y:S01]  /*4dd0*/  FFMA.FTZ R149, R126.reuse, R112, R149 ;  /* 0x000000707e957223 */ /* 0x040fe20000010095 */
[----:B------:R-:W-:Y:S01]  /*4de0*/  FFMA.FTZ R68, R126, R122, R69 ;  /* 0x0000007a7e447223 */ /* 0x000fe20000010045 */
[----:B------:R-:W-:Y:S01]  /*4df0*/  FADD.FTZ R112, -R60, R153 ;  /* 0x000000993c707221 */ /* 0x000fe20000010100 */
[-C--:B------:R-:W-:Y:S01]  /*4e00*/  FFMA.FTZ R69, R124, R127.reuse, R113 ;  /* 0x0000007f7c457223 */ /* 0x080fe20000010071 */
[----:B------:R-:W-:Y:S01]  /*4e10*/  FMUL.FTZ R154, R116, R127 ;  /* 0x0000007f749a7220 */ /* 0x000fe20000410000 */
[----:B------:R-:W-:Y:S02]  /*4e20*/  HADD2.F32 R113, -RZ, R103.H0_H0 ;  /* 0x20000067ff717230 */ /* 0x000fe40000004100 */
[----:B------:R-:W-:Y:S01]  /*4e30*/  FADD.FTZ R125, R125, R129 ;  /* 0x000000817d7d7221 */ /* 0x000fe20000010000 */
[----:B------:R-:W-:Y:S01]  /*4e40*/  FFMA.FTZ R158, R114, R129, R67 ;  /* 0x00000081729e7223 */ /* 0x000fe20000010043 */
[----:B------:R-:W-:Y:S01]  /*4e50*/  FMUL.FTZ R129, R29, R112 ;  /* 0x000000701d817220 */ /* 0x000fe20000410000 */
[----:B------:R-:W-:Y:S01]  /*4e60*/  IADD3 R112, P0, R147, UR24, RZ ;  /* 0x0000001893707c10 */ /* 0x000fe2000ff1e0ff */
[----:B------:R-:W-:Y:S01]  /*4e70*/  FFMA.FTZ R154, R124, R154, R149 ;  /* 0x0000009a7c9a7223 */ /* 0x000fe20000010095 */
[----:B------:R-:W-:-:S02]  /*4e80*/  FADD.FTZ R124, -R60, R113 ;  /* 0x000000713c7c7221 */ /* 0x000fc40000010100 */
[----:B------:R-:W-:-:S06]  /*4e90*/  IADD3.X R113, R146, UR25, RZ, P0, !PT ;  /* 0x0000001992717c10 */ /* 0x000fcc00087fe4ff */
[----:B------:R-:W3:Y:S01]  /*4ea0*/  LDG.E.64.CONSTANT R112, desc[UR14][R112.64] ;  /* 0x0000000e70707981 */ /* 0x000ee2000c1e9b00 */
[----:B------:R-:W-:Y:S02]  /*4eb0*/  HADD2.F32 R67, -RZ, R103.H1_H1 ;  /* 0x30000067ff437230 */ /* 0x000fe40000004100 */
[----:B------:R-:W-:Y:S01]  /*4ec0*/  FMUL.FTZ R124, R29, R124 ;  /* 0x0000007c1d7c7220 */ /* 0x000fe20000410000 */
[----:B------:R-:W-:Y:S01]  /*4ed0*/  FFMA.FTZ R153, R115, R129, R118 ;  /* 0x0000008173997223 */ /* 0x000fe20000010076 */
[----:B------:R-:W-:Y:S01]  /*4ee0*/  FMUL.FTZ R126, R29, R152 ;  /* 0x000000981d7e7220 */ /* 0x000fe20000410000 */
[----:B------:R-:W-:Y:S02]  /*4ef0*/  FADD.FTZ R160, -R60, R67 ;  /* 0x000000433ca07221 */ /* 0x000fe40000010100 */
[----:B------:R-:W-:Y:S01]  /*4f00*/  FMUL.FTZ R161, R153, -1.4426950216293334961 ;  /* 0xbfb8aa3b99a17820 */ /* 0x000fe20000410000 */
[----:B------:R-:W-:Y:S01]  /*4f10*/  FFMA.FTZ R152, R116, R124, R121 ;  /* 0x0000007c74987223 */ /* 0x000fe20000010079 */
[----:B------:R-:W-:Y:S01]  /*4f20*/  FFMA.FTZ R149, R114, R126, R119 ;  /* 0x0000007e72957223 */ /* 0x000fe20000010077 */
[----:B------:R-:W-:-:S02]  /*4f30*/  FMUL.FTZ R67, R29, R160 ;  /* 0x000000a01d437220 */ /* 0x000fc40000410000 */
[----:B------:R-:W-:Y:S01]  /*4f40*/  FMUL.FTZ R160, R152, -1.4426950216293334961 ;  /* 0xbfb8aa3b98a07820 */ /* 0x000fe20000410000 */
[----:B------:R-:W-:Y:S01]  /*4f50*/  FMUL.FTZ R156, R149, -1.4426950216293334961 ;  /* 0xbfb8aa3b959c7820 */ /* 0x000fe20000410000 */
[----:B------:R-:W-:Y:S01]  /*4f60*/  FFMA.FTZ R155, R117, R67, R120 ;  /* 0x00000043759b7223 */ /* 0x000fe20000010078 */
[----:B------:R-:W0:Y:S03]  /*4f70*/  MUFU.EX2 R161, R161 ;  /* 0x000000a100a17308 */ /* 0x000e260000000800 */
[----:B------:R-:W-:-:S05]  /*4f80*/  FMUL.FTZ R157, R155, -1.4426950216293334961 ;  /* 0xbfb8aa3b9b9d7820 */ /* 0x000fca0000410000 */
[----:B------:R-:W1:Y:S01]  /*4f90*/  MUFU.EX2 R160, R160 ;  /* 0x000000a000a07308 */ /* 0x000e620000000800 */
[----:B------:R-:W-:-:S07]  /*4fa0*/  HADD2.F32 R159, -RZ, R101.H1_H1 ;  /* 0x30000065ff9f7230 */ /* 0x000fce0000004100 */
[----:B------:R-:W1:Y:S01]  /*4fb0*/  MUFU.EX2 R156, R156 ;  /* 0x0000009c009c7308 */ /* 0x000e620000000800 */
[----:B------:R-:W-:-:S07]  /*4fc0*/  FMUL.FTZ R159, R159, R128 ;  /* 0x000000809f9f7220 */ /* 0x000fce0000410000 */
[----:B------:R-:W1:Y:S01]  /*4fd0*/  MUFU.EX2 R157, R157 ;  /* 0x0000009d009d7308 */ /* 0x000e620000000800 */
[----:B0-----:R-:W-:Y:S01]  /*4fe0*/  FADD.FTZ R128, R161, 1 ;  /* 0x3f800000a1807421 */ /* 0x001fe20000010000 */
[----:B------:R-:W-:Y:S01]  /*4ff0*/  FMUL.FTZ R161, R117, R159 ;  /* 0x0000009f75a17220 */ /* 0x000fe20000410000 */
[----:B------:R-:W-:Y:S01]  /*5000*/  FFMA.FTZ R163, R115, R122, R158 ;  /* 0x0000007a73a37223 */ /* 0x000fe2000001009e */
[----:B------:R-:W-:Y:S01]  /*5010*/  FADD.FTZ R65, R65, R122 ;  /* 0x0000007a41417221 */ /* 0x000fe20000010000 */
[----:B-1----:R-:W-:Y:S01]  /*5020*/  FADD.FTZ R160, R160, 1 ;  /* 0x3f800000a0a07421 */ /* 0x002fe20000010000 */
[C---:B------:R-:W-:Y:S01]  /*5030*/  FFMA.FTZ R161, R63.reuse, R161, R154 ;  /* 0x000000a13fa17223 */ /* 0x040fe2000001009a */
[----:B------:R-:W-:Y:S01]  /*5040*/  FFMA.FTZ R122, R63, R159, R62 ;  /* 0x0000009f3f7a7223 */ /* 0x000fe2000001003e */
[----:B------:R-:W-:Y:S01]  /*5050*/  FADD.FTZ R63, R64, R127 ;  /* 0x0000007f403f7221 */ /* 0x000fe20000010000 */
[----:B------:R-:W-:Y:S01]  /*5060*/  FADD.FTZ R156, R156, 1 ;  /* 0x3f8000009c9c7421 */ /* 0x000fe20000010000 */
[----:B------:R-:W-:Y:S01]  /*5070*/  FFMA.FTZ R64, R116, R127, R163 ;  /* 0x0000007f74407223 */ /* 0x000fe200000100a3 */
[----:B------:R-:W0:Y:S01]  /*5080*/  MUFU.RCP R62, R160 ;  /* 0x000000a0003e7308 */ /* 0x000e220000001000 */
[----:B------:R-:W-:-:S02]  /*5090*/  FADD.FTZ R66, R66, R159 ;  /* 0x0000009f42427221 */ /* 0x000fc40000010000 */
[----:B------:R-:W-:Y:S01]  /*50a0*/  FFMA.FTZ R159, R117, R159, R64 ;  /* 0x0000009f759f7223 */ /* 0x000fe20000010040 */
[----:B------:R-:W-:-:S04]  /*50b0*/  FADD.FTZ R158, R157, 1 ;  /* 0x3f8000009d9e7421 */ /* 0x000fc80000010000 */
[----:B------:R-:W1:Y:S08]  /*50c0*/  MUFU.RCP R156, R156 ;  /* 0x0000009c009c7308 */ /* 0x000e700000001000 */
[----:B------:R-:W4:Y:S01]  /*50d0*/  MUFU.RCP R64, R158 ;  /* 0x0000009e00407308 */ /* 0x000f220000001000 */
[----:B0-----:R-:W-:-:S07]  /*50e0*/  FADD.FTZ R127, -R62, 1 ;  /* 0x3f8000003e7f7421 */ /* 0x001fce0000010100 */
[----:B------:R-:W0:Y:S01]  /*50f0*/  MUFU.RCP R128, R128 ;  /* 0x0000008000807308 */ /* 0x000e220000001000 */
[----:B-1----:R-:W-:Y:S01]  /*5100*/  FADD.FTZ R154, -R156, 1 ;  /* 0x3f8000009c9a7421 */ /* 0x002fe20000010100 */
[----:B------:R-:W-:-:S03]  /*5110*/  FFMA.FTZ R157, R152, R127, 1 ;  /* 0x3f800000989d7423 */ /* 0x000fc6000001007f */
[----:B------:R-:W-:Y:S01]  /*5120*/  FFMA.FTZ R149, R149, R154, 1 ;  /* 0x3f80000095957423 */ /* 0x000fe2000001009a */
[----:B----4-:R-:W-:-:S03]  /*5130*/  FADD.FTZ R152, -R64, 1 ;  /* 0x3f80000040987421 */ /* 0x010fc60000010100 */
[----:B------:R-:W-:Y:S01]  /*5140*/  FMUL.FTZ R127, R156, R149 ;  /* 0x000000959c7f7220 */ /* 0x000fe20000410000 */
[----:B------:R-:W-:Y:S01]  /*5150*/  FFMA.FTZ R155, R155, R152, 1 ;  /* 0x3f8000009b9b7423 */ /* 0x000fe20000010098 */
[----:B0-----:R-:W-:-:S03]  /*5160*/  FADD.FTZ R154, -R128, 1 ;  /* 0x3f800000809a7421 */ /* 0x001fc60000010100 */
[----:B------:R-:W-:Y:S01]  /*5170*/  FMUL.FTZ R149, R64, R155 ;  /* 0x0000009b40957220 */ /* 0x000fe20000410000 */
[--C-:B------:R-:W-:Y:S02]  /*5180*/  HADD2.F32 R64, -RZ, R104.reuse.H0_H0 ;  /* 0x20000068ff407230 */ /* 0x100fe40000004100 */
[----:B------:R-:W-:Y:S01]  /*5190*/  FFMA.FTZ R153, R153, R154, 1 ;  /* 0x3f80000099997423 */ /* 0x000fe2000001009a */
[----:B------:R-:W-:Y:S02]  /*51a0*/  HADD2.F32 R152, -RZ, R104.H1_H1 ;  /* 0x30000068ff987230 */ /* 0x000fe40000004100 */
[----:B------:R-:W-:Y:S01]  /*51b0*/  FMUL.FTZ R64, R64, R127 ;  /* 0x0000007f40407220 */ /* 0x000fe20000410000 */
[----:B------:R-:W-:Y:S01]  /*51c0*/  FMUL.FTZ R153, R128, R153 ;  /* 0x0000009980997220 */ /* 0x000fe20000410000 */
[----:B------:R-:W-:Y:S01]  /*51d0*/  FMUL.FTZ R157, R62, R157 ;  /* 0x0000009d3e9d7220 */ /* 0x000fe20000410000 */
[----:B------:R-:W-:Y:S02]  /*51e0*/  HADD2.F32 R128, -RZ, R105.H0_H0 ;  /* 0x20000069ff807230 */ /* 0x000fe40000004100 */
[----:B------:R-:W-:Y:S01]  /*51f0*/  FMUL.FTZ R62, R114, R64 ;  /* 0x00000040723e7220 */ /* 0x000fe20000410000 */
[----:B------:R-:W-:-:S03]  /*5200*/  FMUL.FTZ R152, R152, R153 ;  /* 0x0000009998987220 */ /* 0x000fc60000410000 */
[C---:B------:R-:W-:Y:S01]  /*5210*/  FFMA.FTZ R154, R126.reuse, R62, R161 ;  /* 0x0000003e7e9a7223 */ /* 0x040fe200000100a1 */
[----:B------:R-:W-:Y:S01]  /*5220*/  FFMA.FTZ R62, R126, R64, R123 ;  /* 0x000000407e3e7223 */ /* 0x000fe2000001007b */
[----:B------:R-:W-:Y:S01]  /*5230*/  FMUL.FTZ R128, R128, R157 ;  /* 0x0000009d80807220 */ /* 0x000fe20000410000 */
[----:B------:R-:W-:Y:S01]  /*5240*/  FMUL.FTZ R123, R115, R152 ;  /* 0x00000098737b7220 */ /* 0x000fe20000410000 */
[----:B------:R-:W-:Y:S02]  /*5250*/  HADD2.F32 R127, -RZ, R106.H0_H0 ;  /* 0x2000006aff7f7230 */ /* 0x000fe40000004100 */
[-C--:B------:R-:W-:Y:S01]  /*5260*/  FMUL.FTZ R126, R116, R128.reuse ;  /* 0x00000080747e7220 */ /* 0x080fe20000410000 */
[----:B------:R-:W-:Y:S01]  /*5270*/  FFMA.FTZ R123, R129, R123, R154 ;  /* 0x0000007b817b7223 */ /* 0x000fe2000001009a */
[----:B------:R-:W-:-:S03]  /*5280*/  FFMA.FTZ R69, R124, R128, R69 ;  /* 0x000000807c457223 */ /* 0x000fc60000010045 */
[----:B------:R-:W-:Y:S01]  /*5290*/  FFMA.FTZ R126, R124, R126, R123 ;  /* 0x0000007e7c7e7223 */ /* 0x000fe2000001007b */
[----:B------:R-:W-:Y:S01]  /*52a0*/  FADD.FTZ R124, -R60, R127 ;  /* 0x0000007f3c7c7221 */ /* 0x000fe20000010100 */
[----:B------:R-:W-:Y:S02]  /*52b0*/  HADD2.F32 R123, -RZ, R106.H1_H1 ;  /* 0x3000006aff7b7230 */ /* 0x000fe40000004100 */
[----:B------:R-:W-:Y:S01]  /*52c0*/  FFMA.FTZ R68, R129, R152, R68 ;  /* 0x0000009881447223 */ /* 0x000fe20000010044 */
[----:B------:R-:W-:Y:S01]  /*52d0*/  FMUL.FTZ R127, R29, R124 ;  /* 0x0000007c1d7f7220 */ /* 0x000fe20000410000 */
[----:B------:R-:W-:Y:S01]  /*52e0*/  FADD.FTZ R125, R125, R64 ;  /* 0x000000407d7d7221 */ /* 0x000fe20000010000 */
[----:B------:R-:W-:Y:S01]  /*52f0*/  FFMA.FTZ R158, R114, R64, R159 ;  /* 0x00000040729e7223 */ /* 0x000fe2000001009f */
[----:B------:R-:W-:Y:S02]  /*5300*/  HADD2.F32 R129, -RZ, R107.H0_H0 ;  /* 0x2000006bff817230 */ /* 0x000fe40000004100 */
[----:B------:R-:W-:Y:S01]  /*5310*/  FADD.FTZ R64, -R60, R123 ;  /* 0x0000007b3c407221 */ /* 0x000fe20000010100 */
[----:B------:R-:W-:-:S02]  /*5320*/  FFMA.FTZ R154, R114, R127, R119 ;  /* 0x0000007f729a7223 */ /* 0x000fc40000010077 */
[----:B------:R-:W-:Y:S01]  /*5330*/  FADD.FTZ R124, -R60, R129 ;  /* 0x000000813c7c7221 */ /* 0x000fe20000010100 */
[C---:B------:R-:W-:Y:S01]  /*5340*/  FMUL.FTZ R123, R29.reuse, R64 ;  /* 0x000000401d7b7220 */ /* 0x040fe20000410000 */
[----:B------:R-:W-:Y:S01]  /*5350*/  FMUL.FTZ R156, R154, -1.4426950216293334961 ;  /* 0xbfb8aa3b9a9c7820 */ /* 0x000fe20000410000 */
[----:B------:R-:W-:Y:S02]  /*5360*/  HADD2.F32 R129, -RZ, R107.H1_H1 ;  /* 0x3000006bff817230 */ /* 0x000fe40000004100 */
[----:B------:R-:W-:Y:S01]  /*5370*/  FMUL.FTZ R124, R29, R124 ;  /* 0x0000007c1d7c7220 */ /* 0x000fe20000410000 */
[----:B------:R-:W-:Y:S02]  /*5380*/  FFMA.FTZ R153, R115, R123, R118 ;  /* 0x0000007b73997223 */ /* 0x000fe40000010076 */
[----:B------:R-:W-:Y:S01]  /*5390*/  FADD.FTZ R64, -R60, R129 ;  /* 0x000000813c407221 */ /* 0x000fe20000010100 */
[----:B------:R-:W0:Y:S01]  /*53a0*/  MUFU.EX2 R156, R156 ;  /* 0x0000009c009c7308 */ /* 0x000e220000000800 */
[----:B------:R-:W-:Y:S01]  /*53b0*/  FMUL.FTZ R160, R153, -1.4426950216293334961 ;  /* 0xbfb8aa3b99a07820 */ /* 0x000fe20000410000 */
[----:B------:R-:W-:Y:S01]  /*53c0*/  FFMA.FTZ R129, R116, R124, R121 ;  /* 0x0000007c74817223 */ /* 0x000fe20000010079 */
[----:B------:R-:W-:-:S03]  /*53d0*/  FMUL.FTZ R64, R29, R64 ;  /* 0x000000401d407220 */ /* 0x000fc60000410000 */
[----:B------:R-:W-:Y:S01]  /*53e0*/  FMUL.FTZ R159, R129, -1.4426950216293334961 ;  /* 0xbfb8aa3b819f7820 */ /* 0x000fe20000410000 */
[----:B------:R-:W-:Y:S01]  /*53f0*/  FFMA.FTZ R155, R117, R64, R120 ;  /* 0x00000040759b7223 */ /* 0x000fe20000010078 */
[----:B------:R-:W1:Y:S03]  /*5400*/  MUFU.EX2 R160, R160 ;  /* 0x000000a000a07308 */ /* 0x000e660000000800 */
[----:B------:R-:W-:Y:S01]  /*5410*/  FMUL.FTZ R157, R155, -1.4426950216293334961 ;  /* 0xbfb8aa3b9b9d7820 */ /* 0x000fe20000410000 */
[----:B------:R-:W-:-:S04]  /*5420*/  HADD2.F32 R162, -RZ, R105.H1_H1 ;  /* 0x30000069ffa27230 */ /* 0x000fc80000004100 */
[----:B------:R-:W4:Y:S01]  /*5430*/  MUFU.EX2 R159, R159 ;  /* 0x0000009f009f7308 */ /* 0x000f220000000800 */
[----:B0-----:R-:W-:Y:S01]  /*5440*/  FADD.FTZ R156, R156, 1 ;  /* 0x3f8000009c9c7421 */ /* 0x001fe20000010000 */
[----:B------:R-:W-:-:S06]  /*5450*/  FMUL.FTZ R149, R162, R149 ;  /* 0x00000095a2957220 */ /* 0x000fcc0000410000 */
[----:B------:R-:W0:Y:S01]  /*5460*/  MUFU.EX2 R157, R157 ;  /* 0x0000009d009d7308 */ /* 0x000e220000000800 */
[----:B-1----:R-:W-:Y:S01]  /*5470*/  FADD.FTZ R160, R160, 1 ;  /* 0x3f800000a0a07421 */ /* 0x002fe20000010000 */
[----:B------:R-:W-:Y:S01]  /*5480*/  FADD.FTZ R65, R65, R152 ;  /* 0x0000009841417221 */ /* 0x000fe20000010000 */
[----:B------:R-:W-:Y:S01]  /*5490*/  FFMA.FTZ R161, R115, R152, R158 ;  /* 0x0000009873a17223 */ /* 0x000fe2000001009e */
[----:B------:R-:W-:-:S04]  /*54a0*/  FMUL.FTZ R152, R117, R149 ;  /* 0x0000009575987220 */ /* 0x000fc80000410000 */
[----:B------:R-:W1:Y:S01]  /*54b0*/  MUFU.RCP R156, R156 ;  /* 0x0000009c009c7308 */ /* 0x000e620000001000 */
[----:B----4-:R-:W-:Y:S01]  /*54c0*/  FADD.FTZ R159, R159, 1 ;  /* 0x3f8000009f9f7421 */ /* 0x010fe20000010000 */
[C---:B------:R-:W-:Y:S01]  /*54d0*/  FFMA.FTZ R126, R67.reuse, R152, R126 ;  /* 0x00000098437e7223 */ /* 0x040fe2000001007e */
[----:B------:R-:W-:Y:S01]  /*54e0*/  FFMA.FTZ R67, R67, R149, R122 ;  /* 0x0000009543437223 */ /* 0x000fe2000001007a */
[----:B------:R-:W-:-:S04]  /*54f0*/  FADD.FTZ R122, R63, R128 ;  /* 0x000000803f7a7221 */ /* 0x000fc80000010000 */
[----:B------:R-:W4:Y:S01]  /*5500*/  MUFU.RCP R158, R160 ;  /* 0x000000a0009e7308 */ /* 0x000f220000001000 */
[----:B------:R-:W-:Y:S01]  /*5510*/  FFMA.FTZ R128, R116, R128, R161 ;  /* 0x0000008074807223 */ /* 0x000fe200000100a1 */
[----:B0-----:R-:W-:-:S06]  /*5520*/  FADD.FTZ R161, R157, 1 ;  /* 0x3f8000009da17421 */ /* 0x001fcc0000010000 */
[----:B------:R-:W0:Y:S01]  /*5530*/  MUFU.RCP R152, R159 ;  /* 0x0000009f00987308 */ /* 0x000e220000001000 */
[----:B------:R-:W-:Y:S01]  /*5540*/  FFMA.FTZ R63, R117, R149, R128 ;  /* 0x00000095753f7223 */ /* 0x000fe20000010080 */
[----:B------:R-:W-:Y:S01]  /*5550*/  FADD.FTZ R66, R66, R149 ;  /* 0x0000009542427221 */ /* 0x000fe20000010000 */
[----:B-1----:R-:W-:-:S05]  /*5560*/  FADD.FTZ R149, -R156, 1 ;  /* 0x3f8000009c957421 */ /* 0x002fca0000010100 */
[----:B------:R-:W1:Y:S01]  /*5570*/  MUFU.RCP R128, R161 ;  /* 0x000000a100807308 */ /* 0x000e620000001000 */
[----:B------:R-:W-:Y:S01]  /*5580*/  FFMA.FTZ R149, R154, R149, 1 ;  /* 0x3f8000009a957423 */ /* 0x000fe20000010095 */
[----:B----4-:R-:W-:-:S04]  /*5590*/  FADD.FTZ R154, -R158, 1 ;  /* 0x3f8000009e9a7421 */ /* 0x010fc80000010100 */
[----:B------:R-:W-:Y:S01]  /*55a0*/  FFMA.FTZ R153, R153, R154, 1 ;  /* 0x3f80000099997423 */ /* 0x000fe2000001009a */
[----:B0-----:R-:W-:Y:S01]  /*55b0*/  FADD.FTZ R154, -R152, 1 ;  /* 0x3f800000989a7421 */ /* 0x001fe20000010100 */
[----:B------:R-:W-:-:S03]  /*55c0*/  FMUL.FTZ R157, R156, R149 ;  /* 0x000000959c9d7220 */ /* 0x000fc60000410000 */
[----:B------:R-:W-:Y:S01]  /*55d0*/  FFMA.FTZ R129, R129, R154, 1 ;  /* 0x3f80000081817423 */ /* 0x000fe2000001009a */
[----:B-1----:R-:W-:-:S03]  /*55e0*/  FADD.FTZ R154, -R128, 1 ;  /* 0x3f800000809a7421 */ /* 0x002fc60000010100 */
[----:B------:R-:W-:Y:S01]  /*55f0*/  FMUL.FTZ R149, R152, R129 ;  /* 0x0000008198957220 */ /* 0x000fe20000410000 */
[----:B--2---:R-:W-:Y:S02]  /*5600*/  HADD2.F32 R129, -RZ, R108.H0_H0 ;  /* 0x2000006cff817230 */ /* 0x004fe40000004100 */
[----:B------:R-:W-:Y:S01]  /*5610*/  FFMA.FTZ R155, R155, R154, 1 ;  /* 0x3f8000009b9b7423 */ /* 0x000fe2000001009a */
[----:B------:R-:W-:-:S03]  /*5620*/  FMUL.FTZ R158, R158, R153 ;  /* 0x000000999e9e7220 */ /* 0x000fc60000410000 */
[----:B------:R-:W-:Y:S01]  /*5630*/  FMUL.FTZ R152, R128, R155 ;  /* 0x0000009b80987220 */ /* 0x000fe20000410000 */
[----:B------:R-:W-:Y:S01]  /*5640*/  FADD.FTZ R128, -R60, R129 ;  /* 0x000000813c807221 */ /* 0x000fe20000010100 */
[----:B------:R-:W-:-:S03]  /*5650*/  HADD2.F32 R153, -RZ, R108.H1_H1 ;  /* 0x3000006cff997230 */ /* 0x000fc60000004100 */
[C---:B------:R-:W-:Y:S02]  /*5660*/  FMUL.FTZ R129, R29.reuse, R128 ;  /* 0x000000801d817220 */ /* 0x040fe40000410000 */
[----:B------:R-:W-:Y:S02]  /*5670*/  FADD.FTZ R154, -R60, R153 ;  /* 0x000000993c9a7221 */ /* 0x000fe40000010100 */
[----:B------:R-:W-:Y:S01]  /*5680*/  FFMA.FTZ R153, R114, R129, R119 ;  /* 0x0000008172997223 */ /* 0x000fe20000010077 */
[--C-:B------:R-:W-:Y:S02]  /*5690*/  HADD2.F32 R119, -RZ, R109.reuse.H0_H0 ;  /* 0x2000006dff777230 */ /* 0x100fe40000004100 */
[----:B------:R-:W-:Y:S01]  /*56a0*/  FMUL.FTZ R128, R29, R154 ;  /* 0x0000009a1d807220 */ /* 0x000fe20000410000 */
[----:B------:R-:W-:Y:S02]  /*56b0*/  HADD2.F32 R155, -RZ, R109.H1_H1 ;  /* 0x3000006dff9b7230 */ /* 0x000fe40000004100 */
[----:B------:R-:W-:Y:S01]  /*56c0*/  FADD.FTZ R160, -R60, R119 ;  /* 0x000000773ca07221 */ /* 0x000fe20000010100 */
[----:B------:R-:W-:-:S02]  /*56d0*/  FFMA.FTZ R154, R115, R128, R118 ;  /* 0x00000080739a7223 */ /* 0x000fc40000010076 */
[----:B------:R-:W-:Y:S01]  /*56e0*/  FADD.FTZ R118, -R60, R155 ;  /* 0x0000009b3c767221 */ /* 0x000fe20000010100 */
[----:B------:R-:W-:Y:S01]  /*56f0*/  FMUL.FTZ R119, R29, R160 ;  /* 0x000000a01d777220 */ /* 0x000fe20000410000 */
[----:B------:R-:W-:Y:S02]  /*5700*/  FMUL.FTZ R156, R153, -1.4426950216293334961 ;  /* 0xbfb8aa3b999c7820 */ /* 0x000fe40000410000 */
[----:B------:R-:W-:Y:S01]  /*5710*/  FMUL.FTZ R118, R29, R118 ;  /* 0x000000761d767220 */ /* 0x000fe20000410000 */
[----:B------:R-:W-:Y:S01]  /*5720*/  FFMA.FTZ R121, R116, R119, R121 ;  /* 0x0000007774797223 */ /* 0x000fe20000010079 */
[----:B------:R-:W-:Y:S02]  /*5730*/  FMUL.FTZ R159, R154, -1.4426950216293334961 ;  /* 0xbfb8aa3b9a9f7820 */ /* 0x000fe40000410000 */
[----:B------:R-:W-:Y:S01]  /*5740*/  FFMA.FTZ R120, R117, R118, R120 ;  /* 0x0000007675787223 */ /* 0x000fe20000010078 */
[----:B------:R-:W0:Y:S01]  /*5750*/  MUFU.EX2 R156, R156 ;  /* 0x0000009c009c7308 */ /* 0x000e220000000800 */
[----:B------:R-:W-:-:S02]  /*5760*/  FMUL.FTZ R160, R121, -1.4426950216293334961 ;  /* 0xbfb8aa3b79a07820 */ /* 0x000fc40000410000 */
[----:B------:R-:W-:Y:S01]  /*5770*/  FMUL.FTZ R155, R120, -1.4426950216293334961 ;  /* 0xbfb8aa3b789b7820 */ /* 0x000fe20000410000 */
[----:B-----5:R-:W-:-:S04]  /*5780*/  HADD2.F32 R162, -RZ, R110.H0_H0 ;  /* 0x2000006effa27230 */ /* 0x020fc80000004100 */
[----:B------:R-:W1:Y:S01]  /*5790*/  MUFU.EX2 R159, R159 ;  /* 0x0000009f009f7308 */ /* 0x000e620000000800 */
[----:B------:R-:W-:-:S07]  /*57a0*/  HADD2.F32 R161, -RZ, R110.H1_H1 ;  /* 0x3000006effa17230 */ /* 0x000fce0000004100 */
[----:B------:R-:W2:Y:S01]  /*57b0*/  MUFU.EX2 R160, R160 ;  /* 0x000000a000a07308 */ /* 0x000ea20000000800 */
[----:B------:R-:W-:Y:S01]  /*57c0*/  FMUL.FTZ R157, R162, R157 ;  /* 0x0000009da29d7220 */ /* 0x000fe20000410000 */
[----:B------:R-:W-:-:S06]  /*57d0*/  FMUL.FTZ R158, R161, R158 ;  /* 0x0000009ea19e7220 */ /* 0x000fcc0000410000 */
[----:B------:R-:W4:Y:S01]  /*57e0*/  MUFU.EX2 R155, R155 ;  /* 0x0000009b009b7308 */ /* 0x000f220000000800 */
[----:B------:R-:W-:Y:S01]  /*57f0*/  FMUL.FTZ R161, R114, R157 ;  /* 0x0000009d72a17220 */ /* 0x000fe20000410000 */
[----:B0-----:R-:W-:Y:S01]  /*5800*/  FADD.FTZ R156, R156, 1 ;  /* 0x3f8000009c9c7421 */ /* 0x001fe20000010000 */
[----:B-1----:R-:W-:Y:S02]  /*5810*/  FADD.FTZ R159, R159, 1 ;  /* 0x3f8000009f9f7421 */ /* 0x002fe40000010000 */
[C---:B------:R-:W-:Y:S01]  /*5820*/  FFMA.FTZ R162, R127.reuse, R161, R126 ;  /* 0x000000a17fa27223 */ /* 0x040fe2000001007e */
[----:B------:R-:W-:Y:S02]  /*5830*/  FFMA.FTZ R126, R127, R157, R62 ;  /* 0x0000009d7f7e7223 */ /* 0x000fe4000001003e */
[----:B------:R-:W0:Y:S01]  /*5840*/  MUFU.RCP R156, R156 ;  /* 0x0000009c009c7308 */ /* 0x000e220000001000 */
[----:B--2---:R-:W-:-:S07]  /*5850*/  FADD.FTZ R62, R160, 1 ;  /* 0x3f800000a03e7421 */ /* 0x004fce0000010000 */
[----:B------:R-:W1:Y:S01]  /*5860*/  MUFU.RCP R159, R159 ;  /* 0x0000009f009f7308 */ /* 0x000e620000001000 */
[----:B----4-:R-:W-:-:S07]  /*5870*/  FADD.FTZ R155, R155, 1 ;  /* 0x3f8000009b9b7421 */ /* 0x010fce0000010000 */
[----:B------:R-:W2:Y:S01]  /*5880*/  MUFU.RCP R62, R62 ;  /* 0x0000003e003e7308 */ /* 0x000ea20000001000 */
[----:B------:R-:W-:-:S07]  /*5890*/  FMUL.FTZ R127, R115, R158 ;  /* 0x0000009e737f7220 */ /* 0x000fce0000410000 */
[----:B------:R-:W4:Y:S01]  /*58a0*/  MUFU.RCP R155, R155 ;  /* 0x0000009b009b7308 */ /* 0x000f220000001000 */
[----:B0-----:R-:W-:Y:S01]  /*58b0*/  FADD.FTZ R160, -R156, 1 ;  /* 0x3f8000009ca07421 */ /* 0x001fe20000010100 */
[C---:B------:R-:W-:Y:S01]  /*58c0*/  FFMA.FTZ R127, R123.reuse, R127, R162 ;  /* 0x0000007f7b7f7223 */ /* 0x040fe200000100a2 */
[----:B------:R-:W-:Y:S01]  /*58d0*/  FFMA.FTZ R123, R123, R158, R68 ;  /* 0x0000009e7b7b7223 */ /* 0x000fe20000010044 */
[----:B------:R-:W-:Y:S01]  /*58e0*/  FFMA.FTZ R68, R114, R157, R63 ;  /* 0x0000009d72447223 */ /* 0x000fe2000001003f */
[----:B------:R-:W-:Y:S01]  /*58f0*/  FFMA.FTZ R153, R153, R160, 1 ;  /* 0x3f80000099997423 */ /* 0x000fe200000100a0 */
[----:B-1----:R-:W-:Y:S01]  /*5900*/  FADD.FTZ R63, -R159, 1 ;  /* 0x3f8000009f3f7421 */ /* 0x002fe20000010100 */
[----:B--2---:R-:W-:-:S03]  /*5910*/  FADD.FTZ R160, -R62, 1 ;  /* 0x3f8000003ea07421 */ /* 0x004fc60000010100 */
[----:B------:R-:W-:Y:S01]  /*5920*/  FFMA.FTZ R154, R154, R63, 1 ;  /* 0x3f8000009a9a7423 */ /* 0x000fe2000001003f */
[----:B------:R-:W-:Y:S01]  /*5930*/  FFMA.FTZ R63, R121, R160, 1 ;  /* 0x3f800000793f7423 */ /* 0x000fe200000100a0 */
[----:B----4-:R-:W-:-:S03]  /*5940*/  FADD.FTZ R121, -R155, 1 ;  /* 0x3f8000009b797421 */ /* 0x010fc60000010100 */
[----:B------:R-:W-:Y:S01]  /*5950*/  FMUL.FTZ R63, R62, R63 ;  /* 0x0000003f3e3f7220 */ /* 0x000fe20000410000 */
[----:B------:R-:W-:-:S04]  /*5960*/  FFMA.FTZ R120, R120, R121, 1 ;  /* 0x3f80000078787423 */ /* 0x000fc80000010079 */
[----:B------:R-:W-:Y:S01]  /*5970*/  FMUL.FTZ R62, R155, R120 ;  /* 0x000000789b3e7220 */ /* 0x000fe20000410000 */
[--C-:B------:R-:W-:Y:S02]  /*5980*/  HADD2.F32 R120, -RZ, R111.reuse.H0_H0 ;  /* 0x2000006fff787230 */ /* 0x100fe40000004100 */
[----:B------:R-:W-:Y:S01]  /*5990*/  FMUL.FTZ R121, R156, R153 ;  /* 0x000000999c797220 */ /* 0x000fe20000410000 */
[----:B------:R-:W-:Y:S02]  /*59a0*/  HADD2.F32 R153, -RZ, R111.H1_H1 ;  /* 0x3000006fff997230 */ /* 0x000fe40000004100 */
[----:B------:R-:W-:-:S03]  /*59b0*/  FMUL.FTZ R149, R120, R149 ;  /* 0x0000009578957220 */ /* 0x000fc60000410000 */
[----:B------:R-:W-:Y:S01]  /*59c0*/  FMUL.FTZ R152, R153, R152 ;  /* 0x0000009899987220 */ /* 0x000fe20000410000 */
[-C--:B------:R-:W-:Y:S01]  /*59d0*/  FMUL.FTZ R120, R116, R149.reuse ;  /* 0x0000009574787220 */ /* 0x080fe20000410000 */
[----:B------:R-:W-:Y:S01]  /*59e0*/  FFMA.FTZ R153, R115, R158, R68 ;  /* 0x0000009e73997223 */ /* 0x000fe20000010044 */
[----:B------:R-:W-:Y:S01]  /*59f0*/  FMUL.FTZ R159, R159, R154 ;  /* 0x0000009a9f9f7220 */ /* 0x000fe20000410000 */
[----:B---3--:R-:W-:Y:S02]  /*5a00*/  HADD2.F32 R154, -RZ, R112.H0_H0 ;  /* 0x20000070ff9a7230 */ /* 0x008fe40000004100 */
[----:B------:R-:W-:Y:S01]  /*5a10*/  FFMA.FTZ R127, R124, R120, R127 ;  /* 0x000000787c7f7223 */ /* 0x000fe2000001007f */
[C---:B------:R-:W-:Y:S01]  /*5a20*/  FMUL.FTZ R120, R117.reuse, R152 ;  /* 0x0000009875787220 */ /* 0x040fe20000410000 */
[----:B------:R-:W-:Y:S01]  /*5a30*/  FFMA.FTZ R68, R116, R149, R153 ;  /* 0x0000009574447223 */ /* 0x000fe20000010099 */
[----:B------:R-:W-:Y:S02]  /*5a40*/  FMUL.FTZ R121, R154, R121 ;  /* 0x000000799a797220 */ /* 0x000fe40000410000 */
[----:B------:R-:W-:Y:S01]  /*5a50*/  FFMA.FTZ R120, R64, R120, R127 ;  /* 0x0000007840787223 */ /* 0x000fe2000001007f */
[----:B------:R-:W-:Y:S01]  /*5a60*/  FFMA.FTZ R127, R117, R152, R68 ;  /* 0x00000098757f7223 */ /* 0x000fe20000010044 */
[----:B------:R-:W-:-:S03]  /*5a70*/  FMUL.FTZ R153, R114, R121 ;  /* 0x0000007972997220 */ /* 0x000fc60000410000 */
[----:B------:R-:W-:Y:S01]  /*5a80*/  FFMA.FTZ R68, R114, R121, R127 ;  /* 0x0000007972447223 */ /* 0x000fe2000001007f */
[----:B------:R-:W-:Y:S02]  /*5a90*/  HADD2.F32 R114, -RZ, R112.H1_H1 ;  /* 0x30000070ff727230 */ /* 0x000fe40000004100 */
[----:B------:R-:W-:Y:S01]  /*5aa0*/  FFMA.FTZ R153, R129, R153, R120 ;  /* 0x0000009981997223 */ /* 0x000fe20000010078 */
[----:B------:R-:W-:Y:S01]  /*5ab0*/  HADD2.F32 R120, -RZ, R113.H0_H0 ;  /* 0x20000071ff787230 */ /* 0x000fe20000004100 */
[----:B------:R-:W-:Y:S01]  /*5ac0*/  UIADD3 UR11, UP0, UR8, 0x20, URZ ;  /* 0x00000020080b7890 */ /* 0x000fe2000ff1e03f */
[----:B------:R-:W-:-:S03]  /*5ad0*/  FMUL.FTZ R114, R114, R159 ;  /* 0x0000009f72727220 */ /* 0x000fc60000410000 */
[----:B------:R-:W-:Y:S01]  /*5ae0*/  UIADD3.X UR13, URZ, UR5, URZ, UP0, !UPT ;  /* 0x000000053f0d7290 */ /* 0x000fe200087fe43f */
[----:B------:R-:W-:Y:S01]  /*5af0*/  FMUL.FTZ R127, R120, R63 ;  /* 0x0000003f787f7220 */ /* 0x000fe20000410000 */
[----:B------:R-:W-:Y:S01]  /*5b00*/  UISETP.GE.U32.AND UP0, UPT, UR11, UR18, UPT ;  /* 0x000000120b00728c */ /* 0x000fe2000bf06070 */
[CC--:B------:R-:W-:Y:S01]  /*5b10*/  FFMA.FTZ R63, R115.reuse, R114.reuse, R68 ;  /* 0x00000072733f7223 */ /* 0x0c0fe20000010044 */
[----:B------:R-:W-:Y:S01]  /*5b20*/  FMUL.FTZ R115, R115, R114 ;  /* 0x0000007273737220 */ /* 0x000fe20000410000 */
[----:B------:R-:W-:Y:S01]  /*5b30*/  HADD2.F32 R155, -RZ, R113.H1_H1 ;  /* 0x30000071ff9b7230 */ /* 0x000fe20000004100 */
[----:B------:R-:W-:Y:S02]  /*5b40*/  UISETP.GE.AND.EX UP0, UPT, UR13, UR9, UPT, UP0 ;  /* 0x000000090d00728c */ /* 0x000fe4000bf06300 */
[----:B------:R-:W-:Y:S01]  /*5b50*/  FFMA.FTZ R68, R128, R115, R153 ;  /* 0x0000007380447223 */ /* 0x000fe20000010099 */
[CC--:B------:R-:W-:Y:S01]  /*5b60*/  FMUL.FTZ R115, R116.reuse, R127.reuse ;  /* 0x0000007f74737220 */ /* 0x0c0fe20000410000 */
        /* <DEDUP_REMOVED lines=16> */
[----:B------:R-:W-:Y:S01]  /*5c70*/  FFMA.FTZ R68, R129, R121, R126 ;  /* 0x0000007981447223 */ /* 0x000fe2000001007e */
[----:B------:R-:W-:Y:S01]  /*5c80*/  FADD.FTZ R69, R125, R121 ;  /* 0x000000797d457221 */ /* 0x000fe20000010000 */
[----:B------:R-:W-:Y:S01]  /*5c90*/  FFMA.FTZ R66, R128, R114, R123 ;  /* 0x0000007280427223 */ /* 0x000fe2000001007b */
[----:B------:R-:W-:Y:S01]  /*5ca0*/  BAR.SYNC.DEFER_BLOCKING 0x0 ;  /* 0x0000000000007b1d */ /* 0x000fe20000010000 */
[C---:B------:R-:W-:Y:S01]  /*5cb0*/  ISETP.GT.U32.AND P0, PT, R32.reuse, 0x7, PT ;  /* 0x000000072000780c */ /* 0x040fe20003f04070 */
[----:B------:R-:W-:Y:S01]  /*5cc0*/  FFMA.FTZ R64, R119, R127, R124 ;  /* 0x0000007f77407223 */ /* 0x000fe2000001007c */
[----:B------:R-:W-:Y:S01]  /*5cd0*/  LOP3.LUT P1, RZ, R32, 0xfffffffb, RZ, 0xc0, !PT ;  /* 0xfffffffb20ff7812 */ /* 0x000fe2000782c0ff */
[----:B------:R-:W-:Y:S01]  /*5ce0*/  FADD.FTZ R65, R122, R127 ;  /* 0x0000007f7a417221 */ /* 0x000fe20000010000 */
[----:B------:R-:W-:Y:S01]  /*5cf0*/  MOV R152, RZ ;  /* 0x000000ff00987202 */ /* 0x000fe20000000f00 */
[----:B0-----:R-:W-:Y:S01]  /*5d00*/  FFMA.FTZ R62, R118, R120, R115 ;  /* 0x00000078763e7223 */ /* 0x001fe20000010073 */
[----:B------:R-:W-:Y:S01]  /*5d10*/  FADD.FTZ R63, R117, R120 ;  /* 0x00000078753f7221 */ /* 0x000fe20000010000 */
[----:B------:R-:W-:Y:S08]  /*5d20*/  @!P2 BRA `(.L_x_2936) ;  /* 0x000000000070a947 */ /* 0x000ff00003800000 */
[----:B------:R-:W-:Y:S01]  /*5d30*/  IADD3 R118, R17, R16, RZ ;  /* 0x0000001011767210 */ /* 0x000fe20007ffe0ff */
[----:B------:R-:W0:Y:S01]  /*5d40*/  LDC.64 R122, c[0x0][0x260] ;  /* 0x00009800ff7a7b82 */ /* 0x000e220000000a00 */
[----:B------:R-:W-:Y:S02]  /*5d50*/  LEA R119, R30, R27, 0x5 ;  /* 0x0000001b1e777211 */ /* 0x000fe400078e28ff */
[----:B------:R-:W-:Y:S01]  /*5d60*/  IADD3 R126, R12, UR12, RZ ;  /* 0x0000000c0c7e7c10 */ /* 0x000fe2000fffe0ff */
[----:B------:R-:W-:Y:S01]  /*5d70*/  STS.64 [R118], R68 ;  /* 0x0000004476007388 */ /* 0x000fe20000000a00 */
[-C--:B------:R-:W-:Y:S02]  /*5d80*/  LEA R114, R26, R119.reuse, 0x3 ;  /* 0x000000771a727211 */ /* 0x080fe400078e18ff */
[-C--:B------:R-:W-:Y:S01]  /*5d90*/  LEA R116, R25, R119.reuse, 0x3 ;  /* 0x0000007719747211 */ /* 0x080fe200078e18ff */
[----:B------:R-:W-:Y:S01]  /*5da0*/  STS.64 [R11], R66 ;  /* 0x000000420b007388 */ /* 0x000fe20000000a00 */
[----:B------:R-:W-:-:S02]  /*5db0*/  LEA R125, R24, R119, 0x3 ;  /* 0x00000077187d7211 */ /* 0x000fc400078e18ff */
[----:B------:R-:W-:Y:S01]  /*5dc0*/  LEA R120, R23, R119, 0x3 ;  /* 0x0000007717787211 */ /* 0x000fe200078e18ff */
        /* <DEDUP_REMOVED lines=11> */
[----:B------:R-:W-:Y:S02]  /*5e80*/  SHF.L.U32 R117, R126, 0x1, RZ ;  /* 0x000000017e757819 */ /* 0x000fe400000006ff */
[----:B---3--:R-:W-:Y:S01]  /*5e90*/  FADD.FTZ R124, R124, R119 ;  /* 0x000000777c7c7221 */ /* 0x008fe20000010000 */
[----:B------:R-:W-:Y:S02]  /*5ea0*/  FADD.FTZ R115, R115, R118 ;  /* 0x0000007673737221 */ /* 0x000fe40000010000 */
[----:B0-----:R-:W-:-:S04]  /*5eb0*/  IMAD.WIDE.U32 R122, R117, 0x4, R122 ;  /* 0x00000004757a7825 */ /* 0x001fc800078e007a */
[----:B----4-:R-:W-:Y:S01]  /*5ec0*/  FADD.FTZ R121, R124, R121 ;  /* 0x000000797c797221 */ /* 0x010fe20000010000 */
[----:B------:R-:W-:-:S05]  /*5ed0*/  FADD.FTZ R120, R115, R120 ;  /* 0x0000007873787221 */ /* 0x000fca0000010000 */
[----:B------:R0:W-:Y:S02]  /*5ee0*/  STG.E.64 desc[UR14][R122.64+0x1000], R120 ;  /* 0x001000787a007986 */ /* 0x0001e4000c101b0e */
.L_x_2936:
[----:B------:R-:W-:Y:S04]  /*5ef0*/  BSSY B0, `(.L_x_2937) ;  /* 0x0000054000007945 */ /* 0x000fe80003800000 */
[----:B------:R-:W-:Y:S05]  /*5f00*/  @P0 BRA `(.L_x_2938) ;  /* 0x0000000400480947 */ /* 0x000fea0003800000 */
[----:B------:R-:W-:Y:S01]  /*5f10*/  USHF.L.U32 UR11, UR8, 0x1, URZ ;  /* 0x00000001080b7899 */ /* 0x000fe2000800063f */
[----:B------:R-:W-:Y:S01]  /*5f20*/  HFMA2.MMA R115, -RZ, RZ, 0, 9.5367431640625e-06 ;  /* 0x000000a0ff737435 */ /* 0x000fe200000001ff */
[----:B------:R-:W-:Y:S02]  /*5f30*/  CS2R R152, SRZ ;  /* 0x0000000000987805 */ /* 0x000fe4000001ff00 */
[----:B------:R-:W-:Y:S01]  /*5f40*/  MOV R149, RZ ;  /* 0x000000ff00957202 */ /* 0x000fe20000000f00 */
[----:B------:R-:W-:-:S06]  /*5f50*/  ULOP3.LUT UR11, UR11, 0xe, URZ, 0xc0, !UPT ;  /* 0x0000000e0b0b7892 */ /* 0x000fcc000f8ec03f */
[----:B------:R-:W-:-:S05]  /*5f60*/  LEA.HI R154, R32, UR11, RZ, 0x1e ;  /* 0x0000000b209a7c11 */ /* 0x000fca000f8ff0ff */
[----:B------:R-:W-:-:S07]  /*5f70*/  IMAD R154, R154, R115, -UR12 ;  /* 0x8000000c9a9a7e24 */ /* 0x000fce000f8e0273 */
.L_x_2939:
        /* <DEDUP_REMOVED lines=8> */
[----:B------:R-:W-:Y:S02]  /*6000*/  LEA.HI R119, R118, R117, RZ, 0x2 ;  /* 0x0000007576777211 */ /* 0x000fe400078f10ff */
[C---:B------:R-:W-:Y:S02]  /*6010*/  IADD3 R117, R114.reuse, 0x10, RZ ;  /* 0x0000001072757810 */ /* 0x040fe40007ffe0ff */
[C---:B0-----:R-:W-:Y:S02]  /*6020*/  IADD3 R120, R114.reuse, 0xc, RZ ;  /* 0x0000000c72787810 */ /* 0x041fe40007ffe0ff */
        /* <DEDUP_REMOVED lines=10> */
[----:B------:R-:W-:Y:S01]  /*60d0*/  IADD3 R122, R114, 0x1c, RZ ;  /* 0x0000001c727a7810 */ /* 0x000fe20007ffe0ff */
[----:B------:R-:W-:Y:S01]  /*60e0*/  IMAD R114, R115, 0x28, R28 ;  /* 0x0000002873727824 */ /* 0x000fe200078e021c */
[----:B------:R-:W-:Y:S02]  /*60f0*/  SHF.R.S32.HI R117, RZ, 0x2, R116 ;  /* 0x00000002ff757819 */ /* 0x000fe40000011474 */
[----:B------:R-:W-:-:S02]  /*6100*/  SHF.R.S32.HI R119, RZ, 0x2, R119 ;  /* 0x00000002ff777819 */ /* 0x000fc40000011477 */
[----:B------:R-:W-:Y:S01]  /*6110*/  SHF.R.S32.HI R115, RZ, 0x1f, R122 ;  /* 0x0000001fff737819 */ /* 0x000fe2000001147a */
[--C-:B------:R-:W-:Y:S01]  /*6120*/  IMAD R116, R117, 0x28, R28.reuse ;  /* 0x0000002875747824 */ /* 0x100fe200078e021c */
[----:B------:R-:W-:Y:S01]  /*6130*/  LEA R114, R21, R114, 0x3 ;  /* 0x0000007215727211 */ /* 0x000fe200078e18ff */
[----:B------:R-:W-:Y:S01]  /*6140*/  IMAD R124, R119, 0x28, R28 ;  /* 0x00000028777c7824 */ /* 0x000fe200078e021c */
[----:B------:R-:W-:Y:S02]  /*6150*/  SHF.R.S32.HI R121, RZ, 0x2, R121 ;  /* 0x00000002ff797819 */ /* 0x000fe40000011479 */
[----:B------:R-:W-:Y:S02]  /*6160*/  LEA R116, R21, R116, 0x3 ;  /* 0x0000007415747211 */ /* 0x000fe400078e18ff */
[----:B------:R-:W-:Y:S01]  /*6170*/  SHF.R.S32.HI R125, RZ, 0x1f, R120 ;  /* 0x0000001fff7d7819 */ /* 0x000fe20000011478 */
[----:B------:R-:W-:Y:S01]  /*6180*/  IMAD R126, R121, 0x28, R28 ;  /* 0x00000028797e7824 */ /* 0x000fe200078e021c */
[----:B------:R-:W-:-:S02]  /*6190*/  LEA.HI R122, R115, R122, RZ, 0x2 ;  /* 0x0000007a737a7211 */ /* 0x000fc400078f10ff */
[----:B------:R-:W0:Y:S01]  /*61a0*/  LDS.64 R114, [R114] ;  /* 0x0000000072727984 */ /* 0x000e220000000a00 */
[----:B------:R-:W-:Y:S02]  /*61b0*/  SHF.R.S32.HI R123, RZ, 0x2, R123 ;  /* 0x00000002ff7b7819 */ /* 0x000fe4000001147b */
[----:B------:R-:W-:Y:S01]  /*61c0*/  LEA R119, R21, R124, 0x3 ;  /* 0x0000007c15777211 */ /* 0x000fe200078e18ff */
[----:B------:R-:W1:Y:S01]  /*61d0*/  LDS.64 R116, [R116] ;  /* 0x0000000074747984 */ /* 0x000e620000000a00 */
[----:B------:R-:W-:Y:S01]  /*61e0*/  LEA.HI R120, R125, R120, RZ, 0x2 ;  /* 0x000000787d787211 */ /* 0x000fe200078f10ff */
[----:B------:R-:W-:Y:S01]  /*61f0*/  IMAD R124, R123, 0x28, R28 ;  /* 0x000000287b7c7824 */ /* 0x000fe200078e021c */
[----:B------:R-:W-:Y:S02]  /*6200*/  SHF.R.S32.HI R125, RZ, 0x2, R118 ;  /* 0x00000002ff7d7819 */ /* 0x000fe40000011476 */
[----:B------:R-:W-:Y:S01]  /*6210*/  LEA R121, R21, R126, 0x3 ;  /* 0x0000007e15797211 */ /* 0x000fe200078e18ff */
        /* <DEDUP_REMOVED lines=33> */
.L_x_2938:
[----:B------:R-:W-:Y:S05]  /*6430*/  BSYNC B0 ;  /* 0x0000000000007941 */ /* 0x000fea0003800000 */
.L_x_2937:
[----:B------:R-:W1:Y:S01]  /*6440*/  SHFL.BFLY PT, R114, R149, 0x2, 0x1f ;  /* 0x0c401f0095727f89 */ /* 0x000e6200000e0000 */
[----:B0-----:R-:W0:Y:S01]  /*6450*/  @!P1 LDC R121, c[0x0][0x10] ;  /* 0x00000400ff799b82 */ /* 0x001e220000000800 */
[----:B------:R-:W-:Y:S02]  /*6460*/  UIADD3 UR11, UP0, UR8, 0x20, URZ ;  /* 0x00000020080b7890 */ /* 0x000fe4000ff1e03f */
[----:B------:R-:W2:Y:S02]  /*6470*/  SHFL.BFLY PT, R115, R152, 0x2, 0x1f ;  /* 0x0c401f0098737f89 */ /* 0x000ea400000e0000 */
[----:B------:R-:W-:Y:S02]  /*6480*/  UIADD3.X UR12, URZ, UR5, URZ, UP0, !UPT ;  /* 0x000000053f0c7290 */ /* 0x000fe400087fe43f */
[----:B------:R-:W-:Y:S01]  /*6490*/  UISETP.GE.U32.AND UP0, UPT, UR11, UR18, UPT ;  /* 0x000000120b00728c */ /* 0x000fe2000bf06070 */
[----:B------:R-:W3:Y:S03]  /*64a0*/  @!P1 LDC.64 R116, c[0x0][0x260] ;  /* 0x00009800ff749b82 */ /* 0x000ee60000000a00 */
[----:B------:R-:W-:-:S06]  /*64b0*/  UISETP.GE.AND.EX UP0, UPT, UR12, UR9, UPT, UP0 ;  /* 0x000000090c00728c */ /* 0x000fcc000bf06300 */
[----:B------:R-:W-:Y:S01]  /*64c0*/  PLOP3.LUT P2, PT, PT, PT, UP0, 0x80, 0x0 ;  /* 0x000000000000781c */ /* 0x000fe20003f4f008 */
[----:B-1----:R-:W-:Y:S01]  /*64d0*/  FADD.FTZ R118, R114, R149 ;  /* 0x0000009572767221 */ /* 0x002fe20000010000 */
[----:B------:R-:W-:Y:S01]  /*64e0*/  MOV R114, UR4 ;  /* 0x0000000400727c02 */ /* 0x000fe20008000f00 */
[----:B--2---:R-:W-:-:S03]  /*64f0*/  FADD.FTZ R119, R115, R152 ;  /* 0x0000009873777221 */ /* 0x004fc60000010000 */
[----:B------:R-:W1:Y:S01]  /*6500*/  SHFL.BFLY PT, R115, R118, 0x1, 0x1f ;  /* 0x0c201f0076737f89 */ /* 0x000e6200000e0000 */
[----:B0-----:R-:W-:-:S03]  /*6510*/  @!P1 IMAD R121, R121, R114, UR10 ;  /* 0x0000000a79799e24 */ /* 0x001fc6000f8e0272 */
[----:B------:R-:W0:Y:S02]  /*6520*/  SHFL.BFLY PT, R120, R119, 0x1, 0x1f ;  /* 0x0c201f0077787f89 */ /* 0x000e2400000e0000 */
[----:B------:R-:W-:-:S04]  /*6530*/  @!P1 LEA R121, R121, R18, 0x3 ;  /* 0x0000001279799211 */ /* 0x000fc800078e18ff */
[----:B------:R-:W-:-:S05]  /*6540*/  @!P1 SHF.L.U32 R121, R121, 0x1, RZ ;  /* 0x0000000179799819 */ /* 0x000fca00000006ff */
[----:B---3--:R-:W-:-:S04]  /*6550*/  @!P1 IMAD.WIDE.U32 R116, R121, 0x4, R116 ;  /* 0x0000000479749825 */ /* 0x008fc800078e0074 */
[----:B-1----:R-:W-:Y:S01]  /*6560*/  FADD.FTZ R114, R118, R115 ;  /* 0x0000007376727221 */ /* 0x002fe20000010000 */
[----:B0-----:R-:W-:-:S05]  /*6570*/  FADD.FTZ R115, R119, R120 ;  /* 0x0000007877737221 */ /* 0x001fca0000010000 */
[----:B------:R0:W-:Y:S01]  /*6580*/  @!P1 STG.E.64 desc[UR14][R116.64], R114 ;  /* 0x0000007274009986 */ /* 0x0001e2000c101b0e */
[----:B------:R-:W-:Y:S05]  /*6590*/  @P2 BRA `(.L_x_2940) ;  /* 0x00000000004c2947 */ /* 0x000fea0003800000 */
[----:B------:R-:W-:Y:S01]  /*65a0*/  BAR.SYNC.DEFER_BLOCKING 0x0 ;  /* 0x0000000000007b1d */ /* 0x000fe20000010000 */
[----:B------:R-:W-:-:S13]  /*65b0*/  ISETP.NE.AND P2, PT, R32, RZ, PT ;  /* 0x000000ff2000720c */ /* 0x000fda0003f45270 */
[----:B------:R-:W-:Y:S05]  /*65c0*/  @P2 BRA `(.L_x_2941) ;  /* 0x0000000000342947 */ /* 0x000fea0003800000 */
[----:B------:R-:W-:Y:S02]  /*65d0*/  ISETP.NE.AND P2, PT, RZ, UR19, PT ;  /* 0x00000013ff007c0c */ /* 0x000fe4000bf45270 */
[----:B0-----:R-:W-:-:S04]  /*65e0*/  MOV R115, 0x7ffffffd ;  /* 0x7ffffffd00737802 */ /* 0x001fc80000000f00 */
[----:B------:R-:W-:Y:S01]  /*65f0*/  SEL R115, R115, 0x1, !P2 ;  /* 0x0000000173737807 */ /* 0x000fe20005000000 */
[----:B------:R-:W-:Y:S06]  /*6600*/  MEMBAR.ALL.GPU ;  /* 0x0000000000007992 */ /* 0x000fec000000a000 */
[----:B------:R-:W-:-:S00]  /*6610*/  ERRBAR ;  /* 0x00000000000079ab */ /* 0x000fc00000000000 */
[----:B------:R-:W-:Y:S06]  /*6620*/  CGAERRBAR ;  /* 0x00000000000075ab */ /* 0x000fec0000000000 */
[----:B------:R0:W5:Y:S02]  /*6630*/  ATOM.E.ADD.STRONG.GPU PT, R115, desc[UR14][R150.64], R115 ;  /* 0x000000739673798a */ /* 0x00016400081ee1ce */
.L_x_2942:
[----:B------:R-:W2:Y:S04]  /*6640*/  LD.E.STRONG.GPU R114, desc[UR14][R150.64] ;  /* 0x0000000e96727980 */ /* 0x000ea8000c10f900 */
[----:B--2---:R-:W-:Y:S01]  /*6650*/  CCTL.IVALL ;  /* 0x00000000ff00798f */ /* 0x004fe20002000000 */
[----:B------:R-:W-:Y:S05]  /*6660*/  YIELD ;  /* 0x0000000000007946 */ /* 0x000fea0003800000 */
[----:B-----5:R-:W-:-:S04]  /*6670*/  LOP3.LUT R114, R114, R115, RZ, 0x3c, !PT ;  /* 0x0000007372727212 */ /* 0x020fc800078e3cff */
[----:B------:R-:W-:-:S13]  /*6680*/  ISETP.GT.AND P2, PT, R114, -0x1, PT ;  /* 0xffffffff7200780c */ /* 0x000fda0003f44270 */
[----:B------:R-:W-:Y:S05]  /*6690*/  @P2 BRA `(.L_x_2942) ;  /* 0xfffffffc00e82947 */ /* 0x000fea000383ffff */
.L_x_2941:
[----:B------:R-:W-:Y:S05]  /*66a0*/  WARPSYNC.ALL ;  /* 0x0000000000007948 */ /* 0x000fea0003800000 */
[----:B------:R-:W-:Y:S06]  /*66b0*/  BAR.SYNC.DEFER_BLOCKING 0x0 ;  /* 0x0000000000007b1d */ /* 0x000fec0000010000 */
[----:B------:R-:W-:Y:S05]  /*66c0*/  BRA `(.L_x_2943) ;  /* 0x0000000000507947 */ /* 0x000fea0003800000 */
.L_x_2940:
[----:B------:R-:W-:Y:S01]  /*66d0*/  BAR.SYNC.DEFER_BLOCKING 0x0 ;  /* 0x0000000000007b1d */ /* 0x000fe20000010000 */
[----:B------:R-:W-:-:S13]  /*66e0*/  ISETP.NE.AND P2, PT, R32, RZ, PT ;  /* 0x000000ff2000720c */ /* 0x000fda0003f45270 */
[----:B------:R-:W-:Y:S05]  /*66f0*/  @P2 BRA `(.L_x_2944) ;  /* 0x00000000003c2947 */ /* 0x000fea0003800000 */
[----:B0-----:R-:W-:Y:S02]  /*6700*/  MOV R117, UR17 ;  /* 0x0000001100757c02 */ /* 0x001fe40008000f00 */
[----:B------:R-:W-:Y:S02]  /*6710*/  MOV R114, UR6 ;  /* 0x0000000600727c02 */ /* 0x000fe40008000f00 */
[----:B------:R-:W-:Y:S01]  /*6720*/  MOV R115, UR7 ;  /* 0x0000000700737c02 */ /* 0x000fe20008000f00 */
[----:B------:R-:W-:Y:S06]  /*6730*/  MEMBAR.ALL.GPU ;  /* 0x0000000000007992 */ /* 0x000fec000000a000 */
[----:B------:R-:W-:-:S00]  /*6740*/  ERRBAR ;  /* 0x00000000000079ab */ /* 0x000fc00000000000 */
[----:B------:R-:W-:Y:S06]  /*6750*/  CGAERRBAR ;  /* 0x00000000000075ab */ /* 0x000fec0000000000 */
[----:B------:R0:W5:Y:S02]  /*6760*/  ATOM.E.ADD.STRONG.GPU PT, R116, desc[UR14][R114.64], R117 ;  /* 0x000000757274798a */ /* 0x00016400081ee1ce */
.L_x_2945:
        /* <DEDUP_REMOVED lines=8> */
.L_x_2944:
[----:B------:R-:W-:Y:S05]  /*67f0*/  WARPSYNC.ALL ;  /* 0x0000000000007948 */ /* 0x000fea0003800000 */
[----:B------:R-:W-:Y:S06]  /*6800*/  BAR.SYNC.DEFER_BLOCKING 0x0 ;  /* 0x0000000000007b1d */ /* 0x000fec0000010000 */
.L_x_2943:
[----:B------:R-:W-:Y:S01]  /*6810*/  VOTEU.ALL UP0, P0 ;  /* 0x00000000003f7886 */ /* 0x000fe20000000000 */
[----:B0-----:R-:W0:Y:S01]  /*6820*/  @!P0 LDC.64 R114, c[0x0][0x260] ;  /* 0x00009800ff728b82 */ /* 0x001e220000000a00 */
[----:B------:R-:W-:Y:S02]  /*6830*/  HADD2.F32 R123, -RZ, R55.H0_H0 ;  /* 0x20000037ff7b7230 */ /* 0x000fe40000004100 */
[----:B------:R-:W-:Y:S01]  /*6840*/  HADD2.F32 R129, -RZ, R52.H0_H0 ;  /* 0x20000034ff817230 */ /* 0x000fe20000004100 */
[----:B------:R-:W-:-:S04]  /*6850*/  @!UP0 ULDC UR5, c[0x0][0x10] ;  /* 0x0000040000058ab9 */ /* 0x000fc80000000800 */
[----:B------:R-:W1:Y:S01]  /*6860*/  S2UR UR13, SR_CgaCtaId ;  /* 0x00000000000d79c3 */ /* 0x000e620000008800 */
[----:B------:R-:W-:Y:S01]  /*6870*/  @!UP0 UIMAD UR5, UR5, UR4, UR10 ;  /* 0x00000004050582a4 */ /* 0x000fe2000f8e020a */
[----:B------:R-:W-:Y:S01]  /*6880*/  @!P1 LOP3.LUT R157, R22, 0xfffffff8, RZ, 0xc0, !PT ;  /* 0xfffffff8169d9812 */ /* 0x000fe200078ec0ff */
[----:B------:R-:W-:Y:S01]  /*6890*/  HADD2.F32 R159, -RZ, R53.H0_H0 ;  /* 0x20000035ff9f7230 */ /* 0x000fe20000004100 */
[----:B------:R-:W-:Y:S01]  /*68a0*/  USHF.L.U32 UR8, UR8, 0x1, URZ ;  /* 0x0000000108087899 */ /* 0x000fe2000800063f */
[----:B------:R-:W-:Y:S02]  /*68b0*/  ULDC.64 UR22, c[0x0][0x210] ;  /* 0x0000840000167ab9 */ /* 0x000fe40000000a00 */
[----:B------:R-:W-:-:S04]  /*68c0*/  MOV R117, UR5 ;  /* 0x0000000500757c02 */ /* 0x000fc80008000f00 */
[----:B------:R-:W-:-:S04]  /*68d0*/  @!P0 LEA R116, R117, R20, 0x3 ;  /* 0x0000001475748211 */ /* 0x000fc800078e18ff */
[----:B------:R-:W-:-:S04]  /*68e0*/  @!P0 IADD3 R116, R21, R116, RZ ;  /* 0x0000007415748210 */ /* 0x000fc80007ffe0ff */
[----:B------:R-:W-:-:S05]  /*68f0*/  @!P0 SHF.L.U32 R117, R116, 0x1, RZ ;  /* 0x0000000174758819 */ /* 0x000fca00000006ff */
[----:B0-----:R-:W-:-:S06]  /*6900*/  @!P0 IMAD.WIDE.U32 R114, R117, 0x4, R114 ;  /* 0x0000000475728825 */ /* 0x001fcc00078e0072 */
[----:B------:R-:W2:Y:S01]  /*6910*/  @!P0 LDG.E.64 R114, desc[UR14][R114.64] ;  /* 0x0000000e72728981 */ /* 0x000ea2000c1e1b00 */
[----:B------:R-:W-:Y:S01]  /*6920*/  CS2R R116, SRZ ;  /* 0x0000000000747805 */ /* 0x000fe2000001ff00 */
[----:B------:R-:W-:Y:S02]  /*6930*/  HADD2.F32 R55, -RZ, R55.H1_H1 ;  /* 0x30000037ff377230 */ /* 0x000fe40000004100 */
[----:B------:R-:W-:Y:S01]  /*6940*/  FADD.FTZ R128, -R60, R129 ;  /* 0x000000813c807221 */ /* 0x000fe20000010100 */
[----:B------:R-:W-:Y:S01]  /*6950*/  HADD2.F32 R129, -RZ, R52.H1_H1 ;  /* 0x30000034ff817230 */ /* 0x000fe20000004100 */
[----:B------:R-:W-:Y:S01]  /*6960*/  UMOV UR5, 0x400 ;  /* 0x0000040000057882 */ /* 0x000fe20000000000 */
[----:B------:R-:W-:Y:S01]  /*6970*/  ULOP3.LUT UR8, UR8, 0xe, URZ, 0xc0, !UPT ;  /* 0x0000000e08087892 */ /* 0x000fe2000f8ec03f */
[----:B------:R-:W-:Y:S01]  /*6980*/  FMUL.FTZ R52, R29, R128 ;  /* 0x000000801d347220 */ /* 0x000fe20000410000 */
[----:B------:R-:W-:Y:S02]  /*6990*/  UIADD3 UR5, UR5, 0x3480, URZ ;  /* 0x0000348005057890 */ /* 0x000fe4000fffe03f */
[----:B------:R-:W-:-:S02]  /*69a0*/  UISETP.GE.U32.AND UP0, UPT, UR11, UR18, UPT ;  /* 0x000000120b00728c */ /* 0x000fc4000bf06070 */
[----:B-1----:R-:W-:Y:S01]  /*69b0*/  ULEA UR5, UR13, UR5, 0x18 ;  /* 0x000000050d057291 */ /* 0x002fe2000f8ec03f */
[----:B------:R-:W-:Y:S01]  /*69c0*/  IADD3 R9, R9, -UR8, RZ ;  /* 0x8000000809097c10 */ /* 0x000fe2000fffe0ff */
[----:B------:R-:W-:Y:S02]  /*69d0*/  UISETP.GE.AND.EX UP0, UPT, UR12, UR9, UPT, UP0 ;  /* 0x000000090c00728c */ /* 0x000fe4000bf06300 */
[----:B------:R-:W-:Y:S01]  /*69e0*/  ULOP3.LUT UR4, UR4, 0x1, URZ, 0x3c, !UPT ;  /* 0x0000000104047892 */ /* 0x000fe2000f8e3c3f */
[----:B------:R-:W-:Y:S01]  /*69f0*/  UMOV UR8, UR11 ;  /* 0x0000000b00087c82 */ /* 0x000fe20008000000 */
[----:B--2---:R-:W-:Y:S01]  /*6a00*/  @!P0 FADD.FTZ R117, RZ, R114 ;  /* 0x00000072ff758221 */ /* 0x004fe20000010000 */
[----:B------:R-:W-:Y:S01]  /*6a10*/  @!P0 FADD.FTZ R116, RZ, R115 ;  /* 0x00000073ff748221 */ /* 0x000fe20000010000 */
[----:B------:R-:W-:-:S03]  /*6a20*/  HADD2.F32 R115, -RZ, R54.H0_H0 ;  /* 0x20000036ff737230 */ /* 0x000fc60000004100 */
[----:B------:R-:W0:Y:S02]  /*6a30*/  SHFL.BFLY PT, R118, R117, 0x2, 0x1f ;  /* 0x0c401f0075767f89 */ /* 0x000e2400000e0000 */
[----:B------:R-:W-:Y:S01]  /*6a40*/  FADD.FTZ R114, -R60, R115 ;  /* 0x000000733c727221 */ /* 0x000fe20000010100 */
[--C-:B------:R-:W-:Y:S01]  /*6a50*/  HADD2.F32 R115, -RZ, R56.reuse.H0_H0 ;  /* 0x20000038ff737230 */ /* 0x100fe20000004100 */
[----:B------:R-:W1:Y:S01]  /*6a60*/  SHFL.BFLY PT, R119, R116, 0x2, 0x1f ;  /* 0x0c401f0074777f89 */ /* 0x000e6200000e0000 */
[----:B------:R-:W-:Y:S02]  /*6a70*/  HADD2.F32 R56, -RZ, R56.H1_H1 ;  /* 0x30000038ff387230 */ /* 0x000fe40000004100 */
[----:B------:R-:W-:Y:S01]  /*6a80*/  FMUL.FTZ R114, R29, R114 ;  /* 0x000000721d727220 */ /* 0x000fe20000410000 */
[----:B0-----:R-:W-:Y:S01]  /*6a90*/  FADD.FTZ R118, R118, R117 ;  /* 0x0000007576767221 */ /* 0x001fe20000010000 */
[--C-:B------:R-:W-:Y:S02]  /*6aa0*/  HADD2.F32 R117, -RZ, R59.reuse.H0_H0 ;  /* 0x2000003bff757230 */ /* 0x100fe40000004100 */
[----:B------:R-:W-:-:S02]  /*6ab0*/  HADD2.F32 R59, -RZ, R59.H1_H1 ;  /* 0x3000003bff3b7230 */ /* 0x000fc40000004100 */
[----:B-1----:R-:W-:Y:S01]  /*6ac0*/  FADD.FTZ R119, R119, R116 ;  /* 0x0000007477777221 */ /* 0x002fe20000010000 */
[----:B------:R-:W0:Y:S01]  /*6ad0*/  SHFL.BFLY PT, R121, R118, 0x1, 0x1f ;  /* 0x0c201f0076797f89 */ /* 0x000e2200000e0000 */
[----:B------:R-:W-:-:S03]  /*6ae0*/  HADD2.F32 R116, -RZ, R58.H0_H0 ;  /* 0x2000003aff747230 */ /* 0x000fc60000004100 */
[----:B------:R-:W1:Y:S02]  /*6af0*/  SHFL.BFLY PT, R126, R119, 0x1, 0x1f ;  /* 0x0c201f00777e7f89 */ /* 0x000e6400000e0000 */
[--C-:B------:R-:W-:Y:S01]  /*6b00*/  FFMA.FTZ R124, R114, R116, R115.reuse ;  /* 0x00000074727c7223 */ /* 0x100fe20000010073 */
[----:B------:R-:W-:-:S03]  /*6b10*/  FFMA.FTZ R128, R116, R52, R115 ;  /* 0x0000003474807223 */ /* 0x000fc60000010073 */
[----:B------:R-:W-:Y:S01]  /*6b20*/  FMUL.FTZ R155, R124, -1.4426950216293334961 ;  /* 0xbfb8aa3b7c9b7820 */ /* 0x000fe20000410000 */
[----:B------:R-:W-:-:S05]  /*6b30*/  FMUL.FTZ R153, R128, -1.4426950216293334961 ;  /* 0xbfb8aa3b80997820 */ /* 0x000fca0000410000 */
[----:B------:R-:W2:Y:S01]  /*6b40*/  MUFU.EX2 R155, R155 ;  /* 0x0000009b009b7308 */ /* 0x000ea20000000800 */
[----:B0-----:R-:W-:Y:S01]  /*6b50*/  FADD.FTZ R120, R118, R121 ;  /* 0x0000007976787221 */ /* 0x001fe20000010000 */
[----:B------:R-:W-:-:S06]  /*6b60*/  HADD2.F32 R121, -RZ, R54.H1_H1 ;  /* 0x30000036ff797230 */ /* 0x000fcc0000004100 */
[----:B------:R-:W0:Y:S01]  /*6b70*/  MUFU.EX2 R153, R153 ;  /* 0x0000009900997308 */ /* 0x000e220000000800 */
[--C-:B------:R-:W-:Y:S02]  /*6b80*/  HADD2.F32 R118, -RZ, R57.reuse.H1_H1 ;  /* 0x30000039ff767230 */ /* 0x100fe40000004100 */
[----:B-1----:R-:W-:Y:S01]  /*6b90*/  FADD.FTZ R126, R119, R126 ;  /* 0x0000007e777e7221 */ /* 0x002fe20000010000 */
[----:B------:R-:W-:Y:S02]  /*6ba0*/  HADD2.F32 R119, -RZ, R58.H1_H1 ;  /* 0x3000003aff777230 */ /* 0x000fe40000004100 */
[C---:B------:R-:W-:Y:S01]  /*6bb0*/  FADD.FTZ R54, -R60.reuse, R121 ;  /* 0x000000793c367221 */ /* 0x040fe20000010100 */
[----:B------:R-:W-:Y:S02]  /*6bc0*/  HADD2.F32 R58, -RZ, R57.H0_H0 ;  /* 0x20000039ff3a7230 */ /* 0x000fe40000004100 */
[----:B--2---:R-:W-:Y:S01]  /*6bd0*/  FADD.FTZ R155, R155, 1 ;  /* 0x3f8000009b9b7421 */ /* 0x004fe20000010000 */
[----:B------:R-:W-:Y:S01]  /*6be0*/  FMUL.FTZ R121, R29, R54 ;  /* 0x000000361d797220 */ /* 0x000fe20000410000 */
[----:B------:R-:W-:-:S03]  /*6bf0*/  FADD.FTZ R54, -R60, R123 ;  /* 0x0000007b3c367221 */ /* 0x000fc60000010100 */
[----:B------:R-:W-:Y:S01]  /*6c00*/  FFMA.FTZ R127, R121, R119, R56 ;  /* 0x00000077797f7223 */ /* 0x000fe20000010038 */
[----:B------:R-:W-:Y:S01]  /*6c10*/  FMUL.FTZ R57, R29, R54 ;  /* 0x000000361d397220 */ /* 0x000fe20000410000 */
[----:B------:R-:W-:Y:S01]  /*6c20*/  FADD.FTZ R54, -R60, R55 ;  /* 0x000000373c367221 */ /* 0x000fe20000010100 */
[----:B------:R-:W-:Y:S01]  /*6c30*/  MUFU.RCP R155, R155 ;  /* 0x0000009b009b7308 */ /* 0x000fe20000001000 */
[----:B------:R-:W-:Y:S01]  /*6c40*/  FMUL.FTZ R154, R127, -1.4426950216293334961 ;  /* 0xbfb8aa3b7f9a7820 */ /* 0x000fe20000410000 */
[----:B------:R-:W-:Y:S01]  /*6c50*/  FFMA.FTZ R125, R57, R117, R58 ;  /* 0x00000075397d7223 */ /* 0x000fe2000001003a */
[----:B------:R-:W-:Y:S01]  /*6c60*/  FMUL.FTZ R123, R29, R54 ;  /* 0x000000361d7b7220 */ /* 0x000fe20000410000 */
[----:B------:R-:W-:Y:S01]  /*6c70*/  @!P1 FMUL.FTZ R54, R120, 2.4414062863797880709e-05 ;  /* 0x37cccccd78369820 */ /* 0x000fe20000410000 */
[----:B------:R-:W-:Y:S01]  /*6c80*/  FADD.FTZ R120, -R60, R129 ;  /* 0x000000813c787221 */ /* 0x000fe20000010100 */
[----:B------:R-:W-:Y:S01]  /*6c90*/  FMUL.FTZ R152, R125, -1.4426950216293334961 ;  /* 0xbfb8aa3b7d987820 */ /* 0x000fe20000410000 */
[----:B------:R-:W-:Y:S01]  /*6ca0*/  FFMA.FTZ R122, R123, R59, R118 ;  /* 0x0000003b7b7a7223 */ /* 0x000fe20000010076 */
[----:B------:R-:W1:Y:S01]  /*6cb0*/  MUFU.EX2 R154, R154 ;  /* 0x0000009a009a7308 */ /* 0x000e620000000800 */
[----:B------:R-:W-:Y:S01]  /*6cc0*/  FMUL.FTZ R120, R29, R120 ;  /* 0x000000781d787220 */ /* 0x000fe20000410000 */
[----:B------:R-:W-:Y:S01]  /*6cd0*/  @!P1 FMUL.FTZ R55, R126, 2.4414062863797880709e-05 ;  /* 0x37cccccd7e379820 */ /* 0x000fe20000410000 */
[----:B------:R-:W-:Y:S01]  /*6ce0*/  FMUL.FTZ R156, R122, -1.4426950216293334961 ;  /* 0xbfb8aa3b7a9c7820 */ /* 0x000fe20000410000 */
[----:B0-----:R-:W-:Y:S01]  /*6cf0*/  FADD.FTZ R153, R153, 1 ;  /* 0x3f80000099997421 */ /* 0x001fe20000010000 */
[----:B------:R-:W-:-:S02]  /*6d00*/  FFMA.FTZ R129, R119, R120, R56 ;  /* 0x0000007877817223 */ /* 0x000fc40000010038 */
[----:B------:R0:W-:Y:S01]  /*6d10*/  @!P1 STS.64 [R157+UR5], R54 ;  /* 0x000000369d009988 */ /* 0x0001e20008000a05 */
[----:B------:R-:W2:Y:S01]  /*6d20*/  MUFU.EX2 R152, R152 ;  /* 0x0000009800987308 */ /* 0x000ea20000000800 */
[----:B------:R-:W-:-:S07]  /*6d30*/  FMUL.FTZ R149, R129, -1.4426950216293334961 ;  /* 0xbfb8aa3b81957820 */ /* 0x000fce0000410000 */
[----:B------:R-:W3:Y:S01]  /*6d40*/  MUFU.EX2 R156, R156 ;  /* 0x0000009c009c7308 */ /* 0x000ee20000000800 */
[----:B-1----:R-:W-:Y:S01]  /*6d50*/  FADD.FTZ R154, R154, 1 ;  /* 0x3f8000009a9a7421 */ /* 0x002fe20000010000 */
[----:B0-----:R-:W-:Y:S01]  /*6d60*/  FADD.FTZ R54, -R60, R159 ;  /* 0x0000009f3c367221 */ /* 0x001fe20000010100 */
[----:B------:R-:W-:-:S03]  /*6d70*/  FADD.FTZ R157, -R155, 1 ;  /* 0x3f8000009b9d7421 */ /* 0x000fc60000010100 */
[----:B------:R-:W-:Y:S02]  /*6d80*/  FMUL.FTZ R54, R29, R54 ;  /* 0x000000361d367220 */ /* 0x000fe40000410000 */
[----:B------:R-:W0:Y:S01]  /*6d90*/  MUFU.EX2 R149, R149 ;  /* 0x0000009500957308 */ /* 0x000e220000000800 */
[----:B--2---:R-:W-:Y:S01]  /*6da0*/  FADD.FTZ R158, R152, 1 ;  /* 0x3f800000989e7421 */ /* 0x004fe20000010000 */
[----:B------:R-:W-:Y:S01]  /*6db0*/  FFMA.FTZ R124, R124, R157, 1 ;  /* 0x3f8000007c7c7423 */ /* 0x000fe2000001009d */
[----:B------:R-:W-:-:S03]  /*6dc0*/  FFMA.FTZ R126, R117, R54, R58 ;  /* 0x00000036757e7223 */ /* 0x000fc6000001003a */
[----:B------:R-:W-:Y:S01]  /*6dd0*/  FMUL.FTZ R161, R155, R124 ;  /* 0x0000007c9ba17220 */ /* 0x000fe20000410000 */
[----:B------:R-:W-:Y:S01]  /*6de0*/  FMUL.FTZ R55, R126, -1.4426950216293334961 ;  /* 0xbfb8aa3b7e377820 */ /* 0x000fe20000410000 */
[----:B------:R-:W1:Y:S01]  /*6df0*/  MUFU.RCP R160, R154 ;  /* 0x0000009a00a07308 */ /* 0x000e620000001000 */
[----:B---3--:R-:W-:-:S07]  /*6e00*/  FADD.FTZ R156, R156, 1 ;  /* 0x3f8000009c9c7421 */ /* 0x008fce0000010000 */
[----:B------:R-:W2:Y:S01]  /*6e10*/  MUFU.RCP R158, R158 ;  /* 0x0000009e009e7308 */ /* 0x000ea20000001000 */
[----:B0-----:R-:W-:-:S07]  /*6e20*/  FADD.FTZ R149, R149, 1 ;  /* 0x3f80000095957421 */ /* 0x001fce0000010000 */
[----:B------:R-:W0:Y:S01]  /*6e30*/  MUFU.RCP R124, R156 ;  /* 0x0000009c007c7308 */ /* 0x000e220000001000 */
[----:B-1----:R-:W-:-:S04]  /*6e40*/  FADD.FTZ R152, -R160, 1 ;  /* 0x3f800000a0987421 */ /* 0x002fc80000010100 */
[----:B------:R-:W-:-:S03]  /*6e50*/  FFMA.FTZ R127, R127, R152, 1 ;  /* 0x3f8000007f7f7423 */ /* 0x000fc60000010098 */
[----:B------:R-:W1:Y:S01]  /*6e60*/  MUFU.EX2 R55, R55 ;  /* 0x0000003700377308 */ /* 0x000e620000000800 */
[----:B------:R-:W-:Y:S01]  /*6e70*/  FMUL.FTZ R160, R160, R127 ;  /* 0x0000007fa0a07220 */ /* 0x000fe20000410000 */
[----:B--2---:R-:W-:-:S04]  /*6e80*/  FADD.FTZ R152, -R158, 1 ;  /* 0x3f8000009e987421 */ /* 0x004fc80000010100 */
[----:B------:R-:W-:Y:S02]  /*6e90*/  FFMA.FTZ R125, R125, R152, 1 ;  /* 0x3f8000007d7d7423 */ /* 0x000fe40000010098 */
[----:B------:R-:W2:Y:S02]  /*6ea0*/  MUFU.RCP R149, R149 ;  /* 0x0000009500957308 */ /* 0x000ea40000001000 */
[----:B------:R-:W-:Y:S01]  /*6eb0*/  FMUL.FTZ R158, R158, R125 ;  /* 0x0000007d9e9e7220 */ /* 0x000fe20000410000 */
[----:B0-----:R-:W-:-:S04]  /*6ec0*/  FADD.FTZ R125, -R124, 1 ;  /* 0x3f8000007c7d7421 */ /* 0x001fc80000010100 */
[----:B------:R-:W-:Y:S01]  /*6ed0*/  FFMA.FTZ R125, R122, R125, 1 ;  /* 0x3f8000007a7d7423 */ /* 0x000fe2000001007d */
[----:B------:R-:W0:Y:S01]  /*6ee0*/  MUFU.RCP R127, R153 ;  /* 0x00000099007f7308 */ /* 0x000e220000001000 */
[----:B-1----:R-:W-:Y:S02]  /*6ef0*/  FADD.FTZ R155, R55, 1 ;  /* 0x3f800000379b7421 */ /* 0x002fe40000010000 */
[----:B------:R-:W-:-:S05]  /*6f00*/  FMUL.FTZ R125, R124, R125 ;  /* 0x0000007d7c7d7220 */ /* 0x000fca0000410000 */
[----:B------:R-:W1:Y:S01]  /*6f10*/  MUFU.RCP R155, R155 ;  /* 0x0000009b009b7308 */ /* 0x000e620000001000 */
[----:B--2---:R-:W-:-:S04]  /*6f20*/  FADD.FTZ R122, -R149, 1 ;  /* 0x3f800000957a7421 */ /* 0x004fc80000010100 */
[----:B------:R-:W-:Y:S01]  /*6f30*/  FFMA.FTZ R122, R129, R122, 1 ;  /* 0x3f800000817a7423 */ /* 0x000fe2000001007a */
[----:B------:R-:W-:Y:S02]  /*6f40*/  HADD2.F32 R129, -RZ, R53.H1_H1 ;  /* 0x30000035ff817230 */ /* 0x000fe40000004100 */
[----:B0-----:R-:W-:-:S04]  /*6f50*/  FADD.FTZ R55, -R127, 1 ;  /* 0x3f8000007f377421 */ /* 0x001fc80000010100 */
[----:B------:R-:W-:Y:S01]  /*6f60*/  FFMA.FTZ R128, R128, R55, 1 ;  /* 0x3f80000080807423 */ /* 0x000fe20000010037 */
[----:B------:R-:W-:Y:S01]  /*6f70*/  FMUL.FTZ R55, R149, R122 ;  /* 0x0000007a95377220 */ /* 0x000fe20000410000 */
[C---:B------:R-:W-:Y:S01]  /*6f80*/  FADD.FTZ R122, -R60.reuse, R129 ;  /* 0x000000813c7a7221 */ /* 0x040fe20000010100 */
[--C-:B------:R-:W-:Y:S02]  /*6f90*/  HADD2.F32 R129, -RZ, R48.reuse.H0_H0 ;  /* 0x20000030ff817230 */ /* 0x100fe40000004100 */
[----:B------:R-:W-:Y:S01]  /*6fa0*/  FMUL.FTZ R53, R127, R128 ;  /* 0x000000807f357220 */ /* 0x000fe20000410000 */
[----:B------:R-:W-:Y:S02]  /*6fb0*/  HADD2.F32 R149, -RZ, R48.H1_H1 ;  /* 0x30000030ff957230 */ /* 0x000fe40000004100 */
[----:B------:R-:W-:Y:S01]  /*6fc0*/  FMUL.FTZ R122, R29, R122 ;  /* 0x0000007a1d7a7220 */ /* 0x000fe20000410000 */
[----:B-1----:R-:W-:Y:S01]  /*6fd0*/  FADD.FTZ R127, -R155, 1 ;  /* 0x3f8000009b7f7421 */ /* 0x002fe20000010100 */
[----:B------:R-:W-:Y:S01]  /*6fe0*/  FADD.FTZ R48, -R60, R129 ;  /* 0x000000813c307221 */ /* 0x000fe20000010100 */
[----:B------:R-:W-:-:S02]  /*6ff0*/  HADD2.F32 R129, -RZ, R49.H0_H0 ;  /* 0x20000031ff817230 */ /* 0x000fc40000004100 */
[----:B------:R-:W-:Y:S01]  /*7000*/  FFMA.FTZ R153, R59, R122, R118 ;  /* 0x0000007a3b997223 */ /* 0x000fe20000010076 */
[----:B------:R-:W-:Y:S01]  /*7010*/  FADD.FTZ R124, -R60, R149 ;  /* 0x000000953c7c7221 */ /* 0x000fe20000010100 */
[----:B------:R-:W-:Y:S01]  /*7020*/  FMUL.FTZ R48, R29, R48 ;  /* 0x000000301d307220 */ /* 0x000fe20000410000 */
[----:B------:R-:W-:Y:S01]  /*7030*/  FFMA.FTZ R162, R126, R127, 1 ;  /* 0x3f8000007ea27423 */ /* 0x000fe2000001007f */
[----:B------:R-:W-:Y:S01]  /*7040*/  FMUL.FTZ R156, R153, -1.4426950216293334961 ;  /* 0xbfb8aa3b999c7820 */ /* 0x000fe20000410000 */
[----:B------:R-:W-:Y:S01]  /*7050*/  FMUL.FTZ R124, R29, R124 ;  /* 0x0000007c1d7c7220 */ /* 0x000fe20000410000 */
[----:B------:R-:W-:Y:S01]  /*7060*/  FFMA.FTZ R127, R116, R48, R115 ;  /* 0x00000030747f7223 */ /* 0x000fe20000010073 */
[----:B------:R-:W-:Y:S01]  /*7070*/  FADD.FTZ R126, -R60, R129 ;  /* 0x000000813c7e7221 */ /* 0x000fe20000010100 */
[----:B------:R-:W-:Y:S02]  /*7080*/  HADD2.F32 R49, -RZ, R49.H1_H1 ;  /* 0x30000031ff317230 */ /* 0x000fe40000004100 */
[----:B------:R-:W-:Y:S01]  /*7090*/  FFMA.FTZ R152, R119, R124, R56 ;  /* 0x0000007c77987223 */ /* 0x000fe20000010038 */
[----:B------:R-:W-:Y:S01]  /*70a0*/  FMUL.FTZ R149, R127, -1.4426950216293334961 ;  /* 0xbfb8aa3b7f957820 */ /* 0x000fe20000410000 */
[----:B------:R-:W0:Y:S01]  /*70b0*/  MUFU.EX2 R156, R156 ;  /* 0x0000009c009c7308 */ /* 0x000e220000000800 */
[----:B------:R-:W-:Y:S01]  /*70c0*/  FMUL.FTZ R126, R29, R126 ;  /* 0x0000007e1d7e7220 */ /* 0x000fe20000410000 */
[----:B------:R-:W-:Y:S01]  /*70d0*/  FMUL.FTZ R129, R152, -1.4426950216293334961 ;  /* 0xbfb8aa3b98817820 */ /* 0x000fe20000410000 */
[----:B------:R-:W-:Y:S01]  /*70e0*/  FADD.FTZ R128, -R60, R49 ;  /* 0x000000313c807221 */ /* 0x000fe20000010100 */
[----:B------:R-:W-:Y:S01]  /*70f0*/  FMUL.FTZ R155, R155, R162 ;  /* 0x000000a29b9b7220 */ /* 0x000fe20000410000 */
[----:B------:R-:W-:-:S02]  /*7100*/  FFMA.FTZ R154, R117, R126, R58 ;  /* 0x0000007e759a7223 */ /* 0x000fc4000001003a */
[----:B------:R-:W-:Y:S01]  /*7110*/  FMUL.FTZ R128, R29, R128 ;  /* 0x000000801d807220 */ /* 0x000fe20000410000 */
[----:B------:R-:W1:Y:S01]  /*7120*/  MUFU.EX2 R149, R149 ;  /* 0x0000009500957308 */ /* 0x000e620000000800 */
[----:B------:R-:W-:Y:S02]  /*7130*/  FMUL.FTZ R159, R154, -1.4426950216293334961 ;  /* 0xbfb8aa3b9a9f7820 */ /* 0x000fe40000410000 */
[----:B------:R-:W-:-:S04]  /*7140*/  FFMA.FTZ R49, R59, R128, R118 ;  /* 0x000000803b317223 */ /* 0x000fc80000010076 */
[----:B------:R-:W-:Y:S01]  /*7150*/  FMUL.FTZ R157, R49, -1.4426950216293334961 ;  /* 0xbfb8aa3b319d7820 */ /* 0x000fe20000410000 */
[----:B------:R-:W2:Y:S01]  /*7160*/  MUFU.EX2 R129, R129 ;  /* 0x0000008100817308 */ /* 0x000ea20000000800 */
[----:B0-----:R-:W-:-:S07]  /*7170*/  FADD.FTZ R156, R156, 1 ;  /* 0x3f8000009c9c7421 */ /* 0x001fce0000010000 */
[----:B------:R-:W0:Y:S01]  /*7180*/  MUFU.EX2 R159, R159 ;  /* 0x0000009f009f7308 */ /* 0x000e220000000800 */
[----:B-1----:R-:W-:-:S07]  /*7190*/  FADD.FTZ R149, R149, 1 ;  /* 0x3f80000095957421 */ /* 0x002fce0000010000 */
[----:B------:R-:W1:Y:S01]  /*71a0*/  MUFU.RCP R156, R156 ;  /* 0x0000009c009c7308 */ /* 0x000e620000001000 */
[----:B--2---:R-:W-:-:S07]  /*71b0*/  FADD.FTZ R129, R129, 1 ;  /* 0x3f80000081817421 */ /* 0x004fce0000010000 */
[----:B------:R-:W2:Y:S01]  /*71c0*/  MUFU.RCP R149, R149 ;  /* 0x0000009500957308 */ /* 0x000ea20000001000 */
[----:B0-----:R-:W-:-:S07]  /*71d0*/  FADD.FTZ R163, R159, 1 ;  /* 0x3f8000009fa37421 */ /* 0x001fce0000010000 */
[----:B------:R-:W0:Y:S01]  /*71e0*/  MUFU.RCP R129, R129 ;  /* 0x0000008100817308 */ /* 0x000e220000001000 */
[----:B-1----:R-:W-:-:S04]  /*71f0*/  FADD.FTZ R162, -R156, 1 ;  /* 0x3f8000009ca27421 */ /* 0x002fc80000010100 */
[----:B------:R-:W-:-:S03]  /*7200*/  FFMA.FTZ R153, R153, R162, 1 ;  /* 0x3f80000099997423 */ /* 0x000fc600000100a2 */
[----:B------:R-:W1:Y:S01]  /*7210*/  MUFU.EX2 R157, R157 ;  /* 0x0000009d009d7308 */ /* 0x000e620000000800 */
[----:B--2---:R-:W-:-:S04]  /*7220*/  FADD.FTZ R162, -R149, 1 ;  /* 0x3f80000095a27421 */ /* 0x004fc80000010100 */
[----:B------:R-:W-:-:S03]  /*7230*/  FFMA.FTZ R162, R127, R162, 1 ;  /* 0x3f8000007fa27423 */ /* 0x000fc600000100a2 */
[----:B------:R2:W3:Y:S01]  /*7240*/  MUFU.RCP R159, R163 ;  /* 0x000000a3009f7308 */ /* 0x0004e20000001000 */
[----:B0-----:R-:W-:Y:S01]  /*7250*/  FADD.FTZ R127, -R129, 1 ;  /* 0x3f800000817f7421 */ /* 0x001fe20000010100 */
[----:B------:R-:W-:-:S03]  /*7260*/  FMUL.FTZ R149, R149, R162 ;  /* 0x000000a295957220 */ /* 0x000fc60000410000 */
[----:B------:R-:W-:Y:S01]  /*7270*/  FFMA.FTZ R164, R152, R127, 1 ;  /* 0x3f80000098a47423 */ /* 0x000fe2000001007f */
[----:B-1----:R-:W-:Y:S01]  /*7280*/  FADD.FTZ R157, R157, 1 ;  /* 0x3f8000009d9d7421 */ /* 0x002fe20000010000 */
[----:B--2---:R-:W-:Y:S02]  /*7290*/  HADD2.F32 R163, -RZ, R46.H1_H1 ;  /* 0x3000002effa37230 */ /* 0x004fe40000004100 */
[----:B------:R-:W-:Y:S01]  /*72a0*/  FMUL.FTZ R129, R129, R164 ;  /* 0x000000a481817220 */ /* 0x000fe20000410000 */
[----:B------:R-:W0:Y:S01]  /*72b0*/  MUFU.RCP R152, R157 ;  /* 0x0000009d00987308 */ /* 0x000e220000001000 */
[----:B---3--:R-:W-:-:S04]  /*72c0*/  FADD.FTZ R127, -R159, 1 ;  /* 0x3f8000009f7f7421 */ /* 0x008fc80000010100 */
[----:B------:R-:W-:Y:S01]  /*72d0*/  FFMA.FTZ R154, R154, R127, 1 ;  /* 0x3f8000009a9a7423 */ /* 0x000fe2000001007f */
[----:B------:R-:W-:-:S03]  /*72e0*/  FMUL.FTZ R127, R156, R153 ;  /* 0x000000999c7f7220 */ /* 0x000fc60000410000 */
[----:B------:R-:W-:Y:S01]  /*72f0*/  FMUL.FTZ R153, R159, R154 ;  /* 0x0000009a9f997220 */ /* 0x000fe20000410000 */
[----:B------:R-:W-:Y:S02]  /*7300*/  HADD2.F32 R159, -RZ, R46.H0_H0 ;  /* 0x2000002eff9f7230 */ /* 0x000fe40000004100 */
[----:B0-----:R-:W-:-:S03]  /*7310*/  FADD.FTZ R154, -R152, 1 ;  /* 0x3f800000989a7421 */ /* 0x001fc60000010100 */
[----:B------:R-:W-:Y:S01]  /*7320*/  FADD.FTZ R156, -R60, R159 ;  /* 0x0000009f3c9c7221 */ /* 0x000fe20000010100 */
[----:B------:R-:W-:-:S03]  /*7330*/  FFMA.FTZ R159, R49, R154, 1 ;  /* 0x3f800000319f7423 */ /* 0x000fc6000001009a */
[C---:B------:R-:W-:Y:S01]  /*7340*/  FMUL.FTZ R46, R29.reuse, R156 ;  /* 0x0000009c1d2e7220 */ /* 0x040fe20000410000 */
[----:B------:R-:W-:Y:S01]  /*7350*/  FADD.FTZ R154, -R60, R163 ;  /* 0x000000a33c9a7221 */ /* 0x000fe20000010100 */
[----:B------:R-:W-:Y:S02]  /*7360*/  FMUL.FTZ R159, R152, R159 ;  /* 0x0000009f989f7220 */ /* 0x000fe40000410000 */
[----:B------:R-:W-:Y:S01]  /*7370*/  FFMA.FTZ R49, R116, R46, R115 ;  /* 0x0000002e74317223 */ /* 0x000fe20000010073 */
[----:B------:R-:W-:-:S03]  /*7380*/  FMUL.FTZ R154, R29, R154 ;  /* 0x0000009a1d9a7220 */ /* 0x000fc60000410000 */
[----:B------:R-:W-:Y:S01]  /*7390*/  FMUL.FTZ R163, R49, -1.4426950216293334961 ;  /* 0xbfb8aa3b31a37820 */ /* 0x000fe20000410000 */
[----:B------:R-:W-:-:S04]  /*73a0*/  FFMA.FTZ R156, R119, R154, R56 ;  /* 0x0000009a779c7223 */ /* 0x000fc80000010038 */
[----:B------:R-:W-:Y:S01]  /*73b0*/  FMUL.FTZ R164, R156, -1.4426950216293334961 ;  /* 0xbfb8aa3b9ca47820 */ /* 0x000fe20000410000 */
[----:B------:R-:W0:Y:S08]  /*73c0*/  MUFU.EX2 R163, R163 ;  /* 0x000000a300a37308 */ /* 0x000e300000000800 */
[----:B------:R-:W1:Y:S01]  /*73d0*/  MUFU.EX2 R164, R164 ;  /* 0x000000a400a47308 */ /* 0x000e620000000800 */
[----:B0-----:R-:W-:-:S07]  /*73e0*/  FADD.FTZ R162, R163, 1 ;  /* 0x3f800000a3a27421 */ /* 0x001fce0000010000 */
[----:B------:R-:W0:Y:S01]  /*73f0*/  MUFU.RCP R162, R162 ;  /* 0x000000a200a27308 */ /* 0x000e220000001000 */
[----:B-1----:R-:W-:-:S07]  /*7400*/  FADD.FTZ R165, R164, 1 ;  /* 0x3f800000a4a57421 */ /* 0x002fce0000010000 */
[----:B------:R1:W2:Y:S01]  /*7410*/  MUFU.RCP R157, R165 ;  /* 0x000000a5009d7308 */ /* 0x0002a20000001000 */
[----:B0-----:R-:W-:Y:S01]  /*7420*/  FADD.FTZ R152, -R162, 1 ;  /* 0x3f800000a2987421 */ /* 0x001fe20000010100 */
[----:B-1----:R-:W-:-:S03]  /*7430*/  HADD2.F32 R165, -RZ, R41.H1_H1 ;  /* 0x30000029ffa57230 */ /* 0x002fc60000004100 */
[----:B------:R-:W-:Y:S01]  /*7440*/  FFMA.FTZ R49, R49, R152, 1 ;  /* 0x3f80000031317423 */ /* 0x000fe20000010098 */
[----:B--2---:R-:W-:-:S04]  /*7450*/  FADD.FTZ R163, -R157, 1 ;  /* 0x3f8000009da37421 */ /* 0x004fc80000010100 */
[----:B------:R-:W-:Y:S01]  /*7460*/  FFMA.FTZ R152, R156, R163, 1 ;  /* 0x3f8000009c987423 */ /* 0x000fe200000100a3 */
[----:B------:R-:W-:Y:S01]  /*7470*/  FMUL.FTZ R156, R162, R49 ;  /* 0x00000031a29c7220 */ /* 0x000fe20000410000 */
[----:B------:R-:W-:Y:S02]  /*7480*/  HADD2.F32 R49, -RZ, R47.H0_H0 ;  /* 0x2000002fff317230 */ /* 0x000fe40000004100 */
[----:B------:R-:W-:Y:S01]  /*7490*/  FMUL.FTZ R157, R157, R152 ;  /* 0x000000989d9d7220 */ /* 0x000fe20000410000 */
[--C-:B------:R-:W-:Y:S02]  /*74a0*/  HADD2.F32 R162, -RZ, R50.reuse.H0_H0 ;  /* 0x20000032ffa27230 */ /* 0x100fe40000004100 */
[----:B------:R-:W-:Y:S01]  /*74b0*/  FADD.FTZ R152, -R60, R49 ;  /* 0x000000313c987221 */ /* 0x000fe20000010100 */
[----:B------:R-:W-:Y:S02]  /*74c0*/  HADD2.F32 R163, -RZ, R50.H1_H1 ;  /* 0x30000032ffa37230 */ /* 0x000fe40000004100 */
[----:B------:R-:W-:Y:S01]  /*74d0*/  FMUL.FTZ R49, R162, R161 ;  /* 0x000000a1a2317220 */ /* 0x000fe20000410000 */
[----:B------:R-:W-:-:S02]  /*74e0*/  FMUL.FTZ R152, R29, R152 ;  /* 0x000000981d987220 */ /* 0x000fc40000410000 */
[----:B------:R-:W-:Y:S01]  /*74f0*/  FMUL.FTZ R50, R163, R160 ;  /* 0x000000a0a3327220 */ /* 0x000fe20000410000 */
[----:B------:R-:W-:Y:S02]  /*7500*/  HADD2.F32 R163, -RZ, R47.H1_H1 ;  /* 0x3000002fffa37230 */ /* 0x000fe40000004100 */
[----:B------:R-:W-:Y:S01]  /*7510*/  FFMA.FTZ R162, R117, R152, R58 ;  /* 0x0000009875a27223 */ /* 0x000fe2000001003a */
[----:B------:R-:W-:-:S03]  /*7520*/  HADD2.F32 R47, -RZ, R51.H0_H0 ;  /* 0x20000033ff2f7230 */ /* 0x000fc60000004100 */
[----:B------:R-:W-:Y:S02]  /*7530*/  FMUL.FTZ R164, R162, -1.4426950216293334961 ;  /* 0xbfb8aa3ba2a47820 */ /* 0x000fe40000410000 */
[----:B------:R-:W-:Y:S01]  /*7540*/  FMUL.FTZ R47, R47, R158 ;  /* 0x0000009e2f2f7220 */ /* 0x000fe20000410000 */
[----:B------:R-:W-:-:S03]  /*7550*/  FADD.FTZ R158, -R60, R163 ;  /* 0x000000a33c9e7221 */ /* 0x000fc60000010100 */
[----:B------:R-:W0:Y:S01]  /*7560*/  MUFU.EX2 R164, R164 ;  /* 0x000000a400a47308 */ /* 0x000e220000000800 */
[----:B------:R-:W-:Y:S01]  /*7570*/  FMUL.FTZ R158, R29, R158 ;  /* 0x0000009e1d9e7220 */ /* 0x000fe20000410000 */
[----:B0-----:R-:W-:Y:S01]  /*7580*/  FADD.FTZ R161, R164, 1 ;  /* 0x3f800000a4a17421 */ /* 0x001fe20000010000 */
[----:B------:R-:W-:-:S05]  /*7590*/  HADD2.F32 R164, -RZ, R51.H1_H1 ;  /* 0x30000033ffa47230 */ /* 0x000fca0000004100 */
[----:B------:R-:W0:Y:S01]  /*75a0*/  MUFU.RCP R161, R161 ;  /* 0x000000a100a17308 */ /* 0x000e220000001000 */
[----:B------:R-:W-:Y:S01]  /*75b0*/  FMUL.FTZ R125, R164, R125 ;  /* 0x0000007da47d7220 */ /* 0x000fe20000410000 */
[--C-:B------:R-:W-:Y:S02]  /*75c0*/  HADD2.F32 R164, -RZ, R44.reuse.H0_H0 ;  /* 0x2000002cffa47230 */ /* 0x100fe40000004100 */
[----:B------:R-:W-:-:S03]  /*75d0*/  HADD2.F32 R44, -RZ, R44.H1_H1 ;  /* 0x3000002cff2c7230 */ /* 0x000fc60000004100 */
[----:B------:R-:W-:Y:S02]  /*75e0*/  FMUL.FTZ R53, R164, R53 ;  /* 0x00000035a4357220 */ /* 0x000fe40000410000 */
        /* <DEDUP_REMOVED lines=8> */
[----:B------:R-:W0:Y:S02]  /*7670*/  MUFU.RCP R162, R162 ;  /* 0x000000a200a27308 */ /* 0x000e240000001000 */
[----:B0-----:R-:W-:-:S04]  /*7680*/  FADD.FTZ R164, -R162, 1 ;  /* 0x3f800000a2a47421 */ /* 0x001fc80000010100 */
[----:B------:R-:W-:Y:S01]  /*7690*/  FFMA.FTZ R51, R161, R164, 1 ;  /* 0x3f800000a1337423 */ /* 0x000fe200000100a4 */
[--C-:B------:R-:W-:Y:S02]  /*76a0*/  HADD2.F32 R161, -RZ, R40.reuse.H0_H0 ;  /* 0x20000028ffa17230 */ /* 0x100fe40000004100 */
[--C-:B------:R-:W-:Y:S02]  /*76b0*/  HADD2.F32 R164, -RZ, R45.reuse.H1_H1 ;  /* 0x3000002dffa47230 */ /* 0x100fe40000004100 */
[----:B------:R-:W-:Y:S01]  /*76c0*/  FMUL.FTZ R51, R162, R51 ;  /* 0x00000033a2337220 */ /* 0x000fe20000410000 */
[----:B------:R-:W-:Y:S02]  /*76d0*/  HADD2.F32 R162, -RZ, R45.H0_H0 ;  /* 0x2000002dffa27230 */ /* 0x000fe40000004100 */
[----:B------:R-:W-:Y:S01]  /*76e0*/  FADD.FTZ R44, -R60, R161 ;  /* 0x000000a13c2c7221 */ /* 0x000fe20000010100 */
[----:B------:R-:W-:Y:S02]  /*76f0*/  HADD2.F32 R45, -RZ, R40.H1_H1 ;  /* 0x30000028ff2d7230 */ /* 0x000fe40000004100 */
[----:B------:R-:W-:Y:S01]  /*7700*/  FMUL.FTZ R127, R164, R127 ;  /* 0x0000007fa47f7220 */ /* 0x000fe20000410000 */
[----:B------:R-:W-:-:S02]  /*7710*/  HADD2.F32 R40, -RZ, R42.H0_H0 ;  /* 0x2000002aff287230 */ /* 0x000fc40000004100 */
[C---:B------:R-:W-:Y:S01]  /*7720*/  FMUL.FTZ R44, R29.reuse, R44 ;  /* 0x0000002c1d2c7220 */ /* 0x040fe20000410000 */
[----:B------:R-:W-:Y:S01]  /*7730*/  FMUL.FTZ R155, R162, R155 ;  /* 0x0000009ba29b7220 */ /* 0x000fe20000410000 */
[----:B------:R-:W-:Y:S02]  /*7740*/  HADD2.F32 R42, -RZ, R42.H1_H1 ;  /* 0x3000002aff2a7230 */ /* 0x000fe40000004100 */
[----:B------:R-:W-:Y:S01]  /*7750*/  FFMA.FTZ R162, R116, R44, R115 ;  /* 0x0000002c74a27223 */ /* 0x000fe20000010073 */
[----:B------:R-:W-:Y:S01]  /*7760*/  FMUL.FTZ R149, R40, R149 ;  /* 0x0000009528957220 */ /* 0x000fe20000410000 */
[----:B------:R-:W-:Y:S01]  /*7770*/  FADD.FTZ R40, -R60, R45 ;  /* 0x0000002d3c287221 */ /* 0x000fe20000010100 */
[----:B------:R-:W-:Y:S01]  /*7780*/  FMUL.FTZ R129, R42, R129 ;  /* 0x000000812a817220 */ /* 0x000fe20000410000 */
[----:B------:R-:W-:Y:S01]  /*7790*/  FMUL.FTZ R163, R162, -1.4426950216293334961 ;  /* 0xbfb8aa3ba2a37820 */ /* 0x000fe20000410000 */
[----:B------:R-:W-:Y:S02]  /*77a0*/  HADD2.F32 R42, -RZ, R43.H0_H0 ;  /* 0x2000002bff2a7230 */ /* 0x000fe40000004100 */
[----:B------:R-:W-:Y:S01]  /*77b0*/  FMUL.FTZ R40, R29, R40 ;  /* 0x000000281d287220 */ /* 0x000fe20000410000 */
[----:B------:R-:W-:-:S02]  /*77c0*/  HADD2.F32 R164, -RZ, R39.H1_H1 ;  /* 0x30000027ffa47230 */ /* 0x000fc40000004100 */
[----:B------:R-:W0:Y:S01]  /*77d0*/  MUFU.EX2 R163, R163 ;  /* 0x000000a300a37308 */ /* 0x000e220000000800 */
[----:B------:R-:W-:Y:S02]  /*77e0*/  FMUL.FTZ R153, R42, R153 ;  /* 0x000000992a997220 */ /* 0x000fe40000410000 */
[----:B------:R-:W-:Y:S01]  /*77f0*/  FMUL.FTZ R51, R164, R51 ;  /* 0x00000033a4337220 */ /* 0x000fe20000410000 */
[--C-:B------:R-:W-:Y:S02]  /*7800*/  HADD2.F32 R164, -RZ, R70.reuse.H0_H0 ;  /* 0x20000046ffa47230 */ /* 0x100fe40000004100 */
[----:B------:R-:W-:Y:S02]  /*7810*/  HADD2.F32 R70, -RZ, R70.H1_H1 ;  /* 0x30000046ff467230 */ /* 0x000fe40000004100 */
[----:B0-----:R-:W-:-:S06]  /*7820*/  FADD.FTZ R161, R163, 1 ;  /* 0x3f800000a3a17421 */ /* 0x001fcc0000010000 */
[----:B------:R-:W0:Y:S02]  /*7830*/  MUFU.RCP R161, R161 ;  /* 0x000000a100a17308 */ /* 0x000e240000001000 */
[----:B0-----:R-:W-:-:S04]  /*7840*/  FADD.FTZ R45, -R161, 1 ;  /* 0x3f800000a12d7421 */ /* 0x001fc80000010100 */
[----:B------:R-:W-:-:S04]  /*7850*/  FFMA.FTZ R162, R162, R45, 1 ;  /* 0x3f800000a2a27423 */ /* 0x000fc8000001002d */
        /* <DEDUP_REMOVED lines=9> */
[----:B------:R-:W-:Y:S02]  /*78f0*/  HADD2.F32 R42, -RZ, R43.H1_H1 ;  /* 0x3000002bff2a7230 */ /* 0x000fe40000004100 */
[----:B------:R-:W-:Y:S02]  /*7900*/  HADD2.F32 R43, -RZ, R41.H0_H0 ;  /* 0x20000029ff2b7230 */ /* 0x000fe40000004100 */
[----:B------:R-:W-:Y:S01]  /*7910*/  FMUL.FTZ R161, R162, R161 ;  /* 0x000000a1a2a17220 */ /* 0x000fe20000410000 */
[----:B------:R-:W-:Y:S02]  /*7920*/  HADD2.F32 R41, -RZ, R39.H0_H0 ;  /* 0x20000027ff297230 */ /* 0x000fe40000004100 */
[----:B------:R-:W-:Y:S01]  /*7930*/  FMUL.FTZ R159, R42, R159 ;  /* 0x0000009f2a9f7220 */ /* 0x000fe20000410000 */
[----:B------:R-:W-:Y:S01]  /*7940*/  FADD.FTZ R42, -R60, R43 ;  /* 0x0000002b3c2a7221 */ /* 0x000fe20000010100 */
[----:B------:R-:W-:-:S02]  /*7950*/  HADD2.F32 R43, -RZ, R38.H0_H0 ;  /* 0x20000026ff2b7230 */ /* 0x000fc40000004100 */
[----:B------:R-:W-:Y:S01]  /*7960*/  FMUL.FTZ R160, R41, R160 ;  /* 0x000000a029a07220 */ /* 0x000fe20000410000 */
[----:B------:R-:W-:Y:S02]  /*7970*/  HADD2.F32 R38, -RZ, R38.H1_H1 ;  /* 0x30000026ff267230 */ /* 0x000fe40000004100 */
[----:B------:R-:W-:Y:S01]  /*7980*/  FMUL.FTZ R42, R29, R42 ;  /* 0x0000002a1d2a7220 */ /* 0x000fe20000410000 */
[----:B------:R-:W-:Y:S01]  /*7990*/  FMUL.FTZ R161, R70, R161 ;  /* 0x000000a146a17220 */ /* 0x000fe20000410000 */
[----:B------:R-:W-:Y:S01]  /*79a0*/  FMUL.FTZ R43, R43, R156 ;  /* 0x0000009c2b2b7220 */ /* 0x000fe20000410000 */
[----:B------:R-:W-:Y:S02]  /*79b0*/  HADD2.F32 R70, -RZ, R71.H1_H1 ;  /* 0x30000047ff467230 */ /* 0x000fe40000004100 */
[----:B------:R-:W-:Y:S01]  /*79c0*/  FFMA.FTZ R156, R117, R42, R58 ;  /* 0x0000002a759c7223 */ /* 0x000fe2000001003a */
[----:B------:R-:W-:Y:S01]  /*79d0*/  FMUL.FTZ R157, R38, R157 ;  /* 0x0000009d269d7220 */ /* 0x000fe20000410000 */
[----:B------:R-:W-:Y:S01]  /*79e0*/  FADD.FTZ R38, -R60, R165 ;  /* 0x000000a53c267221 */ /* 0x000fe20000010100 */
[----:B------:R-:W-:-:S02]  /*79f0*/  HADD2.F32 R165, -RZ, R36.H1_H1 ;  /* 0x30000024ffa57230 */ /* 0x000fc40000004100 */
[----:B------:R-:W-:-:S03]  /*7a00*/  FMUL.FTZ R163, R156, -1.4426950216293334961 ;  /* 0xbfb8aa3b9ca37820 */ /* 0x000fc60000410000 */
[----:B------:R-:W-:-:S03]  /*7a10*/  FADD.FTZ R165, -R60, R165 ;  /* 0x000000a53ca57221 */ /* 0x000fc60000010100 */
        /* <DEDUP_REMOVED lines=14> */
[----:B------:R-:W-:-:S03]  /*7b00*/  HADD2.F32 R38, -RZ, R71.H0_H0 ;  /* 0x20000047ff267230 */ /* 0x000fc60000004100 */
[----:B------:R-:W-:Y:S02]  /*7b10*/  FMUL.FTZ R39, R162, R39 ;  /* 0x00000027a2277220 */ /* 0x000fe40000410000 */
[----:B------:R-:W-:Y:S01]  /*7b20*/  FMUL.FTZ R41, R38, R41 ;  /* 0x0000002926297220 */ /* 0x000fe20000410000 */
[----:B------:R-:W-:Y:S01]  /*7b30*/  LEA R38, R9, UR5, 0x3 ;  /* 0x0000000509267c11 */ /* 0x000fe2000f8e18ff */
[----:B------:R-:W-:Y:S01]  /*7b40*/  FMUL.FTZ R70, R70, R39 ;  /* 0x0000002746467220 */ /* 0x000fe20000410000 */
[----:B------:R-:W-:Y:S01]  /*7b50*/  HADD2.F32 R39, -RZ, R36.H0_H0 ;  /* 0x20000024ff277230 */ /* 0x000fe20000004100 */
[----:B------:R-:W-:-:S04]  /*7b60*/  UMOV UR5, UR12 ;  /* 0x0000000c00057c82 */ /* 0x000fc80008000000 */
[----:B------:R-:W-:Y:S01]  /*7b70*/  FADD.FTZ R162, -R60, R39 ;  /* 0x000000273ca27221 */ /* 0x000fe20000010100 */
[----:B------:R-:W-:Y:S03]  /*7b80*/  BAR.SYNC.DEFER_BLOCKING 0x0 ;  /* 0x0000000000007b1d */ /* 0x000fe60000010000 */
        /* <DEDUP_REMOVED lines=9> */
[----:B------:R-:W-:Y:S01]  /*7c20*/  FMUL.FTZ R36, R29, R165 ;  /* 0x000000a51d247220 */ /* 0x000fe20000410000 */
[----:B------:R-:W-:Y:S02]  /*7c30*/  HADD2.F32 R165, -RZ, R73.H1_H1 ;  /* 0x30000049ffa57230 */ /* 0x000fe40000004100 */
[--C-:B-1----:R-:W-:Y:S01]  /*7c40*/  FFMA.FTZ R49, R116, R49, -R38.reuse ;  /* 0x0000003174317223 */ /* 0x102fe20000010826 */
[----:B------:R-:W-:Y:S01]  /*7c50*/  FMUL.FTZ R9, R71, R164 ;  /* 0x000000a447097220 */ /* 0x000fe20000410000 */
[----:B------:R-:W-:Y:S02]  /*7c60*/  HADD2.F32 R164, -RZ, R74.H0_H0 ;  /* 0x2000004affa47230 */ /* 0x000fe40000004100 */
[C---:B------:R-:W-:Y:S01]  /*7c70*/  FFMA.FTZ R50, R119.reuse, R50, -R38 ;  /* 0x0000003277327223 */ /* 0x040fe20000010826 */
[----:B------:R-:W-:Y:S01]  /*7c80*/  FFMA.FTZ R114, R114, -R39, R49 ;  /* 0x8000002772727223 */ /* 0x000fe20000010031 */
[----:B------:R-:W-:Y:S01]  /*7c90*/  FFMA.FTZ R49, R119, R36, R56 ;  /* 0x0000002477317223 */ /* 0x000fe20000010038 */
[----:B------:R-:W-:Y:S01]  /*7ca0*/  FFMA.FTZ R125, R59, R125, -R38 ;  /* 0x0000007d3b7d7223 */ /* 0x000fe20000010826 */
[----:B------:R-:W-:Y:S01]  /*7cb0*/  FMUL.FTZ R9, R164, R9 ;  /* 0x00000009a4097220 */ /* 0x000fe20000410000 */
[-C--:B------:R-:W-:Y:S01]  /*7cc0*/  FFMA.FTZ R50, R121, -R39.reuse, R50 ;  /* 0x8000002779327223 */ /* 0x080fe20000010032 */
[----:B------:R-:W-:Y:S01]  /*7cd0*/  FMUL.FTZ R163, R49, -1.4426950216293334961 ;  /* 0xbfb8aa3b31a37820 */ /* 0x000fe20000410000 */
[----:B------:R-:W-:Y:S01]  /*7ce0*/  FFMA.FTZ R123, R123, -R39, R125 ;  /* 0x800000277b7b7223 */ /* 0x000fe2000001007d */
[--C-:B------:R-:W-:Y:S01]  /*7cf0*/  FFMA.FTZ R53, R116, R53, -R38.reuse ;  /* 0x0000003574357223 */ /* 0x100fe20000010826 */
[--C-:B------:R-:W-:Y:S01]  /*7d00*/  FFMA.FTZ R55, R119, R55, -R38.reuse ;  /* 0x0000003777377223 */ /* 0x100fe20000010826 */
[----:B------:R-:W-:Y:S01]  /*7d10*/  FADD.FTZ R165, -R60, R165 ;  /* 0x000000a53ca57221 */ /* 0x000fe20000010100 */
[----:B------:R-:W-:Y:S01]  /*7d20*/  FFMA.FTZ R127, R59, R127, -R38 ;  /* 0x0000007f3b7f7223 */ /* 0x000fe20000010826 */
[----:B------:R-:W0:Y:S01]  /*7d30*/  MUFU.EX2 R163, R163 ;  /* 0x000000a300a37308 */ /* 0x000e220000000800 */
[----:B------:R-:W-:Y:S01]  /*7d40*/  FFMA.FTZ R120, R120, -R39, R55 ;  /* 0x8000002778787223 */ /* 0x000fe20000010037 */
[----:B------:R-:W-:-:S02]  /*7d50*/  HADD2.F32 R55, -RZ, R78.H0_H0 ;  /* 0x2000004eff377230 */ /* 0x000fc40000004100 */
[----:B------:R-:W-:Y:S01]  /*7d60*/  FFMA.FTZ R122, R122, -R39, R127 ;  /* 0x800000277a7a7223 */ /* 0x000fe2000001007f */
[--C-:B------:R-:W-:Y:S02]  /*7d70*/  HADD2.F32 R127, -RZ, R79.reuse.H0_H0 ;  /* 0x2000004fff7f7230 */ /* 0x100fe40000004100 */
[C-C-:B------:R-:W-:Y:S01]  /*7d80*/  FFMA.FTZ R149, R116.reuse, R149, -R38.reuse ;  /* 0x0000009574957223 */ /* 0x140fe20000010826 */
[----:B------:R-:W-:Y:S02]  /*7d90*/  HADD2.F32 R79, -RZ, R79.H1_H1 ;  /* 0x3000004fff4f7230 */ /* 0x000fe40000004100 */
[C-C-:B------:R-:W-:Y:S01]  /*7da0*/  FFMA.FTZ R129, R119.reuse, R129, -R38.reuse ;  /* 0x0000008177817223 */ /* 0x140fe20000010826 */
[--C-:B------:R-:W-:Y:S01]  /*7db0*/  FFMA.FTZ R43, R116, R43, -R38.reuse ;  /* 0x0000002b742b7223 */ /* 0x100fe20000010826 */
[--C-:B------:R-:W-:Y:S01]  /*7dc0*/  FFMA.FTZ R157, R119, R157, -R38.reuse ;  /* 0x0000009d779d7223 */ /* 0x100fe20000010826 */
[----:B------:R-:W-:Y:S01]  /*7dd0*/  FFMA.FTZ R51, R59, R51, -R38 ;  /* 0x000000333b337223 */ /* 0x000fe20000010826 */
[----:B------:R-:W-:Y:S01]  /*7de0*/  FFMA.FTZ R124, R124, -R39, R129 ;  /* 0x800000277c7c7223 */ /* 0x000fe20000010081 */
[----:B------:R-:W-:-:S02]  /*7df0*/  HADD2.F32 R129, -RZ, R82.H0_H0 ;  /* 0x20000052ff817230 */ /* 0x000fc40000004100 */
[-C--:B------:R-:W-:Y:S01]  /*7e00*/  FFMA.FTZ R154, R154, -R39.reuse, R157 ;  /* 0x800000279a9a7223 */ /* 0x080fe2000001009d */
[----:B------:R-:W-:Y:S02]  /*7e10*/  HADD2.F32 R82, -RZ, R82.H1_H1 ;  /* 0x30000052ff527230 */ /* 0x000fe40000004100 */
[----:B------:R-:W-:Y:S01]  /*7e20*/  FFMA.FTZ R158, R158, -R39, R51 ;  /* 0x800000279e9e7223 */ /* 0x000fe20000010033 */
[--C-:B------:R-:W-:Y:S02]  /*7e30*/  HADD2.F32 R157, -RZ, R86.reuse.H0_H0 ;  /* 0x20000056ff9d7230 */ /* 0x100fe40000004100 */
[----:B0-----:R-:W-:Y:S01]  /*7e40*/  FADD.FTZ R71, R163, 1 ;  /* 0x3f800000a3477421 */ /* 0x001fe20000010000 */
[----:B------:R-:W-:Y:S02]  /*7e50*/  HADD2.F32 R86, -RZ, R86.H1_H1 ;  /* 0x30000056ff567230 */ /* 0x000fe40000004100 */
[----:B------:R-:W-:Y:S01]  /*7e60*/  FFMA.FTZ R45, R116, R45, -R38 ;  /* 0x0000002d742d7223 */ /* 0x000fe20000010826 */
[----:B------:R-:W-:-:S02]  /*7e70*/  HADD2.F32 R51, -RZ, R87.H0_H0 ;  /* 0x20000057ff337230 */ /* 0x000fc40000004100 */
[--C-:B------:R-:W-:Y:S01]  /*7e80*/  FFMA.FTZ R161, R119, R161, -R38.reuse ;  /* 0x000000a177a17223 */ /* 0x100fe20000010826 */
[--C-:B------:R-:W-:Y:S01]  /*7e90*/  FFMA.FTZ R41, R117, R41, -R38.reuse ;  /* 0x0000002975297223 */ /* 0x100fe20000010826 */
[----:B------:R-:W0:Y:S01]  /*7ea0*/  MUFU.RCP R71, R71 ;  /* 0x0000004700477308 */ /* 0x000e220000001000 */
[----:B------:R-:W-:Y:S01]  /*7eb0*/  FFMA.FTZ R9, R116, R9, -R38 ;  /* 0x0000000974097223 */ /* 0x000fe20000010826 */
[-C--:B------:R-:W-:Y:S01]  /*7ec0*/  FFMA.FTZ R40, R40, -R39.reuse, R161 ;  /* 0x8000002728287223 */ /* 0x080fe200000100a1 */
[-C--:B------:R-:W-:Y:S01]  /*7ed0*/  FFMA.FTZ R41, R42, -R39.reuse, R41 ;  /* 0x800000272a297223 */ /* 0x080fe20000010029 */
[C---:B------:R-:W-:Y:S01]  /*7ee0*/  FMUL.FTZ R114, R29.reuse, R114 ;  /* 0x000000721d727220 */ /* 0x040fe20000410000 */
[----:B------:R-:W-:Y:S01]  /*7ef0*/  FFMA.FTZ R162, R162, -R39, R9 ;  /* 0x80000027a2a27223 */ /* 0x000fe20000010009 */
[C---:B------:R-:W-:Y:S01]  /*7f00*/  FMUL.FTZ R122, R29.reuse, R122 ;  /* 0x0000007a1d7a7220 */ /* 0x040fe20000410000 */
[C---:B------:R-:W-:Y:S02]  /*7f10*/  FMUL.FTZ R41, R29.reuse, R41 ;  /* 0x000000291d297220 */ /* 0x040fe40000410000 */
[----:B------:R-:W-:Y:S01]  /*7f20*/  FMUL.FTZ R162, R29, R162 ;  /* 0x000000a21da27220 */ /* 0x000fe20000410000 */
[----:B0-----:R-:W-:-:S04]  /*7f30*/  FADD.FTZ R164, -R71, 1 ;  /* 0x3f80000047a47421 */ /* 0x001fc80000010100 */
[----:B------:R-:W-:Y:S01]  /*7f40*/  FFMA.FTZ R164, R49, R164, 1 ;  /* 0x3f80000031a47423 */ /* 0x000fe200000100a4 */
[--C-:B------:R-:W-:Y:S02]  /*7f50*/  HADD2.F32 R49, -RZ, R37.reuse.H0_H0 ;  /* 0x20000025ff317230 */ /* 0x100fe40000004100 */
[----:B------:R-:W-:Y:S02]  /*7f60*/  HADD2.F32 R37, -RZ, R37.H1_H1 ;  /* 0x30000025ff257230 */ /* 0x000fe40000004100 */
[----:B------:R-:W-:Y:S01]  /*7f70*/  FMUL.FTZ R164, R71, R164 ;  /* 0x000000a447a47220 */ /* 0x000fe20000410000 */
[----:B------:R-:W-:Y:S01]  /*7f80*/  FADD.FTZ R121, -R60, R49 ;  /* 0x000000313c797221 */ /* 0x000fe20000010100 */
[----:B------:R-:W-:-:S03]  /*7f90*/  HADD2.F32 R49, -RZ, R74.H1_H1 ;  /* 0x3000004aff317230 */ /* 0x000fc60000004100 */
[----:B------:R-:W-:Y:S02]  /*7fa0*/  FMUL.FTZ R74, R29, R121 ;  /* 0x000000791d4a7220 */ /* 0x000fe40000410000 */
[----:B------:R-:W-:Y:S01]  /*7fb0*/  FMUL.FTZ R49, R49, R164 ;  /* 0x000000a431317220 */ /* 0x000fe20000410000 */
[C---:B------:R-:W-:Y:S01]  /*7fc0*/  FFMA.FTZ R164, R117.reuse, R47, -R38 ;  /* 0x0000002f75a47223 */ /* 0x040fe20000010826 */
[----:B------:R-:W-:Y:S01]  /*7fd0*/  FFMA.FTZ R71, R117, R74, R58 ;  /* 0x0000004a75477223 */ /* 0x000fe2000001003a */
[----:B------:R-:W-:Y:S01]  /*7fe0*/  FADD.FTZ R47, -R60, R37 ;  /* 0x000000253c2f7221 */ /* 0x000fe20000010100 */
[----:B------:R-:W-:Y:S01]  /*7ff0*/  FFMA.FTZ R49, R119, R49, -R38 ;  /* 0x0000003177317223 */ /* 0x000fe20000010826 */
[-C--:B------:R-:W-:Y:S01]  /*8000*/  FFMA.FTZ R57, R57, -R39.reuse, R164 ;  /* 0x8000002739397223 */ /* 0x080fe200000100a4 */
[----:B------:R-:W-:Y:S02]  /*8010*/  FMUL.FTZ R163, R71, -1.4426950216293334961 ;  /* 0xbfb8aa3b47a37820 */ /* 0x000fe40000410000 */
[----:B------:R-:W-:Y:S01]  /*8020*/  FFMA.FTZ R36, R36, -R39, R49 ;  /* 0x8000002724247223 */ /* 0x000fe20000010031 */
[----:B------:R-:W-:-:S02]  /*8030*/  HADD2.F32 R49, -RZ, R92.H0_H0 ;  /* 0x2000005cff317230 */ /* 0x000fc40000004100 */
[----:B------:R-:W-:Y:S01]  /*8040*/  FMUL.FTZ R57, R29, R57 ;  /* 0x000000391d397220 */ /* 0x000fe20000410000 */
[----:B------:R-:W0:Y:S02]  /*8050*/  MUFU.EX2 R163, R163 ;  /* 0x000000a300a37308 */ /* 0x000e240000000800 */
[----:B0-----:R-:W-:-:S06]  /*8060*/  FADD.FTZ R121, R163, 1 ;  /* 0x3f800000a3797421 */ /* 0x001fcc0000010000 */
[----:B------:R-:W0:Y:S02]  /*8070*/  MUFU.RCP R121, R121 ;  /* 0x0000007900797308 */ /* 0x000e240000001000 */
[----:B0-----:R-:W-:-:S04]  /*8080*/  FADD.FTZ R164, -R121, 1 ;  /* 0x3f80000079a47421 */ /* 0x001fc80000010100 */
[----:B------:R-:W-:Y:S01]  /*8090*/  FFMA.FTZ R37, R71, R164, 1 ;  /* 0x3f80000047257423 */ /* 0x000fe200000100a4 */
[----:B------:R-:W-:-:S03]  /*80a0*/  FMUL.FTZ R164, R29, R47 ;  /* 0x0000002f1da47220 */ /* 0x000fc60000410000 */
[----:B------:R-:W-:Y:S01]  /*80b0*/  FMUL.FTZ R37, R121, R37 ;  /* 0x0000002579257220 */ /* 0x000fe20000410000 */
[----:B------:R-:W-:Y:S01]  /*80c0*/  FFMA.FTZ R47, R59, R164, R118 ;  /* 0x000000a43b2f7223 */ /* 0x000fe20000010076 */
[----:B------:R-:W-:-:S03]  /*80d0*/  HADD2.F32 R121, -RZ, R75.H0_H0 ;  /* 0x2000004bff797230 */ /* 0x000fc60000004100 */
[----:B------:R-:W-:Y:S02]  /*80e0*/  FMUL.FTZ R163, R47, -1.4426950216293334961 ;  /* 0xbfb8aa3b2fa37820 */ /* 0x000fe40000410000 */
[----:B------:R-:W-:-:S04]  /*80f0*/  FMUL.FTZ R37, R121, R37 ;  /* 0x0000002579257220 */ /* 0x000fc80000410000 */
[----:B------:R-:W0:Y:S01]  /*8100*/  MUFU.EX2 R163, R163 ;  /* 0x000000a300a37308 */ /* 0x000e220000000800 */
[----:B------:R-:W-:-:S04]  /*8110*/  FFMA.FTZ R37, R117, R37, -R38 ;  /* 0x0000002575257223 */ /* 0x000fc80000010826 */
[----:B------:R-:W-:-:S04]  /*8120*/  FFMA.FTZ R74, R74, -R39, R37 ;  /* 0x800000274a4a7223 */ /* 0x000fc80000010025 */
[----:B------:R-:W-:Y:S01]  /*8130*/  FMUL.FTZ R74, R29, R74 ;  /* 0x0000004a1d4a7220 */ /* 0x000fe20000410000 */
[----:B0-----:R-:W-:Y:S01]  /*8140*/  FADD.FTZ R71, R163, 1 ;  /* 0x3f800000a3477421 */ /* 0x001fe20000010000 */
[----:B------:R-:W-:-:S05]  /*8150*/  HADD2.F32 R163, -RZ, R72.H1_H1 ;  /* 0x30000048ffa37230 */ /* 0x000fca0000004100 */
[----:B------:R-:W0:Y:S01]  /*8160*/  MUFU.RCP R71, R71 ;  /* 0x0000004700477308 */ /* 0x000e220000001000 */
[----:B------:R-:W-:Y:S01]  /*8170*/  FADD.FTZ R163, -R60, R163 ;  /* 0x000000a33ca37221 */ /* 0x000fe20000010100 */
[----:B0-----:R-:W-:-:S04]  /*8180*/  FADD.FTZ R121, -R71, 1 ;  /* 0x3f80000047797421 */ /* 0x001fc80000010100 */
[----:B------:R-:W-:Y:S01]  /*8190*/  FFMA.FTZ R121, R47, R121, 1 ;  /* 0x3f8000002f797423 */ /* 0x000fe20000010079 */
[----:B------:R-:W-:Y:S02]  /*81a0*/  HADD2.F32 R47, -RZ, R72.H0_H0 ;  /* 0x20000048ff2f7230 */ /* 0x000fe40000004100 */
[----:B------:R-:W-:Y:S01]  /*81b0*/  FFMA.FTZ R72, R52, -R39, R53 ;  /* 0x8000002734487223 */ /* 0x000fe20000010035 */
[----:B------:R-:W-:Y:S02]  /*81c0*/  FMUL.FTZ R121, R71, R121 ;  /* 0x0000007947797220 */ /* 0x000fe40000410000 */
[----:B------:R-:W-:Y:S01]  /*81d0*/  FADD.FTZ R125, -R60, R47 ;  /* 0x0000002f3c7d7221 */ /* 0x000fe20000010100 */
[----:B------:R-:W-:Y:S02]  /*81e0*/  HADD2.F32 R47, -RZ, R75.H1_H1 ;  /* 0x3000004bff2f7230 */ /* 0x000fe40000004100 */
[C---:B------:R-:W-:Y:S01]  /*81f0*/  FMUL.FTZ R72, R29.reuse, R72 ;  /* 0x000000481d487220 */ /* 0x040fe20000410000 */
[----:B------:R-:W-:-:S02]  /*8200*/  FMUL.FTZ R71, R29, R125 ;  /* 0x0000007d1d477220 */ /* 0x000fc40000410000 */
[----:B------:R-:W-:Y:S02]  /*8210*/  FMUL.FTZ R47, R47, R121 ;  /* 0x000000792f2f7220 */ /* 0x000fe40000410000 */
[----:B------:R-:W-:Y:S02]  /*8220*/  FFMA.FTZ R75, R116, R71, R115 ;  /* 0x00000047744b7223 */ /* 0x000fe40000010073 */
[----:B------:R-:W-:Y:S02]  /*8230*/  FFMA.FTZ R47, R59, R47, -R38 ;  /* 0x0000002f3b2f7223 */ /* 0x000fe40000010826 */
[----:B------:R-:W-:Y:S02]  /*8240*/  FMUL.FTZ R125, R75, -1.4426950216293334961 ;  /* 0xbfb8aa3b4b7d7820 */ /* 0x000fe40000410000 */
[----:B------:R-:W-:Y:S01]  /*8250*/  FFMA.FTZ R164, R164, -R39, R47 ;  /* 0x80000027a4a47223 */ /* 0x000fe2000001002f */
[----:B------:R-:W-:-:S03]  /*8260*/  HADD2.F32 R47, -RZ, R93.H0_H0 ;  /* 0x2000005dff2f7230 */ /* 0x000fc60000004100 */
        /* <DEDUP_REMOVED lines=16> */
[----:B------:R-:W-:Y:S02]  /*8370*/  HADD2.F32 R55, -RZ, R73.H0_H0 ;  /* 0x20000049ff377230 */ /* 0x000fe40000004100 */
[----:B------:R-:W-:-:S03]  /*8380*/  FFMA.FTZ R73, R117, R155, -R38 ;  /* 0x0000009b75497223 */ /* 0x000fc60000010826 */
[----:B------:R-:W-:Y:S01]  /*8390*/  FADD.FTZ R125, -R60, R55 ;  /* 0x000000373c7d7221 */ /* 0x000fe20000010100 */
[----:B------:R-:W-:Y:S02]  /*83a0*/  HADD2.F32 R55, -RZ, R78.H1_H1 ;  /* 0x3000004eff377230 */ /* 0x000fe40000004100 */
[----:B------:R-:W-:Y:S01]  /*83b0*/  FFMA.FTZ R73, R54, -R39, R73 ;  /* 0x8000002736497223 */ /* 0x000fe20000010049 */
[----:B------:R-:W-:Y:S02]  /*83c0*/  FMUL.FTZ R78, R29, R125 ;  /* 0x0000007d1d4e7220 */ /* 0x000fe40000410000 */
[----:B------:R-:W-:Y:S01]  /*83d0*/  FMUL.FTZ R55, R55, R75 ;  /* 0x0000004b37377220 */ /* 0x000fe20000410000 */
[----:B------:R-:W-:Y:S01]  /*83e0*/  FMUL.FTZ R73, R29, R73 ;  /* 0x000000491d497220 */ /* 0x000fe20000410000 */
[----:B------:R-:W-:Y:S02]  /*83f0*/  FFMA.FTZ R75, R117, R78, R58 ;  /* 0x0000004e754b7223 */ /* 0x000fe4000001003a */
[----:B------:R-:W-:-:S02]  /*8400*/  FFMA.FTZ R55, R119, R55, -R38 ;  /* 0x0000003777377223 */ /* 0x000fc40000010826 */
[----:B------:R-:W-:Y:S01]  /*8410*/  FMUL.FTZ R125, R75, -1.4426950216293334961 ;  /* 0xbfb8aa3b4b7d7820 */ /* 0x000fe20000410000 */
[----:B------:R-:W-:Y:S01]  /*8420*/  F2FP.F16.F32.PACK_AB R73, R122, R73 ;  /* 0x000000497a49723e */ /* 0x000fe200000000ff */
[----:B------:R-:W-:Y:S01]  /*8430*/  FFMA.FTZ R52, R52, -R39, R55 ;  /* 0x8000002734347223 */ /* 0x000fe20000010037 */
[----:B------:R-:W-:-:S03]  /*8440*/  HADD2.F32 R55, -RZ, R96.H0_H0 ;  /* 0x20000060ff377230 */ /* 0x000fc60000004100 */
[----:B------:R-:W0:Y:S02]  /*8450*/  MUFU.EX2 R125, R125 ;  /* 0x0000007d007d7308 */ /* 0x000e240000000800 */
[----:B0-----:R-:W-:-:S06]  /*8460*/  FADD.FTZ R163, R125, 1 ;  /* 0x3f8000007da37421 */ /* 0x001fcc0000010000 */
[----:B------:R-:W0:Y:S02]  /*8470*/  MUFU.RCP R121, R163 ;  /* 0x000000a300797308 */ /* 0x000e240000001000 */
[----:B0-----:R-:W-:-:S04]  /*8480*/  FADD.FTZ R54, -R121, 1 ;  /* 0x3f80000079367421 */ /* 0x001fc80000010100 */
[----:B------:R-:W-:Y:S01]  /*8490*/  FFMA.FTZ R75, R75, R54, 1 ;  /* 0x3f8000004b4b7423 */ /* 0x000fe20000010036 */
[----:B------:R-:W-:Y:S01]  /*84a0*/  FMUL.FTZ R54, R29, R165 ;  /* 0x000000a51d367220 */ /* 0x000fe20000410000 */
[----:B------:R-:W-:Y:S02]  /*84b0*/  HADD2.F32 R165, -RZ, R76.H1_H1 ;  /* 0x3000004cffa57230 */ /* 0x000fe40000004100 */
[----:B------:R-:W-:Y:S01]  /*84c0*/  FMUL.FTZ R75, R121, R75 ;  /* 0x0000004b794b7220 */ /* 0x000fe20000410000 */
[----:B------:R-:W-:Y:S02]  /*84d0*/  FFMA.FTZ R121, R59, R54, R118 ;  /* 0x000000363b797223 */ /* 0x000fe40000010076 */
[----:B------:R-:W-:Y:S01]  /*84e0*/  FADD.FTZ R165, -R60, R165 ;  /* 0x000000a53ca57221 */ /* 0x000fe20000010100 */
        /* <DEDUP_REMOVED lines=10> */
[----:B------:R-:W-:Y:S02]  /*8590*/  HADD2.F32 R121, -RZ, R76.H0_H0 ;  /* 0x2000004cff797230 */ /* 0x000fe40000004100 */
[----:B------:R-:W-:Y:S01]  /*85a0*/  FFMA.FTZ R76, R48, -R39, R149 ;  /* 0x80000027304c7223 */ /* 0x000fe20000010095 */
[----:B------:R-:W-:Y:S02]  /*85b0*/  FMUL.FTZ R127, R125, R127 ;  /* 0x0000007f7d7f7220 */ /* 0x000fe40000410000 */
[----:B------:R-:W-:Y:S01]  /*85c0*/  FADD.FTZ R121, -R60, R121 ;  /* 0x000000793c797221 */ /* 0x000fe20000010100 */
[----:B------:R-:W-:Y:S01]  /*85d0*/  FMUL.FTZ R76, R29, R76 ;  /* 0x0000004c1d4c7220 */ /* 0x000fe20000410000 */
[----:B------:R-:W-:Y:S02]  /*85e0*/  FMUL.FTZ R79, R79, R127 ;  /* 0x0000007f4f4f7220 */ /* 0x000fe40000410000 */
[----:B------:R-:W-:-:S02]  /*85f0*/  FMUL.FTZ R121, R29, R121 ;  /* 0x000000791d797220 */ /* 0x000fc40000410000 */
[----:B------:R-:W-:Y:S02]  /*8600*/  FFMA.FTZ R79, R59, R79, -R38 ;  /* 0x0000004f3b4f7223 */ /* 0x000fe40000010826 */
[----:B------:R-:W-:Y:S02]  /*8610*/  FFMA.FTZ R125, R116, R121, R115 ;  /* 0x00000079747d7223 */ /* 0x000fe40000010073 */
[----:B------:R-:W-:Y:S01]  /*8620*/  FFMA.FTZ R54, R54, -R39, R79 ;  /* 0x8000002736367223 */ /* 0x000fe2000001004f */
[----:B------:R-:W-:Y:S02]  /*8630*/  HADD2.F32 R79, -RZ, R97.H0_H0 ;  /* 0x20000061ff4f7230 */ /* 0x000fe40000004100 */
        /* <DEDUP_REMOVED lines=12> */
[----:B0-----:R-:W-:Y:S01]  /*8700*/  FADD.FTZ R149, R155, 1 ;  /* 0x3f8000009b957421 */ /* 0x001fe20000010000 */
[----:B------:R-:W-:-:S05]  /*8710*/  HADD2.F32 R155, -RZ, R77.H1_H1 ;  /* 0x3000004dff9b7230 */ /* 0x000fca0000004100 */
[----:B------:R-:W0:Y:S02]  /*8720*/  MUFU.RCP R149, R149 ;  /* 0x0000009500957308 */ /* 0x000e240000001000 */
[----:B0-----:R-:W-:-:S04]  /*8730*/  FADD.FTZ R129, -R149, 1 ;  /* 0x3f80000095817421 */ /* 0x001fc80000010100 */
[----:B------:R-:W-:Y:S01]  /*8740*/  FFMA.FTZ R129, R127, R129, 1 ;  /* 0x3f8000007f817423 */ /* 0x000fe20000010081 */
[----:B------:R-:W-:Y:S02]  /*8750*/  HADD2.F32 R127, -RZ, R77.H0_H0 ;  /* 0x2000004dff7f7230 */ /* 0x000fe40000004100 */
[----:B------:R-:W-:Y:S01]  /*8760*/  FFMA.FTZ R77, R117, R153, -R38 ;  /* 0x00000099754d7223 */ /* 0x000fe20000010826 */
[C---:B------:R-:W-:Y:S01]  /*8770*/  FADD.FTZ R153, -R60.reuse, R155 ;  /* 0x0000009b3c997221 */ /* 0x040fe20000010100 */
[----:B------:R-:W-:Y:S01]  /*8780*/  FMUL.FTZ R129, R149, R129 ;  /* 0x0000008195817220 */ /* 0x000fe20000410000 */
[----:B------:R-:W-:Y:S01]  /*8790*/  FADD.FTZ R127, -R60, R127 ;  /* 0x0000007f3c7f7221 */ /* 0x000fe20000010100 */
[----:B------:R-:W-:Y:S02]  /*87a0*/  FFMA.FTZ R77, R126, -R39, R77 ;  /* 0x800000277e4d7223 */ /* 0x000fe4000001004d */
[----:B------:R-:W-:Y:S01]  /*87b0*/  FMUL.FTZ R82, R82, R129 ;  /* 0x0000008152527220 */ /* 0x000fe20000410000 */
[C---:B------:R-:W-:Y:S01]  /*87c0*/  FMUL.FTZ R127, R29.reuse, R127 ;  /* 0x0000007f1d7f7220 */ /* 0x040fe20000410000 */
[----:B------:R-:W-:-:S03]  /*87d0*/  FMUL.FTZ R77, R29, R77 ;  /* 0x0000004d1d4d7220 */ /* 0x000fc60000410000 */
[----:B------:R-:W-:-:S04]  /*87e0*/  FFMA.FTZ R129, R117, R127, R58 ;  /* 0x0000007f75817223 */ /* 0x000fc8000001003a */
[----:B------:R-:W-:-:S06]  /*87f0*/  FMUL.FTZ R163, R129, -1.4426950216293334961 ;  /* 0xbfb8aa3b81a37820 */ /* 0x000fcc0000410000 */
[----:B------:R-:W0:Y:S02]  /*8800*/  MUFU.EX2 R163, R163 ;  /* 0x000000a300a37308 */ /* 0x000e240000000800 */
[----:B0-----:R-:W-:-:S06]  /*8810*/  FADD.FTZ R165, R163, 1 ;  /* 0x3f800000a3a57421 */ /* 0x001fcc0000010000 */
[----:B------:R0:W1:Y:S02]  /*8820*/  MUFU.RCP R149, R165 ;  /* 0x000000a500957308 */ /* 0x0000640000001000 */
[----:B0-----:R-:W-:-:S05]  /*8830*/  HADD2.F32 R165, -RZ, R81.H1_H1 ;  /* 0x30000051ffa57230 */ /* 0x001fca0000004100 */
[----:B------:R-:W-:Y:S01]  /*8840*/  FADD.FTZ R165, -R60, R165 ;  /* 0x000000a53ca57221 */ /* 0x000fe20000010100 */
[----:B-1----:R-:W-:-:S04]  /*8850*/  FADD.FTZ R126, -R149, 1 ;  /* 0x3f800000957e7421 */ /* 0x002fc80000010100 */
[----:B------:R-:W-:Y:S01]  /*8860*/  FFMA.FTZ R155, R129, R126, 1 ;  /* 0x3f800000819b7423 */ /* 0x000fe2000001007e */
[----:B------:R-:W-:Y:S01]  /*8870*/  FMUL.FTZ R126, R29, R153 ;  /* 0x000000991d7e7220 */ /* 0x000fe20000410000 */
[----:B------:R-:W-:Y:S02]  /*8880*/  FFMA.FTZ R129, R59, R159, -R38 ;  /* 0x0000009f3b817223 */ /* 0x000fe40000010826 */
[----:B------:R-:W-:Y:S01]  /*8890*/  FMUL.FTZ R155, R149, R155 ;  /* 0x0000009b959b7220 */ /* 0x000fe20000410000 */
[----:B------:R-:W-:Y:S01]  /*88a0*/  FFMA.FTZ R149, R59, R126, R118 ;  /* 0x0000007e3b957223 */ /* 0x000fe20000010076 */
[----:B------:R-:W-:Y:S01]  /*88b0*/  FFMA.FTZ R129, R128, -R39, R129 ;  /* 0x8000002780817223 */ /* 0x000fe20000010081 */
[--C-:B------:R-:W-:Y:S02]  /*88c0*/  HADD2.F32 R128, -RZ, R83.reuse.H0_H0 ;  /* 0x20000053ff807230 */ /* 0x100fe40000004100 */
[----:B------:R-:W-:Y:S01]  /*88d0*/  FMUL.FTZ R163, R149, -1.4426950216293334961 ;  /* 0xbfb8aa3b95a37820 */ /* 0x000fe20000410000 */
[----:B------:R-:W-:-:S02]  /*88e0*/  HADD2.F32 R83, -RZ, R83.H1_H1 ;  /* 0x30000053ff537230 */ /* 0x000fc40000004100 */
[----:B------:R-:W-:-:S03]  /*88f0*/  FMUL.FTZ R128, R128, R155 ;  /* 0x0000009b80807220 */ /* 0x000fc60000410000 */
[----:B------:R-:W0:Y:S02]  /*8900*/  MUFU.EX2 R163, R163 ;  /* 0x000000a300a37308 */ /* 0x000e240000000800 */
        /* <DEDUP_REMOVED lines=33> */
[----:B------:R-:W-:Y:S02]  /*8b20*/  HADD2.F32 R153, -RZ, R81.H0_H0 ;  /* 0x20000051ff997230 */ /* 0x000fe40000004100 */
[----:B------:R-:W-:Y:S01]  /*8b30*/  FFMA.FTZ R81, R117, R160, -R38 ;  /* 0x000000a075517223 */ /* 0x000fe20000010826 */
[----:B------:R-:W-:Y:S02]  /*8b40*/  FMUL.FTZ R157, R155, R157 ;  /* 0x0000009d9b9d7220 */ /* 0x000fe40000410000 */
[----:B------:R-:W-:Y:S01]  /*8b50*/  FADD.FTZ R153, -R60, R153 ;  /* 0x000000993c997221 */ /* 0x000fe20000010100 */
[----:B------:R-:W-:Y:S01]  /*8b60*/  FFMA.FTZ R160, R152, -R39, R81 ;  /* 0x8000002798a07223 */ /* 0x000fe20000010051 */
[----:B------:R-:W-:Y:S02]  /*8b70*/  FMUL.FTZ R86, R86, R157 ;  /* 0x0000009d56567220 */ /* 0x000fe40000410000 */
        /* <DEDUP_REMOVED lines=35> */
[----:B0-----:R-:W-:Y:S01]  /*8db0*/  FADD.FTZ R157, R159, 1 ;  /* 0x3f8000009f9d7421 */ /* 0x001fe20000010000 */
[--C-:B------:R-:W-:Y:S02]  /*8dc0*/  HADD2.F32 R159, -RZ, R90.reuse.H0_H0 ;  /* 0x2000005aff9f7230 */ /* 0x100fe40000004100 */
[----:B------:R-:W-:-:S03]  /*8dd0*/  HADD2.F32 R90, -RZ, R90.H1_H1 ;  /* 0x3000005aff5a7230 */ /* 0x000fc60000004100 */
        /* <DEDUP_REMOVED lines=13> */
[--C-:B------:R-:W-:Y:S02]  /*8eb0*/  HADD2.F32 R155, -RZ, R85.reuse.H0_H0 ;  /* 0x20000055ff9b7230 */ /* 0x100fe40000004100 */
[----:B------:R-:W-:Y:S02]  /*8ec0*/  HADD2.F32 R85, -RZ, R85.H1_H1 ;  /* 0x30000055ff557230 */ /* 0x000fe40000004100 */
[----:B------:R-:W-:Y:S01]  /*8ed0*/  FMUL.FTZ R159, R157, R159 ;  /* 0x0000009f9d9f7220 */ /* 0x000fe20000410000 */
[----:B------:R-:W-:-:S03]  /*8ee0*/  FADD.FTZ R155, -R60, R155 ;  /* 0x0000009b3c9b7221 */ /* 0x000fc60000010100 */
[----:B------:R-:W-:Y:S01]  /*8ef0*/  FMUL.FTZ R90, R90, R159 ;  /* 0x0000009f5a5a7220 */ /* 0x000fe20000410000 */
[----:B------:R-:W-:Y:S01]  /*8f00*/  FADD.FTZ R85, -R60, R85 ;  /* 0x000000553c557221 */ /* 0x000fe20000010100 */
[----:B------:R-:W-:-:S04]  /*8f10*/  FMUL.FTZ R155, R29, R155 ;  /* 0x0000009b1d9b7220 */ /* 0x000fc80000410000 */
[----:B------:R-:W-:-:S04]  /*8f20*/  FFMA.FTZ R157, R117, R155, R58 ;  /* 0x0000009b759d7223 */ /* 0x000fc8000001003a */
[----:B------:R-:W-:-:S06]  /*8f30*/  FMUL.FTZ R161, R157, -1.4426950216293334961 ;  /* 0xbfb8aa3b9da17820 */ /* 0x000fcc0000410000 */
[----:B------:R-:W0:Y:S02]  /*8f40*/  MUFU.EX2 R161, R161 ;  /* 0x000000a100a17308 */ /* 0x000e240000000800 */
[----:B0-----:R-:W-:Y:S01]  /*8f50*/  FADD.FTZ R163, R161, 1 ;  /* 0x3f800000a1a37421 */ /* 0x001fe20000010000 */
[----:B------:R-:W-:Y:S01]  /*8f60*/  FFMA.FTZ R161, R59, R70, -R38 ;  /* 0x000000463ba17223 */ /* 0x000fe20000010826 */
[----:B------:R-:W-:-:S04]  /*8f70*/  HADD2.F32 R70, -RZ, R91.H0_H0 ;  /* 0x2000005bff467230 */ /* 0x000fc80000004100 */
[----:B------:R0:W1:Y:S01]  /*8f80*/  MUFU.RCP R159, R163 ;  /* 0x000000a3009f7308 */ /* 0x0000620000001000 */
[----:B------:R-:W-:-:S04]  /*8f90*/  FFMA.FTZ R156, R156, -R39, R161 ;  /* 0x800000279c9c7223 */ /* 0x000fc800000100a1 */
[----:B------:R-:W-:Y:S01]  /*8fa0*/  FMUL.FTZ R156, R29, R156 ;  /* 0x0000009c1d9c7220 */ /* 0x000fe20000410000 */
[----:B0-----:R-:W-:-:S04]  /*8fb0*/  HADD2.F32 R163, -RZ, R88.H1_H1 ;  /* 0x30000058ffa37230 */ /* 0x001fc80000004100 */
[----:B------:R-:W-:Y:S01]  /*8fc0*/  F2FP.F16.F32.PACK_AB R41, R156, R41 ;  /* 0x000000299c29723e */ /* 0x000fe200000000ff */
[----:B------:R-:W-:Y:S01]  /*8fd0*/  FADD.FTZ R163, -R60, R163 ;  /* 0x000000a33ca37221 */ /* 0x000fe20000010100 */
[----:B-1----:R-:W-:-:S04]  /*8fe0*/  FADD.FTZ R42, -R159, 1 ;  /* 0x3f8000009f2a7421 */ /* 0x002fc80000010100 */
        /* <DEDUP_REMOVED lines=8> */
[----:B------:R-:W-:Y:S01]  /*9070*/  FFMA.FTZ R70, R155, -R39, R70 ;  /* 0x800000279b467223 */ /* 0x000fe20000010046 */
[----:B0-----:R-:W-:Y:S01]  /*9080*/  FADD.FTZ R157, R165, 1 ;  /* 0x3f800000a59d7421 */ /* 0x001fe20000010000 */
[----:B------:R-:W-:-:S05]  /*9090*/  HADD2.F32 R165, -RZ, R94.H1_H1 ;  /* 0x3000005effa57230 */ /* 0x000fca0000004100 */
[----:B------:R-:W0:Y:S01]  /*90a0*/  MUFU.RCP R157, R157 ;  /* 0x0000009d009d7308 */ /* 0x000e220000001000 */
[----:B------:R-:W-:Y:S01]  /*90b0*/  FADD.FTZ R165, -R60, R165 ;  /* 0x000000a53ca57221 */ /* 0x000fe20000010100 */
[----:B0-----:R-:W-:-:S04]  /*90c0*/  FADD.FTZ R159, -R157, 1 ;  /* 0x3f8000009d9f7421 */ /* 0x001fc80000010100 */
[----:B------:R-:W-:Y:S01]  /*90d0*/  FFMA.FTZ R159, R85, R159, 1 ;  /* 0x3f800000559f7423 */ /* 0x000fe2000001009f */
[----:B------:R-:W-:-:S03]  /*90e0*/  HADD2.F32 R85, -RZ, R88.H0_H0 ;  /* 0x20000058ff557230 */ /* 0x000fc60000004100 */
[----:B------:R-:W-:Y:S02]  /*90f0*/  FMUL.FTZ R159, R157, R159 ;  /* 0x0000009f9d9f7220 */ /* 0x000fe40000410000 */
[----:B------:R-:W-:Y:S01]  /*9100*/  FADD.FTZ R161, -R60, R85 ;  /* 0x000000553ca17221 */ /* 0x000fe20000010100 */
[----:B------:R-:W-:-:S03]  /*9110*/  HADD2.F32 R85, -RZ, R91.H1_H1 ;  /* 0x3000005bff557230 */ /* 0x000fc60000004100 */
[----:B------:R-:W-:Y:S02]  /*9120*/  FMUL.FTZ R91, R29, R161 ;  /* 0x000000a11d5b7220 */ /* 0x000fe40000410000 */
[----:B------:R-:W-:Y:S02]  /*9130*/  FMUL.FTZ R85, R85, R159 ;  /* 0x0000009f55557220 */ /* 0x000fe40000410000 */
[----:B------:R-:W-:Y:S02]  /*9140*/  FFMA.FTZ R157, R116, R91, R115 ;  /* 0x0000005b749d7223 */ /* 0x000fe40000010073 */
[----:B------:R-:W-:Y:S02]  /*9150*/  FFMA.FTZ R85, R59, R85, -R38 ;  /* 0x000000553b557223 */ /* 0x000fe40000010826 */
[----:B------:R-:W-:Y:S02]  /*9160*/  FMUL.FTZ R161, R157, -1.4426950216293334961 ;  /* 0xbfb8aa3b9da17820 */ /* 0x000fe40000410000 */
[----:B------:R-:W-:Y:S01]  /*9170*/  FFMA.FTZ R42, R42, -R39, R85 ;  /* 0x800000272a2a7223 */ /* 0x000fe20000010055 */
[----:B------:R-:W-:-:S02]  /*9180*/  HADD2.F32 R85, -RZ, R111.H0_H0 ;  /* 0x2000006fff557230 */ /* 0x000fc40000004100 */
[----:B------:R-:W-:Y:S01]  /*9190*/  HADD2.F32 R111, -RZ, R111.H1_H1 ;  /* 0x3000006fff6f7230 */ /* 0x000fe20000004100 */
[----:B------:R-:W0:Y:S01]  /*91a0*/  MUFU.EX2 R161, R161 ;  /* 0x000000a100a17308 */ /* 0x000e220000000800 */
[----:B------:R-:W-:Y:S01]  /*91b0*/  FMUL.FTZ R42, R29, R42 ;  /* 0x0000002a1d2a7220 */ /* 0x000fe20000410000 */
        /* <DEDUP_REMOVED lines=15> */
[--C-:B------:R-:W-:Y:S02]  /*92b0*/  HADD2.F32 R49, -RZ, R89.reuse.H0_H0 ;  /* 0x20000059ff317230 */ /* 0x100fe40000004100 */
[----:B------:R-:W-:-:S03]  /*92c0*/  HADD2.F32 R89, -RZ, R89.H1_H1 ;  /* 0x30000059ff597230 */ /* 0x000fc60000004100 */
[C---:B------:R-:W-:Y:S01]  /*92d0*/  FADD.FTZ R161, -R60.reuse, R49 ;  /* 0x000000313ca17221 */ /* 0x040fe20000010100 */
[----:B------:R-:W-:Y:S02]  /*92e0*/  HADD2.F32 R49, -RZ, R92.H1_H1 ;  /* 0x3000005cff317230 */ /* 0x000fe40000004100 */
[----:B------:R-:W-:Y:S01]  /*92f0*/  FADD.FTZ R89, -R60, R89 ;  /* 0x000000593c597221 */ /* 0x000fe20000010100 */
[----:B------:R-:W-:Y:S02]  /*9300*/  FMUL.FTZ R92, R29, R161 ;  /* 0x000000a11d5c7220 */ /* 0x000fe40000410000 */
[----:B------:R-:W-:Y:S02]  /*9310*/  FMUL.FTZ R49, R49, R157 ;  /* 0x0000009d31317220 */ /* 0x000fe40000410000 */
[----:B------:R-:W-:Y:S02]  /*9320*/  FFMA.FTZ R157, R117, R92, R58 ;  /* 0x0000005c759d7223 */ /* 0x000fe4000001003a */
[----:B------:R-:W-:-:S02]  /*9330*/  FFMA.FTZ R49, R119, R49, -R38 ;  /* 0x0000003177317223 */ /* 0x000fc40000010826 */
[----:B------:R-:W-:Y:S02]  /*9340*/  FMUL.FTZ R161, R157, -1.4426950216293334961 ;  /* 0xbfb8aa3b9da17820 */ /* 0x000fe40000410000 */
[----:B------:R-:W-:Y:S01]  /*9350*/  FFMA.FTZ R88, R88, -R39, R49 ;  /* 0x8000002758587223 */ /* 0x000fe20000010031 */
[----:B------:R-:W-:-:S03]  /*9360*/  FMUL.FTZ R49, R29, R40 ;  /* 0x000000281d317220 */ /* 0x000fc60000410000 */
[----:B------:R-:W0:Y:S01]  /*9370*/  MUFU.EX2 R161, R161 ;  /* 0x000000a100a17308 */ /* 0x000e220000000800 */
[----:B------:R-:W-:Y:S01]  /*9380*/  FMUL.FTZ R88, R29, R88 ;  /* 0x000000581d587220 */ /* 0x000fe20000410000 */
[----:B------:R-:W-:Y:S01]  /*9390*/  F2FP.F16.F32.PACK_AB R49, R49, R84 ;  /* 0x000000543131723e */ /* 0x000fe200000000ff */
[----:B0-----:R-:W-:-:S05]  /*93a0*/  FADD.FTZ R163, R161, 1 ;  /* 0x3f800000a1a37421 */ /* 0x001fca0000010000 */
        /* <DEDUP_REMOVED lines=11> */
[----:B------:R-:W-:-:S03]  /*9460*/  FMUL.FTZ R47, R29, R154 ;  /* 0x0000009a1d2f7220 */ /* 0x000fc60000410000 */
[----:B------:R-:W-:Y:S02]  /*9470*/  FMUL.FTZ R92, R29, R92 ;  /* 0x0000005c1d5c7220 */ /* 0x000fe40000410000 */
[----:B------:R-:W-:Y:S01]  /*9480*/  F2FP.F16.F32.PACK_AB R47, R47, R80 ;  /* 0x000000502f2f723e */ /* 0x000fe200000000ff */
        /* <DEDUP_REMOVED lines=8> */
[----:B------:R-:W-:Y:S02]  /*9510*/  HADD2.F32 R89, -RZ, R93.H1_H1 ;  /* 0x3000005dff597230 */ /* 0x000fe40000004100 */
[----:B------:R-:W-:Y:S01]  /*9520*/  FFMA.FTZ R94, R71, -R39, R94 ;  /* 0x80000027475e7223 */ /* 0x000fe2000001005e */
[----:B------:R-:W-:-:S02]  /*9530*/  FMUL.FTZ R93, R29, R161 ;  /* 0x000000a11d5d7220 */ /* 0x000fc40000410000 */
[----:B------:R-:W-:Y:S01]  /*9540*/  FMUL.FTZ R89, R89, R159 ;  /* 0x0000009f59597220 */ /* 0x000fe20000410000 */
[----:B------:R-:W-:Y:S01]  /*9550*/  FMUL.FTZ R94, R29, R94 ;  /* 0x0000005e1d5e7220 */ /* 0x000fe20000410000 */
[----:B------:R-:W-:Y:S02]  /*9560*/  FFMA.FTZ R157, R116, R93, R115 ;  /* 0x0000005d749d7223 */ /* 0x000fe40000010073 */
[----:B------:R-:W-:Y:S02]  /*9570*/  FFMA.FTZ R89, R59, R89, -R38 ;  /* 0x000000593b597223 */ /* 0x000fe40000010826 */
[----:B------:R-:W-:Y:S02]  /*9580*/  FMUL.FTZ R161, R157, -1.4426950216293334961 ;  /* 0xbfb8aa3b9da17820 */ /* 0x000fe40000410000 */
[----:B------:R-:W-:-:S04]  /*9590*/  FFMA.FTZ R37, R37, -R39, R89 ;  /* 0x8000002725257223 */ /* 0x000fc80000010059 */
[----:B------:R-:W0:Y:S01]  /*95a0*/  MUFU.EX2 R161, R161 ;  /* 0x000000a100a17308 */ /* 0x000e220000000800 */
[----:B------:R-:W-:-:S05]  /*95b0*/  FMUL.FTZ R37, R29, R37 ;  /* 0x000000251d257220 */ /* 0x000fca0000410000 */
        /* <DEDUP_REMOVED lines=26> */
[----:B------:R-:W-:Y:S01]  /*9760*/  FFMA.FTZ R71, R53, -R39, R71 ;  /* 0x8000002735477223 */ /* 0x000fe20000010047 */
[----:B------:R-:W-:-:S03]  /*9770*/  FMUL.FTZ R53, R29, R36 ;  /* 0x000000241d357220 */ /* 0x000fc60000410000 */
[----:B------:R-:W0:Y:S01]  /*9780*/  MUFU.EX2 R161, R161 ;  /* 0x000000a100a17308 */ /* 0x000e220000000800 */
[----:B------:R-:W-:Y:S01]  /*9790*/  FMUL.FTZ R71, R29, R71 ;  /* 0x000000471d477220 */ /* 0x000fe20000410000 */
[----:B------:R-:W-:Y:S01]  /*97a0*/  F2FP.F16.F32.PACK_AB R53, R53, R162 ;  /* 0x000000a23535723e */ /* 0x000fe200000000ff */
[----:B0-----:R-:W-:-:S05]  /*97b0*/  FADD.FTZ R163, R161, 1 ;  /* 0x3f800000a1a37421 */ /* 0x001fca0000010000 */
        /* <DEDUP_REMOVED lines=34> */
[----:B0-----:R-:W-:Y:S01]  /*99e0*/  FADD.FTZ R159, R161, 1 ;  /* 0x3f800000a19f7421 */ /* 0x001fe20000010000 */
[----:B------:R-:W-:Y:S01]  /*99f0*/  FFMA.FTZ R161, R119, R82, -R38 ;  /* 0x0000005277a17223 */ /* 0x000fe20000010826 */
[----:B------:R-:W-:-:S03]  /*9a00*/  HADD2.F32 R82, -RZ, R100.H0_H0 ;  /* 0x20000064ff527230 */ /* 0x000fc60000004100 */
[----:B------:R-:W-:Y:S01]  /*9a10*/  FFMA.FTZ R48, R48, -R39, R161 ;  /* 0x8000002730307223 */ /* 0x000fe200000100a1 */
[----:B------:R-:W0:Y:S03]  /*9a20*/  MUFU.RCP R159, R159 ;  /* 0x0000009f009f7308 */ /* 0x000e260000001000 */
[----:B------:R-:W-:-:S05]  /*9a30*/  FMUL.FTZ R79, R29, R48 ;  /* 0x000000301d4f7220 */ /* 0x000fca0000410000 */
[----:B------:R-:W-:Y:S01]  /*9a40*/  F2FP.F16.F32.PACK_AB R79, R79, R98 ;  /* 0x000000624f4f723e */ /* 0x000fe200000000ff */
        /* <DEDUP_REMOVED lines=17> */
[----:B------:R-:W-:Y:S01]  /*9b60*/  FFMA.FTZ R100, R117, R128, -R38 ;  /* 0x0000008075647223 */ /* 0x000fe20000010826 */
[----:B------:R-:W-:Y:S01]  /*9b70*/  FADD.FTZ R99, -R60, R99 ;  /* 0x000000633c637221 */ /* 0x000fe20000010100 */
[----:B------:R-:W-:Y:S01]  /*9b80*/  FMUL.FTZ R82, R29, R82 ;  /* 0x000000521d527220 */ /* 0x000fe20000410000 */
[----:B------:R-:W-:Y:S01]  /*9b90*/  FMUL.FTZ R157, R157, R161 ;  /* 0x000000a19d9d7220 */ /* 0x000fe20000410000 */
[----:B------:R-:W-:-:S02]  /*9ba0*/  FFMA.FTZ R100, R127, -R39, R100 ;  /* 0x800000277f647223 */ /* 0x000fc40000010064 */
[----:B------:R-:W-:Y:S01]  /*9bb0*/  FFMA.FTZ R159, R117, R82, R58 ;  /* 0x00000052759f7223 */ /* 0x000fe2000001003a */
[----:B------:R-:W-:Y:S01]  /*9bc0*/  FFMA.FTZ R157, R119, R157, -R38 ;  /* 0x0000009d779d7223 */ /* 0x000fe20000010826 */
[----:B------:R-:W-:Y:S02]  /*9bd0*/  FMUL.FTZ R100, R29, R100 ;  /* 0x000000641d647220 */ /* 0x000fe40000410000 */
[----:B------:R-:W-:Y:S01]  /*9be0*/  FMUL.FTZ R163, R159, -1.4426950216293334961 ;  /* 0xbfb8aa3b9fa37820 */ /* 0x000fe20000410000 */
[----:B------:R-:W-:-:S05]  /*9bf0*/  FFMA.FTZ R157, R121, -R39, R157 ;  /* 0x80000027799d7223 */ /* 0x000fca000001009d */
[----:B------:R-:W0:Y:S01]  /*9c00*/  MUFU.EX2 R163, R163 ;  /* 0x000000a300a37308 */ /* 0x000e220000000800 */
[----:B------:R-:W-:Y:S01]  /*9c10*/  FMUL.FTZ R157, R29, R157 ;  /* 0x0000009d1d9d7220 */ /* 0x000fe20000410000 */
[----:B0-----:R-:W-:Y:S01]  /*9c20*/  FADD.FTZ R165, R163, 1 ;  /* 0x3f800000a3a57421 */ /* 0x001fe20000010000 */
[----:B------:R-:W-:-:S05]  /*9c30*/  HADD2.F32 R163, -RZ, R102.H1_H1 ;  /* 0x30000066ffa37230 */ /* 0x000fca0000004100 */
[----:B------:R-:W0:Y:S01]  /*9c40*/  MUFU.RCP R161, R165 ;  /* 0x000000a500a17308 */ /* 0x000e220000001000 */
[----:B------:R-:W-:Y:S01]  /*9c50*/  FADD.FTZ R163, -R60, R163 ;  /* 0x000000a33ca37221 */ /* 0x000fe20000010100 */
        /* <DEDUP_REMOVED lines=67> */
[----:B------:R-:W-:Y:S01]  /*a090*/  FFMA.FTZ R149, R43, -R39, R149 ;  /* 0x800000272b957223 */ /* 0x000fe20000010095 */
[C---:B------:R-:W-:Y:S01]  /*a0a0*/  FMUL.FTZ R43, R29.reuse, R50 ;  /* 0x000000321d2b7220 */ /* 0x040fe20000410000 */
[----:B------:R-:W-:-:S03]  /*a0b0*/  FMUL.FTZ R50, R29, R123 ;  /* 0x0000007b1d327220 */ /* 0x000fc60000410000 */
[----:B------:R-:W0:Y:S01]  /*a0c0*/  MUFU.EX2 R163, R163 ;  /* 0x000000a300a37308 */ /* 0x000e220000000800 */
[----:B------:R-:W-:-:S05]  /*a0d0*/  FMUL.FTZ R36, R29, R149 ;  /* 0x000000951d247220 */ /* 0x000fca0000410000 */
[----:B------:R-:W-:Y:S01]  /*a0e0*/  F2FP.F16.F32.PACK_AB R36, R36, R127 ;  /* 0x0000007f2424723e */ /* 0x000fe200000000ff */
[----:B0-----:R-:W-:Y:S01]  /*a0f0*/  FADD.FTZ R165, R163, 1 ;  /* 0x3f800000a3a57421 */ /* 0x001fe20000010000 */
[----:B------:R-:W-:-:S03]  /*a100*/  HADD2.F32 R163, -RZ, R106.H1_H1 ;  /* 0x3000006affa37230 */ /* 0x000fc60000004100 */
[----:B------:R-:W0:Y:S02]  /*a110*/  MUFU.RCP R161, R165 ;  /* 0x000000a500a17308 */ /* 0x000e240000001000 */
        /* <DEDUP_REMOVED lines=30> */
[----:B------:R-:W-:Y:S01]  /*a300*/  FFMA.FTZ R103, R51, -R39, R103 ;  /* 0x8000002733677223 */ /* 0x000fe20000010067 */
[----:B------:R-:W-:-:S03]  /*a310*/  FMUL.FTZ R51, R29, R158 ;  /* 0x0000009e1d337220 */ /* 0x000fc60000410000 */
[----:B------:R-:W0:Y:S01]  /*a320*/  MUFU.EX2 R161, R161 ;  /* 0x000000a100a17308 */ /* 0x000e220000000800 */
[----:B------:R-:W-:Y:S01]  /*a330*/  FMUL.FTZ R103, R29, R103 ;  /* 0x000000671d677220 */ /* 0x000fe20000410000 */
[----:B------:R-:W-:-:S04]  /*a340*/  F2FP.F16.F32.PACK_AB R51, R51, R160 ;  /* 0x000000a03333723e */ /* 0x000fc800000000ff */
        /* <DEDUP_REMOVED lines=59> */
[----:B------:R-:W-:-:S03]  /*a700*/  HADD2.F32 R107, -RZ, R108.H0_H0 ;  /* 0x2000006cff6b7230 */ /* 0x000fc60000004100 */
[----:B------:R-:W-:Y:S01]  /*a710*/  FMUL.FTZ R155, R155, R163 ;  /* 0x000000a39b9b7220 */ /* 0x000fe20000410000 */
[----:B------:R-:W-:Y:S02]  /*a720*/  HADD2.F32 R163, -RZ, R108.H1_H1 ;  /* 0x3000006cffa37230 */ /* 0x000fe40000004100 */
[----:B------:R-:W-:Y:S01]  /*a730*/  FADD.FTZ R107, -R60, R107 ;  /* 0x0000006b3c6b7221 */ /* 0x000fe20000010100 */
[----:B------:R-:W-:-:S03]  /*a740*/  FMUL.FTZ R111, R111, R155 ;  /* 0x0000009b6f6f7220 */ /* 0x000fc60000410000 */
[----:B------:R-:W-:Y:S01]  /*a750*/  FMUL.FTZ R107, R29, R107 ;  /* 0x0000006b1d6b7220 */ /* 0x000fe20000410000 */
[----:B------:R-:W-:Y:S01]  /*a760*/  FADD.FTZ R108, -R60, R163 ;  /* 0x000000a33c6c7221 */ /* 0x000fe20000010100 */
[--C-:B------:R-:W-:Y:S02]  /*a770*/  HADD2.F32 R163, -RZ, R109.reuse.H1_H1 ;  /* 0x3000006dffa37230 */ /* 0x100fe40000004100 */
[----:B------:R-:W-:Y:S01]  /*a780*/  FFMA.FTZ R111, R59, R111, -R38 ;  /* 0x0000006f3b6f7223 */ /* 0x000fe20000010826 */
[----:B------:R-:W-:Y:S01]  /*a790*/  FFMA.FTZ R159, R116, R107, R115 ;  /* 0x0000006b749f7223 */ /* 0x000fe20000010073 */
[----:B------:R-:W-:Y:S01]  /*a7a0*/  FMUL.FTZ R108, R29, R108 ;  /* 0x0000006c1d6c7220 */ /* 0x000fe20000410000 */
[----:B------:R-:W-:Y:S02]  /*a7b0*/  HADD2.F32 R109, -RZ, R109.H0_H0 ;  /* 0x2000006dff6d7230 */ /* 0x000fe40000004100 */
[----:B------:R-:W-:Y:S01]  /*a7c0*/  FFMA.FTZ R110, R110, -R39, R111 ;  /* 0x800000276e6e7223 */ /* 0x000fe2000001006f */
[----:B------:R-:W-:Y:S01]  /*a7d0*/  FMUL.FTZ R161, R159, -1.4426950216293334961 ;  /* 0xbfb8aa3b9fa17820 */ /* 0x000fe20000410000 */
[----:B------:R-:W-:-:S02]  /*a7e0*/  FFMA.FTZ R56, R119, R108, R56 ;  /* 0x0000006c77387223 */ /* 0x000fc40000010038 */
[----:B------:R-:W-:-:S03]  /*a7f0*/  FMUL.FTZ R99, R29, R110 ;  /* 0x0000006e1d637220 */ /* 0x000fc60000410000 */
[----:B------:R-:W0:Y:S02]  /*a800*/  MUFU.EX2 R161, R161 ;  /* 0x000000a100a17308 */ /* 0x000e240000000800 */
[----:B------:R-:W-:Y:S01]  /*a810*/  F2FP.F16.F32.PACK_AB R90, R99, R90 ;  /* 0x0000005a635a723e */ /* 0x000fe200000000ff */
[----:B0-----:R-:W-:Y:S01]  /*a820*/  FADD.FTZ R115, R161, 1 ;  /* 0x3f800000a1737421 */ /* 0x001fe20000010000 */
[----:B------:R-:W-:-:S05]  /*a830*/  FMUL.FTZ R161, R56, -1.4426950216293334961 ;  /* 0xbfb8aa3b38a17820 */ /* 0x000fca0000410000 */
[----:B------:R-:W0:Y:S08]  /*a840*/  MUFU.RCP R115, R115 ;  /* 0x0000007300737308 */ /* 0x000e300000001000 */
[----:B------:R-:W1:Y:S01]  /*a850*/  MUFU.EX2 R161, R161 ;  /* 0x000000a100a17308 */ /* 0x000e620000000800 */
[----:B0-----:R-:W-:-:S04]  /*a860*/  FADD.FTZ R155, -R115, 1 ;  /* 0x3f800000739b7421 */ /* 0x001fc80000010100 */
[----:B------:R-:W-:Y:S01]  /*a870*/  FFMA.FTZ R159, R159, R155, 1 ;  /* 0x3f8000009f9f7423 */ /* 0x000fe2000001009b */
[----:B-1----:R-:W-:-:S03]  /*a880*/  FADD.FTZ R155, R161, 1 ;  /* 0x3f800000a19b7421 */ /* 0x002fc60000010000 */
[----:B------:R-:W-:-:S03]  /*a890*/  FMUL.FTZ R115, R115, R159 ;  /* 0x0000009f73737220 */ /* 0x000fc60000410000 */
[----:B------:R-:W0:Y:S02]  /*a8a0*/  MUFU.RCP R155, R155 ;  /* 0x0000009b009b7308 */ /* 0x000e240000001000 */
[----:B0-----:R-:W-:-:S04]  /*a8b0*/  FADD.FTZ R159, -R155, 1 ;  /* 0x3f8000009b9f7421 */ /* 0x001fc80000010100 */
[----:B------:R-:W-:Y:S01]  /*a8c0*/  FFMA.FTZ R159, R56, R159, 1 ;  /* 0x3f800000389f7423 */ /* 0x000fe2000001009f */
[C---:B------:R-:W-:Y:S01]  /*a8d0*/  FADD.FTZ R56, -R60.reuse, R163 ;  /* 0x000000a33c387221 */ /* 0x040fe20000010100 */
[----:B------:R-:W-:Y:S02]  /*a8e0*/  FADD.FTZ R60, -R60, R109 ;  /* 0x0000006d3c3c7221 */ /* 0x000fe40000010100 */
[----:B------:R-:W-:Y:S01]  /*a8f0*/  FMUL.FTZ R109, R155, R159 ;  /* 0x0000009f9b6d7220 */ /* 0x000fe20000410000 */
[C---:B------:R-:W-:Y:S01]  /*a900*/  FMUL.FTZ R56, R29.reuse, R56 ;  /* 0x000000381d387220 */ /* 0x040fe20000410000 */
[----:B------:R-:W-:-:S03]  /*a910*/  FMUL.FTZ R60, R29, R60 ;  /* 0x0000003c1d3c7220 */ /* 0x000fc60000410000 */
[----:B------:R-:W-:Y:S01]  /*a920*/  FFMA.FTZ R118, R59, R56, R118 ;  /* 0x000000383b767223 */ /* 0x000fe20000010076 */
[----:B------:R-:W-:-:S03]  /*a930*/  FFMA.FTZ R58, R117, R60, R58 ;  /* 0x0000003c753a7223 */ /* 0x000fc6000001003a */
[----:B------:R-:W-:Y:S01]  /*a940*/  FMUL.FTZ R163, R118, -1.4426950216293334961 ;  /* 0xbfb8aa3b76a37820 */ /* 0x000fe20000410000 */
[----:B------:R-:W-:-:S05]  /*a950*/  FMUL.FTZ R159, R58, -1.4426950216293334961 ;  /* 0xbfb8aa3b3a9f7820 */ /* 0x000fca0000410000 */
[----:B------:R-:W0:Y:S08]  /*a960*/  MUFU.EX2 R163, R163 ;  /* 0x000000a300a37308 */ /* 0x000e300000000800 */
[----:B------:R-:W-:Y:S01]  /*a970*/  MUFU.EX2 R159, R159 ;  /* 0x0000009f009f7308 */ /* 0x000fe20000000800 */
[----:B0-----:R-:W-:-:S07]  /*a980*/  FADD.FTZ R161, R163, 1 ;  /* 0x3f800000a3a17421 */ /* 0x001fce0000010000 */
[----:B------:R-:W0:Y:S02]  /*a990*/  MUFU.RCP R161, R161 ;  /* 0x000000a100a17308 */ /* 0x000e240000001000 */
[----:B0-----:R-:W-:-:S04]  /*a9a0*/  FADD.FTZ R155, -R161, 1 ;  /* 0x3f800000a19b7421 */ /* 0x001fc80000010100 */
[----:B------:R-:W-:Y:S01]  /*a9b0*/  FFMA.FTZ R118, R118, R155, 1 ;  /* 0x3f80000076767423 */ /* 0x000fe2000001009b */
[----:B------:R-:W-:-:S03]  /*a9c0*/  FADD.FTZ R155, R159, 1 ;  /* 0x3f8000009f9b7421 */ /* 0x000fc60000010000 */
[----:B------:R-:W-:-:S03]  /*a9d0*/  FMUL.FTZ R118, R161, R118 ;  /* 0x00000076a1767220 */ /* 0x000fc60000410000 */
[----:B------:R-:W0:Y:S02]  /*a9e0*/  MUFU.RCP R155, R155 ;  /* 0x0000009b009b7308 */ /* 0x000e240000001000 */
[----:B0-----:R-:W-:-:S04]  /*a9f0*/  FADD.FTZ R161, -R155, 1 ;  /* 0x3f8000009ba17421 */ /* 0x001fc80000010100 */
[----:B------:R-:W-:Y:S01]  /*aa00*/  FFMA.FTZ R161, R58, R161, 1 ;  /* 0x3f8000003aa17423 */ /* 0x000fe200000100a1 */
[----:B------:R-:W-:-:S03]  /*aa10*/  FFMA.FTZ R58, R116, R9, -R38 ;  /* 0x00000009743a7223 */ /* 0x000fc60000010826 */
[----:B------:R-:W-:Y:S01]  /*aa20*/  FMUL.FTZ R9, R155, R161 ;  /* 0x000000a19b097220 */ /* 0x000fe20000410000 */
[----:B------:R-:W-:Y:S01]  /*aa30*/  FFMA.FTZ R58, R91, -R39, R58 ;  /* 0x800000275b3a7223 */ /* 0x000fe2000001003a */
[--C-:B------:R-:W-:Y:S02]  /*aa40*/  HADD2.F32 R91, -RZ, R112.reuse.H0_H0 ;  /* 0x20000070ff5b7230 */ /* 0x100fe40000004100 */
[----:B------:R-:W-:-:S03]  /*aa50*/  HADD2.F32 R112, -RZ, R112.H1_H1 ;  /* 0x30000070ff707230 */ /* 0x000fc60000004100 */
[----:B------:R-:W-:Y:S01]  /*aa60*/  FMUL.FTZ R115, R91, R115 ;  /* 0x000000735b737220 */ /* 0x000fe20000410000 */
[--C-:B------:R-:W-:Y:S02]  /*aa70*/  HADD2.F32 R91, -RZ, R113.reuse.H1_H1 ;  /* 0x30000071ff5b7230 */ /* 0x100fe40000004100 */
[----:B------:R-:W-:Y:S01]  /*aa80*/  FMUL.FTZ R109, R112, R109 ;  /* 0x0000006d706d7220 */ /* 0x000fe20000410000 */
[----:B------:R-:W-:Y:S02]  /*aa90*/  HADD2.F32 R113, -RZ, R113.H0_H0 ;  /* 0x20000071ff717230 */ /* 0x000fe40000004100 */
[C-C-:B------:R-:W-:Y:S01]  /*aaa0*/  FFMA.FTZ R112, R116.reuse, R55, -R38.reuse ;  /* 0x0000003774707223 */ /* 0x140fe20000010826 */
[----:B------:R-:W-:Y:S01]  /*aab0*/  FMUL.FTZ R55, R29, R52 ;  /* 0x000000341d377220 */ /* 0x000fe20000410000 */
[----:B------:R-:W-:Y:S01]  /*aac0*/  FMUL.FTZ R91, R91, R118 ;  /* 0x000000765b5b7220 */ /* 0x000fe20000410000 */
[C-C-:B------:R-:W-:Y:S01]  /*aad0*/  FFMA.FTZ R118, R116.reuse, R125, -R38.reuse ;  /* 0x0000007d74767223 */ /* 0x140fe20000010826 */
[----:B------:R-:W-:Y:S01]  /*aae0*/  FMUL.FTZ R9, R113, R9 ;  /* 0x0000000971097220 */ /* 0x000fe20000410000 */
[--C-:B------:R-:W-:Y:S01]  /*aaf0*/  FFMA.FTZ R116, R116, R115, -R38.reuse ;  /* 0x0000007374747223 */ /* 0x100fe20000010826 */
[--C-:B------:R-:W-:Y:S01]  /*ab00*/  FFMA.FTZ R109, R119, R109, -R38.reuse ;  /* 0x0000006d776d7223 */ /* 0x100fe20000010826 */
[--C-:B------:R-:W-:Y:S01]  /*ab10*/  FFMA.FTZ R91, R59, R91, -R38.reuse ;  /* 0x0000005b3b5b7223 */ /* 0x100fe20000010826 */
[----:B------:R-:W-:Y:S01]  /*ab20*/  FFMA.FTZ R9, R117, R9, -R38 ;  /* 0x0000000975097223 */ /* 0x000fe20000010826 */
[----:B------:R-:W-:Y:S01]  /*ab30*/  IADD3 R38, P0, R7, UR22, RZ ;  /* 0x0000001607267c10 */ /* 0x000fe2000ff1e0ff */
[-C--:B------:R-:W-:Y:S01]  /*ab40*/  FFMA.FTZ R112, R93, -R39.reuse, R112 ;  /* 0x800000275d707223 */ /* 0x080fe20000010070 */
[-C--:B------:R-:W-:Y:S01]  /*ab50*/  FFMA.FTZ R118, R97, -R39.reuse, R118 ;  /* 0x8000002761767223 */ /* 0x080fe20000010076 */
[-C--:B------:R-:W-:Y:S01]  /*ab60*/  FFMA.FTZ R60, R60, -R39.reuse, R9 ;  /* 0x800000273c3c7223 */ /* 0x080fe20000010009 */
[----:B------:R-:W-:Y:S01]  /*ab70*/  F2FP.F16.F32.PACK_AB R9, R43, R114 ;  /* 0x000000722b09723e */ /* 0x000fe200000000ff */
[----:B------:R-:W-:Y:S01]  /*ab80*/  FMUL.FTZ R43, R29, R120 ;  /* 0x000000781d2b7220 */ /* 0x000fe20000410000 */
[-C--:B------:R-:W-:Y:S01]  /*ab90*/  FFMA.FTZ R116, R107, -R39.reuse, R116 ;  /* 0x800000276b747223 */ /* 0x080fe20000010074 */
[-C--:B------:R-:W-:Y:S01]  /*aba0*/  FFMA.FTZ R108, R108, -R39.reuse, R109 ;  /* 0x800000276c6c7223 */ /* 0x080fe2000001006d */
[----:B------:R-:W-:Y:S01]  /*abb0*/  FFMA.FTZ R56, R56, -R39, R91 ;  /* 0x8000002738387223 */ /* 0x000fe2000001005b */
[----:B------:R-:W-:Y:S01]  /*abc0*/  F2FP.F16.F32.PACK_AB R7, R50, R57 ;  /* 0x000000393207723e */ /* 0x000fe200000000ff */
[C---:B------:R-:W-:Y:S01]  /*abd0*/  FMUL.FTZ R57, R29.reuse, R164 ;  /* 0x000000a41d397220 */ /* 0x040fe20000410000 */
[----:B------:R-:W-:Y:S01]  /*abe0*/  IADD3.X R39, R8, UR23, RZ, P0, !PT ;  /* 0x0000001708277c10 */ /* 0x000fe200087fe4ff */
[C---:B------:R-:W-:Y:S01]  /*abf0*/  FMUL.FTZ R8, R29.reuse, R129 ;  /* 0x000000811d087220 */ /* 0x040fe20000410000 */
[----:B------:R-:W-:Y:S01]  /*ac00*/  IADD3 R6, P0, R6, UR22, RZ ;  /* 0x0000001606067c10 */ /* 0x000fe2000ff1e0ff */
[----:B------:R-:W-:Y:S01]  /*ac10*/  FMUL.FTZ R59, R29, R54 ;  /* 0x000000361d3b7220 */ /* 0x000fe20000410000 */
[----:B------:R-:W-:Y:S01]  /*ac20*/  F2FP.F16.F32.PACK_AB R43, R43, R72 ;  /* 0x000000482b2b723e */ /* 0x000fe200000000ff */
[----:B------:R0:W-:Y:S01]  /*ac30*/  STG.E.U16 desc[UR14][R38.64+0x4], R7 ;  /* 0x0000040726007986 */ /* 0x0001e2000c10150e */
[----:B------:R-:W-:Y:S01]  /*ac40*/  PRMT R46, R7, 0x7632, R46 ;  /* 0x00007632072e7816 */ /* 0x000fe2000000002e */
[----:B------:R-:W-:Y:S01]  /*ac50*/  FMUL.FTZ R91, R29, R70 ;  /* 0x000000461d5b7220 */ /* 0x000fe20000410000 */
[----:B------:R-:W-:Y:S01]  /*ac60*/  PRMT R44, R9, 0x7632, R44 ;  /* 0x00007632092c7816 */ /* 0x000fe2000000002c */
[----:B------:R1:W-:Y:S01]  /*ac70*/  STG.E.U16 desc[UR14][R38.64], R9 ;  /* 0x0000000926007986 */ /* 0x0003e2000c10150e */
[----:B------:R-:W-:Y:S01]  /*ac80*/  F2FP.F16.F32.PACK_AB R8, R8, R77 ;  /* 0x0000004d0808723e */ /* 0x000fe200000000ff */
[----:B------:R-:W-:Y:S01]  /*ac90*/  FMUL.FTZ R93, R29, R58 ;  /* 0x0000003a1d5d7220 */ /* 0x000fe20000410000 */
[----:B------:R-:W-:Y:S01]  /*aca0*/  F2FP.F16.F32.PACK_AB R57, R57, R74 ;  /* 0x0000004a3939723e */ /* 0x000fe200000000ff */
[----:B------:R-:W-:Y:S01]  /*acb0*/  STG.E.U16 desc[UR14][R38.64+0x2], R44 ;  /* 0x0000022c26007986 */ /* 0x000fe2000c10150e */
[----:B------:R-:W-:Y:S01]  /*acc0*/  F2FP.F16.F32.PACK_AB R55, R55, R94 ;  /* 0x0000005e3737723e */ /* 0x000fe200000000ff */
[----:B------:R-:W-:Y:S01]  /*acd0*/  FMUL.FTZ R112, R29, R112 ;  /* 0x000000701d707220 */ /* 0x000fe20000410000 */
[----:B------:R-:W-:Y:S01]  /*ace0*/  F2FP.F16.F32.PACK_AB R59, R59, R78 ;  /* 0x0000004e3b3b723e */ /* 0x000fe200000000ff */
[----:B------:R-:W-:Y:S01]  /*acf0*/  STG.E.U16 desc[UR14][R38.64+0x6], R46 ;  /* 0x0000062e26007986 */ /* 0x000fe2000c10150e */
[----:B0-----:R-:W-:Y:S01]  /*ad00*/  IADD3.X R7, R5, UR23, RZ, P0, !PT ;  /* 0x0000001705077c10 */ /* 0x001fe200087fe4ff */
[----:B------:R-:W-:Y:S01]  /*ad10*/  FMUL.FTZ R118, R29, R118 ;  /* 0x000000761d767220 */ /* 0x000fe20000410000 */
[----:B------:R-:W-:Y:S01]  /*ad20*/  PRMT R5, R43, 0x7632, R5 ;  /* 0x000076322b057816 */ /* 0x000fe20000000005 */
[----:B------:R-:W-:Y:S01]  /*ad30*/  FMUL.FTZ R116, R29, R116 ;  /* 0x000000741d747220 */ /* 0x000fe20000410000 */
[----:B------:R-:W-:Y:S01]  /*ad40*/  IADD3 R4, P0, R4, UR22, RZ ;  /* 0x0000001604047c10 */ /* 0x000fe2000ff1e0ff */
[----:B------:R-:W-:Y:S01]  /*ad50*/  STG.E.U16 desc[UR14][R6.64], R43 ;  /* 0x0000002b06007986 */ /* 0x000fe2000c10150e */
[----:B-1----:R-:W-:Y:S01]  /*ad60*/  PRMT R9, R73, 0x7632, R9 ;  /* 0x0000763249097816 */ /* 0x002fe20000000009 */
[C---:B------:R-:W-:Y:S01]  /*ad70*/  FMUL.FTZ R97, R29.reuse, R108 ;  /* 0x0000006c1d617220 */ /* 0x040fe20000410000 */
[----:B------:R-:W-:Y:S01]  /*ad80*/  F2FP.F16.F32.PACK_AB R42, R42, R91 ;  /* 0x0000005b2a2a723e */ /* 0x000fe200000000ff */
        /* <DEDUP_REMOVED lines=8> */
[----:B------:R1:W-:Y:S01]  /*ae10*/  STG.E.U16 desc[UR14][R6.64+0x6], R9 ;  /* 0x0000060906007986 */ /* 0x0003e2000c10150e */
[----:B------:R-:W-:-:S02]  /*ae20*/  PRMT R72, R40, 0x7632, R72 ;  /* 0x0000763228487816 */ /* 0x000fc40000000048 */
[----:B------:R-:W-:Y:S02]  /*ae30*/  F2FP.F16.F32.PACK_AB R29, R29, R60 ;  /* 0x0000003c1d1d723e */ /* 0x000fe400000000ff */
[----:B0-----:R-:W-:Y:S02]  /*ae40*/  IADD3.X R5, R3, UR23, RZ, P0, !PT ;  /* 0x0000001703057c10 */ /* 0x001fe400087fe4ff */
[----:B------:R-:W-:Y:S02]  /*ae50*/  PRMT R3, R45, 0x7632, R3 ;  /* 0x000076322d037816 */ /* 0x000fe40000000003 */
[----:B------:R-:W-:Y:S01]  /*ae60*/  IADD3 R2, P0, R2, UR22, RZ ;  /* 0x0000001602027c10 */ /* 0x000fe2000ff1e0ff */
[----:B------:R-:W-:Y:S01]  /*ae70*/  STG.E.U16 desc[UR14][R4.64], R45 ;  /* 0x0000002d04007986 */ /* 0x000fe2000c10150e */
[----:B-1----:R-:W-:-:S03]  /*ae80*/  PRMT R7, R8, 0x7632, R7 ;  /* 0x0000763208077816 */ /* 0x002fc60000000007 */
[----:B------:R0:W-:Y:S04]  /*ae90*/  STG.E.U16 desc[UR14][R4.64+0x2], R3 ;  /* 0x0000020304007986 */ /* 0x0001e8000c10150e */
[----:B------:R1:W-:Y:S04]  /*aea0*/  STG.E.U16 desc[UR14][R4.64+0x4], R8 ;  /* 0x0000040804007986 */ /* 0x0003e8000c10150e */
[----:B------:R2:W-:Y:S01]  /*aeb0*/  STG.E.U16 desc[UR14][R4.64+0x6], R7 ;  /* 0x0000060704007986 */ /* 0x0005e2000c10150e */
[----:B0-----:R-:W-:Y:S02]  /*aec0*/  IADD3.X R3, R0, UR23, RZ, P0, !PT ;  /* 0x0000001700037c10 */ /* 0x001fe400087fe4ff */
[----:B------:R-:W-:-:S02]  /*aed0*/  IADD3 R6, P0, R31, UR22, RZ ;  /* 0x000000161f067c10 */ /* 0x000fc4000ff1e0ff */
[----:B------:R-:W-:Y:S01]  /*aee0*/  PRMT R0, R47, 0x7632, R0 ;  /* 0x000076322f007816 */ /* 0x000fe20000000000 */
[----:B------:R-:W-:Y:S01]  /*aef0*/  STG.E.U16 desc[UR14][R2.64], R47 ;  /* 0x0000002f02007986 */ /* 0x000fe2000c10150e */
[----:B-1----:R-:W-:Y:S02]  /*af00*/  PRMT R8, R49, 0x7632, R8 ;  /* 0x0000763231087816 */ /* 0x002fe40000000008 */
[----:B--2---:R-:W-:Y:S01]  /*af10*/  PRMT R5, R51, 0x7632, R5 ;  /* 0x0000763233057816 */ /* 0x004fe20000000005 */
[----:B------:R0:W-:Y:S01]  /*af20*/  STG.E.U16 desc[UR14][R2.64+0x2], R0 ;  /* 0x0000020002007986 */ /* 0x0001e2000c10150e */
[----:B------:R-:W-:Y:S02]  /*af30*/  IADD3.X R7, R148, UR23, RZ, P0, !PT ;  /* 0x0000001794077c10 */ /* 0x000fe400087fe4ff */
[----:B------:R-:W-:Y:S01]  /*af40*/  IADD3 R4, P0, R34, UR22, RZ ;  /* 0x0000001622047c10 */ /* 0x000fe2000ff1e0ff */
[----:B------:R-:W-:Y:S04]  /*af50*/  STG.E.U16 desc[UR14][R2.64+0x4], R51 ;  /* 0x0000043302007986 */ /* 0x000fe8000c10150e */
[----:B------:R1:W-:Y:S04]  /*af60*/  STG.E.U16 desc[UR14][R2.64+0x6], R5 ;  /* 0x0000060502007986 */ /* 0x0003e8000c10150e */
[----:B------:R-:W-:Y:S01]  /*af70*/  STG.E.U16 desc[UR14][R6.64], R49 ;  /* 0x0000003106007986 */ /* 0x000fe2000c10150e */
[----:B0-----:R-:W-:-:S03]  /*af80*/  PRMT R0, R53, 0x7632, R0 ;  /* 0x0000763235007816 */ /* 0x001fc60000000000 */
[----:B------:R0:W-:Y:S01]  /*af90*/  STG.E.U16 desc[UR14][R6.64+0x2], R8 ;  /* 0x0000020806007986 */ /* 0x0001e2000c10150e */
[----:B-1----:R-:W-:-:S03]  /*afa0*/  PRMT R3, R41, 0x7632, R3 ;  /* 0x0000763229037816 */ /* 0x002fc60000000003 */
[----:B------:R-:W-:Y:S01]  /*afb0*/  STG.E.U16 desc[UR14][R6.64+0x4], R41 ;  /* 0x0000042906007986 */ /* 0x000fe2000c10150e */
[----:B------:R-:W-:Y:S02]  /*afc0*/  IADD3.X R5, R33, UR23, RZ, P0, !PT ;  /* 0x0000001721057c10 */ /* 0x000fe400087fe4ff */
[----:B------:R-:W-:Y:S01]  /*afd0*/  IADD3 R2, P0, R61, UR22, RZ ;  /* 0x000000163d027c10 */ /* 0x000fe2000ff1e0ff */
[----:B------:R1:W-:Y:S01]  /*afe0*/  STG.E.U16 desc[UR14][R6.64+0x6], R3 ;  /* 0x0000060306007986 */ /* 0x0003e2000c10150e */
[----:B0-----:R-:W-:-:S03]  /*aff0*/  PRMT R8, R55, 0x7632, R8 ;  /* 0x0000763237087816 */ /* 0x001fc60000000008 */
[----:B------:R0:W-:Y:S04]  /*b000*/  STG.E.U16 desc[UR14][R4.64+0x2], R0 ;  /* 0x0000020004007986 */ /* 0x0001e8000c10150e */
[----:B------:R-:W-:Y:S01]  /*b010*/  STG.E.U16 desc[UR14][R4.64], R53 ;  /* 0x0000003504007986 */ /* 0x000fe2000c10150e */
[----:B-1----:R-:W-:-:S03]  /*b020*/  PRMT R7, R57, 0x7632, R7 ;  /* 0x0000763239077816 */ /* 0x002fc60000000007 */
[----:B------:R-:W-:Y:S01]  /*b030*/  STG.E.U16 desc[UR14][R4.64+0x4], R57 ;  /* 0x0000043904007986 */ /* 0x000fe2000c10150e */
[----:B------:R-:W-:Y:S02]  /*b040*/  IADD3.X R3, R35, UR23, RZ, P0, !PT ;  /* 0x0000001723037c10 */ /* 0x000fe400087fe4ff */
[----:B------:R-:W-:Y:S01]  /*b050*/  IADD3 R6, P0, R131, UR22, RZ ;  /* 0x0000001683067c10 */ /* 0x000fe2000ff1e0ff */
[----:B------:R1:W-:Y:S01]  /*b060*/  STG.E.U16 desc[UR14][R4.64+0x6], R7 ;  /* 0x0000060704007986 */ /* 0x0003e2000c10150e */
[----:B0-----:R-:W-:-:S03]  /*b070*/  PRMT R0, R59, 0x7632, R0 ;  /* 0x000076323b007816 */ /* 0x001fc60000000000 */
[----:B------:R-:W-:Y:S04]  /*b080*/  STG.E.U16 desc[UR14][R2.64], R55 ;  /* 0x0000003702007986 */ /* 0x000fe8000c10150e */
[----:B------:R0:W-:Y:S01]  /*b090*/  STG.E.U16 desc[UR14][R2.64+0x2], R8 ;  /* 0x0000020802007986 */ /* 0x0001e2000c10150e */
[----:B-1----:R-:W-:-:S03]  /*b0a0*/  IADD3.X R7, R130, UR23, RZ, P0, !PT ;  /* 0x0000001782077c10 */ /* 0x002fc600087fe4ff */
[----:B------:R-:W-:Y:S01]  /*b0b0*/  STG.E.U16 desc[UR14][R2.64+0x4], R59 ;  /* 0x0000043b02007986 */ /* 0x000fe2000c10150e */
[----:B------:R-:W-:Y:S02]  /*b0c0*/  PRMT R5, R79, 0x7632, R5 ;  /* 0x000076324f057816 */ /* 0x000fe40000000005 */
[----:B------:R-:W-:Y:S01]  /*b0d0*/  IADD3 R4, P0, R133, UR22, RZ ;  /* 0x0000001685047c10 */ /* 0x000fe2000ff1e0ff */
[----:B------:R1:W-:Y:S01]  /*b0e0*/  STG.E.U16 desc[UR14][R2.64+0x6], R0 ;  /* 0x0000060002007986 */ /* 0x0003e2000c10150e */
[----:B0-----:R-:W-:-:S03]  /*b0f0*/  PRMT R8, R83, 0x7632, R8 ;  /* 0x0000763253087816 */ /* 0x001fc60000000008 */
[----:B------:R0:W-:Y:S04]  /*b100*/  STG.E.U16 desc[UR14][R6.64+0x2], R5 ;  /* 0x0000020506007986 */ /* 0x0001e8000c10150e */
[----:B------:R-:W-:Y:S01]  /*b110*/  STG.E.U16 desc[UR14][R6.64], R79 ;  /* 0x0000004f06007986 */ /* 0x000fe2000c10150e */
[----:B-1----:R-:W-:-:S03]  /*b120*/  PRMT R3, R81, 0x7632, R3 ;  /* 0x0000763251037816 */ /* 0x002fc60000000003 */
[----:B------:R-:W-:Y:S01]  /*b130*/  STG.E.U16 desc[UR14][R6.64+0x4], R81 ;  /* 0x0000045106007986 */ /* 0x000fe2000c10150e */
[----:B------:R-:W-:Y:S02]  /*b140*/  PRMT R0, R85, 0x7632, R0 ;  /* 0x0000763255007816 */ /* 0x000fe40000000000 */
[----:B0-----:R-:W-:Y:S01]  /*b150*/  IADD3.X R5, R132, UR23, RZ, P0, !PT ;  /* 0x0000001784057c10 */ /* 0x001fe200087fe4ff */
[----:B------:R0:W-:Y:S01]  /*b160*/  STG.E.U16 desc[UR14][R6.64+0x6], R3 ;  /* 0x0000060306007986 */ /* 0x0001e2000c10150e */
[----:B------:R-:W-:-:S03]  /*b170*/  IADD3 R2, P0, R135, UR22, RZ ;  /* 0x0000001687027c10 */ /* 0x000fc6000ff1e0ff */
[----:B------:R-:W-:Y:S04]  /*b180*/  STG.E.U16 desc[UR14][R4.64], R83 ;  /* 0x0000005304007986 */ /* 0x000fe8000c10150e */
[----:B------:R1:W-:Y:S01]  /*b190*/  STG.E.U16 desc[UR14][R4.64+0x2], R8 ;  /* 0x0000020804007986 */ /* 0x0003e2000c10150e */
[----:B0-----:R-:W-:-:S03]  /*b1a0*/  IADD3.X R3, R134, UR23, RZ, P0, !PT ;  /* 0x0000001786037c10 */ /* 0x001fc600087fe4ff */
[----:B------:R-:W-:Y:S01]  /*b1b0*/  STG.E.U16 desc[UR14][R4.64+0x4], R85 ;  /* 0x0000045504007986 */ /* 0x000fe2000c10150e */
[----:B------:R-:W-:Y:S02]  /*b1c0*/  PRMT R7, R89, 0x7632, R7 ;  /* 0x0000763259077816 */ /* 0x000fe40000000007 */
[----:B------:R-:W-:Y:S01]  /*b1d0*/  IADD3 R6, P0, R137, UR22, RZ ;  /* 0x0000001689067c10 */ /* 0x000fe2000ff1e0ff */
[----:B------:R0:W-:Y:S01]  /*b1e0*/  STG.E.U16 desc[UR14][R4.64+0x6], R0 ;  /* 0x0000060004007986 */ /* 0x0001e2000c10150e */
[----:B-1----:R-:W-:-:S03]  /*b1f0*/  PRMT R8, R88, 0x7632, R8 ;  /* 0x0000763258087816 */ /* 0x002fc60000000008 */
[----:B------:R1:W-:Y:S04]  /*b200*/  STG.E.U16 desc[UR14][R2.64+0x2], R7 ;  /* 0x0000020702007986 */ /* 0x0003e8000c10150e */
[----:B------:R-:W-:Y:S01]  /*b210*/  STG.E.U16 desc[UR14][R2.64], R89 ;  /* 0x0000005902007986 */ /* 0x000fe2000c10150e */
[----:B0-----:R-:W-:-:S03]  /*b220*/  PRMT R5, R42, 0x7632, R5 ;  /* 0x000076322a057816 */ /* 0x001fc60000000005 */
[----:B------:R-:W-:Y:S01]  /*b230*/  STG.E.U16 desc[UR14][R2.64+0x4], R42 ;  /* 0x0000042a02007986 */ /* 0x000fe2000c10150e */
[----:B------:R-:W-:Y:S02]  /*b240*/  PRMT R0, R71, 0x7632, R0 ;  /* 0x0000763247007816 */ /* 0x000fe40000000000 */
[----:B-1----:R-:W-:Y:S01]  /*b250*/  IADD3.X R7, R136, UR23, RZ, P0, !PT ;  /* 0x0000001788077c10 */ /* 0x002fe200087fe4ff */
[----:B------:R0:W-:Y:S01]  /*b260*/  STG.E.U16 desc[UR14][R2.64+0x6], R5 ;  /* 0x0000060502007986 */ /* 0x0001e2000c10150e */
[----:B------:R-:W-:-:S03]  /*b270*/  IADD3 R4, P0, R139, UR22, RZ ;  /* 0x000000168b047c10 */ /* 0x000fc6000ff1e0ff */
[----:B------:R-:W-:Y:S04]  /*b280*/  STG.E.U16 desc[UR14][R6.64], R88 ;  /* 0x0000005806007986 */ /* 0x000fe8000c10150e */
[----:B------:R1:W-:Y:S01]  /*b290*/  STG.E.U16 desc[UR14][R6.64+0x2], R8 ;  /* 0x0000020806007986 */ /* 0x0003e2000c10150e */
[----:B0-----:R-:W-:-:S03]  /*b2a0*/  PRMT R3, R37, 0x7632, R3 ;  /* 0x0000763225037816 */ /* 0x001fc60000000003 */
[----:B------:R-:W-:Y:S01]  /*b2b0*/  STG.E.U16 desc[UR14][R6.64+0x4], R37 ;  /* 0x0000042506007986 */ /* 0x000fe2000c10150e */
[----:B------:R-:W-:Y:S02]  /*b2c0*/  IADD3.X R5, R138, UR23, RZ, P0, !PT ;  /* 0x000000178a057c10 */ /* 0x000fe400087fe4ff */
[----:B------:R-:W-:Y:S01]  /*b2d0*/  IADD3 R2, P0, R141, UR22, RZ ;  /* 0x000000168d027c10 */ /* 0x000fe2000ff1e0ff */
[----:B------:R0:W-:Y:S01]  /*b2e0*/  STG.E.U16 desc[UR14][R6.64+0x6], R3 ;  /* 0x0000060306007986 */ /* 0x0001e2000c10150e */
[----:B-1----:R-:W-:-:S03]  /*b2f0*/  PRMT R8, R118, 0x7632, R8 ;  /* 0x0000763276087816 */ /* 0x002fc60000000008 */
[----:B------:R1:W-:Y:S04]  /*b300*/  STG.E.U16 desc[UR14][R4.64+0x2], R0 ;  /* 0x0000020004007986 */ /* 0x0003e8000c10150e */
[----:B------:R-:W-:Y:S01]  /*b310*/  STG.E.U16 desc[UR14][R4.64], R71 ;  /* 0x0000004704007986 */ /* 0x000fe2000c10150e */
[----:B0-----:R-:W-:-:S03]  /*b320*/  PRMT R7, R75, 0x7632, R7 ;  /* 0x000076324b077816 */ /* 0x001fc60000000007 */
[----:B------:R-:W-:Y:S01]  /*b330*/  STG.E.U16 desc[UR14][R4.64+0x4], R75 ;  /* 0x0000044b04007986 */ /* 0x000fe2000c10150e */
[----:B------:R-:W-:Y:S02]  /*b340*/  IADD3.X R3, R140, UR23, RZ, P0, !PT ;  /* 0x000000178c037c10 */ /* 0x000fe400087fe4ff */
[----:B------:R-:W-:Y:S01]  /*b350*/  IADD3 R6, P0, R143, UR22, RZ ;  /* 0x000000168f067c10 */ /* 0x000fe2000ff1e0ff */
[----:B------:R0:W-:Y:S01]  /*b360*/  STG.E.U16 desc[UR14][R4.64+0x6], R7 ;  /* 0x0000060704007986 */ /* 0x0001e2000c10150e */
[----:B-1----:R-:W-:-:S03]  /*b370*/  PRMT R0, R82, 0x7632, R0 ;  /* 0x0000763252007816 */ /* 0x002fc60000000000 */
[----:B------:R-:W-:Y:S04]  /*b380*/  STG.E.U16 desc[UR14][R2.64], R118 ;  /* 0x0000007602007986 */ /* 0x000fe8000c10150e */
[----:B------:R-:W-:Y:S01]  /*b390*/  STG.E.U16 desc[UR14][R2.64+0x2], R8 ;  /* 0x0000020802007986 */ /* 0x000fe2000c10150e */
[----:B0-----:R-:W-:-:S03]  /*b3a0*/  IADD3.X R7, R142, UR23, RZ, P0, !PT ;  /* 0x000000178e077c10 */ /* 0x001fc600087fe4ff */
[----:B------:R-:W-:Y:S01]  /*b3b0*/  STG.E.U16 desc[UR14][R2.64+0x4], R82 ;  /* 0x0000045202007986 */ /* 0x000fe2000c10150e */
[----:B------:R-:W-:Y:S02]  /*b3c0*/  IADD3 R144, P0, R144, UR22, RZ ;  /* 0x0000001690907c10 */ /* 0x000fe4000ff1e0ff */
[----:B------:R-:W-:Y:S01]  /*b3d0*/  PRMT R4, R36, 0x7632, R4 ;  /* 0x0000763224047816 */ /* 0x000fe20000000004 */
[----:B------:R0:W-:Y:S01]  /*b3e0*/  STG.E.U16 desc[UR14][R2.64+0x6], R0 ;  /* 0x0000060002007986 */ /* 0x0001e2000c10150e */
[----:B------:R-:W-:Y:S02]  /*b3f0*/  IADD3.X R145, R145, UR23, RZ, P0, !PT ;  /* 0x0000001791917c10 */ /* 0x000fe400087fe4ff */
[----:B------:R-:W-:Y:S01]  /*b400*/  PRMT R5, R29, 0x7632, R5 ;  /* 0x000076321d057816 */ /* 0x000fe20000000005 */
[----:B------:R1:W-:Y:S04]  /*b410*/  STG.E.U16 desc[UR14][R6.64+0x2], R4 ;  /* 0x0000020406007986 */ /* 0x0003e8000c10150e */
[----:B------:R-:W-:Y:S01]  /*b420*/  STG.E.U16 desc[UR14][R6.64], R36 ;  /* 0x0000002406007986 */ /* 0x000fe2000c10150e */
[----:B0-----:R-:W-:-:S03]  /*b430*/  PRMT R3, R86, 0x7632, R3 ;  /* 0x0000763256037816 */ /* 0x001fc60000000003 */
[----:B------:R-:W-:Y:S01]  /*b440*/  STG.E.U16 desc[UR14][R6.64+0x4], R86 ;  /* 0x0000045606007986 */ /* 0x000fe2000c10150e */
[----:B------:R-:W-:Y:S02]  /*b450*/  IADD3 R2, P0, R147, UR22, RZ ;  /* 0x0000001693027c10 */ /* 0x000fe4000ff1e0ff */
[----:B------:R-:W-:Y:S01]  /*b460*/  PRMT R0, R90, 0x7632, R0 ;  /* 0x000076325a007816 */ /* 0x000fe20000000000 */
[----:B------:R0:W-:Y:S01]  /*b470*/  STG.E.U16 desc[UR14][R6.64+0x6], R3 ;  /* 0x0000060306007986 */ /* 0x0001e2000c10150e */
[----:B-1----:R-:W-:-:S03]  /*b480*/  PRMT R4, R97, 0x7632, R4 ;  /* 0x0000763261047816 */ /* 0x002fc60000000004 */
[----:B------:R1:W-:Y:S04]  /*b490*/  STG.E.U16 desc[UR14][R144.64], R40 ;  /* 0x0000002890007986 */ /* 0x0003e8000c10150e */
[----:B------:R1:W-:Y:S01]  /*b4a0*/  STG.E.U16 desc[UR14][R144.64+0x2], R72 ;  /* 0x0000024890007986 */ /* 0x0003e2000c10150e */
[----:B0-----:R-:W-:-:S03]  /*b4b0*/  IADD3.X R3, R146, UR23, RZ, P0, !PT ;  /* 0x0000001792037c10 */ /* 0x001fc600087fe4ff */
[----:B------:R1:W-:Y:S01]  /*b4c0*/  STG.E.U16 desc[UR14][R144.64+0x4], R90 ;  /* 0x0000045a90007986 */ /* 0x0003e2000c10150e */
[----:B------:R-:W-:-:S03]  /*b4d0*/  PLOP3.LUT P0, PT, PT, PT, UP0, 0x80, 0x0 ;  /* 0x000000000000781c */ /* 0x000fc60003f0f008 */
[----:B------:R1:W-:Y:S04]  /*b4e0*/  STG.E.U16 desc[UR14][R144.64+0x6], R0 ;  /* 0x0000060090007986 */ /* 0x0003e8000c10150e */
[----:B------:R1:W-:Y:S04]  /*b4f0*/  STG.E.U16 desc[UR14][R2.64], R97 ;  /* 0x0000006102007986 */ /* 0x0003e8000c10150e */
[----:B------:R1:W-:Y:S04]  /*b500*/  STG.E.U16 desc[UR14][R2.64+0x2], R4 ;  /* 0x0000020402007986 */ /* 0x0003e8000c10150e */
[----:B------:R1:W-:Y:S04]  /*b510*/  STG.E.U16 desc[UR14][R2.64+0x4], R29 ;  /* 0x0000041d02007986 */ /* 0x0003e8000c10150e */
[----:B------:R1:W-:Y:S01]  /*b520*/  STG.E.U16 desc[UR14][R2.64+0x6], R5 ;  /* 0x0000060502007986 */ /* 0x0003e2000c10150e */
[----:B------:R-:W-:Y:S05]  /*b530*/  @!P0 BRA `(.L_x_2946) ;  /* 0xffffff5000788947 */ /* 0x000fea000383ffff */
.L_x_2935:
        /* <DEDUP_REMOVED lines=16> */
[----:B01----:R-:W-:Y:S02]  /*b640*/  LOP3.LUT R3, RZ, R20, RZ, 0x33, !PT ;  /* 0x00000014ff037212 */ /* 0x003fe400078e33ff */
[----:B------:R-:W-:Y:S02]  /*b650*/  LOP3.LUT R0, RZ, R21, RZ, 0x33, !PT ;  /* 0x00000015ff007212 */ /* 0x000fe400078e33ff */
        /* <DEDUP_REMOVED lines=63> */
.L_x_2963:
        /* <DEDUP_REMOVED lines=42> */
.L_x_2950:
[----:B------:R-:W-:Y:S05]  /*bcf0*/  BSYNC B1 ;  /* 0x0000000000017941 */ /* 0x000fea0003800000 */
.L_x_2949:
        /* <DEDUP_REMOVED lines=18> */
.L_x_2953:
        /* <DEDUP_REMOVED lines=55> */
.L_x_2952:
[----:B------:R-:W-:Y:S05]  /*c190*/  BSYNC B1 ;  /* 0x0000000000017941 */ /* 0x000fea0003800000 */
.L_x_2951:
        /* <DEDUP_REMOVED lines=35> */
.L_x_2955:
[----:B------:R-:W-:Y:S05]  /*c3d0*/  BSYNC B1 ;  /* 0x0000000000017941 */ /* 0x000fea0003800000 */
.L_x_2954:
        /* <DEDUP_REMOVED lines=15> */
.L_x_2948:
[----:B------:R-:W-:Y:S05]  /*c4d0*/  BSYNC B0 ;  /* 0x0000000000007941 */ /* 0x000fea0003800000 */
.L_x_2947:
        /* <DEDUP_REMOVED lines=39> */
.L_x_2972:
        /* <DEDUP_REMOVED lines=43> */
.L_x_2982:
        /* <DEDUP_REMOVED lines=38> */
.L_x_2992:
[----:B0-----:R-:W-:Y:S01]  /*cc60*/  FADD.FTZ R30, R25, R30 ;  /* 0x0000001e191e7221 */ /* 0x001fe20000010000 */
[----:B------:R-:W-:-:S04]  /*cc70*/  @!P2 F2FP.F16.F32.PACK_AB R25, RZ, R35 ;  /* 0x00000023ff19a23e */ /* 0x000fc800000000ff */
[----:B------:R-:W-:Y:S02]  /*cc80*/  PRMT R31, R25, 0x7610, R31 ;  /* 0x00007610191f7816 */ /* 0x000fe4000000001f */
[----:B------:R-:W-:Y:S02]  /*cc90*/  @!P2 F2FP.F16.F32.PACK_AB R30, RZ, R30 ;  /* 0x0000001eff1ea23e */ /* 0x000fe400000000ff */
[----:B------:R-:W-:Y:S01]  /*cca0*/  MOV R25, R18 ;  /* 0x0000001200197202 */ /* 0x000fe20000000f00 */
[----:B------:R3:W-:Y:S04]  /*ccb0*/  @!P2 STG.E.U16 desc[UR14][R26.64+0x50], R31 ;  /* 0x0000501f1a00a986 */ /* 0x0007e8000c10150e */
[----:B------:R3:W-:Y:S02]  /*ccc0*/  @!P2 STG.E.U16 desc[UR14][R28.64+0x50], R30 ;  /* 0x0000501e1c00a986 */ /* 0x0007e4000c10150e */
.L_x_2958:
[----:B------:R-:W-:Y:S05]  /*ccd0*/  BSYNC B0 ;  /* 0x0000000000007941 */ /* 0x000fea0003800000 */
.L_x_2957:
        /* <DEDUP_REMOVED lines=145> */
.L_x_3026:
[----:B-12---:R-:W-:Y:S01]  /*d5f0*/  FADD.FTZ R30, R46, R25 ;  /* 0x000000192e1e7221 */ /* 0x006fe20000010000 */
[----:B------:R-:W-:-:S04]  /*d600*/  @!P0 F2FP.F16.F32.PACK_AB R25, RZ, R34 ;  /* 0x00000022ff19823e */ /* 0x000fc800000000ff */
[----:B------:R-:W-:Y:S01]  /*d610*/  @!P0 F2FP.F16.F32.PACK_AB R30, RZ, R30 ;  /* 0x0000001eff1e823e */ /* 0x000fe200000000ff */
[----:B------:R4:W-:Y:S04]  /*d620*/  @!P0 STG.E.U16 desc[UR14][R26.64+0x78], R25 ;  /* 0x000078191a008986 */ /* 0x0009e8000c10150e */
[----:B------:R4:W-:Y:S02]  /*d630*/  @!P0 STG.E.U16 desc[UR14][R28.64+0x78], R30 ;  /* 0x0000781e1c008986 */ /* 0x0009e4000c10150e */
.L_x_2956:
[----:B------:R-:W-:Y:S05]  /*d640*/  WARPSYNC.ALL ;  /* 0x0000000000007948 */ /* 0x000fea0003800000 */
[----:B------:R-:W-:Y:S01]  /*d650*/  IADD3 R22, R22, 0x200, RZ ;  /* 0x0000020016167810 */ /* 0x000fe20007ffe0ff */
[----:B------:R-:W-:Y:S03]  /*d660*/  BAR.SYNC.DEFER_BLOCKING 0x0 ;  /* 0x0000000000007b1d */ /* 0x000fe60000010000 */
[----:B------:R-:W-:-:S13]  /*d670*/  ISETP.GE.AND P0, PT, R22, UR13, PT ;  /* 0x0000000d16007c0c */ /* 0x000fda000bf06270 */
[----:B------:R-:W-:Y:S05]  /*d680*/  @!P0 BRA `(.L_x_2963) ;  /* 0xffffffe000f08947 */ /* 0x000fea000383ffff */
[----:B------:R-:W-:Y:S05]  /*d690*/  EXIT ;  /* 0x000000000000794d */ /* 0x000fea0003800000 */
.L_x_2959:
[----:B-1----:R-:W-:Y:S02]  /*d6a0*/  MOV R52, R25 ;  /* 0x0000001900347202 */ /* 0x002fe40000000f00 */
[----:B------:R-:W-:Y:S02]  /*d6b0*/  MOV R53, 0x8 ;  /* 0x0000000800357802 */ /* 0x000fe40000000f00 */
[----:B------:R-:W-:Y:S02]  /*d6c0*/  MOV R54, 0x101f ;  /* 0x0000101f00367802 */ /* 0x000fe40000000f00 */
[----:B------:R-:W-:-:S07]  /*d6d0*/  MOV R51, 0xffff ;  /* 0x0000ffff00337802 */ /* 0x000fce0000000f00 */
[----:B0-2---:R-:W-:Y:S05]  /*d6e0*/  WARPSYNC.COLLECTIVE R51, `(.L_x_2964) ;  /* 0x0000000033087348 */ /* 0x005fea0003c00000 */
[----:B------:R1:W3:Y:S02]  /*d6f0*/  SHFL.BFLY P3, R49, R52, R53, R54 ;  /* 0x0c00003534317389 */ /* 0x0002e40000060036 */
[----:B0123--:R-:W-:Y:S01]  /*d700*/  ENDCOLLECTIVE ;  /* 0x000000000000791b */ /* 0x00ffe20003800000 */
.L_x_2964:
[----:B------:R-:W-:Y:S02]  /*d710*/  MOV R52, R26 ;  /* 0x0000001a00347202 */ /* 0x000fe40000000f00 */
[----:B------:R-:W-:-:S07]  /*d720*/  MOV R28, R49 ;  /* 0x00000031001c7202 */ /* 0x000fce0000000f00 */
[----:B------:R-:W-:Y:S05]  /*d730*/  WARPSYNC.COLLECTIVE R51, `(.L_x_2965) ;  /* 0x0000000033087348 */ /* 0x000fea0003c00000 */
[----:B------:R0:W1:Y:S02]  /*d740*/  SHFL.BFLY P3, R49, R52, R53, R54 ;  /* 0x0c00003534317389 */ /* 0x0000640000060036 */
[----:B01----:R-:W-:Y:S01]  /*d750*/  ENDCOLLECTIVE ;  /* 0x000000000000791b */ /* 0x003fe20003800000 */
.L_x_2965:
[----:B------:R-:W-:-:S05]  /*d760*/  FADD.FTZ R28, R28, R25 ;  /* 0x000000191c1c7221 */ /* 0x000fca0000010000 */
[----:B------:R-:W-:Y:S02]  /*d770*/  MOV R52, R28 ;  /* 0x0000001c00347202 */ /* 0x000fe40000000f00 */
[----:B------:R-:W-:Y:S02]  /*d780*/  MOV R53, 0x4 ;  /* 0x0000000400357802 */ /* 0x000fe40000000f00 */
[----:B------:R-:W-:-:S07]  /*d790*/  MOV R27, R49 ;  /* 0x00000031001b7202 */ /* 0x000fce0000000f00 */
[----:B------:R-:W-:Y:S05]  /*d7a0*/  WARPSYNC.COLLECTIVE R51, `(.L_x_2966) ;  /* 0x0000000033087348 */ /* 0x000fea0003c00000 */
[----:B------:R0:W1:Y:S02]  /*d7b0*/  SHFL.BFLY P3, R49, R52, R53, R54 ;  /* 0x0c00003534317389 */ /* 0x0000640000060036 */
[----:B01----:R-:W-:Y:S01]  /*d7c0*/  ENDCOLLECTIVE ;  /* 0x000000000000791b */ /* 0x003fe20003800000 */
.L_x_2966:
[----:B------:R-:W-:-:S05]  /*d7d0*/  FADD.FTZ R27, R27, R26 ;  /* 0x0000001a1b1b7221 */ /* 0x000fca0000010000 */
[----:B------:R-:W-:Y:S02]  /*d7e0*/  MOV R52, R27 ;  /* 0x0000001b00347202 */ /* 0x000fe40000000f00 */
[----:B------:R-:W-:-:S07]  /*d7f0*/  MOV R29, R49 ;  /* 0x00000031001d7202 */ /* 0x000fce0000000f00 */
[----:B------:R-:W-:Y:S05]  /*d800*/  WARPSYNC.COLLECTIVE R51, `(.L_x_2967) ;  /* 0x0000000033087348 */ /* 0x000fea0003c00000 */
[----:B------:R0:W1:Y:S02]  /*d810*/  SHFL.BFLY P3, R49, R52, R53, R54 ;  /* 0x0c00003534317389 */ /* 0x0000640000060036 */
[----:B01----:R-:W-:Y:S01]  /*d820*/  ENDCOLLECTIVE ;  /* 0x000000000000791b */ /* 0x003fe20003800000 */
.L_x_2967:
[----:B------:R-:W-:-:S05]  /*d830*/  FADD.FTZ R29, R28, R29 ;  /* 0x0000001d1c1d7221 */ /* 0x000fca0000010000 */
[----:B------:R-:W-:Y:S02]  /*d840*/  MOV R52, R29 ;  /* 0x0000001d00347202 */ /* 0x000fe40000000f00 */
[----:B------:R-:W-:Y:S02]  /*d850*/  MOV R53, 0x2 ;  /* 0x0000000200357802 */ /* 0x000fe40000000f00 */
[----:B------:R-:W-:-:S07]  /*d860*/  MOV R30, R49 ;  /* 0x00000031001e7202 */ /* 0x000fce0000000f00 */
[----:B------:R-:W-:Y:S05]  /*d870*/  WARPSYNC.COLLECTIVE R51, `(.L_x_2968) ;  /* 0x0000000033087348 */ /* 0x000fea0003c00000 */
[----:B------:R0:W1:Y:S02]  /*d880*/  SHFL.BFLY P3, R49, R52, R53, R54 ;  /* 0x0c00003534317389 */ /* 0x0000640000060036 */
[----:B01----:R-:W-:Y:S01]  /*d890*/  ENDCOLLECTIVE ;  /* 0x000000000000791b */ /* 0x003fe20003800000 */
.L_x_2968:
[----:B------:R-:W-:-:S05]  /*d8a0*/  FADD.FTZ R30, R27, R30 ;  /* 0x0000001e1b1e7221 */ /* 0x000fca0000010000 */
[----:B------:R-:W-:Y:S02]  /*d8b0*/  MOV R52, R30 ;  /* 0x0000001e00347202 */ /* 0x000fe40000000f00 */
[----:B------:R-:W-:-:S07]  /*d8c0*/  MOV R32, R49 ;  /* 0x0000003100207202 */ /* 0x000fce0000000f00 */
[----:B------:R-:W-:Y:S05]  /*d8d0*/  WARPSYNC.COLLECTIVE R51, `(.L_x_2969) ;  /* 0x0000000033087348 */ /* 0x000fea0003c00000 */
[----:B------:R0:W1:Y:S02]  /*d8e0*/  SHFL.BFLY P3, R49, R52, R53, R54 ;  /* 0x0c00003534317389 */ /* 0x0000640000060036 */
[----:B01----:R-:W-:Y:S01]  /*d8f0*/  ENDCOLLECTIVE ;  /* 0x000000000000791b */ /* 0x003fe20003800000 */
.L_x_2969:
[----:B------:R-:W-:-:S05]  /*d900*/  FADD.FTZ R32, R29, R32 ;  /* 0x000000201d207221 */ /* 0x000fca0000010000 */
[----:B------:R-:W-:Y:S02]  /*d910*/  MOV R52, R32 ;  /* 0x0000002000347202 */ /* 0x000fe40000000f00 */
[----:B------:R-:W-:Y:S02]  /*d920*/  MOV R53, 0x1 ;  /* 0x0000000100357802 */ /* 0x000fe40000000f00 */
[----:B------:R-:W-:-:S07]  /*d930*/  MOV R25, R49 ;  /* 0x0000003100197202 */ /* 0x000fce0000000f00 */
[----:B------:R-:W-:Y:S05]  /*d940*/  WARPSYNC.COLLECTIVE R51, `(.L_x_2970) ;  /* 0x0000000033087348 */ /* 0x000fea0003c00000 */
[----:B------:R0:W1:Y:S02]  /*d950*/  SHFL.BFLY P3, R49, R52, R53, R54 ;  /* 0x0c00003534317389 */ /* 0x0000640000060036 */
[----:B01----:R-:W-:Y:S01]  /*d960*/  ENDCOLLECTIVE ;  /* 0x000000000000791b */ /* 0x003fe20003800000 */
.L_x_2970:
[----:B------:R-:W-:-:S05]  /*d970*/  FADD.FTZ R25, R30, R25 ;  /* 0x000000191e197221 */ /* 0x000fca0000010000 */
[----:B------:R-:W-:Y:S02]  /*d980*/  MOV R52, R25 ;  /* 0x0000001900347202 */ /* 0x000fe40000000f00 */
[----:B------:R-:W-:-:S07]  /*d990*/  MOV R31, R49 ;  /* 0x00000031001f7202 */ /* 0x000fce0000000f00 */
[----:B------:R-:W-:Y:S05]  /*d9a0*/  WARPSYNC.COLLECTIVE R51, `(.L_x_2971) ;  /* 0x0000000033087348 */ /* 0x000fea0003c00000 */
[----:B------:R0:W1:Y:S02]  /*d9b0*/  SHFL.BFLY P3, R49, R52, R53, R54 ;  /* 0x0c00003534317389 */ /* 0x0000640000060036 */
[----:B01----:R-:W-:Y:S01]  /*d9c0*/  ENDCOLLECTIVE ;  /* 0x000000000000791b */ /* 0x003fe20003800000 */
.L_x_2971:
[----:B------:R-:W-:Y:S01]  /*d9d0*/  FADD.FTZ R31, R32, R31 ;  /* 0x0000001f201f7221 */ /* 0x000fe20000010000 */
[----:B------:R-:W-:Y:S01]  /*d9e0*/  MOV R34, R49 ;  /* 0x0000003100227202 */ /* 0x000fe20000000f00 */
[----:B------:R-:W-:Y:S06]  /*d9f0*/  BRA `(.L_x_2972) ;  /* 0xffffffec00547947 */ /* 0x000fec000383ffff */
.L_x_2960:
        /* <DEDUP_REMOVED lines=8> */
.L_x_2974:
[----:B------:R-:W-:Y:S05]  /*da80*/  BSYNC B1 ;  /* 0x0000000000017941 */ /* 0x000fea0003800000 */
.L_x_2973:
        /* <DEDUP_REMOVED lines=8> */
.L_x_2975:
[----:B------:R-:W-:Y:S01]  /*db10*/  FADD.FTZ R32, R32, R25 ;  /* 0x0000001920207221 */ /* 0x000fe20000010000 */
[----:B------:R-:W-:-:S04]  /*db20*/  HFMA2.MMA R53, -RZ, RZ, 0, 2.384185791015625e-07 ;  /* 0x00000004ff357435 */ /* 0x000fc800000001ff */
[----:B------:R-:W-:Y:S02]  /*db30*/  MOV R52, R32 ;  /* 0x0000002000347202 */ /* 0x000fe40000000f00 */
[----:B------:R-:W-:-:S07]  /*db40*/  MOV R31, R49 ;  /* 0x00000031001f7202 */ /* 0x000fce0000000f00 */
[----:B------:R-:W-:Y:S05]  /*db50*/  WARPSYNC.COLLECTIVE R51, `(.L_x_2976) ;  /* 0x0000000033087348 */ /* 0x000fea0003c00000 */
[----:B------:R0:W1:Y:S02]  /*db60*/  SHFL.BFLY P3, R49, R52, R53, R54 ;  /* 0x0c00003534317389 */ /* 0x0000640000060036 */
[----:B01----:R-:W-:Y:S01]  /*db70*/  ENDCOLLECTIVE ;  /* 0x000000000000791b */ /* 0x003fe20003800000 */
.L_x_2976:
[----:B------:R-:W-:-:S05]  /*db80*/  FADD.FTZ R31, R31, R30 ;  /* 0x0000001e1f1f7221 */ /* 0x000fca0000010000 */
[----:B------:R-:W-:Y:S02]  /*db90*/  MOV R52, R31 ;  /* 0x0000001f00347202 */ /* 0x000fe40000000f00 */
[----:B------:R-:W-:-:S07]  /*dba0*/  MOV R33, R49 ;  /* 0x0000003100217202 */ /* 0x000fce0000000f00 */
[----:B------:R-:W-:Y:S05]  /*dbb0*/  WARPSYNC.COLLECTIVE R51, `(.L_x_2977) ;  /* 0x0000000033087348 */ /* 0x000fea0003c00000 */
[----:B------:R0:W1:Y:S02]  /*dbc0*/  SHFL.BFLY P3, R49, R52, R53, R54 ;  /* 0x0c00003534317389 */ /* 0x0000640000060036 */
[----:B01----:R-:W-:Y:S01]  /*dbd0*/  ENDCOLLECTIVE ;  /* 0x000000000000791b */ /* 0x003fe20003800000 */
.L_x_2977:
[----:B------:R-:W-:Y:S01]  /*dbe0*/  FADD.FTZ R33, R32, R33 ;  /* 0x0000002120217221 */ /* 0x000fe20000010000 */
[----:B------:R-:W-:-:S04]  /*dbf0*/  HFMA2.MMA R53, -RZ, RZ, 0, 1.1920928955078125e-07 ;  /* 0x00000002ff357435 */ /* 0x000fc800000001ff */
[----:B------:R-:W-:Y:S02]  /*dc00*/  MOV R52, R33 ;  /* 0x0000002100347202 */ /* 0x000fe40000000f00 */
[----:B------:R-:W-:-:S07]  /*dc10*/  MOV R34, R49 ;  /* 0x0000003100227202 */ /* 0x000fce0000000f00 */
[----:B------:R-:W-:Y:S05]  /*dc20*/  WARPSYNC.COLLECTIVE R51, `(.L_x_2978) ;  /* 0x0000000033087348 */ /* 0x000fea0003c00000 */
[----:B------:R0:W1:Y:S02]  /*dc30*/  SHFL.BFLY P3, R49, R52, R53, R54 ;  /* 0x0c00003534317389 */ /* 0x0000640000060036 */
[----:B01----:R-:W-:Y:S01]  /*dc40*/  ENDCOLLECTIVE ;  /* 0x000000000000791b */ /* 0x003fe20003800000 */
.L_x_2978:
[----:B------:R-:W-:-:S05]  /*dc50*/  FADD.FTZ R34, R31, R34 ;  /* 0x000000221f227221 */ /* 0x000fca0000010000 */
[----:B------:R-:W-:Y:S02]  /*dc60*/  MOV R52, R34 ;  /* 0x0000002200347202 */ /* 0x000fe40000000f00 */
[----:B------:R-:W-:-:S07]  /*dc70*/  MOV R36, R49 ;  /* 0x0000003100247202 */ /* 0x000fce0000000f00 */
[----:B------:R-:W-:Y:S05]  /*dc80*/  WARPSYNC.COLLECTIVE R51, `(.L_x_2979) ;  /* 0x0000000033087348 */ /* 0x000fea0003c00000 */
[----:B------:R0:W1:Y:S02]  /*dc90*/  SHFL.BFLY P3, R49, R52, R53, R54 ;  /* 0x0c00003534317389 */ /* 0x0000640000060036 */
[----:B01----:R-:W-:Y:S01]  /*dca0*/  ENDCOLLECTIVE ;  /* 0x000000000000791b */ /* 0x003fe20003800000 */
.L_x_2979:
[----:B------:R-:W-:Y:S01]  /*dcb0*/  FADD.FTZ R36, R33, R36 ;  /* 0x0000002421247221 */ /* 0x000fe20000010000 */
[----:B------:R-:W-:-:S04]  /*dcc0*/  HFMA2.MMA R53, -RZ, RZ, 0, 5.9604644775390625e-08 ;  /* 0x00000001ff357435 */ /* 0x000fc800000001ff */
[----:B------:R-:W-:Y:S02]  /*dcd0*/  MOV R52, R36 ;  /* 0x0000002400347202 */ /* 0x000fe40000000f00 */
[----:B------:R-:W-:-:S07]  /*dce0*/  MOV R25, R49 ;  /* 0x0000003100197202 */ /* 0x000fce0000000f00 */
[----:B------:R-:W-:Y:S05]  /*dcf0*/  WARPSYNC.COLLECTIVE R51, `(.L_x_2980) ;  /* 0x0000000033087348 */ /* 0x000fea0003c00000 */
[----:B------:R0:W1:Y:S02]  /*dd00*/  SHFL.BFLY P3, R49, R52, R53, R54 ;  /* 0x0c00003534317389 */ /* 0x0000640000060036 */
[----:B01----:R-:W-:Y:S01]  /*dd10*/  ENDCOLLECTIVE ;  /* 0x000000000000791b */ /* 0x003fe20003800000 */
.L_x_2980:
[----:B------:R-:W-:-:S05]  /*dd20*/  FADD.FTZ R25, R34, R25 ;  /* 0x0000001922197221 */ /* 0x000fca0000010000 */
[----:B------:R-:W-:Y:S02]  /*dd30*/  MOV R52, R25 ;  /* 0x0000001900347202 */ /* 0x000fe40000000f00 */
[----:B------:R-:W-:-:S07]  /*dd40*/  MOV R35, R49 ;  /* 0x0000003100237202 */ /* 0x000fce0000000f00 */
[----:B------:R-:W-:Y:S05]  /*dd50*/  WARPSYNC.COLLECTIVE R51, `(.L_x_2981) ;  /* 0x0000000033087348 */ /* 0x000fea0003c00000 */
[----:B------:R0:W1:Y:S02]  /*dd60*/  SHFL.BFLY P3, R49, R52, R53, R54 ;  /* 0x0c00003534317389 */ /* 0x0000640000060036 */
[----:B01----:R-:W-:Y:S01]  /*dd70*/  ENDCOLLECTIVE ;  /* 0x000000000000791b */ /* 0x003fe20003800000 */
.L_x_2981:
[----:B------:R-:W-:Y:S01]  /*dd80*/  FADD.FTZ R35, R36, R35 ;  /* 0x0000002324237221 */ /* 0x000fe20000010000 */
[----:B------:R-:W-:Y:S01]  /*dd90*/  MOV R30, R49 ;  /* 0x00000031001e7202 */ /* 0x000fe20000000f00 */
[----:B------:R-:W-:Y:S06]  /*dda0*/  BRA `(.L_x_2982) ;  /* 0xffffffec00147947 */ /* 0x000fec000383ffff */
.L_x_2961:
        /* <DEDUP_REMOVED lines=8> */
.L_x_2984:
[----:B------:R-:W-:Y:S05]  /*de30*/  BSYNC B1 ;  /* 0x0000000000017941 */ /* 0x000fea0003800000 */
.L_x_2983:
        /* <DEDUP_REMOVED lines=8> */
.L_x_2985:
[----:B------:R-:W-:Y:S01]  /*dec0*/  FADD.FTZ R32, R32, R25 ;  /* 0x0000001920207221 */ /* 0x000fe20000010000 */
[----:B------:R-:W-:-:S04]  /*ded0*/  HFMA2.MMA R53, -RZ, RZ, 0, 2.384185791015625e-07 ;  /* 0x00000004ff357435 */ /* 0x000fc800000001ff */
[----:B------:R-:W-:Y:S02]  /*dee0*/  MOV R52, R32 ;  /* 0x0000002000347202 */ /* 0x000fe40000000f00 */
[----:B------:R-:W-:-:S07]  /*def0*/  MOV R31, R49 ;  /* 0x00000031001f7202 */ /* 0x000fce0000000f00 */
[----:B------:R-:W-:Y:S05]  /*df00*/  WARPSYNC.COLLECTIVE R51, `(.L_x_2986) ;  /* 0x0000000033087348 */ /* 0x000fea0003c00000 */
[----:B------:R0:W1:Y:S02]  /*df10*/  SHFL.BFLY P3, R49, R52, R53, R54 ;  /* 0x0c00003534317389 */ /* 0x0000640000060036 */
[----:B01----:R-:W-:Y:S01]  /*df20*/  ENDCOLLECTIVE ;  /* 0x000000000000791b */ /* 0x003fe20003800000 */
.L_x_2986:
[----:B------:R-:W-:-:S05]  /*df30*/  FADD.FTZ R31, R31, R30 ;  /* 0x0000001e1f1f7221 */ /* 0x000fca0000010000 */
[----:B------:R-:W-:Y:S02]  /*df40*/  MOV R52, R31 ;  /* 0x0000001f00347202 */ /* 0x000fe40000000f00 */
[----:B------:R-:W-:-:S07]  /*df50*/  MOV R33, R49 ;  /* 0x0000003100217202 */ /* 0x000fce0000000f00 */
[----:B------:R-:W-:Y:S05]  /*df60*/  WARPSYNC.COLLECTIVE R51, `(.L_x_2987) ;  /* 0x0000000033087348 */ /* 0x000fea0003c00000 */
[----:B------:R0:W1:Y:S02]  /*df70*/  SHFL.BFLY P3, R49, R52, R53, R54 ;  /* 0x0c00003534317389 */ /* 0x0000640000060036 */
[----:B01----:R-:W-:Y:S01]  /*df80*/  ENDCOLLECTIVE ;  /* 0x000000000000791b */ /* 0x003fe20003800000 */
.L_x_2987:
[----:B------:R-:W-:Y:S01]  /*df90*/  FADD.FTZ R33, R32, R33 ;  /* 0x0000002120217221 */ /* 0x000fe20000010000 */
[----:B------:R-:W-:-:S04]  /*dfa0*/  HFMA2.MMA R53, -RZ, RZ, 0, 1.1920928955078125e-07 ;  /* 0x00000002ff357435 */ /* 0x000fc800000001ff */
[----:B------:R-:W-:Y:S02]  /*dfb0*/  MOV R52, R33 ;  /* 0x0000002100347202 */ /* 0x000fe40000000f00 */
[----:B------:R-:W-:-:S07]  /*dfc0*/  MOV R34, R49 ;  /* 0x0000003100227202 */ /* 0x000fce0000000f00 */
[----:B------:R-:W-:Y:S05]  /*dfd0*/  WARPSYNC.COLLECTIVE R51, `(.L_x_2988) ;  /* 0x0000000033087348 */ /* 0x000fea0003c00000 */
[----:B------:R0:W1:Y:S02]  /*dfe0*/  SHFL.BFLY P3, R49, R52, R53, R54 ;  /* 0x0c00003534317389 */ /* 0x0000640000060036 */
[----:B01----:R-:W-:Y:S01]  /*dff0*/  ENDCOLLECTIVE ;  /* 0x000000000000791b */ /* 0x003fe20003800000 */
.L_x_2988:
[----:B------:R-:W-:-:S05]  /*e000*/  FADD.FTZ R34, R31, R34 ;  /* 0x000000221f227221 */ /* 0x000fca0000010000 */
[----:B------:R-:W-:Y:S02]  /*e010*/  MOV R52, R34 ;  /* 0x0000002200347202 */ /* 0x000fe40000000f00 */
[----:B------:R-:W-:-:S07]  /*e020*/  MOV R36, R49 ;  /* 0x0000003100247202 */ /* 0x000fce0000000f00 */
[----:B------:R-:W-:Y:S05]  /*e030*/  WARPSYNC.COLLECTIVE R51, `(.L_x_2989) ;  /* 0x0000000033087348 */ /* 0x000fea0003c00000 */
[----:B------:R0:W1:Y:S02]  /*e040*/  SHFL.BFLY P3, R49, R52, R53, R54 ;  /* 0x0c00003534317389 */ /* 0x0000640000060036 */
[----:B01----:R-:W-:Y:S01]  /*e050*/  ENDCOLLECTIVE ;  /* 0x000000000000791b */ /* 0x003fe20003800000 */
.L_x_2989:
[----:B------:R-:W-:Y:S01]  /*e060*/  FADD.FTZ R36, R33, R36 ;  /* 0x0000002421247221 */ /* 0x000fe20000010000 */
[----:B------:R-:W-:-:S04]  /*e070*/  HFMA2.MMA R53, -RZ, RZ, 0, 5.9604644775390625e-08 ;  /* 0x00000001ff357435 */ /* 0x000fc800000001ff */
[----:B------:R-:W-:Y:S02]  /*e080*/  MOV R52, R36 ;  /* 0x0000002400347202 */ /* 0x000fe40000000f00 */
[----:B------:R-:W-:-:S07]  /*e090*/  MOV R25, R49 ;  /* 0x0000003100197202 */ /* 0x000fce0000000f00 */
[----:B------:R-:W-:Y:S05]  /*e0a0*/  WARPSYNC.COLLECTIVE R51, `(.L_x_2990) ;  /* 0x0000000033087348 */ /* 0x000fea0003c00000 */
[----:B------:R0:W1:Y:S02]  /*e0b0*/  SHFL.BFLY P3, R49, R52, R53, R54 ;  /* 0x0c00003534317389 */ /* 0x0000640000060036 */
[----:B01----:R-:W-:Y:S01]  /*e0c0*/  ENDCOLLECTIVE ;  /* 0x000000000000791b */ /* 0x003fe20003800000 */
.L_x_2990:
[----:B------:R-:W-:-:S05]  /*e0d0*/  FADD.FTZ R25, R34, R25 ;  /* 0x0000001922197221 */ /* 0x000fca0000010000 */
[----:B------:R-:W-:Y:S02]  /*e0e0*/  MOV R52, R25 ;  /* 0x0000001900347202 */ /* 0x000fe40000000f00 */
[----:B------:R-:W-:-:S07]  /*e0f0*/  MOV R35, R49 ;  /* 0x0000003100237202 */ /* 0x000fce0000000f00 */
[----:B------:R-:W-:Y:S05]  /*e100*/  WARPSYNC.COLLECTIVE R51, `(.L_x_2991) ;  /* 0x0000000033087348 */ /* 0x000fea0003c00000 */
[----:B------:R0:W1:Y:S02]  /*e110*/  SHFL.BFLY P3, R49, R52, R53, R54 ;  /* 0x0c00003534317389 */ /* 0x0000640000060036 */
[----:B01----:R-:W-:Y:S01]  /*e120*/  ENDCOLLECTIVE ;  /* 0x000000000000791b */ /* 0x003fe20003800000 */
.L_x_2991:
[----:B------:R-:W-:Y:S01]  /*e130*/  FADD.FTZ R35, R36, R35 ;  /* 0x0000002324237221 */ /* 0x000fe20000010000 */
[----:B------:R-:W-:Y:S01]  /*e140*/  MOV R30, R49 ;  /* 0x00000031001e7202 */ /* 0x000fe20000000f00 */
[----:B------:R-:W-:Y:S06]  /*e150*/  BRA `(.L_x_2992) ;  /* 0xffffffe800c07947 */ /* 0x000fec000383ffff */
.L_x_2962:
        /* <DEDUP_REMOVED lines=8> */
.L_x_2994:
[----:B------:R-:W-:Y:S05]  /*e1e0*/  BSYNC B0 ;  /* 0x0000000000007941 */ /* 0x000fea0003800000 */
.L_x_2993:
        /* <DEDUP_REMOVED lines=11> */
.L_x_2995:
        /* <DEDUP_REMOVED lines=19> */
.L_x_2996:
        /* <DEDUP_REMOVED lines=8> */
.L_x_2997:
        /* <DEDUP_REMOVED lines=11> */
.L_x_2998:
[----:B------:R-:W-:-:S05]  /*e500*/  FADD.FTZ R27, R28, R27 ;  /* 0x0000001b1c1b7221 */ /* 0x000fca0000010000 */
[----:B------:R-:W-:Y:S02]  /*e510*/  MOV R52, R27 ;  /* 0x0000001b00347202 */ /* 0x000fe40000000f00 */
[----:B------:R-:W-:-:S07]  /*e520*/  MOV R29, R49 ;  /* 0x00000031001d7202 */ /* 0x000fce0000000f00 */
[----:B------:R-:W-:Y:S05]  /*e530*/  WARPSYNC.COLLECTIVE R51, `(.L_x_2999) ;  /* 0x0000000033087348 */ /* 0x000fea0003c00000 */
[----:B------:R0:W1:Y:S02]  /*e540*/  SHFL.BFLY P3, R49, R52, R53, R54 ;  /* 0x0c00003534317389 */ /* 0x0000640000060036 */
[----:B01----:R-:W-:Y:S01]  /*e550*/  ENDCOLLECTIVE ;  /* 0x000000000000791b */ /* 0x003fe20003800000 */
.L_x_2999:
        /* <DEDUP_REMOVED lines=8> */
.L_x_3000:
        /* <DEDUP_REMOVED lines=13> */
.L_x_3001:
        /* <DEDUP_REMOVED lines=8> */
.L_x_3002:
        /* <DEDUP_REMOVED lines=10> */
.L_x_3003:
        /* <DEDUP_REMOVED lines=12> */
.L_x_3004:
[----:B------:R-:W-:-:S05]  /*e890*/  FADD.FTZ R36, R36, R35 ;  /* 0x0000002324247221 */ /* 0x000fca0000010000 */
[----:B------:R-:W-:Y:S02]  /*e8a0*/  MOV R52, R36 ;  /* 0x0000002400347202 */ /* 0x000fe40000000f00 */
[----:B------:R-:W-:-:S07]  /*e8b0*/  MOV R34, R49 ;  /* 0x0000003100227202 */ /* 0x000fce0000000f00 */
[----:B------:R-:W-:Y:S05]  /*e8c0*/  WARPSYNC.COLLECTIVE R51, `(.L_x_3005) ;  /* 0x0000000033087348 */ /* 0x000fea0003c00000 */
[----:B------:R0:W1:Y:S02]  /*e8d0*/  SHFL.BFLY P3, R49, R52, R53, R54 ;  /* 0x0c00003534317389 */ /* 0x0000640000060036 */
[----:B01----:R-:W-:Y:S01]  /*e8e0*/  ENDCOLLECTIVE ;  /* 0x000000000000791b */ /* 0x003fe20003800000 */
.L_x_3005:
[----:B------:R-:W-:Y:S01]  /*e8f0*/  FADD.FTZ R34, R37, R34 ;  /* 0x0000002225227221 */ /* 0x000fe20000010000 */
[----:B------:R-:W-:-:S04]  /*e900*/  HFMA2.MMA R53, -RZ, RZ, 0, 1.1920928955078125e-07 ;  /* 0x00000002ff357435 */ /* 0x000fc800000001ff */
[----:B------:R-:W-:Y:S02]  /*e910*/  MOV R52, R34 ;  /* 0x0000002200347202 */ /* 0x000fe40000000f00 */
[----:B------:R-:W-:-:S07]  /*e920*/  MOV R35, R49 ;  /* 0x0000003100237202 */ /* 0x000fce0000000f00 */
[----:B------:R-:W-:Y:S05]  /*e930*/  WARPSYNC.COLLECTIVE R51, `(.L_x_3006) ;  /* 0x0000000033087348 */ /* 0x000fea0003c00000 */
[----:B------:R0:W1:Y:S02]  /*e940*/  SHFL.BFLY P3, R49, R52, R53, R54 ;  /* 0x0c00003534317389 */ /* 0x0000640000060036 */
[----:B01----:R-:W-:Y:S01]  /*e950*/  ENDCOLLECTIVE ;  /* 0x000000000000791b */ /* 0x003fe20003800000 */
.L_x_3006:
[----:B------:R-:W-:-:S05]  /*e960*/  FADD.FTZ R35, R36, R35 ;  /* 0x0000002324237221 */ /* 0x000fca0000010000 */
[----:B------:R-:W-:Y:S02]  /*e970*/  MOV R52, R35 ;  /* 0x0000002300347202 */ /* 0x000fe40000000f00 */
[----:B------:R-:W-:-:S07]  /*e980*/  MOV R37, R49 ;  /* 0x0000003100257202 */ /* 0x000fce0000000f00 */
[----:B------:R-:W-:Y:S05]  /*e990*/  WARPSYNC.COLLECTIVE R51, `(.L_x_3007) ;  /* 0x0000000033087348 */ /* 0x000fea0003c00000 */
[----:B------:R0:W1:Y:S02]  /*e9a0*/  SHFL.BFLY P3, R49, R52, R53, R54 ;  /* 0x0c00003534317389 */ /* 0x0000640000060036 */
[----:B01----:R-:W-:Y:S01]  /*e9b0*/  ENDCOLLECTIVE ;  /* 0x000000000000791b */ /* 0x003fe20003800000 */
.L_x_3007:
[----:B------:R-:W-:Y:S01]  /*e9c0*/  FADD.FTZ R37, R34, R37 ;  /* 0x0000002522257221 */ /* 0x000fe20000010000 */
[----:B------:R-:W-:-:S04]  /*e9d0*/  HFMA2.MMA R53, -RZ, RZ, 0, 5.9604644775390625e-08 ;  /* 0x00000001ff357435 */ /* 0x000fc800000001ff */
[----:B------:R-:W-:Y:S02]  /*e9e0*/  MOV R52, R37 ;  /* 0x0000002500347202 */ /* 0x000fe40000000f00 */
[----:B------:R-:W-:-:S07]  /*e9f0*/  MOV R36, R49 ;  /* 0x0000003100247202 */ /* 0x000fce0000000f00 */
[----:B------:R-:W-:Y:S05]  /*ea00*/  WARPSYNC.COLLECTIVE R51, `(.L_x_3008) ;  /* 0x0000000033087348 */ /* 0x000fea0003c00000 */
[----:B------:R0:W1:Y:S02]  /*ea10*/  SHFL.BFLY P3, R49, R52, R53, R54 ;  /* 0x0c00003534317389 */ /* 0x0000640000060036 */
[----:B01----:R-:W-:Y:S01]  /*ea20*/  ENDCOLLECTIVE ;  /* 0x000000000000791b */ /* 0x003fe20003800000 */
.L_x_3008:
[----:B------:R-:W-:-:S05]  /*ea30*/  FADD.FTZ R36, R35, R36 ;  /* 0x0000002423247221 */ /* 0x000fca0000010000 */
[----:B------:R-:W-:Y:S02]  /*ea40*/  MOV R52, R36 ;  /* 0x0000002400347202 */ /* 0x000fe40000000f00 */
[----:B------:R-:W-:-:S07]  /*ea50*/  MOV R34, R49 ;  /* 0x0000003100227202 */ /* 0x000fce0000000f00 */
[----:B------:R-:W-:Y:S05]  /*ea60*/  WARPSYNC.COLLECTIVE R51, `(.L_x_3009) ;  /* 0x0000000033087348 */ /* 0x000fea0003c00000 */
[----:B------:R0:W1:Y:S02]  /*ea70*/  SHFL.BFLY P3, R49, R52, R53, R54 ;  /* 0x0c00003534317389 */ /* 0x0000640000060036 */
[----:B01----:R-:W-:Y:S01]  /*ea80*/  ENDCOLLECTIVE ;  /* 0x000000000000791b */ /* 0x003fe20003800000 */
.L_x_3009:
        /* <DEDUP_REMOVED lines=8> */
.L_x_3010:
        /* <DEDUP_REMOVED lines=8> */
.L_x_3011:
[----:B------:R-:W-:Y:S01]  /*eb90*/  FADD.FTZ R44, R44, R41 ;  /* 0x000000292c2c7221 */ /* 0x000fe20000010000 */
[----:B------:R-:W-:-:S04]  /*eba0*/  HFMA2.MMA R53, -RZ, RZ, 0, 2.384185791015625e-07 ;  /* 0x00000004ff357435 */ /* 0x000fc800000001ff */
[----:B------:R-:W-:Y:S02]  /*ebb0*/  MOV R52, R44 ;  /* 0x0000002c00347202 */ /* 0x000fe40000000f00 */
[----:B------:R-:W-:-:S07]  /*ebc0*/  MOV R43, R49 ;  /* 0x00000031002b7202 */ /* 0x000fce0000000f00 */
[----:B------:R-:W-:Y:S05]  /*ebd0*/  WARPSYNC.COLLECTIVE R51, `(.L_x_3012) ;  /* 0x0000000033087348 */ /* 0x000fea0003c00000 */
[----:B------:R0:W1:Y:S02]  /*ebe0*/  SHFL.BFLY P3, R49, R52, R53, R54 ;  /* 0x0c00003534317389 */ /* 0x0000640000060036 */
[----:B01----:R-:W-:Y:S01]  /*ebf0*/  ENDCOLLECTIVE ;  /* 0x000000000000791b */ /* 0x003fe20003800000 */
.L_x_3012:
[----:B------:R-:W-:-:S05]  /*ec00*/  FADD.FTZ R43, R43, R42 ;  /* 0x0000002a2b2b7221 */ /* 0x000fca0000010000 */
[----:B------:R-:W-:Y:S02]  /*ec10*/  MOV R52, R43 ;  /* 0x0000002b00347202 */ /* 0x000fe40000000f00 */
[----:B------:R-:W-:-:S07]  /*ec20*/  MOV R41, R49 ;  /* 0x0000003100297202 */ /* 0x000fce0000000f00 */
[----:B------:R-:W-:Y:S05]  /*ec30*/  WARPSYNC.COLLECTIVE R51, `(.L_x_3013) ;  /* 0x0000000033087348 */ /* 0x000fea0003c00000 */
[----:B------:R0:W1:Y:S02]  /*ec40*/  SHFL.BFLY P3, R49, R52, R53, R54 ;  /* 0x0c00003534317389 */ /* 0x0000640000060036 */
[----:B01----:R-:W-:Y:S01]  /*ec50*/  ENDCOLLECTIVE ;  /* 0x000000000000791b */ /* 0x003fe20003800000 */
.L_x_3013:
[----:B------:R-:W-:Y:S01]  /*ec60*/  FADD.FTZ R41, R44, R41 ;  /* 0x000000292c297221 */ /* 0x000fe20000010000 */
[----:B------:R-:W-:-:S04]  /*ec70*/  HFMA2.MMA R53, -RZ, RZ, 0, 1.1920928955078125e-07 ;  /* 0x00000002ff357435 */ /* 0x000fc800000001ff */
[----:B------:R-:W-:Y:S02]  /*ec80*/  MOV R52, R41 ;  /* 0x0000002900347202 */ /* 0x000fe40000000f00 */
[----:B------:R-:W-:-:S07]  /*ec90*/  MOV R42, R49 ;  /* 0x00000031002a7202 */ /* 0x000fce0000000f00 */
[----:B------:R-:W-:Y:S05]  /*eca0*/  WARPSYNC.COLLECTIVE R51, `(.L_x_3014) ;  /* 0x0000000033087348 */ /* 0x000fea0003c00000 */
[----:B------:R0:W1:Y:S02]  /*ecb0*/  SHFL.BFLY P3, R49, R52, R53, R54 ;  /* 0x0c00003534317389 */ /* 0x0000640000060036 */
[----:B01----:R-:W-:Y:S01]  /*ecc0*/  ENDCOLLECTIVE ;  /* 0x000000000000791b */ /* 0x003fe20003800000 */
.L_x_3014:
[----:B------:R-:W-:-:S05]  /*ecd0*/  FADD.FTZ R42, R43, R42 ;  /* 0x0000002a2b2a7221 */ /* 0x000fca0000010000 */
[----:B------:R-:W-:Y:S02]  /*ece0*/  MOV R52, R42 ;  /* 0x0000002a00347202 */ /* 0x000fe40000000f00 */
[----:B------:R-:W-:-:S07]  /*ecf0*/  MOV R44, R49 ;  /* 0x00000031002c7202 */ /* 0x000fce0000000f00 */
[----:B------:R-:W-:Y:S05]  /*ed00*/  WARPSYNC.COLLECTIVE R51, `(.L_x_3015) ;  /* 0x0000000033087348 */ /* 0x000fea0003c00000 */
[----:B------:R0:W1:Y:S02]  /*ed10*/  SHFL.BFLY P3, R49, R52, R53, R54 ;  /* 0x0c00003534317389 */ /* 0x0000640000060036 */
[----:B01----:R-:W-:Y:S01]  /*ed20*/  ENDCOLLECTIVE ;  /* 0x000000000000791b */ /* 0x003fe20003800000 */
.L_x_3015:
[----:B------:R-:W-:Y:S01]  /*ed30*/  FADD.FTZ R44, R41, R44 ;  /* 0x0000002c292c7221 */ /* 0x000fe20000010000 */
[----:B------:R-:W-:-:S04]  /*ed40*/  HFMA2.MMA R53, -RZ, RZ, 0, 5.9604644775390625e-08 ;  /* 0x00000001ff357435 */ /* 0x000fc800000001ff */
[----:B------:R-:W-:Y:S02]  /*ed50*/  MOV R52, R44 ;  /* 0x0000002c00347202 */ /* 0x000fe40000000f00 */
[----:B------:R-:W-:-:S07]  /*ed60*/  MOV R43, R49 ;  /* 0x00000031002b7202 */ /* 0x000fce0000000f00 */
[----:B------:R-:W-:Y:S05]  /*ed70*/  WARPSYNC.COLLECTIVE R51, `(.L_x_3016) ;  /* 0x0000000033087348 */ /* 0x000fea0003c00000 */
[----:B------:R0:W1:Y:S02]  /*ed80*/  SHFL.BFLY P3, R49, R52, R53, R54 ;  /* 0x0c00003534317389 */ /* 0x0000640000060036 */
[----:B01----:R-:W-:Y:S01]  /*ed90*/  ENDCOLLECTIVE ;  /* 0x000000000000791b */ /* 0x003fe20003800000 */
.L_x_3016:
[----:B------:R-:W-:-:S05]  /*eda0*/  FADD.FTZ R42, R42, R43 ;  /* 0x0000002b2a2a7221 */ /* 0x000fca0000010000 */
[----:B------:R-:W-:Y:S02]  /*edb0*/  MOV R52, R42 ;  /* 0x0000002a00347202 */ /* 0x000fe40000000f00 */
[----:B------:R-:W-:-:S07]  /*edc0*/  MOV R41, R49 ;  /* 0x0000003100297202 */ /* 0x000fce0000000f00 */
[----:B------:R-:W-:Y:S05]  /*edd0*/  WARPSYNC.COLLECTIVE R51, `(.L_x_3017) ;  /* 0x0000000033087348 */ /* 0x000fea0003c00000 */
[----:B------:R0:W1:Y:S02]  /*ede0*/  SHFL.BFLY P3, R49, R52, R53, R54 ;  /* 0x0c00003534317389 */ /* 0x0000640000060036 */
[----:B01----:R-:W-:Y:S01]  /*edf0*/  ENDCOLLECTIVE ;  /* 0x000000000000791b */ /* 0x003fe20003800000 */
.L_x_3017:
[----:B------:R-:W-:Y:S01]  /*ee00*/  HFMA2.MMA R53, -RZ, RZ, 0, 4.76837158203125e-07 ;  /* 0x00000008ff357435 */ /* 0x000fe200000001ff */
[----:B------:R-:W-:Y:S02]  /*ee10*/  MOV R52, R45 ;  /* 0x0000002d00347202 */ /* 0x000fe40000000f00 */
[----:B------:R-:W-:-:S08]  /*ee20*/  MOV R43, R49 ;  /* 0x00000031002b7202 */ /* 0x000fd00000000f00 */
[----:B------:R-:W-:Y:S05]  /*ee30*/  WARPSYNC.COLLECTIVE R51, `(.L_x_3018) ;  /* 0x0000000033087348 */ /* 0x000fea0003c00000 */
[----:B------:R0:W1:Y:S02]  /*ee40*/  SHFL.BFLY P3, R49, R52, R53, R54 ;  /* 0x0c00003534317389 */ /* 0x0000640000060036 */
[----:B01----:R-:W-:Y:S01]  /*ee50*/  ENDCOLLECTIVE ;  /* 0x000000000000791b */ /* 0x003fe20003800000 */
.L_x_3018:
[----:B------:R-:W-:-:S05]  /*ee60*/  FADD.FTZ R32, R42, R43 ;  /* 0x0000002b2a207221 */ /* 0x000fca0000010000 */
[----:B------:R-:W-:Y:S02]  /*ee70*/  @!P0 F2FP.F16.F32.PACK_AB R32, RZ, R32 ;  /* 0x00000020ff20823e */ /* 0x000fe400000000ff */
[----:B------:R-:W-:Y:S02]  /*ee80*/  MOV R52, R46 ;  /* 0x0000002e00347202 */ /* 0x000fe40000000f00 */
[----:B------:R-:W-:-:S07]  /*ee90*/  MOV R50, R49 ;  /* 0x0000003100327202 */ /* 0x000fce0000000f00 */
[----:B------:R-:W-:Y:S05]  /*eea0*/  WARPSYNC.COLLECTIVE R51, `(.L_x_3019) ;  /* 0x0000000033087348 */ /* 0x000fea0003c00000 */
[----:B------:R0:W1:Y:S02]  /*eeb0*/  SHFL.BFLY P3, R49, R52, R53, R54 ;  /* 0x0c00003534317389 */ /* 0x0000640000060036 */
[----:B01----:R-:W-:Y:S01]  /*eec0*/  ENDCOLLECTIVE ;  /* 0x000000000000791b */ /* 0x003fe20003800000 */
.L_x_3019:
[----:B------:R-:W-:Y:S01]  /*eed0*/  FADD.FTZ R50, R50, R45 ;  /* 0x0000002d32327221 */ /* 0x000fe20000010000 */
[----:B------:R-:W-:-:S04]  /*eee0*/  HFMA2.MMA R53, -RZ, RZ, 0, 2.384185791015625e-07 ;  /* 0x00000004ff357435 */ /* 0x000fc800000001ff */
[----:B------:R-:W-:Y:S02]  /*eef0*/  MOV R52, R50 ;  /* 0x0000003200347202 */ /* 0x000fe40000000f00 */
[----:B------:R-:W-:-:S07]  /*ef00*/  MOV R47, R49 ;  /* 0x00000031002f7202 */ /* 0x000fce0000000f00 */
[----:B------:R-:W-:Y:S05]  /*ef10*/  WARPSYNC.COLLECTIVE R51, `(.L_x_3020) ;  /* 0x0000000033087348 */ /* 0x000fea0003c00000 */
[----:B------:R0:W1:Y:S02]  /*ef20*/  SHFL.BFLY P3, R49, R52, R53, R54 ;  /* 0x0c00003534317389 */ /* 0x0000640000060036 */
[----:B01----:R-:W-:Y:S01]  /*ef30*/  ENDCOLLECTIVE ;  /* 0x000000000000791b */ /* 0x003fe20003800000 */
.L_x_3020:
[----:B------:R-:W-:-:S05]  /*ef40*/  FADD.FTZ R47, R47, R46 ;  /* 0x0000002e2f2f7221 */ /* 0x000fca0000010000 */
[----:B------:R-:W-:Y:S02]  /*ef50*/  MOV R52, R47 ;  /* 0x0000002f00347202 */ /* 0x000fe40000000f00 */
[----:B------:R-:W-:-:S07]  /*ef60*/  MOV R45, R49 ;  /* 0x00000031002d7202 */ /* 0x000fce0000000f00 */
[----:B------:R-:W-:Y:S05]  /*ef70*/  WARPSYNC.COLLECTIVE R51, `(.L_x_3021) ;  /* 0x0000000033087348 */ /* 0x000fea0003c00000 */
[----:B------:R0:W1:Y:S02]  /*ef80*/  SHFL.BFLY P3, R49, R52, R53, R54 ;  /* 0x0c00003534317389 */ /* 0x0000640000060036 */
[----:B01----:R-:W-:Y:S01]  /*ef90*/  ENDCOLLECTIVE ;  /* 0x000000000000791b */ /* 0x003fe20003800000 */
.L_x_3021:
[----:B------:R-:W-:Y:S01]  /*efa0*/  FADD.FTZ R45, R50, R45 ;  /* 0x0000002d322d7221 */ /* 0x000fe20000010000 */
[----:B------:R-:W-:-:S04]  /*efb0*/  HFMA2.MMA R53, -RZ, RZ, 0, 1.1920928955078125e-07 ;  /* 0x00000002ff357435 */ /* 0x000fc800000001ff */
[----:B------:R-:W-:Y:S02]  /*efc0*/  MOV R52, R45 ;  /* 0x0000002d00347202 */ /* 0x000fe40000000f00 */
[----:B------:R-:W-:-:S07]  /*efd0*/  MOV R46, R49 ;  /* 0x00000031002e7202 */ /* 0x000fce0000000f00 */
[----:B------:R-:W-:Y:S05]  /*efe0*/  WARPSYNC.COLLECTIVE R51, `(.L_x_3022) ;  /* 0x0000000033087348 */ /* 0x000fea0003c00000 */
[----:B------:R0:W1:Y:S02]  /*eff0*/  SHFL.BFLY P3, R49, R52, R53, R54 ;  /* 0x0c00003534317389 */ /* 0x0000640000060036 */
[----:B01----:R-:W-:Y:S01]  /*f000*/  ENDCOLLECTIVE ;  /* 0x000000000000791b */ /* 0x003fe20003800000 */
.L_x_3022:
[----:B------:R-:W-:-:S05]  /*f010*/  FADD.FTZ R46, R47, R46 ;  /* 0x0000002e2f2e7221 */ /* 0x000fca0000010000 */
[----:B------:R-:W-:Y:S02]  /*f020*/  MOV R52, R46 ;  /* 0x0000002e00347202 */ /* 0x000fe40000000f00 */
[----:B------:R-:W-:-:S07]  /*f030*/  MOV R48, R49 ;  /* 0x0000003100307202 */ /* 0x000fce0000000f00 */
[----:B------:R-:W-:Y:S05]  /*f040*/  WARPSYNC.COLLECTIVE R51, `(.L_x_3023) ;  /* 0x0000000033087348 */ /* 0x000fea0003c00000 */
[----:B------:R0:W1:Y:S02]  /*f050*/  SHFL.BFLY P3, R49, R52, R53, R54 ;  /* 0x0c00003534317389 */ /* 0x0000640000060036 */
[----:B01----:R-:W-:Y:S01]  /*f060*/  ENDCOLLECTIVE ;  /* 0x000000000000791b */ /* 0x003fe20003800000 */
.L_x_3023:
        /* <DEDUP_REMOVED lines=12> */
.L_x_3024:
        /* <DEDUP_REMOVED lines=9> */
.L_x_3025:
[----:B------:R-:W-:Y:S01]  /*f1c0*/  FADD.FTZ R34, R45, R34 ;  /* 0x000000222d227221 */ /* 0x000fe20000010000 */
[----:B------:R-:W-:Y:S01]  /*f1d0*/  MOV R25, R49 ;  /* 0x0000003100197202 */ /* 0x000fe20000000f00 */
[----:B------:R-:W-:Y:S06]  /*f1e0*/  BRA `(.L_x_3026) ;  /* 0xffffffe400007947 */ /* 0x000fec000383ffff */
.L_x_3027:
        /* <DEDUP_REMOVED lines=9> */
.L_x_3588:


//--------------------- .text._ZN13group_norm_v218gn_bwd_cuda_kernelI6__halfLi320ELi2ELi16ELi160ELi256ELb1ELb1ELi32ELi320ELi320ELi4ELb1ELi32ELb0ELb0ELNS_15WgradSyncMethodE3ENS_16CompileConditionILi900EEEEEvPT_S6_S6_PKS5_S8_S8_S8_PKfflPfPj --------------------------
	.section	.text._ZN13group_norm_v218gn_bwd_cuda_kernelI6__halfLi320ELi2ELi16ELi160ELi256ELb1ELb1ELi32ELi320ELi320ELi4ELb1ELi32ELb0ELb0ELNS_15WgradSyncMethodE3ENS_16CompileConditionILi900EEEEEvPT_S6_S6_PKS5_S8_S8_S8_PKfflPfPj,"ax",@progbits
	.align	128
        .global         _ZN13group_norm_v218gn_bwd_cuda_kernelI6__halfLi320ELi2ELi16ELi160ELi256ELb1ELb1ELi32ELi320ELi320ELi4ELb1ELi32ELb0ELb0ELNS_15WgradSyncMethodE3ENS_16CompileConditionILi900EEEEEvPT_S6_S6_PKS5_S8_S8_S8_PKfflPfPj
        .type           _ZN13group_norm_v218gn_bwd_cuda_kernelI6__halfLi320ELi2ELi16ELi160ELi256ELb1ELb1ELi32ELi320ELi320ELi4ELb1ELi32ELb0ELb0ELNS_15WgradSyncMethodE3ENS_16CompileConditionILi900EEEEEvPT_S6_S6_PKS5_S8_S8_S8_PKfflPfPj,@function
        .size           _ZN13group_norm_v218gn_bwd_cuda_kernelI6__halfLi320ELi2ELi16ELi160ELi256ELb1ELb1ELi32ELi320ELi320ELi4ELb1ELi32ELb0ELb0ELNS_15WgradSyncMethodE3ENS_16CompileConditionILi900EEEEEvPT_S6_S6_PKS5_S8_S8_S8_PKfflPfPj,(.L_x_3589 - _ZN13group_norm_v218gn_bwd_cuda_kernelI6__halfLi320ELi2ELi16ELi160ELi256ELb1ELb1ELi32ELi320ELi320ELi4ELb1ELi32ELb0ELb0ELNS_15WgradSyncMethodE3ENS_16CompileConditionILi900EEEEEvPT_S6_S6_PKS5_S8_S8_S8_PKfflPfPj)
        .other          _ZN13group_norm_v218gn_bwd_cuda_kernelI6__halfLi320ELi2ELi16ELi160ELi256ELb1ELb1ELi32ELi320ELi320ELi4ELb1ELi32ELb0ELb0ELNS_15WgradSyncMethodE3ENS_16CompileConditionILi900EEEEEvPT_S6_S6_PKS5_S8_S8_S8_PKfflPfPj,@"STO_CUDA_ENTRY STV_DEFAULT"
_ZN13group_norm_v218gn_bwd_cuda_kernelI6__halfLi320ELi2ELi16ELi160ELi256ELb1ELb1ELi32ELi320ELi320ELi4ELb1ELi32ELb0ELb0ELNS_15WgradSyncMethodE3ENS_16CompileConditionILi900EEEEEvPT_S6_S6_PKS5_S8_S8_S8_PKfflPfPj:
.text._ZN13group_norm_v218gn_bwd_cuda_kernelI6__halfLi320ELi2ELi16ELi160ELi256ELb1ELb1ELi32ELi320ELi320ELi4ELb1ELi32ELb0ELb0ELNS_15WgradSyncMethodE3ENS_16CompileConditionILi900EEEEEvPT_S6_S6_PKS5_S8_S8_S8_PKfflPfPj:
        /* <DEDUP_REMOVED lines=31> */
.L_x_3030:
[----:B------:R-:W2:Y:S04]  /*01f0*/  LD.E.STRONG.GPU R0, desc[UR12][R2.64] ;  /* 0x0000000c02007980 */ /* 0x000ea8000c10f900 */
[----:B--2---:R-:W-:Y:S01]  /*0200*/  CCTL.IVALL ;  /* 0x00000000ff00798f */ /* 0x004fe20002000000 */
[----:B------:R-:W-:Y:S05]  /*0210*/  YIELD ;  /* 0x0000000000007946 */ /* 0x000fea0003800000 */
[----:B-----5:R-:W-:-:S04]  /*0220*/  LOP3.LUT R0, R0, R5, RZ, 0x3c, !PT ;  /* 0x0000000500007212 */ /* 0x020fc800078e3cff */
[----:B------:R-:W-:-:S13]  /*0230*/  ISETP.GT.AND P0, PT, R0, -0x1, PT ;  /* 0xffffffff0000780c */ /* 0x000fda0003f04270 */
[----:B------:R-:W-:Y:S05]  /*0240*/  @P0 BRA `(.L_x_3030) ;  /* 0xfffffffc00e80947 */ /* 0x000fea000383ffff */
.L_x_3029:
[----:B------:R-:W-:Y:S05]  /*0250*/  WARPSYNC.ALL ;  /* 0x0000000000007948 */ /* 0x000fea0003800000 */
[----:B------:R-:W-:Y:S06]  /*0260*/  BAR.SYNC.DEFER_BLOCKING 0x0 ;  /* 0x0000000000007b1d */ /* 0x000fec0000010000 */
[----:B------:R-:W-:Y:S05]  /*0270*/  BRA `(.L_x_3031) ;  /* 0x0000006800807947 */ /* 0x000fea0003800000 */
.L_x_3028:
[----:B------:R-:W0:Y:S01]  /*0280*/  S2R R0, SR_TID.X ;  /* 0x0000000000007919 */ /* 0x000e220000002100 */
[----:B------:R-:W1:Y:S01]  /*0290*/  S2UR UR9, SR_CgaCtaId ;  /* 0x00000000000979c3 */ /* 0x000e620000008800 */
[----:B------:R-:W-:Y:S01]  /*02a0*/  UMOV UR8, 0x400 ;  /* 0x0000040000087882 */ /* 0x000fe20000000000 */
[----:B------:R-:W-:Y:S01]  /*02b0*/  USHF.L.U32 UR4, UR16, 0x5, URZ ;  /* 0x0000000510047899 */ /* 0x000fe2000800063f */
[----:B------:R-:W-:Y:S01]  /*02c0*/  HFMA2.MMA R12, -RZ, RZ, 0, 2.384185791015625e-06 ;  /* 0x00000028ff0c7435 */ /* 0x000fe200000001ff */
[----:B------:R-:W-:Y:S01]  /*02d0*/  UIADD3 UR8, UR8, 0x2800, URZ ;  /* 0x0000280008087890 */ /* 0x000fe2000fffe03f */
[----:B------:R-:W-:Y:S01]  /*02e0*/  CS2R R38, SRZ ;  /* 0x0000000000267805 */ /* 0x000fe2000001ff00 */
[----:B------:R-:W-:Y:S01]  /*02f0*/  ULOP3.LUT UR4, UR4, 0xe0, URZ, 0xc0, !UPT ;  /* 0x000000e004047892 */ /* 0x000fe2000f8ec03f */
[----:B------:R-:W-:Y:S02]  /*0300*/  CS2R R36, SRZ ;  /* 0x0000000000247805 */ /* 0x000fe4000001ff00 */
[----:B------:R-:W-:-:S02]  /*0310*/  CS2R R34, SRZ ;  /* 0x0000000000227805 */ /* 0x000fc4000001ff00 */
[----:B------:R-:W-:Y:S01]  /*0320*/  CS2R R32, SRZ ;  /* 0x0000000000207805 */ /* 0x000fe2000001ff00 */
[----:B-1----:R-:W-:Y:S01]  /*0330*/  ULEA UR8, UR9, UR8, 0x18 ;  /* 0x0000000809087291 */ /* 0x002fe2000f8ec03f */
[----:B0-----:R-:W-:Y:S01]  /*0340*/  SHF.R.S32.HI R3, RZ, 0x1f, R0 ;  /* 0x0000001fff037819 */ /* 0x001fe20000011400 */
[----:B------:R-:W-:-:S03]  /*0350*/  IMAD.WIDE.U32 R4, R0, -0x33333333, RZ ;  /* 0xcccccccd00047825 */ /* 0x000fc600078e00ff */
[CC--:B------:R-:W-:Y:S02]  /*0360*/  LEA.HI R6, R3.reuse, R0.reuse, RZ, 0x2 ;  /* 0x0000000003067211 */ /* 0x0c0fe400078f10ff */
[----:B------:R-:W-:Y:S02]  /*0370*/  SHF.R.U32.HI R13, RZ, 0x6, R5 ;  /* 0x00000006ff0d7819 */ /* 0x000fe40000011605 */
[----:B------:R-:W-:Y:S02]  /*0380*/  SHF.R.S32.HI R2, RZ, 0x2, R6 ;  /* 0x00000002ff027819 */ /* 0x000fe40000011406 */
[----:B------:R-:W-:Y:S02]  /*0390*/  LEA.HI R3, R3, R0, RZ, 0x4 ;  /* 0x0000000003037211 */ /* 0x000fe400078f20ff */
[C---:B------:R-:W-:Y:S02]  /*03a0*/  IADD3 R7, R2.reuse, 0x50, RZ ;  /* 0x0000005002077810 */ /* 0x040fe40007ffe0ff */
[----:B------:R-:W-:-:S02]  /*03b0*/  IADD3 R11, R2, 0xf0, RZ ;  /* 0x000000f0020b7810 */ /* 0x000fc40007ffe0ff */
[----:B------:R-:W-:Y:S02]  /*03c0*/  SHF.R.S32.HI R4, RZ, 0x1f, R7 ;  /* 0x0000001fff047819 */ /* 0x000fe40000011407 */
[----:B------:R-:W-:Y:S02]  /*03d0*/  IADD3 R9, R2, 0xa0, RZ ;  /* 0x000000a002097810 */ /* 0x000fe40007ffe0ff */
[----:B------:R-:W-:Y:S02]  /*03e0*/  LEA.HI R8, R4, R7, RZ, 0x2 ;  /* 0x0000000704087211 */ /* 0x000fe400078f10ff */
[----:B------:R-:W-:Y:S02]  /*03f0*/  SHF.R.S32.HI R4, RZ, 0x1f, R11 ;  /* 0x0000001fff047819 */ /* 0x000fe4000001140b */
[----:B------:R-:W-:Y:S02]  /*0400*/  LOP3.LUT R5, R6, 0xfffffffc, RZ, 0xc0, !PT ;  /* 0xfffffffc06057812 */ /* 0x000fe400078ec0ff */
[----:B------:R-:W-:-:S02]  /*0410*/  SHF.R.S32.HI R10, RZ, 0x1f, R9 ;  /* 0x0000001fff0a7819 */ /* 0x000fc40000011409 */
[----:B------:R-:W-:Y:S02]  /*0420*/  LEA.HI R11, R4, R11, RZ, 0x2 ;  /* 0x0000000b040b7211 */ /* 0x000fe400078f10ff */
[----:B------:R-:W-:Y:S01]  /*0430*/  SHF.R.U32.HI R4, RZ, 0x4, R3 ;  /* 0x00000004ff047819 */ /* 0x000fe20000011603 */
[----:B------:R-:W-:Y:S01]  /*0440*/  IMAD R3, R13, -0x50, R0 ;  /* 0xffffffb00d037824 */ /* 0x000fe200078e0200 */
[----:B------:R-:W-:Y:S02]  /*0450*/  IADD3 R7, -R5, R0, RZ ;  /* 0x0000000005077210 */ /* 0x000fe40007ffe1ff */
[----:B------:R-:W-:Y:S02]  /*0460*/  SHF.R.U32.HI R8, RZ, 0x2, R8 ;  /* 0x00000002ff087819 */ /* 0x000fe40000011608 */
[----:B------:R-:W-:Y:S02]  /*0470*/  LEA.HI R10, R10, R9, RZ, 0x2 ;  /* 0x000000090a0a7211 */ /* 0x000fe400078f10ff */
[----:B------:R-:W-:Y:S01]  /*0480*/  LOP3.LUT R5, R7, 0x3, R8, 0x78, !PT ;  /* 0x0000000307057812 */ /* 0x000fe200078e7808 */
[----:B------:R-:W-:Y:S01]  /*0490*/  IMAD R8, R3, R12, UR8 ;  /* 0x0000000803087e24 */ /* 0x000fe2000f8e020c */
[----:B------:R-:W-:-:S02]  /*04a0*/  SHF.R.U32.HI R6, RZ, 0x2, R10 ;  /* 0x00000002ff067819 */ /* 0x000fc4000001160a */
[----:B------:R-:W-:Y:S01]  /*04b0*/  IADD3 R9, R13, UR4, RZ ;  /* 0x000000040d097c10 */ /* 0x000fe2000fffe0ff */
[----:B------:R-:W-:Y:S01]  /*04c0*/  UMOV UR4, URZ ;  /* 0x0000003f00047c82 */ /* 0x000fe20008000000 */
[----:B------:R-:W-:Y:S02]  /*04d0*/  SHF.R.U32.HI R10, RZ, 0x2, R11 ;  /* 0x00000002ff0a7819 */ /* 0x000fe4000001160b */
[----:B------:R-:W-:Y:S01]  /*04e0*/  LOP3.LUT R4, R7, 0x3, R4, 0x78, !PT ;  /* 0x0000000307047812 */ /* 0x000fe200078e7804 */
[----:B------:R-:W-:Y:S01]  /*04f0*/  IMAD R9, R9, 0xa00, RZ ;  /* 0x00000a0009097824 */ /* 0x000fe200078e02ff */
[C---:B------:R-:W-:Y:S02]  /*0500*/  LOP3.LUT R6, R7.reuse, 0x3, R6, 0x78, !PT ;  /* 0x0000000307067812 */ /* 0x040fe400078e7806 */
[----:B------:R-:W-:Y:S02]  /*0510*/  LOP3.LUT R7, R7, 0x3, R10, 0x78, !PT ;  /* 0x0000000307077812 */ /* 0x000fe400078e780a */
[----:B------:R-:W-:-:S07]  /*0520*/  LEA R8, R13, R8, 0x3 ;  /* 0x000000080d087211 */ /* 0x000fce00078e18ff */
.L_x_3044:
[----:B------:R-:W-:Y:S01]  /*0530*/  ULOP3.LUT UR9, UR11, 0x7, URZ, 0xc0, !UPT ;  /* 0x000000070b097892 */ /* 0x000fe2000f8ec03f */
[----:B------:R-:W0:Y:S01]  /*0540*/  LDC.64 R28, c[0x0][0x238] ;  /* 0x00008e00ff1c7b82 */ /* 0x000e220000000a00 */
[----:B------:R-:W-:Y:S02]  /*0550*/  USHF.R.U64 UR10, UR11, 0x3, UR5 ;  /* 0x000000030b0a7899 */ /* 0x000fe40008001205 */
[----:B------:R-:W-:Y:S01]  /*0560*/  UIMAD UR9, UR9, 0x140, URZ ;  /* 0x00000140090978a4 */ /* 0x000fe2000f8e023f */
[----:B------:R-:W-:Y:S01]  /*0570*/  ULDC.64 UR18, c[0x0][0x248] ;  /* 0x0000920000127ab9 */ /* 0x000fe20000000a00 */
[----:B------:R-:W-:Y:S02]  /*0580*/  ULDC.64 UR20, c[0x0][0x228] ;  /* 0x00008a0000147ab9 */ /* 0x000fe40000000a00 */
[----:B------:R-:W-:Y:S01]  /*0590*/  MOV R13, UR10 ;  /* 0x0000000a000d7c02 */ /* 0x000fe20008000f00 */
[----:B-1----:R-:W1:Y:S01]  /*05a0*/  LDC.64 R14, c[0x0][0x240] ;  /* 0x00009000ff0e7b82 */ /* 0x002e620000000a00 */
        /* <DEDUP_REMOVED lines=10> */
[C---:B0-----:R-:W-:Y:S01]  /*0650*/  IMAD.WIDE R28, R26.reuse, 0x2, R28 ;  /* 0x000000021a1c7825 */ /* 0x041fe200078e021c */
[----:B------:R-:W-:Y:S01]  /*0660*/  LEA.HI.X R16, R13, RZ, R16, 0x4, P0 ;  /* 0x000000ff0d107211 */ /* 0x000fe200000f2410 */
[----:B------:R-:W-:Y:S01]  /*0670*/  ULDC UR9, c[0x0][0x250] ;  /* 0x0000940000097ab9 */ /* 0x000fe20000000800 */
[----:B------:R-:W-:Y:S02]  /*0680*/  LEA R62, P0, R11, UR18, 0x3 ;  /* 0x000000120b3e7c11 */ /* 0x000fe4000f8018ff */
[----:B------:R-:W-:Y:S01]  /*0690*/  IADD3 R12, P1, R9, R48, RZ ;  /* 0x00000030090c7210 */ /* 0x000fe20007f3e0ff */
[----:B-1----:R-:W-:Y:S01]  /*06a0*/  IMAD.WIDE R26, R26, 0x2, R14 ;  /* 0x000000021a1a7825 */ /* 0x002fe200078e020e */
[----:B------:R-:W-:Y:S01]  /*06b0*/  LEA.HI.X R63, R11, UR19, R16, 0x3, P0 ;  /* 0x000000130b3f7c11 */ /* 0x000fe200080f1c10 */
[----:B------:R-:W-:Y:S01]  /*06c0*/  ULDC.64 UR18, c[0x0][0x230] ;  /* 0x00008c0000127ab9 */ /* 0x000fe20000000a00 */
[----:B------:R-:W-:Y:S01]  /*06d0*/  IADD3.X R13, RZ, R58, RZ, P1, !PT ;  /* 0x0000003aff0d7210 */ /* 0x000fe20000ffe4ff */
[----:B------:R-:W2:Y:S01]  /*06e0*/  LDG.E.64.CONSTANT R28, desc[UR12][R28.64] ;  /* 0x0000000c1c1c7981 */ /* 0x000ea2000c1e9b00 */
[----:B------:R-:W-:-:S03]  /*06f0*/  SHF.L.U32 R11, R12, 0x1, RZ ;  /* 0x000000010c0b7819 */ /* 0x000fc600000006ff */
[----:B------:R-:W3:Y:S01]  /*0700*/  LDG.E.64.CONSTANT R62, desc[UR12][R62.64] ;  /* 0x0000000c3e3e7981 */ /* 0x000ee2000c1e9b00 */
[----:B------:R-:W-:Y:S02]  /*0710*/  SHF.L.U64.HI R12, R12, 0x1, R13 ;  /* 0x000000010c0c7819 */ /* 0x000fe4000001020d */
[----:B------:R-:W-:Y:S01]  /*0720*/  IADD3 R30, P0, R11, UR18, RZ ;  /* 0x000000120b1e7c10 */ /* 0x000fe2000ff1e0ff */
[----:B------:R-:W4:Y:S01]  /*0730*/  LDG.E.64.CONSTANT R26, desc[UR12][R26.64] ;  /* 0x0000000c1a1a7981 */ /* 0x000f22000c1e9b00 */
[----:B------:R-:W-:Y:S02]  /*0740*/  IADD3 R13, R9, 0x2800, RZ ;  /* 0x00002800090d7810 */ /* 0x000fe40007ffe0ff */
[----:B------:R-:W-:Y:S02]  /*0750*/  IADD3.X R31, R12, UR19, RZ, P0, !PT ;  /* 0x000000130c1f7c10 */ /* 0x000fe400087fe4ff */
[----:B------:R-:W-:-:S04]  /*0760*/  IADD3 R14, P0, R13, R48, RZ ;  /* 0x000000300d0e7210 */ /* 0x000fc80007f1e0ff */
[----:B------:R-:W5:Y:S01]  /*0770*/  LDG.E.64.CONSTANT R30, desc[UR12][R30.64] ;  /* 0x0000000c1e1e7981 */ /* 0x000f62000c1e9b00 */
        /* <DEDUP_REMOVED lines=25> */
[----:B------:R-:W-:Y:S02]  /*0910*/  IADD3 R40, P1, R17, UR18, RZ ;  /* 0x0000001211287c10 */ /* 0x000fe4000ff3e0ff */
[----:B------:R-:W-:Y:S02]  /*0920*/  IADD3 R42, P0, R15, UR20, RZ ;  /* 0x000000140f2a7c10 */ /* 0x000fe4000ff1e0ff */
[----:B------:R-:W-:-:S02]  /*0930*/  IADD3.X R41, R78, UR19, RZ, P1, !PT ;  /* 0x000000134e297c10 */ /* 0x000fc40008ffe4ff */
[----:B------:R-:W-:-:S04]  /*0940*/  IADD3.X R43, R16, UR21, RZ, P0, !PT ;  /* 0x00000015102b7c10 */ /* 0x000fc800087fe4ff */
[----:B------:R-:W4:Y:S04]  /*0950*/  LDG.E.64.CONSTANT R40, desc[UR12][R40.64] ;  /* 0x0000000c28287981 */ /* 0x000f28000c1e9b00 */
[----:B------:R-:W4:Y:S01]  /*0960*/  LDG.E.64.CONSTANT R42, desc[UR12][R42.64] ;  /* 0x0000000c2a2a7981 */ /* 0x000f22000c1e9b00 */
[C---:B------:R-:W-:Y:S02]  /*0970*/  IADD3 R83, R9.reuse, 0xc800, RZ ;  /* 0x0000c80009537810 */ /* 0x040fe40007ffe0ff */
[C---:B------:R-:W-:Y:S02]  /*0980*/  IADD3 R79, R9.reuse, 0xf000, RZ ;  /* 0x0000f000094f7810 */ /* 0x040fe40007ffe0ff */
[----:B------:R-:W-:Y:S02]  /*0990*/  IADD3 R81, R9, 0x11800, RZ ;  /* 0x0001180009517810 */ /* 0x000fe40007ffe0ff */
[----:B------:R-:W-:-:S04]  /*09a0*/  IADD3 R83, P3, R83, R48, RZ ;  /* 0x0000003053537210 */ /* 0x000fc80007f7e0ff */
[----:B------:R-:W-:-:S04]  /*09b0*/  IADD3.X R84, RZ, R58, RZ, P3, !PT ;  /* 0x0000003aff547210 */ /* 0x000fc80001ffe4ff */
[C---:B------:R-:W-:Y:S02]  /*09c0*/  SHF.L.U64.HI R84, R83.reuse, 0x1, R84 ;  /* 0x0000000153547819 */ /* 0x040fe40000010254 */
[----:B------:R-:W-:Y:S01]  /*09d0*/  SHF.L.U32 R83, R83, 0x1, RZ ;  /* 0x0000000153537819 */ /* 0x000fe200000006ff */
[----:B---3--:R-:W-:-:S06]  /*09e0*/  FADD.FTZ R63, R63, UR9 ;  /* 0x000000093f3f7e21 */ /* 0x008fcc0008010000 */
[----:B------:R-:W0:Y:S01]  /*09f0*/  MUFU.RSQ R63, R63 ;  /* 0x0000003f003f7308 */ /* 0x000e220000001400 */
[----:B-----5:R-:W-:-:S05]  /*0a00*/  HADD2.F32 R45, -RZ, R30.H0_H0 ;  /* 0x2000001eff2d7230 */ /* 0x020fca0000004100 */
[C---:B------:R-:W-:Y:S01]  /*0a10*/  FADD.FTZ R44, -R62.reuse, R45 ;  /* 0x0000002d3e2c7221 */ /* 0x040fe20000010100 */
[----:B------:R-:W-:Y:S02]  /*0a20*/  HADD2.F32 R45, -RZ, R30.H1_H1 ;  /* 0x3000001eff2d7230 */ /* 0x000fe40000004100 */
[----:B--2---:R-:W-:Y:S02]  /*0a30*/  HADD2.F32 R64, -RZ, R28.H0_H0 ;  /* 0x2000001cff407230 */ /* 0x004fe40000004100 */
[----:B----4-:R-:W-:Y:S02]  /*0a40*/  HADD2.F32 R67, -RZ, R26.H0_H0 ;  /* 0x2000001aff437230 */ /* 0x010fe40000004100 */
[----:B0-----:R-:W-:Y:S01]  /*0a50*/  FMUL.FTZ R57, R63, R44 ;  /* 0x0000002c3f397220 */ /* 0x001fe20000410000 */
[----:B------:R-:W-:Y:S01]  /*0a60*/  FADD.FTZ R44, -R62, R45 ;  /* 0x0000002d3e2c7221 */ /* 0x000fe20000010100 */
[----:B------:R-:W-:Y:S02]  /*0a70*/  HADD2.F32 R45, -RZ, R31.H0_H0 ;  /* 0x2000001fff2d7230 */ /* 0x000fe40000004100 */
[----:B------:R-:W-:Y:S01]  /*0a80*/  FFMA.FTZ R56, R57, R64, R67 ;  /* 0x0000004039387223 */ /* 0x000fe20000010043 */
[----:B------:R-:W-:-:S02]  /*0a90*/  HADD2.F32 R70, -RZ, R28.H1_H1 ;  /* 0x3000001cff467230 */ /* 0x000fc40000004100 */
[----:B------:R-:W-:Y:S01]  /*0aa0*/  FMUL.FTZ R55, R63, R44 ;  /* 0x0000002c3f377220 */ /* 0x000fe20000410000 */
[----:B------:R-:W-:Y:S02]  /*0ab0*/  HADD2.F32 R65, -RZ, R26.H1_H1 ;  /* 0x3000001aff417230 */ /* 0x000fe40000004100 */
[----:B------:R-:W-:Y:S01]  /*0ac0*/  FADD.FTZ R50, -R62, R45 ;  /* 0x0000002d3e327221 */ /* 0x000fe20000010100 */
[----:B------:R-:W-:Y:S02]  /*0ad0*/  HADD2.F32 R47, -RZ, R31.H1_H1 ;  /* 0x3000001fff2f7230 */ /* 0x000fe40000004100 */
[----:B------:R-:W-:Y:S01]  /*0ae0*/  FMUL.FTZ R44, R56, -1.4426950216293334961 ;  /* 0xbfb8aa3b382c7820 */ /* 0x000fe20000410000 */
[----:B------:R-:W-:Y:S02]  /*0af0*/  HADD2.F32 R61, -RZ, R24.H0_H0 ;  /* 0x20000018ff3d7230 */ /* 0x000fe40000004100 */
[----:B------:R-:W-:Y:S01]  /*0b00*/  FFMA.FTZ R59, R55, R70, R65 ;  /* 0x00000046373b7223 */ /* 0x000fe20000010041 */
[----:B------:R-:W-:Y:S01]  /*0b10*/  FMUL.FTZ R51, R63, R50 ;  /* 0x000000323f337220 */ /* 0x000fe20000410000 */
[----:B------:R0:W1:Y:S01]  /*0b20*/  MUFU.EX2 R46, R44 ;  /* 0x0000002c002e7308 */ /* 0x0000620000000800 */
[----:B------:R-:W-:Y:S01]  /*0b30*/  FADD.FTZ R50, -R62, R47 ;  /* 0x0000002f3e327221 */ /* 0x000fe20000010100 */
[----:B------:R-:W-:Y:S01]  /*0b40*/  FMUL.FTZ R45, R59, -1.4426950216293334961 ;  /* 0xbfb8aa3b3b2d7820 */ /* 0x000fe20000410000 */
[----:B------:R-:W-:-:S02]  /*0b50*/  HADD2.F32 R69, -RZ, R29.H1_H1 ;  /* 0x3000001dff457230 */ /* 0x000fc40000004100 */
[----:B------:R-:W-:Y:S02]  /*0b60*/  HADD2.F32 R68, -RZ, R27.H1_H1 ;  /* 0x3000001bff447230 */ /* 0x000fe40000004100 */
[C---:B------:R-:W-:Y:S01]  /*0b70*/  FMUL.FTZ R49, R63.reuse, R50 ;  /* 0x000000323f317220 */ /* 0x040fe20000410000 */
[----:B0-----:R-:W-:Y:S01]  /*0b80*/  FADD.FTZ R44, -R62, R61 ;  /* 0x0000003d3e2c7221 */ /* 0x001fe20000010100 */
[----:B------:R0:W2:Y:S03]  /*0b90*/  MUFU.EX2 R47, R45 ;  /* 0x0000002d002f7308 */ /* 0x0000a60000000800 */
[----:B------:R-:W-:Y:S01]  /*0ba0*/  FMUL.FTZ R44, R63, R44 ;  /* 0x0000002c3f2c7220 */ /* 0x000fe20000410000 */
[----:B------:R-:W-:Y:S02]  /*0bb0*/  HADD2.F32 R66, -RZ, R29.H0_H0 ;  /* 0x2000001dff427230 */ /* 0x000fe40000004100 */
[----:B------:R-:W-:Y:S01]  /*0bc0*/  FFMA.FTZ R52, R49, R69, R68 ;  /* 0x0000004531347223 */ /* 0x000fe20000010044 */
[----:B------:R-:W-:-:S02]  /*0bd0*/  HADD2.F32 R71, -RZ, R27.H0_H0 ;  /* 0x2000001bff477230 */ /* 0x000fc40000004100 */
[----:B------:R-:W-:Y:S01]  /*0be0*/  FFMA.FTZ R49, R64, R44, R67 ;  /* 0x0000002c40317223 */ /* 0x000fe20000010043 */
[----:B0-----:R-:W-:Y:S02]  /*0bf0*/  IADD3 R45, R9, 0xa000, RZ ;  /* 0x0000a000092d7810 */ /* 0x001fe40007ffe0ff */
[----:B------:R-:W-:Y:S01]  /*0c00*/  IADD3 R44, P0, R17, UR20, RZ ;  /* 0x00000014112c7c10 */ /* 0x000fe2000ff1e0ff */
[----:B------:R-:W-:Y:S01]  /*0c10*/  FFMA.FTZ R60, R51, R66, R71 ;  /* 0x00000042333c7223 */ /* 0x000fe20000010047 */
[----:B------:R-:W-:Y:S01]  /*0c20*/  IADD3 R85, P1, R45, R48, RZ ;  /* 0x000000302d557210 */ /* 0x000fe20007f3e0ff */
[----:B------:R-:W-:Y:S01]  /*0c30*/  FMUL.FTZ R50, R52, -1.4426950216293334961 ;  /* 0xbfb8aa3b34327820 */ /* 0x000fe20000410000 */
[----:B------:R-:W-:Y:S01]  /*0c40*/  IADD3.X R45, R78, UR21, RZ, P0, !PT ;  /* 0x000000154e2d7c10 */ /* 0x000fe200087fe4ff */
[----:B------:R-:W-:Y:S01]  /*0c50*/  FMUL.FTZ R53, R60, -1.4426950216293334961 ;  /* 0xbfb8aa3b3c357820 */ /* 0x000fe20000410000 */
[----:B------:R-:W-:-:S03]  /*0c60*/  IADD3.X R86, RZ, R58, RZ, P1, !PT ;  /* 0x0000003aff567210 */ /* 0x000fc60000ffe4ff */
[----:B------:R-:W0:Y:S01]  /*0c70*/  MUFU.EX2 R50, R50 ;  /* 0x0000003200327308 */ /* 0x000e220000000800 */
[C---:B------:R-:W-:Y:S01]  /*0c80*/  SHF.L.U64.HI R86, R85.reuse, 0x1, R86 ;  /* 0x0000000155567819 */ /* 0x040fe20000010256 */
[----:B------:R-:W3:Y:S01]  /*0c90*/  LDG.E.64.CONSTANT R44, desc[UR12][R44.64] ;  /* 0x0000000c2c2c7981 */ /* 0x000ee2000c1e9b00 */
[----:B------:R-:W-:Y:S01]  /*0ca0*/  SHF.L.U32 R85, R85, 0x1, RZ ;  /* 0x0000000155557819 */ /* 0x000fe200000006ff */
[----:B-1----:R-:W-:-:S04]  /*0cb0*/  FADD.FTZ R72, R46, 1 ;  /* 0x3f8000002e487421 */ /* 0x002fc80000010000 */
[----:B------:R-:W1:Y:S01]  /*0cc0*/  MUFU.EX2 R53, R53 ;  /* 0x0000003500357308 */ /* 0x000e620000000800 */
[----:B------:R-:W-:Y:S01]  /*0cd0*/  IADD3 R46, P0, R85, UR18, RZ ;  /* 0x00000012552e7c10 */ /* 0x000fe2000ff1e0ff */
[----:B--2---:R-:W-:Y:S01]  /*0ce0*/  FADD.FTZ R75, R47, 1 ;  /* 0x3f8000002f4b7421 */ /* 0x004fe20000010000 */
[----:B------:R-:W-:Y:S02]  /*0cf0*/  HADD2.F32 R73, -RZ, R24.H1_H1 ;  /* 0x30000018ff497230 */ /* 0x000fe40000004100 */
[----:B------:R-:W-:-:S03]  /*0d00*/  IADD3.X R47, R86, UR19, RZ, P0, !PT ;  /* 0x00000013562f7c10 */ /* 0x000fc600087fe4ff */
[----:B------:R-:W-:Y:S01]  /*0d10*/  FADD.FTZ R54, -R62, R73 ;  /* 0x000000493e367221 */ /* 0x000fe20000010100 */
[----:B------:R-:W-:Y:S02]  /*0d20*/  HADD2.F32 R73, -RZ, R25.H0_H0 ;  /* 0x20000019ff497230 */ /* 0x000fe40000004100 */
[----:B------:R-:W2:Y:S01]  /*0d30*/  LDG.E.64.CONSTANT R46, desc[UR12][R46.64] ;  /* 0x0000000c2e2e7981 */ /* 0x000ea2000c1e9b00 */
[----:B0-----:R-:W-:Y:S01]  /*0d40*/  FADD.FTZ R77, R50, 1 ;  /* 0x3f800000324d7421 */ /* 0x001fe20000010000 */
[----:B------:R-:W0:Y:S01]  /*0d50*/  MUFU.RCP R75, R75 ;  /* 0x0000004b004b7308 */ /* 0x000e220000001000 */
[----:B------:R-:W-:Y:S01]  /*0d60*/  FADD.FTZ R76, -R62, R73 ;  /* 0x000000493e4c7221 */ /* 0x000fe20000010100 */
[----:B-1----:R-:W-:-:S06]  /*0d70*/  FADD.FTZ R53, R53, 1 ;  /* 0x3f80000035357421 */ /* 0x002fcc0000010000 */
[----:B------:R-:W1:Y:S01]  /*0d80*/  MUFU.RCP R72, R72 ;  /* 0x0000004800487308 */ /* 0x000e620000001000 */
[----:B------:R-:W-:Y:S01]  /*0d90*/  FMUL.FTZ R61, R49, -1.4426950216293334961 ;  /* 0xbfb8aa3b313d7820 */ /* 0x000fe20000410000 */
[----:B------:R-:W-:Y:S01]  /*0da0*/  FMUL.FTZ R54, R63, R54 ;  /* 0x000000363f367220 */ /* 0x000fe20000410000 */
[----:B------:R-:W-:-:S05]  /*0db0*/  HADD2.F32 R73, -RZ, R25.H1_H1 ;  /* 0x30000019ff497230 */ /* 0x000fca0000004100 */
[----:B------:R-:W4:Y:S01]  /*0dc0*/  MUFU.RCP R77, R77 ;  /* 0x0000004d004d7308 */ /* 0x000f220000001000 */
[----:B------:R-:W-:-:S07]  /*0dd0*/  FFMA.FTZ R50, R70, R54, R65 ;  /* 0x0000003646327223 */ /* 0x000fce0000010041 */
[----:B------:R5:W4:Y:S01]  /*0de0*/  MUFU.RCP R74, R53 ;  /* 0x00000035004a7308 */ /* 0x000b220000001000 */
[----:B------:R-:W-:Y:S01]  /*0df0*/  FADD.FTZ R54, -R62, R73 ;  /* 0x000000493e367221 */ /* 0x000fe20000010100 */
[----:B-----5:R-:W-:-:S06]  /*0e00*/  FMUL.FTZ R53, R63, R76 ;  /* 0x0000004c3f357220 */ /* 0x020fcc0000410000 */
[----:B------:R-:W5:Y:S01]  /*0e10*/  MUFU.EX2 R61, R61 ;  /* 0x0000003d003d7308 */ /* 0x000f620000000800 */
[----:B------:R-:W-:Y:S01]  /*0e20*/  FFMA.FTZ R53, R66, R53, R71 ;  /* 0x0000003542357223 */ /* 0x000fe20000010047 */
[----:B------:R-:W-:-:S03]  /*0e30*/  FMUL.FTZ R76, R50, -1.4426950216293334961 ;  /* 0xbfb8aa3b324c7820 */ /* 0x000fc60000410000 */
[----:B------:R-:W-:Y:S01]  /*0e40*/  FMUL.FTZ R73, R53, -1.4426950216293334961 ;  /* 0xbfb8aa3b35497820 */ /* 0x000fe20000410000 */
[-C--:B------:R-:W-:Y:S02]  /*0e50*/  IADD3 R79, P1, R79, R48.reuse, RZ ;  /* 0x000000304f4f7210 */ /* 0x080fe40007f3e0ff */
[----:B------:R-:W-:Y:S01]  /*0e60*/  IADD3 R81, P0, R81, R48, RZ ;  /* 0x0000003051517210 */ /* 0x000fe20007f1e0ff */
[----:B0-----:R-:W-:Y:S01]  /*0e70*/  FADD.FTZ R48, -R75, 1 ;  /* 0x3f8000004b307421 */ /* 0x001fe20000010100 */
[----:B-1----:R-:W-:Y:S01]  /*0e80*/  FADD.FTZ R87, -R72, 1 ;  /* 0x3f80000048577421 */ /* 0x002fe20000010100 */
[----:B------:R-:W0:Y:S01]  /*0e90*/  MUFU.EX2 R73, R73 ;  /* 0x0000004900497308 */ /* 0x000e220000000800 */
[----:B----4-:R-:W-:Y:S01]  /*0ea0*/  FADD.FTZ R91, -R77, 1 ;  /* 0x3f8000004d5b7421 */ /* 0x010fe20000010100 */
[----:B------:R-:W-:Y:S01]  /*0eb0*/  FFMA.FTZ R48, R59, R48, 1 ;  /* 0x3f8000003b307423 */ /* 0x000fe20000010030 */
[----:B------:R-:W-:Y:S01]  /*0ec0*/  FFMA.FTZ R87, R56, R87, 1 ;  /* 0x3f80000038577423 */ /* 0x000fe20000010057 */
[----:B------:R-:W-:-:S04]  /*0ed0*/  FADD.FTZ R59, -R74, 1 ;  /* 0x3f8000004a3b7421 */ /* 0x000fc80000010100 */
[----:B------:R-:W1:Y:S01]  /*0ee0*/  MUFU.EX2 R76, R76 ;  /* 0x0000004c004c7308 */ /* 0x000e620000000800 */
[----:B------:R-:W-:Y:S01]  /*0ef0*/  FFMA.FTZ R52, R52, R91, 1 ;  /* 0x3f80000034347423 */ /* 0x000fe2000001005b */
[----:B------:R-:W-:Y:S01]  /*0f00*/  FMUL.FTZ R48, R75, R48 ;  /* 0x000000304b307220 */ /* 0x000fe20000410000 */
[----:B------:R-:W-:Y:S01]  /*0f10*/  FMUL.FTZ R54, R63, R54 ;  /* 0x000000363f367220 */ /* 0x000fe20000410000 */
[--C-:B------:R-:W-:Y:S02]  /*0f20*/  HADD2.F32 R75, -RZ, R22.reuse.H0_H0 ;  /* 0x20000016ff4b7230 */ /* 0x100fe40000004100 */
[----:B------:R-:W-:Y:S01]  /*0f30*/  FFMA.FTZ R89, R60, R59, 1 ;  /* 0x3f8000003c597423 */ /* 0x000fe2000001003b */
[----:B------:R-:W-:Y:S01]  /*0f40*/  FMUL.FTZ R72, R72, R87 ;  /* 0x0000005748487220 */ /* 0x000fe20000410000 */
[----:B------:R-:W-:Y:S01]  /*0f50*/  FMUL.FTZ R87, R77, R52 ;  /* 0x000000344d577220 */ /* 0x000fe20000410000 */
[----:B-----5:R-:W-:Y:S01]  /*0f60*/  FADD.FTZ R56, R61, 1 ;  /* 0x3f8000003d387421 */ /* 0x020fe20000010000 */
[----:B------:R-:W-:-:S02]  /*0f70*/  HADD2.F32 R77, -RZ, R22.H1_H1 ;  /* 0x30000016ff4d7230 */ /* 0x000fc40000004100 */
[----:B------:R-:W-:Y:S01]  /*0f80*/  FFMA.FTZ R54, R69, R54, R68 ;  /* 0x0000003645367223 */ /* 0x000fe20000010044 */
[----:B------:R-:W-:Y:S02]  /*0f90*/  HADD2.F32 R61, -RZ, R23.H0_H0 ;  /* 0x20000017ff3d7230 */ /* 0x000fe40000004100 */
[----:B------:R-:W-:Y:S01]  /*0fa0*/  FMUL.FTZ R74, R74, R89 ;  /* 0x000000594a4a7220 */ /* 0x000fe20000410000 */
[----:B------:R-:W-:Y:S01]  /*0fb0*/  FMUL.FTZ R75, R75, R72 ;  /* 0x000000484b4b7220 */ /* 0x000fe20000410000 */
[----:B------:R-:W-:Y:S01]  /*0fc0*/  FMUL.FTZ R80, R54, -1.4426950216293334961 ;  /* 0xbfb8aa3b36507820 */ /* 0x000fe20000410000 */
[----:B------:R-:W-:Y:S01]  /*0fd0*/  FMUL.FTZ R77, R77, R48 ;  /* 0x000000304d4d7220 */ /* 0x000fe20000410000 */
[----:B------:R-:W-:Y:S01]  /*0fe0*/  FMUL.FTZ R61, R61, R74 ;  /* 0x0000004a3d3d7220 */ /* 0x000fe20000410000 */
[-C--:B------:R-:W-:Y:S01]  /*0ff0*/  FMUL.FTZ R48, R64, R75.reuse ;  /* 0x0000004b40307220 */ /* 0x080fe20000410000 */
[----:B0-----:R-:W-:Y:S01]  /*1000*/  FADD.FTZ R74, R73, 1 ;  /* 0x3f800000494a7421 */ /* 0x001fe20000010000 */
[----:B-1----:R-:W-:Y:S01]  /*1010*/  FADD.FTZ R60, R76, 1 ;  /* 0x3f8000004c3c7421 */ /* 0x002fe20000010000 */
[----:B------:R-:W0:Y:S01]  /*1020*/  MUFU.EX2 R59, R80 ;  /* 0x00000050003b7308 */ /* 0x000e220000000800 */
[C---:B------:R-:W-:Y:S01]  /*1030*/  FFMA.FTZ R38, R57.reuse, R75, R38 ;  /* 0x0000004b39267223 */ /* 0x040fe20000010026 */
[----:B------:R-:W-:Y:S01]  /*1040*/  FFMA.FTZ R48, R57, R48, RZ ;  /* 0x0000003039307223 */ /* 0x000fe200000100ff */
[----:B------:R-:W-:Y:S01]  /*1050*/  FADD.FTZ R52, R75, R39 ;  /* 0x000000274b347221 */ /* 0x000fe20000010000 */
[----:B------:R-:W-:-:S02]  /*1060*/  HADD2.F32 R73, -RZ, R31.H1_H1 ;  /* 0x3000001fff497230 */ /* 0x000fc40000004100 */
[----:B------:R-:W-:Y:S02]  /*1070*/  FMUL.FTZ R39, R70, R77 ;  /* 0x0000004d46277220 */ /* 0x000fe40000410000 */
[----:B------:R-:W1:Y:S01]  /*1080*/  MUFU.RCP R56, R56 ;  /* 0x0000003800387308 */ /* 0x000e620000001000 */
[----:B------:R-:W-:Y:S02]  /*1090*/  HADD2.F32 R72, -RZ, R23.H1_H1 ;  /* 0x30000017ff487230 */ /* 0x000fe40000004100 */
[----:B------:R-:W-:-:S05]  /*10a0*/  FFMA.FTZ R48, R55, R39, R48 ;  /* 0x0000002737307223 */ /* 0x000fca0000010030 */
[----:B------:R4:W5:Y:S01]  /*10b0*/  MUFU.RCP R57, R74 ;  /* 0x0000004a00397308 */ /* 0x0009620000001000 */
[----:B------:R-:W-:Y:S01]  /*10c0*/  FADD.FTZ R76, -R62, R73 ;  /* 0x000000493e4c7221 */ /* 0x000fe20000010100 */
[----:B------:R-:W-:Y:S01]  /*10d0*/  FMUL.FTZ R39, R66, R61 ;  /* 0x0000003d42277220 */ /* 0x000fe20000410000 */
[----:B------:R-:W-:-:S05]  /*10e0*/  FMUL.FTZ R72, R72, R87 ;  /* 0x0000005748487220 */ /* 0x000fca0000410000 */
[----:B------:R-:W5:Y:S01]  /*10f0*/  MUFU.RCP R60, R60 ;  /* 0x0000003c003c7308 */ /* 0x000f620000001000 */
[----:B------:R-:W-:Y:S01]  /*1100*/  FFMA.FTZ R75, R64, R75, RZ ;  /* 0x0000004b404b7223 */ /* 0x000fe200000100ff */
[----:B------:R-:W-:Y:S01]  /*1110*/  FFMA.FTZ R36, R55, R77, R36 ;  /* 0x0000004d37247223 */ /* 0x000fe20000010024 */
[----:B------:R-:W-:Y:S01]  /*1120*/  FMUL.FTZ R55, R63, R76 ;  /* 0x0000004c3f377220 */ /* 0x000fe20000410000 */
[C---:B------:R-:W-:Y:S01]  /*1130*/  FFMA.FTZ R34, R51.reuse, R61, R34 ;  /* 0x0000003d33227223 */ /* 0x040fe20000010022 */
[----:B------:R-:W-:Y:S01]  /*1140*/  FFMA.FTZ R48, R51, R39, R48 ;  /* 0x0000002733307223 */ /* 0x000fe20000010030 */
[----:B------:R-:W-:Y:S01]  /*1150*/  FFMA.FTZ R75, R70, R77, R75 ;  /* 0x0000004d464b7223 */ /* 0x000fe2000001004b */
[-C--:B------:R-:W-:Y:S01]  /*1160*/  FMUL.FTZ R51, R69, R72.reuse ;  /* 0x0000004845337220 */ /* 0x080fe20000410000 */
[----:B0-----:R-:W-:Y:S01]  /*1170*/  FADD.FTZ R59, R59, 1 ;  /* 0x3f8000003b3b7421 */ /* 0x001fe20000010000 */
[C---:B------:R-:W-:Y:S01]  /*1180*/  FFMA.FTZ R39, R55.reuse, R72, R32 ;  /* 0x0000004837277223 */ /* 0x040fe20000010020 */
[----:B----4-:R-:W-:Y:S01]  /*1190*/  FFMA.FTZ R74, R66, R61, R75 ;  /* 0x0000003d424a7223 */ /* 0x010fe2000001004b */
[----:B------:R-:W-:Y:S01]  /*11a0*/  FFMA.FTZ R32, R55, R51, R48 ;  /* 0x0000003337207223 */ /* 0x000fe20000010030 */
[----:B-1----:R-:W-:Y:S01]  /*11b0*/  FADD.FTZ R76, -R56, 1 ;  /* 0x3f800000384c7421 */ /* 0x002fe20000010100 */
[----:B-----5:R-:W-:Y:S01]  /*11c0*/  FADD.FTZ R48, -R57, 1 ;  /* 0x3f80000039307421 */ /* 0x020fe20000010100 */
[----:B------:R0:W1:Y:S01]  /*11d0*/  MUFU.RCP R73, R59 ;  /* 0x0000003b00497308 */ /* 0x0000620000001000 */
[----:B------:R-:W-:Y:S01]  /*11e0*/  FADD.FTZ R33, R72, R33 ;  /* 0x0000002148217221 */ /* 0x000fe20000010000 */
[----:B------:R-:W-:Y:S01]  /*11f0*/  FFMA.FTZ R49, R49, R76, 1 ;  /* 0x3f80000031317423 */ /* 0x000fe2000001004c */
[----:B------:R-:W-:Y:S01]  /*1200*/  FADD.FTZ R51, -R60, 1 ;  /* 0x3f8000003c337421 */ /* 0x000fe20000010100 */
[----:B0-----:R-:W-:Y:S01]  /*1210*/  FFMA.FTZ R59, R69, R72, R74 ;  /* 0x00000048453b7223 */ /* 0x001fe2000001004a */
[----:B------:R-:W-:Y:S01]  /*1220*/  FFMA.FTZ R72, R53, R48, 1 ;  /* 0x3f80000035487423 */ /* 0x000fe20000010030 */
[----:B------:R-:W-:Y:S01]  /*1230*/  IADD3 R48, P2, R85, UR20, RZ ;  /* 0x0000001455307c10 */ /* 0x000fe2000ff5e0ff */
[----:B------:R-:W-:Y:S01]  /*1240*/  FFMA.FTZ R51, R50, R51, 1 ;  /* 0x3f80000032337423 */ /* 0x000fe20000010033 */
[----:B------:R-:W-:Y:S01]  /*1250*/  FMUL.FTZ R50, R56, R49 ;  /* 0x0000003138327220 */ /* 0x000fe20000410000 */
[--C-:B------:R-:W-:Y:S01]  /*1260*/  HADD2.F32 R75, -RZ, R20.reuse.H0_H0 ;  /* 0x20000014ff4b7230 */ /* 0x100fe20000004100 */
[----:B------:R-:W-:Y:S01]  /*1270*/  IADD3.X R49, R86, UR21, RZ, P2, !PT ;  /* 0x0000001556317c10 */ /* 0x000fe200097fe4ff */
[----:B------:R-:W-:Y:S01]  /*1280*/  FADD.FTZ R35, R61, R35 ;  /* 0x000000233d237221 */ /* 0x000fe20000010000 */
[----:B------:R-:W-:Y:S01]  /*1290*/  FMUL.FTZ R61, R60, R51 ;  /* 0x000000333c3d7220 */ /* 0x000fe20000410000 */
[----:B------:R-:W-:-:S02]  /*12a0*/  HADD2.F32 R51, -RZ, R20.H1_H1 ;  /* 0x30000014ff337230 */ /* 0x000fc40000004100 */
[C---:B------:R-:W-:Y:S01]  /*12b0*/  FADD.FTZ R56, -R62.reuse, R75 ;  /* 0x0000004b3e387221 */ /* 0x040fe20000010100 */
[----:B------:R-:W4:Y:S01]  /*12c0*/  LDG.E.64.CONSTANT R48, desc[UR12][R48.64] ;  /* 0x0000000c30307981 */ /* 0x000f22000c1e9b00 */
[----:B-1----:R-:W-:Y:S02]  /*12d0*/  FADD.FTZ R55, -R73, 1 ;  /* 0x3f80000049377421 */ /* 0x002fe40000010100 */
[----:B------:R-:W-:Y:S01]  /*12e0*/  FMUL.FTZ R53, R63, R56 ;  /* 0x000000383f357220 */ /* 0x000fe20000410000 */
[----:B------:R-:W-:Y:S01]  /*12f0*/  FADD.FTZ R56, -R62, R51 ;  /* 0x000000333e387221 */ /* 0x000fe20000010100 */
[--C-:B------:R-:W-:Y:S02]  /*1300*/  HADD2.F32 R51, -RZ, R21.reuse.H0_H0 ;  /* 0x20000015ff337230 */ /* 0x100fe40000004100 */
[----:B------:R-:W-:Y:S01]  /*1310*/  FFMA.FTZ R74, R54, R55, 1 ;  /* 0x3f800000364a7423 */ /* 0x000fe20000010037 */
[----:B------:R-:W-:Y:S02]  /*1320*/  FMUL.FTZ R54, R57, R72 ;  /* 0x0000004839367220 */ /* 0x000fe40000410000 */
[----:B------:R-:W-:Y:S01]  /*1330*/  FADD.FTZ R72, -R62, R51 ;  /* 0x000000333e487221 */ /* 0x000fe20000010100 */
[----:B------:R-:W-:-:S02]  /*1340*/  HADD2.F32 R51, -RZ, R21.H1_H1 ;  /* 0x30000015ff337230 */ /* 0x000fc40000004100 */
[----:B------:R-:W-:Y:S01]  /*1350*/  FADD.FTZ R37, R77, R37 ;  /* 0x000000254d257221 */ /* 0x000fe20000010000 */
[----:B------:R-:W-:Y:S01]  /*1360*/  FMUL.FTZ R60, R73, R74 ;  /* 0x0000004a493c7220 */ /* 0x000fe20000410000 */
[----:B------:R-:W-:Y:S02]  /*1370*/  HADD2.F32 R77, -RZ, R18.H0_H0 ;  /* 0x20000012ff4d7230 */ /* 0x000fe40000004100 */
[----:B------:R-:W-:Y:S01]  /*1380*/  FADD.FTZ R74, -R62, R51 ;  /* 0x000000333e4a7221 */ /* 0x000fe20000010100 */
[----:B------:R-:W-:Y:S02]  /*1390*/  HADD2.F32 R51, -RZ, R24.H0_H0 ;  /* 0x20000018ff337230 */ /* 0x000fe40000004100 */
[----:B------:R-:W-:-:S03]  /*13a0*/  FMUL.FTZ R77, R77, R50 ;  /* 0x000000324d4d7220 */ /* 0x000fc60000410000 */
[----:B------:R-:W-:Y:S01]  /*13b0*/  FADD.FTZ R50, -R62, R51 ;  /* 0x000000333e327221 */ /* 0x000fe20000010100 */
[----:B------:R-:W-:-:S03]  /*13c0*/  FMUL.FTZ R51, R64, R77 ;  /* 0x0000004d40337220 */ /* 0x000fc60000410000 */
[----:B------:R-:W-:Y:S01]  /*13d0*/  FMUL.FTZ R87, R63, R50 ;  /* 0x000000323f577220 */ /* 0x000fe20000410000 */
[----:B------:R-:W-:Y:S01]  /*13e0*/  IADD3 R50, P2, R83, UR18, RZ ;  /* 0x0000001253327c10 */ /* 0x000fe2000ff5e0ff */
[----:B------:R-:W-:Y:S02]  /*13f0*/  FMUL.FTZ R56, R63, R56 ;  /* 0x000000383f387220 */ /* 0x000fe40000410000 */
[----:B------:R-:W-:Y:S01]  /*1400*/  FFMA.FTZ R76, R87, R51, R32 ;  /* 0x00000033574c7223 */ /* 0x000fe20000010020 */
[----:B------:R-:W-:Y:S01]  /*1410*/  IADD3.X R51, R84, UR19, RZ, P2, !PT ;  /* 0x0000001354337c10 */ /* 0x000fe200097fe4ff */
[----:B------:R-:W-:Y:S01]  /*1420*/  FFMA.FTZ R53, R64, R53, R67 ;  /* 0x0000003540357223 */ /* 0x000fe20000010043 */
[----:B------:R-:W-:Y:S01]  /*1430*/  FFMA.FTZ R56, R70, R56, R65 ;  /* 0x0000003846387223 */ /* 0x000fe20000010041 */
[----:B------:R-:W-:Y:S02]  /*1440*/  FMUL.FTZ R55, R63, R72 ;  /* 0x000000483f377220 */ /* 0x000fe40000410000 */
[----:B------:R-:W-:Y:S01]  /*1450*/  FMUL.FTZ R75, R53, -1.4426950216293334961 ;  /* 0xbfb8aa3b354b7820 */ /* 0x000fe20000410000 */
[----:B------:R-:W5:Y:S01]  /*1460*/  LDG.E.64.CONSTANT R50, desc[UR12][R50.64] ;  /* 0x0000000c32327981 */ /* 0x000f62000c1e9b00 */
[----:B------:R-:W-:Y:S01]  /*1470*/  FMUL.FTZ R73, R56, -1.4426950216293334961 ;  /* 0xbfb8aa3b38497820 */ /* 0x000fe20000410000 */
[----:B------:R-:W-:Y:S01]  /*1480*/  FFMA.FTZ R55, R66, R55, R71 ;  /* 0x0000003742377223 */ /* 0x000fe20000010047 */
[----:B------:R-:W-:Y:S01]  /*1490*/  FMUL.FTZ R57, R63, R74 ;  /* 0x0000004a3f397220 */ /* 0x000fe20000410000 */
[----:B------:R-:W-:Y:S01]  /*14a0*/  HADD2.F32 R72, -RZ, R18.H1_H1 ;  /* 0x30000012ff487230 */ /* 0x000fe20000004100 */
[----:B------:R-:W0:Y:S01]  /*14b0*/  MUFU.EX2 R75, R75 ;  /* 0x0000004b004b7308 */ /* 0x000e220000000800 */
[----:B------:R-:W-:Y:S01]  /*14c0*/  FMUL.FTZ R74, R55, -1.4426950216293334961 ;  /* 0xbfb8aa3b374a7820 */ /* 0x000fe20000410000 */
[----:B------:R-:W-:-:S02]  /*14d0*/  FFMA.FTZ R57, R69, R57, R68 ;  /* 0x0000003945397223 */ /* 0x000fc40000010044 */
[----:B------:R-:W-:-:S04]  /*14e0*/  FMUL.FTZ R61, R72, R61 ;  /* 0x0000003d483d7220 */ /* 0x000fc80000410000 */
[----:B------:R-:W1:Y:S01]  /*14f0*/  MUFU.EX2 R73, R73 ;  /* 0x0000004900497308 */ /* 0x000e620000000800 */
[----:B------:R-:W-:Y:S01]  /*1500*/  FMUL.FTZ R72, R57, -1.4426950216293334961 ;  /* 0xbfb8aa3b39487820 */ /* 0x000fe20000410000 */
[----:B------:R-:W-:Y:S01]  /*1510*/  FFMA.FTZ R38, R87, R77, R38 ;  /* 0x0000004d57267223 */ /* 0x000fe20000010026 */
[----:B------:R-:W-:-:S05]  /*1520*/  HADD2.F32 R87, -RZ, R24.H1_H1 ;  /* 0x30000018ff577230 */ /* 0x000fca0000004100 */
[----:B------:R-:W1:Y:S01]  /*1530*/  MUFU.EX2 R74, R74 ;  /* 0x0000004a004a7308 */ /* 0x000e620000000800 */
[----:B0-----:R-:W-:Y:S01]  /*1540*/  FADD.FTZ R80, R75, 1 ;  /* 0x3f8000004b507421 */ /* 0x001fe20000010000 */
[----:B------:R-:W-:Y:S01]  /*1550*/  FADD.FTZ R82, -R62, R87 ;  /* 0x000000573e527221 */ /* 0x000fe20000010100 */
[----:B------:R-:W-:-:S05]  /*1560*/  FADD.FTZ R32, R52, R77 ;  /* 0x0000004d34207221 */ /* 0x000fca0000010000 */
[----:B------:R-:W0:Y:S01]  /*1570*/  MUFU.EX2 R72, R72 ;  /* 0x0000004800487308 */ /* 0x000e220000000800 */
[----:B------:R-:W-:Y:S01]  /*1580*/  FFMA.FTZ R75, R64, R77, R59 ;  /* 0x0000004d404b7223 */ /* 0x000fe2000001003b */
[----:B------:R-:W-:Y:S02]  /*1590*/  HADD2.F32 R77, -RZ, R19.H0_H0 ;  /* 0x20000013ff4d7230 */ /* 0x000fe40000004100 */
[----:B-1----:R-:W-:Y:S01]  /*15a0*/  FADD.FTZ R59, R73, 1 ;  /* 0x3f800000493b7421 */ /* 0x002fe20000010000 */
[----:B------:R-:W-:Y:S01]  /*15b0*/  FMUL.FTZ R87, R63, R82 ;  /* 0x000000523f577220 */ /* 0x000fe20000410000 */
[----:B------:R-:W-:Y:S01]  /*15c0*/  FMUL.FTZ R73, R70, R61 ;  /* 0x0000003d46497220 */ /* 0x000fe20000410000 */
[--C-:B------:R-:W-:Y:S01]  /*15d0*/  HADD2.F32 R89, -RZ, R25.reuse.H0_H0 ;  /* 0x20000019ff597230 */ /* 0x100fe20000004100 */
[----:B------:R0:W1:Y:S01]  /*15e0*/  MUFU.RCP R52, R80 ;  /* 0x0000005000347308 */ /* 0x0000620000001000 */
[----:B------:R-:W-:Y:S01]  /*15f0*/  FMUL.FTZ R77, R77, R54 ;  /* 0x000000364d4d7220 */ /* 0x000fe20000410000 */
[----:B------:R-:W-:-:S02]  /*1600*/  HADD2.F32 R91, -RZ, R25.H1_H1 ;  /* 0x30000019ff5b7230 */ /* 0x000fc40000004100 */
[C---:B------:R-:W-:Y:S01]  /*1610*/  FFMA.FTZ R54, R87.reuse, R61, R36 ;  /* 0x0000003d57367223 */ /* 0x040fe20000010024 */
[----:B------:R-:W-:Y:S01]  /*1620*/  FFMA.FTZ R76, R87, R73, R76 ;  /* 0x00000049574c7223 */ /* 0x000fe2000001004c */
[----:B------:R-:W-:Y:S01]  /*1630*/  FADD.FTZ R74, R74, 1 ;  /* 0x3f8000004a4a7421 */ /* 0x000fe20000010000 */
[----:B------:R-:W-:Y:S02]  /*1640*/  HADD2.F32 R87, -RZ, R19.H1_H1 ;  /* 0x30000013ff577230 */ /* 0x000fe40000004100 */
[C---:B------:R-:W-:Y:S01]  /*1650*/  FADD.FTZ R36, -R62.reuse, R89 ;  /* 0x000000593e247221 */ /* 0x040fe20000010100 */
[----:B------:R-:W-:Y:S01]  /*1660*/  FADD.FTZ R82, -R62, R91 ;  /* 0x0000005b3e527221 */ /* 0x000fe20000010100 */
[----:B------:R-:W-:Y:S01]  /*1670*/  FFMA.FTZ R75, R70, R61, R75 ;  /* 0x0000003d464b7223 */ /* 0x000fe2000001004b */
[----:B------:R1:W1:Y:S01]  /*1680*/  MUFU.RCP R73, R74 ;  /* 0x0000004a00497308 */ /* 0x0002620000001000 */
[----:B0-----:R-:W-:Y:S01]  /*1690*/  FADD.FTZ R80, R72, 1 ;  /* 0x3f80000048507421 */ /* 0x001fe20000010000 */
[----:B------:R-:W-:Y:S01]  /*16a0*/  FMUL.FTZ R72, R87, R60 ;  /* 0x0000003c57487220 */ /* 0x000fe20000410000 */
[----:B------:R-:W-:Y:S01]  /*16b0*/  FADD.FTZ R37, R37, R61 ;  /* 0x0000003d25257221 */ /* 0x000fe20000010000 */
[C---:B------:R-:W-:Y:S01]  /*16c0*/  FMUL.FTZ R87, R63.reuse, R36 ;  /* 0x000000243f577220 */ /* 0x040fe20000410000 */
[CC--:B------:R-:W-:Y:S01]  /*16d0*/  FMUL.FTZ R61, R66.reuse, R77.reuse ;  /* 0x0000004d423d7220 */ /* 0x0c0fe20000410000 */
[----:B------:R-:W-:Y:S01]  /*16e0*/  FMUL.FTZ R82, R63, R82 ;  /* 0x000000523f527220 */ /* 0x000fe20000410000 */
[-C--:B-1----:R-:W-:Y:S01]  /*16f0*/  FFMA.FTZ R74, R66, R77.reuse, R75 ;  /* 0x0000004d424a7223 */ /* 0x082fe2000001004b */
[----:B------:R-:W0:Y:S01]  /*1700*/  MUFU.RCP R59, R59 ;  /* 0x0000003b003b7308 */ /* 0x000e220000001000 */
[C---:B------:R-:W-:Y:S01]  /*1710*/  FFMA.FTZ R36, R87.reuse, R77, R34 ;  /* 0x0000004d57247223 */ /* 0x040fe20000010022 */
[----:B------:R-:W-:Y:S01]  /*1720*/  FFMA.FTZ R76, R87, R61, R76 ;  /* 0x0000003d574c7223 */ /* 0x000fe2000001004c */
[-C--:B------:R-:W-:Y:S01]  /*1730*/  FMUL.FTZ R75, R69, R72.reuse ;  /* 0x00000048454b7220 */ /* 0x080fe20000410000 */
[-C--:B------:R-:W-:Y:S01]  /*1740*/  FFMA.FTZ R39, R82, R72.reuse, R39 ;  /* 0x0000004852277223 */ /* 0x080fe20000010027 */
[----:B------:R-:W-:Y:S01]  /*1750*/  FADD.FTZ R34, R33, R72 ;  /* 0x0000004821227221 */ /* 0x000fe20000010000 */
[----:B------:R-:W-:Y:S01]  /*1760*/  FFMA.FTZ R61, R69, R72, R74 ;  /* 0x00000048453d7223 */ /* 0x000fe2000001004a */
[----:B------:R-:W-:Y:S01]  /*1770*/  FADD.FTZ R72, -R52, 1 ;  /* 0x3f80000034487421 */ /* 0x000fe20000010100 */
[----:B------:R-:W1:Y:S03]  /*1780*/  MUFU.RCP R60, R80 ;  /* 0x00000050003c7308 */ /* 0x000e660000001000 */
[----:B------:R-:W-:Y:S01]  /*1790*/  FFMA.FTZ R53, R53, R72, 1 ;  /* 0x3f80000035357423 */ /* 0x000fe20000010048 */
[----:B------:R-:W-:-:S03]  /*17a0*/  FADD.FTZ R74, -R73, 1 ;  /* 0x3f800000494a7421 */ /* 0x000fc60000010100 */
[----:B------:R-:W-:Y:S01]  /*17b0*/  FMUL.FTZ R52, R52, R53 ;  /* 0x0000003534347220 */ /* 0x000fe20000410000 */
[----:B------:R-:W-:Y:S02]  /*17c0*/  HADD2.F32 R53, -RZ, R40.H0_H0 ;  /* 0x20000028ff357230 */ /* 0x000fe40000004100 */
[----:B------:R-:W-:Y:S01]  /*17d0*/  FADD.FTZ R35, R35, R77 ;  /* 0x0000004d23237221 */ /* 0x000fe20000010000 */
[----:B------:R-:W-:Y:S01]  /*17e0*/  FFMA.FTZ R33, R82, R75, R76 ;  /* 0x0000004b52217223 */ /* 0x000fe2000001004c */
[----:B------:R-:W-:Y:S01]  /*17f0*/  FFMA.FTZ R72, R55, R74, 1 ;  /* 0x3f80000037487423 */ /* 0x000fe2000001004a */
[----:B0-----:R-:W-:Y:S01]  /*1800*/  FADD.FTZ R75, -R59, 1 ;  /* 0x3f8000003b4b7421 */ /* 0x001fe20000010100 */
[----:B------:R-:W-:Y:S02]  /*1810*/  HADD2.F32 R77, -RZ, R42.H0_H0 ;  /* 0x2000002aff4d7230 */ /* 0x000fe40000004100 */
[----:B------:R-:W-:Y:S01]  /*1820*/  FADD.FTZ R74, -R62, R53 ;  /* 0x000000353e4a7221 */ /* 0x000fe20000010100 */
[----:B------:R-:W-:-:S02]  /*1830*/  HADD2.F32 R53, -RZ, R40.H1_H1 ;  /* 0x30000028ff357230 */ /* 0x000fc40000004100 */
[----:B------:R-:W-:Y:S01]  /*1840*/  FFMA.FTZ R56, R56, R75, 1 ;  /* 0x3f80000038387423 */ /* 0x000fe2000001004b */
[----:B-1----:R-:W-:Y:S01]  /*1850*/  FADD.FTZ R76, -R60, 1 ;  /* 0x3f8000003c4c7421 */ /* 0x002fe20000010100 */
[----:B------:R-:W-:Y:S01]  /*1860*/  FMUL.FTZ R77, R77, R52 ;  /* 0x000000344d4d7220 */ /* 0x000fe20000410000 */
[----:B------:R-:W-:Y:S01]  /*1870*/  FMUL.FTZ R72, R73, R72 ;  /* 0x0000004849487220 */ /* 0x000fe20000410000 */
[----:B------:R-:W-:Y:S01]  /*1880*/  FADD.FTZ R52, -R62, R53 ;  /* 0x000000353e347221 */ /* 0x000fe20000010100 */
[----:B------:R-:W-:Y:S02]  /*1890*/  HADD2.F32 R73, -RZ, R42.H1_H1 ;  /* 0x3000002aff497230 */ /* 0x000fe40000004100 */
[----:B------:R-:W-:Y:S01]  /*18a0*/  FFMA.FTZ R57, R57, R76, 1 ;  /* 0x3f80000039397423 */ /* 0x000fe2000001004c */
[----:B------:R-:W-:Y:S01]  /*18b0*/  FMUL.FTZ R56, R59, R56 ;  /* 0x000000383b387220 */ /* 0x000fe20000410000 */
[----:B------:R-:W-:Y:S02]  /*18c0*/  HADD2.F32 R55, -RZ, R41.H0_H0 ;  /* 0x20000029ff377230 */ /* 0x000fe40000004100 */
[----:B------:R-:W-:Y:S01]  /*18d0*/  FMUL.FTZ R52, R63, R52 ;  /* 0x000000343f347220 */ /* 0x000fe20000410000 */
[----:B------:R-:W-:-:S02]  /*18e0*/  HADD2.F32 R75, -RZ, R20.H0_H0 ;  /* 0x20000014ff4b7230 */ /* 0x000fc40000004100 */
[----:B------:R-:W-:Y:S01]  /*18f0*/  FMUL.FTZ R60, R60, R57 ;  /* 0x000000393c3c7220 */ /* 0x000fe20000410000 */
[----:B------:R-:W-:Y:S01]  /*1900*/  FMUL.FTZ R73, R73, R56 ;  /* 0x0000003849497220 */ /* 0x000fe20000410000 */
[----:B------:R-:W-:Y:S02]  /*1910*/  HADD2.F32 R57, -RZ, R41.H1_H1 ;  /* 0x30000029ff397230 */ /* 0x000fe40000004100 */
[----:B------:R-:W-:Y:S01]  /*1920*/  FADD.FTZ R56, -R62, R55 ;  /* 0x000000373e387221 */ /* 0x000fe20000010100 */
[----:B------:R-:W-:Y:S01]  /*1930*/  FFMA.FTZ R55, R70, R52, R65 ;  /* 0x0000003446377223 */ /* 0x000fe20000010041 */
[C---:B------:R-:W-:Y:S01]  /*1940*/  FADD.FTZ R52, -R62.reuse, R75 ;  /* 0x0000004b3e347221 */ /* 0x040fe20000010100 */
[----:B------:R-:W-:Y:S01]  /*1950*/  FADD.FTZ R80, -R62, R57 ;  /* 0x000000393e507221 */ /* 0x000fe20000010100 */
[----:B------:R-:W-:Y:S02]  /*1960*/  FMUL.FTZ R57, R64, R77 ;  /* 0x0000004d40397220 */ /* 0x000fe40000410000 */
[----:B------:R-:W-:Y:S01]  /*1970*/  FMUL.FTZ R52, R63, R52 ;  /* 0x000000343f347220 */ /* 0x000fe20000410000 */
[----:B------:R-:W-:-:S03]  /*1980*/  HADD2.F32 R53, -RZ, R20.H1_H1 ;  /* 0x30000014ff357230 */ /* 0x000fc60000004100 */
[C---:B------:R-:W-:Y:S01]  /*1990*/  FFMA.FTZ R33, R52.reuse, R57, R33 ;  /* 0x0000003934217223 */ /* 0x040fe20000010021 */
[----:B------:R-:W-:Y:S01]  /*19a0*/  FFMA.FTZ R38, R52, R77, R38 ;  /* 0x0000004d34267223 */ /* 0x000fe20000010026 */
[----:B------:R-:W-:Y:S01]  /*19b0*/  IADD3 R52, P2, R83, UR20, RZ ;  /* 0x0000001453347c10 */ /* 0x000fe2000ff5e0ff */
[----:B------:R-:W-:-:S03]  /*19c0*/  FADD.FTZ R82, -R62, R53 ;  /* 0x000000353e527221 */ /* 0x000fc60000010100 */
[----:B------:R-:W-:-:S06]  /*19d0*/  IADD3.X R53, R84, UR21, RZ, P2, !PT ;  /* 0x0000001554357c10 */ /* 0x000fcc00097fe4ff */
[----:B------:R-:W5:Y:S01]  /*19e0*/  LDG.E.64.CONSTANT R52, desc[UR12][R52.64] ;  /* 0x0000000c34347981 */ /* 0x000f62000c1e9b00 */
[C---:B------:R-:W-:Y:S01]  /*19f0*/  FMUL.FTZ R56, R63.reuse, R56 ;  /* 0x000000383f387220 */ /* 0x040fe20000410000 */
[C---:B------:R-:W-:Y:S01]  /*1a00*/  FMUL.FTZ R57, R63.reuse, R80 ;  /* 0x000000503f397220 */ /* 0x040fe20000410000 */
[----:B------:R-:W-:Y:S02]  /*1a10*/  FMUL.FTZ R59, R63, R74 ;  /* 0x0000004a3f3b7220 */ /* 0x000fe40000410000 */
[----:B------:R-:W-:Y:S01]  /*1a20*/  FFMA.FTZ R56, R66, R56, R71 ;  /* 0x0000003842387223 */ /* 0x000fe20000010047 */
[----:B------:R-:W-:Y:S01]  /*1a30*/  FFMA.FTZ R57, R69, R57, R68 ;  /* 0x0000003945397223 */ /* 0x000fe20000010044 */
[----:B------:R-:W-:Y:S01]  /*1a40*/  FFMA.FTZ R59, R64, R59, R67 ;  /* 0x0000003b403b7223 */ /* 0x000fe20000010043 */
[----:B------:R-:W-:Y:S01]  /*1a50*/  FMUL.FTZ R76, R55, -1.4426950216293334961 ;  /* 0xbfb8aa3b374c7820 */ /* 0x000fe20000410000 */
[----:B------:R-:W-:Y:S01]  /*1a60*/  FMUL.FTZ R75, R56, -1.4426950216293334961 ;  /* 0xbfb8aa3b384b7820 */ /* 0x000fe20000410000 */
[----:B------:R-:W-:Y:S01]  /*1a70*/  FMUL.FTZ R88, R63, R82 ;  /* 0x000000523f587220 */ /* 0x000fe20000410000 */
[-C--:B------:R-:W-:Y:S01]  /*1a80*/  FMUL.FTZ R80, R70, R73.reuse ;  /* 0x0000004946507220 */ /* 0x080fe20000410000 */
[----:B------:R-:W-:Y:S01]  /*1a90*/  FMUL.FTZ R82, R57, -1.4426950216293334961 ;  /* 0xbfb8aa3b39527820 */ /* 0x000fe20000410000 */
[----:B------:R-:W-:Y:S01]  /*1aa0*/  FMUL.FTZ R74, R59, -1.4426950216293334961 ;  /* 0xbfb8aa3b3b4a7820 */ /* 0x000fe20000410000 */
[----:B------:R-:W0:Y:S01]  /*1ab0*/  MUFU.EX2 R76, R76 ;  /* 0x0000004c004c7308 */ /* 0x000e220000000800 */
[C---:B------:R-:W-:Y:S01]  /*1ac0*/  FFMA.FTZ R80, R88.reuse, R80, R33 ;  /* 0x0000005058507223 */ /* 0x040fe20000010021 */
[----:B------:R-:W-:-:S06]  /*1ad0*/  FFMA.FTZ R33, R88, R73, R54 ;  /* 0x0000004958217223 */ /* 0x000fcc0000010036 */
[----:B------:R-:W1:Y:S08]  /*1ae0*/  MUFU.EX2 R75, R75 ;  /* 0x0000004b004b7308 */ /* 0x000e700000000800 */
[----:B------:R1:W3:Y:S01]  /*1af0*/  MUFU.EX2 R54, R82 ;  /* 0x0000005200367308 */ /* 0x0002e20000000800 */
[----:B------:R-:W-:Y:S01]  /*1b00*/  FADD.FTZ R32, R32, R77 ;  /* 0x0000004d20207221 */ /* 0x000fe20000010000 */
[----:B------:R-:W-:-:S06]  /*1b10*/  FFMA.FTZ R61, R64, R77, R61 ;  /* 0x0000004d403d7223 */ /* 0x000fcc000001003d */
[----:B------:R-:W2:Y:S01]  /*1b20*/  MUFU.EX2 R74, R74 ;  /* 0x0000004a004a7308 */ /* 0x000ea20000000800 */
[----:B------:R-:W-:Y:S02]  /*1b30*/  HADD2.F32 R87, -RZ, R21.H0_H0 ;  /* 0x20000015ff577230 */ /* 0x000fe40000004100 */
[----:B------:R-:W-:Y:S02]  /*1b40*/  HADD2.F32 R77, -RZ, R43.H0_H0 ;  /* 0x2000002bff4d7230 */ /* 0x000fe40000004100 */
[----:B0-----:R-:W-:Y:S01]  /*1b50*/  FADD.FTZ R76, R76, 1 ;  /* 0x3f8000004c4c7421 */ /* 0x001fe20000010000 */
[----:B------:R-:W-:Y:S02]  /*1b60*/  FADD.FTZ R88, -R62, R87 ;  /* 0x000000573e587221 */ /* 0x000fe40000010100 */
[----:B------:R-:W-:Y:S01]  /*1b70*/  FMUL.FTZ R77, R77, R72 ;  /* 0x000000484d4d7220 */ /* 0x000fe20000410000 */
[----:B-1----:R-:W-:Y:S01]  /*1b80*/  FADD.FTZ R82, R75, 1 ;  /* 0x3f8000004b527421 */ /* 0x002fe20000010000 */
[----:B---3--:R-:W-:Y:S01]  /*1b90*/  FADD.FTZ R54, R54, 1 ;  /* 0x3f80000036367421 */ /* 0x008fe20000010000 */
[----:B------:R-:W-:Y:S01]  /*1ba0*/  FMUL.FTZ R87, R63, R88 ;  /* 0x000000583f577220 */ /* 0x000fe20000410000 */
[-C--:B------:R-:W-:Y:S01]  /*1bb0*/  FMUL.FTZ R75, R66, R77.reuse ;  /* 0x0000004d424b7220 */ /* 0x080fe20000410000 */
[----:B------:R0:W1:Y:S02]  /*1bc0*/  MUFU.RCP R72, R76 ;  /* 0x0000004c00487308 */ /* 0x0000640000001000 */
[C---:B------:R-:W-:Y:S01]  /*1bd0*/  FFMA.FTZ R36, R87.reuse, R77, R36 ;  /* 0x0000004d57247223 */ /* 0x040fe20000010024 */
[----:B--2---:R-:W-:Y:S01]  /*1be0*/  FADD.FTZ R74, R74, 1 ;  /* 0x3f8000004a4a7421 */ /* 0x004fe20000010000 */
[----:B------:R-:W-:Y:S01]  /*1bf0*/  FFMA.FTZ R80, R87, R75, R80 ;  /* 0x0000004b57507223 */ /* 0x000fe20000010050 */
[----:B------:R-:W-:-:S03]  /*1c00*/  HADD2.F32 R87, -RZ, R21.H1_H1 ;  /* 0x30000015ff577230 */ /* 0x000fc60000004100 */
[----:B------:R-:W2:Y:S01]  /*1c10*/  MUFU.RCP R54, R54 ;  /* 0x0000003600367308 */ /* 0x000ea20000001000 */
[----:B------:R-:W-:Y:S01]  /*1c20*/  FADD.FTZ R37, R37, R73 ;  /* 0x0000004925257221 */ /* 0x000fe20000010000 */
[----:B------:R-:W-:Y:S01]  /*1c30*/  FFMA.FTZ R61, R70, R73, R61 ;  /* 0x00000049463d7223 */ /* 0x000fe2000001003d */
[----:B------:R-:W-:Y:S02]  /*1c40*/  HADD2.F32 R73, -RZ, R43.H1_H1 ;  /* 0x3000002bff497230 */ /* 0x000fe40000004100 */
[----:B------:R-:W-:-:S03]  /*1c50*/  FADD.FTZ R88, -R62, R87 ;  /* 0x000000573e587221 */ /* 0x000fc60000010100 */
[----:B------:R2:W3:Y:S01]  /*1c60*/  MUFU.RCP R75, R82 ;  /* 0x00000052004b7308 */ /* 0x0004e20000001000 */
[----:B0-----:R-:W-:Y:S01]  /*1c70*/  FMUL.FTZ R76, R73, R60 ;  /* 0x0000003c494c7220 */ /* 0x001fe20000410000 */
[----:B------:R-:W-:-:S06]  /*1c80*/  FMUL.FTZ R88, R63, R88 ;  /* 0x000000583f587220 */ /* 0x000fcc0000410000 */
[----:B------:R-:W0:Y:S01]  /*1c90*/  MUFU.RCP R74, R74 ;  /* 0x0000004a004a7308 */ /* 0x000e220000001000 */
[----:B------:R-:W-:Y:S01]  /*1ca0*/  FFMA.FTZ R60, R66, R77, R61 ;  /* 0x0000004d423c7223 */ /* 0x000fe2000001003d */
[CC--:B------:R-:W-:Y:S01]  /*1cb0*/  FMUL.FTZ R73, R69.reuse, R76.reuse ;  /* 0x0000004c45497220 */ /* 0x0c0fe20000410000 */
[-C--:B------:R-:W-:Y:S01]  /*1cc0*/  FFMA.FTZ R39, R88, R76.reuse, R39 ;  /* 0x0000004c58277223 */ /* 0x080fe20000010027 */
[----:B------:R-:W-:Y:S01]  /*1cd0*/  FADD.FTZ R34, R34, R76 ;  /* 0x0000004c22227221 */ /* 0x000fe20000010000 */
[----:B------:R-:W-:Y:S01]  /*1ce0*/  FFMA.FTZ R61, R69, R76, R60 ;  /* 0x0000004c453d7223 */ /* 0x000fe2000001003c */
[----:B-1----:R-:W-:Y:S01]  /*1cf0*/  FADD.FTZ R76, -R72, 1 ;  /* 0x3f800000484c7421 */ /* 0x002fe20000010100 */
[----:B------:R-:W-:Y:S01]  /*1d00*/  FFMA.FTZ R80, R88, R73, R80 ;  /* 0x0000004958507223 */ /* 0x000fe20000010050 */
[----:B--2---:R-:W-:Y:S01]  /*1d10*/  FADD.FTZ R82, -R54, 1 ;  /* 0x3f80000036527421 */ /* 0x004fe20000010100 */
[----:B---3--:R-:W-:Y:S01]  /*1d20*/  FADD.FTZ R73, -R75, 1 ;  /* 0x3f8000004b497421 */ /* 0x008fe20000010100 */
[----:B------:R-:W-:-:S02]  /*1d30*/  FFMA.FTZ R55, R55, R76, 1 ;  /* 0x3f80000037377423 */ /* 0x000fc4000001004c */
[----:B------:R-:W-:Y:S01]  /*1d40*/  FFMA.FTZ R57, R57, R82, 1 ;  /* 0x3f80000039397423 */ /* 0x000fe20000010052 */
[----:B------:R-:W-:Y:S01]  /*1d50*/  FFMA.FTZ R56, R56, R73, 1 ;  /* 0x3f80000038387423 */ /* 0x000fe20000010049 */
[----:B------:R-:W-:Y:S01]  /*1d60*/  IADD3.X R82, RZ, R58, RZ, P1, !PT ;  /* 0x0000003aff527210 */ /* 0x000fe20000ffe4ff */
[----:B------:R-:W-:Y:S01]  /*1d70*/  FMUL.FTZ R72, R72, R55 ;  /* 0x0000003748487220 */ /* 0x000fe20000410000 */
[C---:B0-----:R-:W-:Y:S01]  /*1d80*/  FADD.FTZ R60, -R74.reuse, 1 ;  /* 0x3f8000004a3c7421 */ /* 0x041fe20000010100 */
[----:B------:R-:W-:Y:S02]  /*1d90*/  HADD2.F32 R55, -RZ, R40.H0_H0 ;  /* 0x20000028ff377230 */ /* 0x000fe40000004100 */
[----:B------:R-:W-:Y:S01]  /*1da0*/  FMUL.FTZ R73, R75, R56 ;  /* 0x000000384b497220 */ /* 0x000fe20000410000 */
[----:B------:R-:W-:Y:S01]  /*1db0*/  FFMA.FTZ R59, R59, R60, 1 ;  /* 0x3f8000003b3b7423 */ /* 0x000fe2000001003c */
[C---:B------:R-:W-:Y:S01]  /*1dc0*/  SHF.L.U64.HI R82, R79.reuse, 0x1, R82 ;  /* 0x000000014f527819 */ /* 0x040fe20000010252 */
[----:B------:R-:W-:Y:S01]  /*1dd0*/  HADD2.F32 R75, -RZ, R44.H0_H0 ;  /* 0x2000002cff4b7230 */ /* 0x000fe20000004100 */
[----:B------:R-:W-:Y:S01]  /*1de0*/  SHF.L.U32 R79, R79, 0x1, RZ ;  /* 0x000000014f4f7819 */ /* 0x000fe200000006ff */
[----:B------:R-:W-:Y:S01]  /*1df0*/  FMUL.FTZ R74, R74, R59 ;  /* 0x0000003b4a4a7220 */ /* 0x000fe20000410000 */
[----:B------:R-:W-:Y:S01]  /*1e00*/  FADD.FTZ R56, -R62, R55 ;  /* 0x000000373e387221 */ /* 0x000fe20000010100 */
[----:B------:R-:W-:Y:S01]  /*1e10*/  FMUL.FTZ R57, R54, R57 ;  /* 0x0000003936397220 */ /* 0x000fe20000410000 */
[----:B------:R-:W-:Y:S01]  /*1e20*/  IADD3 R54, P1, R79, UR18, RZ ;  /* 0x000000124f367c10 */ /* 0x000fe2000ff3e0ff */
[----:B------:R-:W-:Y:S01]  /*1e30*/  FMUL.FTZ R75, R75, R74 ;  /* 0x0000004a4b4b7220 */ /* 0x000fe20000410000 */
[----:B------:R-:W-:Y:S01]  /*1e40*/  FMUL.FTZ R87, R63, R56 ;  /* 0x000000383f577220 */ /* 0x000fe20000410000 */
[----:B------:R-:W-:-:S02]  /*1e50*/  HADD2.F32 R89, -RZ, R40.H1_H1 ;  /* 0x30000028ff597230 */ /* 0x000fc40000004100 */
[----:B------:R-:W-:Y:S01]  /*1e60*/  HADD2.F32 R59, -RZ, R44.H1_H1 ;  /* 0x3000002cff3b7230 */ /* 0x000fe20000004100 */
[----:B------:R-:W-:Y:S01]  /*1e70*/  IADD3.X R55, R82, UR19, RZ, P1, !PT ;  /* 0x0000001352377c10 */ /* 0x000fe20008ffe4ff */
[-C--:B------:R-:W-:Y:S01]  /*1e80*/  FFMA.FTZ R60, R87, R75.reuse, R38 ;  /* 0x0000004b573c7223 */ /* 0x080fe20000010026 */
[----:B------:R-:W-:Y:S01]  /*1e90*/  FADD.FTZ R35, R35, R77 ;  /* 0x0000004d23237221 */ /* 0x000fe20000010000 */
[----:B------:R-:W-:Y:S01]  /*1ea0*/  FADD.FTZ R38, -R62, R89 ;  /* 0x000000593e267221 */ /* 0x000fe20000010100 */
[----:B------:R-:W-:Y:S01]  /*1eb0*/  FMUL.FTZ R59, R59, R72 ;  /* 0x000000483b3b7220 */ /* 0x000fe20000410000 */
[----:B------:R-:W-:Y:S01]  /*1ec0*/  FMUL.FTZ R77, R64, R75 ;  /* 0x0000004b404d7220 */ /* 0x000fe20000410000 */
[----:B------:R-:W2:Y:S01]  /*1ed0*/  LDG.E.64.CONSTANT R54, desc[UR12][R54.64] ;  /* 0x0000000c36367981 */ /* 0x000ea2000c1e9b00 */
[----:B------:R-:W-:Y:S01]  /*1ee0*/  FMUL.FTZ R72, R63, R38 ;  /* 0x000000263f487220 */ /* 0x000fe20000410000 */
[--C-:B------:R-:W-:Y:S02]  /*1ef0*/  HADD2.F32 R89, -RZ, R46.reuse.H1_H1 ;  /* 0x3000002eff597230 */ /* 0x100fe40000004100 */
[----:B------:R-:W-:Y:S01]  /*1f00*/  FFMA.FTZ R77, R87, R77, R80 ;  /* 0x0000004d574d7223 */ /* 0x000fe20000010050 */
[----:B------:R-:W-:Y:S01]  /*1f10*/  FMUL.FTZ R38, R70, R59 ;  /* 0x0000003b46267220 */ /* 0x000fe20000410000 */
[----:B------:R-:W-:-:S03]  /*1f20*/  HADD2.F32 R87, -RZ, R46.H0_H0 ;  /* 0x2000002eff577230 */ /* 0x000fc60000004100 */
[----:B------:R-:W-:Y:S01]  /*1f30*/  FFMA.FTZ R77, R72, R38, R77 ;  /* 0x00000026484d7223 */ /* 0x000fe2000001004d */
[C---:B------:R-:W-:Y:S01]  /*1f40*/  FADD.FTZ R38, -R62.reuse, R89 ;  /* 0x000000593e267221 */ /* 0x040fe20000010100 */
[----:B------:R-:W-:Y:S01]  /*1f50*/  FADD.FTZ R56, -R62, R87 ;  /* 0x000000573e387221 */ /* 0x000fe20000010100 */
[--C-:B------:R-:W-:Y:S02]  /*1f60*/  HADD2.F32 R87, -RZ, R47.reuse.H0_H0 ;  /* 0x2000002fff577230 */ /* 0x100fe40000004100 */
[C---:B------:R-:W-:Y:S01]  /*1f70*/  FMUL.FTZ R38, R63.reuse, R38 ;  /* 0x000000263f267220 */ /* 0x040fe20000410000 */
[----:B------:R-:W-:Y:S02]  /*1f80*/  HADD2.F32 R89, -RZ, R47.H1_H1 ;  /* 0x3000002fff597230 */ /* 0x000fe40000004100 */
[----:B------:R-:W-:Y:S01]  /*1f90*/  FFMA.FTZ R33, R72, R59, R33 ;  /* 0x0000003b48217223 */ /* 0x000fe20000010021 */
[C---:B------:R-:W-:Y:S01]  /*1fa0*/  FMUL.FTZ R56, R63.reuse, R56 ;  /* 0x000000383f387220 */ /* 0x040fe20000410000 */
[----:B------:R-:W-:Y:S01]  /*1fb0*/  FFMA.FTZ R72, R70, R38, R65 ;  /* 0x0000002646487223 */ /* 0x000fe20000010041 */
[----:B------:R-:W-:Y:S01]  /*1fc0*/  FADD.FTZ R74, -R62, R87 ;  /* 0x000000573e4a7221 */ /* 0x000fe20000010100 */
[----:B------:R-:W-:Y:S01]  /*1fd0*/  FADD.FTZ R38, R32, R75 ;  /* 0x0000004b20267221 */ /* 0x000fe20000010000 */
[----:B------:R-:W-:Y:S01]  /*1fe0*/  FADD.FTZ R32, -R62, R89 ;  /* 0x000000593e207221 */ /* 0x000fe20000010100 */
[C---:B------:R-:W-:Y:S01]  /*1ff0*/  FFMA.FTZ R87, R64.reuse, R75, R61 ;  /* 0x0000004b40577223 */ /* 0x040fe2000001003d */
[----:B------:R-:W-:Y:S01]  /*2000*/  FFMA.FTZ R56, R64, R56, R67 ;  /* 0x0000003840387223 */ /* 0x000fe20000010043 */
[C---:B------:R-:W-:Y:S01]  /*2010*/  FMUL.FTZ R61, R63.reuse, R74 ;  /* 0x0000004a3f3d7220 */ /* 0x040fe20000410000 */
[----:B------:R-:W-:-:S02]  /*2020*/  FMUL.FTZ R74, R63, R32 ;  /* 0x000000203f4a7220 */ /* 0x000fc40000410000 */
[----:B------:R-:W-:Y:S01]  /*2030*/  FMUL.FTZ R88, R56, -1.4426950216293334961 ;  /* 0xbfb8aa3b38587820 */ /* 0x000fe20000410000 */
[----:B------:R-:W-:Y:S01]  /*2040*/  FFMA.FTZ R61, R66, R61, R71 ;  /* 0x0000003d423d7223 */ /* 0x000fe20000010047 */
[----:B------:R-:W-:Y:S01]  /*2050*/  FFMA.FTZ R74, R69, R74, R68 ;  /* 0x0000004a454a7223 */ /* 0x000fe20000010044 */
[----:B------:R-:W-:Y:S02]  /*2060*/  FMUL.FTZ R80, R72, -1.4426950216293334961 ;  /* 0xbfb8aa3b48507820 */ /* 0x000fe40000410000 */
[----:B------:R-:W-:Y:S01]  /*2070*/  FMUL.FTZ R75, R61, -1.4426950216293334961 ;  /* 0xbfb8aa3b3d4b7820 */ /* 0x000fe20000410000 */
[----:B------:R-:W-:Y:S01]  /*2080*/  FMUL.FTZ R76, R74, -1.4426950216293334961 ;  /* 0xbfb8aa3b4a4c7820 */ /* 0x000fe20000410000 */
[----:B------:R-:W0:Y:S01]  /*2090*/  MUFU.EX2 R88, R88 ;  /* 0x0000005800587308 */ /* 0x000e220000000800 */
[----:B------:R-:W-:Y:S02]  /*20a0*/  HADD2.F32 R32, -RZ, R45.H0_H0 ;  /* 0x2000002dff207230 */ /* 0x000fe40000004100 */
[----:B------:R-:W-:-:S05]  /*20b0*/  HADD2.F32 R91, -RZ, R41.H0_H0 ;  /* 0x20000029ff5b7230 */ /* 0x000fca0000004100 */
[----:B------:R-:W1:Y:S01]  /*20c0*/  MUFU.EX2 R80, R80 ;  /* 0x0000005000507308 */ /* 0x000e620000000800 */
[----:B------:R-:W-:Y:S01]  /*20d0*/  FMUL.FTZ R89, R32, R73 ;  /* 0x0000004920597220 */ /* 0x000fe20000410000 */
[----:B------:R-:W-:-:S06]  /*20e0*/  FADD.FTZ R32, -R62, R91 ;  /* 0x0000005b3e207221 */ /* 0x000fcc0000010100 */
[----:B------:R-:W3:Y:S08]  /*20f0*/  MUFU.EX2 R75, R75 ;  /* 0x0000004b004b7308 */ /* 0x000ef00000000800 */
[----:B------:R-:W4:Y:S01]  /*2100*/  MUFU.EX2 R76, R76 ;  /* 0x0000004c004c7308 */ /* 0x000f220000000800 */
[----:B------:R-:W-:Y:S01]  /*2110*/  FMUL.FTZ R90, R63, R32 ;  /* 0x000000203f5a7220 */ /* 0x000fe20000410000 */
[----:B------:R-:W-:Y:S01]  /*2120*/  FMUL.FTZ R32, R66, R89 ;  /* 0x0000005942207220 */ /* 0x000fe20000410000 */
[----:B------:R-:W-:Y:S01]  /*2130*/  FFMA.FTZ R87, R70, R59, R87 ;  /* 0x0000003b46577223 */ /* 0x000fe20000010057 */
[----:B0-----:R-:W-:Y:S01]  /*2140*/  FADD.FTZ R73, R88, 1 ;  /* 0x3f80000058497421 */ /* 0x001fe20000010000 */
[----:B-1----:R-:W-:Y:S01]  /*2150*/  FADD.FTZ R80, R80, 1 ;  /* 0x3f80000050507421 */ /* 0x002fe20000010000 */
[C---:B------:R-:W-:Y:S01]  /*2160*/  FFMA.FTZ R77, R90.reuse, R32, R77 ;  /* 0x000000205a4d7223 */ /* 0x040fe2000001004d */
[-C--:B------:R-:W-:Y:S01]  /*2170*/  FFMA.FTZ R32, R90, R89.reuse, R36 ;  /* 0x000000595a207223 */ /* 0x080fe20000010024 */
[----:B------:R-:W-:Y:S01]  /*2180*/  FFMA.FTZ R88, R66, R89, R87 ;  /* 0x0000005942587223 */ /* 0x000fe20000010057 */
[----:B------:R-:W-:-:S02]  /*2190*/  HADD2.F32 R90, -RZ, R45.H1_H1 ;  /* 0x3000002dff5a7230 */ /* 0x000fc40000004100 */
[----:B---3--:R-:W-:Y:S01]  /*21a0*/  FADD.FTZ R87, R75, 1 ;  /* 0x3f8000004b577421 */ /* 0x008fe20000010000 */
[----:B------:R-:W0:Y:S01]  /*21b0*/  MUFU.RCP R73, R73 ;  /* 0x0000004900497308 */ /* 0x000e220000001000 */
[----:B------:R-:W-:Y:S01]  /*21c0*/  FADD.FTZ R36, R37, R59 ;  /* 0x0000003b25247221 */ /* 0x000fe20000010000 */
[----:B----4-:R-:W-:Y:S01]  /*21d0*/  FADD.FTZ R75, R76, 1 ;  /* 0x3f8000004c4b7421 */ /* 0x010fe20000010000 */
[----:B------:R-:W-:-:S05]  /*21e0*/  FMUL.FTZ R90, R90, R57 ;  /* 0x000000395a5a7220 */ /* 0x000fca0000410000 */
[----:B------:R-:W1:Y:S01]  /*21f0*/  MUFU.RCP R80, R80 ;  /* 0x0000005000507308 */ /* 0x000e620000001000 */
[----:B------:R-:W-:Y:S01]  /*2200*/  FADD.FTZ R37, R35, R89 ;  /* 0x0000005923257221 */ /* 0x000fe20000010000 */
[----:B------:R-:W-:-:S06]  /*2210*/  HADD2.F32 R35, -RZ, R41.H1_H1 ;  /* 0x30000029ff237230 */ /* 0x000fcc0000004100 */
[----:B------:R0:W3:Y:S01]  /*2220*/  MUFU.RCP R57, R87 ;  /* 0x0000005700397308 */ /* 0x0000e20000001000 */
[----:B------:R-:W-:-:S07]  /*2230*/  FADD.FTZ R76, -R62, R35 ;  /* 0x000000233e4c7221 */ /* 0x000fce0000010100 */
[----:B------:R-:W4:Y:S01]  /*2240*/  MUFU.RCP R75, R75 ;  /* 0x0000004b004b7308 */ /* 0x000f220000001000 */
[----:B------:R-:W-:Y:S01]  /*2250*/  FMUL.FTZ R92, R63, R76 ;  /* 0x0000004c3f5c7220 */ /* 0x000fe20000410000 */
[----:B0-----:R-:W-:Y:S01]  /*2260*/  FADD.FTZ R87, -R73, 1 ;  /* 0x3f80000049577421 */ /* 0x001fe20000010100 */
[----:B-1----:R-:W-:Y:S02]  /*2270*/  FADD.FTZ R89, -R80, 1 ;  /* 0x3f80000050597421 */ /* 0x002fe40000010100 */
[----:B------:R-:W-:Y:S01]  /*2280*/  FFMA.FTZ R35, R92, R90, R39 ;  /* 0x0000005a5c237223 */ /* 0x000fe20000010027 */
[----:B------:R-:W-:Y:S01]  /*2290*/  FADD.FTZ R39, R34, R90 ;  /* 0x0000005a22277221 */ /* 0x000fe20000010000 */
[----:B------:R-:W-:Y:S01]  /*22a0*/  FFMA.FTZ R56, R56, R87, 1 ;  /* 0x3f80000038387423 */ /* 0x000fe20000010057 */
[----:B---3--:R-:W-:Y:S01]  /*22b0*/  FADD.FTZ R34, -R57, 1 ;  /* 0x3f80000039227421 */ /* 0x008fe20000010100 */
[----:B------:R-:W-:Y:S02]  /*22c0*/  FFMA.FTZ R89, R72, R89, 1 ;  /* 0x3f80000048597423 */ /* 0x000fe40000010059 */
[----:B------:R-:W-:Y:S01]  /*22d0*/  FMUL.FTZ R73, R73, R56 ;  /* 0x0000003849497220 */ /* 0x000fe20000410000 */
[----:B------:R-:W-:Y:S01]  /*22e0*/  FFMA.FTZ R72, R61, R34, 1 ;  /* 0x3f8000003d487423 */ /* 0x000fe20000010022 */
[----:B----4-:R-:W-:Y:S01]  /*22f0*/  FADD.FTZ R87, -R75, 1 ;  /* 0x3f8000004b577421 */ /* 0x010fe20000010100 */
[----:B------:R-:W-:-:S02]  /*2300*/  HADD2.F32 R34, -RZ, R48.H0_H0 ;  /* 0x20000030ff227230 */ /* 0x000fc40000004100 */
[----:B------:R-:W-:Y:S01]  /*2310*/  FMUL.FTZ R89, R80, R89 ;  /* 0x0000005950597220 */ /* 0x000fe20000410000 */
[----:B------:R-:W-:Y:S02]  /*2320*/  HADD2.F32 R56, -RZ, R48.H1_H1 ;  /* 0x30000030ff387230 */ /* 0x000fe40000004100 */
[----:B------:R-:W-:Y:S01]  /*2330*/  FFMA.FTZ R74, R74, R87, 1 ;  /* 0x3f8000004a4a7423 */ /* 0x000fe20000010057 */
[--C-:B------:R-:W-:Y:S02]  /*2340*/  HADD2.F32 R87, -RZ, R46.reuse.H0_H0 ;  /* 0x2000002eff577230 */ /* 0x100fe40000004100 */
[----:B------:R-:W-:Y:S01]  /*2350*/  FMUL.FTZ R72, R57, R72 ;  /* 0x0000004839487220 */ /* 0x000fe20000410000 */
[----:B------:R-:W-:Y:S01]  /*2360*/  FMUL.FTZ R57, R75, R74 ;  /* 0x0000004a4b397220 */ /* 0x000fe20000410000 */
[----:B------:R-:W-:Y:S01]  /*2370*/  FMUL.FTZ R75, R34, R73 ;  /* 0x00000049224b7220 */ /* 0x000fe20000410000 */
[----:B------:R-:W-:Y:S01]  /*2380*/  FMUL.FTZ R73, R56, R89 ;  /* 0x0000005938497220 */ /* 0x000fe20000410000 */
[----:B------:R-:W-:Y:S01]  /*2390*/  FADD.FTZ R34, -R62, R87 ;  /* 0x000000573e227221 */ /* 0x000fe20000010100 */
[----:B------:R-:W-:Y:S01]  /*23a0*/  FMUL.FTZ R76, R69, R90 ;  /* 0x0000005a454c7220 */ /* 0x000fe20000410000 */
[----:B------:R-:W-:-:S02]  /*23b0*/  HADD2.F32 R89, -RZ, R46.H1_H1 ;  /* 0x3000002eff597230 */ /* 0x000fc40000004100 */
[----:B------:R-:W-:Y:S01]  /*23c0*/  FMUL.FTZ R87, R63, R34 ;  /* 0x000000223f577220 */ /* 0x000fe20000410000 */
[----:B------:R-:W-:Y:S01]  /*23d0*/  FFMA.FTZ R77, R92, R76, R77 ;  /* 0x0000004c5c4d7223 */ /* 0x000fe2000001004d */
[--C-:B------:R-:W-:Y:S02]  /*23e0*/  HADD2.F32 R61, -RZ, R49.reuse.H0_H0 ;  /* 0x20000031ff3d7230 */ /* 0x100fe40000004100 */
[-C--:B------:R-:W-:Y:S01]  /*23f0*/  FMUL.FTZ R34, R64, R75.reuse ;  /* 0x0000004b40227220 */ /* 0x080fe20000410000 */
[----:B------:R-:W-:Y:S02]  /*2400*/  HADD2.F32 R56, -RZ, R49.H1_H1 ;  /* 0x30000031ff387230 */ /* 0x000fe40000004100 */
[----:B------:R-:W-:Y:S01]  /*2410*/  FADD.FTZ R74, -R62, R89 ;  /* 0x000000593e4a7221 */ /* 0x000fe20000010100 */
[C---:B------:R-:W-:Y:S01]  /*2420*/  FFMA.FTZ R60, R87.reuse, R75, R60 ;  /* 0x0000004b573c7223 */ /* 0x040fe2000001003c */
[----:B------:R-:W-:Y:S01]  /*2430*/  FFMA.FTZ R34, R87, R34, R77 ;  /* 0x0000002257227223 */ /* 0x000fe2000001004d */
[----:B------:R-:W-:Y:S01]  /*2440*/  FMUL.FTZ R61, R61, R72 ;  /* 0x000000483d3d7220 */ /* 0x000fe20000410000 */
[----:B------:R-:W-:Y:S01]  /*2450*/  FMUL.FTZ R74, R63, R74 ;  /* 0x0000004a3f4a7220 */ /* 0x000fe20000410000 */
[----:B------:R-:W-:Y:S01]  /*2460*/  FMUL.FTZ R77, R70, R73 ;  /* 0x00000049464d7220 */ /* 0x000fe20000410000 */
[----:B------:R-:W-:Y:S01]  /*2470*/  FMUL.FTZ R72, R56, R57 ;  /* 0x0000003938487220 */ /* 0x000fe20000410000 */
[--C-:B------:R-:W-:Y:S01]  /*2480*/  HADD2.F32 R87, -RZ, R47.reuse.H0_H0 ;  /* 0x2000002fff577230 */ /* 0x100fe20000004100 */
[----:B------:R-:W-:Y:S01]  /*2490*/  IADD3 R56, P1, R79, UR20, RZ ;  /* 0x000000144f387c10 */ /* 0x000fe2000ff3e0ff */
[C---:B------:R-:W-:Y:S01]  /*24a0*/  FFMA.FTZ R77, R74.reuse, R77, R34 ;  /* 0x0000004d4a4d7223 */ /* 0x040fe20000010022 */
[----:B------:R-:W-:Y:S01]  /*24b0*/  FFMA.FTZ R34, R74, R73, R33 ;  /* 0x000000494a227223 */ /* 0x000fe20000010021 */
[----:B------:R-:W-:Y:S01]  /*24c0*/  HADD2.F32 R33, -RZ, R47.H1_H1 ;  /* 0x3000002fff217230 */ /* 0x000fe20000004100 */
[----:B------:R-:W-:Y:S01]  /*24d0*/  IADD3.X R57, R82, UR21, RZ, P1, !PT ;  /* 0x0000001552397c10 */ /* 0x000fe20008ffe4ff */
[----:B------:R-:W-:-:S04]  /*24e0*/  FADD.FTZ R74, -R62, R87 ;  /* 0x000000573e4a7221 */ /* 0x000fc80000010100 */
[----:B------:R-:W-:Y:S01]  /*24f0*/  FMUL.FTZ R76, R63, R74 ;  /* 0x0000004a3f4c7220 */ /* 0x000fe20000410000 */
[----:B------:R-:W-:Y:S01]  /*2500*/  FMUL.FTZ R74, R66, R61 ;  /* 0x0000003d424a7220 */ /* 0x000fe20000410000 */
[----:B------:R-:W3:Y:S01]  /*2510*/  LDG.E.64.CONSTANT R56, desc[UR12][R56.64] ;  /* 0x0000000c38387981 */ /* 0x000ee2000c1e9b00 */
[----:B------:R-:W-:Y:S02]  /*2520*/  FADD.FTZ R80, -R62, R33 ;  /* 0x000000213e507221 */ /* 0x000fe40000010100 */
[----:B------:R-:W-:Y:S01]  /*2530*/  FFMA.FTZ R74, R76, R74, R77 ;  /* 0x0000004a4c4a7223 */ /* 0x000fe2000001004d */
[----:B------:R-:W-:Y:S01]  /*2540*/  FMUL.FTZ R77, R69, R72 ;  /* 0x00000048454d7220 */ /* 0x000fe20000410000 */
[----:B------:R-:W-:Y:S01]  /*2550*/  FMUL.FTZ R89, R63, R80 ;  /* 0x000000503f597220 */ /* 0x000fe20000410000 */
[----:B-----5:R-:W-:-:S03]  /*2560*/  HADD2.F32 R87, -RZ, R50.H0_H0 ;  /* 0x20000032ff577230 */ /* 0x020fc60000004100 */
[----:B------:R-:W-:Y:S01]  /*2570*/  FFMA.FTZ R74, R89, R77, R74 ;  /* 0x0000004d594a7223 */ /* 0x000fe2000001004a */
[----:B------:R-:W-:Y:S02]  /*2580*/  HADD2.F32 R77, -RZ, R50.H1_H1 ;  /* 0x30000032ff4d7230 */ /* 0x000fe40000004100 */
[----:B------:R-:W-:Y:S01]  /*2590*/  FFMA.FTZ R59, R69, R90, R88 ;  /* 0x0000005a453b7223 */ /* 0x000fe20000010058 */
[----:B------:R-:W-:Y:S01]  /*25a0*/  IADD3.X R80, RZ, R58, RZ, P0, !PT ;  /* 0x0000003aff507210 */ /* 0x000fe200007fe4ff */
[----:B------:R-:W-:Y:S01]  /*25b0*/  FFMA.FTZ R33, R76, R61, R32 ;  /* 0x0000003d4c217223 */ /* 0x000fe20000010020 */
[C---:B------:R-:W-:Y:S01]  /*25c0*/  FADD.FTZ R76, -R62.reuse, R87 ;  /* 0x000000573e4c7221 */ /* 0x040fe20000010100 */
[----:B------:R-:W-:Y:S01]  /*25d0*/  FADD.FTZ R58, -R62, R77 ;  /* 0x0000004d3e3a7221 */ /* 0x000fe20000010100 */
[----:B------:R-:W-:Y:S01]  /*25e0*/  FFMA.FTZ R59, R64, R75, R59 ;  /* 0x0000004b403b7223 */ /* 0x000fe2000001003b */
[----:B------:R-:W-:Y:S01]  /*25f0*/  FFMA.FTZ R32, R89, R72, R35 ;  /* 0x0000004859207223 */ /* 0x000fe20000010023 */
[----:B------:R-:W-:Y:S01]  /*2600*/  FADD.FTZ R35, R38, R75 ;  /* 0x0000004b26237221 */ /* 0x000fe20000010000 */
[----:B------:R-:W-:Y:S01]  /*2610*/  FMUL.FTZ R58, R63, R58 ;  /* 0x0000003a3f3a7220 */ /* 0x000fe20000410000 */
[----:B------:R-:W-:Y:S01]  /*2620*/  SHF.L.U64.HI R80, R81, 0x1, R80 ;  /* 0x0000000151507819 */ /* 0x000fe20000010250 */
[----:B------:R-:W-:Y:S01]  /*2630*/  FMUL.FTZ R38, R63, R76 ;  /* 0x0000004c3f267220 */ /* 0x000fe20000410000 */
[----:B------:R-:W-:Y:S01]  /*2640*/  FADD.FTZ R36, R36, R73 ;  /* 0x0000004924247221 */ /* 0x000fe20000010000 */
[----:B------:R-:W-:Y:S01]  /*2650*/  SHF.L.U32 R81, R81, 0x1, RZ ;  /* 0x0000000151517819 */ /* 0x000fe200000006ff */
[----:B------:R-:W-:Y:S01]  /*2660*/  FFMA.FTZ R73, R70, R73, R59 ;  /* 0x0000004946497223 */ /* 0x000fe2000001003b */
[----:B------:R-:W-:-:S02]  /*2670*/  HADD2.F32 R59, -RZ, R51.H1_H1 ;  /* 0x30000033ff3b7230 */ /* 0x000fc40000004100 */
[----:B------:R-:W-:Y:S01]  /*2680*/  FFMA.FTZ R76, R70, R58, R65 ;  /* 0x0000003a464c7223 */ /* 0x000fe20000010041 */
[----:B------:R-:W-:Y:S01]  /*2690*/  FFMA.FTZ R38, R64, R38, R67 ;  /* 0x0000002640267223 */ /* 0x000fe20000010043 */
[----:B------:R-:W-:Y:S01]  /*26a0*/  IADD3 R58, P0, R81, UR18, RZ ;  /* 0x00000012513a7c10 */ /* 0x000fe2000ff1e0ff */
[----:B------:R-:W-:Y:S02]  /*26b0*/  FADD.FTZ R90, -R62, R59 ;  /* 0x0000003b3e5a7221 */ /* 0x000fe40000010100 */
[----:B------:R-:W-:Y:S01]  /*26c0*/  FMUL.FTZ R87, R38, -1.4426950216293334961 ;  /* 0xbfb8aa3b26577820 */ /* 0x000fe20000410000 */
[----:B------:R-:W-:Y:S01]  /*26d0*/  IADD3.X R59, R80, UR19, RZ, P0, !PT ;  /* 0x00000013503b7c10 */ /* 0x000fe200087fe4ff */
[----:B------:R-:W-:-:S04]  /*26e0*/  HADD2.F32 R75, -RZ, R51.H0_H0 ;  /* 0x20000033ff4b7230 */ /* 0x000fc80000004100 */
[----:B------:R-:W0:Y:S01]  /*26f0*/  MUFU.EX2 R87, R87 ;  /* 0x0000005700577308 */ /* 0x000e220000000800 */
[----:B------:R-:W4:Y:S01]  /*2700*/  LDG.E.64.CONSTANT R58, desc[UR12][R58.64] ;  /* 0x0000000c3a3a7981 */ /* 0x000f22000c1e9b00 */
[----:B------:R-:W-:-:S04]  /*2710*/  FADD.FTZ R88, -R62, R75 ;  /* 0x0000004b3e587221 */ /* 0x000fc80000010100 */
[C---:B------:R-:W-:Y:S01]  /*2720*/  FMUL.FTZ R77, R63.reuse, R88 ;  /* 0x000000583f4d7220 */ /* 0x040fe20000410000 */
[----:B------:R-:W-:Y:S01]  /*2730*/  FMUL.FTZ R88, R76, -1.4426950216293334961 ;  /* 0xbfb8aa3b4c587820 */ /* 0x000fe20000410000 */
[----:B------:R-:W-:Y:S02]  /*2740*/  FMUL.FTZ R75, R63, R90 ;  /* 0x0000005a3f4b7220 */ /* 0x000fe40000410000 */
[----:B------:R-:W-:Y:S02]  /*2750*/  FFMA.FTZ R77, R66, R77, R71 ;  /* 0x0000004d424d7223 */ /* 0x000fe40000010047 */
[----:B------:R-:W-:Y:S02]  /*2760*/  FFMA.FTZ R75, R69, R75, R68 ;  /* 0x0000004b454b7223 */ /* 0x000fe40000010044 */
[----:B------:R-:W-:Y:S01]  /*2770*/  FMUL.FTZ R91, R77, -1.4426950216293334961 ;  /* 0xbfb8aa3b4d5b7820 */ /* 0x000fe20000410000 */
[----:B------:R-:W1:Y:S01]  /*2780*/  MUFU.EX2 R88, R88 ;  /* 0x0000005800587308 */ /* 0x000e620000000800 */
[----:B0-----:R-:W-:Y:S01]  /*2790*/  FADD.FTZ R87, R87, 1 ;  /* 0x3f80000057577421 */ /* 0x001fe20000010000 */
[----:B------:R-:W-:-:S06]  /*27a0*/  FMUL.FTZ R90, R75, -1.4426950216293334961 ;  /* 0xbfb8aa3b4b5a7820 */ /* 0x000fcc0000410000 */
[----:B------:R-:W0:Y:S08]  /*27b0*/  MUFU.EX2 R89, R91 ;  /* 0x0000005b00597308 */ /* 0x000e300000000800 */
[----:B------:R-:W5:Y:S08]  /*27c0*/  MUFU.RCP R87, R87 ;  /* 0x0000005700577308 */ /* 0x000f700000001000 */
[----:B------:R-:W5:Y:S01]  /*27d0*/  MUFU.EX2 R90, R90 ;  /* 0x0000005a005a7308 */ /* 0x000f620000000800 */
[----:B-1----:R-:W-:Y:S01]  /*27e0*/  FADD.FTZ R88, R88, 1 ;  /* 0x3f80000058587421 */ /* 0x002fe20000010000 */
[----:B0-----:R-:W-:Y:S01]  /*27f0*/  FADD.FTZ R89, R89, 1 ;  /* 0x3f80000059597421 */ /* 0x001fe20000010000 */
[----:B------:R-:W-:Y:S01]  /*2800*/  FADD.FTZ R37, R37, R61 ;  /* 0x0000003d25257221 */ /* 0x000fe20000010000 */
[----:B------:R-:W-:-:S04]  /*2810*/  FFMA.FTZ R92, R66, R61, R73 ;  /* 0x0000003d425c7223 */ /* 0x000fc80000010049 */
[----:B------:R-:W0:Y:S01]  /*2820*/  MUFU.RCP R88, R88 ;  /* 0x0000005800587308 */ /* 0x000e220000001000 */
[----:B-----5:R-:W-:-:S07]  /*2830*/  FADD.FTZ R61, -R87, 1 ;  /* 0x3f800000573d7421 */ /* 0x020fce0000010100 */
[----:B------:R-:W1:Y:S01]  /*2840*/  MUFU.RCP R89, R89 ;  /* 0x0000005900597308 */ /* 0x000e620000001000 */
[----:B------:R-:W-:Y:S01]  /*2850*/  FADD.FTZ R93, R90, 1 ;  /* 0x3f8000005a5d7421 */ /* 0x000fe20000010000 */
[----:B------:R-:W-:-:S06]  /*2860*/  FFMA.FTZ R90, R38, R61, 1 ;  /* 0x3f800000265a7423 */ /* 0x000fcc000001003d */
[----:B------:R-:W5:Y:S01]  /*2870*/  MUFU.RCP R61, R93 ;  /* 0x0000005d003d7308 */ /* 0x000f620000001000 */
[----:B0-----:R-:W-:Y:S01]  /*2880*/  FADD.FTZ R91, -R88, 1 ;  /* 0x3f800000585b7421 */ /* 0x001fe20000010100 */
[----:B------:R-:W-:-:S03]  /*2890*/  FFMA.FTZ R73, R69, R72, R92 ;  /* 0x0000004845497223 */ /* 0x000fc6000001005c */
[----:B------:R-:W-:Y:S01]  /*28a0*/  FFMA.FTZ R91, R76, R91, 1 ;  /* 0x3f8000004c5b7423 */ /* 0x000fe2000001005b */
[----:B-1----:R-:W-:-:S04]  /*28b0*/  FADD.FTZ R38, -R89, 1 ;  /* 0x3f80000059267421 */ /* 0x002fc80000010100 */
[----:B------:R-:W-:Y:S01]  /*28c0*/  FFMA.FTZ R76, R77, R38, 1 ;  /* 0x3f8000004d4c7423 */ /* 0x000fe20000010026 */
[----:B------:R-:W-:Y:S01]  /*28d0*/  FADD.FTZ R38, R39, R72 ;  /* 0x0000004827267221 */ /* 0x000fe20000010000 */
[----:B-----5:R-:W-:Y:S01]  /*28e0*/  FADD.FTZ R72, -R61, 1 ;  /* 0x3f8000003d487421 */ /* 0x020fe20000010100 */
[----:B------:R-:W-:Y:S02]  /*28f0*/  HADD2.F32 R39, -RZ, R50.H0_H0 ;  /* 0x20000032ff277230 */ /* 0x000fe40000004100 */
[----:B------:R-:W-:Y:S01]  /*2900*/  FMUL.FTZ R90, R87, R90 ;  /* 0x0000005a575a7220 */ /* 0x000fe20000410000 */
[----:B------:R-:W-:Y:S01]  /*2910*/  FFMA.FTZ R72, R75, R72, 1 ;  /* 0x3f8000004b487423 */ /* 0x000fe20000010048 */
[----:B------:R-:W-:Y:S02]  /*2920*/  HADD2.F32 R75, -RZ, R52.H0_H0 ;  /* 0x20000034ff4b7230 */ /* 0x000fe40000004100 */
[----:B------:R-:W-:Y:S01]  /*2930*/  FMUL.FTZ R89, R89, R76 ;  /* 0x0000004c59597220 */ /* 0x000fe20000410000 */
[----:B------:R-:W-:-:S02]  /*2940*/  FADD.FTZ R76, -R62, R39 ;  /* 0x000000273e4c7221 */ /* 0x000fc40000010100 */
[----:B------:R-:W-:Y:S01]  /*2950*/  FMUL.FTZ R75, R75, R90 ;  /* 0x0000005a4b4b7220 */ /* 0x000fe20000410000 */
[----:B------:R-:W-:Y:S01]  /*2960*/  FMUL.FTZ R87, R61, R72 ;  /* 0x000000483d577220 */ /* 0x000fe20000410000 */
[----:B------:R-:W-:Y:S02]  /*2970*/  FMUL.FTZ R39, R63, R76 ;  /* 0x0000004c3f277220 */ /* 0x000fe40000410000 */
[----:B------:R-:W-:Y:S01]  /*2980*/  FMUL.FTZ R61, R64, R75 ;  /* 0x0000004b403d7220 */ /* 0x000fe20000410000 */
[----:B------:R-:W-:Y:S01]  /*2990*/  FMUL.FTZ R77, R88, R91 ;  /* 0x0000005b584d7220 */ /* 0x000fe20000410000 */
[----:B------:R-:W-:Y:S02]  /*29a0*/  HADD2.F32 R91, -RZ, R50.H1_H1 ;  /* 0x30000032ff5b7230 */ /* 0x000fe40000004100 */
[----:B------:R-:W-:Y:S01]  /*29b0*/  FFMA.FTZ R61, R39, R61, R74 ;  /* 0x0000003d273d7223 */ /* 0x000fe2000001004a */
[----:B------:R-:W-:Y:S02]  /*29c0*/  HADD2.F32 R74, -RZ, R53.H0_H0 ;  /* 0x20000035ff4a7230 */ /* 0x000fe40000004100 */
[----:B------:R-:W-:-:S02]  /*29d0*/  HADD2.F32 R72, -RZ, R52.H1_H1 ;  /* 0x30000034ff487230 */ /* 0x000fc40000004100 */
[----:B------:R-:W-:Y:S01]  /*29e0*/  FFMA.FTZ R39, R39, R75, R60 ;  /* 0x0000004b27277223 */ /* 0x000fe2000001003c */
[----:B------:R-:W-:Y:S01]  /*29f0*/  FADD.FTZ R60, -R62, R91 ;  /* 0x0000005b3e3c7221 */ /* 0x000fe20000010100 */
[----:B------:R-:W-:Y:S01]  /*2a00*/  FMUL.FTZ R74, R74, R89 ;  /* 0x000000594a4a7220 */ /* 0x000fe20000410000 */
[----:B------:R-:W-:Y:S02]  /*2a10*/  HADD2.F32 R89, -RZ, R51.H0_H0 ;  /* 0x20000033ff597230 */ /* 0x000fe40000004100 */
[----:B------:R-:W-:Y:S01]  /*2a20*/  FMUL.FTZ R77, R72, R77 ;  /* 0x0000004d484d7220 */ /* 0x000fe20000410000 */
[----:B------:R-:W-:-:S03]  /*2a30*/  FMUL.FTZ R72, R63, R60 ;  /* 0x0000003c3f487220 */ /* 0x000fc60000410000 */
[----:B------:R-:W-:Y:S01]  /*2a40*/  FMUL.FTZ R60, R70, R77 ;  /* 0x0000004d463c7220 */ /* 0x000fe20000410000 */
[----:B------:R-:W-:-:S03]  /*2a50*/  FADD.FTZ R76, -R62, R89 ;  /* 0x000000593e4c7221 */ /* 0x000fc60000010100 */
[----:B------:R-:W-:Y:S01]  /*2a60*/  FFMA.FTZ R60, R72, R60, R61 ;  /* 0x0000003c483c7223 */ /* 0x000fe2000001003d */
[----:B------:R-:W-:Y:S01]  /*2a70*/  FMUL.FTZ R89, R63, R76 ;  /* 0x0000004c3f597220 */ /* 0x000fe20000410000 */
[----:B------:R-:W-:-:S04]  /*2a80*/  FMUL.FTZ R61, R66, R74 ;  /* 0x0000004a423d7220 */ /* 0x000fc80000410000 */
[----:B------:R-:W-:Y:S01]  /*2a90*/  FFMA.FTZ R76, R89, R61, R60 ;  /* 0x0000003d594c7223 */ /* 0x000fe2000001003c */
[----:B------:R-:W-:-:S05]  /*2aa0*/  HADD2.F32 R60, -RZ, R53.H1_H1 ;  /* 0x30000035ff3c7230 */ /* 0x000fca0000004100 */
[----:B------:R-:W-:Y:S01]  /*2ab0*/  FMUL.FTZ R87, R60, R87 ;  /* 0x000000573c577220 */ /* 0x000fe20000410000 */
[----:B------:R-:W-:-:S04]  /*2ac0*/  IADD3 R60, P0, R81, UR20, RZ ;  /* 0x00000014513c7c10 */ /* 0x000fc8000ff1e0ff */
[----:B------:R-:W-:-:S06]  /*2ad0*/  IADD3.X R61, R80, UR21, RZ, P0, !PT ;  /* 0x00000015503d7c10 */ /* 0x000fcc00087fe4ff */
[----:B------:R-:W5:Y:S01]  /*2ae0*/  LDG.E.64.CONSTANT R60, desc[UR12][R60.64] ;  /* 0x0000000c3c3c7981 */ /* 0x000f62000c1e9b00 */
[----:B------:R-:W-:Y:S01]  /*2af0*/  FFMA.FTZ R33, R89, R74, R33 ;  /* 0x0000004a59217223 */ /* 0x000fe20000010021 */
[----:B------:R-:W-:Y:S02]  /*2b00*/  HADD2.F32 R89, -RZ, R51.H1_H1 ;  /* 0x30000033ff597230 */ /* 0x000fe40000004100 */
[----:B------:R-:W-:-:S03]  /*2b10*/  FFMA.FTZ R34, R72, R77, R34 ;  /* 0x0000004d48227223 */ /* 0x000fc60000010022 */
[----:B------:R-:W-:-:S04]  /*2b20*/  FADD.FTZ R72, -R62, R89 ;  /* 0x000000593e487221 */ /* 0x000fc80000010100 */
[----:B------:R-:W-:Y:S01]  /*2b30*/  FMUL.FTZ R91, R63, R72 ;  /* 0x000000483f5b7220 */ /* 0x000fe20000410000 */
[----:B------:R-:W-:Y:S01]  /*2b40*/  FADD.FTZ R72, R35, R75 ;  /* 0x0000004b23487221 */ /* 0x000fe20000010000 */
[--C-:B--2---:R-:W-:Y:S02]  /*2b50*/  HADD2.F32 R35, -RZ, R54.reuse.H0_H0 ;  /* 0x20000036ff237230 */ /* 0x104fe40000004100 */
[-C--:B------:R-:W-:Y:S01]  /*2b60*/  FMUL.FTZ R89, R69, R87.reuse ;  /* 0x0000005745597220 */ /* 0x080fe20000410000 */
[C---:B------:R-:W-:Y:S02]  /*2b70*/  FFMA.FTZ R32, R91.reuse, R87, R32 ;  /* 0x000000575b207223 */ /* 0x040fe40000010020 */
[----:B------:R-:W-:Y:S01]  /*2b80*/  FADD.FTZ R88, -R62, R35 ;  /* 0x000000233e587221 */ /* 0x000fe20000010100 */
[----:B------:R-:W-:Y:S02]  /*2b90*/  HADD2.F32 R35, -RZ, R54.H1_H1 ;  /* 0x30000036ff237230 */ /* 0x000fe40000004100 */
[----:B------:R-:W-:Y:S01]  /*2ba0*/  FFMA.FTZ R76, R91, R89, R76 ;  /* 0x000000595b4c7223 */ /* 0x000fe2000001004c */
[----:B------:R-:W-:Y:S01]  /*2bb0*/  FFMA.FTZ R91, R64, R75, R73 ;  /* 0x0000004b405b7223 */ /* 0x000fe20000010049 */
[----:B------:R-:W-:Y:S01]  /*2bc0*/  FMUL.FTZ R73, R63, R88 ;  /* 0x000000583f497220 */ /* 0x000fe20000410000 */
[----:B------:R-:W-:Y:S01]  /*2bd0*/  FADD.FTZ R88, -R62, R35 ;  /* 0x000000233e587221 */ /* 0x000fe20000010100 */
[----:B------:R-:W-:-:S05]  /*2be0*/  HADD2.F32 R35, -RZ, R55.H0_H0 ;  /* 0x20000037ff237230 */ /* 0x000fca0000004100 */
[----:B------:R-:W-:Y:S01]  /*2bf0*/  FADD.FTZ R90, -R62, R35 ;  /* 0x000000233e5a7221 */ /* 0x000fe20000010100 */
[----:B------:R-:W-:-:S03]  /*2c00*/  FFMA.FTZ R73, R64, R73, R67 ;  /* 0x0000004940497223 */ /* 0x000fc60000010043 */
[C---:B------:R-:W-:Y:S01]  /*2c10*/  FMUL.FTZ R75, R63.reuse, R90 ;  /* 0x0000005a3f4b7220 */ /* 0x040fe20000410000 */
[----:B------:R-:W-:Y:S01]  /*2c20*/  FMUL.FTZ R88, R63, R88 ;  /* 0x000000583f587220 */ /* 0x000fe20000410000 */
[----:B------:R-:W-:Y:S02]  /*2c30*/  FMUL.FTZ R92, R73, -1.4426950216293334961 ;  /* 0xbfb8aa3b495c7820 */ /* 0x000fe40000410000 */
[----:B------:R-:W-:Y:S01]  /*2c40*/  FFMA.FTZ R75, R66, R75, R71 ;  /* 0x0000004b424b7223 */ /* 0x000fe20000010047 */
[----:B------:R-:W-:-:S03]  /*2c50*/  FFMA.FTZ R88, R70, R88, R65 ;  /* 0x0000005846587223 */ /* 0x000fc60000010041 */
[----:B------:R-:W-:Y:S01]  /*2c60*/  FMUL.FTZ R90, R75, -1.4426950216293334961 ;  /* 0xbfb8aa3b4b5a7820 */ /* 0x000fe20000410000 */
[----:B------:R-:W0:Y:S01]  /*2c70*/  MUFU.EX2 R92, R92 ;  /* 0x0000005c005c7308 */ /* 0x000e220000000800 */
[----:B------:R-:W-:Y:S01]  /*2c80*/  FMUL.FTZ R93, R88, -1.4426950216293334961 ;  /* 0xbfb8aa3b585d7820 */ /* 0x000fe20000410000 */
[----:B------:R-:W-:Y:S01]  /*2c90*/  FFMA.FTZ R91, R70, R77, R91 ;  /* 0x0000004d465b7223 */ /* 0x000fe2000001005b */
[----:B------:R-:W-:Y:S01]  /*2ca0*/  FADD.FTZ R35, R36, R77 ;  /* 0x0000004d24237221 */ /* 0x000fe20000010000 */
[----:B------:R-:W-:-:S04]  /*2cb0*/  FADD.FTZ R36, R37, R74 ;  /* 0x0000004a25247221 */ /* 0x000fc80000010000 */
[----:B------:R-:W1:Y:S01]  /*2cc0*/  MUFU.EX2 R90, R90 ;  /* 0x0000005a005a7308 */ /* 0x000e620000000800 */
[----:B------:R-:W-:Y:S01]  /*2cd0*/  FFMA.FTZ R74, R66, R74, R91 ;  /* 0x0000004a424a7223 */ /* 0x000fe2000001005b */
[----:B------:R-:W-:Y:S02]  /*2ce0*/  HADD2.F32 R91, -RZ, R55.H1_H1 ;  /* 0x30000037ff5b7230 */ /* 0x000fe40000004100 */
[----:B------:R-:W-:-:S04]  /*2cf0*/  FADD.FTZ R37, R38, R87 ;  /* 0x0000005726257221 */ /* 0x000fc80000010000 */
[----:B------:R-:W2:Y:S01]  /*2d00*/  MUFU.EX2 R89, R93 ;  /* 0x0000005d00597308 */ /* 0x000ea20000000800 */
[----:B------:R-:W-:Y:S01]  /*2d10*/  FFMA.FTZ R87, R69, R87, R74 ;  /* 0x0000005745577223 */ /* 0x000fe2000001004a */
[----:B------:R-:W-:Y:S01]  /*2d20*/  FADD.FTZ R74, -R62, R91 ;  /* 0x0000005b3e4a7221 */ /* 0x000fe20000010100 */
[----:B0-----:R-:W-:-:S03]  /*2d30*/  FADD.FTZ R77, R92, 1 ;  /* 0x3f8000005c4d7421 */ /* 0x001fc60000010000 */
[----:B------:R-:W-:Y:S01]  /*2d40*/  FMUL.FTZ R74, R63, R74 ;  /* 0x0000004a3f4a7220 */ /* 0x000fe20000410000 */
[----:B-1----:R-:W-:-:S03]  /*2d50*/  FADD.FTZ R92, R90, 1 ;  /* 0x3f8000005a5c7421 */ /* 0x002fc60000010000 */
[----:B------:R-:W-:Y:S01]  /*2d60*/  FFMA.FTZ R74, R69, R74, R68 ;  /* 0x0000004a454a7223 */ /* 0x000fe20000010044 */
[----:B------:R-:W0:Y:S01]  /*2d70*/  MUFU.RCP R77, R77 ;  /* 0x0000004d004d7308 */ /* 0x000e220000001000 */
[----:B--2---:R-:W-:-:S07]  /*2d80*/  FADD.FTZ R89, R89, 1 ;  /* 0x3f80000059597421 */ /* 0x004fce0000010000 */
[----:B------:R1:W-:Y:S02]  /*2d90*/  MUFU.RCP R38, R92 ;  /* 0x0000005c00267308 */ /* 0x0003e40000001000 */
[----:B-1----:R-:W-:-:S06]  /*2da0*/  FMUL.FTZ R92, R74, -1.4426950216293334961 ;  /* 0xbfb8aa3b4a5c7820 */ /* 0x002fcc0000410000 */
[----:B------:R-:W1:Y:S08]  /*2db0*/  MUFU.RCP R89, R89 ;  /* 0x0000005900597308 */ /* 0x000e700000001000 */
[----:B------:R-:W2:Y:S01]  /*2dc0*/  MUFU.EX2 R92, R92 ;  /* 0x0000005c005c7308 */ /* 0x000ea20000000800 */
[----:B0-----:R-:W-:-:S04]  /*2dd0*/  FADD.FTZ R90, -R77, 1 ;  /* 0x3f8000004d5a7421 */ /* 0x001fc80000010100 */
[----:B------:R-:W-:Y:S01]  /*2de0*/  FFMA.FTZ R90, R73, R90, 1 ;  /* 0x3f800000495a7423 */ /* 0x000fe2000001005a */
[----:B-1----:R-:W-:-:S04]  /*2df0*/  FADD.FTZ R73, -R89, 1 ;  /* 0x3f80000059497421 */ /* 0x002fc80000010100 */
[----:B------:R-:W-:Y:S01]  /*2e00*/  FFMA.FTZ R88, R88, R73, 1 ;  /* 0x3f80000058587423 */ /* 0x000fe20000010049 */
[----:B--2---:R-:W-:-:S04]  /*2e10*/  FADD.FTZ R93, R92, 1 ;  /* 0x3f8000005c5d7421 */ /* 0x004fc80000010000 */
[----:B------:R-:W0:Y:S01]  /*2e20*/  MUFU.RCP R73, R93 ;  /* 0x0000005d00497308 */ /* 0x000e220000001000 */
[----:B------:R-:W-:Y:S01]  /*2e30*/  FADD.FTZ R91, -R38, 1 ;  /* 0x3f800000265b7421 */ /* 0x000fe20000010100 */
[----:B------:R-:W-:-:S03]  /*2e40*/  FMUL.FTZ R90, R77, R90 ;  /* 0x0000005a4d5a7220 */ /* 0x000fc60000410000 */
[----:B------:R-:W-:Y:S01]  /*2e50*/  FFMA.FTZ R91, R75, R91, 1 ;  /* 0x3f8000004b5b7423 */ /* 0x000fe2000001005b */
[----:B------:R-:W-:-:S03]  /*2e60*/  FMUL.FTZ R75, R89, R88 ;  /* 0x00000058594b7220 */ /* 0x000fc60000410000 */
[----:B------:R-:W-:Y:S01]  /*2e70*/  FMUL.FTZ R77, R38, R91 ;  /* 0x0000005b264d7220 */ /* 0x000fe20000410000 */
[----:B------:R-:W-:Y:S02]  /*2e80*/  HADD2.F32 R91, -RZ, R54.H0_H0 ;  /* 0x20000036ff5b7230 */ /* 0x000fe40000004100 */
[----:B0-----:R-:W-:-:S03]  /*2e90*/  FADD.FTZ R89, -R73, 1 ;  /* 0x3f80000049597421 */ /* 0x001fc60000010100 */
[----:B------:R-:W-:Y:S01]  /*2ea0*/  FADD.FTZ R88, -R62, R91 ;  /* 0x0000005b3e587221 */ /* 0x000fe20000010100 */
[----:B------:R-:W-:Y:S01]  /*2eb0*/  FFMA.FTZ R38, R74, R89, 1 ;  /* 0x3f8000004a267423 */ /* 0x000fe20000010059 */
[--C-:B---3--:R-:W-:Y:S02]  /*2ec0*/  HADD2.F32 R89, -RZ, R56.reuse.H0_H0 ;  /* 0x20000038ff597230 */ /* 0x108fe40000004100 */
[----:B------:R-:W-:Y:S01]  /*2ed0*/  FMUL.FTZ R91, R63, R88 ;  /* 0x000000583f5b7220 */ /* 0x000fe20000410000 */
[----:B------:R-:W-:Y:S02]  /*2ee0*/  HADD2.F32 R88, -RZ, R56.H1_H1 ;  /* 0x30000038ff587230 */ /* 0x000fe40000004100 */
[----:B------:R-:W-:-:S04]  /*2ef0*/  FMUL.FTZ R74, R89, R90 ;  /* 0x0000005a594a7220 */ /* 0x000fc80000410000 */
[----:B------:R-:W-:Y:S01]  /*2f00*/  FMUL.FTZ R89, R64, R74 ;  /* 0x0000004a40597220 */ /* 0x000fe20000410000 */
[----:B------:R-:W-:Y:S01]  /*2f10*/  FMUL.FTZ R75, R88, R75 ;  /* 0x0000004b584b7220 */ /* 0x000fe20000410000 */
[----:B------:R-:W-:Y:S02]  /*2f20*/  HADD2.F32 R88, -RZ, R57.H0_H0 ;  /* 0x20000039ff587230 */ /* 0x000fe40000004100 */
[----:B------:R-:W-:Y:S01]  /*2f30*/  FFMA.FTZ R76, R91, R89, R76 ;  /* 0x000000595b4c7223 */ /* 0x000fe2000001004c */
[----:B------:R-:W-:Y:S02]  /*2f40*/  HADD2.F32 R89, -RZ, R54.H1_H1 ;  /* 0x30000036ff597230 */ /* 0x000fe40000004100 */
[----:B------:R-:W-:Y:S01]  /*2f50*/  FMUL.FTZ R73, R73, R38 ;  /* 0x0000002649497220 */ /* 0x000fe20000410000 */
[----:B------:R-:W-:Y:S01]  /*2f60*/  FFMA.FTZ R38, R91, R74, R39 ;  /* 0x0000004a5b267223 */ /* 0x000fe20000010027 */
[----:B------:R-:W-:Y:S01]  /*2f70*/  FMUL.FTZ R39, R88, R77 ;  /* 0x0000004d58277220 */ /* 0x000fe20000410000 */
[----:B------:R-:W-:-:S02]  /*2f80*/  HADD2.F32 R91, -RZ, R55.H0_H0 ;  /* 0x20000037ff5b7230 */ /* 0x000fc40000004100 */
[----:B------:R-:W-:Y:S01]  /*2f90*/  FADD.FTZ R88, -R62, R89 ;  /* 0x000000593e587221 */ /* 0x000fe20000010100 */
[----:B------:R-:W-:-:S03]  /*2fa0*/  FMUL.FTZ R77, R70, R75 ;  /* 0x0000004b464d7220 */ /* 0x000fc60000410000 */
[----:B------:R-:W-:Y:S01]  /*2fb0*/  FMUL.FTZ R89, R63, R88 ;  /* 0x000000583f597220 */ /* 0x000fe20000410000 */
[----:B------:R-:W-:-:S03]  /*2fc0*/  FADD.FTZ R88, -R62, R91 ;  /* 0x0000005b3e587221 */ /* 0x000fc60000010100 */
[----:B------:R-:W-:Y:S01]  /*2fd0*/  FFMA.FTZ R76, R89, R77, R76 ;  /* 0x0000004d594c7223 */ /* 0x000fe2000001004c */
[----:B------:R-:W-:Y:S01]  /*2fe0*/  FMUL.FTZ R88, R63, R88 ;  /* 0x000000583f587220 */ /* 0x000fe20000410000 */
[----:B------:R-:W-:-:S04]  /*2ff0*/  FMUL.FTZ R77, R66, R39 ;  /* 0x00000027424d7220 */ /* 0x000fc80000410000 */
[----:B------:R-:W-:Y:S01]  /*3000*/  FFMA.FTZ R76, R88, R77, R76 ;  /* 0x0000004d584c7223 */ /* 0x000fe2000001004c */
[--C-:B----4-:R-:W-:Y:S02]  /*3010*/  HADD2.F32 R77, -RZ, R58.reuse.H0_H0 ;  /* 0x2000003aff4d7230 */ /* 0x110fe40000004100 */
[----:B------:R-:W-:Y:S01]  /*3020*/  FFMA.FTZ R34, R89, R75, R34 ;  /* 0x0000004b59227223 */ /* 0x000fe20000010022 */
[----:B------:R-:W-:Y:S01]  /*3030*/  FADD.FTZ R72, R72, R74 ;  /* 0x0000004a48487221 */ /* 0x000fe20000010000 */
[----:B------:R-:W-:Y:S01]  /*3040*/  FFMA.FTZ R89, R64, R74, R87 ;  /* 0x0000004a40597223 */ /* 0x000fe20000010057 */
[----:B------:R-:W-:Y:S01]  /*3050*/  FADD.FTZ R74, -R62, R77 ;  /* 0x0000004d3e4a7221 */ /* 0x000fe20000010100 */
[----:B------:R-:W-:-:S03]  /*3060*/  HADD2.F32 R87, -RZ, R58.H1_H1 ;  /* 0x3000003aff577230 */ /* 0x000fc60000004100 */
[----:B------:R-:W-:Y:S02]  /*3070*/  FMUL.FTZ R77, R63, R74 ;  /* 0x0000004a3f4d7220 */ /* 0x000fe40000410000 */
[----:B------:R-:W-:Y:S02]  /*3080*/  FADD.FTZ R74, -R62, R87 ;  /* 0x000000573e4a7221 */ /* 0x000fe40000010100 */
[----:B------:R-:W-:-:S04]  /*3090*/  FFMA.FTZ R87, R64, R77, R67 ;  /* 0x0000004d40577223 */ /* 0x000fc80000010043 */
[----:B------:R-:W-:Y:S01]  /*30a0*/  FMUL.FTZ R90, R87, -1.4426950216293334961 ;  /* 0xbfb8aa3b575a7820 */ /* 0x000fe20000410000 */
[----:B------:R-:W-:-:S05]  /*30b0*/  HADD2.F32 R91, -RZ, R59.H0_H0 ;  /* 0x2000003bff5b7230 */ /* 0x000fca0000004100 */
[----:B------:R-:W0:Y:S01]  /*30c0*/  MUFU.EX2 R90, R90 ;  /* 0x0000005a005a7308 */ /* 0x000e220000000800 */
[C---:B------:R-:W-:Y:S01]  /*30d0*/  FMUL.FTZ R67, R63.reuse, R74 ;  /* 0x0000004a3f437220 */ /* 0x040fe20000410000 */
[----:B------:R-:W-:Y:S01]  /*30e0*/  FADD.FTZ R74, -R62, R91 ;  /* 0x0000005b3e4a7221 */ /* 0x000fe20000010100 */
[----:B------:R-:W-:Y:S02]  /*30f0*/  FFMA.FTZ R33, R88, R39, R33 ;  /* 0x0000002758217223 */ /* 0x000fe40000010021 */
[C---:B------:R-:W-:Y:S01]  /*3100*/  FFMA.FTZ R65, R70.reuse, R67, R65 ;  /* 0x0000004346417223 */ /* 0x040fe20000010041 */
[----:B------:R-:W-:Y:S01]  /*3110*/  FMUL.FTZ R74, R63, R74 ;  /* 0x0000004a3f4a7220 */ /* 0x000fe20000410000 */
[----:B------:R-:W-:Y:S02]  /*3120*/  FFMA.FTZ R91, R70, R75, R89 ;  /* 0x0000004b465b7223 */ /* 0x000fe40000010059 */
[----:B------:R-:W-:Y:S01]  /*3130*/  FMUL.FTZ R92, R65, -1.4426950216293334961 ;  /* 0xbfb8aa3b415c7820 */ /* 0x000fe20000410000 */
[----:B------:R-:W-:Y:S01]  /*3140*/  FFMA.FTZ R88, R66, R74, R71 ;  /* 0x0000004a42587223 */ /* 0x000fe20000010047 */
[----:B------:R-:W-:-:S02]  /*3150*/  FADD.FTZ R35, R35, R75 ;  /* 0x0000004b23237221 */ /* 0x000fc40000010000 */
[----:B------:R-:W1:Y:S01]  /*3160*/  MUFU.EX2 R71, R92 ;  /* 0x0000005c00477308 */ /* 0x000e620000000800 */
[----:B------:R-:W-:Y:S01]  /*3170*/  FMUL.FTZ R75, R88, -1.4426950216293334961 ;  /* 0xbfb8aa3b584b7820 */ /* 0x000fe20000410000 */
[----:B0-----:R-:W-:-:S06]  /*3180*/  FADD.FTZ R89, R90, 1 ;  /* 0x3f8000005a597421 */ /* 0x001fcc0000010000 */
[----:B------:R-:W0:Y:S08]  /*3190*/  MUFU.EX2 R75, R75 ;  /* 0x0000004b004b7308 */ /* 0x000e300000000800 */
[----:B------:R-:W2:Y:S01]  /*31a0*/  MUFU.RCP R89, R89 ;  /* 0x0000005900597308 */ /* 0x000ea20000001000 */
[----:B-1----:R-:W-:Y:S01]  /*31b0*/  FADD.FTZ R90, R71, 1 ;  /* 0x3f800000475a7421 */ /* 0x002fe20000010000 */
[----:B------:R-:W-:Y:S01]  /*31c0*/  FADD.FTZ R71, R36, R39 ;  /* 0x0000002724477221 */ /* 0x000fe20000010000 */
[----:B------:R-:W-:-:S05]  /*31d0*/  FFMA.FTZ R36, R66, R39, R91 ;  /* 0x0000002742247223 */ /* 0x000fca000001005b */
[----:B------:R-:W1:Y:S01]  /*31e0*/  MUFU.RCP R90, R90 ;  /* 0x0000005a005a7308 */ /* 0x000e620000001000 */
[----:B0-----:R-:W-:Y:S01]  /*31f0*/  FADD.FTZ R91, R75, 1 ;  /* 0x3f8000004b5b7421 */ /* 0x001fe20000010000 */
[----:B------:R-:W-:Y:S02]  /*3200*/  HADD2.F32 R39, -RZ, R59.H1_H1 ;  /* 0x3000003bff277230 */ /* 0x000fe40000004100 */
[----:B--2---:R-:W-:-:S04]  /*3210*/  FADD.FTZ R92, -R89, 1 ;  /* 0x3f800000595c7421 */ /* 0x004fc80000010100 */
[----:B------:R-:W-:Y:S02]  /*3220*/  FFMA.FTZ R92, R87, R92, 1 ;  /* 0x3f800000575c7423 */ /* 0x000fe4000001005c */
[----:B------:R-:W0:Y:S01]  /*3230*/  MUFU.RCP R87, R91 ;  /* 0x0000005b00577308 */ /* 0x000e220000001000 */
[----:B------:R-:W-:Y:S01]  /*3240*/  FADD.FTZ R75, -R62, R39 ;  /* 0x000000273e4b7221 */ /* 0x000fe20000010100 */
[----:B------:R-:W-:-:S03]  /*3250*/  FMUL.FTZ R39, R89, R92 ;  /* 0x0000005c59277220 */ /* 0x000fc60000410000 */
[----:B------:R-:W-:Y:S01]  /*3260*/  FMUL.FTZ R75, R63, R75 ;  /* 0x0000004b3f4b7220 */ /* 0x000fe20000410000 */
[----:B-1----:R-:W-:-:S03]  /*3270*/  FADD.FTZ R92, -R90, 1 ;  /* 0x3f8000005a5c7421 */ /* 0x002fc60000010100 */
[----:B------:R-:W-:Y:S01]  /*3280*/  FFMA.FTZ R68, R69, R75, R68 ;  /* 0x0000004b45447223 */ /* 0x000fe20000010044 */
[----:B------:R-:W-:-:S03]  /*3290*/  FFMA.FTZ R65, R65, R92, 1 ;  /* 0x3f80000041417423 */ /* 0x000fc6000001005c */
[----:B------:R-:W-:Y:S01]  /*32a0*/  FMUL.FTZ R92, R68, -1.4426950216293334961 ;  /* 0xbfb8aa3b445c7820 */ /* 0x000fe20000410000 */
[----:B0-----:R-:W-:-:S04]  /*32b0*/  FADD.FTZ R89, -R87, 1 ;  /* 0x3f80000057597421 */ /* 0x001fc80000010100 */
[----:B------:R-:W-:Y:S02]  /*32c0*/  FFMA.FTZ R88, R88, R89, 1 ;  /* 0x3f80000058587423 */ /* 0x000fe40000010059 */
[----:B------:R-:W0:Y:S01]  /*32d0*/  MUFU.EX2 R89, R92 ;  /* 0x0000005c00597308 */ /* 0x000e220000000800 */
[----:B------:R-:W-:Y:S01]  /*32e0*/  FMUL.FTZ R90, R90, R65 ;  /* 0x000000415a5a7220 */ /* 0x000fe20000410000 */
[----:B------:R-:W-:Y:S01]  /*32f0*/  FMUL.FTZ R65, R87, R88 ;  /* 0x0000005857417220 */ /* 0x000fe20000410000 */
[----:B------:R-:W-:Y:S02]  /*3300*/  HADD2.F32 R88, -RZ, R57.H1_H1 ;  /* 0x30000039ff587230 */ /* 0x000fe40000004100 */
[----:B------:R-:W-:-:S03]  /*3310*/  HADD2.F32 R87, -RZ, R55.H1_H1 ;  /* 0x30000037ff577230 */ /* 0x000fc60000004100 */
[----:B------:R-:W-:Y:S02]  /*3320*/  FMUL.FTZ R88, R88, R73 ;  /* 0x0000004958587220 */ /* 0x000fe40000410000 */
[----:B------:R-:W-:Y:S01]  /*3330*/  FADD.FTZ R87, -R62, R87 ;  /* 0x000000573e577221 */ /* 0x000fe20000010100 */
[----:B0-----:R-:W-:-:S03]  /*3340*/  FADD.FTZ R89, R89, 1 ;  /* 0x3f80000059597421 */ /* 0x001fc60000010000 */
[----:B------:R-:W-:Y:S01]  /*3350*/  FMUL.FTZ R87, R63, R87 ;  /* 0x000000573f577220 */ /* 0x000fe20000410000 */
[-C--:B------:R-:W-:Y:S02]  /*3360*/  FMUL.FTZ R73, R69, R88.reuse ;  /* 0x0000005845497220 */ /* 0x080fe40000410000 */
[----:B------:R-:W0:Y:S02]  /*3370*/  MUFU.RCP R89, R89 ;  /* 0x0000005900597308 */ /* 0x000e240000001000 */
[----:B------:R-:W-:Y:S01]  /*3380*/  FFMA.FTZ R76, R87, R73, R76 ;  /* 0x00000049574c7223 */ /* 0x000fe2000001004c */
[--C-:B-----5:R-:W-:Y:S02]  /*3390*/  HADD2.F32 R92, -RZ, R60.reuse.H0_H0 ;  /* 0x2000003cff5c7230 */ /* 0x120fe40000004100 */
[----:B------:R-:W-:Y:S01]  /*33a0*/  FFMA.FTZ R91, R69, R88, R36 ;  /* 0x00000058455b7223 */ /* 0x000fe20000010024 */
[----:B------:R-:W-:Y:S02]  /*33b0*/  HADD2.F32 R73, -RZ, R60.H1_H1 ;  /* 0x3000003cff497230 */ /* 0x000fe40000004100 */
[----:B------:R-:W-:-:S03]  /*33c0*/  FMUL.FTZ R39, R92, R39 ;  /* 0x000000275c277220 */ /* 0x000fc60000410000 */
[----:B------:R-:W-:Y:S01]  /*33d0*/  FMUL.FTZ R73, R73, R90 ;  /* 0x0000005a49497220 */ /* 0x000fe20000410000 */
[CC--:B------:R-:W-:Y:S01]  /*33e0*/  FFMA.FTZ R91, R64.reuse, R39.reuse, R91 ;  /* 0x00000027405b7223 */ /* 0x0c0fe2000001005b */
[----:B------:R-:W-:Y:S01]  /*33f0*/  FMUL.FTZ R64, R64, R39 ;  /* 0x0000002740407220 */ /* 0x000fe20000410000 */
[----:B0-----:R-:W-:Y:S01]  /*3400*/  FADD.FTZ R93, -R89, 1 ;  /* 0x3f800000595d7421 */ /* 0x001fe20000010100 */
[----:B------:R-:W-:Y:S02]  /*3410*/  FMUL.FTZ R36, R70, R73 ;  /* 0x0000004946247220 */ /* 0x000fe40000410000 */
[----:B------:R-:W-:Y:S01]  /*3420*/  FFMA.FTZ R64, R77, R64, R76 ;  /* 0x000000404d407223 */ /* 0x000fe2000001004c */
[----:B------:R-:W-:Y:S01]  /*3430*/  FFMA.FTZ R68, R68, R93, 1 ;  /* 0x3f80000044447423 */ /* 0x000fe2000001005d */
[----:B------:R-:W-:Y:S02]  /*3440*/  UIADD3 UR9, UP0, UR11, 0x20, URZ ;  /* 0x000000200b097890 */ /* 0x000fe4000ff1e03f */
[----:B------:R-:W-:Y:S01]  /*3450*/  FFMA.FTZ R93, R67, R36, R64 ;  /* 0x00000024435d7223 */ /* 0x000fe20000010040 */
[----:B------:R-:W-:Y:S01]  /*3460*/  HADD2.F32 R36, -RZ, R61.H0_H0 ;  /* 0x2000003dff247230 */ /* 0x000fe20000004100 */
[----:B------:R-:W-:Y:S01]  /*3470*/  UIADD3.X UR10, URZ, UR5, URZ, UP0, !UPT ;  /* 0x000000053f0a7290 */ /* 0x000fe200087fe43f */
[----:B------:R-:W-:Y:S01]  /*3480*/  FMUL.FTZ R68, R89, R68 ;  /* 0x0000004459447220 */ /* 0x000fe20000410000 */
[----:B------:R-:W-:-:S02]  /*3490*/  UISETP.GE.U32.AND UP0, UPT, UR9, UR15, UPT ;  /* 0x0000000f0900728c */ /* 0x000fc4000bf06070 */
[----:B------:R-:W-:Y:S01]  /*34a0*/  FMUL.FTZ R89, R36, R65 ;  /* 0x0000004124597220 */ /* 0x000fe20000410000 */
[----:B------:R-:W-:Y:S01]  /*34b0*/  HADD2.F32 R65, -RZ, R61.H1_H1 ;  /* 0x3000003dff417230 */ /* 0x000fe20000004100 */
[----:B------:R-:W-:Y:S01]  /*34c0*/  UISETP.GE.AND.EX UP0, UPT, UR10, UR7, UPT, UP0 ;  /* 0x000000070a00728c */ /* 0x000fe2000bf06300 */
[----:B------:R-:W-:Y:S01]  /*34d0*/  FFMA.FTZ R91, R70, R73, R91 ;  /* 0x00000049465b7223 */ /* 0x000fe2000001005b */
[CC--:B------:R-:W-:Y:S02]  /*34e0*/  FMUL.FTZ R36, R66.reuse, R89.reuse ;  /* 0x0000005942247220 */ /* 0x0c0fe40000410000 */
[----:B------:R-:W-:Y:S02]  /*34f0*/  FMUL.FTZ R68, R65, R68 ;  /* 0x0000004441447220 */ /* 0x000fe40000410000 */
[----:B------:R-:W-:Y:S01]  /*3500*/  PLOP3.LUT P1, PT, PT, PT, UP0, 0x80, 0x0 ;  /* 0x000000000000781c */ /* 0x000fe20003f2f008 */
[----:B------:R-:W-:Y:S01]  /*3510*/  FFMA.FTZ R64, R66, R89, R91 ;  /* 0x0000005942407223 */ /* 0x000fe2000001005b */
[----:B------:R-:W-:Y:S01]  /*3520*/  FFMA.FTZ R36, R74, R36, R93 ;  /* 0x000000244a247223 */ /* 0x000fe2000001005d */
[----:B------:R-:W-:-:S02]  /*3530*/  FMUL.FTZ R65, R69, R68 ;  /* 0x0000004445417220 */ /* 0x000fc40000410000 */
[----:B------:R-:W-:Y:S02]  /*3540*/  FFMA.FTZ R64, R69, R68, R64 ;  /* 0x0000004445407223 */ /* 0x000fe40000010040 */
[----:B------:R-:W-:Y:S01]  /*3550*/  FFMA.FTZ R65, R75, R65, R36 ;  /* 0x000000414b417223 */ /* 0x000fe20000010024 */
[----:B------:R-:W-:Y:S01]  /*3560*/  ULOP3.LUT UR9, UR11, 0x7, URZ, 0xc0, !UPT ;  /* 0x000000070b097892 */ /* 0x000fe2000f8ec03f */
[----:B------:R-:W-:Y:S01]  /*3570*/  FFMA.FTZ R32, R87, R88, R32 ;  /* 0x0000005857207223 */ /* 0x000fe20000010020 */
[----:B------:R-:W-:Y:S02]  /*3580*/  FADD.FTZ R69, R37, R88 ;  /* 0x0000005825457221 */ /* 0x000fe40000010000 */
[----:B------:R0:W-:Y:S01]  /*3590*/  STS.64 [R8], R64 ;  /* 0x0000004008007388 */ /* 0x0001e20000000a00 */
[----:B------:R-:W-:Y:S01]  /*35a0*/  UIMAD UR14, UR9, 0x140, URZ ;  /* 0x00000140090e78a4 */ /* 0x000fe2000f8e023f */
[----:B------:R-:W-:Y:S01]  /*35b0*/  FFMA.FTZ R36, R67, R73, R34 ;  /* 0x0000004943247223 */ /* 0x000fe20000010022 */
[----:B------:R-:W-:Y:S01]  /*35c0*/  FFMA.FTZ R38, R77, R39, R38 ;  /* 0x000000274d267223 */ /* 0x000fe20000010026 */
[----:B------:R-:W-:Y:S01]  /*35d0*/  FADD.FTZ R37, R35, R73 ;  /* 0x0000004923257221 */ /* 0x000fe20000010000 */
[----:B------:R-:W-:Y:S01]  /*35e0*/  FFMA.FTZ R34, R74, R89, R33 ;  /* 0x000000594a227223 */ /* 0x000fe20000010021 */
[----:B------:R-:W-:Y:S01]  /*35f0*/  FFMA.FTZ R32, R75, R68, R32 ;  /* 0x000000444b207223 */ /* 0x000fe20000010020 */
[----:B------:R-:W-:Y:S01]  /*3600*/  FADD.FTZ R39, R72, R39 ;  /* 0x0000002748277221 */ /* 0x000fe20000010000 */
[----:B------:R-:W-:Y:S01]  /*3610*/  FADD.FTZ R35, R71, R89 ;  /* 0x0000005947237221 */ /* 0x000fe20000010000 */
[----:B------:R-:W-:Y:S01]  /*3620*/  BAR.SYNC.DEFER_BLOCKING 0x0 ;  /* 0x0000000000007b1d */ /* 0x000fe20000010000 */
[----:B------:R-:W-:Y:S01]  /*3630*/  ISETP.GT.U32.AND P0, PT, R0, 0x7, PT ;  /* 0x000000070000780c */ /* 0x000fe20003f04070 */
[----:B------:R-:W-:Y:S01]  /*3640*/  FADD.FTZ R33, R69, R68 ;  /* 0x0000004445217221 */ /* 0x000fe20000010000 */
[----:B------:R-:W-:-:S03]  /*3650*/  CS2R R74, SRZ ;  /* 0x00000000004a7805 */ /* 0x000fc6000001ff00 */
[----:B0-----:R-:W-:Y:S08]  /*3660*/  @!P1 BRA `(.L_x_3032) ;  /* 0x0000000000b09947 */ /* 0x001ff00003800000 */
[----:B------:R-:W0:Y:S01]  /*3670*/  S2UR UR10, SR_CgaCtaId ;  /* 0x00000000000a79c3 */ /* 0x000e220000008800 */
[----:B------:R-:W-:Y:S01]  /*3680*/  UMOV UR9, 0x400 ;  /* 0x0000040000097882 */ /* 0x000fe20000000000 */
[----:B------:R-:W-:-:S04]  /*3690*/  SHF.L.U32 R64, R0, 0x1, RZ ;  /* 0x0000000100407819 */ /* 0x000fc800000006ff */
[----:B------:R-:W-:-:S04]  /*36a0*/  LOP3.LUT R65, R64, 0x18, RZ, 0xc0, !PT ;  /* 0x0000001840417812 */ /* 0x000fc800078ec0ff */
[C---:B------:R-:W-:Y:S02]  /*36b0*/  LOP3.LUT R67, R65.reuse, 0x8, RZ, 0x3c, !PT ;  /* 0x0000000841437812 */ /* 0x040fe400078e3cff */
[C---:B------:R-:W-:Y:S02]  /*36c0*/  LOP3.LUT R69, R65.reuse, 0x10, RZ, 0x3c, !PT ;  /* 0x0000001041457812 */ /* 0x040fe400078e3cff */
[----:B------:R-:W-:Y:S01]  /*36d0*/  LOP3.LUT R71, R65, 0x18, RZ, 0x3c, !PT ;  /* 0x0000001841477812 */ /* 0x000fe200078e3cff */
[----:B0-----:R-:W-:-:S06]  /*36e0*/  ULEA UR9, UR10, UR9, 0x18 ;  /* 0x000000090a097291 */ /* 0x001fcc000f8ec03f */
[----:B------:R-:W-:Y:S02]  /*36f0*/  LEA R64, R0, UR9, 0x5 ;  /* 0x0000000900407c11 */ /* 0x000fe4000f8e28ff */
[----:B------:R-:W-:Y:S01]  /*3700*/  LEA R73, R2, UR9, 0x5 ;  /* 0x0000000902497c11 */ /* 0x000fe2000f8e28ff */
[----:B------:R-:W-:Y:S01]  /*3710*/  ULOP3.LUT UR9, UR6, 0x7ffffff8, URZ, 0xc0, !UPT ;  /* 0x7ffffff806097892 */ /* 0x000fe2000f8ec03f */
[C---:B------:R-:W-:Y:S02]  /*3720*/  IADD3 R68, R64.reuse, R65, RZ ;  /* 0x0000004140447210 */ /* 0x040fe40007ffe0ff */
[C---:B------:R-:W-:Y:S01]  /*3730*/  IADD3 R70, R64.reuse, R67, RZ ;  /* 0x0000004340467210 */ /* 0x040fe20007ffe0ff */
[----:B------:R-:W-:Y:S01]  /*3740*/  ULOP3.LUT UR9, UR9, 0x7, UR16, 0xf8, !UPT ;  /* 0x0000000709097892 */ /* 0x000fe2000f8ef810 */
        /* <DEDUP_REMOVED lines=8> */
[----:B------:R-:W-:Y:S02]  /*37d0*/  LEA R71, R7, R73, 0x3 ;  /* 0x0000004907477211 */ /* 0x000fe400078e18ff */
[----:B------:R-:W-:Y:S01]  /*37e0*/  MOV R77, UR9 ;  /* 0x00000009004d7c02 */ /* 0x000fe20008000f00 */
[----:B------:R-:W-:Y:S01]  /*37f0*/  STS.64 [R76], R32 ;  /* 0x000000204c007388 */ /* 0x000fe20000000a00 */
[----:B------:R-:W-:Y:S03]  /*3800*/  BAR.SYNC.DEFER_BLOCKING 0x0 ;  /* 0x0000000000007b1d */ /* 0x000fe60000010000 */
[----:B------:R-:W-:-:S05]  /*3810*/  IMAD R77, R77, 0xa00, R0 ;  /* 0x00000a004d4d7824 */ /* 0x000fca00078e0200 */
[----:B0-----:R-:W0:Y:S01]  /*3820*/  LDC.64 R72, c[0x0][0x260] ;  /* 0x00009800ff487b82 */ /* 0x001e220000000a00 */
[----:B------:R-:W-:-:S04]  /*3830*/  IADD3 R77, R77, UR14, RZ ;  /* 0x0000000e4d4d7c10 */ /* 0x000fc8000fffe0ff */
        /* <DEDUP_REMOVED lines=15> */
.L_x_3032:
[----:B------:R-:W-:Y:S04]  /*3930*/  BSSY B0, `(.L_x_3033) ;  /* 0x000005d000007945 */ /* 0x000fe80003800000 */
[----:B------:R-:W-:Y:S05]  /*3940*/  @P0 BRA `(.L_x_3034) ;  /* 0x00000004006c0947 */ /* 0x000fea0003800000 */
[----:B------:R-:W-:Y:S01]  /*3950*/  USHF.L.U32 UR9, UR11, 0x1, URZ ;  /* 0x000000010b097899 */ /* 0x000fe2000800063f */
[----:B------:R-:W-:Y:S01]  /*3960*/  HFMA2.MMA R65, -RZ, RZ, 0, 9.5367431640625e-06 ;  /* 0x000000a0ff417435 */ /* 0x000fe200000001ff */
[----:B------:R-:W-:Y:S02]  /*3970*/  LOP3.LUT R87, R0, 0x3, RZ, 0xc0, !PT ;  /* 0x0000000300577812 */ /* 0x000fe400078ec0ff */
[----:B------:R-:W-:Y:S01]  /*3980*/  CS2R R74, SRZ ;  /* 0x00000000004a7805 */ /* 0x000fe2000001ff00 */
[----:B------:R-:W-:Y:S01]  /*3990*/  ULOP3.LUT UR9, UR9, 0xe, URZ, 0xc0, !UPT ;  /* 0x0000000e09097892 */ /* 0x000fe2000f8ec03f */
[----:B------:R-:W-:-:S05]  /*39a0*/  MOV R89, RZ ;  /* 0x000000ff00597202 */ /* 0x000fca0000000f00 */
[----:B------:R-:W-:-:S05]  /*39b0*/  LEA.HI R88, R0, UR9, RZ, 0x1e ;  /* 0x0000000900587c11 */ /* 0x000fca000f8ff0ff */
[----:B------:R-:W-:-:S07]  /*39c0*/  IMAD R88, R88, R65, -UR14 ;  /* 0x8000000e58587e24 */ /* 0x000fce000f8e0241 */
.L_x_3035:
[----:B------:R-:W-:Y:S02]  /*39d0*/  IADD3 R66, R88, R89, RZ ;  /* 0x0000005958427210 */ /* 0x000fe40007ffe0ff */
[----:B------:R-:W-:Y:S02]  /*39e0*/  MOV R64, 0x28 ;  /* 0x0000002800407802 */ /* 0x000fe40000000f00 */
[----:B------:R-:W-:Y:S02]  /*39f0*/  SHF.R.S32.HI R65, RZ, 0x1f, R66 ;  /* 0x0000001fff417819 */ /* 0x000fe40000011442 */
[C---:B------:R-:W-:Y:S02]  /*3a00*/  IADD3 R67, R66.reuse, 0x4, RZ ;  /* 0x0000000442437810 */ /* 0x040fe40007ffe0ff */
[----:B------:R-:W-:Y:S02]  /*3a10*/  LEA.HI R65, R65, R66, RZ, 0x2 ;  /* 0x0000004241417211 */ /* 0x000fe400078f10ff */
[----:B------:R-:W-:-:S02]  /*3a20*/  IADD3 R69, R66, 0x8, RZ ;  /* 0x0000000842457810 */ /* 0x000fc40007ffe0ff */
[----:B------:R-:W-:Y:S02]  /*3a30*/  SHF.R.S32.HI R65, RZ, 0x2, R65 ;  /* 0x00000002ff417819 */ /* 0x000fe40000011441 */
[----:B0-----:R-:W-:Y:S02]  /*3a40*/  IADD3 R71, R66, 0xc, RZ ;  /* 0x0000000c42477810 */ /* 0x001fe40007ffe0ff */
[----:B------:R-:W-:Y:S01]  /*3a50*/  SHF.R.S32.HI R68, RZ, 0x1f, R67 ;  /* 0x0000001fff447819 */ /* 0x000fe20000011443 */
[----:B------:R-:W-:Y:S01]  /*3a60*/  IMAD R64, R65, R64, UR8 ;  /* 0x0000000841407e24 */ /* 0x000fe2000f8e0240 */
[----:B------:R-:W-:Y:S02]  /*3a70*/  SHF.R.S32.HI R70, RZ, 0x1f, R69 ;  /* 0x0000001fff467819 */ /* 0x000fe40000011445 */
[----:B------:R-:W-:Y:S02]  /*3a80*/  SHF.R.S32.HI R72, RZ, 0x1f, R71 ;  /* 0x0000001fff487819 */ /* 0x000fe40000011447 */
[----:B------:R-:W-:-:S02]  /*3a90*/  LEA R64, R87, R64, 0x3 ;  /* 0x0000004057407211 */ /* 0x000fc400078e18ff */
[----:B------:R-:W-:Y:S02]  /*3aa0*/  LEA.HI R68, R68, R67, RZ, 0x2 ;  /* 0x0000004344447211 */ /* 0x000fe400078f10ff */
[----:B------:R-:W-:Y:S02]  /*3ab0*/  LEA.HI R69, R70, R69, RZ, 0x2 ;  /* 0x0000004546457211 */ /* 0x000fe400078f10ff */
[----:B------:R-:W0:Y:S01]  /*3ac0*/  LDS.64 R64, [R64] ;  /* 0x0000000040407984 */ /* 0x000e220000000a00 */
[----:B------:R-:W-:Y:S02]  /*3ad0*/  LEA.HI R67, R72, R71, RZ, 0x2 ;  /* 0x0000004748437211 */ /* 0x000fe400078f10ff */
[----:B------:R-:W-:Y:S02]  /*3ae0*/  SHF.R.S32.HI R70, RZ, 0x2, R68 ;  /* 0x00000002ff467819 */ /* 0x000fe40000011444 */
[----:B------:R-:W-:Y:S02]  /*3af0*/  MOV R71, 0x28 ;  /* 0x0000002800477802 */ /* 0x000fe40000000f00 */
[----:B------:R-:W-:-:S02]  /*3b00*/  IADD3 R73, R66, 0x10, RZ ;  /* 0x0000001042497810 */ /* 0x000fc40007ffe0ff */
[----:B------:R-:W-:Y:S01]  /*3b10*/  SHF.R.S32.HI R67, RZ, 0x2, R67 ;  /* 0x00000002ff437819 */ /* 0x000fe20000011443 */
[----:B------:R-:W-:Y:S01]  /*3b20*/  IMAD R70, R70, R71, UR8 ;  /* 0x0000000846467e24 */ /* 0x000fe2000f8e0247 */
[----:B------:R-:W-:Y:S02]  /*3b30*/  SHF.R.S32.HI R68, RZ, 0x1f, R73 ;  /* 0x0000001fff447819 */ /* 0x000fe40000011449 */
[----:B------:R-:W-:Y:S02]  /*3b40*/  IADD3 R71, R66, 0x14, RZ ;  /* 0x0000001442477810 */ /* 0x000fe40007ffe0ff */
[----:B------:R-:W-:Y:S02]  /*3b50*/  LEA.HI R68, R68, R73, RZ, 0x2 ;  /* 0x0000004944447211 */ /* 0x000fe400078f10ff */
[----:B------:R-:W-:Y:S02]  /*3b60*/  SHF.R.S32.HI R72, RZ, 0x1f, R71 ;  /* 0x0000001fff487819 */ /* 0x000fe40000011447 */
[----:B------:R-:W-:-:S02]  /*3b70*/  IADD3 R73, R66, 0x18, RZ ;  /* 0x0000001842497810 */ /* 0x000fc40007ffe0ff */
[----:B------:R-:W-:Y:S02]  /*3b80*/  IADD3 R66, R66, 0x1c, RZ ;  /* 0x0000001c42427810 */ /* 0x000fe40007ffe0ff */
[----:B------:R-:W-:Y:S02]  /*3b90*/  MOV R76, 0x28 ;  /* 0x00000028004c7802 */ /* 0x000fe40000000f00 */
[----:B------:R-:W-:Y:S02]  /*3ba0*/  SHF.R.S32.HI R69, RZ, 0x2, R69 ;  /* 0x00000002ff457819 */ /* 0x000fe40000011445 */
[----:B------:R-:W-:Y:S01]  /*3bb0*/  SHF.R.S32.HI R68, RZ, 0x2, R68 ;  /* 0x00000002ff447819 */ /* 0x000fe20000011444 */
[----:B------:R-:W-:Y:S01]  /*3bc0*/  IMAD R76, R67, R76, UR8 ;  /* 0x00000008434c7e24 */ /* 0x000fe2000f8e024c */
[----:B------:R-:W-:Y:S02]  /*3bd0*/  MOV R67, 0x28 ;  /* 0x0000002800437802 */ /* 0x000fe40000000f00 */
[----:B------:R-:W-:-:S02]  /*3be0*/  MOV R92, 0x28 ;  /* 0x00000028005c7802 */ /* 0x000fc40000000f00 */
[----:B------:R-:W-:-:S04]  /*3bf0*/  IADD3 R89, R89, 0x20, RZ ;  /* 0x0000002059597810 */ /* 0x000fc80007ffe0ff */
[----:B------:R-:W-:Y:S01]  /*3c00*/  ISETP.GE.U32.AND P0, PT, R89, 0xa0, PT ;  /* 0x000000a05900780c */ /* 0x000fe20003f06070 */
[----:B0-----:R-:W-:Y:S01]  /*3c10*/  FADD.FTZ R91, R64, R75 ;  /* 0x0000004b405b7221 */ /* 0x001fe20000010000 */
[----:B------:R-:W-:Y:S01]  /*3c20*/  LEA R64, R87, R70, 0x3 ;  /* 0x0000004657407211 */ /* 0x000fe200078e18ff */
[----:B------:R-:W-:Y:S01]  /*3c30*/  FADD.FTZ R90, R65, R74 ;  /* 0x0000004a415a7221 */ /* 0x000fe20000010000 */
[----:B------:R-:W-:Y:S02]  /*3c40*/  LEA.HI R70, R72, R71, RZ, 0x2 ;  /* 0x0000004748467211 */ /* 0x000fe400078f10ff */
[----:B------:R-:W-:Y:S02]  /*3c50*/  SHF.R.S32.HI R72, RZ, 0x1f, R73 ;  /* 0x0000001fff487819 */ /* 0x000fe40000011449 */
[----:B------:R-:W-:Y:S01]  /*3c60*/  MOV R74, 0x28 ;  /* 0x00000028004a7802 */ /* 0x000fe20000000f00 */
[----:B------:R-:W0:Y:S01]  /*3c70*/  LDS.64 R64, [R64] ;  /* 0x0000000040407984 */ /* 0x000e220000000a00 */
[----:B------:R-:W-:-:S02]  /*3c80*/  LEA.HI R71, R72, R73, RZ, 0x2 ;  /* 0x0000004948477211 */ /* 0x000fc400078f10ff */
[----:B------:R-:W-:Y:S01]  /*3c90*/  SHF.R.S32.HI R73, RZ, 0x1f, R66 ;  /* 0x0000001fff497819 */ /* 0x000fe20000011442 */
[----:B------:R-:W-:Y:S01]  /*3ca0*/  IMAD R74, R69, R74, UR8 ;  /* 0x00000008454a7e24 */ /* 0x000fe2000f8e024a */
[----:B------:R-:W-:Y:S02]  /*3cb0*/  SHF.R.S32.HI R70, RZ, 0x2, R70 ;  /* 0x00000002ff467819 */ /* 0x000fe40000011446 */
[----:B------:R-:W-:Y:S02]  /*3cc0*/  LEA.HI R66, R73, R66, RZ, 0x2 ;  /* 0x0000004249427211 */ /* 0x000fe400078f10ff */
[----:B------:R-:W-:Y:S01]  /*3cd0*/  MOV R69, 0x28 ;  /* 0x0000002800457802 */ /* 0x000fe20000000f00 */
[----:B------:R-:W-:Y:S01]  /*3ce0*/  IMAD R70, R70, R67, UR8 ;  /* 0x0000000846467e24 */ /* 0x000fe2000f8e0243 */
[----:B------:R-:W-:Y:S02]  /*3cf0*/  SHF.R.S32.HI R67, RZ, 0x2, R66 ;  /* 0x00000002ff437819 */ /* 0x000fe40000011442 */
[----:B------:R-:W-:Y:S01]  /*3d00*/  LEA R66, R87, R74, 0x3 ;  /* 0x0000004a57427211 */ /* 0x000fe200078e18ff */
[----:B------:R-:W-:Y:S01]  /*3d10*/  IMAD R68, R68, R69, UR8 ;  /* 0x0000000844447e24 */ /* 0x000fe2000f8e0245 */
[----:B------:R-:W-:Y:S01]  /*3d20*/  SHF.R.S32.HI R71, RZ, 0x2, R71 ;  /* 0x00000002ff477819 */ /* 0x000fe20000011447 */
[----:B------:R-:W-:Y:S01]  /*3d30*/  IMAD R74, R67, R92, UR8 ;  /* 0x00000008434a7e24 */ /* 0x000fe2000f8e025c */
[----:B------:R-:W-:-:S02]  /*3d40*/  MOV R72, 0x28 ;  /* 0x0000002800487802 */ /* 0x000fc40000000f00 */
[C---:B------:R-:W-:Y:S01]  /*3d50*/  LEA R69, R87.reuse, R76, 0x3 ;  /* 0x0000004c57457211 */ /* 0x040fe200078e18ff */
[----:B------:R-:W1:Y:S01]  /*3d60*/  LDS.64 R66, [R66] ;  /* 0x0000000042427984 */ /* 0x000e620000000a00 */
[----:B------:R-:W-:Y:S01]  /*3d70*/  LEA R73, R87, R70, 0x3 ;  /* 0x0000004657497211 */ /* 0x000fe200078e18ff */
[----:B------:R-:W-:Y:S01]  /*3d80*/  IMAD R72, R71, R72, UR8 ;  /* 0x0000000847487e24 */ /* 0x000fe2000f8e0248 */
[C---:B------:R-:W-:Y:S02]  /*3d90*/  LEA R71, R87.reuse, R68, 0x3 ;  /* 0x0000004457477211 */ /* 0x040fe400078e18ff */
[----:B------:R-:W2:Y:S01]  /*3da0*/  LDS.64 R68, [R69] ;  /* 0x0000000045447984 */ /* 0x000ea20000000a00 */
[C---:B------:R-:W-:Y:S02]  /*3db0*/  LEA R76, R87.reuse, R74, 0x3 ;  /* 0x0000004a574c7211 */ /* 0x040fe400078e18ff */
[----:B------:R-:W-:Y:S01]  /*3dc0*/  LEA R75, R87, R72, 0x3 ;  /* 0x00000048574b7211 */ /* 0x000fe200078e18ff */
[----:B------:R-:W3:Y:S04]  /*3dd0*/  LDS.64 R70, [R71] ;  /* 0x0000000047467984 */ /* 0x000ee80000000a00 */
[----:B------:R-:W4:Y:S04]  /*3de0*/  LDS.64 R72, [R73] ;  /* 0x0000000049487984 */ /* 0x000f280000000a00 */
[----:B------:R-:W5:Y:S01]  /*3df0*/  LDS.64 R74, [R75] ;  /* 0x000000004b4a7984 */ /* 0x000f620000000a00 */
[----:B0-----:R-:W-:-:S03]  /*3e00*/  FADD.FTZ R91, R91, R64 ;  /* 0x000000405b5b7221 */ /* 0x001fc60000010000 */
[----:B------:R-:W0:Y:S01]  /*3e10*/  LDS.64 R76, [R76] ;  /* 0x000000004c4c7984 */ /* 0x000e220000000a00 */
[----:B------:R-:W-:Y:S01]  /*3e20*/  FADD.FTZ R90, R90, R65 ;  /* 0x000000415a5a7221 */ /* 0x000fe20000010000 */
[----:B-1----:R-:W-:-:S03]  /*3e30*/  FADD.FTZ R91, R91, R66 ;  /* 0x000000425b5b7221 */ /* 0x002fc60000010000 */
[----:B------:R-:W-:Y:S01]  /*3e40*/  FADD.FTZ R90, R90, R67 ;  /* 0x000000435a5a7221 */ /* 0x000fe20000010000 */
[----:B--2---:R-:W-:-:S03]  /*3e50*/  FADD.FTZ R91, R91, R68 ;  /* 0x000000445b5b7221 */ /* 0x004fc60000010000 */
[----:B------:R-:W-:Y:S01]  /*3e60*/  FADD.FTZ R90, R90, R69 ;  /* 0x000000455a5a7221 */ /* 0x000fe20000010000 */
[----:B---3--:R-:W-:-:S03]  /*3e70*/  FADD.FTZ R91, R91, R70 ;  /* 0x000000465b5b7221 */ /* 0x008fc60000010000 */
[----:B------:R-:W-:Y:S01]  /*3e80*/  FADD.FTZ R90, R90, R71 ;  /* 0x000000475a5a7221 */ /* 0x000fe20000010000 */
[----:B----4-:R-:W-:-:S03]  /*3e90*/  FADD.FTZ R91, R91, R72 ;  /* 0x000000485b5b7221 */ /* 0x010fc60000010000 */
[----:B------:R-:W-:Y:S01]  /*3ea0*/  FADD.FTZ R90, R90, R73 ;  /* 0x000000495a5a7221 */ /* 0x000fe20000010000 */
[----:B-----5:R-:W-:-:S03]  /*3eb0*/  FADD.FTZ R91, R91, R74 ;  /* 0x0000004a5b5b7221 */ /* 0x020fc60000010000 */
[----:B------:R-:W-:Y:S01]  /*3ec0*/  FADD.FTZ R90, R90, R75 ;  /* 0x0000004b5a5a7221 */ /* 0x000fe20000010000 */
[----:B0-----:R-:W-:-:S03]  /*3ed0*/  FADD.FTZ R75, R91, R76 ;  /* 0x0000004c5b4b7221 */ /* 0x001fc60000010000 */
[----:B------:R-:W-:Y:S01]  /*3ee0*/  FADD.FTZ R74, R90, R77 ;  /* 0x0000004d5a4a7221 */ /* 0x000fe20000010000 */
[----:B------:R-:W-:Y:S06]  /*3ef0*/  @!P0 BRA `(.L_x_3035) ;  /* 0xfffffff800b48947 */ /* 0x000fec000383ffff */
.L_x_3034:
[----:B------:R-:W-:Y:S05]  /*3f00*/  BSYNC B0 ;  /* 0x0000000000007941 */ /* 0x000fea0003800000 */
.L_x_3033:
[----:B------:R-:W1:Y:S01]  /*3f10*/  SHFL.BFLY PT, R64, R75, 0x2, 0x1f ;  /* 0x0c401f004b407f89 */ /* 0x000e6200000e0000 */
[----:B------:R-:W-:Y:S01]  /*3f20*/  LOP3.LUT P0, RZ, R0, 0xfffffffb, RZ, 0xc0, !PT ;  /* 0xfffffffb00ff7812 */ /* 0x000fe2000780c0ff */
[----:B------:R-:W-:Y:S02]  /*3f30*/  BSSY B0, `(.L_x_3036) ;  /* 0x0000015000007945 */ /* 0x000fe40003800000 */
[----:B------:R-:W2:Y:S01]  /*3f40*/  SHFL.BFLY PT, R65, R74, 0x2, 0x1f ;  /* 0x0c401f004a417f89 */ /* 0x000ea200000e0000 */
[----:B-1----:R-:W-:Y:S01]  /*3f50*/  FADD.FTZ R66, R64, R75 ;  /* 0x0000004b40427221 */ /* 0x002fe20000010000 */
[----:B--2---:R-:W-:-:S04]  /*3f60*/  FADD.FTZ R67, R65, R74 ;  /* 0x0000004a41437221 */ /* 0x004fc80000010000 */
[----:B------:R-:W1:Y:S04]  /*3f70*/  SHFL.BFLY PT, R65, R66, 0x1, 0x1f ;  /* 0x0c201f0042417f89 */ /* 0x000e6800000e0000 */
[----:B------:R-:W2:Y:S01]  /*3f80*/  SHFL.BFLY PT, R68, R67, 0x1, 0x1f ;  /* 0x0c201f0043447f89 */ /* 0x000ea200000e0000 */
[----:B-1----:R-:W-:Y:S01]  /*3f90*/  FADD.FTZ R64, R66, R65 ;  /* 0x0000004142407221 */ /* 0x002fe20000010000 */
[----:B--2---:R-:W-:Y:S01]  /*3fa0*/  FADD.FTZ R65, R67, R68 ;  /* 0x0000004443417221 */ /* 0x004fe20000010000 */
[----:B------:R-:W-:Y:S06]  /*3fb0*/  @P0 BRA `(.L_x_3037) ;  /* 0x0000000000300947 */ /* 0x000fec0003800000 */
[----:B------:R-:W1:Y:S01]  /*3fc0*/  LDC.64 R66, c[0x0][0x260] ;  /* 0x00009800ff427b82 */ /* 0x000e620000000a00 */
        /* <DEDUP_REMOVED lines=9> */
[----:B-1----:R-:W-:-:S05]  /*4060*/  IMAD.WIDE.U32 R66, R69, 0x4, R66 ;  /* 0x0000000445427825 */ /* 0x002fca00078e0042 */
[----:B------:R1:W-:Y:S02]  /*4070*/  STG.E.64 desc[UR12][R66.64], R64 ;  /* 0x0000004042007986 */ /* 0x0003e4000c101b0c */
.L_x_3037:
[----:B------:R-:W-:Y:S05]  /*4080*/  BSYNC B0 ;  /* 0x0000000000007941 */ /* 0x000fea0003800000 */
.L_x_3036:
        /* <DEDUP_REMOVED lines=9> */
[----:B-1----:R-:W1:Y:S01]  /*4120*/  LDC.64 R64, c[0x0][0x268] ;  /* 0x00009a00ff407b82 */ /* 0x002e620000000a00 */
[----:B------:R-:W-:Y:S02]  /*4130*/  MOV R69, UR6 ;  /* 0x0000000600457c02 */ /* 0x000fe40008000f00 */
[----:B------:R-:W-:Y:S02]  /*4140*/  ISETP.NE.AND P0, PT, RZ, UR16, PT ;  /* 0x00000010ff007c0c */ /* 0x000fe4000bf05270 */
[----:B------:R-:W-:-:S04]  /*4150*/  MOV R67, 0x7ffffff9 ;  /* 0x7ffffff900437802 */ /* 0x000fc80000000f00 */
[----:B------:R-:W-:Y:S01]  /*4160*/  SEL R67, R67, 0x1, !P0 ;  /* 0x0000000143437807 */ /* 0x000fe20004000000 */
[----:B-1----:R-:W-:Y:S01]  /*4170*/  IMAD.WIDE.U32 R64, R69, 0x4, R64 ;  /* 0x0000000445407825 */ /* 0x002fe200078e0040 */
[----:B------:R-:W-:Y:S06]  /*4180*/  MEMBAR.ALL.GPU ;  /* 0x0000000000007992 */ /* 0x000fec000000a000 */
[----:B------:R-:W-:-:S00]  /*4190*/  ERRBAR ;  /* 0x00000000000079ab */ /* 0x000fc00000000000 */
[----:B------:R-:W-:Y:S06]  /*41a0*/  CGAERRBAR ;  /* 0x00000000000075ab */ /* 0x000fec0000000000 */
[----:B------:R1:W5:Y:S02]  /*41b0*/  ATOM.E.ADD.STRONG.GPU PT, R67, desc[UR12][R64.64], R67 ;  /* 0x000000434043798a */ /* 0x00036400081ee1cc */
.L_x_3040:
[----:B------:R-:W2:Y:S04]  /*41c0*/  LD.E.STRONG.GPU R66, desc[UR12][R64.64] ;  /* 0x0000000c40427980 */ /* 0x000ea8000c10f900 */
[----:B--2---:R-:W-:Y:S01]  /*41d0*/  CCTL.IVALL ;  /* 0x00000000ff00798f */ /* 0x004fe20002000000 */
[----:B------:R-:W-:Y:S05]  /*41e0*/  YIELD ;  /* 0x0000000000007946 */ /* 0x000fea0003800000 */
[----:B-----5:R-:W-:-:S04]  /*41f0*/  LOP3.LUT R66, R66, R67, RZ, 0x3c, !PT ;  /* 0x0000004342427212 */ /* 0x020fc800078e3cff */
[----:B------:R-:W-:-:S13]  /*4200*/  ISETP.GT.AND P0, PT, R66, -0x1, PT ;  /* 0xffffffff4200780c */ /* 0x000fda0003f04270 */
[----:B------:R-:W-:Y:S05]  /*4210*/  @P0 BRA `(.L_x_3040) ;  /* 0xfffffffc00e80947 */ /* 0x000fea000383ffff */
.L_x_3039:
[----:B------:R-:W-:Y:S05]  /*4220*/  WARPSYNC.ALL ;  /* 0x0000000000007948 */ /* 0x000fea0003800000 */
[----:B------:R-:W-:Y:S06]  /*4230*/  BAR.SYNC.DEFER_BLOCKING 0x0 ;  /* 0x0000000000007b1d */ /* 0x000fec0000010000 */
[----:B------:R-:W-:Y:S05]  /*4240*/  BRA `(.L_x_3041) ;  /* 0x0000000000647947 */ /* 0x000fea0003800000 */
.L_x_3038:
[----:B------:R-:W-:Y:S01]  /*4250*/  BAR.SYNC.DEFER_BLOCKING 0x0 ;  /* 0x0000000000007b1d */ /* 0x000fe20000010000 */
[----:B------:R-:W-:-:S13]  /*4260*/  ISETP.NE.AND P0, PT, R0, RZ, PT ;  /* 0x000000ff0000720c */ /* 0x000fda0003f05270 */
[----:B------:R-:W-:Y:S05]  /*4270*/  @P0 BRA `(.L_x_3042) ;  /* 0x0000000000500947 */ /* 0x000fea0003800000 */
[----:B-1----:R-:W1:Y:S01]  /*4280*/  LDC.64 R64, c[0x0][0x268] ;  /* 0x00009a00ff407b82 */ /* 0x002e620000000a00 */
        /* <DEDUP_REMOVED lines=8> */
[----:B-1----:R-:W-:Y:S01]  /*4310*/  IMAD.WIDE.U32 R64, R69, 0x4, R64 ;  /* 0x0000000445407825 */ /* 0x002fe200078e0040 */
[----:B------:R-:W-:Y:S06]  /*4320*/  MEMBAR.ALL.GPU ;  /* 0x0000000000007992 */ /* 0x000fec000000a000 */
[----:B------:R-:W-:-:S00]  /*4330*/  ERRBAR ;  /* 0x00000000000079ab */ /* 0x000fc00000000000 */
[----:B------:R-:W-:Y:S06]  /*4340*/  CGAERRBAR ;  /* 0x00000000000075ab */ /* 0x000fec0000000000 */
[----:B------:R1:W5:Y:S02]  /*4350*/  ATOM.E.ADD.STRONG.GPU PT, R67, desc[UR12][R64.64], R67 ;  /* 0x000000434043798a */ /* 0x00036400081ee1cc */
.L_x_3043:
[----:B------:R-:W2:Y:S04]  /*4360*/  LD.E.STRONG.GPU R66, desc[UR12][R64.64] ;  /* 0x0000000c40427980 */ /* 0x000ea8000c10f900 */
[----:B--2---:R-:W-:Y:S01]  /*4370*/  CCTL.IVALL ;  /* 0x00000000ff00798f */ /* 0x004fe20002000000 */
[----:B------:R-:W-:Y:S05]  /*4380*/  YIELD ;  /* 0x0000000000007946 */ /* 0x000fea0003800000 */
[----:B-----5:R-:W-:-:S04]  /*4390*/  LOP3.LUT R66, R66, R67, RZ, 0x3c, !PT ;  /* 0x0000004342427212 */ /* 0x020fc800078e3cff */
[----:B------:R-:W-:-:S13]  /*43a0*/  ISETP.GT.AND P0, PT, R66, -0x1, PT ;  /* 0xffffffff4200780c */ /* 0x000fda0003f04270 */
[----:B------:R-:W-:Y:S05]  /*43b0*/  @P0 BRA `(.L_x_3043) ;  /* 0xfffffffc00e80947 */ /* 0x000fea000383ffff */
.L_x_3042:
[----:B------:R-:W-:Y:S05]  /*43c0*/  WARPSYNC.ALL ;  /* 0x0000000000007948 */ /* 0x000fea0003800000 */
[----:B------:R-:W-:Y:S06]  /*43d0*/  BAR.SYNC.DEFER_BLOCKING 0x0 ;  /* 0x0000000000007b1d */ /* 0x000fec0000010000 */
.L_x_3041:
[----:B------:R-:W-:Y:S02]  /*43e0*/  ISETP.GT.U32.AND P0, PT, R0, 0xf, PT ;  /* 0x0000000f0000780c */ /* 0x000fe40003f04070 */
[----:B-1----:R-:W-:Y:S01]  /*43f0*/  MOV R67, UR4 ;  /* 0x0000000400437c02 */ /* 0x002fe20008000f00 */
[----:B0-----:R-:W-:Y:S01]  /*4400*/  HADD2.F32 R73, -RZ, R30.H1_H1 ;  /* 0x3000001eff497230 */ /* 0x001fe20000004100 */
[----:B------:R-:W0:Y:S01]  /*4410*/  S2UR UR14, SR_CgaCtaId ;  /* 0x00000000000e79c3 */ /* 0x000e220000008800 */
[----:B------:R-:W-:Y:S01]  /*4420*/  HADD2.F32 R77, -RZ, R31.H1_H1 ;  /* 0x3000001fff4d7230 */ /* 0x000fe20000004100 */
[----:B------:R-:W-:Y:S01]  /*4430*/  UMOV UR5, 0x400 ;  /* 0x0000040000057882 */ /* 0x000fe20000000000 */
[----:B------:R-:W-:Y:S01]  /*4440*/  HADD2.F32 R91, -RZ, R24.H0_H0 ;  /* 0x20000018ff5b7230 */ /* 0x000fe20000004100 */
[----:B------:R-:W-:Y:S01]  /*4450*/  USHF.L.U32 UR11, UR11, 0x1, URZ ;  /* 0x000000010b0b7899 */ /* 0x000fe2000800063f */
[----:B------:R-:W-:-:S04]  /*4460*/  ULDC.64 UR18, c[0x0][0x210] ;  /* 0x0000840000127ab9 */ /* 0x000fc80000000a00 */
[----:B------:R-:W1:Y:S01]  /*4470*/  @!P0 LDC R66, c[0x0][0x10] ;  /* 0x00000400ff428b82 */ /* 0x000e620000000800 */
[----:B------:R-:W-:-:S07]  /*4480*/  @!P0 LOP3.LUT R69, R0, 0x7, RZ, 0xc0, !PT ;  /* 0x0000000700458812 */ /* 0x000fce00078ec0ff */
[----:B------:R-:W2:Y:S01]  /*4490*/  @!P0 LDC.64 R64, c[0x0][0x260] ;  /* 0x00009800ff408b82 */ /* 0x000ea20000000a00 */
[----:B-1----:R-:W-:Y:S01]  /*44a0*/  @!P0 IMAD R66, R66, R67, UR6 ;  /* 0x0000000642428e24 */ /* 0x002fe2000f8e0243 */
[----:B------:R-:W-:-:S04]  /*44b0*/  @!P0 LOP3.LUT R67, R0, 0x7ffffff8, RZ, 0xc0, !PT ;  /* 0x7ffffff800438812 */ /* 0x000fc800078ec0ff */
[----:B------:R-:W-:-:S04]  /*44c0*/  @!P0 LEA R66, R66, R67, 0x4 ;  /* 0x0000004342428211 */ /* 0x000fc800078e20ff */
[----:B------:R-:W-:-:S04]  /*44d0*/  @!P0 IADD3 R66, R66, R69, RZ ;  /* 0x0000004542428210 */ /* 0x000fc80007ffe0ff */
[----:B------:R-:W-:-:S05]  /*44e0*/  @!P0 SHF.L.U32 R67, R66, 0x1, RZ ;  /* 0x0000000142438819 */ /* 0x000fca00000006ff */
[----:B--2---:R-:W-:-:S06]  /*44f0*/  @!P0 IMAD.WIDE.U32 R64, R67, 0x4, R64 ;  /* 0x0000000443408825 */ /* 0x004fcc00078e0040 */
[----:B------:R-:W2:Y:S01]  /*4500*/  @!P0 LDG.E.64 R64, desc[UR12][R64.64] ;  /* 0x0000000c40408981 */ /* 0x000ea2000c1e1b00 */
[----:B------:R-:W-:Y:S01]  /*4510*/  CS2R R66, SRZ ;  /* 0x0000000000427805 */ /* 0x000fe2000001ff00 */
[----:B------:R-:W-:Y:S01]  /*4520*/  UIADD3 UR5, UR5, 0x3480, URZ ;  /* 0x0000348005057890 */ /* 0x000fe2000fffe03f */
[----:B------:R-:W-:Y:S01]  /*4530*/  FADD.FTZ R88, -R62, R77 ;  /* 0x0000004d3e587221 */ /* 0x000fe20000010100 */
[----:B------:R-:W-:Y:S02]  /*4540*/  ULOP3.LUT UR11, UR11, 0xe, URZ, 0xc0, !UPT ;  /* 0x0000000e0b0b7892 */ /* 0x000fe4000f8ec03f */
[----:B0-----:R-:W-:Y:S02]  /*4550*/  ULEA UR5, UR14, UR5, 0x18 ;  /* 0x000000050e057291 */ /* 0x001fe4000f8ec03f */
[----:B------:R-:W-:Y:S02]  /*4560*/  UISETP.GE.U32.AND UP0, UPT, UR9, UR15, UPT ;  /* 0x0000000f0900728c */ /* 0x000fe4000bf06070 */
[----:B------:R-:W-:-:S02]  /*4570*/  ULOP3.LUT UR4, UR4, 0x1, URZ, 0x3c, !UPT ;  /* 0x0000000104047892 */ /* 0x000fc4000f8e3c3f */
[----:B------:R-:W-:Y:S01]  /*4580*/  UISETP.GE.AND.EX UP0, UPT, UR10, UR7, UPT, UP0 ;  /* 0x000000070a00728c */ /* 0x000fe2000bf06300 */
        /* <DEDUP_REMOVED lines=8> */
[----:B------:R-:W0:Y:S01]  /*4610*/  SHFL.BFLY PT, R70, R69, 0x2, 0x1f ;  /* 0x0c401f0045467f89 */ /* 0x000e2200000e0000 */
[----:B------:R-:W-:-:S03]  /*4620*/  HADD2.F32 R67, -RZ, R28.H1_H1 ;  /* 0x3000001cff437230 */ /* 0x000fc60000004100 */
[----:B------:R-:W1:Y:S01]  /*4630*/  SHFL.BFLY PT, R71, R68, 0x2, 0x1f ;  /* 0x0c401f0044477f89 */ /* 0x000e6200000e0000 */
[----:B0-----:R-:W-:Y:S01]  /*4640*/  FADD.FTZ R70, R69, R70 ;  /* 0x0000004645467221 */ /* 0x001fe20000010000 */
[----:B------:R-:W-:Y:S02]  /*4650*/  HADD2.F32 R69, -RZ, R31.H0_H0 ;  /* 0x2000001fff457230 */ /* 0x000fe40000004100 */
[----:B-1----:R-:W-:Y:S02]  /*4660*/  FADD.FTZ R71, R68, R71 ;  /* 0x0000004744477221 */ /* 0x002fe40000010000 */
[----:B------:R-:W0:Y:S01]  /*4670*/  SHFL.BFLY PT, R65, R70, 0x1, 0x1f ;  /* 0x0c201f0046417f89 */ /* 0x000e2200000e0000 */
[----:B------:R-:W-:-:S03]  /*4680*/  HADD2.F32 R68, -RZ, R27.H0_H0 ;  /* 0x2000001bff447230 */ /* 0x000fc60000004100 */
[----:B------:R-:W1:Y:S01]  /*4690*/  SHFL.BFLY PT, R64, R71, 0x1, 0x1f ;  /* 0x0c201f0047407f89 */ /* 0x000e6200000e0000 */
[----:B0-----:R-:W-:Y:S01]  /*46a0*/  FADD.FTZ R66, R70, R65 ;  /* 0x0000004146427221 */ /* 0x001fe20000010000 */
[----:B------:R-:W-:Y:S02]  /*46b0*/  HADD2.F32 R65, -RZ, R30.H0_H0 ;  /* 0x2000001eff417230 */ /* 0x000fe40000004100 */
[C---:B------:R-:W-:Y:S01]  /*46c0*/  FADD.FTZ R70, -R62.reuse, R69 ;  /* 0x000000453e467221 */ /* 0x040fe20000010100 */
[----:B-1----:R-:W-:Y:S01]  /*46d0*/  FADD.FTZ R72, R71, R64 ;  /* 0x0000004047487221 */ /* 0x002fe20000010000 */
[----:B------:R-:W-:Y:S02]  /*46e0*/  HADD2.F32 R64, -RZ, R26.H0_H0 ;  /* 0x2000001aff407230 */ /* 0x000fe40000004100 */
[----:B------:R-:W-:Y:S01]  /*46f0*/  FADD.FTZ R30, -R62, R65 ;  /* 0x000000413e1e7221 */ /* 0x000fe20000010100 */
[----:B------:R-:W-:Y:S02]  /*4700*/  HADD2.F32 R65, -RZ, R28.H0_H0 ;  /* 0x2000001cff417230 */ /* 0x000fe40000004100 */
[----:B------:R-:W-:Y:S01]  /*4710*/  @!P0 FMUL.FTZ R31, R72, 2.4414062863797880709e-05 ;  /* 0x37cccccd481f8820 */ /* 0x000fe20000410000 */
[----:B------:R-:W-:-:S02]  /*4720*/  HADD2.F32 R26, -RZ, R26.H1_H1 ;  /* 0x3000001aff1a7230 */ /* 0x000fc40000004100 */
[C---:B------:R-:W-:Y:S01]  /*4730*/  FMUL.FTZ R28, R63.reuse, R30 ;  /* 0x0000001e3f1c7220 */ /* 0x040fe20000410000 */
[----:B------:R-:W-:Y:S01]  /*4740*/  FADD.FTZ R30, -R62, R73 ;  /* 0x000000493e1e7221 */ /* 0x000fe20000010100 */
[--C-:B------:R-:W-:Y:S02]  /*4750*/  HADD2.F32 R71, -RZ, R29.reuse.H0_H0 ;  /* 0x2000001dff477230 */ /* 0x100fe40000004100 */
[----:B------:R-:W-:Y:S01]  /*4760*/  FFMA.FTZ R75, R28, R65, R64 ;  /* 0x000000411c4b7223 */ /* 0x000fe20000010040 */
[C---:B------:R-:W-:Y:S01]  /*4770*/  FMUL.FTZ R69, R63.reuse, R30 ;  /* 0x0000001e3f457220 */ /* 0x040fe20000410000 */
[----:B------:R-:W-:Y:S01]  /*4780*/  @!P0 FMUL.FTZ R30, R66, 2.4414062863797880709e-05 ;  /* 0x37cccccd421e8820 */ /* 0x000fe20000410000 */
[----:B------:R-:W-:Y:S01]  /*4790*/  FMUL.FTZ R66, R63, R70 ;  /* 0x000000463f427220 */ /* 0x000fe20000410000 */
[----:B------:R-:W-:Y:S01]  /*47a0*/  FMUL.FTZ R74, R75, -1.4426950216293334961 ;  /* 0xbfb8aa3b4b4a7820 */ /* 0x000fe20000410000 */
[----:B------:R-:W-:Y:S01]  /*47b0*/  FFMA.FTZ R73, R69, R67, R26 ;  /* 0x0000004345497223 */ /* 0x000fe2000001001a */
[----:B------:R-:W-:-:S02]  /*47c0*/  HADD2.F32 R29, -RZ, R29.H1_H1 ;  /* 0x3000001dff1d7230 */ /* 0x000fc40000004100 */
[----:B------:R-:W-:Y:S01]  /*47d0*/  FFMA.FTZ R72, R66, R71, R68 ;  /* 0x0000004742487223 */ /* 0x000fe20000010044 */
[----:B------:R-:W-:Y:S02]  /*47e0*/  HADD2.F32 R70, -RZ, R27.H1_H1 ;  /* 0x3000001bff467230 */ /* 0x000fe40000004100 */
[----:B------:R-:W-:Y:S01]  /*47f0*/  FMUL.FTZ R76, R73, -1.4426950216293334961 ;  /* 0xbfb8aa3b494c7820 */ /* 0x000fe20000410000 */
[----:B------:R-:W0:Y:S01]  /*4800*/  MUFU.EX2 R74, R74 ;  /* 0x0000004a004a7308 */ /* 0x000e220000000800 */
[----:B------:R-:W-:Y:S01]  /*4810*/  FMUL.FTZ R27, R63, R88 ;  /* 0x000000583f1b7220 */ /* 0x000fe20000410000 */
[----:B------:R1:W-:Y:S01]  /*4820*/  @!P0 STS.64 [R87+UR5], R30 ;  /* 0x0000001e57008988 */ /* 0x0003e20008000a05 */
[----:B------:R-:W-:Y:S02]  /*4830*/  FMUL.FTZ R89, R72, -1.4426950216293334961 ;  /* 0xbfb8aa3b48597820 */ /* 0x000fe40000410000 */
[----:B------:R-:W-:-:S03]  /*4840*/  FFMA.FTZ R77, R27, R29, R70 ;  /* 0x0000001d1b4d7223 */ /* 0x000fc60000010046 */
[----:B------:R-:W2:Y:S01]  /*4850*/  MUFU.EX2 R76, R76 ;  /* 0x0000004c004c7308 */ /* 0x000ea20000000800 */
[----:B-1----:R-:W-:Y:S01]  /*4860*/  FMUL.FTZ R87, R77, -1.4426950216293334961 ;  /* 0xbfb8aa3b4d577820 */ /* 0x002fe20000410000 */
[----:B------:R-:W-:-:S06]  /*4870*/  FADD.FTZ R30, -R62, R91 ;  /* 0x0000005b3e1e7221 */ /* 0x000fcc0000010100 */
[----:B------:R-:W1:Y:S01]  /*4880*/  MUFU.EX2 R89, R89 ;  /* 0x0000005900597308 */ /* 0x000e620000000800 */
[----:B0-----:R-:W-:Y:S01]  /*4890*/  FADD.FTZ R90, R74, 1 ;  /* 0x3f8000004a5a7421 */ /* 0x001fe20000010000 */
[----:B------:R-:W-:-:S04]  /*48a0*/  FMUL.FTZ R30, R63, R30 ;  /* 0x0000001e3f1e7220 */ /* 0x000fc80000410000 */
[----:B------:R-:W-:Y:S02]  /*48b0*/  FFMA.FTZ R74, R65, R30, R64 ;  /* 0x0000001e414a7223 */ /* 0x000fe40000010040 */
[----:B------:R-:W0:Y:S01]  /*48c0*/  MUFU.RCP R90, R90 ;  /* 0x0000005a005a7308 */ /* 0x000e220000001000 */
[----:B--2---:R-:W-:Y:S01]  /*48d0*/  FADD.FTZ R88, R76, 1 ;  /* 0x3f8000004c587421 */ /* 0x004fe20000010000 */
[----:B------:R-:W-:-:S06]  /*48e0*/  FMUL.FTZ R31, R74, -1.4426950216293334961 ;  /* 0xbfb8aa3b4a1f7820 */ /* 0x000fcc0000410000 */
[----:B------:R-:W2:Y:S01]  /*48f0*/  MUFU.EX2 R87, R87 ;  /* 0x0000005700577308 */ /* 0x000ea20000000800 */
[----:B-1----:R-:W-:-:S07]  /*4900*/  FADD.FTZ R89, R89, 1 ;  /* 0x3f80000059597421 */ /* 0x002fce0000010000 */
[----:B------:R-:W1:Y:S01]  /*4910*/  MUFU.RCP R88, R88 ;  /* 0x0000005800587308 */ /* 0x000e620000001000 */
[----:B0-----:R-:W-:-:S04]  /*4920*/  FADD.FTZ R76, -R90, 1 ;  /* 0x3f8000005a4c7421 */ /* 0x001fc80000010100 */
[----:B------:R-:W-:-:S03]  /*4930*/  FFMA.FTZ R75, R75, R76, 1 ;  /* 0x3f8000004b4b7423 */ /* 0x000fc6000001004c */
[----:B------:R-:W0:Y:S01]  /*4940*/  MUFU.EX2 R31, R31 ;  /* 0x0000001f001f7308 */ /* 0x000e220000000800 */
[----:B--2---:R-:W-:Y:S01]  /*4950*/  FADD.FTZ R91, R87, 1 ;  /* 0x3f800000575b7421 */ /* 0x004fe20000010000 */
[----:B------:R-:W-:-:S06]  /*4960*/  FMUL.FTZ R76, R90, R75 ;  /* 0x0000004b5a4c7220 */ /* 0x000fcc0000410000 */
[----:B------:R-:W2:Y:S01]  /*4970*/  MUFU.RCP R75, R91 ;  /* 0x0000005b004b7308 */ /* 0x000ea20000001000 */
[----:B-1----:R-:W-:-:S04]  /*4980*/  FADD.FTZ R90, -R88, 1 ;  /* 0x3f800000585a7421 */ /* 0x002fc80000010100 */
[----:B------:R-:W-:-:S03]  /*4990*/  FFMA.FTZ R73, R73, R90, 1 ;  /* 0x3f80000049497423 */ /* 0x000fc6000001005a */
[----:B------:R-:W1:Y:S01]  /*49a0*/  MUFU.RCP R89, R89 ;  /* 0x0000005900597308 */ /* 0x000e620000001000 */
[----:B0-----:R-:W-:Y:S01]  /*49b0*/  FADD.FTZ R90, R31, 1 ;  /* 0x3f8000001f5a7421 */ /* 0x001fe20000010000 */
[----:B------:R-:W-:-:S06]  /*49c0*/  FMUL.FTZ R31, R88, R73 ;  /* 0x00000049581f7220 */ /* 0x000fcc0000410000 */
[----:B------:R-:W0:Y:S01]  /*49d0*/  MUFU.RCP R73, R90 ;  /* 0x0000005a00497308 */ /* 0x000e220000001000 */
[----:B--2---:R-:W-:-:S04]  /*49e0*/  FADD.FTZ R88, -R75, 1 ;  /* 0x3f8000004b587421 */ /* 0x004fc80000010100 */
[----:B------:R-:W-:Y:S01]  /*49f0*/  FFMA.FTZ R88, R77, R88, 1 ;  /* 0x3f8000004d587423 */ /* 0x000fe20000010058 */
[----:B------:R-:W-:Y:S02]  /*4a00*/  HADD2.F32 R77, -RZ, R24.H1_H1 ;  /* 0x30000018ff4d7230 */ /* 0x000fe40000004100 */
[----:B-1----:R-:W-:Y:S01]  /*4a10*/  FADD.FTZ R87, -R89, 1 ;  /* 0x3f80000059577421 */ /* 0x002fe20000010100 */
[----:B------:R-:W-:-:S03]  /*4a20*/  FMUL.FTZ R88, R75, R88 ;  /* 0x000000584b587220 */ /* 0x000fc60000410000 */
[----:B------:R-:W-:-:S04]  /*4a30*/  FFMA.FTZ R72, R72, R87, 1 ;  /* 0x3f80000048487423 */ /* 0x000fc80000010057 */
[----:B------:R-:W-:Y:S01]  /*4a40*/  FMUL.FTZ R89, R89, R72 ;  /* 0x0000004859597220 */ /* 0x000fe20000410000 */
[----:B------:R-:W-:Y:S01]  /*4a50*/  FADD.FTZ R72, -R62, R77 ;  /* 0x0000004d3e487221 */ /* 0x000fe20000010100 */
[----:B0-----:R-:W-:Y:S01]  /*4a60*/  FADD.FTZ R75, -R73, 1 ;  /* 0x3f800000494b7421 */ /* 0x001fe20000010100 */
[--C-:B------:R-:W-:Y:S02]  /*4a70*/  HADD2.F32 R77, -RZ, R25.reuse.H0_H0 ;  /* 0x20000019ff4d7230 */ /* 0x100fe40000004100 */
[----:B------:R-:W-:Y:S01]  /*4a80*/  FMUL.FTZ R72, R63, R72 ;  /* 0x000000483f487220 */ /* 0x000fe20000410000 */
[----:B------:R-:W-:Y:S01]  /*4a90*/  FFMA.FTZ R74, R74, R75, 1 ;  /* 0x3f8000004a4a7423 */ /* 0x000fe2000001004b */
[----:B------:R-:W-:Y:S02]  /*4aa0*/  HADD2.F32 R25, -RZ, R25.H1_H1 ;  /* 0x30000019ff197230 */ /* 0x000fe40000004100 */
[----:B------:R-:W-:Y:S01]  /*4ab0*/  FADD.FTZ R24, -R62, R77 ;  /* 0x0000004d3e187221 */ /* 0x000fe20000010100 */
[----:B------:R-:W-:Y:S01]  /*4ac0*/  FFMA.FTZ R75, R67, R72, R26 ;  /* 0x00000048434b7223 */ /* 0x000fe2000001001a */
[----:B------:R-:W-:-:S02]  /*4ad0*/  FMUL.FTZ R77, R73, R74 ;  /* 0x0000004a494d7220 */ /* 0x000fc40000410000 */
[----:B------:R-:W-:Y:S01]  /*4ae0*/  FMUL.FTZ R24, R63, R24 ;  /* 0x000000183f187220 */ /* 0x000fe20000410000 */
[----:B------:R-:W-:-:S03]  /*4af0*/  FMUL.FTZ R92, R75, -1.4426950216293334961 ;  /* 0xbfb8aa3b4b5c7820 */ /* 0x000fc60000410000 */
[----:B------:R-:W-:-:S03]  /*4b00*/  FFMA.FTZ R90, R71, R24, R68 ;  /* 0x00000018475a7223 */ /* 0x000fc60000010044 */
[----:B------:R-:W0:Y:S01]  /*4b10*/  MUFU.EX2 R92, R92 ;  /* 0x0000005c005c7308 */ /* 0x000e220000000800 */
[----:B------:R-:W-:-:S07]  /*4b20*/  FMUL.FTZ R93, R90, -1.4426950216293334961 ;  /* 0xbfb8aa3b5a5d7820 */ /* 0x000fce0000410000 */
[----:B------:R-:W1:Y:S01]  /*4b30*/  MUFU.EX2 R93, R93 ;  /* 0x0000005d005d7308 */ /* 0x000e620000000800 */
[----:B0-----:R-:W-:Y:S01]  /*4b40*/  FADD.FTZ R91, R92, 1 ;  /* 0x3f8000005c5b7421 */ /* 0x001fe20000010000 */
[----:B------:R-:W-:-:S06]  /*4b50*/  FADD.FTZ R92, -R62, R25 ;  /* 0x000000193e5c7221 */ /* 0x000fcc0000010100 */
[----:B------:R-:W0:Y:S01]  /*4b60*/  MUFU.RCP R91, R91 ;  /* 0x0000005b005b7308 */ /* 0x000e220000001000 */
[----:B-1----:R-:W-:-:S07]  /*4b70*/  FADD.FTZ R87, R93, 1 ;  /* 0x3f8000005d577421 */ /* 0x002fce0000010000 */
[----:B------:R-:W1:Y:S01]  /*4b80*/  MUFU.RCP R87, R87 ;  /* 0x0000005700577308 */ /* 0x000e620000001000 */
[----:B0-----:R-:W-:-:S04]  /*4b90*/  FADD.FTZ R74, -R91, 1 ;  /* 0x3f8000005b4a7421 */ /* 0x001fc80000010100 */
[----:B------:R-:W-:-:S04]  /*4ba0*/  FFMA.FTZ R74, R75, R74, 1 ;  /* 0x3f8000004b4a7423 */ /* 0x000fc8000001004a */
[----:B------:R-:W-:Y:S01]  /*4bb0*/  FMUL.FTZ R75, R91, R74 ;  /* 0x0000004a5b4b7220 */ /* 0x000fe20000410000 */
[----:B------:R-:W-:Y:S01]  /*4bc0*/  FMUL.FTZ R74, R63, R92 ;  /* 0x0000005c3f4a7220 */ /* 0x000fe20000410000 */
[----:B-1----:R-:W-:-:S03]  /*4bd0*/  FADD.FTZ R25, -R87, 1 ;  /* 0x3f80000057197421 */ /* 0x002fc60000010100 */
[----:B------:R-:W-:Y:S01]  /*4be0*/  FFMA.FTZ R91, R29, R74, R70 ;  /* 0x0000004a1d5b7223 */ /* 0x000fe20000010046 */
[----:B------:R-:W-:Y:S01]  /*4bf0*/  FFMA.FTZ R92, R90, R25, 1 ;  /* 0x3f8000005a5c7423 */ /* 0x000fe20000010019 */
[--C-:B------:R-:W-:Y:S02]  /*4c00*/  HADD2.F32 R25, -RZ, R22.reuse.H0_H0 ;  /* 0x20000016ff197230 */ /* 0x100fe40000004100 */
[----:B------:R-:W-:Y:S01]  /*4c10*/  FMUL.FTZ R93, R91, -1.4426950216293334961 ;  /* 0xbfb8aa3b5b5d7820 */ /* 0x000fe20000410000 */
[----:B------:R-:W-:Y:S01]  /*4c20*/  FMUL.FTZ R73, R87, R92 ;  /* 0x0000005c57497220 */ /* 0x000fe20000410000 */
[----:B------:R-:W-:Y:S02]  /*4c30*/  HADD2.F32 R22, -RZ, R22.H1_H1 ;  /* 0x30000016ff167230 */ /* 0x000fe40000004100 */
[----:B------:R-:W-:Y:S02]  /*4c40*/  FMUL.FTZ R25, R25, R76 ;  /* 0x0000004c19197220 */ /* 0x000fe40000410000 */
[----:B------:R-:W0:Y:S01]  /*4c50*/  MUFU.EX2 R93, R93 ;  /* 0x0000005d005d7308 */ /* 0x000e220000000800 */
[----:B------:R-:W-:Y:S01]  /*4c60*/  FMUL.FTZ R31, R22, R31 ;  /* 0x0000001f161f7220 */ /* 0x000fe20000410000 */
[----:B------:R-:W-:-:S02]  /*4c70*/  HADD2.F32 R22, -RZ, R23.H0_H0 ;  /* 0x20000017ff167230 */ /* 0x000fc40000004100 */
[----:B------:R-:W-:-:S03]  /*4c80*/  HADD2.F32 R23, -RZ, R23.H1_H1 ;  /* 0x30000017ff177230 */ /* 0x000fc60000004100 */
[----:B------:R-:W-:Y:S02]  /*4c90*/  FMUL.FTZ R22, R22, R89 ;  /* 0x0000005916167220 */ /* 0x000fe40000410000 */
[----:B------:R-:W-:Y:S01]  /*4ca0*/  FMUL.FTZ R23, R23, R88 ;  /* 0x0000005817177220 */ /* 0x000fe20000410000 */
[----:B0-----:R-:W-:Y:S01]  /*4cb0*/  FADD.FTZ R90, R93, 1 ;  /* 0x3f8000005d5a7421 */ /* 0x001fe20000010000 */
[----:B------:R-:W-:-:S05]  /*4cc0*/  HADD2.F32 R93, -RZ, R20.H1_H1 ;  /* 0x30000014ff5d7230 */ /* 0x000fca0000004100 */
[----:B------:R-:W0:Y:S01]  /*4cd0*/  MUFU.RCP R90, R90 ;  /* 0x0000005a005a7308 */ /* 0x000e220000001000 */
[----:B------:R-:W-:-:S04]  /*4ce0*/  FADD.FTZ R88, -R62, R93 ;  /* 0x0000005d3e587221 */ /* 0x000fc80000010100 */
[----:B------:R-:W-:Y:S01]  /*4cf0*/  FMUL.FTZ R88, R63, R88 ;  /* 0x000000583f587220 */ /* 0x000fe20000410000 */
[----:B0-----:R-:W-:-:S04]  /*4d00*/  FADD.FTZ R76, -R90, 1 ;  /* 0x3f8000005a4c7421 */ /* 0x001fc80000010100 */
[----:B------:R-:W-:Y:S01]  /*4d10*/  FFMA.FTZ R87, R91, R76, 1 ;  /* 0x3f8000005b577423 */ /* 0x000fe2000001004c */
[----:B------:R-:W-:Y:S02]  /*4d20*/  HADD2.F32 R91, -RZ, R20.H0_H0 ;  /* 0x20000014ff5b7230 */ /* 0x000fe40000004100 */
[--C-:B------:R-:W-:Y:S02]  /*4d30*/  HADD2.F32 R20, -RZ, R18.reuse.H0_H0 ;  /* 0x20000012ff147230 */ /* 0x100fe40000004100 */
[----:B------:R-:W-:Y:S01]  /*4d40*/  FMUL.FTZ R87, R90, R87 ;  /* 0x000000575a577220 */ /* 0x000fe20000410000 */
[----:B------:R-:W-:Y:S02]  /*4d50*/  HADD2.F32 R18, -RZ, R18.H1_H1 ;  /* 0x30000012ff127230 */ /* 0x000fe40000004100 */
[----:B------:R-:W-:Y:S01]  /*4d60*/  FADD.FTZ R76, -R62, R91 ;  /* 0x0000005b3e4c7221 */ /* 0x000fe20000010100 */
[----:B------:R-:W-:-:S03]  /*4d70*/  FMUL.FTZ R20, R20, R77 ;  /* 0x0000004d14147220 */ /* 0x000fc60000410000 */
[----:B------:R-:W-:Y:S01]  /*4d80*/  FMUL.FTZ R76, R63, R76 ;  /* 0x0000004c3f4c7220 */ /* 0x000fe20000410000 */
[----:B------:R-:W-:Y:S01]  /*4d90*/  FMUL.FTZ R75, R18, R75 ;  /* 0x0000004b124b7220 */ /* 0x000fe20000410000 */
[----:B------:R-:W-:Y:S02]  /*4da0*/  HADD2.F32 R18, -RZ, R19.H0_H0 ;  /* 0x20000013ff127230 */ /* 0x000fe40000004100 */
        /* <DEDUP_REMOVED lines=16> */
[----:B------:R-:W-:Y:S02]  /*4eb0*/  HADD2.F32 R18, -RZ, R19.H1_H1 ;  /* 0x30000013ff127230 */ /* 0x000fe40000004100 */
[--C-:B------:R-:W-:Y:S02]  /*4ec0*/  HADD2.F32 R19, -RZ, R21.reuse.H0_H0 ;  /* 0x20000015ff137230 */ /* 0x100fe40000004100 */
[----:B------:R-:W-:Y:S01]  /*4ed0*/  FMUL.FTZ R89, R90, R89 ;  /* 0x000000595a597220 */ /* 0x000fe20000410000 */
[----:B------:R-:W-:Y:S02]  /*4ee0*/  HADD2.F32 R21, -RZ, R21.H1_H1 ;  /* 0x30000015ff157230 */ /* 0x000fe40000004100 */
[----:B------:R-:W-:Y:S01]  /*4ef0*/  FMUL.FTZ R87, R18, R87 ;  /* 0x0000005712577220 */ /* 0x000fe20000410000 */
[--C-:B------:R-:W-:Y:S02]  /*4f00*/  HADD2.F32 R18, -RZ, R42.reuse.H0_H0 ;  /* 0x2000002aff127230 */ /* 0x100fe40000004100 */
[----:B------:R-:W-:Y:S01]  /*4f10*/  FADD.FTZ R90, -R62, R19 ;  /* 0x000000133e5a7221 */ /* 0x000fe20000010100 */
[----:B------:R-:W-:-:S02]  /*4f20*/  HADD2.F32 R42, -RZ, R42.H1_H1 ;  /* 0x3000002aff2a7230 */ /* 0x000fc40000004100 */
[----:B------:R-:W-:Y:S01]  /*4f30*/  FMUL.FTZ R77, R18, R77 ;  /* 0x0000004d124d7220 */ /* 0x000fe20000410000 */
[----:B------:R-:W-:Y:S01]  /*4f40*/  IADD3 R18, R10, -UR11, RZ ;  /* 0x8000000b0a127c10 */ /* 0x000fe2000fffe0ff */
[----:B------:R-:W-:Y:S01]  /*4f50*/  FMUL.FTZ R10, R63, R90 ;  /* 0x0000005a3f0a7220 */ /* 0x000fe20000410000 */
[----:B------:R-:W-:Y:S01]  /*4f60*/  FMUL.FTZ R42, R42, R89 ;  /* 0x000000592a2a7220 */ /* 0x000fe20000410000 */
[----:B------:R-:W-:Y:S01]  /*4f70*/  UMOV UR11, UR9 ;  /* 0x00000009000b7c82 */ /* 0x000fe20008000000 */
[----:B------:R-:W-:Y:S01]  /*4f80*/  LEA R18, R18, UR5, 0x3 ;  /* 0x0000000512127c11 */ /* 0x000fe2000f8e18ff */
[----:B------:R-:W-:Y:S01]  /*4f90*/  BAR.SYNC.DEFER_BLOCKING 0x0 ;  /* 0x0000000000007b1d */ /* 0x000fe20000010000 */
[----:B------:R-:W-:-:S04]  /*4fa0*/  FFMA.FTZ R89, R71, R10, R68 ;  /* 0x0000000a47597223 */ /* 0x000fc80000010044 */
[----:B------:R-:W-:Y:S01]  /*4fb0*/  FMUL.FTZ R92, R89, -1.4426950216293334961 ;  /* 0xbfb8aa3b595c7820 */ /* 0x000fe20000410000 */
[----:B------:R-:W-:-:S05]  /*4fc0*/  UMOV UR5, UR10 ;  /* 0x0000000a00057c82 */ /* 0x000fca0008000000 */
[----:B------:R-:W0:Y:S01]  /*4fd0*/  MUFU.EX2 R92, R92 ;  /* 0x0000005c005c7308 */ /* 0x000e220000000800 */
[----:B------:R-:W1:Y:S01]  /*4fe0*/  LDS.64 R18, [R18] ;  /* 0x0000000012127984 */ /* 0x000e620000000a00 */
[----:B0-----:R-:W-:-:S06]  /*4ff0*/  FADD.FTZ R91, R92, 1 ;  /* 0x3f8000005c5b7421 */ /* 0x001fcc0000010000 */
[----:B------:R-:W0:Y:S02]  /*5000*/  MUFU.RCP R91, R91 ;  /* 0x0000005b005b7308 */ /* 0x000e240000001000 */
[----:B0-----:R-:W-:Y:S01]  /*5010*/  FADD.FTZ R90, -R91, 1 ;  /* 0x3f8000005b5a7421 */ /* 0x001fe20000010100 */
[--C-:B-1----:R-:W-:Y:S01]  /*5020*/  FFMA.FTZ R25, R65, R25, -R18.reuse ;  /* 0x0000001941197223 */ /* 0x102fe20000010812 */
[C-C-:B------:R-:W-:Y:S01]  /*5030*/  FFMA.FTZ R92, R67.reuse, R31, -R18.reuse ;  /* 0x0000001f435c7223 */ /* 0x140fe20000010812 */
[----:B------:R-:W-:Y:S02]  /*5040*/  HADD2.F32 R31, -RZ, R43.H0_H0 ;  /* 0x2000002bff1f7230 */ /* 0x000fe40000004100 */
[----:B------:R-:W-:Y:S01]  /*5050*/  FFMA.FTZ R75, R67, R75, -R18 ;  /* 0x0000004b434b7223 */ /* 0x000fe20000010812 */
[-C--:B------:R-:W-:Y:S01]  /*5060*/  FFMA.FTZ R28, R28, -R19.reuse, R25 ;  /* 0x800000131c1c7223 */ /* 0x080fe20000010019 */
[----:B------:R-:W-:Y:S01]  /*5070*/  FADD.FTZ R25, -R62, R21 ;  /* 0x000000153e197221 */ /* 0x000fe20000010100 */
[----:B------:R-:W-:Y:S01]  /*5080*/  FFMA.FTZ R21, R89, R90, 1 ;  /* 0x3f80000059157423 */ /* 0x000fe2000001005a */
[-C--:B------:R-:W-:Y:S01]  /*5090*/  FFMA.FTZ R92, R69, -R19.reuse, R92 ;  /* 0x80000013455c7223 */ /* 0x080fe2000001005c */
[----:B------:R-:W-:Y:S01]  /*50a0*/  FFMA.FTZ R72, R72, -R19, R75 ;  /* 0x8000001348487223 */ /* 0x000fe2000001004b */
[----:B------:R-:W-:Y:S01]  /*50b0*/  FMUL.FTZ R90, R63, R25 ;  /* 0x000000193f5a7220 */ /* 0x000fe20000410000 */
[----:B------:R-:W-:Y:S01]  /*50c0*/  FMUL.FTZ R21, R91, R21 ;  /* 0x000000155b157220 */ /* 0x000fe20000410000 */
[----:B------:R-:W-:-:S02]  /*50d0*/  HADD2.F32 R75, -RZ, R45.H0_H0 ;  /* 0x2000002dff4b7230 */ /* 0x000fc40000004100 */
[----:B------:R-:W-:Y:S01]  /*50e0*/  FFMA.FTZ R73, R71, R73, -R18 ;  /* 0x0000004947497223 */ /* 0x000fe20000010812 */
[----:B------:R-:W-:Y:S01]  /*50f0*/  FFMA.FTZ R25, R29, R90, R70 ;  /* 0x0000005a1d197223 */ /* 0x000fe20000010046 */
[----:B------:R-:W-:Y:S01]  /*5100*/  FMUL.FTZ R21, R31, R21 ;  /* 0x000000151f157220 */ /* 0x000fe20000410000 */
[--C-:B------:R-:W-:Y:S01]  /*5110*/  FFMA.FTZ R87, R29, R87, -R18.reuse ;  /* 0x000000571d577223 */ /* 0x100fe20000010812 */
[--C-:B------:R-:W-:Y:S01]  /*5120*/  FFMA.FTZ R77, R65, R77, -R18.reuse ;  /* 0x0000004d414d7223 */ /* 0x100fe20000010812 */
[----:B------:R-:W-:Y:S01]  /*5130*/  FMUL.FTZ R93, R25, -1.4426950216293334961 ;  /* 0xbfb8aa3b195d7820 */ /* 0x000fe20000410000 */
[----:B------:R-:W-:Y:S01]  /*5140*/  FFMA.FTZ R21, R71, R21, -R18 ;  /* 0x0000001547157223 */ /* 0x000fe20000010812 */
[-C--:B------:R-:W-:Y:S01]  /*5150*/  FFMA.FTZ R74, R74, -R19.reuse, R87 ;  /* 0x800000134a4a7223 */ /* 0x080fe20000010057 */
[--C-:B------:R-:W-:Y:S02]  /*5160*/  HADD2.F32 R87, -RZ, R48.reuse.H0_H0 ;  /* 0x20000030ff577230 */ /* 0x100fe40000004100 */
[-C--:B------:R-:W-:Y:S01]  /*5170*/  FFMA.FTZ R76, R76, -R19.reuse, R77 ;  /* 0x800000134c4c7223 */ /* 0x080fe2000001004d */
[----:B------:R-:W-:Y:S01]  /*5180*/  HADD2.F32 R48, -RZ, R48.H1_H1 ;  /* 0x30000030ff307230 */ /* 0x000fe20000004100 */
[----:B------:R-:W0:Y:S01]  /*5190*/  MUFU.EX2 R93, R93 ;  /* 0x0000005d005d7308 */ /* 0x000e220000000800 */
[----:B------:R-:W-:Y:S01]  /*51a0*/  FFMA.FTZ R10, R10, -R19, R21 ;  /* 0x800000130a0a7223 */ /* 0x000fe20000010015 */
[C---:B------:R-:W-:Y:S01]  /*51b0*/  FMUL.FTZ R92, R63.reuse, R92 ;  /* 0x0000005c3f5c7220 */ /* 0x040fe20000410000 */
[----:B------:R-:W-:Y:S01]  /*51c0*/  FMUL.FTZ R76, R63, R76 ;  /* 0x0000004c3f4c7220 */ /* 0x000fe20000410000 */
[----:B0-----:R-:W-:Y:S01]  /*51d0*/  FADD.FTZ R89, R93, 1 ;  /* 0x3f8000005d597421 */ /* 0x001fe20000010000 */
[----:B------:R-:W-:-:S05]  /*51e0*/  HADD2.F32 R93, -RZ, R40.H1_H1 ;  /* 0x30000028ff5d7230 */ /* 0x000fca0000004100 */
[----:B------:R-:W0:Y:S01]  /*51f0*/  MUFU.RCP R89, R89 ;  /* 0x0000005900597308 */ /* 0x000e220000001000 */
[----:B------:R-:W-:Y:S01]  /*5200*/  FADD.FTZ R93, -R62, R93 ;  /* 0x0000005d3e5d7221 */ /* 0x000fe20000010100 */
[----:B0-----:R-:W-:-:S04]  /*5210*/  FADD.FTZ R31, -R89, 1 ;  /* 0x3f800000591f7421 */ /* 0x001fc80000010100 */
[----:B------:R-:W-:Y:S01]  /*5220*/  FFMA.FTZ R31, R25, R31, 1 ;  /* 0x3f800000191f7423 */ /* 0x000fe2000001001f */
[----:B------:R-:W-:-:S03]  /*5230*/  HADD2.F32 R25, -RZ, R40.H0_H0 ;  /* 0x20000028ff197230 */ /* 0x000fc60000004100 */
[----:B------:R-:W-:Y:S01]  /*5240*/  FMUL.FTZ R69, R89, R31 ;  /* 0x0000001f59457220 */ /* 0x000fe20000410000 */
[----:B------:R-:W-:Y:S01]  /*5250*/  FFMA.FTZ R89, R71, R22, -R18 ;  /* 0x0000001647597223 */ /* 0x000fe20000010812 */
[----:B------:R-:W-:Y:S01]  /*5260*/  FADD.FTZ R31, -R62, R25 ;  /* 0x000000193e1f7221 */ /* 0x000fe20000010100 */
[----:B------:R-:W-:Y:S02]  /*5270*/  HADD2.F32 R25, -RZ, R43.H1_H1 ;  /* 0x3000002bff197230 */ /* 0x000fe40000004100 */
[----:B------:R-:W-:Y:S01]  /*5280*/  FFMA.FTZ R66, R66, -R19, R89 ;  /* 0x8000001342427223 */ /* 0x000fe20000010059 */
[----:B------:R-:W-:Y:S02]  /*5290*/  FMUL.FTZ R31, R63, R31 ;  /* 0x0000001f3f1f7220 */ /* 0x000fe40000410000 */
[----:B------:R-:W-:Y:S01]  /*52a0*/  FMUL.FTZ R25, R25, R69 ;  /* 0x0000004519197220 */ /* 0x000fe20000410000 */
[----:B------:R-:W-:Y:S01]  /*52b0*/  FMUL.FTZ R66, R63, R66 ;  /* 0x000000423f427220 */ /* 0x000fe20000410000 */
[----:B------:R-:W-:-:S02]  /*52c0*/  FFMA.FTZ R43, R65, R31, R64 ;  /* 0x0000001f412b7223 */ /* 0x000fc40000010040 */
        /* <DEDUP_REMOVED lines=12> */
[----:B------:R-:W-:Y:S01]  /*5390*/  FFMA.FTZ R40, R29, R23, -R18 ;  /* 0x000000171d287223 */ /* 0x000fe20000010812 */
[----:B------:R-:W-:Y:S02]  /*53a0*/  HADD2.F32 R23, -RZ, R44.H0_H0 ;  /* 0x2000002cff177230 */ /* 0x000fe40000004100 */
[----:B------:R-:W-:Y:S01]  /*53b0*/  FMUL.FTZ R91, R43, -1.4426950216293334961 ;  /* 0xbfb8aa3b2b5b7820 */ /* 0x000fe20000410000 */
[----:B------:R-:W-:Y:S02]  /*53c0*/  FFMA.FTZ R40, R27, -R19, R40 ;  /* 0x800000131b287223 */ /* 0x000fe40000010028 */
[----:B------:R-:W-:-:S03]  /*53d0*/  FMUL.FTZ R23, R23, R89 ;  /* 0x0000005917177220 */ /* 0x000fc60000410000 */
        /* <DEDUP_REMOVED lines=89> */
[----:B------:R-:W-:Y:S01]  /*5970*/  FFMA.FTZ R88, R88, -R19, R89 ;  /* 0x8000001358587223 */ /* 0x000fe20000010059 */
[----:B------:R-:W-:Y:S02]  /*5980*/  HADD2.F32 R49, -RZ, R49.H1_H1 ;  /* 0x30000031ff317230 */ /* 0x000fe40000004100 */
        /* <DEDUP_REMOVED lines=12> */
[--C-:B------:R-:W-:Y:S02]  /*5a50*/  HADD2.F32 R73, -RZ, R60.reuse.H0_H0 ;  /* 0x2000003cff497230 */ /* 0x100fe40000004100 */
[----:B------:R-:W-:Y:S02]  /*5a60*/  HADD2.F32 R60, -RZ, R60.H1_H1 ;  /* 0x3000003cff3c7230 */ /* 0x000fe40000004100 */
[----:B------:R-:W-:Y:S01]  /*5a70*/  FMUL.FTZ R42, R63, R42 ;  /* 0x0000002a3f2a7220 */ /* 0x000fe20000410000 */
[----:B0-----:R-:W-:-:S06]  /*5a80*/  FADD.FTZ R77, R93, 1 ;  /* 0x3f8000005d4d7421 */ /* 0x001fcc0000010000 */
[----:B------:R-:W0:Y:S02]  /*5a90*/  MUFU.RCP R77, R77 ;  /* 0x0000004d004d7308 */ /* 0x000e240000001000 */
[----:B0-----:R-:W-:-:S04]  /*5aa0*/  FADD.FTZ R87, -R77, 1 ;  /* 0x3f8000004d577421 */ /* 0x001fc80000010100 */
[----:B------:R-:W-:Y:S01]  /*5ab0*/  FFMA.FTZ R87, R75, R87, 1 ;  /* 0x3f8000004b577423 */ /* 0x000fe20000010057 */
[----:B------:R-:W-:-:S03]  /*5ac0*/  HADD2.F32 R75, -RZ, R50.H0_H0 ;  /* 0x20000032ff4b7230 */ /* 0x000fc60000004100 */
        /* <DEDUP_REMOVED lines=32> */
[----:B------:R-:W-:-:S04]  /*5cd0*/  FFMA.FTZ R50, R50, -R19, R25 ;  /* 0x8000001332327223 */ /* 0x000fc80000010019 */
[----:B------:R-:W0:Y:S01]  /*5ce0*/  MUFU.EX2 R89, R89 ;  /* 0x0000005900597308 */ /* 0x000e220000000800 */
[----:B------:R-:W-:Y:S01]  /*5cf0*/  FMUL.FTZ R25, R63, R50 ;  /* 0x000000323f197220 */ /* 0x000fe20000410000 */
        /* <DEDUP_REMOVED lines=51> */
[----:B------:R-:W0:Y:S02]  /*6030*/  MUFU.EX2 R89, R89 ;  /* 0x0000005900597308 */ /* 0x000e240000000800 */
[----:B0-----:R-:W-:Y:S01]  /*6040*/  FADD.FTZ R91, R89, 1 ;  /* 0x3f800000595b7421 */ /* 0x001fe20000010000 */
[----:B------:R-:W-:Y:S01]  /*6050*/  FFMA.FTZ R89, R67, R48, -R18 ;  /* 0x0000003043597223 */ /* 0x000fe20000010812 */
[----:B------:R-:W-:-:S04]  /*6060*/  HADD2.F32 R48, -RZ, R57.H0_H0 ;  /* 0x20000039ff307230 */ /* 0x000fc80000004100 */
[----:B------:R0:W1:Y:S01]  /*6070*/  MUFU.RCP R87, R91 ;  /* 0x0000005b00577308 */ /* 0x0000620000001000 */
[----:B------:R-:W-:Y:S01]  /*6080*/  FFMA.FTZ R24, R24, -R19, R89 ;  /* 0x8000001318187223 */ /* 0x000fe20000010059 */
[----:B------:R-:W-:-:S03]  /*6090*/  HADD2.F32 R57, -RZ, R57.H1_H1 ;  /* 0x30000039ff397230 */ /* 0x000fc60000004100 */
[----:B------:R-:W-:Y:S01]  /*60a0*/  FMUL.FTZ R24, R63, R24 ;  /* 0x000000183f187220 */ /* 0x000fe20000410000 */
[----:B0-----:R-:W-:-:S04]  /*60b0*/  HADD2.F32 R91, -RZ, R58.H1_H1 ;  /* 0x3000003aff5b7230 */ /* 0x001fc80000004100 */
[----:B------:R-:W-:Y:S01]  /*60c0*/  F2FP.F16.F32.PACK_AB R24, R24, R45 ;  /* 0x0000002d1818723e */ /* 0x000fe200000000ff */
        /* <DEDUP_REMOVED lines=8> */
[----:B------:R-:W0:Y:S02]  /*6150*/  MUFU.EX2 R93, R93 ;  /* 0x0000005d005d7308 */ /* 0x000e240000000800 */
[----:B0-----:R-:W-:-:S06]  /*6160*/  FADD.FTZ R77, R93, 1 ;  /* 0x3f8000005d4d7421 */ /* 0x001fcc0000010000 */
[----:B------:R-:W0:Y:S02]  /*6170*/  MUFU.RCP R77, R77 ;  /* 0x0000004d004d7308 */ /* 0x000e240000001000 */
[----:B0-----:R-:W-:-:S04]  /*6180*/  FADD.FTZ R48, -R77, 1 ;  /* 0x3f8000004d307421 */ /* 0x001fc80000010100 */
[----:B------:R-:W-:Y:S01]  /*6190*/  FFMA.FTZ R89, R87, R48, 1 ;  /* 0x3f80000057597423 */ /* 0x000fe20000010030 */
[----:B------:R-:W-:Y:S02]  /*61a0*/  HADD2.F32 R87, -RZ, R58.H0_H0 ;  /* 0x2000003aff577230 */ /* 0x000fe40000004100 */
[C---:B------:R-:W-:Y:S01]  /*61b0*/  FADD.FTZ R58, -R62.reuse, R91 ;  /* 0x0000005b3e3a7221 */ /* 0x040fe20000010100 */
[--C-:B------:R-:W-:Y:S02]  /*61c0*/  HADD2.F32 R91, -RZ, R59.reuse.H1_H1 ;  /* 0x3000003bff5b7230 */ /* 0x100fe40000004100 */
[----:B------:R-:W-:Y:S01]  /*61d0*/  FMUL.FTZ R77, R77, R89 ;  /* 0x000000594d4d7220 */ /* 0x000fe20000410000 */
[----:B------:R-:W-:Y:S02]  /*61e0*/  HADD2.F32 R59, -RZ, R59.H0_H0 ;  /* 0x2000003bff3b7230 */ /* 0x000fe40000004100 */
[----:B------:R-:W-:Y:S01]  /*61f0*/  FADD.FTZ R48, -R62, R87 ;  /* 0x000000573e307221 */ /* 0x000fe20000010100 */
[----:B------:R-:W-:Y:S01]  /*6200*/  FMUL.FTZ R58, R63, R58 ;  /* 0x0000003a3f3a7220 */ /* 0x000fe20000410000 */
[----:B------:R-:W-:-:S02]  /*6210*/  FMUL.FTZ R57, R57, R77 ;  /* 0x0000004d39397220 */ /* 0x000fc40000410000 */
[----:B------:R-:W-:Y:S01]  /*6220*/  FMUL.FTZ R48, R63, R48 ;  /* 0x000000303f307220 */ /* 0x000fe20000410000 */
[----:B------:R-:W-:Y:S01]  /*6230*/  FFMA.FTZ R26, R67, R58, R26 ;  /* 0x0000003a431a7223 */ /* 0x000fe2000001001a */
[----:B------:R-:W-:Y:S02]  /*6240*/  FFMA.FTZ R57, R29, R57, -R18 ;  /* 0x000000391d397223 */ /* 0x000fe40000010812 */
[----:B------:R-:W-:-:S04]  /*6250*/  FFMA.FTZ R87, R65, R48, R64 ;  /* 0x0000003041577223 */ /* 0x000fc80000010040 */
[----:B------:R-:W-:-:S06]  /*6260*/  FMUL.FTZ R89, R87, -1.4426950216293334961 ;  /* 0xbfb8aa3b57597820 */ /* 0x000fcc0000410000 */
[----:B------:R-:W0:Y:S02]  /*6270*/  MUFU.EX2 R89, R89 ;  /* 0x0000005900597308 */ /* 0x000e240000000800 */
[----:B0-----:R-:W-:Y:S01]  /*6280*/  FADD.FTZ R64, R89, 1 ;  /* 0x3f80000059407421 */ /* 0x001fe20000010000 */
[----:B------:R-:W-:-:S05]  /*6290*/  FMUL.FTZ R89, R26, -1.4426950216293334961 ;  /* 0xbfb8aa3b1a597820 */ /* 0x000fca0000410000 */
[----:B------:R-:W0:Y:S08]  /*62a0*/  MUFU.RCP R64, R64 ;  /* 0x0000004000407308 */ /* 0x000e300000001000 */
[----:B------:R-:W1:Y:S01]  /*62b0*/  MUFU.EX2 R89, R89 ;  /* 0x0000005900597308 */ /* 0x000e620000000800 */
[----:B0-----:R-:W-:-:S04]  /*62c0*/  FADD.FTZ R77, -R64, 1 ;  /* 0x3f800000404d7421 */ /* 0x001fc80000010100 */
[----:B------:R-:W-:Y:S01]  /*62d0*/  FFMA.FTZ R87, R87, R77, 1 ;  /* 0x3f80000057577423 */ /* 0x000fe2000001004d */
[----:B-1----:R-:W-:-:S03]  /*62e0*/  FADD.FTZ R77, R89, 1 ;  /* 0x3f800000594d7421 */ /* 0x002fc60000010000 */
[----:B------:R-:W-:-:S04]  /*62f0*/  FMUL.FTZ R64, R64, R87 ;  /* 0x0000005740407220 */ /* 0x000fc80000410000 */
[----:B------:R-:W-:Y:S01]  /*6300*/  FMUL.FTZ R73, R73, R64 ;  /* 0x0000004049497220 */ /* 0x000fe20000410000 */
[----:B------:R-:W0:Y:S01]  /*6310*/  MUFU.RCP R77, R77 ;  /* 0x0000004d004d7308 */ /* 0x000e220000001000 */
[--C-:B------:R-:W-:Y:S02]  /*6320*/  HADD2.F32 R64, -RZ, R61.reuse.H1_H1 ;  /* 0x3000003dff407230 */ /* 0x100fe40000004100 */
[----:B------:R-:W-:Y:S02]  /*6330*/  HADD2.F32 R61, -RZ, R61.H0_H0 ;  /* 0x2000003dff3d7230 */ /* 0x000fe40000004100 */
[----:B0-----:R-:W-:-:S04]  /*6340*/  FADD.FTZ R87, -R77, 1 ;  /* 0x3f8000004d577421 */ /* 0x001fc80000010100 */
[----:B------:R-:W-:Y:S01]  /*6350*/  FFMA.FTZ R87, R26, R87, 1 ;  /* 0x3f8000001a577423 */ /* 0x000fe20000010057 */
[C---:B------:R-:W-:Y:S01]  /*6360*/  FADD.FTZ R26, -R62.reuse, R91 ;  /* 0x0000005b3e1a7221 */ /* 0x040fe20000010100 */
[----:B------:R-:W-:Y:S02]  /*6370*/  FADD.FTZ R62, -R62, R59 ;  /* 0x0000003b3e3e7221 */ /* 0x000fe40000010100 */
[----:B------:R-:W-:Y:S01]  /*6380*/  FMUL.FTZ R77, R77, R87 ;  /* 0x000000574d4d7220 */ /* 0x000fe20000410000 */
[C---:B------:R-:W-:Y:S01]  /*6390*/  FMUL.FTZ R26, R63.reuse, R26 ;  /* 0x0000001a3f1a7220 */ /* 0x040fe20000410000 */
[----:B------:R-:W-:Y:S02]  /*63a0*/  FMUL.FTZ R62, R63, R62 ;  /* 0x0000003e3f3e7220 */ /* 0x000fe40000410000 */
[----:B------:R-:W-:Y:S01]  /*63b0*/  FMUL.FTZ R77, R60, R77 ;  /* 0x0000004d3c4d7220 */ /* 0x000fe20000410000 */
[----:B------:R-:W-:Y:S01]  /*63c0*/  FFMA.FTZ R70, R29, R26, R70 ;  /* 0x0000001a1d467223 */ /* 0x000fe20000010046 */
[----:B------:R-:W-:Y:S01]  /*63d0*/  FFMA.FTZ R68, R71, R62, R68 ;  /* 0x0000003e47447223 */ /* 0x000fe20000010044 */
[--C-:B------:R-:W-:Y:S01]  /*63e0*/  FFMA.FTZ R60, R65, R41, -R18.reuse ;  /* 0x00000029413c7223 */ /* 0x100fe20000010812 */
[----:B------:R-:W-:Y:S01]  /*63f0*/  FFMA.FTZ R67, R67, R77, -R18 ;  /* 0x0000004d43437223 */ /* 0x000fe20000010812 */
[----:B------:R-:W-:Y:S01]  /*6400*/  FMUL.FTZ R89, R70, -1.4426950216293334961 ;  /* 0xbfb8aa3b46597820 */ /* 0x000fe20000410000 */
[----:B------:R-:W-:Y:S01]  /*6410*/  FMUL.FTZ R41, R63, R72 ;  /* 0x000000483f297220 */ /* 0x000fe20000410000 */
[-C--:B------:R-:W-:Y:S01]  /*6420*/  FFMA.FTZ R60, R53, -R19.reuse, R60 ;  /* 0x80000013353c7223 */ /* 0x080fe2000001003c */
[----:B------:R-:W-:Y:S01]  /*6430*/  FFMA.FTZ R58, R58, -R19, R67 ;  /* 0x800000133a3a7223 */ /* 0x000fe20000010043 */
[----:B------:R-:W-:-:S02]  /*6440*/  FMUL.FTZ R53, R63, R74 ;  /* 0x0000004a3f357220 */ /* 0x000fc40000410000 */
[----:B------:R-:W0:Y:S01]  /*6450*/  MUFU.EX2 R89, R89 ;  /* 0x0000005900597308 */ /* 0x000e220000000800 */
[----:B------:R-:W-:Y:S01]  /*6460*/  F2FP.F16.F32.PACK_AB R30, R41, R30 ;  /* 0x0000001e291e723e */ /* 0x000fe200000000ff */
[----:B------:R-:W-:Y:S01]  /*6470*/  FMUL.FTZ R60, R63, R60 ;  /* 0x0000003c3f3c7220 */ /* 0x000fe20000410000 */
[----:B------:R-:W-:Y:S01]  /*6480*/  F2FP.F16.F32.PACK_AB R46, R53, R46 ;  /* 0x0000002e352e723e */ /* 0x000fe200000000ff */
[----:B0-----:R-:W-:-:S04]  /*6490*/  FADD.FTZ R91, R89, 1 ;  /* 0x3f800000595b7421 */ /* 0x001fc80000010000 */
[----:B------:R-:W0:Y:S02]  /*64a0*/  MUFU.RCP R59, R91 ;  /* 0x0000005b003b7308 */ /* 0x000e240000001000 */
[----:B0-----:R-:W-:-:S04]  /*64b0*/  FADD.FTZ R87, -R59, 1 ;  /* 0x3f8000003b577421 */ /* 0x001fc80000010100 */
[----:B------:R-:W-:Y:S01]  /*64c0*/  FFMA.FTZ R93, R70, R87, 1 ;  /* 0x3f800000465d7423 */ /* 0x000fe20000010057 */
[----:B------:R-:W-:-:S03]  /*64d0*/  FMUL.FTZ R87, R68, -1.4426950216293334961 ;  /* 0xbfb8aa3b44577820 */ /* 0x000fc60000410000 */
[----:B------:R-:W-:-:S03]  /*64e0*/  FMUL.FTZ R59, R59, R93 ;  /* 0x0000005d3b3b7220 */ /* 0x000fc60000410000 */
[----:B------:R-:W0:Y:S01]  /*64f0*/  MUFU.EX2 R87, R87 ;  /* 0x0000005700577308 */ /* 0x000e220000000800 */
[----:B------:R-:W-:Y:S01]  /*6500*/  FMUL.FTZ R59, R64, R59 ;  /* 0x0000003b403b7220 */ /* 0x000fe20000410000 */
[--C-:B------:R-:W-:Y:S01]  /*6510*/  FFMA.FTZ R64, R65, R21, -R18.reuse ;  /* 0x0000001541407223 */ /* 0x100fe20000010812 */
[--C-:B------:R-:W-:Y:S01]  /*6520*/  FFMA.FTZ R21, R71, R22, -R18.reuse ;  /* 0x0000001647157223 */ /* 0x100fe20000010812 */
[--C-:B------:R-:W-:Y:S01]  /*6530*/  FFMA.FTZ R22, R29, R49, -R18.reuse ;  /* 0x000000311d167223 */ /* 0x100fe20000010812 */
[----:B------:R-:W-:Y:S01]  /*6540*/  FFMA.FTZ R65, R65, R73, -R18 ;  /* 0x0000004941417223 */ /* 0x000fe20000010812 */
[-C--:B------:R-:W-:Y:S01]  /*6550*/  FFMA.FTZ R64, R75, -R19.reuse, R64 ;  /* 0x800000134b407223 */ /* 0x080fe20000010040 */
[-C--:B------:R-:W-:Y:S01]  /*6560*/  FFMA.FTZ R52, R52, -R19.reuse, R21 ;  /* 0x8000001334347223 */ /* 0x080fe20000010015 */
[----:B------:R-:W-:Y:S01]  /*6570*/  FMUL.FTZ R21, R63, R28 ;  /* 0x0000001c3f157220 */ /* 0x000fe20000410000 */
[-C--:B------:R-:W-:Y:S01]  /*6580*/  FFMA.FTZ R22, R47, -R19.reuse, R22 ;  /* 0x800000132f167223 */ /* 0x080fe20000010016 */
[----:B------:R-:W-:Y:S01]  /*6590*/  FFMA.FTZ R48, R48, -R19, R65 ;  /* 0x8000001330307223 */ /* 0x000fe20000010041 */
[C---:B------:R-:W-:Y:S01]  /*65a0*/  FMUL.FTZ R49, R63.reuse, R90 ;  /* 0x0000005a3f317220 */ /* 0x040fe20000410000 */
[C---:B------:R-:W-:Y:S01]  /*65b0*/  FMUL.FTZ R28, R63.reuse, R27 ;  /* 0x0000001b3f1c7220 */ /* 0x040fe20000410000 */
[----:B------:R-:W-:Y:S01]  /*65c0*/  F2FP.F16.F32.PACK_AB R21, R92, R21 ;  /* 0x000000155c15723e */ /* 0x000fe200000000ff */
[C---:B------:R-:W-:Y:S01]  /*65d0*/  FMUL.FTZ R47, R63.reuse, R22 ;  /* 0x000000163f2f7220 */ /* 0x040fe20000410000 */
[C---:B------:R-:W-:Y:S01]  /*65e0*/  FMUL.FTZ R64, R63.reuse, R64 ;  /* 0x000000403f407220 */ /* 0x040fe20000410000 */
[----:B------:R-:W-:Y:S01]  /*65f0*/  FMUL.FTZ R52, R63, R52 ;  /* 0x000000343f347220 */ /* 0x000fe20000410000 */
[----:B0-----:R-:W-:Y:S01]  /*6600*/  FADD.FTZ R70, R87, 1 ;  /* 0x3f80000057467421 */ /* 0x001fe20000010000 */
[----:B------:R-:W-:Y:S01]  /*6610*/  F2FP.F16.F32.PACK_AB R28, R28, R31 ;  /* 0x0000001f1c1c723e */ /* 0x000fe200000000ff */
[----:B------:R-:W-:Y:S01]  /*6620*/  FMUL.FTZ R48, R63, R48 ;  /* 0x000000303f307220 */ /* 0x000fe20000410000 */
[----:B------:R-:W-:-:S02]  /*6630*/  F2FP.F16.F32.PACK_AB R42, R47, R42 ;  /* 0x0000002a2f2a723e */ /* 0x000fc400000000ff */
[----:B------:R-:W-:Y:S01]  /*6640*/  F2FP.F16.F32.PACK_AB R25, R25, R64 ;  /* 0x000000401919723e */ /* 0x000fe200000000ff */
[----:B------:R-:W0:Y:S02]  /*6650*/  MUFU.RCP R70, R70 ;  /* 0x0000004600467308 */ /* 0x000e240000001000 */
[----:B0-----:R-:W-:-:S04]  /*6660*/  FADD.FTZ R89, -R70, 1 ;  /* 0x3f80000046597421 */ /* 0x001fc80000010100 */
[----:B------:R-:W-:-:S04]  /*6670*/  FFMA.FTZ R89, R68, R89, 1 ;  /* 0x3f80000044597423 */ /* 0x000fc80000010059 */
[----:B------:R-:W-:Y:S01]  /*6680*/  FMUL.FTZ R68, R70, R89 ;  /* 0x0000005946447220 */ /* 0x000fe20000410000 */
[-C--:B------:R-:W-:Y:S01]  /*6690*/  FFMA.FTZ R70, R56, -R19.reuse, R69 ;  /* 0x8000001338467223 */ /* 0x080fe20000010045 */
[----:B------:R-:W-:Y:S01]  /*66a0*/  FFMA.FTZ R56, R55, -R19, R57 ;  /* 0x8000001337387223 */ /* 0x000fe20000010039 */
[----:B------:R-:W-:Y:S01]  /*66b0*/  FMUL.FTZ R55, R63, R54 ;  /* 0x000000363f377220 */ /* 0x000fe20000410000 */
[----:B------:R-:W-:Y:S01]  /*66c0*/  FMUL.FTZ R61, R61, R68 ;  /* 0x000000443d3d7220 */ /* 0x000fe20000410000 */
[C-C-:B------:R-:W-:Y:S01]  /*66d0*/  FFMA.FTZ R68, R29.reuse, R51, -R18.reuse ;  /* 0x000000331d447223 */ /* 0x140fe20000010812 */
[--C-:B------:R-:W-:Y:S01]  /*66e0*/  FFMA.FTZ R29, R29, R59, -R18.reuse ;  /* 0x0000003b1d1d7223 */ /* 0x100fe20000010812 */
[----:B------:R-:W-:Y:S01]  /*66f0*/  FMUL.FTZ R51, R63, R20 ;  /* 0x000000143f337220 */ /* 0x000fe20000410000 */
[----:B------:R-:W-:Y:S01]  /*6700*/  FFMA.FTZ R71, R71, R61, -R18 ;  /* 0x0000003d47477223 */ /* 0x000fe20000010812 */
[-C--:B------:R-:W-:Y:S01]  /*6710*/  FFMA.FTZ R68, R23, -R19.reuse, R68 ;  /* 0x8000001317447223 */ /* 0x080fe20000010044 */
[----:B------:R-:W-:Y:S01]  /*6720*/  FMUL.FTZ R23, R63, R40 ;  /* 0x000000283f177220 */ /* 0x000fe20000410000 */
[----:B------:R-:W-:Y:S01]  /*6730*/  IADD3 R18, P0, R11, UR18, RZ ;  /* 0x000000120b127c10 */ /* 0x000fe2000ff1e0ff */
[-C--:B------:R-:W-:Y:S01]  /*6740*/  FFMA.FTZ R62, R62, -R19.reuse, R71 ;  /* 0x800000133e3e7223 */ /* 0x080fe20000010047 */
[----:B------:R-:W-:Y:S01]  /*6750*/  FFMA.FTZ R26, R26, -R19, R29 ;  /* 0x800000131a1a7223 */ /* 0x000fe2000001001d */
[----:B------:R-:W-:Y:S01]  /*6760*/  FMUL.FTZ R40, R63, R10 ;  /* 0x0000000a3f287220 */ /* 0x000fe20000410000 */
[----:B------:R-:W-:Y:S01]  /*6770*/  F2FP.F16.F32.PACK_AB R11, R23, R66 ;  /* 0x00000042170b723e */ /* 0x000fe200000000ff */
[C---:B------:R-:W-:Y:S01]  /*6780*/  FMUL.FTZ R29, R63.reuse, R88 ;  /* 0x000000583f1d7220 */ /* 0x040fe20000410000 */
[----:B------:R-:W-:Y:S01]  /*6790*/  IADD3.X R19, R12, UR19, RZ, P0, !PT ;  /* 0x000000130c137c10 */ /* 0x000fe200087fe4ff */
[----:B------:R-:W-:Y:S01]  /*67a0*/  FMUL.FTZ R43, R63, R68 ;  /* 0x000000443f2b7220 */ /* 0x000fe20000410000 */
[----:B------:R-:W-:Y:S01]  /*67b0*/  PRMT R12, R21, 0x7632, R12 ;  /* 0x00007632150c7816 */ /* 0x000fe2000000000c */
[----:B------:R-:W-:Y:S01]  /*67c0*/  FMUL.FTZ R70, R63, R70 ;  /* 0x000000463f467220 */ /* 0x000fe20000410000 */
[----:B------:R-:W-:Y:S01]  /*67d0*/  IADD3 R10, P0, R13, UR18, RZ ;  /* 0x000000120d0a7c10 */ /* 0x000fe2000ff1e0ff */
[----:B------:R0:W-:Y:S01]  /*67e0*/  STG.E.U16 desc[UR12][R18.64+0x4], R11 ;  /* 0x0000040b12007986 */ /* 0x0001e2000c10150c */
[----:B------:R-:W-:Y:S01]  /*67f0*/  PRMT R13, R11, 0x7632, R13 ;  /* 0x000076320b0d7816 */ /* 0x000fe2000000000d */
[----:B------:R-:W-:Y:S01]  /*6800*/  FMUL.FTZ R27, R63, R56 ;  /* 0x000000383f1b7220 */ /* 0x000fe20000410000 */
        /* <DEDUP_REMOVED lines=10> */
[----:B0-----:R-:W-:Y:S01]  /*68b0*/  IADD3.X R11, R14, UR19, RZ, P0, !PT ;  /* 0x000000130e0b7c10 */ /* 0x001fe200087fe4ff */
[----:B------:R-:W-:Y:S01]  /*68c0*/  FMUL.FTZ R63, R63, R26 ;  /* 0x0000001a3f3f7220 */ /* 0x000fe20000410000 */
[----:B------:R-:W-:-:S02]  /*68d0*/  PRMT R14, R30, 0x7632, R14 ;  /* 0x000076321e0e7816 */ /* 0x000fc4000000000e */
[----:B-1----:R-:W-:Y:S01]  /*68e0*/  IADD3 R12, P0, R15, UR18, RZ ;  /* 0x000000120f0c7c10 */ /* 0x002fe2000ff1e0ff */
[----:B------:R-:W-:Y:S01]  /*68f0*/  STG.E.U16 desc[UR12][R10.64], R30 ;  /* 0x0000001e0a007986 */ /* 0x000fe2000c10150c */
[----:B------:R-:W-:Y:S02]  /*6900*/  PRMT R15, R46, 0x7632, R15 ;  /* 0x000076322e0f7816 */ /* 0x000fe4000000000f */
[----:B------:R-:W-:Y:S01]  /*6910*/  F2FP.F16.F32.PACK_AB R27, R27, R70 ;  /* 0x000000461b1b723e */ /* 0x000fe200000000ff */
[----:B------:R0:W-:Y:S01]  /*6920*/  STG.E.U16 desc[UR12][R10.64+0x2], R14 ;  /* 0x0000020e0a007986 */ /* 0x0001e2000c10150c */
[----:B------:R-:W-:Y:S02]  /*6930*/  F2FP.F16.F32.PACK_AB R23, R23, R48 ;  /* 0x000000301717723e */ /* 0x000fe400000000ff */
[----:B--2---:R-:W-:Y:S01]  /*6940*/  IADD3.X R13, R16, UR19, RZ, P0, !PT ;  /* 0x00000013100d7c10 */ /* 0x004fe200087fe4ff */
[----:B------:R-:W-:Y:S01]  /*6950*/  STG.E.U16 desc[UR12][R10.64+0x4], R46 ;  /* 0x0000042e0a007986 */ /* 0x000fe2000c10150c */
[----:B------:R-:W-:-:S02]  /*6960*/  PRMT R16, R29, 0x7632, R16 ;  /* 0x000076321d107816 */ /* 0x000fc40000000010 */
[----:B------:R-:W-:Y:S01]  /*6970*/  F2FP.F16.F32.PACK_AB R62, R63, R62 ;  /* 0x0000003e3f3e723e */ /* 0x000fe200000000ff */
[----:B------:R1:W-:Y:S01]  /*6980*/  STG.E.U16 desc[UR12][R10.64+0x6], R15 ;  /* 0x0000060f0a007986 */ /* 0x0003e2000c10150c */
[----:B0-----:R-:W-:-:S03]  /*6990*/  IADD3 R14, P0, R17, UR18, RZ ;  /* 0x00000012110e7c10 */ /* 0x001fc6000ff1e0ff */
[----:B------:R-:W-:Y:S01]  /*69a0*/  STG.E.U16 desc[UR12][R12.64], R29 ;  /* 0x0000001d0c007986 */ /* 0x000fe2000c10150c */
[----:B------:R-:W-:-:S03]  /*69b0*/  PRMT R17, R28, 0x7632, R17 ;  /* 0x000076321c117816 */ /* 0x000fc60000000011 */
[----:B------:R0:W-:Y:S01]  /*69c0*/  STG.E.U16 desc[UR12][R12.64+0x2], R16 ;  /* 0x000002100c007986 */ /* 0x0001e2000c10150c */
[----:B-1----:R-:W-:-:S03]  /*69d0*/  PRMT R11, R40, 0x7632, R11 ;  /* 0x00007632280b7816 */ /* 0x002fc6000000000b */
[----:B------:R-:W-:Y:S01]  /*69e0*/  STG.E.U16 desc[UR12][R12.64+0x4], R40 ;  /* 0x000004280c007986 */ /* 0x000fe2000c10150c */
[----:B------:R-:W-:Y:S02]  /*69f0*/  IADD3.X R15, R78, UR19, RZ, P0, !PT ;  /* 0x000000134e0f7c10 */ /* 0x000fe400087fe4ff */
[----:B------:R-:W-:Y:S01]  /*6a00*/  IADD3 R10, P0, R85, UR18, RZ ;  /* 0x00000012550a7c10 */ /* 0x000fe2000ff1e0ff */
        /* <DEDUP_REMOVED lines=19> */
[----:B------:R-:W-:Y:S01]  /*6b40*/  STG.E.U16 desc[UR12][R12.64+0x2], R17 ;  /* 0x000002110c007986 */ /* 0x000fe2000c10150c */
[----:B-1----:R-:W-:-:S03]  /*6b50*/  PRMT R11, R43, 0x7632, R11 ;  /* 0x000076322b0b7816 */ /* 0x002fc6000000000b */
[----:B------:R-:W-:Y:S01]  /*6b60*/  STG.E.U16 desc[UR12][R12.64+0x4], R43 ;  /* 0x0000042b0c007986 */ /* 0x000fe2000c10150c */
[----:B------:R-:W-:Y:S02]  /*6b70*/  IADD3.X R15, R82, UR19, RZ, P0, !PT ;  /* 0x00000013520f7c10 */ /* 0x000fe400087fe4ff */
[----:B------:R-:W-:Y:S01]  /*6b80*/  IADD3 R10, P0, R81, UR18, RZ ;  /* 0x00000012510a7c10 */ /* 0x000fe2000ff1e0ff */
[----:B------:R0:W-:Y:S04]  /*6b90*/  STG.E.U16 desc[UR12][R12.64+0x6], R11 ;  /* 0x0000060b0c007986 */ /* 0x0001e8000c10150c */
[----:B------:R-:W-:Y:S04]  /*6ba0*/  STG.E.U16 desc[UR12][R14.64], R55 ;  /* 0x000000370e007986 */ /* 0x000fe8000c10150c */
[----:B------:R-:W-:Y:S01]  /*6bb0*/  STG.E.U16 desc[UR12][R14.64+0x4], R27 ;  /* 0x0000041b0e007986 */ /* 0x000fe2000c10150c */
[----:B0-----:R-:W-:-:S03]  /*6bc0*/  PRMT R13, R55, 0x7632, R13 ;  /* 0x00007632370d7816 */ /* 0x001fc6000000000d */
[----:B------:R-:W-:Y:S01]  /*6bd0*/  STG.E.U16 desc[UR12][R14.64+0x6], R16 ;  /* 0x000006100e007986 */ /* 0x000fe2000c10150c */
[----:B------:R-:W-:Y:S02]  /*6be0*/  IADD3.X R11, R80, UR19, RZ, P0, !PT ;  /* 0x00000013500b7c10 */ /* 0x000fe400087fe4ff */
[----:B------:R-:W-:Y:S01]  /*6bf0*/  PRMT R12, R23, 0x7632, R12 ;  /* 0x00007632170c7816 */ /* 0x000fe2000000000c */
[----:B------:R0:W-:Y:S01]  /*6c00*/  STG.E.U16 desc[UR12][R14.64+0x2], R13 ;  /* 0x0000020d0e007986 */ /* 0x0001e2000c10150c */
[----:B------:R-:W-:-:S03]  /*6c10*/  PLOP3.LUT P0, PT, PT, PT, UP0, 0x80, 0x0 ;  /* 0x000000000000781c */ /* 0x000fc60003f0f008 */
[----:B------:R1:W-:Y:S04]  /*6c20*/  STG.E.U16 desc[UR12][R10.64], R23 ;  /* 0x000000170a007986 */ /* 0x0003e8000c10150c */
[----:B------:R1:W-:Y:S01]  /*6c30*/  STG.E.U16 desc[UR12][R10.64+0x2], R12 ;  /* 0x0000020c0a007986 */ /* 0x0003e2000c10150c */
[----:B0-----:R-:W-:-:S03]  /*6c40*/  PRMT R15, R62, 0x7632, R15 ;  /* 0x000076323e0f7816 */ /* 0x001fc6000000000f */
[----:B------:R1:W-:Y:S04]  /*6c50*/  STG.E.U16 desc[UR12][R10.64+0x4], R62 ;  /* 0x0000043e0a007986 */ /* 0x0003e8000c10150c */
[----:B------:R1:W-:Y:S01]  /*6c60*/  STG.E.U16 desc[UR12][R10.64+0x6], R15 ;  /* 0x0000060f0a007986 */ /* 0x0003e2000c10150c */
[----:B------:R-:W-:Y:S05]  /*6c70*/  @!P0 BRA `(.L_x_3044) ;  /* 0xffffff98002c8947 */ /* 0x000fea000383ffff */
.L_x_3031:
        /* <DEDUP_REMOVED lines=9> */
[----:B------:R-:W2:Y:S01]  /*6d10*/  LDC.64 R18, c[0x0][0x258] ;  /* 0x00009600ff127b82 */ /* 0x000ea20000000a00 */
[----:B------:R-:W3:Y:S01]  /*6d20*/  S2R R16, SR_TID.X ;  /* 0x0000000000107919 */ /* 0x000ee20000002100 */
[----:B-1----:R-:W-:Y:S01]  /*6d30*/  MOV R15, 0xffffffff ;  /* 0xffffffff000f7802 */ /* 0x002fe20000000f00 */
[----:B------:R-:W-:Y:S01]  /*6d40*/  HFMA2.MMA R10, -RZ, RZ, 0, 1.1920928955078125e-06 ;  /* 0x00000014ff0a7435 */ /* 0x000fe200000001ff */
[----:B--2---:R-:W-:Y:S02]  /*6d50*/  LOP3.LUT R12, RZ, R18, RZ, 0x33, !PT ;  /* 0x00000012ff0c7212 */ /* 0x004fe400078e33ff */
[----:B0-----:R-:W-:Y:S02]  /*6d60*/  LOP3.LUT R3, RZ, R19, RZ, 0x33, !PT ;  /* 0x00000013ff037212 */ /* 0x001fe400078e33ff */
        /* <DEDUP_REMOVED lines=40> */
.L_x_3061:
        /* <DEDUP_REMOVED lines=46> */
.L_x_3048:
[----:B------:R-:W-:Y:S05]  /*72d0*/  BSYNC B1 ;  /* 0x0000000000017941 */ /* 0x000fea0003800000 */
.L_x_3047:
        /* <DEDUP_REMOVED lines=21> */
.L_x_3051:
        /* <DEDUP_REMOVED lines=55> */
.L_x_3050:
[----:B------:R-:W-:Y:S05]  /*77a0*/  BSYNC B1 ;  /* 0x0000000000017941 */ /* 0x000fea0003800000 */
.L_x_3049:
        /* <DEDUP_REMOVED lines=35> */
.L_x_3053:
[----:B------:R-:W-:Y:S05]  /*79e0*/  BSYNC B1 ;  /* 0x0000000000017941 */ /* 0x000fea0003800000 */
.L_x_3052:
        /* <DEDUP_REMOVED lines=15> */
.L_x_3046:
[----:B------:R-:W-:Y:S05]  /*7ae0*/  BSYNC B0 ;  /* 0x0000000000007941 */ /* 0x000fea0003800000 */
.L_x_3045:
        /* <DEDUP_REMOVED lines=49> */
.L_x_3070:
        /* <DEDUP_REMOVED lines=45> */
.L_x_3080:
        /* <DEDUP_REMOVED lines=39> */
.L_x_3090:
[----:B--2---:R-:W-:Y:S01]  /*8340*/  FADD.FTZ R17, R25, R23 ;  /* 0x0000001719117221 */ /* 0x004fe20000010000 */
[----:B------:R-:W-:Y:S02]  /*8350*/  @!P1 F2FP.F16.F32.PACK_AB R15, RZ, R31 ;  /* 0x0000001fff0f923e */ /* 0x000fe400000000ff */
[----:B------:R-:W-:Y:S02]  /*8360*/  LEA.HI R26, R16, 0x3c, RZ, 0x1c ;  /* 0x0000003c101a7811 */ /* 0x000fe400078fe0ff */
[----:B------:R-:W-:Y:S01]  /*8370*/  @!P1 F2FP.F16.F32.PACK_AB R17, RZ, R17 ;  /* 0x00000011ff11923e */ /* 0x000fe200000000ff */
[----:B------:R3:W-:Y:S04]  /*8380*/  @!P1 STG.E.U16 desc[UR12][R18.64+0x50], R15 ;  /* 0x0000500f12009986 */ /* 0x0007e8000c10150c */
[----:B------:R3:W-:Y:S02]  /*8390*/  @!P1 STG.E.U16 desc[UR12][R20.64+0x50], R17 ;  /* 0x0000501114009986 */ /* 0x0007e4000c10150c */
.L_x_3056:
[----:B------:R-:W-:Y:S05]  /*83a0*/  BSYNC B0 ;  /* 0x0000000000007941 */ /* 0x000fea0003800000 */
.L_x_3055:
        /* <DEDUP_REMOVED lines=129> */
[----:B--2---:R-:W-:Y:S02]  /*8bc0*/  FADD.FTZ R23, R34, R35 ;  /* 0x0000002322177221 */ /* 0x004fe40000010000 */
[----:B------:R-:W2:Y:S01]  /*8bd0*/  @!P0 LDC.64 R28, c[0x0][0x220] ;  /* 0x00008800ff1c8b82 */ /* 0x000ea20000000a00 */
[----:B------:R-:W-:Y:S01]  /*8be0*/  @!P0 F2FP.F16.F32.PACK_AB R39, RZ, R39 ;  /* 0x00000027ff27823e */ /* 0x000fe200000000ff */
[----:B----4-:R-:W-:-:S04]  /*8bf0*/  @!P0 IMAD.WIDE R20, R37, 0x2, R20 ;  /* 0x0000000225148825 */ /* 0x010fc800078e0214 */
[----:B---3--:R-:W-:Y:S01]  /*8c00*/  FADD.FTZ R25, R25, R36 ;  /* 0x0000002419197221 */ /* 0x008fe20000010000 */
[----:B------:R-:W-:Y:S01]  /*8c10*/  @!P0 F2FP.F16.F32.PACK_AB R23, RZ, R23 ;  /* 0x00000017ff17823e */ /* 0x000fe200000000ff */
        /* <DEDUP_REMOVED lines=11> */
[----:B--2---:R-:W-:Y:S01]  /*8cd0*/  @!P0 IMAD.WIDE R28, R37, 0x2, R28 ;  /* 0x00000002251c8825 */ /* 0x004fe200078e021c */
[----:B0-----:R-:W-:-:S02]  /*8ce0*/  MOV R33, 0xffff ;  /* 0x0000ffff00217802 */ /* 0x001fc40000000f00 */
[----:B------:R-:W-:Y:S02]  /*8cf0*/  MOV R17, 0xffff ;  /* 0x0000ffff00117802 */ /* 0x000fe40000000f00 */
[----:B-----5:R-:W-:Y:S02]  /*8d00*/  @!P0 F2FP.F16.F32.PACK_AB R21, RZ, R25 ;  /* 0x00000019ff15823e */ /* 0x020fe400000000ff */
[----:B------:R-:W-:Y:S01]  /*8d10*/  PRMT R20, R23, 0x7610, R20 ;  /* 0x0000761017147816 */ /* 0x000fe20000000014 */
[C---:B---3--:R-:W-:Y:S01]  /*8d20*/  @!P0 IMAD.WIDE R26, R37.reuse, 0x2, R26 ;  /* 0x00000002251a8825 */ /* 0x048fe200078e021a */
        /* <DEDUP_REMOVED lines=9> */
.L_x_3124:
        /* <DEDUP_REMOVED lines=9> */
.L_x_3054:
        /* <DEDUP_REMOVED lines=8> */
.L_x_3057:
[----:B------:R-:W-:Y:S01]  /*8ed0*/  HFMA2.MMA R17, -RZ, RZ, 0, 4.76837158203125e-07 ;  /* 0x00000008ff117435 */ /* 0x000fe200000001ff */
[----:B-1----:R-:W-:Y:S02]  /*8ee0*/  MOV R24, R18 ;  /* 0x0000001200187202 */ /* 0x002fe40000000f00 */
[----:B------:R-:W-:Y:S02]  /*8ef0*/  MOV R22, 0x101f ;  /* 0x0000101f00167802 */ /* 0x000fe40000000f00 */
[----:B0-----:R-:W-:-:S07]  /*8f00*/  MOV R15, 0xffff ;  /* 0x0000ffff000f7802 */ /* 0x001fce0000000f00 */
[----:B--2---:R-:W-:Y:S05]  /*8f10*/  WARPSYNC.COLLECTIVE R15, `(.L_x_3062) ;  /* 0x000000000f087348 */ /* 0x004fea0003c00000 */
[----:B------:R0:W1:Y:S02]  /*8f20*/  SHFL.BFLY P2, R23, R24, R17, R22 ;  /* 0x0c00001118177389 */ /* 0x0000640000040016 */
[----:B012---:R-:W-:Y:S01]  /*8f30*/  ENDCOLLECTIVE ;  /* 0x000000000000791b */ /* 0x007fe20003800000 */
.L_x_3062:
[----:B------:R-:W-:Y:S02]  /*8f40*/  MOV R24, R19 ;  /* 0x0000001300187202 */ /* 0x000fe40000000f00 */
[----:B------:R-:W-:-:S07]  /*8f50*/  MOV R21, R23 ;  /* 0x0000001700157202 */ /* 0x000fce0000000f00 */
[----:B------:R-:W-:Y:S05]  /*8f60*/  WARPSYNC.COLLECTIVE R15, `(.L_x_3063) ;  /* 0x000000000f087348 */ /* 0x000fea0003c00000 */
[----:B------:R0:W1:Y:S02]  /*8f70*/  SHFL.BFLY P2, R23, R24, R17, R22 ;  /* 0x0c00001118177389 */ /* 0x0000640000040016 */
[----:B01----:R-:W-:Y:S01]  /*8f80*/  ENDCOLLECTIVE ;  /* 0x000000000000791b */ /* 0x003fe20003800000 */
.L_x_3063:
[----:B------:R-:W-:Y:S01]  /*8f90*/  FADD.FTZ R21, R21, R18 ;  /* 0x0000001215157221 */ /* 0x000fe20000010000 */
[----:B------:R-:W-:-:S04]  /*8fa0*/  HFMA2.MMA R17, -RZ, RZ, 0, 2.384185791015625e-07 ;  /* 0x00000004ff117435 */ /* 0x000fc800000001ff */
[----:B------:R-:W-:Y:S02]  /*8fb0*/  MOV R24, R21 ;  /* 0x0000001500187202 */ /* 0x000fe40000000f00 */
[----:B------:R-:W-:-:S07]  /*8fc0*/  MOV R20, R23 ;  /* 0x0000001700147202 */ /* 0x000fce0000000f00 */
[----:B------:R-:W-:Y:S05]  /*8fd0*/  WARPSYNC.COLLECTIVE R15, `(.L_x_3064) ;  /* 0x000000000f087348 */ /* 0x000fea0003c00000 */
[----:B------:R0:W1:Y:S02]  /*8fe0*/  SHFL.BFLY P2, R23, R24, R17, R22 ;  /* 0x0c00001118177389 */ /* 0x0000640000040016 */
[----:B01----:R-:W-:Y:S01]  /*8ff0*/  ENDCOLLECTIVE ;  /* 0x000000000000791b */ /* 0x003fe20003800000 */
.L_x_3064:
[----:B------:R-:W-:-:S05]  /*9000*/  FADD.FTZ R20, R20, R19 ;  /* 0x0000001314147221 */ /* 0x000fca0000010000 */
[----:B------:R-:W-:Y:S02]  /*9010*/  MOV R24, R20 ;  /* 0x0000001400187202 */ /* 0x000fe40000000f00 */
[----:B------:R-:W-:-:S07]  /*9020*/  MOV R26, R23 ;  /* 0x00000017001a7202 */ /* 0x000fce0000000f00 */
[----:B------:R-:W-:Y:S05]  /*9030*/  WARPSYNC.COLLECTIVE R15, `(.L_x_3065) ;  /* 0x000000000f087348 */ /* 0x000fea0003c00000 */
[----:B------:R0:W1:Y:S02]  /*9040*/  SHFL.BFLY P2, R23, R24, R17, R22 ;  /* 0x0c00001118177389 */ /* 0x0000640000040016 */
[----:B01----:R-:W-:Y:S01]  /*9050*/  ENDCOLLECTIVE ;  /* 0x000000000000791b */ /* 0x003fe20003800000 */
.L_x_3065:
[----:B------:R-:W-:Y:S01]  /*9060*/  FADD.FTZ R26, R21, R26 ;  /* 0x0000001a151a7221 */ /* 0x000fe20000010000 */
[----:B------:R-:W-:-:S04]  /*9070*/  HFMA2.MMA R17, -RZ, RZ, 0, 1.1920928955078125e-07 ;  /* 0x00000002ff117435 */ /* 0x000fc800000001ff */
[----:B------:R-:W-:Y:S02]  /*9080*/  MOV R24, R26 ;  /* 0x0000001a00187202 */ /* 0x000fe40000000f00 */
[----:B------:R-:W-:-:S07]  /*9090*/  MOV R25, R23 ;  /* 0x0000001700197202 */ /* 0x000fce0000000f00 */
[----:B------:R-:W-:Y:S05]  /*90a0*/  WARPSYNC.COLLECTIVE R15, `(.L_x_3066) ;  /* 0x000000000f087348 */ /* 0x000fea0003c00000 */
[----:B------:R0:W1:Y:S02]  /*90b0*/  SHFL.BFLY P2, R23, R24, R17, R22 ;  /* 0x0c00001118177389 */ /* 0x0000640000040016 */
[----:B01----:R-:W-:Y:S01]  /*90c0*/  ENDCOLLECTIVE ;  /* 0x000000000000791b */ /* 0x003fe20003800000 */
.L_x_3066:
[----:B------:R-:W-:-:S05]  /*90d0*/  FADD.FTZ R25, R20, R25 ;  /* 0x0000001914197221 */ /* 0x000fca0000010000 */
[----:B------:R-:W-:Y:S02]  /*90e0*/  MOV R24, R25 ;  /* 0x0000001900187202 */ /* 0x000fe40000000f00 */
[----:B------:R-:W-:-:S07]  /*90f0*/  MOV R27, R23 ;  /* 0x00000017001b7202 */ /* 0x000fce0000000f00 */
[----:B------:R-:W-:Y:S05]  /*9100*/  WARPSYNC.COLLECTIVE R15, `(.L_x_3067) ;  /* 0x000000000f087348 */ /* 0x000fea0003c00000 */
[----:B------:R0:W1:Y:S02]  /*9110*/  SHFL.BFLY P2, R23, R24, R17, R22 ;  /* 0x0c00001118177389 */ /* 0x0000640000040016 */
[----:B01----:R-:W-:Y:S01]  /*9120*/  ENDCOLLECTIVE ;  /* 0x000000000000791b */ /* 0x003fe20003800000 */
.L_x_3067:
[----:B------:R-:W-:Y:S01]  /*9130*/  FADD.FTZ R27, R26, R27 ;  /* 0x0000001b1a1b7221 */ /* 0x000fe20000010000 */
[----:B------:R-:W-:-:S04]  /*9140*/  HFMA2.MMA R17, -RZ, RZ, 0, 5.9604644775390625e-08 ;  /* 0x00000001ff117435 */ /* 0x000fc800000001ff */
[----:B------:R-:W-:Y:S02]  /*9150*/  MOV R24, R27 ;  /* 0x0000001b00187202 */ /* 0x000fe40000000f00 */
[----:B------:R-:W-:-:S07]  /*9160*/  MOV R18, R23 ;  /* 0x0000001700127202 */ /* 0x000fce0000000f00 */
[----:B------:R-:W-:Y:S05]  /*9170*/  WARPSYNC.COLLECTIVE R15, `(.L_x_3068) ;  /* 0x000000000f087348 */ /* 0x000fea0003c00000 */
[----:B------:R0:W1:Y:S02]  /*9180*/  SHFL.BFLY P2, R23, R24, R17, R22 ;  /* 0x0c00001118177389 */ /* 0x0000640000040016 */
[----:B01----:R-:W-:Y:S01]  /*9190*/  ENDCOLLECTIVE ;  /* 0x000000000000791b */ /* 0x003fe20003800000 */
.L_x_3068:
[----:B------:R-:W-:-:S05]  /*91a0*/  FADD.FTZ R28, R25, R18 ;  /* 0x00000012191c7221 */ /* 0x000fca0000010000 */
[----:B------:R-:W-:Y:S02]  /*91b0*/  MOV R24, R28 ;  /* 0x0000001c00187202 */ /* 0x000fe40000000f00 */
[----:B------:R-:W-:-:S07]  /*91c0*/  MOV R30, R23 ;  /* 0x00000017001e7202 */ /* 0x000fce0000000f00 */
[----:B------:R-:W-:Y:S05]  /*91d0*/  WARPSYNC.COLLECTIVE R15, `(.L_x_3069) ;  /* 0x000000000f087348 */ /* 0x000fea0003c00000 */
[----:B------:R0:W1:Y:S02]  /*91e0*/  SHFL.BFLY P2, R23, R24, R17, R22 ;  /* 0x0c00001118177389 */ /* 0x0000640000040016 */
[----:B01----:R-:W-:Y:S01]  /*91f0*/  ENDCOLLECTIVE ;  /* 0x000000000000791b */ /* 0x003fe20003800000 */
.L_x_3069:
[----:B------:R-:W-:Y:S01]  /*9200*/  FADD.FTZ R30, R27, R30 ;  /* 0x0000001e1b1e7221 */ /* 0x000fe20000010000 */
[----:B------:R-:W-:Y:S06]  /*9210*/  BRA `(.L_x_3070) ;  /* 0xffffffe800f87947 */ /* 0x000fec000383ffff */
.L_x_3058:
        /* <DEDUP_REMOVED lines=8> */
.L_x_3072:
[----:B------:R-:W-:Y:S05]  /*92a0*/  BSYNC B1 ;  /* 0x0000000000017941 */ /* 0x000fea0003800000 */
.L_x_3071:
        /* <DEDUP_REMOVED lines=8> */
.L_x_3073:
[----:B------:R-:W-:Y:S01]  /*9330*/  FADD.FTZ R28, R28, R25 ;  /* 0x000000191c1c7221 */ /* 0x000fe20000010000 */
[----:B------:R-:W-:-:S04]  /*9340*/  HFMA2.MMA R17, -RZ, RZ, 0, 2.384185791015625e-07 ;  /* 0x00000004ff117435 */ /* 0x000fc800000001ff */
[----:B------:R-:W-:Y:S02]  /*9350*/  MOV R24, R28 ;  /* 0x0000001c00187202 */ /* 0x000fe40000000f00 */
[----:B------:R-:W-:-:S07]  /*9360*/  MOV R27, R23 ;  /* 0x00000017001b7202 */ /* 0x000fce0000000f00 */
[----:B------:R-:W-:Y:S05]  /*9370*/  WARPSYNC.COLLECTIVE R15, `(.L_x_3074) ;  /* 0x000000000f087348 */ /* 0x000fea0003c00000 */
[----:B------:R0:W1:Y:S02]  /*9380*/  SHFL.BFLY P2, R23, R24, R17, R22 ;  /* 0x0c00001118177389 */ /* 0x0000640000040016 */
[----:B01----:R-:W-:Y:S01]  /*9390*/  ENDCOLLECTIVE ;  /* 0x000000000000791b */ /* 0x003fe20003800000 */
.L_x_3074:
[----:B------:R-:W-:-:S05]  /*93a0*/  FADD.FTZ R27, R27, R26 ;  /* 0x0000001a1b1b7221 */ /* 0x000fca0000010000 */
[----:B------:R-:W-:Y:S02]  /*93b0*/  MOV R24, R27 ;  /* 0x0000001b00187202 */ /* 0x000fe40000000f00 */
[----:B------:R-:W-:-:S07]  /*93c0*/  MOV R29, R23 ;  /* 0x00000017001d7202 */ /* 0x000fce0000000f00 */
[----:B------:R-:W-:Y:S05]  /*93d0*/  WARPSYNC.COLLECTIVE R15, `(.L_x_3075) ;  /* 0x000000000f087348 */ /* 0x000fea0003c00000 */
[----:B------:R0:W1:Y:S02]  /*93e0*/  SHFL.BFLY P2, R23, R24, R17, R22 ;  /* 0x0c00001118177389 */ /* 0x0000640000040016 */
[----:B01----:R-:W-:Y:S01]  /*93f0*/  ENDCOLLECTIVE ;  /* 0x000000000000791b */ /* 0x003fe20003800000 */
.L_x_3075:
[----:B------:R-:W-:Y:S01]  /*9400*/  FADD.FTZ R29, R28, R29 ;  /* 0x0000001d1c1d7221 */ /* 0x000fe20000010000 */
[----:B------:R-:W-:-:S04]  /*9410*/  HFMA2.MMA R17, -RZ, RZ, 0, 1.1920928955078125e-07 ;  /* 0x00000002ff117435 */ /* 0x000fc800000001ff */
[----:B------:R-:W-:Y:S02]  /*9420*/  MOV R24, R29 ;  /* 0x0000001d00187202 */ /* 0x000fe40000000f00 */
[----:B------:R-:W-:-:S07]  /*9430*/  MOV R30, R23 ;  /* 0x00000017001e7202 */ /* 0x000fce0000000f00 */
[----:B------:R-:W-:Y:S05]  /*9440*/  WARPSYNC.COLLECTIVE R15, `(.L_x_3076) ;  /* 0x000000000f087348 */ /* 0x000fea0003c00000 */
[----:B------:R0:W1:Y:S02]  /*9450*/  SHFL.BFLY P2, R23, R24, R17, R22 ;  /* 0x0c00001118177389 */ /* 0x0000640000040016 */
[----:B01----:R-:W-:Y:S01]  /*9460*/  ENDCOLLECTIVE ;  /* 0x000000000000791b */ /* 0x003fe20003800000 */
.L_x_3076:
[----:B------:R-:W-:-:S05]  /*9470*/  FADD.FTZ R30, R27, R30 ;  /* 0x0000001e1b1e7221 */ /* 0x000fca0000010000 */
[----:B------:R-:W-:Y:S02]  /*9480*/  MOV R24, R30 ;  /* 0x0000001e00187202 */ /* 0x000fe40000000f00 */
[----:B------:R-:W-:-:S07]  /*9490*/  MOV R32, R23 ;  /* 0x0000001700207202 */ /* 0x000fce0000000f00 */
[----:B------:R-:W-:Y:S05]  /*94a0*/  WARPSYNC.COLLECTIVE R15, `(.L_x_3077) ;  /* 0x000000000f087348 */ /* 0x000fea0003c00000 */
[----:B------:R0:W1:Y:S02]  /*94b0*/  SHFL.BFLY P2, R23, R24, R17, R22 ;  /* 0x0c00001118177389 */ /* 0x0000640000040016 */
[----:B01----:R-:W-:Y:S01]  /*94c0*/  ENDCOLLECTIVE ;  /* 0x000000000000791b */ /* 0x003fe20003800000 */
.L_x_3077:
[----:B------:R-:W-:Y:S01]  /*94d0*/  FADD.FTZ R32, R29, R32 ;  /* 0x000000201d207221 */ /* 0x000fe20000010000 */
[----:B------:R-:W-:-:S04]  /*94e0*/  HFMA2.MMA R17, -RZ, RZ, 0, 5.9604644775390625e-08 ;  /* 0x00000001ff117435 */ /* 0x000fc800000001ff */
[----:B------:R-:W-:Y:S02]  /*94f0*/  MOV R24, R32 ;  /* 0x0000002000187202 */ /* 0x000fe40000000f00 */
[----:B------:R-:W-:-:S07]  /*9500*/  MOV R25, R23 ;  /* 0x0000001700197202 */ /* 0x000fce0000000f00 */
[----:B------:R-:W-:Y:S05]  /*9510*/  WARPSYNC.COLLECTIVE R15, `(.L_x_3078) ;  /* 0x000000000f087348 */ /* 0x000fea0003c00000 */
[----:B------:R0:W1:Y:S02]  /*9520*/  SHFL.BFLY P2, R23, R24, R17, R22 ;  /* 0x0c00001118177389 */ /* 0x0000640000040016 */
[----:B01----:R-:W-:Y:S01]  /*9530*/  ENDCOLLECTIVE ;  /* 0x000000000000791b */ /* 0x003fe20003800000 */
.L_x_3078:
[----:B------:R-:W-:-:S05]  /*9540*/  FADD.FTZ R25, R30, R25 ;  /* 0x000000191e197221 */ /* 0x000fca0000010000 */
[----:B------:R-:W-:Y:S02]  /*9550*/  MOV R24, R25 ;  /* 0x0000001900187202 */ /* 0x000fe40000000f00 */
[----:B------:R-:W-:-:S07]  /*9560*/  MOV R31, R23 ;  /* 0x00000017001f7202 */ /* 0x000fce0000000f00 */
[----:B------:R-:W-:Y:S05]  /*9570*/  WARPSYNC.COLLECTIVE R15, `(.L_x_3079) ;  /* 0x000000000f087348 */ /* 0x000fea0003c00000 */
[----:B------:R0:W1:Y:S02]  /*9580*/  SHFL.BFLY P2, R23, R24, R17, R22 ;  /* 0x0c00001118177389 */ /* 0x0000640000040016 */
[----:B01----:R-:W-:Y:S01]  /*9590*/  ENDCOLLECTIVE ;  /* 0x000000000000791b */ /* 0x003fe20003800000 */
.L_x_3079:
[----:B------:R-:W-:Y:S01]  /*95a0*/  FADD.FTZ R31, R32, R31 ;  /* 0x0000001f201f7221 */ /* 0x000fe20000010000 */
[----:B------:R-:W-:Y:S06]  /*95b0*/  BRA `(.L_x_3080) ;  /* 0xffffffe800c47947 */ /* 0x000fec000383ffff */
.L_x_3059:
        /* <DEDUP_REMOVED lines=8> */
.L_x_3082:
[----:B------:R-:W-:Y:S05]  /*9640*/  BSYNC B1 ;  /* 0x0000000000017941 */ /* 0x000fea0003800000 */
.L_x_3081:
        /* <DEDUP_REMOVED lines=8> */
.L_x_3083:
[----:B------:R-:W-:Y:S01]  /*96d0*/  FADD.FTZ R28, R28, R25 ;  /* 0x000000191c1c7221 */ /* 0x000fe20000010000 */
[----:B------:R-:W-:-:S04]  /*96e0*/  HFMA2.MMA R17, -RZ, RZ, 0, 2.384185791015625e-07 ;  /* 0x00000004ff117435 */ /* 0x000fc800000001ff */
[----:B------:R-:W-:Y:S02]  /*96f0*/  MOV R24, R28 ;  /* 0x0000001c00187202 */ /* 0x000fe40000000f00 */
[----:B------:R-:W-:-:S07]  /*9700*/  MOV R27, R23 ;  /* 0x00000017001b7202 */ /* 0x000fce0000000f00 */
[----:B------:R-:W-:Y:S05]  /*9710*/  WARPSYNC.COLLECTIVE R15, `(.L_x_3084) ;  /* 0x000000000f087348 */ /* 0x000fea0003c00000 */
[----:B------:R0:W1:Y:S02]  /*9720*/  SHFL.BFLY P2, R23, R24, R17, R22 ;  /* 0x0c00001118177389 */ /* 0x0000640000040016 */
[----:B01----:R-:W-:Y:S01]  /*9730*/  ENDCOLLECTIVE ;  /* 0x000000000000791b */ /* 0x003fe20003800000 */
.L_x_3084:
[----:B------:R-:W-:-:S05]  /*9740*/  FADD.FTZ R27, R27, R26 ;  /* 0x0000001a1b1b7221 */ /* 0x000fca0000010000 */
[----:B------:R-:W-:Y:S02]  /*9750*/  MOV R24, R27 ;  /* 0x0000001b00187202 */ /* 0x000fe40000000f00 */
[----:B------:R-:W-:-:S07]  /*9760*/  MOV R29, R23 ;  /* 0x00000017001d7202 */ /* 0x000fce0000000f00 */
[----:B------:R-:W-:Y:S05]  /*9770*/  WARPSYNC.COLLECTIVE R15, `(.L_x_3085) ;  /* 0x000000000f087348 */ /* 0x000fea0003c00000 */
[----:B------:R0:W1:Y:S02]  /*9780*/  SHFL.BFLY P2, R23, R24, R17, R22 ;  /* 0x0c00001118177389 */ /* 0x0000640000040016 */
[----:B01----:R-:W-:Y:S01]  /*9790*/  ENDCOLLECTIVE ;  /* 0x000000000000791b */ /* 0x003fe20003800000 */
.L_x_3085:
[----:B------:R-:W-:Y:S01]  /*97a0*/  FADD.FTZ R29, R28, R29 ;  /* 0x0000001d1c1d7221 */ /* 0x000fe20000010000 */
[----:B------:R-:W-:-:S04]  /*97b0*/  HFMA2.MMA R17, -RZ, RZ, 0, 1.1920928955078125e-07 ;  /* 0x00000002ff117435 */ /* 0x000fc800000001ff */
[----:B------:R-:W-:Y:S02]  /*97c0*/  MOV R24, R29 ;  /* 0x0000001d00187202 */ /* 0x000fe40000000f00 */
[----:B------:R-:W-:-:S07]  /*97d0*/  MOV R30, R23 ;  /* 0x00000017001e7202 */ /* 0x000fce0000000f00 */
[----:B------:R-:W-:Y:S05]  /*97e0*/  WARPSYNC.COLLECTIVE R15, `(.L_x_3086) ;  /* 0x000000000f087348 */ /* 0x000fea0003c00000 */
[----:B------:R0:W1:Y:S02]  /*97f0*/  SHFL.BFLY P2, R23, R24, R17, R22 ;  /* 0x0c00001118177389 */ /* 0x0000640000040016 */
[----:B01----:R-:W-:Y:S01]  /*9800*/  ENDCOLLECTIVE ;  /* 0x000000000000791b */ /* 0x003fe20003800000 */
.L_x_3086:
[----:B------:R-:W-:-:S05]  /*9810*/  FADD.FTZ R30, R27, R30 ;  /* 0x0000001e1b1e7221 */ /* 0x000fca0000010000 */
[----:B------:R-:W-:Y:S02]  /*9820*/  MOV R24, R30 ;  /* 0x0000001e00187202 */ /* 0x000fe40000000f00 */
[----:B------:R-:W-:-:S07]  /*9830*/  MOV R32, R23 ;  /* 0x0000001700207202 */ /* 0x000fce0000000f00 */
[----:B------:R-:W-:Y:S05]  /*9840*/  WARPSYNC.COLLECTIVE R15, `(.L_x_3087) ;  /* 0x000000000f087348 */ /* 0x000fea0003c00000 */
[----:B------:R0:W1:Y:S02]  /*9850*/  SHFL.BFLY P2, R23, R24, R17, R22 ;  /* 0x0c00001118177389 */ /* 0x0000640000040016 */
[----:B01----:R-:W-:Y:S01]  /*9860*/  ENDCOLLECTIVE ;  /* 0x000000000000791b */ /* 0x003fe20003800000 */
.L_x_3087:
[----:B------:R-:W-:Y:S01]  /*9870*/  FADD.FTZ R32, R29, R32 ;  /* 0x000000201d207221 */ /* 0x000fe20000010000 */
[----:B------:R-:W-:-:S04]  /*9880*/  HFMA2.MMA R17, -RZ, RZ, 0, 5.9604644775390625e-08 ;  /* 0x00000001ff117435 */ /* 0x000fc800000001ff */
[----:B------:R-:W-:Y:S02]  /*9890*/  MOV R24, R32 ;  /* 0x0000002000187202 */ /* 0x000fe40000000f00 */
[----:B------:R-:W-:-:S07]  /*98a0*/  MOV R25, R23 ;  /* 0x0000001700197202 */ /* 0x000fce0000000f00 */
[----:B------:R-:W-:Y:S05]  /*98b0*/  WARPSYNC.COLLECTIVE R15, `(.L_x_3088) ;  /* 0x000000000f087348 */ /* 0x000fea0003c00000 */
[----:B------:R0:W1:Y:S02]  /*98c0*/  SHFL.BFLY P2, R23, R24, R17, R22 ;  /* 0x0c00001118177389 */ /* 0x0000640000040016 */
[----:B01----:R-:W-:Y:S01]  /*98d0*/  ENDCOLLECTIVE ;  /* 0x000000000000791b */ /* 0x003fe20003800000 */
.L_x_3088:
[----:B------:R-:W-:-:S05]  /*98e0*/  FADD.FTZ R25, R30, R25 ;  /* 0x000000191e197221 */ /* 0x000fca0000010000 */
[----:B------:R-:W-:Y:S02]  /*98f0*/  MOV R24, R25 ;  /* 0x0000001900187202 */ /* 0x000fe40000000f00 */
[----:B------:R-:W-:-:S07]  /*9900*/  MOV R31, R23 ;  /* 0x00000017001f7202 */ /* 0x000fce0000000f00 */
[----:B------:R-:W-:Y:S05]  /*9910*/  WARPSYNC.COLLECTIVE R15, `(.L_x_3089) ;  /* 0x000000000f087348 */ /* 0x000fea0003c00000 */
[----:B------:R0:W1:Y:S02]  /*9920*/  SHFL.BFLY P2, R23, R24, R17, R22 ;  /* 0x0c00001118177389 */ /* 0x0000640000040016 */
[----:B01----:R-:W-:Y:S01]  /*9930*/  ENDCOLLECTIVE ;  /* 0x000000000000791b */ /* 0x003fe20003800000 */
.L_x_3089:
[----:B------:R-:W-:Y:S01]  /*9940*/  FADD.FTZ R31, R32, R31 ;  /* 0x0000001f201f7221 */ /* 0x000fe20000010000 */
[----:B------:R-:W-:Y:S06]  /*9950*/  BRA `(.L_x_3090) ;  /* 0xffffffe800787947 */ /* 0x000fec000383ffff */
.L_x_3060:
        /* <DEDUP_REMOVED lines=8> */
.L_x_3092:
[----:B------:R-:W-:Y:S05]  /*99e0*/  BSYNC B0 ;  /* 0x0000000000007941 */ /* 0x000fea0003800000 */
.L_x_3091:
        /* <DEDUP_REMOVED lines=10> */
.L_x_3093:
        /* <DEDUP_REMOVED lines=17> */
.L_x_3094:
[----:B------:R-:W-:Y:S01]  /*9ba0*/  HFMA2.MMA R25, -RZ, RZ, 0, 0 ;  /* 0x00000000ff197435 */ /* 0x000fe200000001ff */
[----:B------:R-:W-:Y:S02]  /*9bb0*/  MOV R24, R18 ;  /* 0x0000001200187202 */ /* 0x000fe40000000f00 */
[----:B------:R-:W-:-:S08]  /*9bc0*/  MOV R20, R23 ;  /* 0x0000001700147202 */ /* 0x000fd00000000f00 */
[----:B------:R-:W-:Y:S05]  /*9bd0*/  WARPSYNC.COLLECTIVE R15, `(.L_x_3095) ;  /* 0x000000000f087348 */ /* 0x000fea0003c00000 */
[----:B------:R0:W1:Y:S02]  /*9be0*/  SHFL.BFLY P2, R23, R24, R17, R22 ;  /* 0x0c00001118177389 */ /* 0x0000640000040016 */
[----:B01----:R-:W-:Y:S01]  /*9bf0*/  ENDCOLLECTIVE ;  /* 0x000000000000791b */ /* 0x003fe20003800000 */
.L_x_3095:
        /* <DEDUP_REMOVED lines=9> */
.L_x_3096:
[----:B------:R-:W-:Y:S02]  /*9c90*/  MOV R24, R21 ;  /* 0x0000001500187202 */ /* 0x000fe40000000f00 */
[----:B------:R-:W-:-:S07]  /*9ca0*/  MOV R19, R23 ;  /* 0x0000001700137202 */ /* 0x000fce0000000f00 */
[----:B------:R-:W-:Y:S05]  /*9cb0*/  WARPSYNC.COLLECTIVE R15, `(.L_x_3097) ;  /* 0x000000000f087348 */ /* 0x000fea0003c00000 */
[----:B------:R0:W1:Y:S02]  /*9cc0*/  SHFL.BFLY P2, R23, R24, R17, R22 ;  /* 0x0c00001118177389 */ /* 0x0000640000040016 */
[----:B01----:R-:W-:Y:S01]  /*9cd0*/  ENDCOLLECTIVE ;  /* 0x000000000000791b */ /* 0x003fe20003800000 */
.L_x_3097:
        /* <DEDUP_REMOVED lines=9> */
.L_x_3098:
        /* <DEDUP_REMOVED lines=10> */
.L_x_3099:
[----:B------:R-:W-:Y:S01]  /*9e10*/  FADD.FTZ R19, R19, R28 ;  /* 0x0000001c13137221 */ /* 0x000fe20000010000 */
[----:B------:R-:W-:Y:S01]  /*9e20*/  HFMA2.MMA R17, -RZ, RZ, 0, 4.76837158203125e-07 ;  /* 0x00000008ff117435 */ /* 0x000fe200000001ff */
[----:B------:R-:W-:Y:S02]  /*9e30*/  MOV R24, R25 ;  /* 0x0000001900187202 */ /* 0x000fe40000000f00 */
[----:B------:R-:W-:-:S08]  /*9e40*/  MOV R27, R23 ;  /* 0x00000017001b7202 */ /* 0x000fd00000000f00 */
[----:B------:R-:W-:Y:S05]  /*9e50*/  WARPSYNC.COLLECTIVE R15, `(.L_x_3100) ;  /* 0x000000000f087348 */ /* 0x000fea0003c00000 */
[----:B------:R0:W1:Y:S02]  /*9e60*/  SHFL.BFLY P2, R23, R24, R17, R22 ;  /* 0x0c00001118177389 */ /* 0x0000640000040016 */
[----:B01----:R-:W-:Y:S01]  /*9e70*/  ENDCOLLECTIVE ;  /* 0x000000000000791b */ /* 0x003fe20003800000 */
.L_x_3100:
[----:B------:R-:W-:Y:S02]  /*9e80*/  @!P0 MOV R33, R36 ;  /* 0x0000002400218202 */ /* 0x000fe40000000f00 */
[----:B------:R-:W-:Y:S02]  /*9e90*/  @!P0 MOV R31, R35 ;  /* 0x00000023001f8202 */ /* 0x000fe40000000f00 */
[----:B------:R-:W-:Y:S02]  /*9ea0*/  MOV R24, R29 ;  /* 0x0000001d00187202 */ /* 0x000fe40000000f00 */
[----:B------:R-:W-:-:S07]  /*9eb0*/  MOV R30, R23 ;  /* 0x00000017001e7202 */ /* 0x000fce0000000f00 */
[----:B------:R-:W-:Y:S05]  /*9ec0*/  WARPSYNC.COLLECTIVE R15, `(.L_x_3101) ;  /* 0x000000000f087348 */ /* 0x000fea0003c00000 */
[----:B------:R0:W1:Y:S02]  /*9ed0*/  SHFL.BFLY P2, R23, R24, R17, R22 ;  /* 0x0c00001118177389 */ /* 0x0000640000040016 */
[----:B01----:R-:W-:Y:S01]  /*9ee0*/  ENDCOLLECTIVE ;  /* 0x000000000000791b */ /* 0x003fe20003800000 */
.L_x_3101:
[----:B------:R-:W-:Y:S01]  /*9ef0*/  FADD.FTZ R30, R30, R25 ;  /* 0x000000191e1e7221 */ /* 0x000fe20000010000 */
[----:B------:R-:W-:-:S04]  /*9f00*/  HFMA2.MMA R17, -RZ, RZ, 0, 2.384185791015625e-07 ;  /* 0x00000004ff117435 */ /* 0x000fc800000001ff */
[----:B------:R-:W-:Y:S02]  /*9f10*/  MOV R24, R30 ;  /* 0x0000001e00187202 */ /* 0x000fe40000000f00 */
[----:B------:R-:W-:-:S07]  /*9f20*/  MOV R32, R23 ;  /* 0x0000001700207202 */ /* 0x000fce0000000f00 */
[----:B------:R-:W-:Y:S05]  /*9f30*/  WARPSYNC.COLLECTIVE R15, `(.L_x_3102) ;  /* 0x000000000f087348 */ /* 0x000fea0003c00000 */
[----:B------:R0:W1:Y:S02]  /*9f40*/  SHFL.BFLY P2, R23, R24, R17, R22 ;  /* 0x0c00001118177389 */ /* 0x0000640000040016 */
[----:B01----:R-:W-:Y:S01]  /*9f50*/  ENDCOLLECTIVE ;  /* 0x000000000000791b */ /* 0x003fe20003800000 */
.L_x_3102:
[----:B------:R-:W-:-:S05]  /*9f60*/  FADD.FTZ R32, R32, R29 ;  /* 0x0000001d20207221 */ /* 0x000fca0000010000 */
[----:B------:R-:W-:Y:S02]  /*9f70*/  MOV R24, R32 ;  /* 0x0000002000187202 */ /* 0x000fe40000000f00 */
[----:B------:R-:W-:-:S07]  /*9f80*/  MOV R25, R23 ;  /* 0x0000001700197202 */ /* 0x000fce0000000f00 */
[----:B------:R-:W-:Y:S05]  /*9f90*/  WARPSYNC.COLLECTIVE R15, `(.L_x_3103) ;  /* 0x000000000f087348 */ /* 0x000fea0003c00000 */
[----:B------:R0:W1:Y:S02]  /*9fa0*/  SHFL.BFLY P2, R23, R24, R17, R22 ;  /* 0x0c00001118177389 */ /* 0x0000640000040016 */
[----:B01----:R-:W-:Y:S01]  /*9fb0*/  ENDCOLLECTIVE ;  /* 0x000000000000791b */ /* 0x003fe20003800000 */
.L_x_3103:
[----:B------:R-:W-:Y:S01]  /*9fc0*/  FADD.FTZ R25, R30, R25 ;  /* 0x000000191e197221 */ /* 0x000fe20000010000 */
[----:B------:R-:W-:-:S04]  /*9fd0*/  HFMA2.MMA R17, -RZ, RZ, 0, 1.1920928955078125e-07 ;  /* 0x00000002ff117435 */ /* 0x000fc800000001ff */
[----:B------:R-:W-:Y:S02]  /*9fe0*/  MOV R24, R25 ;  /* 0x0000001900187202 */ /* 0x000fe40000000f00 */
[----:B------:R-:W-:-:S07]  /*9ff0*/  MOV R29, R23 ;  /* 0x00000017001d7202 */ /* 0x000fce0000000f00 */
[----:B------:R-:W-:Y:S05]  /*a000*/  WARPSYNC.COLLECTIVE R15, `(.L_x_3104) ;  /* 0x000000000f087348 */ /* 0x000fea0003c00000 */
[----:B------:R0:W1:Y:S02]  /*a010*/  SHFL.BFLY P2, R23, R24, R17, R22 ;  /* 0x0c00001118177389 */ /* 0x0000640000040016 */
[----:B01----:R-:W-:Y:S01]  /*a020*/  ENDCOLLECTIVE ;  /* 0x000000000000791b */ /* 0x003fe20003800000 */
.L_x_3104:
[----:B------:R-:W-:-:S05]  /*a030*/  FADD.FTZ R29, R32, R29 ;  /* 0x0000001d201d7221 */ /* 0x000fca0000010000 */
[----:B------:R-:W-:Y:S02]  /*a040*/  MOV R24, R29 ;  /* 0x0000001d00187202 */ /* 0x000fe40000000f00 */
[----:B------:R-:W-:-:S07]  /*a050*/  MOV R20, R23 ;  /* 0x0000001700147202 */ /* 0x000fce0000000f00 */
[----:B------:R-:W-:Y:S05]  /*a060*/  WARPSYNC.COLLECTIVE R15, `(.L_x_3105) ;  /* 0x000000000f087348 */ /* 0x000fea0003c00000 */
[----:B------:R0:W1:Y:S02]  /*a070*/  SHFL.BFLY P2, R23, R24, R17, R22 ;  /* 0x0c00001118177389 */ /* 0x0000640000040016 */
[----:B01----:R-:W-:Y:S01]  /*a080*/  ENDCOLLECTIVE ;  /* 0x000000000000791b */ /* 0x003fe20003800000 */
.L_x_3105:
        /* <DEDUP_REMOVED lines=8> */
.L_x_3106:
[----:B------:R-:W-:-:S05]  /*a110*/  FADD.FTZ R34, R29, R34 ;  /* 0x000000221d227221 */ /* 0x000fca0000010000 */
[----:B------:R-:W-:Y:S02]  /*a120*/  MOV R24, R34 ;  /* 0x0000002200187202 */ /* 0x000fe40000000f00 */
[----:B------:R-:W-:-:S07]  /*a130*/  MOV R36, R23 ;  /* 0x0000001700247202 */ /* 0x000fce0000000f00 */
[----:B------:R-:W-:Y:S05]  /*a140*/  WARPSYNC.COLLECTIVE R15, `(.L_x_3107) ;  /* 0x000000000f087348 */ /* 0x000fea0003c00000 */
[----:B------:R0:W1:Y:S02]  /*a150*/  SHFL.BFLY P2, R23, R24, R17, R22 ;  /* 0x0c00001118177389 */ /* 0x0000640000040016 */
[----:B01----:R-:W-:Y:S01]  /*a160*/  ENDCOLLECTIVE ;  /* 0x000000000000791b */ /* 0x003fe20003800000 */
.L_x_3107:
[----:B------:R-:W-:Y:S01]  /*a170*/  FADD.FTZ R25, R25, R36 ;  /* 0x0000002419197221 */ /* 0x000fe20000010000 */
[----:B------:R-:W-:Y:S01]  /*a180*/  HFMA2.MMA R17, -RZ, RZ, 0, 4.76837158203125e-07 ;  /* 0x00000008ff117435 */ /* 0x000fe200000001ff */
[----:B------:R-:W-:Y:S02]  /*a190*/  MOV R24, R31 ;  /* 0x0000001f00187202 */ /* 0x000fe40000000f00 */
[----:B------:R-:W-:-:S08]  /*a1a0*/  MOV R35, R23 ;  /* 0x0000001700237202 */ /* 0x000fd00000000f00 */
[----:B------:R-:W-:Y:S05]  /*a1b0*/  WARPSYNC.COLLECTIVE R15, `(.L_x_3108) ;  /* 0x000000000f087348 */ /* 0x000fea0003c00000 */
[----:B------:R0:W1:Y:S02]  /*a1c0*/  SHFL.BFLY P2, R23, R24, R17, R22 ;  /* 0x0c00001118177389 */ /* 0x0000640000040016 */
[----:B01----:R-:W-:Y:S01]  /*a1d0*/  ENDCOLLECTIVE ;  /* 0x000000000000791b */ /* 0x003fe20003800000 */
.L_x_3108:
[----:B------:R-:W-:Y:S02]  /*a1e0*/  MOV R24, R33 ;  /* 0x0000002100187202 */ /* 0x000fe40000000f00 */
[----:B------:R-:W-:-:S07]  /*a1f0*/  MOV R38, R23 ;  /* 0x0000001700267202 */ /* 0x000fce0000000f00 */
[----:B------:R-:W-:Y:S05]  /*a200*/  WARPSYNC.COLLECTIVE R15, `(.L_x_3109) ;  /* 0x000000000f087348 */ /* 0x000fea0003c00000 */
[----:B------:R0:W1:Y:S02]  /*a210*/  SHFL.BFLY P2, R23, R24, R17, R22 ;  /* 0x0c00001118177389 */ /* 0x0000640000040016 */
[----:B01----:R-:W-:Y:S01]  /*a220*/  ENDCOLLECTIVE ;  /* 0x000000000000791b */ /* 0x003fe20003800000 */
.L_x_3109:
[----:B------:R-:W-:Y:S01]  /*a230*/  FADD.FTZ R38, R38, R31 ;  /* 0x0000001f26267221 */ /* 0x000fe20000010000 */
[----:B------:R-:W-:-:S04]  /*a240*/  HFMA2.MMA R17, -RZ, RZ, 0, 2.384185791015625e-07 ;  /* 0x00000004ff117435 */ /* 0x000fc800000001ff */
[----:B------:R-:W-:Y:S02]  /*a250*/  MOV R24, R38 ;  /* 0x0000002600187202 */ /* 0x000fe40000000f00 */
[----:B------:R-:W-:-:S07]  /*a260*/  MOV R40, R23 ;  /* 0x0000001700287202 */ /* 0x000fce0000000f00 */
[----:B------:R-:W-:Y:S05]  /*a270*/  WARPSYNC.COLLECTIVE R15, `(.L_x_3110) ;  /* 0x000000000f087348 */ /* 0x000fea0003c00000 */
[----:B------:R0:W1:Y:S02]  /*a280*/  SHFL.BFLY P2, R23, R24, R17, R22 ;  /* 0x0c00001118177389 */ /* 0x0000640000040016 */
[----:B01----:R-:W-:Y:S01]  /*a290*/  ENDCOLLECTIVE ;  /* 0x000000000000791b */ /* 0x003fe20003800000 */
.L_x_3110:
[----:B------:R-:W-:-:S05]  /*a2a0*/  FADD.FTZ R40, R40, R33 ;  /* 0x0000002128287221 */ /* 0x000fca0000010000 */
[----:B------:R-:W-:Y:S02]  /*a2b0*/  MOV R24, R40 ;  /* 0x0000002800187202 */ /* 0x000fe40000000f00 */
[----:B------:R-:W-:-:S07]  /*a2c0*/  MOV R31, R23 ;  /* 0x00000017001f7202 */ /* 0x000fce0000000f00 */
[----:B------:R-:W-:Y:S05]  /*a2d0*/  WARPSYNC.COLLECTIVE R15, `(.L_x_3111) ;  /* 0x000000000f087348 */ /* 0x000fea0003c00000 */
[----:B------:R0:W1:Y:S02]  /*a2e0*/  SHFL.BFLY P2, R23, R24, R17, R22 ;  /* 0x0c00001118177389 */ /* 0x0000640000040016 */
[----:B01----:R-:W-:Y:S01]  /*a2f0*/  ENDCOLLECTIVE ;  /* 0x000000000000791b */ /* 0x003fe20003800000 */
.L_x_3111:
        /* <DEDUP_REMOVED lines=10> */
.L_x_3112:
        /* <DEDUP_REMOVED lines=9> */
.L_x_3113:
        /* <DEDUP_REMOVED lines=8> */
.L_x_3114:
        /* <DEDUP_REMOVED lines=10> */
.L_x_3115:
        /* <DEDUP_REMOVED lines=9> */
.L_x_3116:
[----:B------:R-:W-:Y:S01]  /*a5e0*/  FADD.FTZ R41, R41, R42 ;  /* 0x0000002a29297221 */ /* 0x000fe20000010000 */
[----:B------:R-:W-:Y:S02]  /*a5f0*/  MOV R24, R39 ;  /* 0x0000002700187202 */ /* 0x000fe40000000f00 */
[----:B------:R-:W-:-:S07]  /*a600*/  MOV R46, R23 ;  /* 0x00000017002e7202 */ /* 0x000fce0000000f00 */
[----:B------:R-:W-:Y:S05]  /*a610*/  WARPSYNC.COLLECTIVE R15, `(.L_x_3117) ;  /* 0x000000000f087348 */ /* 0x000fea0003c00000 */
[----:B------:R0:W1:Y:S02]  /*a620*/  SHFL.BFLY P2, R23, R24, R17, R22 ;  /* 0x0c00001118177389 */ /* 0x0000640000040016 */
[----:B01----:R-:W-:Y:S01]  /*a630*/  ENDCOLLECTIVE ;  /* 0x000000000000791b */ /* 0x003fe20003800000 */
.L_x_3117:
[----:B------:R-:W-:Y:S01]  /*a640*/  FADD.FTZ R46, R46, R37 ;  /* 0x000000252e2e7221 */ /* 0x000fe20000010000 */
[----:B------:R-:W-:-:S04]  /*a650*/  HFMA2.MMA R17, -RZ, RZ, 0, 2.384185791015625e-07 ;  /* 0x00000004ff117435 */ /* 0x000fc800000001ff */
[----:B------:R-:W-:Y:S02]  /*a660*/  MOV R24, R46 ;  /* 0x0000002e00187202 */ /* 0x000fe40000000f00 */
[----:B------:R-:W-:-:S07]  /*a670*/  MOV R44, R23 ;  /* 0x00000017002c7202 */ /* 0x000fce0000000f00 */
[----:B------:R-:W-:Y:S05]  /*a680*/  WARPSYNC.COLLECTIVE R15, `(.L_x_3118) ;  /* 0x000000000f087348 */ /* 0x000fea0003c00000 */
[----:B------:R0:W1:Y:S02]  /*a690*/  SHFL.BFLY P2, R23, R24, R17, R22 ;  /* 0x0c00001118177389 */ /* 0x0000640000040016 */
[----:B01----:R-:W-:Y:S01]  /*a6a0*/  ENDCOLLECTIVE ;  /* 0x000000000000791b */ /* 0x003fe20003800000 */
.L_x_3118:
[----:B------:R-:W-:Y:S01]  /*a6b0*/  FADD.FTZ R38, R44, R39 ;  /* 0x000000272c267221 */ /* 0x000fe20000010000 */
[----:B------:R-:W-:-:S04]  /*a6c0*/  FADD.FTZ R44, R18, R27 ;  /* 0x0000001b122c7221 */ /* 0x000fc80000010000 */
[----:B------:R-:W-:Y:S02]  /*a6d0*/  MOV R24, R38 ;  /* 0x0000002600187202 */ /* 0x000fe40000000f00 */
[----:B------:R-:W-:-:S07]  /*a6e0*/  MOV R37, R23 ;  /* 0x0000001700257202 */ /* 0x000fce0000000f00 */
[----:B------:R-:W-:Y:S05]  /*a6f0*/  WARPSYNC.COLLECTIVE R15, `(.L_x_3119) ;  /* 0x000000000f087348 */ /* 0x000fea0003c00000 */
[----:B------:R0:W1:Y:S02]  /*a700*/  SHFL.BFLY P2, R23, R24, R17, R22 ;  /* 0x0c00001118177389 */ /* 0x0000640000040016 */
[----:B01----:R-:W-:Y:S01]  /*a710*/  ENDCOLLECTIVE ;  /* 0x000000000000791b */ /* 0x003fe20003800000 */
.L_x_3119:
        /* <DEDUP_REMOVED lines=13> */
.L_x_3120:
[----:B------:R-:W-:Y:S01]  /*a7f0*/  FADD.FTZ R38, R38, R39 ;  /* 0x0000002726267221 */ /* 0x000fe20000010000 */
[----:B------:R-:W-:Y:S01]  /*a800*/  @!P0 F2FP.F16.F32.PACK_AB R39, RZ, R44 ;  /* 0x0000002cff27823e */ /* 0x000fe200000000ff */
[----:B------:R-:W-:-:S03]  /*a810*/  @!P0 IMAD.WIDE R26, R37, 0x2, R26 ;  /* 0x00000002251a8825 */ /* 0x000fc600078e021a */
        /* <DEDUP_REMOVED lines=9> */
.L_x_3121:
        /* <DEDUP_REMOVED lines=19> */
.L_x_3122:
        /* <DEDUP_REMOVED lines=8> */
.L_x_3123:
[----:B------:R-:W-:Y:S01]  /*aa60*/  FADD.FTZ R33, R46, R33 ;  /* 0x000000212e217221 */ /* 0x000fe20000010000 */
[----:B------:R-:W-:Y:S06]  /*aa70*/  BRA `(.L_x_3124) ;  /* 0xffffffe000d07947 */ /* 0x000fec000383ffff */
.L_x_3125:
        /* <DEDUP_REMOVED lines=16> */
.L_x_3589:


//--------------------- .text._ZN13group_norm_v218gn_bwd_cuda_kernelI6__halfLi320ELi3ELi16ELi160ELi256ELb1ELb1ELi32ELi320ELi320ELi4ELb1ELi40ELb0ELb0ELNS_15WgradSyncMethodE3ENS_16CompileConditionILi900EEEEEvPT_S6_S6_PKS5_S8_S8_S8_PKfflPfPj --------------------------
	.section	.text._ZN13group_norm_v218gn_bwd_cuda_kernelI6__halfLi320ELi3ELi16ELi160ELi256ELb1ELb1ELi32ELi320ELi320ELi4ELb1ELi40ELb0ELb0ELNS_15WgradSyncMethodE3ENS_16CompileConditionILi900EEEEEvPT_S6_S6_PKS5_S8_S8_S8_PKfflPfPj,"ax",@progbits
	.align	128
        .global         _ZN13group_norm_v218gn_bwd_cuda_kernelI6__halfLi320ELi3ELi16ELi160ELi256ELb1ELb1ELi32ELi320ELi320ELi4ELb1ELi40ELb0ELb0ELNS_15WgradSyncMethodE3ENS_16CompileConditionILi900EEEEEvPT_S6_S6_PKS5_S8_S8_S8_PKfflPfPj
        .type           _ZN13group_norm_v218gn_bwd_cuda_kernelI6__halfLi320ELi3ELi16ELi160ELi256ELb1ELb1ELi32ELi320ELi320ELi4ELb1ELi40ELb0ELb0ELNS_15WgradSyncMethodE3ENS_16CompileConditionILi900EEEEEvPT_S6_S6_PKS5_S8_S8_S8_PKfflPfPj,@function
        .size           _ZN13group_norm_v218gn_bwd_cuda_kernelI6__halfLi320ELi3ELi16ELi160ELi256ELb1ELb1ELi32ELi320ELi320ELi4ELb1ELi40ELb0ELb0ELNS_15WgradSyncMethodE3ENS_16CompileConditionILi900EEEEEvPT_S6_S6_PKS5_S8_S8_S8_PKfflPfPj,(.L_x_3590 - _ZN13group_norm_v218gn_bwd_cuda_kernelI6__halfLi320ELi3ELi16ELi160ELi256ELb1ELb1ELi32ELi320ELi320ELi4ELb1ELi40ELb0ELb0ELNS_15WgradSyncMethodE3ENS_16CompileConditionILi900EEEEEvPT_S6_S6_PKS5_S8_S8_S8_PKfflPfPj)
        .other          _ZN13group_norm_v218gn_bwd_cuda_kernelI6__halfLi320ELi3ELi16ELi160ELi256ELb1ELb1ELi32ELi320ELi320ELi4ELb1ELi40ELb0ELb0ELNS_15WgradSyncMethodE3ENS_16CompileConditionILi900EEEEEvPT_S6_S6_PKS5_S8_S8_S8_PKfflPfPj,@"STO_CUDA_ENTRY STV_DEFAULT"
_ZN13group_norm_v218gn_bwd_cuda_kernelI6__halfLi320ELi3ELi16ELi160ELi256ELb1ELb1ELi32ELi320ELi320ELi4ELb1ELi40ELb0ELb0ELNS_15WgradSyncMethodE3ENS_16CompileConditionILi900EEEEEvPT_S6_S6_PKS5_S8_S8_S8_PKfflPfPj:
.text._ZN13group_norm_v218gn_bwd_cuda_kernelI6__halfLi320ELi3ELi16ELi160ELi256ELb1ELb1ELi32ELi320ELi320ELi4ELb1ELi40ELb0ELb0ELNS_15WgradSyncMethodE3ENS_16CompileConditionILi900EEEEEvPT_S6_S6_PKS5_S8_S8_S8_PKfflPfPj:
        /* <DEDUP_REMOVED lines=32> */
.L_x_3128:
[----:B------:R-:W2:Y:S04]  /*0200*/  LD.E.STRONG.GPU R0, desc[UR12][R2.64] ;  /* 0x0000000c02007980 */ /* 0x000ea8000c10f900 */
[----:B--2---:R-:W-:Y:S01]  /*0210*/  CCTL.IVALL ;  /* 0x00000000ff00798f */ /* 0x004fe20002000000 */
[----:B------:R-:W-:Y:S05]  /*0220*/  YIELD ;  /* 0x0000000000007946 */ /* 0x000fea0003800000 */
[----:B-----5:R-:W-:-:S04]  /*0230*/  LOP3.LUT R0, R0, R5, RZ, 0x3c, !PT ;  /* 0x0000000500007212 */ /* 0x020fc800078e3cff */
[----:B------:R-:W-:-:S13]  /*0240*/  ISETP.GT.AND P0, PT, R0, -0x1, PT ;  /* 0xffffffff0000780c */ /* 0x000fda0003f04270 */
[----:B------:R-:W-:Y:S05]  /*0250*/  @P0 BRA `(.L_x_3128) ;  /* 0xfffffffc00e80947 */ /* 0x000fea000383ffff */
.L_x_3127:
[----:B------:R-:W-:Y:S05]  /*0260*/  WARPSYNC.ALL ;  /* 0x0000000000007948 */ /* 0x000fea0003800000 */
[----:B------:R-:W-:Y:S06]  /*0270*/  BAR.SYNC.DEFER_BLOCKING 0x0 ;  /* 0x0000000000007b1d */ /* 0x000fec0000010000 */
[----:B------:R-:W-:Y:S05]  /*0280*/  BRA `(.L_x_3129) ;  /* 0x0000006800947947 */ /* 0x000fea0003800000 */
.L_x_3126:
[----:B------:R-:W0:Y:S01]  /*0290*/  S2R R9, SR_TID.X ;  /* 0x0000000000097919 */ /* 0x000e220000002100 */
[----:B------:R-:W1:Y:S01]  /*02a0*/  S2UR UR8, SR_CgaCtaId ;  /* 0x00000000000879c3 */ /* 0x000e620000008800 */
[----:B------:R-:W-:Y:S01]  /*02b0*/  UMOV UR4, 0x400 ;  /* 0x0000040000047882 */ /* 0x000fe20000000000 */
[----:B------:R-:W-:Y:S01]  /*02c0*/  CS2R R10, SRZ ;  /* 0x00000000000a7805 */ /* 0x000fe2000001ff00 */
[----:B------:R-:W-:Y:S01]  /*02d0*/  UIADD3 UR4, UR4, 0x2800, URZ ;  /* 0x0000280004047890 */ /* 0x000fe2000fffe03f */
        /* <DEDUP_REMOVED lines=29> */
[----:B------:R1:W-:Y:S01]  /*04b0*/  STL [R1+0x54], R3 ;  /* 0x0000540301007387 */ /* 0x0003e20000100800 */
[----:B------:R-:W-:-:S03]  /*04c0*/  CS2R R8, SRZ ;  /* 0x0000000000087805 */ /* 0x000fc6000001ff00 */
[----:B------:R1:W-:Y:S04]  /*04d0*/  STL [R1+0x50], R0 ;  /* 0x0000500001007387 */ /* 0x0003e80000100800 */
.L_x_3142:
[----:B-1----:R-:W0:Y:S01]  /*04e0*/  S2R R0, SR_TID.X ;  /* 0x0000000000007919 */ /* 0x002e220000002100 */
        /* <DEDUP_REMOVED lines=9> */
[----:B------:R-:W-:Y:S01]  /*0580*/  ULDC.64 UR18, c[0x0][0x248] ;  /* 0x0000920000127ab9 */ /* 0x000fe20000000a00 */
[----:B------:R-:W-:Y:S01]  /*0590*/  ULDC.64 UR20, c[0x0][0x228] ;  /* 0x00008a0000147ab9 */ /* 0x000fe20000000a00 */
[----:B------:R-:W-:Y:S01]  /*05a0*/  MOV R18, UR9 ;  /* 0x0000000900127c02 */ /* 0x000fe20008000f00 */
[----:B------:R-:W-:Y:S01]  /*05b0*/  UIMAD UR9, UR9, 0xa0000, URZ ;  /* 0x000a0000090978a4 */ /* 0x000fe2000f8e023f */
[----:B0-----:R-:W-:-:S05]  /*05c0*/  IMAD.WIDE.U32 R4, R0, -0x33333333, RZ ;  /* 0xcccccccd00047825 */ /* 0x001fca00078e00ff */
[----:B------:R-:W-:-:S04]  /*05d0*/  SHF.R.U32.HI R4, RZ, 0x6, R5 ;  /* 0x00000006ff047819 */ /* 0x000fc80000011605 */
[C---:B------:R-:W-:Y:S01]  /*05e0*/  IADD3 R37, R4.reuse, UR14, RZ ;  /* 0x0000000e04257c10 */ /* 0x040fe2000fffe0ff */
[----:B------:R-:W-:-:S04]  /*05f0*/  IMAD R5, R4, -0x50, R0 ;  /* 0xffffffb004057824 */ /* 0x000fc800078e0200 */
        /* <DEDUP_REMOVED lines=9> */
[C---:B-1----:R-:W-:Y:S01]  /*0690*/  IMAD.WIDE R22, R20.reuse, 0x2, R22 ;  /* 0x0000000214167825 */ /* 0x042fe200078e0216 */
[----:B------:R-:W-:Y:S01]  /*06a0*/  LEA.HI.X R18, R17, RZ, R18, 0x4, P0 ;  /* 0x000000ff11127211 */ /* 0x000fe200000f2412 */
[----:B------:R-:W-:Y:S01]  /*06b0*/  ULDC UR9, c[0x0][0x250] ;  /* 0x0000940000097ab9 */ /* 0x000fe20000000800 */
[C---:B------:R-:W-:Y:S01]  /*06c0*/  LEA R16, P0, R3.reuse, UR18, 0x3 ;  /* 0x0000001203107c11 */ /* 0x040fe2000f8018ff */
[----:B--2---:R-:W-:Y:S02]  /*06d0*/  IMAD.WIDE R26, R20, 0x2, R26 ;  /* 0x00000002141a7825 */ /* 0x004fe400078e021a */
[----:B------:R-:W2:Y:S01]  /*06e0*/  LDG.E.64.CONSTANT R22, desc[UR12][R22.64] ;  /* 0x0000000c16167981 */ /* 0x000ea2000c1e9b00 */
[----:B------:R-:W-:Y:S01]  /*06f0*/  LEA.HI.X R17, R3, UR19, R18, 0x3, P0 ;  /* 0x0000001303117c11 */ /* 0x000fe200080f1c12 */
[----:B------:R-:W-:Y:S01]  /*0700*/  ULDC.64 UR18, c[0x0][0x230] ;  /* 0x00008c0000127ab9 */ /* 0x000fe20000000a00 */
[----:B0-----:R-:W-:Y:S01]  /*0710*/  IADD3 R0, P1, R37, R6, RZ ;  /* 0x0000000625007210 */ /* 0x001fe20007f3e0ff */
[----:B------:R0:W3:Y:S03]  /*0720*/  LDG.E.64.CONSTANT R20, desc[UR12][R26.64] ;  /* 0x0000000c1a147981 */ /* 0x0000e6000c1e9b00 */
[----:B------:R-:W-:Y:S01]  /*0730*/  IADD3.X R3, RZ, R2, RZ, P1, !PT ;  /* 0x00000002ff037210 */ /* 0x000fe20000ffe4ff */
[----:B------:R-:W4:Y:S01]  /*0740*/  LDG.E.64.CONSTANT R16, desc[UR12][R16.64] ;  /* 0x0000000c10107981 */ /* 0x000f22000c1e9b00 */
[----:B------:R-:W-:-:S02]  /*0750*/  SHF.L.U32 R31, R0, 0x1, RZ ;  /* 0x00000001001f7819 */ /* 0x000fc400000006ff */
[----:B------:R-:W-:Y:S02]  /*0760*/  SHF.L.U64.HI R29, R0, 0x1, R3 ;  /* 0x00000001001d7819 */ /* 0x000fe40000010203 */
        /* <DEDUP_REMOVED lines=8> */
[----:B------:R-:W-:Y:S01]  /*07f0*/  IADD3 R24, P0, R28, UR18, RZ ;  /* 0x000000121c187c10 */ /* 0x000fe2000ff1e0ff */
[----:B------:R-:W-:Y:S03]  /*0800*/  STL [R1+0x18], R31 ;  /* 0x0000181f01007387 */ /* 0x000fe60000100800 */
[----:B------:R-:W-:-:S02]  /*0810*/  IADD3.X R25, R30, UR19, RZ, P0, !PT ;  /* 0x000000131e197c10 */ /* 0x000fc400087fe4ff */
[----:B0-----:R-:W-:Y:S01]  /*0820*/  IADD3 R26, P0, R31, UR20, RZ ;  /* 0x000000141f1a7c10 */ /* 0x001fe2000ff1e0ff */
[----:B------:R-:W-:Y:S01]  /*0830*/  STL [R1+0x1c], R29 ;  /* 0x00001c1d01007387 */ /* 0x000fe20000100800 */
[----:B------:R-:W-:Y:S02]  /*0840*/  IADD3 R3, R37, 0x5000, RZ ;  /* 0x0000500025037810 */ /* 0x000fe40007ffe0ff */
[----:B------:R-:W-:Y:S01]  /*0850*/  IADD3.X R27, R29, UR21, RZ, P0, !PT ;  /* 0x000000151d1b7c10 */ /* 0x000fe200087fe4ff */
[----:B------:R0:W-:Y:S04]  /*0860*/  STL [R1+0x38], R28 ;  /* 0x0000381c01007387 */ /* 0x0001e80000100800 */
[----:B------:R-:W3:Y:S04]  /*0870*/  LDG.E.64.CONSTANT R24, desc[UR12][R24.64] ;  /* 0x0000000c18187981 */ /* 0x000ee8000c1e9b00 */
[----:B------:R-:W3:Y:S01]  /*0880*/  LDG.E.64.CONSTANT R26, desc[UR12][R26.64] ;  /* 0x0000000c1a1a7981 */ /* 0x000ee2000c1e9b00 */
[----:B0-----:R-:W-:-:S04]  /*0890*/  IADD3 R28, P0, R28, UR20, RZ ;  /* 0x000000141c1c7c10 */ /* 0x001fc8000ff1e0ff */
[----:B------:R-:W-:Y:S02]  /*08a0*/  IADD3.X R29, R30, UR21, RZ, P0, !PT ;  /* 0x000000151e1d7c10 */ /* 0x000fe400087fe4ff */
[----:B------:R-:W-:Y:S01]  /*08b0*/  IADD3 R3, P0, R3, R6, RZ ;  /* 0x0000000603037210 */ /* 0x000fe20007f1e0ff */
[----:B------:R0:W-:Y:S03]  /*08c0*/  STL [R1+0x4c], R30 ;  /* 0x00004c1e01007387 */ /* 0x0001e60000100800 */
[----:B------:R-:W-:Y:S01]  /*08d0*/  IADD3.X R0, RZ, R2, RZ, P0, !PT ;  /* 0x00000002ff007210 */ /* 0x000fe200007fe4ff */
[----:B------:R-:W3:Y:S01]  /*08e0*/  LDG.E.64.CONSTANT R28, desc[UR12][R28.64] ;  /* 0x0000000c1c1c7981 */ /* 0x000ee2000c1e9b00 */
[C---:B------:R-:W-:Y:S02]  /*08f0*/  SHF.L.U32 R32, R3.reuse, 0x1, RZ ;  /* 0x0000000103207819 */ /* 0x040fe400000006ff */
[----:B------:R-:W-:-:S02]  /*0900*/  SHF.L.U64.HI R36, R3, 0x1, R0 ;  /* 0x0000000103247819 */ /* 0x000fc40000010200 */
[----:B------:R-:W-:Y:S02]  /*0910*/  IADD3 R3, R37, 0x7800, RZ ;  /* 0x0000780025037810 */ /* 0x000fe40007ffe0ff */
[----:B0-----:R-:W-:-:S04]  /*0920*/  IADD3 R30, P0, R32, UR18, RZ ;  /* 0x00000012201e7c10 */ /* 0x001fc8000ff1e0ff */
[----:B------:R-:W-:Y:S02]  /*0930*/  IADD3.X R31, R36, UR19, RZ, P0, !PT ;  /* 0x00000013241f7c10 */ /* 0x000fe400087fe4ff */
[----:B------:R-:W-:-:S04]  /*0940*/  IADD3 R3, P0, R3, R6, RZ ;  /* 0x0000000603037210 */ /* 0x000fc80007f1e0ff */
[----:B------:R-:W-:Y:S01]  /*0950*/  IADD3.X R0, RZ, R2, RZ, P0, !PT ;  /* 0x00000002ff007210 */ /* 0x000fe200007fe4ff */
[----:B------:R0:W-:Y:S03]  /*0960*/  STL [R1+0x44], R32 ;  /* 0x0000442001007387 */ /* 0x0001e60000100800 */
[C---:B------:R-:W-:Y:S01]  /*0970*/  SHF.L.U64.HI R38, R3.reuse, 0x1, R0 ;  /* 0x0000000103267819 */ /* 0x040fe20000010200 */
[----:B------:R-:W3:Y:S01]  /*0980*/  LDG.E.64.CONSTANT R30, desc[UR12][R30.64] ;  /* 0x0000000c1e1e7981 */ /* 0x000ee2000c1e9b00 */
[----:B------:R-:W-:Y:S02]  /*0990*/  SHF.L.U32 R39, R3, 0x1, RZ ;  /* 0x0000000103277819 */ /* 0x000fe400000006ff */
[----:B0-----:R-:W-:Y:S01]  /*09a0*/  IADD3 R32, P0, R32, UR20, RZ ;  /* 0x0000001420207c10 */ /* 0x001fe2000ff1e0ff */
[----:B------:R0:W-:Y:S03]  /*09b0*/  STL [R1+0x48], R36 ;  /* 0x0000482401007387 */ /* 0x0001e60000100800 */
[----:B------:R-:W-:Y:S01]  /*09c0*/  IADD3.X R33, R36, UR21, RZ, P0, !PT ;  /* 0x0000001524217c10 */ /* 0x000fe200087fe4ff */
[----:B------:R-:W-:Y:S04]  /*09d0*/  STL [R1+0x3c], R39 ;  /* 0x00003c2701007387 */ /* 0x000fe80000100800 */
[----:B------:R-:W-:Y:S01]  /*09e0*/  STL [R1+0x40], R38 ;  /* 0x0000402601007387 */ /* 0x000fe20000100800 */
[----:B----4-:R-:W-:Y:S01]  /*09f0*/  FADD.FTZ R0, R17, UR9 ;  /* 0x0000000911007e21 */ /* 0x010fe20008010000 */
[----:B--2---:R-:W-:-:S02]  /*0a00*/  HADD2.F32 R41, -RZ, R22.H0_H0 ;  /* 0x20000016ff297230 */ /* 0x004fc40000004100 */
[----:B------:R-:W-:Y:S02]  /*0a10*/  HADD2.F32 R52, -RZ, R23.H0_H0 ;  /* 0x20000017ff347230 */ /* 0x000fe40000004100 */
[--C-:B---3--:R-:W-:Y:S01]  /*0a20*/  HADD2.F32 R7, -RZ, R18.reuse.H1_H1 ;  /* 0x30000012ff077230 */ /* 0x108fe20000004100 */
[----:B------:R-:W1:Y:S01]  /*0a30*/  MUFU.RSQ R0, R0 ;  /* 0x0000000000007308 */ /* 0x000e620000001400 */
[--C-:B------:R-:W-:Y:S02]  /*0a40*/  HADD2.F32 R47, -RZ, R19.reuse.H0_H0 ;  /* 0x20000013ff2f7230 */ /* 0x100fe40000004100 */
[----:B------:R-:W-:Y:S02]  /*0a50*/  HADD2.F32 R3, -RZ, R18.H0_H0 ;  /* 0x20000012ff037230 */ /* 0x000fe40000004100 */
[C---:B------:R-:W-:Y:S01]  /*0a60*/  FADD.FTZ R7, -R16.reuse, R7 ;  /* 0x0000000710077221 */ /* 0x040fe20000010100 */
[----:B0-----:R-:W-:Y:S02]  /*0a70*/  HADD2.F32 R36, -RZ, R20.H1_H1 ;  /* 0x30000014ff247230 */ /* 0x001fe40000004100 */
[----:B------:R-:W-:Y:S01]  /*0a80*/  FADD.FTZ R47, -R16, R47 ;  /* 0x0000002f102f7221 */ /* 0x000fe20000010100 */
[----:B------:R-:W-:Y:S04]  /*0a90*/  STL [R1+0x60], R18 ;  /* 0x0000601201007387 */ /* 0x000fe80000100800 */
[----:B------:R-:W-:Y:S01]  /*0aa0*/  STL [R1+0x64], R20 ;  /* 0x0000641401007387 */ /* 0x000fe20000100800 */
[----:B------:R-:W-:Y:S01]  /*0ab0*/  HADD2.F32 R42, -RZ, R19.H1_H1 ;  /* 0x30000013ff2a7230 */ /* 0x000fe20000004100 */
[----:B------:R-:W-:-:S02]  /*0ac0*/  IADD3 R34, P1, R39, UR18, RZ ;  /* 0x0000001227227c10 */ /* 0x000fc4000ff3e0ff */
[----:B------:R-:W-:Y:S01]  /*0ad0*/  IADD3 R57, R37, 0xf000, RZ ;  /* 0x0000f00025397810 */ /* 0x000fe20007ffe0ff */
[----:B------:R-:W2:Y:S01]  /*0ae0*/  LDG.E.64.CONSTANT R32, desc[UR12][R32.64] ;  /* 0x0000000c20207981 */ /* 0x000ea2000c1e9b00 */
[C---:B-1----:R-:W-:Y:S01]  /*0af0*/  FMUL.FTZ R46, R0.reuse, R7 ;  /* 0x00000007002e7220 */ /* 0x042fe20000410000 */
[----:B------:R-:W-:Y:S02]  /*0b00*/  HADD2.F32 R7, -RZ, R21.H0_H0 ;  /* 0x20000015ff077230 */ /* 0x000fe40000004100 */
[----:B------:R-:W-:Y:S01]  /*0b10*/  FMUL.FTZ R47, R0, R47 ;  /* 0x0000002f002f7220 */ /* 0x000fe20000410000 */
[----:B------:R-:W-:Y:S04]  /*0b20*/  STL [R1+0x20], R41 ;  /* 0x0000202901007387 */ /* 0x000fe80000100800 */
[----:B------:R-:W-:Y:S01]  /*0b30*/  STL [R1+0x4], R36 ;  /* 0x0000042401007387 */ /* 0x000fe20000100800 */
[----:B------:R-:W-:-:S03]  /*0b40*/  FFMA.FTZ R51, R47, R7, R52 ;  /* 0x000000072f337223 */ /* 0x000fc60000010034 */
[----:B------:R-:W-:Y:S04]  /*0b50*/  STL [R1+0x68], R22 ;  /* 0x0000681601007387 */ /* 0x000fe80000100800 */
[----:B------:R0:W-:Y:S01]  /*0b60*/  STL [R1+0x8], R7 ;  /* 0x0000080701007387 */ /* 0x0001e20000100800 */
[----:B------:R-:W-:Y:S01]  /*0b70*/  HADD2.F32 R17, -RZ, R21.H1_H1 ;  /* 0x30000015ff117230 */ /* 0x000fe20000004100 */
[----:B0-----:R-:W-:Y:S02]  /*0b80*/  HFMA2.MMA R7, -RZ, RZ, 0, 2.384185791015625e-06 ;  /* 0x00000028ff077435 */ /* 0x001fe400000001ff */
[----:B------:R-:W-:Y:S04]  /*0b90*/  STL [R1+0x24], R52 ;  /* 0x0000243401007387 */ /* 0x000fe80000100800 */
[----:B------:R-:W-:Y:S04]  /*0ba0*/  STL [R1+0x6c], R19 ;  /* 0x00006c1301007387 */ /* 0x000fe80000100800 */
[----:B------:R-:W-:Y:S01]  /*0bb0*/  STL [R1+0x70], R21 ;  /* 0x0000701501007387 */ /* 0x000fe20000100800 */
[----:B------:R-:W-:-:S02]  /*0bc0*/  IMAD R5, R5, R7, UR8 ;  /* 0x0000000805057e24 */ /* 0x000fc4000f8e0207 */
[----:B------:R-:W-:Y:S01]  /*0bd0*/  HADD2.F32 R7, -RZ, R23.H1_H1 ;  /* 0x30000017ff077230 */ /* 0x000fe20000004100 */
[----:B------:R-:W-:Y:S04]  /*0be0*/  STL [R1+0xc], R17 ;  /* 0x00000c1101007387 */ /* 0x000fe80000100800 */
[----:B------:R0:W-:Y:S04]  /*0bf0*/  STL [R1+0x74], R23 ;  /* 0x0000741701007387 */ /* 0x0001e80000100800 */
[----:B0-----:R-:W3:Y:S01]  /*0c00*/  LDL.LU R23, [R1+0xc] ;  /* 0x00000c0001177983 */ /* 0x001ee20000300800 */
[----:B------:R-:W-:Y:S01]  /*0c10*/  FADD.FTZ R45, -R16, R3 ;  /* 0x00000003102d7221 */ /* 0x000fe20000010100 */
[----:B------:R-:W-:-:S02]  /*0c20*/  HADD2.F32 R3, -RZ, R20.H0_H0 ;  /* 0x20000014ff037230 */ /* 0x000fc40000004100 */
[----:B------:R-:W-:Y:S02]  /*0c30*/  HADD2.F32 R18, -RZ, R22.H1_H1 ;  /* 0x30000016ff127230 */ /* 0x000fe40000004100 */
[----:B------:R-:W-:-:S04]  /*0c40*/  FMUL.FTZ R45, R0, R45 ;  /* 0x0000002d002d7220 */ /* 0x000fc80000410000 */
[----:B------:R-:W-:Y:S01]  /*0c50*/  FFMA.FTZ R43, R45, R3, R41 ;  /* 0x000000032d2b7223 */ /* 0x000fe20000010029 */
[----:B------:R-:W-:-:S03]  /*0c60*/  FFMA.FTZ R48, R46, R36, R18 ;  /* 0x000000242e307223 */ /* 0x000fc60000010012 */
[----:B------:R-:W-:Y:S01]  /*0c70*/  FMUL.FTZ R53, R43, -1.4426950216293334961 ;  /* 0xbfb8aa3b2b357820 */ /* 0x000fe20000410000 */
[----:B------:R-:W-:Y:S01]  /*0c80*/  FMUL.FTZ R56, R48, -1.4426950216293334961 ;  /* 0xbfb8aa3b30387820 */ /* 0x000fe20000410000 */
[----:B------:R-:W-:-:S04]  /*0c90*/  FADD.FTZ R42, -R16, R42 ;  /* 0x0000002a102a7221 */ /* 0x000fc80000010100 */
[----:B------:R-:W0:Y:S08]  /*0ca0*/  MUFU.EX2 R53, R53 ;  /* 0x0000003500357308 */ /* 0x000e300000000800 */
[----:B------:R-:W1:Y:S01]  /*0cb0*/  MUFU.EX2 R56, R56 ;  /* 0x0000003800387308 */ /* 0x000e620000000800 */
[----:B------:R-:W-:Y:S01]  /*0cc0*/  FMUL.FTZ R42, R0, R42 ;  /* 0x0000002a002a7220 */ /* 0x000fe20000410000 */
[----:B------:R-:W-:Y:S01]  /*0cd0*/  STL [R1+0x28], R7 ;  /* 0x0000280701007387 */ /* 0x000fe20000100800 */
[----:B------:R-:W-:Y:S01]  /*0ce0*/  LEA R22, R4, R5, 0x3 ;  /* 0x0000000504167211 */ /* 0x000fe200078e18ff */
[----:B0-----:R-:W-:Y:S01]  /*0cf0*/  FADD.FTZ R53, R53, 1 ;  /* 0x3f80000035357421 */ /* 0x001fe20000010000 */
[----:B------:R-:W-:Y:S01]  /*0d00*/  IADD3 R17, R37, 0xa000, RZ ;  /* 0x0000a00025117810 */ /* 0x000fe20007ffe0ff */
[----:B-1----:R-:W-:-:S04]  /*0d10*/  FADD.FTZ R56, R56, 1 ;  /* 0x3f80000038387421 */ /* 0x002fc80000010000 */
[----:B------:R-:W0:Y:S01]  /*0d20*/  MUFU.RCP R53, R53 ;  /* 0x0000003500357308 */ /* 0x000e220000001000 */
[----:B------:R-:W-:Y:S02]  /*0d30*/  IADD3.X R35, R38, UR19, RZ, P1, !PT ;  /* 0x0000001326237c10 */ /* 0x000fe40008ffe4ff */
[----:B------:R-:W-:-:S05]  /*0d40*/  IADD3 R17, P1, R17, R6, RZ ;  /* 0x0000000611117210 */ /* 0x000fca0007f3e0ff */
[----:B------:R-:W-:Y:S01]  /*0d50*/  MUFU.RCP R56, R56 ;  /* 0x0000003800387308 */ /* 0x000fe20000001000 */
[----:B------:R-:W-:Y:S02]  /*0d60*/  IADD3.X R36, RZ, R2, RZ, P1, !PT ;  /* 0x00000002ff247210 */ /* 0x000fe40000ffe4ff */
[----:B------:R-:W-:Y:S01]  /*0d70*/  IADD3 R4, R37, 0xc800, RZ ;  /* 0x0000c80025047810 */ /* 0x000fe20007ffe0ff */
[----:B------:R1:W-:Y:S01]  /*0d80*/  STL [R1+0x78], R22 ;  /* 0x0000781601007387 */ /* 0x0003e20000100800 */
[C---:B------:R-:W-:Y:S02]  /*0d90*/  SHF.L.U64.HI R61, R17.reuse, 0x1, R36 ;  /* 0x00000001113d7819 */ /* 0x040fe40000010224 */
[----:B------:R-:W-:Y:S01]  /*0da0*/  SHF.L.U32 R20, R17, 0x1, RZ ;  /* 0x0000000111147819 */ /* 0x000fe200000006ff */
[----:B------:R-:W-:Y:S01]  /*0db0*/  HADD2.F32 R40, -RZ, R24.H0_H0 ;  /* 0x20000018ff287230 */ /* 0x000fe20000004100 */
[----:B------:R-:W-:Y:S01]  /*0dc0*/  IADD3 R37, R37, 0x11800, RZ ;  /* 0x0001180025257810 */ /* 0x000fe20007ffe0ff */
[----:B0-----:R-:W-:Y:S01]  /*0dd0*/  FADD.FTZ R17, -R53, 1 ;  /* 0x3f80000035117421 */ /* 0x001fe20000010100 */
[----:B------:R-:W-:-:S02]  /*0de0*/  IADD3 R4, P0, R4, R6, RZ ;  /* 0x0000000604047210 */ /* 0x000fc40007f1e0ff */
[-C--:B------:R-:W-:Y:S01]  /*0df0*/  IADD3 R57, P2, R57, R6.reuse, RZ ;  /* 0x0000000639397210 */ /* 0x080fe20007f5e0ff */
[----:B-1----:R-:W4:Y:S01]  /*0e00*/  LDL.LU R22, [R1+0x8] ;  /* 0x0000080001167983 */ /* 0x002f220000300800 */
[----:B------:R-:W-:Y:S01]  /*0e10*/  IADD3 R19, P1, R37, R6, RZ ;  /* 0x0000000625137210 */ /* 0x000fe20007f3e0ff */
[----:B------:R-:W-:Y:S02]  /*0e20*/  HADD2.F32 R6, -RZ, R24.H1_H1 ;  /* 0x30000018ff067230 */ /* 0x000fe40000004100 */
[----:B------:R-:W-:Y:S04]  /*0e30*/  STL [R1+0x34], R61 ;  /* 0x0000343d01007387 */ /* 0x000fe80000100800 */
[----:B------:R-:W-:Y:S01]  /*0e40*/  STL [R1+0x30], R20 ;  /* 0x0000301401007387 */ /* 0x000fe20000100800 */
[----:B------:R-:W-:-:S03]  /*0e50*/  FFMA.FTZ R43, R43, R17, 1 ;  /* 0x3f8000002b2b7423 */ /* 0x000fc60000010011 */
[----:B------:R0:W-:Y:S01]  /*0e60*/  STL [R1+0x7c], R24 ;  /* 0x00007c1801007387 */ /* 0x0001e20000100800 */
[----:B------:R-:W-:Y:S02]  /*0e70*/  HADD2.F32 R17, -RZ, R25.H0_H0 ;  /* 0x20000019ff117230 */ /* 0x000fe40000004100 */
[----:B------:R-:W-:Y:S01]  /*0e80*/  FMUL.FTZ R49, R51, -1.4426950216293334961 ;  /* 0xbfb8aa3b33317820 */ /* 0x000fe20000410000 */
[----:B------:R-:W2:Y:S04]  /*0e90*/  LDG.E.64.CONSTANT R34, desc[UR12][R34.64] ;  /* 0x0000000c22227981 */ /* 0x000ea8000c1e9b00 */
[----:B0-----:R-:W4:Y:S04]  /*0ea0*/  LDL.LU R24, [R1+0x4] ;  /* 0x0000040001187983 */ /* 0x001f280000300800 */
[----:B------:R0:W-:Y:S01]  /*0eb0*/  STL [R1+0x80], R25 ;  /* 0x0000801901007387 */ /* 0x0001e20000100800 */
[----:B------:R-:W1:Y:S02]  /*0ec0*/  MUFU.EX2 R49, R49 ;  /* 0x0000003100317308 */ /* 0x000e640000000800 */
[----:B-1----:R-:W-:-:S06]  /*0ed0*/  FADD.FTZ R49, R49, 1 ;  /* 0x3f80000031317421 */ /* 0x002fcc0000010000 */
[----:B------:R-:W1:Y:S01]  /*0ee0*/  MUFU.RCP R49, R49 ;  /* 0x0000003100317308 */ /* 0x000e620000001000 */
[----:B------:R-:W-:Y:S01]  /*0ef0*/  FMUL.FTZ R53, R53, R43 ;  /* 0x0000002b35357220 */ /* 0x000fe20000410000 */
[----:B-1----:R-:W-:-:S04]  /*0f00*/  FADD.FTZ R54, -R49, 1 ;  /* 0x3f80000031367421 */ /* 0x002fc80000010100 */
[----:B------:R-:W-:-:S04]  /*0f10*/  FFMA.FTZ R51, R51, R54, 1 ;  /* 0x3f80000033337423 */ /* 0x000fc80000010036 */
[----:B------:R-:W-:Y:S01]  /*0f20*/  FMUL.FTZ R49, R49, R51 ;  /* 0x0000003331317220 */ /* 0x000fe20000410000 */
[----:B------:R-:W-:Y:S02]  /*0f30*/  HADD2.F32 R51, -RZ, R26.H1_H1 ;  /* 0x3000001aff337230 */ /* 0x000fe40000004100 */
[----:B---3--:R-:W-:-:S04]  /*0f40*/  FFMA.FTZ R7, R42, R23, R7 ;  /* 0x000000172a077223 */ /* 0x008fc80000010007 */
[----:B------:R-:W-:-:S06]  /*0f50*/  FMUL.FTZ R5, R7, -1.4426950216293334961 ;  /* 0xbfb8aa3b07057820 */ /* 0x000fcc0000410000 */
[----:B------:R-:W1:Y:S02]  /*0f60*/  MUFU.EX2 R5, R5 ;  /* 0x0000000500057308 */ /* 0x000e640000000800 */
[----:B-1----:R-:W-:Y:S01]  /*0f70*/  FADD.FTZ R58, R5, 1 ;  /* 0x3f800000053a7421 */ /* 0x002fe20000010000 */
[----:B------:R-:W-:-:S04]  /*0f80*/  FADD.FTZ R5, -R56, 1 ;  /* 0x3f80000038057421 */ /* 0x000fc80000010100 */
[----:B------:R-:W-:Y:S01]  /*0f90*/  FFMA.FTZ R48, R48, R5, 1 ;  /* 0x3f80000030307423 */ /* 0x000fe20000010005 */
[----:B------:R-:W-:Y:S02]  /*0fa0*/  HADD2.F32 R5, -RZ, R25.H1_H1 ;  /* 0x30000019ff057230 */ /* 0x000fe40000004100 */
[----:B0-----:R-:W3:Y:S01]  /*0fb0*/  LDL.LU R25, [R1+0x28] ;  /* 0x0000280001197983 */ /* 0x001ee20000300800 */
[----:B------:R-:W0:Y:S03]  /*0fc0*/  MUFU.RCP R58, R58 ;  /* 0x0000003a003a7308 */ /* 0x000e260000001000 */
[----:B------:R1:W-:Y:S01]  /*0fd0*/  STL [R1+0x84], R26 ;  /* 0x0000841a01007387 */ /* 0x0003e20000100800 */
[----:B0-----:R-:W-:-:S04]  /*0fe0*/  FADD.FTZ R59, -R58, 1 ;  /* 0x3f8000003a3b7421 */ /* 0x001fc80000010100 */
[----:B------:R-:W-:-:S04]  /*0ff0*/  FFMA.FTZ R7, R7, R59, 1 ;  /* 0x3f80000007077423 */ /* 0x000fc8000001003b */
[----:B------:R-:W-:Y:S01]  /*1000*/  FMUL.FTZ R7, R58, R7 ;  /* 0x000000073a077220 */ /* 0x000fe20000410000 */
[----:B------:R-:W-:Y:S02]  /*1010*/  HADD2.F32 R58, -RZ, R26.H0_H0 ;  /* 0x2000001aff3a7230 */ /* 0x000fe40000004100 */
[----:B-1----:R-:W2:Y:S01]  /*1020*/  LDL.LU R26, [R1+0x24] ;  /* 0x00002400011a7983 */ /* 0x002ea20000300800 */
[--C-:B------:R-:W-:Y:S02]  /*1030*/  HADD2.F32 R59, -RZ, R27.reuse.H0_H0 ;  /* 0x2000001bff3b7230 */ /* 0x100fe40000004100 */
[----:B------:R-:W-:Y:S01]  /*1040*/  FMUL.FTZ R58, R58, R53 ;  /* 0x000000353a3a7220 */ /* 0x000fe20000410000 */
[----:B------:R-:W-:Y:S01]  /*1050*/  HADD2.F32 R53, -RZ, R27.H1_H1 ;  /* 0x3000001bff357230 */ /* 0x000fe20000004100 */
[----:B------:R0:W-:Y:S04]  /*1060*/  STL [R1+0x88], R27 ;  /* 0x0000881b01007387 */ /* 0x0001e80000100800 */
[----:B0-----:R-:W2:Y:S01]  /*1070*/  LDL.LU R27, [R1+0x20] ;  /* 0x00002000011b7983 */ /* 0x001ea20000300800 */
[----:B------:R-:W-:-:S04]  /*1080*/  IADD3 R36, P3, R39, UR20, RZ ;  /* 0x0000001427247c10 */ /* 0x000fc8000ff7e0ff */
[----:B------:R-:W-:-:S06]  /*1090*/  IADD3.X R37, R38, UR21, RZ, P3, !PT ;  /* 0x0000001526257c10 */ /* 0x000fcc0009ffe4ff */
[----:B------:R-:W2:Y:S01]  /*10a0*/  LDG.E.64.CONSTANT R36, desc[UR12][R36.64] ;  /* 0x0000000c24247981 */ /* 0x000ea2000c1e9b00 */
[----:B------:R-:W-:Y:S01]  /*10b0*/  IADD3 R38, P3, R20, UR18, RZ ;  /* 0x0000001214267c10 */ /* 0x000fe2000ff7e0ff */
[----:B------:R-:W-:-:S03]  /*10c0*/  FADD.FTZ R40, -R16, R40 ;  /* 0x0000002810287221 */ /* 0x000fc60000010100 */
[----:B------:R-:W-:Y:S01]  /*10d0*/  IADD3.X R39, R61, UR19, RZ, P3, !PT ;  /* 0x000000133d277c10 */ /* 0x000fe20009ffe4ff */
[----:B------:R-:W-:Y:S01]  /*10e0*/  FMUL.FTZ R40, R0, R40 ;  /* 0x0000002800287220 */ /* 0x000fe20000410000 */
[C---:B------:R-:W-:Y:S01]  /*10f0*/  FADD.FTZ R6, -R16.reuse, R6 ;  /* 0x0000000610067221 */ /* 0x040fe20000010100 */
[----:B------:R-:W-:Y:S02]  /*1100*/  FADD.FTZ R17, -R16, R17 ;  /* 0x0000001110117221 */ /* 0x000fe40000010100 */
[----:B------:R-:W-:Y:S01]  /*1110*/  FFMA.FTZ R41, R3, R40, R41 ;  /* 0x0000002803297223 */ /* 0x000fe20000010029 */
[----:B------:R-:W2:Y:S01]  /*1120*/  LDG.E.64.CONSTANT R38, desc[UR12][R38.64] ;  /* 0x0000000c26267981 */ /* 0x000ea2000c1e9b00 */
[----:B------:R-:W-:Y:S01]  /*1130*/  FMUL.FTZ R6, R0, R6 ;  /* 0x0000000600067220 */ /* 0x000fe20000410000 */
[----:B------:R-:W-:Y:S01]  /*1140*/  FADD.FTZ R5, -R16, R5 ;  /* 0x0000000510057221 */ /* 0x000fe20000010100 */
[----:B------:R-:W-:Y:S01]  /*1150*/  FMUL.FTZ R50, R41, -1.4426950216293334961 ;  /* 0xbfb8aa3b29327820 */ /* 0x000fe20000410000 */
[----:B------:R-:W-:Y:S01]  /*1160*/  FMUL.FTZ R17, R0, R17 ;  /* 0x0000001100117220 */ /* 0x000fe20000410000 */
[----:B----4-:R-:W-:Y:S01]  /*1170*/  FFMA.FTZ R44, R24, R6, R18 ;  /* 0x00000006182c7223 */ /* 0x010fe20000010012 */
[----:B------:R-:W-:-:S02]  /*1180*/  FMUL.FTZ R5, R0, R5 ;  /* 0x0000000500057220 */ /* 0x000fc40000410000 */
[----:B------:R-:W-:Y:S01]  /*1190*/  FFMA.FTZ R43, R22, R17, R52 ;  /* 0x00000011162b7223 */ /* 0x000fe20000010034 */
[----:B------:R-:W0:Y:S01]  /*11a0*/  MUFU.EX2 R50, R50 ;  /* 0x0000003200327308 */ /* 0x000e220000000800 */
[----:B------:R-:W-:Y:S01]  /*11b0*/  FMUL.FTZ R56, R56, R48 ;  /* 0x0000003038387220 */ /* 0x000fe20000410000 */
[----:B------:R-:W-:Y:S01]  /*11c0*/  FMUL.FTZ R55, R44, -1.4426950216293334961 ;  /* 0xbfb8aa3b2c377820 */ /* 0x000fe20000410000 */
[----:B------:R-:W-:-:S05]  /*11d0*/  FMUL.FTZ R52, R43, -1.4426950216293334961 ;  /* 0xbfb8aa3b2b347820 */ /* 0x000fca0000410000 */
[----:B------:R-:W1:Y:S08]  /*11e0*/  MUFU.EX2 R55, R55 ;  /* 0x0000003700377308 */ /* 0x000e700000000800 */
[----:B------:R-:W4:Y:S01]  /*11f0*/  MUFU.EX2 R52, R52 ;  /* 0x0000003400347308 */ /* 0x000f220000000800 */
[----:B0-----:R-:W-:-:S07]  /*1200*/  FADD.FTZ R50, R50, 1 ;  /* 0x3f80000032327421 */ /* 0x001fce0000010000 */
[----:B------:R-:W0:Y:S01]  /*1210*/  MUFU.RCP R50, R50 ;  /* 0x0000003200327308 */ /* 0x000e220000001000 */
[----:B-1----:R-:W-:Y:S01]  /*1220*/  FADD.FTZ R60, R55, 1 ;  /* 0x3f800000373c7421 */ /* 0x002fe20000010000 */
[----:B------:R-:W-:Y:S01]  /*1230*/  FMUL.FTZ R55, R51, R56 ;  /* 0x0000003833377220 */ /* 0x000fe20000410000 */
[-C--:B------:R-:W-:Y:S01]  /*1240*/  FMUL.FTZ R56, R3, R58.reuse ;  /* 0x0000003a03387220 */ /* 0x080fe20000410000 */
[----:B------:R-:W-:Y:S01]  /*1250*/  FMUL.FTZ R53, R53, R7 ;  /* 0x0000000735357220 */ /* 0x000fe20000410000 */
[----:B----4-:R-:W-:Y:S01]  /*1260*/  FADD.FTZ R52, R52, 1 ;  /* 0x3f80000034347421 */ /* 0x010fe20000010000 */
[C---:B------:R-:W-:Y:S01]  /*1270*/  FFMA.FTZ R7, R45.reuse, R58, R8 ;  /* 0x0000003a2d077223 */ /* 0x040fe20000010008 */
[----:B------:R-:W-:Y:S01]  /*1280*/  FFMA.FTZ R56, R45, R56, RZ ;  /* 0x000000382d387223 */ /* 0x000fe200000100ff */
[----:B------:R-:W-:Y:S01]  /*1290*/  FFMA.FTZ R8, R46, R55, R10 ;  /* 0x000000372e087223 */ /* 0x000fe2000001000a */
[----:B------:R-:W-:Y:S01]  /*12a0*/  FADD.FTZ R45, R55, R11 ;  /* 0x0000000b372d7221 */ /* 0x000fe20000010000 */
[----:B------:R-:W-:Y:S01]  /*12b0*/  FMUL.FTZ R49, R59, R49 ;  /* 0x000000313b317220 */ /* 0x000fe20000410000 */
[----:B------:R-:W-:Y:S01]  /*12c0*/  MUFU.RCP R52, R52 ;  /* 0x0000003400347308 */ /* 0x000fe20000001000 */
[----:B------:R-:W-:Y:S01]  /*12d0*/  FMUL.FTZ R10, R24, R55 ;  /* 0x00000037180a7220 */ /* 0x000fe20000410000 */
[----:B------:R-:W-:Y:S01]  /*12e0*/  FADD.FTZ R9, R58, R9 ;  /* 0x000000093a097221 */ /* 0x000fe20000010000 */
[----:B------:R-:W-:-:S02]  /*12f0*/  FFMA.FTZ R58, R3, R58, RZ ;  /* 0x0000003a033a7223 */ /* 0x000fc400000100ff */
[----:B------:R-:W-:-:S03]  /*1300*/  FFMA.FTZ R56, R46, R10, R56 ;  /* 0x0000000a2e387223 */ /* 0x000fc60000010038 */
[----:B------:R-:W-:Y:S01]  /*1310*/  MUFU.RCP R51, R60 ;  /* 0x0000003c00337308 */ /* 0x000fe20000001000 */
[----:B------:R-:W-:Y:S01]  /*1320*/  FADD.FTZ R46, R49, R13 ;  /* 0x0000000d312e7221 */ /* 0x000fe20000010000 */
[----:B------:R-:W-:Y:S01]  /*1330*/  FFMA.FTZ R58, R24, R55, R58 ;  /* 0x00000037183a7223 */ /* 0x000fe2000001003a */
[----:B0-----:R-:W-:Y:S01]  /*1340*/  FADD.FTZ R13, -R50, 1 ;  /* 0x3f800000320d7421 */ /* 0x001fe20000010100 */
[----:B------:R-:W-:Y:S01]  /*1350*/  FFMA.FTZ R10, R47, R49, R12 ;  /* 0x000000312f0a7223 */ /* 0x000fe2000001000c */
[----:B------:R-:W-:Y:S01]  /*1360*/  FMUL.FTZ R12, R23, R53 ;  /* 0x00000035170c7220 */ /* 0x000fe20000410000 */
[----:B------:R-:W-:Y:S01]  /*1370*/  FFMA.FTZ R58, R22, R49, R58 ;  /* 0x00000031163a7223 */ /* 0x000fe2000001003a */
[----:B------:R-:W-:-:S04]  /*1380*/  FFMA.FTZ R13, R41, R13, 1 ;  /* 0x3f800000290d7423 */ /* 0x000fc8000001000d */
[----:B------:R-:W-:Y:S01]  /*1390*/  FMUL.FTZ R13, R50, R13 ;  /* 0x0000000d320d7220 */ /* 0x000fe20000410000 */
[----:B------:R-:W-:Y:S01]  /*13a0*/  HADD2.F32 R41, -RZ, R28.H1_H1 ;  /* 0x3000001cff297230 */ /* 0x000fe20000004100 */
[----:B------:R-:W-:Y:S01]  /*13b0*/  SHF.L.U32 R21, R4, 0x1, RZ ;  /* 0x0000000104157819 */ /* 0x000fe200000006ff */
[----:B---3--:R-:W-:-:S04]  /*13c0*/  FFMA.FTZ R48, R23, R5, R25 ;  /* 0x0000000517307223 */ /* 0x008fc80000010019 */
[----:B------:R-:W-:-:S06]  /*13d0*/  FMUL.FTZ R54, R48, -1.4426950216293334961 ;  /* 0xbfb8aa3b30367820 */ /* 0x000fcc0000410000 */
[----:B------:R-:W0:Y:S02]  /*13e0*/  MUFU.EX2 R54, R54 ;  /* 0x0000003600367308 */ /* 0x000e240000000800 */
[----:B0-----:R-:W-:-:S06]  /*13f0*/  FADD.FTZ R54, R54, 1 ;  /* 0x3f80000036367421 */ /* 0x001fcc0000010000 */
[----:B------:R0:W1:Y:S02]  /*1400*/  MUFU.RCP R11, R54 ;  /* 0x00000036000b7308 */ /* 0x0000640000001000 */
[----:B0-----:R-:W-:Y:S01]  /*1410*/  FMUL.FTZ R54, R22, R49 ;  /* 0x0000003116367220 */ /* 0x001fe20000410000 */
[----:B------:R-:W-:-:S03]  /*1420*/  FFMA.FTZ R49, R42, R53, R14 ;  /* 0x000000352a317223 */ /* 0x000fc6000001000e */
[----:B------:R-:W-:-:S04]  /*1430*/  FFMA.FTZ R54, R47, R54, R56 ;  /* 0x000000362f367223 */ /* 0x000fc80000010038 */
[----:B------:R-:W-:Y:S01]  /*1440*/  FFMA.FTZ R42, R42, R12, R54 ;  /* 0x0000000c2a2a7223 */ /* 0x000fe20000010036 */
[----:B------:R-:W-:Y:S02]  /*1450*/  HADD2.F32 R54, -RZ, R28.H0_H0 ;  /* 0x2000001cff367230 */ /* 0x000fe40000004100 */
[----:B------:R-:W-:Y:S01]  /*1460*/  FADD.FTZ R47, R53, R15 ;  /* 0x0000000f352f7221 */ /* 0x000fe20000010000 */
[----:B------:R-:W-:Y:S01]  /*1470*/  FADD.FTZ R12, -R52, 1 ;  /* 0x3f800000340c7421 */ /* 0x000fe20000010100 */
[----:B-1----:R-:W-:Y:S01]  /*1480*/  FADD.FTZ R15, -R11, 1 ;  /* 0x3f8000000b0f7421 */ /* 0x002fe20000010100 */
[----:B------:R-:W-:Y:S01]  /*1490*/  FADD.FTZ R14, -R51, 1 ;  /* 0x3f800000330e7421 */ /* 0x000fe20000010100 */
[----:B------:R-:W-:Y:S01]  /*14a0*/  FMUL.FTZ R54, R54, R13 ;  /* 0x0000000d36367220 */ /* 0x000fe20000410000 */
[----:B------:R-:W-:Y:S01]  /*14b0*/  FFMA.FTZ R12, R43, R12, 1 ;  /* 0x3f8000002b0c7423 */ /* 0x000fe2000001000c */
[----:B------:R-:W-:Y:S01]  /*14c0*/  FFMA.FTZ R15, R48, R15, 1 ;  /* 0x3f800000300f7423 */ /* 0x000fe2000001000f */
[----:B------:R-:W-:Y:S01]  /*14d0*/  FFMA.FTZ R14, R44, R14, 1 ;  /* 0x3f8000002c0e7423 */ /* 0x000fe2000001000e */
[----:B------:R-:W-:Y:S01]  /*14e0*/  FMUL.FTZ R13, R3, R54 ;  /* 0x00000036030d7220 */ /* 0x000fe20000410000 */
[----:B------:R-:W-:Y:S01]  /*14f0*/  FMUL.FTZ R52, R52, R12 ;  /* 0x0000000c34347220 */ /* 0x000fe20000410000 */
[----:B------:R-:W-:Y:S01]  /*1500*/  FMUL.FTZ R12, R11, R15 ;  /* 0x0000000f0b0c7220 */ /* 0x000fe20000410000 */
[----:B------:R-:W-:Y:S01]  /*1510*/  FMUL.FTZ R14, R51, R14 ;  /* 0x0000000e330e7220 */ /* 0x000fe20000410000 */
[----:B------:R-:W-:Y:S01]  /*1520*/  IADD3.X R11, RZ, R2, RZ, P0, !PT ;  /* 0x00000002ff0b7210 */ /* 0x000fe200007fe4ff */
[C---:B------:R-:W-:Y:S01]  /*1530*/  FFMA.FTZ R7, R40.reuse, R54, R7 ;  /* 0x0000003628077223 */ /* 0x040fe20000010007 */
[----:B------:R-:W-:Y:S01]  /*1540*/  FFMA.FTZ R42, R40, R13, R42 ;  /* 0x0000000d282a7223 */ /* 0x000fe2000001002a */
[----:B------:R-:W-:Y:S01]  /*1550*/  IADD3 R40, P0, R20, UR20, RZ ;  /* 0x0000001414287c10 */ /* 0x000fe2000ff1e0ff */
[----:B------:R-:W-:-:S03]  /*1560*/  FMUL.FTZ R15, R41, R14 ;  /* 0x0000000e290f7220 */ /* 0x000fc60000410000 */
[----:B------:R-:W-:Y:S01]  /*1570*/  IADD3.X R41, R61, UR21, RZ, P0, !PT ;  /* 0x000000153d297c10 */ /* 0x000fe200087fe4ff */
[----:B------:R-:W-:-:S05]  /*1580*/  FMUL.FTZ R55, R24, R15 ;  /* 0x0000000f18377220 */ /* 0x000fca0000410000 */
[----:B------:R-:W3:Y:S01]  /*1590*/  LDG.E.64.CONSTANT R40, desc[UR12][R40.64] ;  /* 0x0000000c28287981 */ /* 0x000ee2000c1e9b00 */
[----:B------:R-:W-:Y:S01]  /*15a0*/  FFMA.FTZ R55, R6, R55, R42 ;  /* 0x0000003706377223 */ /* 0x000fe2000001002a */
[----:B------:R-:W-:Y:S02]  /*15b0*/  SHF.L.U64.HI R20, R4, 0x1, R11 ;  /* 0x0000000104147819 */ /* 0x000fe4000001020b */
[----:B------:R-:W-:Y:S01]  /*15c0*/  IADD3 R42, P0, R21, UR18, RZ ;  /* 0x00000012152a7c10 */ /* 0x000fe2000ff1e0ff */
[----:B------:R-:W-:-:S03]  /*15d0*/  HADD2.F32 R48, -RZ, R29.H0_H0 ;  /* 0x2000001dff307230 */ /* 0x000fc60000004100 */
[----:B------:R-:W-:Y:S01]  /*15e0*/  IADD3.X R43, R20, UR19, RZ, P0, !PT ;  /* 0x00000013142b7c10 */ /* 0x000fe200087fe4ff */
[----:B------:R-:W-:Y:S02]  /*15f0*/  HADD2.F32 R13, -RZ, R30.H0_H0 ;  /* 0x2000001eff0d7230 */ /* 0x000fe40000004100 */
[----:B------:R-:W-:-:S03]  /*1600*/  FMUL.FTZ R48, R48, R52 ;  /* 0x0000003430307220 */ /* 0x000fc60000410000 */
[----:B------:R-:W4:Y:S01]  /*1610*/  LDG.E.64.CONSTANT R42, desc[UR12][R42.64] ;  /* 0x0000000c2a2a7981 */ /* 0x000f22000c1e9b00 */
[----:B------:R-:W-:Y:S01]  /*1620*/  FMUL.FTZ R14, R22, R48 ;  /* 0x00000030160e7220 */ /* 0x000fe20000410000 */
[----:B------:R-:W-:Y:S01]  /*1630*/  FADD.FTZ R11, -R16, R13 ;  /* 0x0000000d100b7221 */ /* 0x000fe20000010100 */
[----:B------:R-:W-:Y:S01]  /*1640*/  FFMA.FTZ R4, R6, R15, R8 ;  /* 0x0000000f06047223 */ /* 0x000fe20000010008 */
[----:B------:R-:W-:Y:S02]  /*1650*/  HADD2.F32 R8, -RZ, R30.H1_H1 ;  /* 0x3000001eff087230 */ /* 0x000fe40000004100 */
[----:B------:R-:W-:Y:S01]  /*1660*/  FFMA.FTZ R55, R17, R14, R55 ;  /* 0x0000000e11377223 */ /* 0x000fe20000010037 */
[--C-:B------:R-:W-:Y:S02]  /*1670*/  HADD2.F32 R6, -RZ, R31.reuse.H0_H0 ;  /* 0x2000001fff067230 */ /* 0x100fe40000004100 */
[----:B------:R-:W-:Y:S01]  /*1680*/  FMUL.FTZ R11, R0, R11 ;  /* 0x0000000b000b7220 */ /* 0x000fe20000410000 */
[----:B------:R-:W-:-:S02]  /*1690*/  HADD2.F32 R14, -RZ, R31.H1_H1 ;  /* 0x3000001fff0e7230 */ /* 0x000fc40000004100 */
[C---:B------:R-:W-:Y:S01]  /*16a0*/  FADD.FTZ R8, -R16.reuse, R8 ;  /* 0x0000000810087221 */ /* 0x040fe20000010100 */
[C---:B------:R-:W-:Y:S01]  /*16b0*/  FADD.FTZ R6, -R16.reuse, R6 ;  /* 0x0000000610067221 */ /* 0x040fe20000010100 */
[----:B--2---:R-:W-:Y:S01]  /*16c0*/  FFMA.FTZ R13, R3, R11, R27 ;  /* 0x0000000b030d7223 */ /* 0x004fe2000001001b */
[----:B------:R-:W-:Y:S01]  /*16d0*/  FADD.FTZ R14, -R16, R14 ;  /* 0x0000000e100e7221 */ /* 0x000fe20000010100 */
[C---:B------:R-:W-:Y:S01]  /*16e0*/  FMUL.FTZ R8, R0.reuse, R8 ;  /* 0x0000000800087220 */ /* 0x040fe20000410000 */
[C---:B------:R-:W-:Y:S01]  /*16f0*/  FMUL.FTZ R6, R0.reuse, R6 ;  /* 0x0000000600067220 */ /* 0x040fe20000410000 */
[----:B------:R-:W-:Y:S01]  /*1700*/  FMUL.FTZ R52, R13, -1.4426950216293334961 ;  /* 0xbfb8aa3b0d347820 */ /* 0x000fe20000410000 */
[----:B------:R-:W-:Y:S01]  /*1710*/  FMUL.FTZ R14, R0, R14 ;  /* 0x0000000e000e7220 */ /* 0x000fe20000410000 */
[----:B------:R-:W-:Y:S01]  /*1720*/  FFMA.FTZ R44, R24, R8, R18 ;  /* 0x00000008182c7223 */ /* 0x000fe20000010012 */
[----:B------:R-:W-:Y:S02]  /*1730*/  FFMA.FTZ R50, R22, R6, R26 ;  /* 0x0000000616327223 */ /* 0x000fe4000001001a */
[C---:B------:R-:W-:Y:S01]  /*1740*/  FFMA.FTZ R51, R23.reuse, R14, R25 ;  /* 0x0000000e17337223 */ /* 0x040fe20000010019 */
[----:B------:R-:W-:Y:S01]  /*1750*/  FFMA.FTZ R53, R23, R53, R58 ;  /* 0x0000003517357223 */ /* 0x000fe2000001003a */
[----:B------:R-:W0:Y:S01]  /*1760*/  MUFU.EX2 R52, R52 ;  /* 0x0000003400347308 */ /* 0x000e220000000800 */
[----:B------:R-:W-:Y:S01]  /*1770*/  FMUL.FTZ R59, R44, -1.4426950216293334961 ;  /* 0xbfb8aa3b2c3b7820 */ /* 0x000fe20000410000 */
[----:B------:R-:W-:Y:S01]  /*1780*/  FMUL.FTZ R58, R50, -1.4426950216293334961 ;  /* 0xbfb8aa3b323a7820 */ /* 0x000fe20000410000 */
[----:B------:R-:W-:-:S05]  /*1790*/  FMUL.FTZ R56, R51, -1.4426950216293334961 ;  /* 0xbfb8aa3b33387820 */ /* 0x000fca0000410000 */
[----:B------:R-:W1:Y:S08]  /*17a0*/  MUFU.EX2 R59, R59 ;  /* 0x0000003b003b7308 */ /* 0x000e700000000800 */
[----:B------:R-:W2:Y:S08]  /*17b0*/  MUFU.EX2 R58, R58 ;  /* 0x0000003a003a7308 */ /* 0x000eb00000000800 */
[----:B------:R-:W2:Y:S01]  /*17c0*/  MUFU.EX2 R56, R56 ;  /* 0x0000003800387308 */ /* 0x000ea20000000800 */
[----:B0-----:R-:W-:Y:S01]  /*17d0*/  FADD.FTZ R52, R52, 1 ;  /* 0x3f80000034347421 */ /* 0x001fe20000010000 */
[----:B------:R-:W-:Y:S01]  /*17e0*/  FFMA.FTZ R10, R17, R48, R10 ;  /* 0x00000030110a7223 */ /* 0x000fe2000001000a */
[----:B------:R-:W-:Y:S01]  /*17f0*/  FADD.FTZ R9, R9, R54 ;  /* 0x0000003609097221 */ /* 0x000fe20000010000 */
[----:B------:R-:W-:Y:S01]  /*1800*/  FFMA.FTZ R17, R3, R54, R53 ;  /* 0x0000003603117223 */ /* 0x000fe20000010035 */
[----:B-1----:R-:W-:-:S03]  /*1810*/  FADD.FTZ R59, R59, 1 ;  /* 0x3f8000003b3b7421 */ /* 0x002fc60000010000 */
[----:B------:R-:W0:Y:S01]  /*1820*/  MUFU.RCP R52, R52 ;  /* 0x0000003400347308 */ /* 0x000e220000001000 */
[----:B--2---:R-:W-:Y:S01]  /*1830*/  FADD.FTZ R54, R58, 1 ;  /* 0x3f8000003a367421 */ /* 0x004fe20000010000 */
[----:B------:R-:W-:Y:S02]  /*1840*/  HADD2.F32 R58, -RZ, R29.H1_H1 ;  /* 0x3000001dff3a7230 */ /* 0x000fe40000004100 */
[----:B------:R-:W-:-:S04]  /*1850*/  FADD.FTZ R56, R56, 1 ;  /* 0x3f80000038387421 */ /* 0x000fc80000010000 */
[----:B------:R1:W2:Y:S01]  /*1860*/  MUFU.RCP R53, R59 ;  /* 0x0000003b00357308 */ /* 0x0002a20000001000 */
[----:B------:R-:W-:Y:S01]  /*1870*/  FMUL.FTZ R58, R58, R12 ;  /* 0x0000000c3a3a7220 */ /* 0x000fe20000410000 */
[----:B------:R-:W-:-:S06]  /*1880*/  FADD.FTZ R12, R45, R15 ;  /* 0x0000000f2d0c7221 */ /* 0x000fcc0000010000 */
[----:B------:R-:W2:Y:S01]  /*1890*/  MUFU.RCP R54, R54 ;  /* 0x0000003600367308 */ /* 0x000ea20000001000 */
[----:B------:R-:W-:-:S07]  /*18a0*/  FMUL.FTZ R45, R23, R58 ;  /* 0x0000003a172d7220 */ /* 0x000fce0000410000 */
[----:B------:R-:W2:Y:S01]  /*18b0*/  MUFU.RCP R56, R56 ;  /* 0x0000003800387308 */ /* 0x000ea20000001000 */
[----:B-1----:R-:W-:Y:S01]  /*18c0*/  FFMA.FTZ R59, R24, R15, R17 ;  /* 0x0000000f183b7223 */ /* 0x002fe20000010011 */
[C---:B------:R-:W-:Y:S01]  /*18d0*/  FFMA.FTZ R45, R5.reuse, R45, R55 ;  /* 0x0000002d052d7223 */ /* 0x040fe20000010037 */
[----:B------:R-:W-:Y:S01]  /*18e0*/  FFMA.FTZ R15, R5, R58, R49 ;  /* 0x0000003a050f7223 */ /* 0x000fe20000010031 */
[----:B0-----:R-:W-:Y:S01]  /*18f0*/  FADD.FTZ R5, -R52, 1 ;  /* 0x3f80000034057421 */ /* 0x001fe20000010100 */
[----:B------:R-:W-:Y:S01]  /*1900*/  FADD.FTZ R17, R46, R48 ;  /* 0x000000302e117221 */ /* 0x000fe20000010000 */
[----:B------:R-:W-:Y:S02]  /*1910*/  FADD.FTZ R46, R47, R58 ;  /* 0x0000003a2f2e7221 */ /* 0x000fe40000010000 */
[----:B------:R-:W-:Y:S01]  /*1920*/  FFMA.FTZ R5, R13, R5, 1 ;  /* 0x3f8000000d057423 */ /* 0x000fe20000010005 */
[----:B--2---:R-:W-:Y:S01]  /*1930*/  FADD.FTZ R13, -R53, 1 ;  /* 0x3f800000350d7421 */ /* 0x004fe20000010100 */
[----:B------:R-:W-:Y:S01]  /*1940*/  FFMA.FTZ R55, R22, R48, R59 ;  /* 0x0000003016377223 */ /* 0x000fe2000001003b */
[----:B------:R-:W-:-:S02]  /*1950*/  FADD.FTZ R47, -R54, 1 ;  /* 0x3f800000362f7421 */ /* 0x000fc40000010100 */
[----:B------:R-:W-:Y:S01]  /*1960*/  FFMA.FTZ R13, R44, R13, 1 ;  /* 0x3f8000002c0d7423 */ /* 0x000fe2000001000d */
[--C-:B------:R-:W-:Y:S02]  /*1970*/  HADD2.F32 R44, -RZ, R32.reuse.H0_H0 ;  /* 0x20000020ff2c7230 */ /* 0x100fe40000004100 */
[----:B------:R-:W-:Y:S01]  /*1980*/  FADD.FTZ R48, -R56, 1 ;  /* 0x3f80000038307421 */ /* 0x000fe20000010100 */
[----:B------:R-:W-:Y:S01]  /*1990*/  FFMA.FTZ R47, R50, R47, 1 ;  /* 0x3f800000322f7423 */ /* 0x000fe2000001002f */
[----:B------:R-:W-:Y:S01]  /*19a0*/  FMUL.FTZ R5, R52, R5 ;  /* 0x0000000534057220 */ /* 0x000fe20000410000 */
[----:B------:R-:W-:Y:S02]  /*19b0*/  HADD2.F32 R50, -RZ, R32.H1_H1 ;  /* 0x30000020ff327230 */ /* 0x000fe40000004100 */
[----:B------:R-:W-:Y:S01]  /*19c0*/  FFMA.FTZ R48, R51, R48, 1 ;  /* 0x3f80000033307423 */ /* 0x000fe20000010030 */
[----:B------:R-:W-:Y:S01]  /*19d0*/  FMUL.FTZ R13, R53, R13 ;  /* 0x0000000d350d7220 */ /* 0x000fe20000410000 */
[----:B------:R-:W-:-:S02]  /*19e0*/  HADD2.F32 R49, -RZ, R34.H0_H0 ;  /* 0x20000022ff317230 */ /* 0x000fc40000004100 */
[----:B------:R-:W-:Y:S01]  /*19f0*/  FMUL.FTZ R44, R44, R5 ;  /* 0x000000052c2c7220 */ /* 0x000fe20000410000 */
[----:B------:R-:W-:Y:S01]  /*1a00*/  FMUL.FTZ R52, R56, R48 ;  /* 0x0000003038347220 */ /* 0x000fe20000410000 */
[----:B------:R-:W-:Y:S02]  /*1a10*/  HADD2.F32 R5, -RZ, R33.H0_H0 ;  /* 0x20000021ff057230 */ /* 0x000fe40000004100 */
[----:B------:R-:W-:Y:S01]  /*1a20*/  FMUL.FTZ R47, R54, R47 ;  /* 0x0000002f362f7220 */ /* 0x000fe20000410000 */
[----:B------:R-:W-:Y:S01]  /*1a30*/  FMUL.FTZ R56, R50, R13 ;  /* 0x0000000d32387220 */ /* 0x000fe20000410000 */
[----:B------:R-:W-:Y:S02]  /*1a40*/  FADD.FTZ R50, -R16, R49 ;  /* 0x0000003110327221 */ /* 0x000fe40000010100 */
[----:B------:R-:W-:Y:S02]  /*1a50*/  FMUL.FTZ R49, R5, R47 ;  /* 0x0000002f05317220 */ /* 0x000fe40000410000 */
[----:B------:R-:W-:Y:S01]  /*1a60*/  FMUL.FTZ R5, R0, R50 ;  /* 0x0000003200057220 */ /* 0x000fe20000410000 */
[----:B------:R-:W-:-:S03]  /*1a70*/  FMUL.FTZ R13, R3, R44 ;  /* 0x0000002c030d7220 */ /* 0x000fc60000410000 */
[----:B------:R-:W-:Y:S01]  /*1a80*/  FFMA.FTZ R50, R3, R5, R27 ;  /* 0x0000000503327223 */ /* 0x000fe2000001001b */
[C---:B------:R-:W-:Y:S01]  /*1a90*/  FFMA.FTZ R13, R11.reuse, R13, R45 ;  /* 0x0000000d0b0d7223 */ /* 0x040fe2000001002d */
[----:B------:R-:W-:Y:S02]  /*1aa0*/  HADD2.F32 R48, -RZ, R34.H1_H1 ;  /* 0x30000022ff307230 */ /* 0x000fe40000004100 */
[----:B------:R-:W-:Y:S01]  /*1ab0*/  FMUL.FTZ R45, R50, -1.4426950216293334961 ;  /* 0xbfb8aa3b322d7820 */ /* 0x000fe20000410000 */
[----:B------:R-:W-:Y:S02]  /*1ac0*/  FFMA.FTZ R7, R11, R44, R7 ;  /* 0x0000002c0b077223 */ /* 0x000fe40000010007 */
[----:B------:R-:W-:-:S03]  /*1ad0*/  FADD.FTZ R11, -R16, R48 ;  /* 0x00000030100b7221 */ /* 0x000fc60000010100 */
[----:B------:R-:W0:Y:S01]  /*1ae0*/  MUFU.EX2 R45, R45 ;  /* 0x0000002d002d7308 */ /* 0x000e220000000800 */
[----:B------:R-:W-:Y:S01]  /*1af0*/  FFMA.FTZ R55, R23, R58, R55 ;  /* 0x0000003a17377223 */ /* 0x000fe20000010037 */
[----:B------:R-:W-:Y:S02]  /*1b00*/  HADD2.F32 R47, -RZ, R35.H0_H0 ;  /* 0x20000023ff2f7230 */ /* 0x000fe40000004100 */
[-C--:B------:R-:W-:Y:S01]  /*1b10*/  FMUL.FTZ R48, R24, R56.reuse ;  /* 0x0000003818307220 */ /* 0x080fe20000410000 */
[----:B------:R-:W-:Y:S01]  /*1b20*/  FMUL.FTZ R11, R0, R11 ;  /* 0x0000000b000b7220 */ /* 0x000fe20000410000 */
[C---:B------:R-:W-:Y:S01]  /*1b30*/  FFMA.FTZ R4, R8.reuse, R56, R4 ;  /* 0x0000003808047223 */ /* 0x040fe20000010004 */
[----:B------:R-:W-:Y:S01]  /*1b40*/  FADD.FTZ R9, R9, R44 ;  /* 0x0000002c09097221 */ /* 0x000fe20000010000 */
[----:B------:R-:W-:Y:S01]  /*1b50*/  FFMA.FTZ R13, R8, R48, R13 ;  /* 0x00000030080d7223 */ /* 0x000fe2000001000d */
[----:B------:R-:W-:Y:S01]  /*1b60*/  FFMA.FTZ R55, R3, R44, R55 ;  /* 0x0000002c03377223 */ /* 0x000fe20000010037 */
[----:B------:R-:W-:Y:S01]  /*1b70*/  FADD.FTZ R8, -R16, R47 ;  /* 0x0000002f10087221 */ /* 0x000fe20000010100 */
[----:B------:R-:W-:Y:S01]  /*1b80*/  FFMA.FTZ R51, R24, R11, R18 ;  /* 0x0000000b18337223 */ /* 0x000fe20000010012 */
[----:B------:R-:W-:-:S02]  /*1b90*/  HADD2.F32 R44, -RZ, R33.H1_H1 ;  /* 0x30000021ff2c7230 */ /* 0x000fc40000004100 */
[----:B------:R-:W-:Y:S01]  /*1ba0*/  FMUL.FTZ R47, R22, R49 ;  /* 0x00000031162f7220 */ /* 0x000fe20000410000 */
[----:B------:R-:W-:Y:S02]  /*1bb0*/  HADD2.F32 R48, -RZ, R35.H1_H1 ;  /* 0x30000023ff307230 */ /* 0x000fe40000004100 */
[----:B------:R-:W-:Y:S01]  /*1bc0*/  FMUL.FTZ R8, R0, R8 ;  /* 0x0000000800087220 */ /* 0x000fe20000410000 */
[----:B------:R-:W-:Y:S01]  /*1bd0*/  FMUL.FTZ R59, R51, -1.4426950216293334961 ;  /* 0xbfb8aa3b333b7820 */ /* 0x000fe20000410000 */
[----:B------:R-:W-:Y:S01]  /*1be0*/  FMUL.FTZ R52, R44, R52 ;  /* 0x000000342c347220 */ /* 0x000fe20000410000 */
[----:B------:R-:W-:Y:S01]  /*1bf0*/  IADD3 R44, P0, R21, UR20, RZ ;  /* 0x00000014152c7c10 */ /* 0x000fe2000ff1e0ff */
[C---:B------:R-:W-:Y:S01]  /*1c00*/  FFMA.FTZ R13, R6.reuse, R47, R13 ;  /* 0x0000002f060d7223 */ /* 0x040fe2000001000d */
[----:B------:R-:W-:Y:S01]  /*1c10*/  FFMA.FTZ R6, R6, R49, R10 ;  /* 0x0000003106067223 */ /* 0x000fe2000001000a */
[----:B------:R-:W-:Y:S01]  /*1c20*/  FFMA.FTZ R47, R22, R8, R26 ;  /* 0x00000008162f7223 */ /* 0x000fe2000001001a */
[----:B------:R-:W-:Y:S01]  /*1c30*/  FADD.FTZ R10, -R16, R48 ;  /* 0x00000030100a7221 */ /* 0x000fe20000010100 */
[----:B0-----:R-:W-:Y:S01]  /*1c40*/  FADD.FTZ R54, R45, 1 ;  /* 0x3f8000002d367421 */ /* 0x001fe20000010000 */
[----:B------:R-:W0:Y:S01]  /*1c50*/  MUFU.EX2 R59, R59 ;  /* 0x0000003b003b7308 */ /* 0x000e220000000800 */
[----:B------:R-:W-:Y:S01]  /*1c60*/  IADD3.X R45, R20, UR21, RZ, P0, !PT ;  /* 0x00000015142d7c10 */ /* 0x000fe200087fe4ff */
[----:B------:R-:W-:Y:S01]  /*1c70*/  FMUL.FTZ R58, R47, -1.4426950216293334961 ;  /* 0xbfb8aa3b2f3a7820 */ /* 0x000fe20000410000 */
[----:B------:R-:W-:-:S04]  /*1c80*/  FMUL.FTZ R10, R0, R10 ;  /* 0x0000000a000a7220 */ /* 0x000fc80000410000 */
[----:B------:R-:W2:Y:S01]  /*1c90*/  LDG.E.64.CONSTANT R44, desc[UR12][R44.64] ;  /* 0x0000000c2c2c7981 */ /* 0x000ea2000c1e9b00 */
[----:B------:R-:W-:Y:S01]  /*1ca0*/  FFMA.FTZ R48, R23, R10, R25 ;  /* 0x0000000a17307223 */ /* 0x000fe20000010019 */
[----:B------:R-:W1:Y:S03]  /*1cb0*/  MUFU.EX2 R58, R58 ;  /* 0x0000003a003a7308 */ /* 0x000e660000000800 */
[----:B------:R-:W-:Y:S01]  /*1cc0*/  FMUL.FTZ R53, R48, -1.4426950216293334961 ;  /* 0xbfb8aa3b30357820 */ /* 0x000fe20000410000 */
[----:B------:R-:W-:Y:S01]  /*1cd0*/  FADD.FTZ R12, R12, R56 ;  /* 0x000000380c0c7221 */ /* 0x000fe20000010000 */
[----:B------:R-:W-:Y:S01]  /*1ce0*/  FFMA.FTZ R56, R24, R56, R55 ;  /* 0x0000003818387223 */ /* 0x000fe20000010037 */
[----:B0-----:R-:W-:-:S03]  /*1cf0*/  FADD.FTZ R59, R59, 1 ;  /* 0x3f8000003b3b7421 */ /* 0x001fc60000010000 */
[----:B------:R-:W0:Y:S08]  /*1d00*/  MUFU.EX2 R53, R53 ;  /* 0x0000003500357308 */ /* 0x000e300000000800 */
[----:B------:R-:W0:Y:S01]  /*1d10*/  MUFU.RCP R54, R54 ;  /* 0x0000003600367308 */ /* 0x000e220000001000 */
[----:B-1----:R-:W-:-:S07]  /*1d20*/  FADD.FTZ R58, R58, 1 ;  /* 0x3f8000003a3a7421 */ /* 0x002fce0000010000 */
[----:B------:R1:W0:Y:S02]  /*1d30*/  MUFU.RCP R55, R59 ;  /* 0x0000003b00377308 */ /* 0x0002240000001000 */
[----:B-1----:R-:W-:-:S04]  /*1d40*/  FMUL.FTZ R59, R23, R52 ;  /* 0x00000034173b7220 */ /* 0x002fc80000410000 */
[C---:B------:R-:W-:Y:S01]  /*1d50*/  FFMA.FTZ R13, R14.reuse, R59, R13 ;  /* 0x0000003b0e0d7223 */ /* 0x040fe2000001000d */
[----:B------:R-:W-:Y:S02]  /*1d60*/  FFMA.FTZ R14, R14, R52, R15 ;  /* 0x000000340e0e7223 */ /* 0x000fe4000001000f */
[----:B------:R-:W1:Y:S01]  /*1d70*/  MUFU.RCP R15, R58 ;  /* 0x0000003a000f7308 */ /* 0x000e620000001000 */
[----:B------:R-:W-:Y:S01]  /*1d80*/  FADD.FTZ R17, R17, R49 ;  /* 0x0000003111117221 */ /* 0x000fe20000010000 */
[----:B------:R-:W-:Y:S01]  /*1d90*/  FFMA.FTZ R56, R22, R49, R56 ;  /* 0x0000003116387223 */ /* 0x000fe20000010038 */
[----:B0-----:R-:W-:Y:S01]  /*1da0*/  FADD.FTZ R49, R53, 1 ;  /* 0x3f80000035317421 */ /* 0x001fe20000010000 */
[----:B------:R-:W-:Y:S01]  /*1db0*/  FADD.FTZ R53, -R54, 1 ;  /* 0x3f80000036357421 */ /* 0x000fe20000010100 */
[----:B------:R-:W-:Y:S01]  /*1dc0*/  FADD.FTZ R59, R46, R52 ;  /* 0x000000342e3b7221 */ /* 0x000fe20000010000 */
[----:B------:R-:W-:Y:S02]  /*1dd0*/  FADD.FTZ R46, -R55, 1 ;  /* 0x3f800000372e7421 */ /* 0x000fe40000010100 */
[----:B------:R-:W-:Y:S01]  /*1de0*/  FFMA.FTZ R53, R50, R53, 1 ;  /* 0x3f80000032357423 */ /* 0x000fe20000010035 */
[----:B------:R-:W0:Y:S01]  /*1df0*/  MUFU.RCP R49, R49 ;  /* 0x0000003100317308 */ /* 0x000e220000001000 */
[----:B------:R-:W-:Y:S01]  /*1e00*/  IADD3.X R50, RZ, R2, RZ, P2, !PT ;  /* 0x00000002ff327210 */ /* 0x000fe200017fe4ff */
[----:B------:R1:W-:Y:S01]  /*1e10*/  STL [R1+0x14], R20 ;  /* 0x0000141401007387 */ /* 0x0003e20000100800 */
[----:B------:R-:W-:-:S04]  /*1e20*/  FFMA.FTZ R46, R51, R46, 1 ;  /* 0x3f800000332e7423 */ /* 0x000fc8000001002e */
[----:B------:R-:W-:Y:S01]  /*1e30*/  FMUL.FTZ R55, R55, R46 ;  /* 0x0000002e37377220 */ /* 0x000fe20000410000 */
[C---:B-1----:R-:W-:Y:S02]  /*1e40*/  SHF.L.U32 R20, R57.reuse, 0x1, RZ ;  /* 0x0000000139147819 */ /* 0x042fe400000006ff */
[----:B------:R-:W-:Y:S01]  /*1e50*/  SHF.L.U64.HI R57, R57, 0x1, R50 ;  /* 0x0000000139397819 */ /* 0x000fe20000010232 */
[----:B------:R-:W-:Y:S01]  /*1e60*/  FADD.FTZ R50, -R15, 1 ;  /* 0x3f8000000f327421 */ /* 0x000fe20000010100 */
[----:B------:R-:W-:-:S03]  /*1e70*/  IADD3 R46, P0, R20, UR18, RZ ;  /* 0x00000012142e7c10 */ /* 0x000fc6000ff1e0ff */
[----:B------:R-:W-:Y:S01]  /*1e80*/  FFMA.FTZ R50, R47, R50, 1 ;  /* 0x3f8000002f327423 */ /* 0x000fe20000010032 */
[----:B------:R-:W-:Y:S01]  /*1e90*/  IADD3.X R47, R57, UR19, RZ, P0, !PT ;  /* 0x00000013392f7c10 */ /* 0x000fe200087fe4ff */
[----:B------:R-:W-:Y:S01]  /*1ea0*/  FMUL.FTZ R51, R54, R53 ;  /* 0x0000003536337220 */ /* 0x000fe20000410000 */
[----:B0-----:R-:W-:-:S04]  /*1eb0*/  FADD.FTZ R53, -R49, 1 ;  /* 0x3f80000031357421 */ /* 0x001fc80000010100 */
[----:B------:R-:W2:Y:S01]  /*1ec0*/  LDG.E.64.CONSTANT R46, desc[UR12][R46.64] ;  /* 0x0000000c2e2e7981 */ /* 0x000ea2000c1e9b00 */
[----:B------:R-:W-:Y:S01]  /*1ed0*/  FFMA.FTZ R48, R48, R53, 1 ;  /* 0x3f80000030307423 */ /* 0x000fe20000010035 */
[----:B------:R-:W-:Y:S02]  /*1ee0*/  HADD2.F32 R53, -RZ, R36.H0_H0 ;  /* 0x20000024ff357230 */ /* 0x000fe40000004100 */
[----:B------:R-:W-:-:S03]  /*1ef0*/  FMUL.FTZ R50, R15, R50 ;  /* 0x000000320f327220 */ /* 0x000fc60000410000 */
[----:B------:R-:W-:Y:S01]  /*1f00*/  FMUL.FTZ R51, R53, R51 ;  /* 0x0000003335337220 */ /* 0x000fe20000410000 */
[----:B------:R-:W-:Y:S01]  /*1f10*/  FMUL.FTZ R49, R49, R48 ;  /* 0x0000003031317220 */ /* 0x000fe20000410000 */
[----:B------:R-:W-:Y:S02]  /*1f20*/  HADD2.F32 R48, -RZ, R36.H1_H1 ;  /* 0x30000024ff307230 */ /* 0x000fe40000004100 */
[----:B------:R-:W-:-:S04]  /*1f30*/  FMUL.FTZ R15, R3, R51 ;  /* 0x00000033030f7220 */ /* 0x000fc80000410000 */
[C---:B------:R-:W-:Y:S01]  /*1f40*/  FFMA.FTZ R13, R5.reuse, R15, R13 ;  /* 0x0000000f050d7223 */ /* 0x040fe2000001000d */
[--C-:B------:R-:W-:Y:S02]  /*1f50*/  HADD2.F32 R15, -RZ, R37.reuse.H0_H0 ;  /* 0x20000025ff0f7230 */ /* 0x100fe40000004100 */
[----:B------:R-:W-:Y:S01]  /*1f60*/  FMUL.FTZ R48, R48, R55 ;  /* 0x0000003730307220 */ /* 0x000fe20000410000 */
[----:B------:R-:W-:Y:S01]  /*1f70*/  FFMA.FTZ R55, R5, R51, R7 ;  /* 0x0000003305377223 */ /* 0x000fe20000010007 */
[----:B------:R-:W-:Y:S02]  /*1f80*/  HADD2.F32 R7, -RZ, R37.H1_H1 ;  /* 0x30000025ff077230 */ /* 0x000fe40000004100 */
[----:B------:R-:W-:Y:S01]  /*1f90*/  FMUL.FTZ R50, R15, R50 ;  /* 0x000000320f327220 */ /* 0x000fe20000410000 */
[-C--:B------:R-:W-:Y:S01]  /*1fa0*/  FMUL.FTZ R15, R24, R48.reuse ;  /* 0x00000030180f7220 */ /* 0x080fe20000410000 */
[--C-:B------:R-:W-:Y:S02]  /*1fb0*/  HADD2.F32 R5, -RZ, R38.reuse.H0_H0 ;  /* 0x20000026ff057230 */ /* 0x100fe40000004100 */
[C---:B------:R-:W-:Y:S01]  /*1fc0*/  FFMA.FTZ R4, R11.reuse, R48, R4 ;  /* 0x000000300b047223 */ /* 0x040fe20000010004 */
[-C--:B------:R-:W-:Y:S01]  /*1fd0*/  FMUL.FTZ R53, R22, R50.reuse ;  /* 0x0000003216357220 */ /* 0x080fe20000410000 */
[----:B------:R-:W-:Y:S01]  /*1fe0*/  FFMA.FTZ R11, R11, R15, R13 ;  /* 0x0000000f0b0b7223 */ /* 0x000fe2000001000d */
[----:B------:R-:W-:Y:S01]  /*1ff0*/  FMUL.FTZ R49, R7, R49 ;  /* 0x0000003107317220 */ /* 0x000fe20000410000 */
[----:B------:R-:W-:Y:S01]  /*2000*/  FADD.FTZ R5, -R16, R5 ;  /* 0x0000000510057221 */ /* 0x000fe20000010100 */
[C---:B------:R-:W-:Y:S01]  /*2010*/  FFMA.FTZ R13, R8.reuse, R50, R6 ;  /* 0x00000032080d7223 */ /* 0x040fe20000010006 */
[----:B------:R-:W-:Y:S01]  /*2020*/  FFMA.FTZ R11, R8, R53, R11 ;  /* 0x00000035080b7223 */ /* 0x000fe2000001000b */
[----:B------:R-:W-:Y:S01]  /*2030*/  FMUL.FTZ R8, R23, R49 ;  /* 0x0000003117087220 */ /* 0x000fe20000410000 */
[----:B------:R-:W-:-:S02]  /*2040*/  HADD2.F32 R7, -RZ, R38.H1_H1 ;  /* 0x30000026ff077230 */ /* 0x000fc40000004100 */
[----:B------:R-:W-:Y:S01]  /*2050*/  FMUL.FTZ R15, R0, R5 ;  /* 0x00000005000f7220 */ /* 0x000fe20000410000 */
[C---:B------:R-:W-:Y:S01]  /*2060*/  FFMA.FTZ R5, R10.reuse, R49, R14 ;  /* 0x000000310a057223 */ /* 0x040fe2000001000e */
[----:B------:R-:W-:Y:S01]  /*2070*/  FFMA.FTZ R10, R10, R8, R11 ;  /* 0x000000080a0a7223 */ /* 0x000fe2000001000b */
[----:B------:R-:W-:Y:S02]  /*2080*/  HADD2.F32 R11, -RZ, R39.H0_H0 ;  /* 0x20000027ff0b7230 */ /* 0x000fe40000004100 */
[C---:B------:R-:W-:Y:S01]  /*2090*/  FADD.FTZ R6, -R16.reuse, R7 ;  /* 0x0000000710067221 */ /* 0x040fe20000010100 */
[----:B------:R-:W-:Y:S01]  /*20a0*/  FADD.FTZ R8, R9, R51 ;  /* 0x0000003309087221 */ /* 0x000fe20000010000 */
[----:B------:R-:W-:Y:S01]  /*20b0*/  FFMA.FTZ R53, R3, R15, R27 ;  /* 0x0000000f03357223 */ /* 0x000fe2000001001b */
[----:B------:R-:W-:Y:S01]  /*20c0*/  FADD.FTZ R9, -R16, R11 ;  /* 0x0000000b10097221 */ /* 0x000fe20000010100 */
[----:B------:R-:W-:Y:S01]  /*20d0*/  FMUL.FTZ R6, R0, R6 ;  /* 0x0000000600067220 */ /* 0x000fe20000410000 */
[----:B------:R-:W-:-:S02]  /*20e0*/  FFMA.FTZ R52, R23, R52, R56 ;  /* 0x0000003417347223 */ /* 0x000fc40000010038 */
[----:B------:R-:W-:Y:S01]  /*20f0*/  FMUL.FTZ R9, R0, R9 ;  /* 0x0000000900097220 */ /* 0x000fe20000410000 */
[----:B------:R-:W-:Y:S01]  /*2100*/  FFMA.FTZ R54, R24, R6, R18 ;  /* 0x0000000618367223 */ /* 0x000fe20000010012 */
[----:B------:R-:W-:Y:S01]  /*2110*/  FMUL.FTZ R7, R53, -1.4426950216293334961 ;  /* 0xbfb8aa3b35077820 */ /* 0x000fe20000410000 */
[----:B------:R-:W-:Y:S01]  /*2120*/  FFMA.FTZ R61, R3, R51, R52 ;  /* 0x00000033033d7223 */ /* 0x000fe20000010034 */
[----:B------:R-:W-:Y:S01]  /*2130*/  FFMA.FTZ R52, R22, R9, R26 ;  /* 0x0000000916347223 */ /* 0x000fe2000001001a */
[----:B------:R-:W-:Y:S01]  /*2140*/  FMUL.FTZ R11, R54, -1.4426950216293334961 ;  /* 0xbfb8aa3b360b7820 */ /* 0x000fe20000410000 */
[----:B------:R0:W1:Y:S02]  /*2150*/  MUFU.EX2 R51, R7 ;  /* 0x0000000700337308 */ /* 0x0000640000000800 */
[----:B------:R-:W-:Y:S01]  /*2160*/  FMUL.FTZ R60, R52, -1.4426950216293334961 ;  /* 0xbfb8aa3b343c7820 */ /* 0x000fe20000410000 */
[----:B0-----:R-:W-:-:S05]  /*2170*/  HADD2.F32 R7, -RZ, R39.H1_H1 ;  /* 0x30000027ff077230 */ /* 0x001fca0000004100 */
[----:B------:R-:W0:Y:S01]  /*2180*/  MUFU.EX2 R11, R11 ;  /* 0x0000000b000b7308 */ /* 0x000e220000000800 */
[----:B------:R-:W-:-:S07]  /*2190*/  FADD.FTZ R7, -R16, R7 ;  /* 0x0000000710077221 */ /* 0x000fce0000010100 */
[----:B------:R-:W3:Y:S01]  /*21a0*/  MUFU.EX2 R60, R60 ;  /* 0x0000003c003c7308 */ /* 0x000ee20000000800 */
[----:B------:R-:W-:-:S04]  /*21b0*/  FMUL.FTZ R7, R0, R7 ;  /* 0x0000000700077220 */ /* 0x000fc80000410000 */
[----:B------:R-:W-:Y:S01]  /*21c0*/  FFMA.FTZ R56, R23, R7, R25 ;  /* 0x0000000717387223 */ /* 0x000fe20000010019 */
[----:B-1----:R-:W-:-:S03]  /*21d0*/  FADD.FTZ R51, R51, 1 ;  /* 0x3f80000033337421 */ /* 0x002fc60000010000 */
[----:B------:R-:W-:Y:S01]  /*21e0*/  FMUL.FTZ R14, R56, -1.4426950216293334961 ;  /* 0xbfb8aa3b380e7820 */ /* 0x000fe20000410000 */
[----:B------:R-:W1:Y:S01]  /*21f0*/  MUFU.RCP R58, R51 ;  /* 0x00000033003a7308 */ /* 0x000e620000001000 */
[----:B0-----:R-:W-:Y:S01]  /*2200*/  FADD.FTZ R11, R11, 1 ;  /* 0x3f8000000b0b7421 */ /* 0x001fe20000010000 */
[----:B---3--:R-:W-:-:S06]  /*2210*/  FADD.FTZ R60, R60, 1 ;  /* 0x3f8000003c3c7421 */ /* 0x008fcc0000010000 */
[----:B------:R-:W0:Y:S08]  /*2220*/  MUFU.EX2 R14, R14 ;  /* 0x0000000e000e7308 */ /* 0x000e300000000800 */
[----:B------:R3:W4:Y:S08]  /*2230*/  MUFU.RCP R51, R11 ;  /* 0x0000000b00337308 */ /* 0x0007300000001000 */
[----:B------:R-:W4:Y:S01]  /*2240*/  MUFU.RCP R60, R60 ;  /* 0x0000003c003c7308 */ /* 0x000f220000001000 */
[----:B---3--:R-:W-:Y:S01]  /*2250*/  FADD.FTZ R11, R12, R48 ;  /* 0x000000300c0b7221 */ /* 0x008fe20000010000 */
[----:B------:R-:W-:Y:S01]  /*2260*/  FADD.FTZ R12, R17, R50 ;  /* 0x00000032110c7221 */ /* 0x000fe20000010000 */
[----:B-1----:R-:W-:Y:S01]  /*2270*/  FADD.FTZ R17, -R58, 1 ;  /* 0x3f8000003a117421 */ /* 0x002fe20000010100 */
[----:B0-----:R-:W-:Y:S01]  /*2280*/  FADD.FTZ R14, R14, 1 ;  /* 0x3f8000000e0e7421 */ /* 0x001fe20000010000 */
[----:B------:R-:W-:-:S02]  /*2290*/  FFMA.FTZ R61, R24, R48, R61 ;  /* 0x00000030183d7223 */ /* 0x000fc4000001003d */
[----:B------:R-:W-:Y:S01]  /*22a0*/  FFMA.FTZ R53, R53, R17, 1 ;  /* 0x3f80000035357423 */ /* 0x000fe20000010011 */
[----:B----4-:R-:W-:Y:S01]  /*22b0*/  FADD.FTZ R48, -R51, 1 ;  /* 0x3f80000033307421 */ /* 0x010fe20000010100 */
[----:B------:R0:W1:Y:S03]  /*22c0*/  MUFU.RCP R17, R14 ;  /* 0x0000000e00117308 */ /* 0x0000660000001000 */
[----:B------:R-:W-:Y:S01]  /*22d0*/  FFMA.FTZ R54, R54, R48, 1 ;  /* 0x3f80000036367423 */ /* 0x000fe20000010030 */
[----:B------:R-:W-:Y:S01]  /*22e0*/  FFMA.FTZ R61, R22, R50, R61 ;  /* 0x00000032163d7223 */ /* 0x000fe2000001003d */
[----:B------:R-:W-:Y:S01]  /*22f0*/  FADD.FTZ R48, -R60, 1 ;  /* 0x3f8000003c307421 */ /* 0x000fe20000010100 */
[----:B------:R-:W-:Y:S02]  /*2300*/  FADD.FTZ R59, R59, R49 ;  /* 0x000000313b3b7221 */ /* 0x000fe40000010000 */
[----:B0-----:R-:W-:Y:S01]  /*2310*/  FFMA.FTZ R14, R23, R49, R61 ;  /* 0x00000031170e7223 */ /* 0x001fe2000001003d */
[----:B------:R-:W-:Y:S01]  /*2320*/  FFMA.FTZ R48, R52, R48, 1 ;  /* 0x3f80000034307423 */ /* 0x000fe20000010030 */
[----:B------:R-:W-:-:S02]  /*2330*/  HADD2.F32 R49, -RZ, R40.H0_H0 ;  /* 0x20000028ff317230 */ /* 0x000fc40000004100 */
[----:B------:R-:W-:Y:S01]  /*2340*/  FMUL.FTZ R50, R58, R53 ;  /* 0x000000353a327220 */ /* 0x000fe20000410000 */
[----:B------:R-:W-:Y:S01]  /*2350*/  FMUL.FTZ R60, R60, R48 ;  /* 0x000000303c3c7220 */ /* 0x000fe20000410000 */
[----:B------:R-:W-:Y:S02]  /*2360*/  IADD3 R48, P0, R20, UR20, RZ ;  /* 0x0000001414307c10 */ /* 0x000fe4000ff1e0ff */
[----:B------:R-:W-:Y:S01]  /*2370*/  FMUL.FTZ R50, R49, R50 ;  /* 0x0000003231327220 */ /* 0x000fe20000410000 */
[----:B-1----:R-:W-:Y:S01]  /*2380*/  FADD.FTZ R52, -R17, 1 ;  /* 0x3f80000011347421 */ /* 0x002fe20000010100 */
[----:B------:R-:W-:-:S03]  /*2390*/  IADD3.X R49, R57, UR21, RZ, P0, !PT ;  /* 0x0000001539317c10 */ /* 0x000fc600087fe4ff */
[----:B------:R-:W-:Y:S01]  /*23a0*/  FFMA.FTZ R56, R56, R52, 1 ;  /* 0x3f80000038387423 */ /* 0x000fe20000010034 */
[----:B------:R-:W-:Y:S01]  /*23b0*/  FMUL.FTZ R52, R51, R54 ;  /* 0x0000003633347220 */ /* 0x000fe20000410000 */
[----:B------:R-:W-:Y:S01]  /*23c0*/  FMUL.FTZ R51, R3, R50 ;  /* 0x0000003203337220 */ /* 0x000fe20000410000 */
[----:B------:R-:W3:Y:S03]  /*23d0*/  LDG.E.64.CONSTANT R48, desc[UR12][R48.64] ;  /* 0x0000000c30307981 */ /* 0x000ee6000c1e9b00 */
[----:B------:R-:W-:Y:S01]  /*23e0*/  FFMA.FTZ R51, R15, R51, R10 ;  /* 0x000000330f337223 */ /* 0x000fe2000001000a */
[----:B------:R-:W-:-:S05]  /*23f0*/  HADD2.F32 R10, -RZ, R42.H0_H0 ;  /* 0x2000002aff0a7230 */ /* 0x000fca0000004100 */
[----:B------:R-:W-:Y:S01]  /*2400*/  FADD.FTZ R10, -R16, R10 ;  /* 0x0000000a100a7221 */ /* 0x000fe20000010100 */
[----:B------:R-:W-:Y:S01]  /*2410*/  FFMA.FTZ R55, R15, R50, R55 ;  /* 0x000000320f377223 */ /* 0x000fe20000010037 */
[----:B------:R-:W-:Y:S02]  /*2420*/  HADD2.F32 R15, -RZ, R40.H1_H1 ;  /* 0x30000028ff0f7230 */ /* 0x000fe40000004100 */
[----:B------:R-:W-:-:S04]  /*2430*/  FMUL.FTZ R10, R0, R10 ;  /* 0x0000000a000a7220 */ /* 0x000fc80000410000 */
[----:B------:R-:W-:Y:S01]  /*2440*/  FFMA.FTZ R54, R3, R10, R27 ;  /* 0x0000000a03367223 */ /* 0x000fe2000001001b */
[----:B------:R-:W-:Y:S01]  /*2450*/  FMUL.FTZ R15, R15, R52 ;  /* 0x000000340f0f7220 */ /* 0x000fe20000410000 */
[----:B------:R-:W-:Y:S02]  /*2460*/  HADD2.F32 R53, -RZ, R41.H0_H0 ;  /* 0x20000029ff357230 */ /* 0x000fe40000004100 */
[----:B------:R-:W-:-:S03]  /*2470*/  FMUL.FTZ R52, R54, -1.4426950216293334961 ;  /* 0xbfb8aa3b36347820 */ /* 0x000fc60000410000 */
[----:B------:R-:W-:Y:S01]  /*2480*/  FMUL.FTZ R60, R53, R60 ;  /* 0x0000003c353c7220 */ /* 0x000fe20000410000 */
[----:B------:R-:W-:Y:S02]  /*2490*/  FMUL.FTZ R53, R24, R15 ;  /* 0x0000000f18357220 */ /* 0x000fe40000410000 */
[----:B------:R-:W0:Y:S02]  /*24a0*/  MUFU.EX2 R52, R52 ;  /* 0x0000003400347308 */ /* 0x000e240000000800 */
[C---:B------:R-:W-:Y:S01]  /*24b0*/  FFMA.FTZ R51, R6.reuse, R53, R51 ;  /* 0x0000003506337223 */ /* 0x040fe20000010033 */
[----:B------:R-:W-:Y:S01]  /*24c0*/  FFMA.FTZ R6, R6, R15, R4 ;  /* 0x0000000f06067223 */ /* 0x000fe20000010004 */
[-C--:B------:R-:W-:Y:S01]  /*24d0*/  FMUL.FTZ R4, R22, R60.reuse ;  /* 0x0000003c16047220 */ /* 0x080fe20000410000 */
[----:B------:R-:W-:Y:S01]  /*24e0*/  FFMA.FTZ R13, R9, R60, R13 ;  /* 0x0000003c090d7223 */ /* 0x000fe2000001000d */
[----:B------:R-:W-:Y:S02]  /*24f0*/  FMUL.FTZ R17, R17, R56 ;  /* 0x0000003811117220 */ /* 0x000fe40000410000 */
[----:B------:R-:W-:Y:S01]  /*2500*/  FFMA.FTZ R4, R9, R4, R51 ;  /* 0x0000000409047223 */ /* 0x000fe20000010033 */
[----:B------:R-:W-:-:S05]  /*2510*/  HADD2.F32 R9, -RZ, R41.H1_H1 ;  /* 0x30000029ff097230 */ /* 0x000fca0000004100 */
[----:B------:R-:W-:Y:S01]  /*2520*/  FMUL.FTZ R9, R9, R17 ;  /* 0x0000001109097220 */ /* 0x000fe20000410000 */
[----:B------:R-:W-:Y:S01]  /*2530*/  FADD.FTZ R17, R8, R50 ;  /* 0x0000003208117221 */ /* 0x000fe20000010000 */
[----:B0-----:R-:W-:Y:S01]  /*2540*/  FADD.FTZ R52, R52, 1 ;  /* 0x3f80000034347421 */ /* 0x001fe20000010000 */
[----:B------:R-:W-:Y:S01]  /*2550*/  FFMA.FTZ R50, R3, R50, R14 ;  /* 0x0000003203327223 */ /* 0x000fe2000001000e */
[-C--:B------:R-:W-:Y:S02]  /*2560*/  FMUL.FTZ R8, R23, R9.reuse ;  /* 0x0000000917087220 */ /* 0x080fe40000410000 */
[----:B------:R-:W0:Y:S02]  /*2570*/  MUFU.RCP R14, R52 ;  /* 0x00000034000e7308 */ /* 0x000e240000001000 */
[----:B------:R-:W-:Y:S01]  /*2580*/  FFMA.FTZ R8, R7, R8, R4 ;  /* 0x0000000807087223 */ /* 0x000fe20000010004 */
[----:B------:R-:W-:Y:S02]  /*2590*/  HADD2.F32 R4, -RZ, R42.H1_H1 ;  /* 0x3000002aff047230 */ /* 0x000fe40000004100 */
[----:B------:R-:W-:Y:S01]  /*25a0*/  FADD.FTZ R11, R11, R15 ;  /* 0x0000000f0b0b7221 */ /* 0x000fe20000010000 */
[----:B------:R-:W-:Y:S01]  /*25b0*/  FFMA.FTZ R5, R7, R9, R5 ;  /* 0x0000000907057223 */ /* 0x000fe20000010005 */
[----:B------:R-:W-:Y:S01]  /*25c0*/  FFMA.FTZ R15, R24, R15, R50 ;  /* 0x0000000f180f7223 */ /* 0x000fe20000010032 */
[----:B------:R-:W-:-:S02]  /*25d0*/  HADD2.F32 R50, -RZ, R43.H0_H0 ;  /* 0x2000002bff327230 */ /* 0x000fc40000004100 */
[----:B------:R-:W-:Y:S01]  /*25e0*/  FADD.FTZ R7, -R16, R4 ;  /* 0x0000000410077221 */ /* 0x000fe20000010100 */
[----:B------:R-:W-:-:S03]  /*25f0*/  FADD.FTZ R4, R12, R60 ;  /* 0x0000003c0c047221 */ /* 0x000fc60000010000 */
[----:B------:R-:W-:Y:S01]  /*2600*/  FMUL.FTZ R7, R0, R7 ;  /* 0x0000000700077220 */ /* 0x000fe20000410000 */
[----:B------:R-:W-:-:S03]  /*2610*/  FADD.FTZ R50, -R16, R50 ;  /* 0x0000003210327221 */ /* 0x000fc60000010100 */
[----:B------:R-:W-:Y:S01]  /*2620*/  FFMA.FTZ R53, R24, R7, R18 ;  /* 0x0000000718357223 */ /* 0x000fe20000010012 */
[----:B0-----:R-:W-:Y:S01]  /*2630*/  FADD.FTZ R12, -R14, 1 ;  /* 0x3f8000000e0c7421 */ /* 0x001fe20000010100 */
[----:B------:R-:W-:Y:S01]  /*2640*/  FMUL.FTZ R50, R0, R50 ;  /* 0x0000003200327220 */ /* 0x000fe20000410000 */
[----:B------:R-:W-:Y:S02]  /*2650*/  FFMA.FTZ R60, R22, R60, R15 ;  /* 0x0000003c163c7223 */ /* 0x000fe4000001000f */
[----:B------:R-:W-:Y:S01]  /*2660*/  FFMA.FTZ R54, R54, R12, 1 ;  /* 0x3f80000036367423 */ /* 0x000fe2000001000c */
[----:B------:R-:W-:Y:S01]  /*2670*/  FMUL.FTZ R12, R53, -1.4426950216293334961 ;  /* 0xbfb8aa3b350c7820 */ /* 0x000fe20000410000 */
[----:B------:R-:W-:Y:S02]  /*2680*/  HADD2.F32 R15, -RZ, R43.H1_H1 ;  /* 0x3000002bff0f7230 */ /* 0x000fe40000004100 */
[----:B------:R-:W-:-:S04]  /*2690*/  FFMA.FTZ R56, R22, R50, R26 ;  /* 0x0000003216387223 */ /* 0x000fc8000001001a */
[----:B------:R-:W-:Y:S01]  /*26a0*/  FMUL.FTZ R51, R56, -1.4426950216293334961 ;  /* 0xbfb8aa3b38337820 */ /* 0x000fe20000410000 */
[----:B------:R-:W-:Y:S01]  /*26b0*/  FADD.FTZ R15, -R16, R15 ;  /* 0x0000000f100f7221 */ /* 0x000fe20000010100 */
[----:B------:R-:W0:Y:S03]  /*26c0*/  MUFU.EX2 R12, R12 ;  /* 0x0000000c000c7308 */ /* 0x000e260000000800 */
[----:B------:R-:W-:-:S05]  /*26d0*/  FMUL.FTZ R15, R0, R15 ;  /* 0x0000000f000f7220 */ /* 0x000fca0000410000 */
[----:B------:R-:W1:Y:S01]  /*26e0*/  MUFU.EX2 R51, R51 ;  /* 0x0000003300337308 */ /* 0x000e620000000800 */
[----:B------:R-:W-:-:S04]  /*26f0*/  FFMA.FTZ R58, R23, R15, R25 ;  /* 0x0000000f173a7223 */ /* 0x000fc80000010019 */
[----:B------:R-:W-:Y:S01]  /*2700*/  FMUL.FTZ R52, R58, -1.4426950216293334961 ;  /* 0xbfb8aa3b3a347820 */ /* 0x000fe20000410000 */
[----:B0-----:R-:W-:-:S05]  /*2710*/  FADD.FTZ R12, R12, 1 ;  /* 0x3f8000000c0c7421 */ /* 0x001fca0000010000 */
[----:B------:R-:W0:Y:S01]  /*2720*/  MUFU.EX2 R52, R52 ;  /* 0x0000003400347308 */ /* 0x000e220000000800 */
[----:B-1----:R-:W-:-:S07]  /*2730*/  FADD.FTZ R51, R51, 1 ;  /* 0x3f80000033337421 */ /* 0x002fce0000010000 */
[----:B------:R-:W1:Y:S08]  /*2740*/  MUFU.RCP R12, R12 ;  /* 0x0000000c000c7308 */ /* 0x000e700000001000 */
[----:B------:R-:W4:Y:S01]  /*2750*/  MUFU.RCP R51, R51 ;  /* 0x0000003300337308 */ /* 0x000f220000001000 */
[----:B0-----:R-:W-:Y:S01]  /*2760*/  FADD.FTZ R52, R52, 1 ;  /* 0x3f80000034347421 */ /* 0x001fe20000010000 */
[----:B------:R-:W-:-:S06]  /*2770*/  FMUL.FTZ R14, R14, R54 ;  /* 0x000000360e0e7220 */ /* 0x000fcc0000410000 */
[----:B------:R-:W0:Y:S01]  /*2780*/  MUFU.RCP R52, R52 ;  /* 0x0000003400347308 */ /* 0x000e220000001000 */
[----:B-1----:R-:W-:-:S04]  /*2790*/  FADD.FTZ R54, -R12, 1 ;  /* 0x3f8000000c367421 */ /* 0x002fc80000010100 */
[----:B------:R-:W-:Y:S01]  /*27a0*/  FFMA.FTZ R53, R53, R54, 1 ;  /* 0x3f80000035357423 */ /* 0x000fe20000010036 */
[----:B----4-:R-:W-:-:S04]  /*27b0*/  FADD.FTZ R54, -R51, 1 ;  /* 0x3f80000033367421 */ /* 0x010fc80000010100 */
[----:B------:R-:W-:Y:S01]  /*27c0*/  FFMA.FTZ R56, R56, R54, 1 ;  /* 0x3f80000038387423 */ /* 0x000fe20000010036 */
[----:B--2---:R-:W-:Y:S02]  /*27d0*/  HADD2.F32 R54, -RZ, R44.H0_H0 ;  /* 0x2000002cff367230 */ /* 0x004fe40000004100 */
[----:B------:R-:W-:Y:S01]  /*27e0*/  FADD.FTZ R59, R59, R9 ;  /* 0x000000093b3b7221 */ /* 0x000fe20000010000 */
[----:B------:R-:W-:Y:S02]  /*27f0*/  FFMA.FTZ R9, R23, R9, R60 ;  /* 0x0000000917097223 */ /* 0x000fe4000001003c */
[----:B------:R-:W-:Y:S01]  /*2800*/  FMUL.FTZ R14, R54, R14 ;  /* 0x0000000e360e7220 */ /* 0x000fe20000410000 */
[----:B0-----:R-:W-:Y:S01]  /*2810*/  FADD.FTZ R60, -R52, 1 ;  /* 0x3f800000343c7421 */ /* 0x001fe20000010100 */
[----:B------:R-:W-:Y:S02]  /*2820*/  FMUL.FTZ R56, R51, R56 ;  /* 0x0000003833387220 */ /* 0x000fe40000410000 */
[----:B------:R-:W-:Y:S01]  /*2830*/  FMUL.FTZ R51, R3, R14 ;  /* 0x0000000e03337220 */ /* 0x000fe20000410000 */
[----:B------:R-:W-:Y:S01]  /*2840*/  FFMA.FTZ R60, R58, R60, 1 ;  /* 0x3f8000003a3c7423 */ /* 0x000fe2000001003c */
[----:B------:R-:W-:-:S02]  /*2850*/  FMUL.FTZ R53, R12, R53 ;  /* 0x000000350c357220 */ /* 0x000fc40000410000 */
[----:B------:R-:W-:Y:S01]  /*2860*/  FFMA.FTZ R51, R10, R51, R8 ;  /* 0x000000330a337223 */ /* 0x000fe20000010008 */
[----:B------:R-:W-:Y:S02]  /*2870*/  HADD2.F32 R8, -RZ, R44.H1_H1 ;  /* 0x3000002cff087230 */ /* 0x000fe40000004100 */
[----:B------:R-:W-:Y:S01]  /*2880*/  FMUL.FTZ R12, R52, R60 ;  /* 0x0000003c340c7220 */ /* 0x000fe20000410000 */
[--C-:B------:R-:W-:Y:S02]  /*2890*/  HADD2.F32 R52, -RZ, R45.reuse.H1_H1 ;  /* 0x3000002dff347230 */ /* 0x100fe40000004100 */
[----:B------:R-:W-:Y:S01]  /*28a0*/  FFMA.FTZ R55, R10, R14, R55 ;  /* 0x0000000e0a377223 */ /* 0x000fe20000010037 */
[----:B------:R-:W-:Y:S02]  /*28b0*/  HADD2.F32 R10, -RZ, R45.H0_H0 ;  /* 0x2000002dff0a7230 */ /* 0x000fe40000004100 */
[----:B------:R-:W-:Y:S01]  /*28c0*/  FMUL.FTZ R8, R8, R53 ;  /* 0x0000003508087220 */ /* 0x000fe20000410000 */
[----:B------:R-:W-:-:S03]  /*28d0*/  FMUL.FTZ R12, R52, R12 ;  /* 0x0000000c340c7220 */ /* 0x000fc60000410000 */
[----:B------:R-:W-:Y:S01]  /*28e0*/  FMUL.FTZ R52, R24, R8 ;  /* 0x0000000818347220 */ /* 0x000fe20000410000 */
[----:B------:R-:W-:Y:S01]  /*28f0*/  FMUL.FTZ R10, R10, R56 ;  /* 0x000000380a0a7220 */ /* 0x000fe20000410000 */
[----:B------:R-:W-:Y:S01]  /*2900*/  IADD3.X R2, RZ, R2, RZ, P1, !PT ;  /* 0x00000002ff027210 */ /* 0x000fe20000ffe4ff */
[C---:B------:R-:W-:Y:S01]  /*2910*/  FFMA.FTZ R6, R7.reuse, R8, R6 ;  /* 0x0000000807067223 */ /* 0x040fe20000010006 */
[----:B------:R-:W-:Y:S01]  /*2920*/  FFMA.FTZ R51, R7, R52, R51 ;  /* 0x0000003407337223 */ /* 0x000fe20000010033 */
[----:B------:R-:W-:Y:S01]  /*2930*/  FMUL.FTZ R52, R22, R10 ;  /* 0x0000000a16347220 */ /* 0x000fe20000410000 */
[C---:B------:R-:W-:Y:S02]  /*2940*/  SHF.L.U64.HI R7, R19.reuse, 0x1, R2 ;  /* 0x0000000113077819 */ /* 0x040fe40000010202 */
[----:B------:R-:W-:Y:S01]  /*2950*/  SHF.L.U32 R2, R19, 0x1, RZ ;  /* 0x0000000113027819 */ /* 0x000fe200000006ff */
[C---:B------:R-:W-:Y:S01]  /*2960*/  FFMA.FTZ R51, R50.reuse, R52, R51 ;  /* 0x0000003432337223 */ /* 0x040fe20000010033 */
[----:B------:R-:W-:Y:S01]  /*2970*/  FFMA.FTZ R13, R50, R10, R13 ;  /* 0x0000000a320d7223 */ /* 0x000fe2000001000d */
[-C--:B------:R-:W-:Y:S01]  /*2980*/  FMUL.FTZ R52, R23, R12.reuse ;  /* 0x0000000c17347220 */ /* 0x080fe20000410000 */
[----:B------:R-:W-:Y:S01]  /*2990*/  IADD3 R50, P0, R2, UR18, RZ ;  /* 0x0000001202327c10 */ /* 0x000fe2000ff1e0ff */
[----:B------:R-:W-:-:S02]  /*29a0*/  FFMA.FTZ R19, R15, R12, R5 ;  /* 0x0000000c0f137223 */ /* 0x000fc40000010005 */
[----:B------:R-:W-:Y:S01]  /*29b0*/  FFMA.FTZ R5, R15, R52, R51 ;  /* 0x000000340f057223 */ /* 0x000fe20000010033 */
[----:B------:R-:W-:-:S06]  /*29c0*/  IADD3.X R51, R7, UR19, RZ, P0, !PT ;  /* 0x0000001307337c10 */ /* 0x000fcc00087fe4ff */
[----:B------:R-:W2:Y:S01]  /*29d0*/  LDG.E.64.CONSTANT R50, desc[UR12][R50.64] ;  /* 0x0000000c32327981 */ /* 0x000ea2000c1e9b00 */
[--C-:B------:R-:W-:Y:S02]  /*29e0*/  HADD2.F32 R15, -RZ, R46.reuse.H0_H0 ;  /* 0x2000002eff0f7230 */ /* 0x100fe40000004100 */
[----:B------:R-:W-:Y:S01]  /*29f0*/  FADD.FTZ R17, R17, R14 ;  /* 0x0000000e11117221 */ /* 0x000fe20000010000 */
[----:B------:R-:W-:Y:S01]  /*2a00*/  FFMA.FTZ R58, R3, R14, R9 ;  /* 0x0000000e033a7223 */ /* 0x000fe20000010009 */
[----:B------:R-:W-:Y:S02]  /*2a10*/  HADD2.F32 R14, -RZ, R46.H1_H1 ;  /* 0x3000002eff0e7230 */ /* 0x000fe40000004100 */
[----:B------:R-:W-:Y:S01]  /*2a20*/  FADD.FTZ R9, -R16, R15 ;  /* 0x0000000f10097221 */ /* 0x000fe20000010100 */
[----:B------:R-:W-:Y:S01]  /*2a30*/  FADD.FTZ R11, R11, R8 ;  /* 0x000000080b0b7221 */ /* 0x000fe20000010000 */
[----:B------:R-:W-:Y:S01]  /*2a40*/  FFMA.FTZ R58, R24, R8, R58 ;  /* 0x00000008183a7223 */ /* 0x000fe2000001003a */
[----:B------:R-:W-:Y:S01]  /*2a50*/  FADD.FTZ R8, -R16, R14 ;  /* 0x0000000e10087221 */ /* 0x000fe20000010100 */
[----:B------:R-:W-:Y:S01]  /*2a60*/  FMUL.FTZ R9, R0, R9 ;  /* 0x0000000900097220 */ /* 0x000fe20000410000 */
[----:B------:R-:W-:-:S02]  /*2a70*/  HADD2.F32 R15, -RZ, R47.H0_H0 ;  /* 0x2000002fff0f7230 */ /* 0x000fc40000004100 */
[----:B------:R-:W-:Y:S01]  /*2a80*/  FMUL.FTZ R8, R0, R8 ;  /* 0x0000000800087220 */ /* 0x000fe20000410000 */
[----:B------:R-:W-:Y:S02]  /*2a90*/  FFMA.FTZ R56, R3, R9, R27 ;  /* 0x0000000903387223 */ /* 0x000fe4000001001b */
[----:B------:R-:W-:Y:S01]  /*2aa0*/  FADD.FTZ R15, -R16, R15 ;  /* 0x0000000f100f7221 */ /* 0x000fe20000010100 */
[----:B------:R-:W-:Y:S01]  /*2ab0*/  FFMA.FTZ R53, R24, R8, R18 ;  /* 0x0000000818357223 */ /* 0x000fe20000010012 */
[----:B------:R-:W-:Y:S02]  /*2ac0*/  FMUL.FTZ R52, R56, -1.4426950216293334961 ;  /* 0xbfb8aa3b38347820 */ /* 0x000fe40000410000 */
[----:B------:R-:W-:Y:S01]  /*2ad0*/  FMUL.FTZ R15, R0, R15 ;  /* 0x0000000f000f7220 */ /* 0x000fe20000410000 */
[----:B------:R-:W-:-:S03]  /*2ae0*/  FMUL.FTZ R60, R53, -1.4426950216293334961 ;  /* 0xbfb8aa3b353c7820 */ /* 0x000fc60000410000 */
[----:B------:R-:W0:Y:S01]  /*2af0*/  MUFU.EX2 R52, R52 ;  /* 0x0000003400347308 */ /* 0x000e220000000800 */
[----:B------:R-:W-:-:S04]  /*2b00*/  FFMA.FTZ R14, R22, R15, R26 ;  /* 0x0000000f160e7223 */ /* 0x000fc8000001001a */
[----:B------:R-:W-:-:S03]  /*2b10*/  FMUL.FTZ R54, R14, -1.4426950216293334961 ;  /* 0xbfb8aa3b0e367820 */ /* 0x000fc60000410000 */
[----:B------:R-:W1:Y:S08]  /*2b20*/  MUFU.EX2 R60, R60 ;  /* 0x0000003c003c7308 */ /* 0x000e700000000800 */
[----:B------:R-:W4:Y:S01]  /*2b30*/  MUFU.EX2 R54, R54 ;  /* 0x0000003600367308 */ /* 0x000f220000000800 */
[----:B0-----:R-:W-:Y:S01]  /*2b40*/  FADD.FTZ R52, R52, 1 ;  /* 0x3f80000034347421 */ /* 0x001fe20000010000 */
[----:B------:R0:W-:Y:S06]  /*2b50*/  STL [R1+0x10], R21 ;  /* 0x0000101501007387 */ /* 0x0001ec0000100800 */
[----:B------:R-:W4:Y:S01]  /*2b60*/  MUFU.RCP R52, R52 ;  /* 0x0000003400347308 */ /* 0x000f220000001000 */
[----:B-1----:R-:W-:Y:S01]  /*2b70*/  FADD.FTZ R60, R60, 1 ;  /* 0x3f8000003c3c7421 */ /* 0x002fe20000010000 */
[----:B0-----:R-:W-:Y:S01]  /*2b80*/  FADD.FTZ R21, R4, R10 ;  /* 0x0000000a04157221 */ /* 0x001fe20000010000 */
[----:B------:R-:W-:-:S05]  /*2b90*/  FFMA.FTZ R4, R22, R10, R58 ;  /* 0x0000000a16047223 */ /* 0x000fca000001003a */
[----:B------:R-:W0:Y:S01]  /*2ba0*/  MUFU.RCP R60, R60 ;  /* 0x0000003c003c7308 */ /* 0x000e220000001000 */
[----:B----4-:R-:W-:-:S07]  /*2bb0*/  FADD.FTZ R10, R54, 1 ;  /* 0x3f800000360a7421 */ /* 0x010fce0000010000 */
[----:B------:R-:W1:Y:S01]  /*2bc0*/  MUFU.RCP R10, R10 ;  /* 0x0000000a000a7308 */ /* 0x000e620000001000 */
[----:B------:R-:W-:Y:S01]  /*2bd0*/  FADD.FTZ R54, -R52, 1 ;  /* 0x3f80000034367421 */ /* 0x000fe20000010100 */
[----:B------:R-:W-:Y:S01]  /*2be0*/  FADD.FTZ R59, R59, R12 ;  /* 0x0000000c3b3b7221 */ /* 0x000fe20000010000 */
[----:B------:R-:W-:Y:S01]  /*2bf0*/  FFMA.FTZ R12, R23, R12, R4 ;  /* 0x0000000c170c7223 */ /* 0x000fe20000010004 */
[----:B------:R-:W-:Y:S02]  /*2c00*/  HADD2.F32 R4, -RZ, R47.H1_H1 ;  /* 0x3000002fff047230 */ /* 0x000fe40000004100 */
[----:B------:R-:W-:Y:S01]  /*2c10*/  FFMA.FTZ R56, R56, R54, 1 ;  /* 0x3f80000038387423 */ /* 0x000fe20000010036 */
[----:B0-----:R-:W-:Y:S02]  /*2c20*/  FADD.FTZ R54, -R60, 1 ;  /* 0x3f8000003c367421 */ /* 0x001fe40000010100 */
[----:B------:R-:W-:Y:S02]  /*2c30*/  FADD.FTZ R4, -R16, R4 ;  /* 0x0000000410047221 */ /* 0x000fe40000010100 */
[----:B------:R-:W-:-:S02]  /*2c40*/  FFMA.FTZ R53, R53, R54, 1 ;  /* 0x3f80000035357423 */ /* 0x000fc40000010036 */
[----:B------:R-:W-:Y:S01]  /*2c50*/  FMUL.FTZ R4, R0, R4 ;  /* 0x0000000400047220 */ /* 0x000fe20000410000 */
[----:B-1----:R-:W-:-:S04]  /*2c60*/  FADD.FTZ R54, -R10, 1 ;  /* 0x3f8000000a367421 */ /* 0x002fc80000010100 */
[----:B------:R-:W-:Y:S01]  /*2c70*/  FFMA.FTZ R14, R14, R54, 1 ;  /* 0x3f8000000e0e7423 */ /* 0x000fe20000010036 */
[----:B------:R-:W-:Y:S01]  /*2c80*/  FFMA.FTZ R54, R23, R4, R25 ;  /* 0x0000000417367223 */ /* 0x000fe20000010019 */
[----:B------:R-:W-:-:S03]  /*2c90*/  FMUL.FTZ R52, R52, R56 ;  /* 0x0000003834347220 */ /* 0x000fc60000410000 */
        /* <DEDUP_REMOVED lines=8> */
[----:B------:R-:W-:Y:S01]  /*2d20*/  IADD3 R52, P0, R2, UR20, RZ ;  /* 0x0000001402347c10 */ /* 0x000fe2000ff1e0ff */
[----:B0-----:R-:W-:-:S04]  /*2d30*/  FADD.FTZ R53, -R58, 1 ;  /* 0x3f8000003a357421 */ /* 0x001fc80000010100 */
        /* <DEDUP_REMOVED lines=8> */
[----:B------:R-:W-:-:S03]  /*2dc0*/  HADD2.F32 R5, -RZ, R49.H0_H0 ;  /* 0x20000031ff057230 */ /* 0x000fc60000004100 */
[----:B------:R-:W-:Y:S02]  /*2dd0*/  FMUL.FTZ R60, R9, R60 ;  /* 0x0000003c093c7220 */ /* 0x000fe40000410000 */
[----:B------:R-:W-:Y:S02]  /*2de0*/  FMUL.FTZ R5, R5, R10 ;  /* 0x0000000a05057220 */ /* 0x000fe40000410000 */
[-C--:B------:R-:W-:Y:S01]  /*2df0*/  FMUL.FTZ R9, R24, R60.reuse ;  /* 0x0000003c18097220 */ /* 0x080fe20000410000 */
[----:B------:R0:W-:Y:S03]  /*2e00*/  STL [R1], R20 ;  /* 0x0000001401007387 */ /* 0x0001e60000100800 */
[C---:B------:R-:W-:Y:S01]  /*2e10*/  FFMA.FTZ R54, R8.reuse, R9, R54 ;  /* 0x0000000908367223 */ /* 0x040fe20000010036 */
[----:B0-----:R-:W-:Y:S01]  /*2e20*/  FFMA.FTZ R20, R8, R60, R6 ;  /* 0x0000003c08147223 */ /* 0x001fe20000010006 */
[----:B------:R-:W-:-:S04]  /*2e30*/  FMUL.FTZ R8, R22, R5 ;  /* 0x0000000516087220 */ /* 0x000fc80000410000 */
[----:B------:R-:W-:Y:S01]  /*2e40*/  FFMA.FTZ R8, R15, R8, R54 ;  /* 0x000000080f087223 */ /* 0x000fe20000010036 */
[----:B------:R-:W-:Y:S01]  /*2e50*/  FADD.FTZ R17, R17, R14 ;  /* 0x0000000e11117221 */ /* 0x000fe20000010000 */
[----:B------:R-:W-:Y:S01]  /*2e60*/  FFMA.FTZ R12, R3, R14, R12 ;  /* 0x0000000e030c7223 */ /* 0x000fe2000001000c */
[----:B------:R-:W-:-:S03]  /*2e70*/  FADD.FTZ R11, R11, R60 ;  /* 0x0000003c0b0b7221 */ /* 0x000fc60000010000 */
[----:B------:R-:W-:Y:S01]  /*2e80*/  FFMA.FTZ R60, R24, R60, R12 ;  /* 0x0000003c183c7223 */ /* 0x000fe2000001000c */
[----:B--2---:R-:W-:-:S05]  /*2e90*/  HADD2.F32 R56, -RZ, R50.H0_H0 ;  /* 0x20000032ff387230 */ /* 0x004fca0000004100 */
[----:B------:R-:W-:-:S04]  /*2ea0*/  FADD.FTZ R56, -R16, R56 ;  /* 0x0000003810387221 */ /* 0x000fc80000010100 */
[----:B------:R-:W-:-:S04]  /*2eb0*/  FMUL.FTZ R56, R0, R56 ;  /* 0x0000003800387220 */ /* 0x000fc80000410000 */
[----:B------:R-:W-:Y:S01]  /*2ec0*/  FFMA.FTZ R9, R3, R56, R27 ;  /* 0x0000003803097223 */ /* 0x000fe2000001001b */
[----:B------:R-:W-:Y:S02]  /*2ed0*/  HADD2.F32 R10, -RZ, R50.H1_H1 ;  /* 0x30000032ff0a7230 */ /* 0x000fe40000004100 */
[----:B------:R-:W-:Y:S02]  /*2ee0*/  HADD2.F32 R14, -RZ, R51.H0_H0 ;  /* 0x20000033ff0e7230 */ /* 0x000fe40000004100 */
[----:B------:R-:W-:Y:S01]  /*2ef0*/  FMUL.FTZ R54, R9, -1.4426950216293334961 ;  /* 0xbfb8aa3b09367820 */ /* 0x000fe20000410000 */
[----:B------:R-:W-:Y:S01]  /*2f00*/  FFMA.FTZ R60, R22, R5, R60 ;  /* 0x00000005163c7223 */ /* 0x000fe2000001003c */
[----:B------:R0:W5:Y:S04]  /*2f10*/  LDL.LU R27, [R1+0x88] ;  /* 0x00008800011b7983 */ /* 0x0001680000300800 */
[----:B------:R-:W1:Y:S01]  /*2f20*/  MUFU.EX2 R54, R54 ;  /* 0x0000003600367308 */ /* 0x000e620000000800 */
[----:B------:R-:W-:-:S04]  /*2f30*/  FADD.FTZ R10, -R16, R10 ;  /* 0x0000000a100a7221 */ /* 0x000fc80000010100 */
[----:B------:R-:W-:-:S04]  /*2f40*/  FMUL.FTZ R10, R0, R10 ;  /* 0x0000000a000a7220 */ /* 0x000fc80000410000 */
[----:B------:R-:W-:Y:S01]  /*2f50*/  FFMA.FTZ R6, R24, R10, R18 ;  /* 0x0000000a18067223 */ /* 0x000fe20000010012 */
[----:B------:R-:W-:-:S03]  /*2f60*/  FFMA.FTZ R18, R15, R5, R13 ;  /* 0x000000050f127223 */ /* 0x000fc6000001000d */
[----:B------:R-:W-:Y:S01]  /*2f70*/  FMUL.FTZ R13, R6, -1.4426950216293334961 ;  /* 0xbfb8aa3b060d7820 */ /* 0x000fe20000410000 */
[----:B-1----:R-:W-:-:S05]  /*2f80*/  FADD.FTZ R54, R54, 1 ;  /* 0x3f80000036367421 */ /* 0x002fca0000010000 */
[----:B------:R-:W1:Y:S08]  /*2f90*/  MUFU.EX2 R13, R13 ;  /* 0x0000000d000d7308 */ /* 0x000e700000000800 */
[----:B------:R-:W2:Y:S01]  /*2fa0*/  MUFU.RCP R54, R54 ;  /* 0x0000003600367308 */ /* 0x000ea20000001000 */
[----:B------:R-:W-:-:S04]  /*2fb0*/  FADD.FTZ R14, -R16, R14 ;  /* 0x0000000e100e7221 */ /* 0x000fc80000010100 */
[----:B------:R-:W-:Y:S01]  /*2fc0*/  FMUL.FTZ R12, R0, R14 ;  /* 0x0000000e000c7220 */ /* 0x000fe20000410000 */
[----:B-1----:R-:W-:-:S03]  /*2fd0*/  FADD.FTZ R13, R13, 1 ;  /* 0x3f8000000d0d7421 */ /* 0x002fc60000010000 */
[----:B------:R-:W-:Y:S02]  /*2fe0*/  FFMA.FTZ R15, R22, R12, R26 ;  /* 0x0000000c160f7223 */ /* 0x000fe4000001001a */
[----:B------:R0:W5:Y:S01]  /*2ff0*/  LDL.LU R26, [R1+0x84] ;  /* 0x00008400011a7983 */ /* 0x0001620000300800 */
[----:B--2---:R-:W-:Y:S01]  /*3000*/  FADD.FTZ R14, -R54, 1 ;  /* 0x3f800000360e7421 */ /* 0x004fe20000010100 */
[----:B------:R-:W1:Y:S03]  /*3010*/  MUFU.RCP R13, R13 ;  /* 0x0000000d000d7308 */ /* 0x000e660000001000 */
[----:B------:R-:W-:Y:S01]  /*3020*/  FFMA.FTZ R14, R9, R14, 1 ;  /* 0x3f800000090e7423 */ /* 0x000fe2000001000e */
[----:B------:R-:W-:-:S06]  /*3030*/  FMUL.FTZ R9, R15, -1.4426950216293334961 ;  /* 0xbfb8aa3b0f097820 */ /* 0x000fcc0000410000 */
[----:B------:R-:W2:Y:S01]  /*3040*/  MUFU.EX2 R9, R9 ;  /* 0x0000000900097308 */ /* 0x000ea20000000800 */
[----:B------:R-:W-:Y:S01]  /*3050*/  FMUL.FTZ R54, R54, R14 ;  /* 0x0000000e36367220 */ /* 0x000fe20000410000 */
[----:B-1----:R-:W-:-:S04]  /*3060*/  FADD.FTZ R14, -R13, 1 ;  /* 0x3f8000000d0e7421 */ /* 0x002fc80000010100 */
[----:B------:R-:W-:Y:S01]  /*3070*/  FFMA.FTZ R6, R6, R14, 1 ;  /* 0x3f80000006067423 */ /* 0x000fe2000001000e */
[----:B--2---:R-:W-:-:S03]  /*3080*/  FADD.FTZ R9, R9, 1 ;  /* 0x3f80000009097421 */ /* 0x004fc60000010000 */
[----:B------:R-:W-:Y:S02]  /*3090*/  FMUL.FTZ R6, R13, R6 ;  /* 0x000000060d067220 */ /* 0x000fe40000410000 */
[----:B------:R1:W2:Y:S01]  /*30a0*/  MUFU.RCP R13, R9 ;  /* 0x00000009000d7308 */ /* 0x0002a20000001000 */
[----:B------:R-:W-:-:S05]  /*30b0*/  HADD2.F32 R14, -RZ, R51.H1_H1 ;  /* 0x30000033ff0e7230 */ /* 0x000fca0000004100 */
[----:B------:R-:W-:Y:S01]  /*30c0*/  FADD.FTZ R14, -R16, R14 ;  /* 0x0000000e100e7221 */ /* 0x000fe20000010100 */
[----:B-1----:R-:W-:-:S03]  /*30d0*/  HADD2.F32 R9, -RZ, R49.H1_H1 ;  /* 0x30000031ff097230 */ /* 0x002fc60000004100 */
[----:B------:R-:W-:Y:S02]  /*30e0*/  FMUL.FTZ R14, R0, R14 ;  /* 0x0000000e000e7220 */ /* 0x000fe40000410000 */
[----:B------:R-:W-:Y:S02]  /*30f0*/  FMUL.FTZ R58, R9, R58 ;  /* 0x0000003a093a7220 */ /* 0x000fe40000410000 */
[----:B------:R-:W-:Y:S01]  /*3100*/  FFMA.FTZ R9, R23, R14, R25 ;  /* 0x0000000e17097223 */ /* 0x000fe20000010019 */
[----:B--2---:R-:W-:Y:S01]  /*3110*/  FADD.FTZ R61, -R13, 1 ;  /* 0x3f8000000d3d7421 */ /* 0x004fe20000010100 */
[----:B------:R-:W-:Y:S01]  /*3120*/  FFMA.FTZ R60, R23, R58, R60 ;  /* 0x0000003a173c7223 */ /* 0x000fe2000001003c */
[----:B------:R0:W5:Y:S02]  /*3130*/  LDL.LU R25, [R1+0x80] ;  /* 0x0000800001197983 */ /* 0x0001640000300800 */
[----:B------:R-:W-:Y:S01]  /*3140*/  FFMA.FTZ R61, R15, R61, 1 ;  /* 0x3f8000000f3d7423 */ /* 0x000fe2000001003d */
[----:B------:R-:W-:-:S06]  /*3150*/  FMUL.FTZ R15, R9, -1.4426950216293334961 ;  /* 0xbfb8aa3b090f7820 */ /* 0x000fcc0000410000 */
[----:B------:R-:W1:Y:S01]  /*3160*/  MUFU.EX2 R15, R15 ;  /* 0x0000000f000f7308 */ /* 0x000e620000000800 */
[----:B------:R-:W-:Y:S01]  /*3170*/  FMUL.FTZ R13, R13, R61 ;  /* 0x0000003d0d0d7220 */ /* 0x000fe20000410000 */
[----:B------:R-:W-:-:S04]  /*3180*/  FMUL.FTZ R61, R23, R58 ;  /* 0x0000003a173d7220 */ /* 0x000fc80000410000 */
[----:B------:R-:W-:Y:S01]  /*3190*/  FFMA.FTZ R8, R4, R61, R8 ;  /* 0x0000003d04087223 */ /* 0x000fe20000010008 */
[----:B-1----:R-:W-:Y:S01]  /*31a0*/  FADD.FTZ R15, R15, 1 ;  /* 0x3f8000000f0f7421 */ /* 0x002fe20000010000 */
[----:B---3--:R-:W-:-:S05]  /*31b0*/  HADD2.F32 R61, -RZ, R52.H0_H0 ;  /* 0x20000034ff3d7230 */ /* 0x008fca0000004100 */
[----:B------:R-:W1:Y:S01]  /*31c0*/  MUFU.RCP R15, R15 ;  /* 0x0000000f000f7308 */ /* 0x000e620000001000 */
[----:B------:R-:W-:Y:S01]  /*31d0*/  FMUL.FTZ R54, R61, R54 ;  /* 0x000000363d367220 */ /* 0x000fe20000410000 */
[----:B------:R-:W-:-:S03]  /*31e0*/  HADD2.F32 R61, -RZ, R52.H1_H1 ;  /* 0x30000034ff3d7230 */ /* 0x000fc60000004100 */
[CC--:B------:R-:W-:Y:S01]  /*31f0*/  FFMA.FTZ R60, R3.reuse, R54.reuse, R60 ;  /* 0x00000036033c7223 */ /* 0x0c0fe2000001003c */
[----:B------:R-:W-:Y:S01]  /*3200*/  FMUL.FTZ R3, R3, R54 ;  /* 0x0000003603037220 */ /* 0x000fe20000410000 */
[----:B------:R-:W-:-:S03]  /*3210*/  FMUL.FTZ R6, R61, R6 ;  /* 0x000000063d067220 */ /* 0x000fc60000410000 */
[----:B------:R-:W-:Y:S01]  /*3220*/  FFMA.FTZ R3, R56, R3, R8 ;  /* 0x0000000338037223 */ /* 0x000fe20000010008 */
[----:B------:R-:W-:-:S04]  /*3230*/  FMUL.FTZ R8, R24, R6 ;  /* 0x0000000618087220 */ /* 0x000fc80000410000 */
[----:B------:R-:W-:Y:S01]  /*3240*/  FFMA.FTZ R3, R10, R8, R3 ;  /* 0x000000080a037223 */ /* 0x000fe20000010003 */
[----:B------:R-:W-:Y:S02]  /*3250*/  HADD2.F32 R8, -RZ, R53.H0_H0 ;  /* 0x20000035ff087230 */ /* 0x000fe40000004100 */
[----:B-1----:R-:W-:-:S04]  /*3260*/  FADD.FTZ R61, -R15, 1 ;  /* 0x3f8000000f3d7421 */ /* 0x002fc80000010100 */
[----:B------:R-:W-:Y:S01]  /*3270*/  FFMA.FTZ R61, R9, R61, 1 ;  /* 0x3f800000093d7423 */ /* 0x000fe2000001003d */
[----:B------:R-:W-:Y:S01]  /*3280*/  FMUL.FTZ R13, R8, R13 ;  /* 0x0000000d080d7220 */ /* 0x000fe20000410000 */
[----:B------:R-:W-:Y:S02]  /*3290*/  HADD2.F32 R8, -RZ, R53.H1_H1 ;  /* 0x30000035ff087230 */ /* 0x000fe40000004100 */
[----:B------:R-:W-:Y:S01]  /*32a0*/  FFMA.FTZ R60, R24, R6, R60 ;  /* 0x00000006183c7223 */ /* 0x000fe2000001003c */
[----:B------:R-:W-:Y:S01]  /*32b0*/  FMUL.FTZ R15, R15, R61 ;  /* 0x0000003d0f0f7220 */ /* 0x000fe20000410000 */
[----:B------:R0:W5:Y:S02]  /*32c0*/  LDL.LU R24, [R1+0x7c] ;  /* 0x00007c0001187983 */ /* 0x0001640000300800 */
[----:B------:R-:W-:Y:S01]  /*32d0*/  FFMA.FTZ R60, R22, R13, R60 ;  /* 0x0000000d163c7223 */ /* 0x000fe2000001003c */
[----:B------:R-:W-:Y:S01]  /*32e0*/  FMUL.FTZ R15, R8, R15 ;  /* 0x0000000f080f7220 */ /* 0x000fe20000410000 */
[----:B------:R-:W-:-:S02]  /*32f0*/  FMUL.FTZ R8, R22, R13 ;  /* 0x0000000d16087220 */ /* 0x000fc40000410000 */
[----:B------:R-:W2:Y:S01]  /*3300*/  LDL.LU R22, [R1+0x78] ;  /* 0x0000780001167983 */ /* 0x000ea20000300800 */
[CC--:B------:R-:W-:Y:S01]  /*3310*/  FMUL.FTZ R9, R23.reuse, R15.reuse ;  /* 0x0000000f17097220 */ /* 0x0c0fe20000410000 */
[----:B------:R-:W-:Y:S01]  /*3320*/  FFMA.FTZ R3, R12, R8, R3 ;  /* 0x000000080c037223 */ /* 0x000fe20000010003 */
[----:B------:R-:W-:Y:S01]  /*3330*/  FFMA.FTZ R8, R23, R15, R60 ;  /* 0x0000000f17087223 */ /* 0x000fe2000001003c */
[----:B------:R-:W-:Y:S01]  /*3340*/  FADD.FTZ R5, R21, R5 ;  /* 0x0000000515057221 */ /* 0x000fe20000010000 */
[----:B------:R0:W5:Y:S01]  /*3350*/  LDL.LU R23, [R1+0x74] ;  /* 0x0000740001177983 */ /* 0x0001620000300800 */
[----:B------:R-:W-:Y:S01]  /*3360*/  FFMA.FTZ R9, R14, R9, R3 ;  /* 0x000000090e097223 */ /* 0x000fe20000010003 */
[----:B------:R-:W-:Y:S02]  /*3370*/  FFMA.FTZ R4, R4, R58, R19 ;  /* 0x0000003a04047223 */ /* 0x000fe40000010013 */
[----:B------:R0:W5:Y:S01]  /*3380*/  LDL.LU R21, [R1+0x70] ;  /* 0x0000700001157983 */ /* 0x0001620000300800 */
[----:B------:R-:W-:Y:S01]  /*3390*/  FFMA.FTZ R10, R10, R6, R20 ;  /* 0x000000060a0a7223 */ /* 0x000fe20000010014 */
[----:B------:R-:W-:-:S02]  /*33a0*/  FFMA.FTZ R12, R12, R13, R18 ;  /* 0x0000000d0c0c7223 */ /* 0x000fc40000010012 */
[----:B------:R0:W5:Y:S01]  /*33b0*/  LDL.LU R19, [R1+0x6c] ;  /* 0x00006c0001137983 */ /* 0x0001620000300800 */
[----:B------:R-:W-:Y:S01]  /*33c0*/  UIADD3 UR9, UP0, UR11, 0x28, URZ ;  /* 0x000000280b097890 */ /* 0x000fe2000ff1e03f */
[----:B------:R-:W1:Y:S03]  /*33d0*/  S2R R61, SR_TID.X ;  /* 0x00000000003d7919 */ /* 0x000e660000002100 */
[----:B------:R-:W-:Y:S02]  /*33e0*/  UIADD3.X UR14, URZ, UR5, URZ, UP0, !UPT ;  /* 0x000000053f0e7290 */ /* 0x000fe400087fe43f */
[----:B------:R-:W-:Y:S01]  /*33f0*/  UISETP.GE.U32.AND UP0, UPT, UR9, UR15, UPT ;  /* 0x0000000f0900728c */ /* 0x000fe2000bf06070 */
[----:B--2---:R2:W-:Y:S04]  /*3400*/  STS.64 [R22], R8 ;  /* 0x0000000816007388 */ /* 0x0045e80000000a00 */
[----:B--2---:R0:W5:Y:S04]  /*3410*/  LDL.LU R22, [R1+0x68] ;  /* 0x0000680001167983 */ /* 0x0041680000300800 */
[----:B------:R0:W5:Y:S04]  /*3420*/  LDL.LU R20, [R1+0x64] ;  /* 0x0000640001147983 */ /* 0x0001680000300800 */
[----:B------:R0:W5:Y:S01]  /*3430*/  LDL.LU R18, [R1+0x60] ;  /* 0x0000600001127983 */ /* 0x0001620000300800 */
[----:B------:R-:W-:-:S06]  /*3440*/  UISETP.GE.AND.EX UP0, UPT, UR14, UR7, UPT, UP0 ;  /* 0x000000070e00728c */ /* 0x000fcc000bf06300 */
[----:B------:R-:W-:Y:S01]  /*3450*/  PLOP3.LUT P1, PT, PT, PT, UP0, 0x80, 0x0 ;  /* 0x000000000000781c */ /* 0x000fe20003f2f008 */
[----:B------:R-:W-:Y:S01]  /*3460*/  FADD.FTZ R3, R59, R58 ;  /* 0x0000003a3b037221 */ /* 0x000fe20000010000 */
[----:B------:R-:W-:Y:S01]  /*3470*/  FFMA.FTZ R8, R56, R54, R55 ;  /* 0x0000003638087223 */ /* 0x000fe20000010037 */
[----:B------:R-:W-:Y:S01]  /*3480*/  HFMA2.MMA R56, -RZ, RZ, 0, 0 ;  /* 0x00000000ff387435 */ /* 0x000fe200000001ff */
[----:B------:R-:W-:Y:S01]  /*3490*/  FADD.FTZ R9, R17, R54 ;  /* 0x0000003611097221 */ /* 0x000fe20000010000 */
[----:B------:R-:W-:Y:S01]  /*34a0*/  FFMA.FTZ R14, R14, R15, R4 ;  /* 0x0000000f0e0e7223 */ /* 0x000fe20000010004 */
[----:B------:R-:W-:Y:S01]  /*34b0*/  FADD.FTZ R11, R11, R6 ;  /* 0x000000060b0b7221 */ /* 0x000fe20000010000 */
[----:B------:R-:W-:Y:S01]  /*34c0*/  BAR.SYNC.DEFER_BLOCKING 0x0 ;  /* 0x0000000000007b1d */ /* 0x000fe20000010000 */
[----:B-1----:R-:W-:Y:S01]  /*34d0*/  ISETP.GT.U32.AND P0, PT, R61, 0x7, PT ;  /* 0x000000073d00780c */ /* 0x002fe20003f04070 */
[----:B------:R-:W-:Y:S01]  /*34e0*/  FADD.FTZ R13, R5, R13 ;  /* 0x0000000d050d7221 */ /* 0x000fe20000010000 */
[----:B------:R-:W-:Y:S01]  /*34f0*/  FADD.FTZ R15, R3, R15 ;  /* 0x0000000f030f7221 */ /* 0x000fe20000010000 */
[----:B------:R-:W-:-:S02]  /*3500*/  MOV R17, RZ ;  /* 0x000000ff00117202 */ /* 0x000fc40000000f00 */
[----:B0-----:R-:W-:Y:S08]  /*3510*/  @!P1 BRA `(.L_x_3130) ;  /* 0x0000000000d09947 */ /* 0x001ff00003800000 */
        /* <DEDUP_REMOVED lines=24> */
[----:B------:R-:W-:Y:S01]  /*36a0*/  STS.64 [R5], R12 ;  /* 0x0000000c05007388 */ /* 0x000fe20000000a00 */
[----:B------:R-:W-:-:S03]  /*36b0*/  ULOP3.LUT UR9, UR6, 0x7ffffff8, URZ, 0xc0, !UPT ;  /* 0x7ffffff806097892 */ /* 0x000fc6000f8ec03f */
[----:B------:R2:W-:Y:S01]  /*36c0*/  STS.64 [R4], R14 ;  /* 0x0000000e04007388 */ /* 0x0005e20000000a00 */
        /* <DEDUP_REMOVED lines=25> */
.L_x_3130:
        /* <DEDUP_REMOVED lines=11> */
.L_x_3133:
        /* <DEDUP_REMOVED lines=83> */
.L_x_3132:
[----:B------:R-:W-:Y:S05]  /*3e40*/  BSYNC B0 ;  /* 0x0000000000007941 */ /* 0x000fea0003800000 */
.L_x_3131:
[----:B0-----:R-:W0:Y:S01]  /*3e50*/  SHFL.BFLY PT, R4, R17, 0x2, 0x1f ;  /* 0x0c401f0011047f89 */ /* 0x001e2200000e0000 */
        /* <DEDUP_REMOVED lines=23> */
.L_x_3135:
[----:B------:R-:W-:Y:S05]  /*3fd0*/  BSYNC B0 ;  /* 0x0000000000007941 */ /* 0x000fea0003800000 */
.L_x_3134:
        /* <DEDUP_REMOVED lines=19> */
.L_x_3138:
[----:B------:R-:W2:Y:S04]  /*4110*/  LD.E.STRONG.GPU R6, desc[UR12][R4.64] ;  /* 0x0000000c04067980 */ /* 0x000ea8000c10f900 */
[----:B--2---:R-:W-:Y:S01]  /*4120*/  CCTL.IVALL ;  /* 0x00000000ff00798f */ /* 0x004fe20002000000 */
[----:B------:R-:W-:Y:S05]  /*4130*/  YIELD ;  /* 0x0000000000007946 */ /* 0x000fea0003800000 */
[----:B-----5:R-:W-:-:S04]  /*4140*/  LOP3.LUT R6, R6, R3, RZ, 0x3c, !PT ;  /* 0x0000000306067212 */ /* 0x020fc800078e3cff */
[----:B------:R-:W-:-:S13]  /*4150*/  ISETP.GT.AND P0, PT, R6, -0x1, PT ;  /* 0xffffffff0600780c */ /* 0x000fda0003f04270 */
[----:B------:R-:W-:Y:S05]  /*4160*/  @P0 BRA `(.L_x_3138) ;  /* 0xfffffffc00e80947 */ /* 0x000fea000383ffff */
.L_x_3137:
[----:B------:R-:W-:Y:S05]  /*4170*/  WARPSYNC.ALL ;  /* 0x0000000000007948 */ /* 0x000fea0003800000 */
[----:B------:R-:W-:Y:S06]  /*4180*/  BAR.SYNC.DEFER_BLOCKING 0x0 ;  /* 0x0000000000007b1d */ /* 0x000fec0000010000 */
[----:B------:R-:W-:Y:S05]  /*4190*/  BRA `(.L_x_3139) ;  /* 0x0000000000687947 */ /* 0x000fea0003800000 */
.L_x_3136:
        /* <DEDUP_REMOVED lines=10> */
[----:B------:R-:W-:-:S04]  /*4240*/  MOV R3, 0x7fffffd9 ;  /* 0x7fffffd900037802 */ /* 0x000fc80000000f00 */
[----:B------:R-:W-:Y:S02]  /*4250*/  SEL R3, R3, 0x1, !P0 ;  /* 0x0000000103037807 */ /* 0x000fe40004000000 */
[----:B------:R-:W-:-:S05]  /*4260*/  MOV R4, UR5 ;  /* 0x0000000500047c02 */ /* 0x000fca0008000f00 */
[----:B0-----:R-:W-:Y:S01]  /*4270*/  IMAD.WIDE.U32 R4, R4, 0x4, R54 ;  /* 0x0000000404047825 */ /* 0x001fe200078e0036 */
[----:B------:R-:W-:Y:S06]  /*4280*/  MEMBAR.ALL.GPU ;  /* 0x0000000000007992 */ /* 0x000fec000000a000 */
[----:B------:R-:W-:-:S00]  /*4290*/  ERRBAR ;  /* 0x00000000000079ab */ /* 0x000fc00000000000 */
[----:B------:R-:W-:Y:S06]  /*42a0*/  CGAERRBAR ;  /* 0x00000000000075ab */ /* 0x000fec0000000000 */
[----:B------:R0:W5:Y:S02]  /*42b0*/  ATOM.E.ADD.STRONG.GPU PT, R3, desc[UR12][R4.64], R3 ;  /* 0x000000030403798a */ /* 0x00016400081ee1cc */
.L_x_3141:
[----:B------:R-:W2:Y:S04]  /*42c0*/  LD.E.STRONG.GPU R6, desc[UR12][R4.64] ;  /* 0x0000000c04067980 */ /* 0x000ea8000c10f900 */
[----:B--2---:R-:W-:Y:S01]  /*42d0*/  CCTL.IVALL ;  /* 0x00000000ff00798f */ /* 0x004fe20002000000 */
[----:B------:R-:W-:Y:S05]  /*42e0*/  YIELD ;  /* 0x0000000000007946 */ /* 0x000fea0003800000 */
[----:B-----5:R-:W-:-:S04]  /*42f0*/  LOP3.LUT R6, R6, R3, RZ, 0x3c, !PT ;  /* 0x0000000306067212 */ /* 0x020fc800078e3cff */
[----:B------:R-:W-:-:S13]  /*4300*/  ISETP.GT.AND P0, PT, R6, -0x1, PT ;  /* 0xffffffff0600780c */ /* 0x000fda0003f04270 */
[----:B------:R-:W-:Y:S05]  /*4310*/  @P0 BRA `(.L_x_3141) ;  /* 0xfffffffc00e80947 */ /* 0x000fea000383ffff */
.L_x_3140:
[----:B------:R-:W-:Y:S05]  /*4320*/  WARPSYNC.ALL ;  /* 0x0000000000007948 */ /* 0x000fea0003800000 */
[----:B------:R-:W-:Y:S06]  /*4330*/  BAR.SYNC.DEFER_BLOCKING 0x0 ;  /* 0x0000000000007b1d */ /* 0x000fec0000010000 */
.L_x_3139:
[----:B------:R-:W1:Y:S01]  /*4340*/  S2R R17, SR_TID.X ;  /* 0x0000000000117919 */ /* 0x000e620000002100 */
[----:B0-----:R-:W-:Y:S01]  /*4350*/  MOV R4, UR4 ;  /* 0x0000000400047c02 */ /* 0x001fe20008000f00 */
[----:B------:R-:W2:Y:S01]  /*4360*/  LDL.LU R56, [R1+0x2c] ;  /* 0x00002c0001387983 */ /* 0x000ea20000300800 */
[----:B------:R-:W0:Y:S01]  /*4370*/  S2UR UR14, SR_CgaCtaId ;  /* 0x00000000000e79c3 */ /* 0x000e220000008800 */
[----:B------:R-:W-:Y:S01]  /*4380*/  UMOV UR5, 0x400 ;  /* 0x0000040000057882 */ /* 0x000fe20000000000 */
[----:B------:R-:W-:Y:S01]  /*4390*/  USHF.L.U32 UR11, UR11, 0x1, URZ ;  /* 0x000000010b0b7899 */ /* 0x000fe2000800063f */
[----:B------:R-:W3:Y:S01]  /*43a0*/  LDL.LU R60, [R1+0x18] ;  /* 0x00001800013c7983 */ /* 0x000ee20000300800 */
[----:B------:R-:W-:Y:S01]  /*43b0*/  ULDC.64 UR18, c[0x0][0x210] ;  /* 0x0000840000127ab9 */ /* 0x000fe20000000a00 */
[----:B-1----:R-:W-:Y:S01]  /*43c0*/  ISETP.GT.U32.AND P0, PT, R17, 0xf, PT ;  /* 0x0000000f1100780c */ /* 0x002fe20003f04070 */
[----:B------:R-:W-:Y:S01]  /*43d0*/  UIADD3 UR5, UR5, 0x3480, URZ ;  /* 0x0000348005057890 */ /* 0x000fe2000fffe03f */
[----:B------:R-:W4:Y:S11]  /*43e0*/  LDL.LU R59, [R1+0x1c] ;  /* 0x00001c00013b7983 */ /* 0x000f360000300800 */
[----:B------:R-:W1:Y:S08]  /*43f0*/  @!P0 LDC R3, c[0x0][0x10] ;  /* 0x00000400ff038b82 */ /* 0x000e700000000800 */
[----:B------:R-:W0:Y:S01]  /*4400*/  @!P0 LDC.64 R54, c[0x0][0x260] ;  /* 0x00009800ff368b82 */ /* 0x000e220000000a00 */
[----:B-1----:R-:W-:Y:S01]  /*4410*/  @!P0 IMAD R3, R3, R4, UR6 ;  /* 0x0000000603038e24 */ /* 0x002fe2000f8e0204 */
[----:B------:R-:W-:-:S04]  /*4420*/  @!P0 LOP3.LUT R4, R17, 0x7ffffff8, RZ, 0xc0, !PT ;  /* 0x7ffffff811048812 */ /* 0x000fc800078ec0ff */
[----:B------:R-:W-:Y:S02]  /*4430*/  @!P0 LEA R3, R3, R4, 0x4 ;  /* 0x0000000403038211 */ /* 0x000fe400078e20ff */
[----:B------:R-:W-:-:S04]  /*4440*/  @!P0 LOP3.LUT R4, R17, 0x7, RZ, 0xc0, !PT ;  /* 0x0000000711048812 */ /* 0x000fc800078ec0ff */
[----:B------:R-:W-:-:S04]  /*4450*/  @!P0 IADD3 R3, R3, R4, RZ ;  /* 0x0000000403038210 */ /* 0x000fc80007ffe0ff */
[----:B------:R-:W-:-:S05]  /*4460*/  @!P0 SHF.L.U32 R3, R3, 0x1, RZ ;  /* 0x0000000103038819 */ /* 0x000fca00000006ff */
[----:B0-----:R-:W-:-:S06]  /*4470*/  @!P0 IMAD.WIDE.U32 R4, R3, 0x4, R54 ;  /* 0x0000000403048825 */ /* 0x001fcc00078e0036 */
[----:B------:R-:W2:Y:S01]  /*4480*/  @!P0 LDG.E.64 R4, desc[UR12][R4.64] ;  /* 0x0000000c04048981 */ /* 0x000ea2000c1e1b00 */
[----:B------:R-:W-:Y:S01]  /*4490*/  HFMA2.MMA R3, -RZ, RZ, 0, 0 ;  /* 0x00000000ff037435 */ /* 0x000fe200000001ff */
[----:B------:R-:W-:Y:S02]  /*44a0*/  ULEA UR5, UR14, UR5, 0x18 ;  /* 0x000000050e057291 */ /* 0x000fe4000f8ec03f */
[----:B------:R-:W-:-:S03]  /*44b0*/  ULOP3.LUT UR11, UR11, 0xe, URZ, 0xc0, !UPT ;  /* 0x0000000e0b0b7892 */ /* 0x000fc6000f8ec03f */
[----:B--2---:R-:W-:Y:S01]  /*44c0*/  @!P0 FADD.FTZ R3, RZ, R5 ;  /* 0x00000005ff038221 */ /* 0x004fe20000010000 */
[----:B------:R-:W-:Y:S01]  /*44d0*/  MOV R5, RZ ;  /* 0x000000ff00057202 */ /* 0x000fe20000000f00 */
[----:B------:R-:W-:Y:S01]  /*44e0*/  @!P0 FADD.FTZ R5, RZ, R4 ;  /* 0x00000004ff058221 */ /* 0x000fe20000010000 */
[----:B------:R-:W-:Y:S02]  /*44f0*/  LOP3.LUT P0, RZ, R17, 0xfffffff7, RZ, 0xc0, !PT ;  /* 0xfffffff711ff7812 */ /* 0x000fe4000780c0ff */
        /* <DEDUP_REMOVED lines=11> */
[----:B-1----:R-:W-:-:S03]  /*45b0*/  FADD.FTZ R4, R3, R6 ;  /* 0x0000000603047221 */ /* 0x002fc60000010000 */
[----:B------:R-:W-:Y:S01]  /*45c0*/  @!P0 FMUL.FTZ R5, R5, 2.4414062863797880709e-05 ;  /* 0x37cccccd05058820 */ /* 0x000fe20000410000 */
[----:B------:R-:W-:Y:S01]  /*45d0*/  @!P0 LOP3.LUT R3, R17, 0xfffffff8, RZ, 0xc0, !PT ;  /* 0xfffffff811038812 */ /* 0x000fe200078ec0ff */
[--C-:B-----5:R-:W-:Y:S02]  /*45e0*/  HADD2.F32 R6, -RZ, R22.reuse.H0_H0 ;  /* 0x20000016ff067230 */ /* 0x120fe40000004100 */
[----:B------:R-:W-:Y:S01]  /*45f0*/  @!P0 FMUL.FTZ R4, R4, 2.4414062863797880709e-05 ;  /* 0x37cccccd04048820 */ /* 0x000fe20000410000 */
[----:B------:R-:W-:-:S04]  /*4600*/  HADD2.F32 R22, -RZ, R22.H1_H1 ;  /* 0x30000016ff167230 */ /* 0x000fc80000004100 */
[----:B------:R0:W-:Y:S02]  /*4610*/  @!P0 STS.64 [R3+UR5], R4 ;  /* 0x0000000403008988 */ /* 0x0001e40008000a05 */
[----:B0-----:R-:W-:-:S05]  /*4620*/  HADD2.F32 R3, -RZ, R18.H0_H0 ;  /* 0x20000012ff037230 */ /* 0x001fca0000004100 */
[----:B------:R-:W-:-:S04]  /*4630*/  FADD.FTZ R3, -R16, R3 ;  /* 0x0000000310037221 */ /* 0x000fc80000010100 */
[----:B------:R-:W-:Y:S01]  /*4640*/  FMUL.FTZ R17, R0, R3 ;  /* 0x0000000300117220 */ /* 0x000fe20000410000 */
[--C-:B------:R-:W-:Y:S02]  /*4650*/  HADD2.F32 R3, -RZ, R20.reuse.H0_H0 ;  /* 0x20000014ff037230 */ /* 0x100fe40000004100 */
[----:B------:R-:W-:-:S03]  /*4660*/  HADD2.F32 R20, -RZ, R20.H1_H1 ;  /* 0x30000014ff147230 */ /* 0x000fc60000004100 */
[----:B------:R-:W-:-:S04]  /*4670*/  FFMA.FTZ R4, R17, R3, R6 ;  /* 0x0000000311047223 */ /* 0x000fc80000010006 */
[----:B------:R-:W-:-:S06]  /*4680*/  FMUL.FTZ R5, R4, -1.4426950216293334961 ;  /* 0xbfb8aa3b04057820 */ /* 0x000fcc0000410000 */
[----:B------:R-:W0:Y:S02]  /*4690*/  MUFU.EX2 R5, R5 ;  /* 0x0000000500057308 */ /* 0x000e240000000800 */
[----:B0-----:R-:W-:-:S06]  /*46a0*/  FADD.FTZ R5, R5, 1 ;  /* 0x3f80000005057421 */ /* 0x001fcc0000010000 */
[----:B------:R-:W0:Y:S02]  /*46b0*/  MUFU.RCP R5, R5 ;  /* 0x0000000500057308 */ /* 0x000e240000001000 */
[----:B0-----:R-:W-:-:S04]  /*46c0*/  FADD.FTZ R54, -R5, 1 ;  /* 0x3f80000005367421 */ /* 0x001fc80000010100 */
[----:B------:R-:W-:Y:S01]  /*46d0*/  FFMA.FTZ R54, R4, R54, 1 ;  /* 0x3f80000004367423 */ /* 0x000fe20000010036 */
[----:B------:R-:W-:-:S03]  /*46e0*/  HADD2.F32 R4, -RZ, R18.H1_H1 ;  /* 0x30000012ff047230 */ /* 0x000fc60000004100 */
[----:B------:R-:W-:Y:S01]  /*46f0*/  FMUL.FTZ R18, R5, R54 ;  /* 0x0000003605127220 */ /* 0x000fe20000410000 */
[----:B------:R-:W-:Y:S02]  /*4700*/  HADD2.F32 R5, -RZ, R26.H0_H0 ;  /* 0x2000001aff057230 */ /* 0x000fe40000004100 */
[----:B------:R-:W-:-:S04]  /*4710*/  FADD.FTZ R4, -R16, R4 ;  /* 0x0000000410047221 */ /* 0x000fc80000010100 */
[----:B------:R-:W-:Y:S01]  /*4720*/  FMUL.FTZ R54, R0, R4 ;  /* 0x0000000400367220 */ /* 0x000fe20000410000 */
[----:B------:R-:W-:Y:S01]  /*4730*/  FMUL.FTZ R18, R5, R18 ;  /* 0x0000001205127220 */ /* 0x000fe20000410000 */
[----:B------:R-:W-:Y:S02]  /*4740*/  IADD3 R5, R56, -UR11, RZ ;  /* 0x8000000b38057c10 */ /* 0x000fe4000fffe0ff */
[----:B------:R-:W-:-:S04]  /*4750*/  FFMA.FTZ R55, R54, R20, R22 ;  /* 0x0000001436377223 */ /* 0x000fc80000010016 */
[----:B------:R-:W-:-:S06]  /*4760*/  FMUL.FTZ R4, R55, -1.4426950216293334961 ;  /* 0xbfb8aa3b37047820 */ /* 0x000fcc0000410000 */
[----:B------:R-:W0:Y:S02]  /*4770*/  MUFU.EX2 R4, R4 ;  /* 0x0000000400047308 */ /* 0x000e240000000800 */
[----:B0-----:R-:W-:-:S06]  /*4780*/  FADD.FTZ R4, R4, 1 ;  /* 0x3f80000004047421 */ /* 0x001fcc0000010000 */
[----:B------:R-:W0:Y:S01]  /*4790*/  MUFU.RCP R4, R4 ;  /* 0x0000000400047308 */ /* 0x000e220000001000 */
[----:B------:R-:W-:Y:S01]  /*47a0*/  LEA R5, R5, UR5, 0x3 ;  /* 0x0000000505057c11 */ /* 0x000fe2000f8e18ff */
[----:B0-----:R-:W-:-:S04]  /*47b0*/  FADD.FTZ R56, -R4, 1 ;  /* 0x3f80000004387421 */ /* 0x001fc80000010100 */
[----:B------:R-:W-:-:S04]  /*47c0*/  FFMA.FTZ R56, R55, R56, 1 ;  /* 0x3f80000037387423 */ /* 0x000fc80000010038 */
[----:B------:R-:W-:Y:S01]  /*47d0*/  FMUL.FTZ R56, R4, R56 ;  /* 0x0000003804387220 */ /* 0x000fe20000410000 */
[----:B------:R-:W-:Y:S06]  /*47e0*/  BAR.SYNC.DEFER_BLOCKING 0x0 ;  /* 0x0000000000007b1d */ /* 0x000fec0000010000 */
[----:B------:R-:W0:Y:S01]  /*47f0*/  LDS.64 R4, [R5] ;  /* 0x0000000005047984 */ /* 0x000e220000000a00 */
[----:B------:R-:W-:-:S05]  /*4800*/  HADD2.F32 R26, -RZ, R26.H1_H1 ;  /* 0x3000001aff1a7230 */ /* 0x000fca0000004100 */
[----:B------:R-:W-:Y:S01]  /*4810*/  FMUL.FTZ R26, R26, R56 ;  /* 0x000000381a1a7220 */ /* 0x000fe20000410000 */
[----:B0-----:R-:W-:-:S03]  /*4820*/  FFMA.FTZ R18, R3, R18, -R4 ;  /* 0x0000001203127223 */ /* 0x001fc60000010804 */
[----:B------:R-:W-:Y:S01]  /*4830*/  FFMA.FTZ R26, R20, R26, -R4 ;  /* 0x0000001a141a7223 */ /* 0x000fe20000010804 */
[----:B------:R-:W-:-:S03]  /*4840*/  FFMA.FTZ R18, R17, -R5, R18 ;  /* 0x8000000511127223 */ /* 0x000fc60000010012 */
[----:B------:R-:W-:Y:S01]  /*4850*/  FFMA.FTZ R26, R54, -R5, R26 ;  /* 0x80000005361a7223 */ /* 0x000fe2000001001a */
[----:B------:R-:W-:Y:S02]  /*4860*/  HADD2.F32 R17, -RZ, R19.H0_H0 ;  /* 0x20000013ff117230 */ /* 0x000fe40000004100 */
[C---:B------:R-:W-:Y:S01]  /*4870*/  FMUL.FTZ R54, R0.reuse, R18 ;  /* 0x0000001200367220 */ /* 0x040fe20000410000 */
[----:B------:R-:W-:Y:S02]  /*4880*/  FMUL.FTZ R26, R0, R26 ;  /* 0x0000001a001a7220 */ /* 0x000fe40000410000 */
[----:B------:R-:W-:-:S03]  /*4890*/  FADD.FTZ R17, -R16, R17 ;  /* 0x0000001110117221 */ /* 0x000fc60000010100 */
[----:B------:R-:W-:Y:S01]  /*48a0*/  F2FP.F16.F32.PACK_AB R54, R26, R54 ;  /* 0x000000361a36723e */ /* 0x000fe200000000ff */
[----:B------:R-:W-:Y:S01]  /*48b0*/  FMUL.FTZ R18, R0, R17 ;  /* 0x0000001100127220 */ /* 0x000fe20000410000 */
[----:B------:R-:W-:Y:S02]  /*48c0*/  HADD2.F32 R26, -RZ, R21.H0_H0 ;  /* 0x20000015ff1a7230 */ /* 0x000fe40000004100 */
[----:B------:R-:W-:-:S05]  /*48d0*/  HADD2.F32 R17, -RZ, R23.H0_H0 ;  /* 0x20000017ff117230 */ /* 0x000fca0000004100 */
[----:B------:R-:W-:-:S04]  /*48e0*/  FFMA.FTZ R55, R18, R26, R17 ;  /* 0x0000001a12377223 */ /* 0x000fc80000010011 */
[----:B------:R-:W-:-:S06]  /*48f0*/  FMUL.FTZ R56, R55, -1.4426950216293334961 ;  /* 0xbfb8aa3b37387820 */ /* 0x000fcc0000410000 */
[----:B------:R-:W0:Y:S02]  /*4900*/  MUFU.EX2 R56, R56 ;  /* 0x0000003800387308 */ /* 0x000e240000000800 */
[----:B0-----:R-:W-:-:S06]  /*4910*/  FADD.FTZ R56, R56, 1 ;  /* 0x3f80000038387421 */ /* 0x001fcc0000010000 */
[----:B------:R-:W0:Y:S01]  /*4920*/  MUFU.RCP R56, R56 ;  /* 0x0000003800387308 */ /* 0x000e220000001000 */
[----:B------:R-:W-:Y:S02]  /*4930*/  HADD2.F32 R21, -RZ, R21.H1_H1 ;  /* 0x30000015ff157230 */ /* 0x000fe40000004100 */
[----:B0-----:R-:W-:-:S04]  /*4940*/  FADD.FTZ R58, -R56, 1 ;  /* 0x3f800000383a7421 */ /* 0x001fc80000010100 */
[----:B------:R-:W-:Y:S01]  /*4950*/  FFMA.FTZ R58, R55, R58, 1 ;  /* 0x3f800000373a7423 */ /* 0x000fe2000001003a */
[----:B------:R-:W-:Y:S02]  /*4960*/  HADD2.F32 R55, -RZ, R19.H1_H1 ;  /* 0x30000013ff377230 */ /* 0x000fe40000004100 */
[----:B------:R-:W-:Y:S02]  /*4970*/  HADD2.F32 R19, -RZ, R27.H0_H0 ;  /* 0x2000001bff137230 */ /* 0x000fe40000004100 */
[----:B------:R-:W-:Y:S01]  /*4980*/  FMUL.FTZ R56, R56, R58 ;  /* 0x0000003a38387220 */ /* 0x000fe20000410000 */
[----:B------:R-:W-:-:S03]  /*4990*/  FADD.FTZ R55, -R16, R55 ;  /* 0x0000003710377221 */ /* 0x000fc60000010100 */
[----:B------:R-:W-:Y:S01]  /*49a0*/  FMUL.FTZ R19, R19, R56 ;  /* 0x0000003813137220 */ /* 0x000fe20000410000 */
[----:B------:R-:W-:Y:S02]  /*49b0*/  HADD2.F32 R23, -RZ, R23.H1_H1 ;  /* 0x30000017ff177230 */ /* 0x000fe40000004100 */
[----:B------:R-:W-:Y:S01]  /*49c0*/  FMUL.FTZ R55, R0, R55 ;  /* 0x0000003700377220 */ /* 0x000fe20000410000 */
[----:B------:R-:W-:-:S04]  /*49d0*/  FFMA.FTZ R19, R26, R19, -R4 ;  /* 0x000000131a137223 */ /* 0x000fc80000010804 */
[----:B------:R-:W-:Y:S01]  /*49e0*/  FFMA.FTZ R18, R18, -R5, R19 ;  /* 0x8000000512127223 */ /* 0x000fe20000010013 */
[----:B------:R-:W-:-:S04]  /*49f0*/  FFMA.FTZ R19, R55, R21, R23 ;  /* 0x0000001537137223 */ /* 0x000fc80000010017 */
[----:B------:R-:W-:-:S06]  /*4a00*/  FMUL.FTZ R56, R19, -1.4426950216293334961 ;  /* 0xbfb8aa3b13387820 */ /* 0x000fcc0000410000 */
[----:B------:R-:W0:Y:S02]  /*4a10*/  MUFU.EX2 R56, R56 ;  /* 0x0000003800387308 */ /* 0x000e240000000800 */
[----:B0-----:R-:W-:-:S06]  /*4a20*/  FADD.FTZ R56, R56, 1 ;  /* 0x3f80000038387421 */ /* 0x001fcc0000010000 */
[----:B------:R-:W0:Y:S01]  /*4a30*/  MUFU.RCP R56, R56 ;  /* 0x0000003800387308 */ /* 0x000e220000001000 */
[----:B------:R-:W-:Y:S02]  /*4a40*/  HADD2.F32 R27, -RZ, R27.H1_H1 ;  /* 0x3000001bff1b7230 */ /* 0x000fe40000004100 */
[----:B0-----:R-:W-:-:S04]  /*4a50*/  FADD.FTZ R58, -R56, 1 ;  /* 0x3f800000383a7421 */ /* 0x001fc80000010100 */
[----:B------:R-:W-:-:S04]  /*4a60*/  FFMA.FTZ R58, R19, R58, 1 ;  /* 0x3f800000133a7423 */ /* 0x000fc8000001003a */
[----:B------:R-:W-:-:S04]  /*4a70*/  FMUL.FTZ R58, R56, R58 ;  /* 0x0000003a383a7220 */ /* 0x000fc80000410000 */
[----:B------:R-:W-:-:S04]  /*4a80*/  FMUL.FTZ R27, R27, R58 ;  /* 0x0000003a1b1b7220 */ /* 0x000fc80000410000 */
[----:B------:R-:W-:-:S04]  /*4a90*/  FFMA.FTZ R27, R21, R27, -R4 ;  /* 0x0000001b151b7223 */ /* 0x000fc80000010804 */
[----:B------:R-:W-:Y:S01]  /*4aa0*/  FFMA.FTZ R27, R55, -R5, R27 ;  /* 0x80000005371b7223 */ /* 0x000fe2000001001b */
[----:B------:R-:W-:Y:S01]  /*4ab0*/  FMUL.FTZ R19, R0, R18 ;  /* 0x0000001200137220 */ /* 0x000fe20000410000 */
[----:B---3--:R-:W-:Y:S02]  /*4ac0*/  IADD3 R18, P0, R60, UR18, RZ ;  /* 0x000000123c127c10 */ /* 0x008fe4000ff1e0ff */
[----:B------:R-:W-:Y:S01]  /*4ad0*/  FMUL.FTZ R27, R0, R27 ;  /* 0x0000001b001b7220 */ /* 0x000fe20000410000 */
[----:B------:R-:W-:Y:S01]  /*4ae0*/  PRMT R55, R54, 0x7632, R55 ;  /* 0x0000763236377816 */ /* 0x000fe20000000037 */
[----:B------:R-:W2:Y:S03]  /*4af0*/  LDL.LU R60, [R1+0x38] ;  /* 0x00003800013c7983 */ /* 0x000ea60000300800 */
[----:B------:R-:W-:Y:S02]  /*4b00*/  F2FP.F16.F32.PACK_AB R27, R27, R19 ;  /* 0x000000131b1b723e */ /* 0x000fe400000000ff */
[----:B----4-:R-:W-:-:S02]  /*4b10*/  IADD3.X R19, R59, UR19, RZ, P0, !PT ;  /* 0x000000133b137c10 */ /* 0x010fc400087fe4ff */
[----:B------:R-:W3:Y:S04]  /*4b20*/  LDL.LU R59, [R1+0x4c] ;  /* 0x00004c00013b7983 */ /* 0x000ee80000300800 */
[----:B------:R0:W-:Y:S04]  /*4b30*/  STG.E.U16 desc[UR12][R18.64], R54 ;  /* 0x0000003612007986 */ /* 0x0001e8000c10150c */
[----:B------:R1:W-:Y:S01]  /*4b40*/  STG.E.U16 desc[UR12][R18.64+0x2], R55 ;  /* 0x0000023712007986 */ /* 0x0003e2000c10150c */
[----:B0-----:R-:W-:Y:S01]  /*4b50*/  PRMT R54, R27, 0x7632, R54 ;  /* 0x000076321b367816 */ /* 0x001fe20000000036 */
[----:B-1----:R-:W-:-:S02]  /*4b60*/  HADD2.F32 R55, -RZ, R24.H0_H0 ;  /* 0x20000018ff377230 */ /* 0x002fc40000004100 */
[----:B------:R-:W-:Y:S01]  /*4b70*/  STG.E.U16 desc[UR12][R18.64+0x4], R27 ;  /* 0x0000041b12007986 */ /* 0x000fe2000c10150c */
[----:B------:R-:W-:-:S03]  /*4b80*/  HADD2.F32 R24, -RZ, R24.H1_H1 ;  /* 0x30000018ff187230 */ /* 0x000fc60000004100 */
[----:B------:R0:W-:Y:S02]  /*4b90*/  STG.E.U16 desc[UR12][R18.64+0x6], R54 ;  /* 0x0000063612007986 */ /* 0x0001e4000c10150c */
[C---:B------:R-:W-:Y:S01]  /*4ba0*/  FADD.FTZ R24, -R16.reuse, R24 ;  /* 0x0000001810187221 */ /* 0x040fe20000010100 */
[----:B0-----:R-:W-:-:S04]  /*4bb0*/  FADD.FTZ R18, -R16, R55 ;  /* 0x0000003710127221 */ /* 0x001fc80000010100 */
[C---:B------:R-:W-:Y:S01]  /*4bc0*/  FMUL.FTZ R18, R0.reuse, R18 ;  /* 0x0000001200127220 */ /* 0x040fe20000410000 */
[----:B------:R-:W-:-:S03]  /*4bd0*/  FMUL.FTZ R24, R0, R24 ;  /* 0x0000001800187220 */ /* 0x000fc60000410000 */
[----:B------:R-:W-:Y:S01]  /*4be0*/  FFMA.FTZ R54, R3, R18, R6 ;  /* 0x0000001203367223 */ /* 0x000fe20000010006 */
[----:B------:R-:W-:-:S03]  /*4bf0*/  FFMA.FTZ R56, R20, R24, R22 ;  /* 0x0000001814387223 */ /* 0x000fc60000010016 */
[----:B------:R-:W-:Y:S01]  /*4c00*/  FMUL.FTZ R27, R54, -1.4426950216293334961 ;  /* 0xbfb8aa3b361b7820 */ /* 0x000fe20000410000 */
[----:B------:R-:W-:-:S05]  /*4c10*/  FMUL.FTZ R19, R56, -1.4426950216293334961 ;  /* 0xbfb8aa3b38137820 */ /* 0x000fca0000410000 */
[----:B------:R-:W0:Y:S08]  /*4c20*/  MUFU.EX2 R27, R27 ;  /* 0x0000001b001b7308 */ /* 0x000e300000000800 */
[----:B------:R-:W1:Y:S01]  /*4c30*/  MUFU.EX2 R19, R19 ;  /* 0x0000001300137308 */ /* 0x000e620000000800 */
[----:B0-----:R-:W-:-:S07]  /*4c40*/  FADD.FTZ R27, R27, 1 ;  /* 0x3f8000001b1b7421 */ /* 0x001fce0000010000 */
[----:B------:R-:W0:Y:S01]  /*4c50*/  MUFU.RCP R55, R27 ;  /* 0x0000001b00377308 */ /* 0x000e220000001000 */
[----:B-1----:R-:W-:-:S07]  /*4c60*/  FADD.FTZ R19, R19, 1 ;  /* 0x3f80000013137421 */ /* 0x002fce0000010000 */
[----:B------:R1:W4:Y:S02]  /*4c70*/  MUFU.RCP R27, R19 ;  /* 0x00000013001b7308 */ /* 0x0003240000001000 */
[----:B-1----:R-:W-:Y:S02]  /*4c80*/  HADD2.F32 R19, -RZ, R25.H0_H0 ;  /* 0x20000019ff137230 */ /* 0x002fe40000004100 */
[----:B0-----:R-:W-:-:S03]  /*4c90*/  FADD.FTZ R58, -R55, 1 ;  /* 0x3f800000373a7421 */ /* 0x001fc60000010100 */
[----:B------:R-:W-:Y:S01]  /*4ca0*/  FADD.FTZ R19, -R16, R19 ;  /* 0x0000001310137221 */ /* 0x000fe20000010100 */
[----:B------:R-:W-:Y:S01]  /*4cb0*/  FFMA.FTZ R58, R54, R58, 1 ;  /* 0x3f800000363a7423 */ /* 0x000fe2000001003a */
[----:B----4-:R-:W-:Y:S02]  /*4cc0*/  FADD.FTZ R54, -R27, 1 ;  /* 0x3f8000001b367421 */ /* 0x010fe40000010100 */
[----:B------:R-:W-:Y:S02]  /*4cd0*/  FMUL.FTZ R19, R0, R19 ;  /* 0x0000001300137220 */ /* 0x000fe40000410000 */
[----:B------:R-:W-:Y:S02]  /*4ce0*/  FFMA.FTZ R56, R56, R54, 1 ;  /* 0x3f80000038387423 */ /* 0x000fe40000010036 */
[----:B------:R-:W-:Y:S01]  /*4cf0*/  FFMA.FTZ R54, R26, R19, R17 ;  /* 0x000000131a367223 */ /* 0x000fe20000010011 */
[----:B------:R-:W-:-:S03]  /*4d00*/  FMUL.FTZ R55, R55, R58 ;  /* 0x0000003a37377220 */ /* 0x000fc60000410000 */
[----:B------:R-:W-:-:S06]  /*4d10*/  FMUL.FTZ R58, R54, -1.4426950216293334961 ;  /* 0xbfb8aa3b363a7820 */ /* 0x000fcc0000410000 */
[----:B------:R-:W0:Y:S01]  /*4d20*/  MUFU.EX2 R58, R58 ;  /* 0x0000003a003a7308 */ /* 0x000e220000000800 */
[----:B------:R-:W-:Y:S01]  /*4d30*/  FMUL.FTZ R27, R27, R56 ;  /* 0x000000381b1b7220 */ /* 0x000fe20000410000 */
[----:B0-----:R-:W-:-:S06]  /*4d40*/  FADD.FTZ R58, R58, 1 ;  /* 0x3f8000003a3a7421 */ /* 0x001fcc0000010000 */
[----:B------:R-:W0:Y:S01]  /*4d50*/  MUFU.RCP R58, R58 ;  /* 0x0000003a003a7308 */ /* 0x000e220000001000 */
[----:B------:R-:W-:Y:S02]  /*4d60*/  HADD2.F32 R56, -RZ, R25.H1_H1 ;  /* 0x30000019ff387230 */ /* 0x000fe40000004100 */
[----:B------:R-:W-:-:S03]  /*4d70*/  HADD2.F32 R25, -RZ, R28.H0_H0 ;  /* 0x2000001cff197230 */ /* 0x000fc60000004100 */
[----:B------:R-:W-:Y:S02]  /*4d80*/  FADD.FTZ R56, -R16, R56 ;  /* 0x0000003810387221 */ /* 0x000fe40000010100 */
[----:B------:R-:W-:Y:S01]  /*4d90*/  FMUL.FTZ R25, R25, R55 ;  /* 0x0000003719197220 */ /* 0x000fe20000410000 */
[----:B0-----:R-:W-:-:S04]  /*4da0*/  FADD.FTZ R55, -R58, 1 ;  /* 0x3f8000003a377421 */ /* 0x001fc80000010100 */
[----:B------:R-:W-:Y:S01]  /*4db0*/  FFMA.FTZ R55, R54, R55, 1 ;  /* 0x3f80000036377423 */ /* 0x000fe20000010037 */
[----:B------:R-:W-:-:S03]  /*4dc0*/  FMUL.FTZ R54, R0, R56 ;  /* 0x0000003800367220 */ /* 0x000fc60000410000 */
[----:B------:R-:W-:Y:S01]  /*4dd0*/  FMUL.FTZ R58, R58, R55 ;  /* 0x000000373a3a7220 */ /* 0x000fe20000410000 */
[----:B------:R-:W-:-:S04]  /*4de0*/  FFMA.FTZ R55, R21, R54, R23 ;  /* 0x0000003615377223 */ /* 0x000fc80000010017 */
[----:B------:R-:W-:-:S06]  /*4df0*/  FMUL.FTZ R56, R55, -1.4426950216293334961 ;  /* 0xbfb8aa3b37387820 */ /* 0x000fcc0000410000 */
[----:B------:R-:W0:Y:S01]  /*4e00*/  MUFU.EX2 R56, R56 ;  /* 0x0000003800387308 */ /* 0x000e220000000800 */
[----:B------:R-:W-:Y:S02]  /*4e10*/  HADD2.F32 R28, -RZ, R28.H1_H1 ;  /* 0x3000001cff1c7230 */ /* 0x000fe40000004100 */
[----:B0-----:R-:W-:-:S06]  /*4e20*/  FADD.FTZ R56, R56, 1 ;  /* 0x3f80000038387421 */ /* 0x001fcc0000010000 */
[----:B------:R-:W0:Y:S01]  /*4e30*/  MUFU.RCP R56, R56 ;  /* 0x0000003800387308 */ /* 0x000e220000001000 */
[----:B------:R-:W-:Y:S01]  /*4e40*/  FMUL.FTZ R27, R28, R27 ;  /* 0x0000001b1c1b7220 */ /* 0x000fe20000410000 */
[----:B------:R-:W-:-:S05]  /*4e50*/  HADD2.F32 R28, -RZ, R29.H0_H0 ;  /* 0x2000001dff1c7230 */ /* 0x000fca0000004100 */
[----:B------:R-:W-:Y:S01]  /*4e60*/  FMUL.FTZ R58, R28, R58 ;  /* 0x0000003a1c3a7220 */ /* 0x000fe20000410000 */
[----:B0-----:R-:W-:-:S04]  /*4e70*/  FADD.FTZ R28, -R56, 1 ;  /* 0x3f800000381c7421 */ /* 0x001fc80000010100 */
[----:B------:R-:W-:Y:S01]  /*4e80*/  FFMA.FTZ R28, R55, R28, 1 ;  /* 0x3f800000371c7423 */ /* 0x000fe2000001001c */
[----:B------:R-:W-:Y:S02]  /*4e90*/  HADD2.F32 R55, -RZ, R30.H0_H0 ;  /* 0x2000001eff377230 */ /* 0x000fe40000004100 */
[----:B------:R-:W-:-:S03]  /*4ea0*/  HADD2.F32 R29, -RZ, R29.H1_H1 ;  /* 0x3000001dff1d7230 */ /* 0x000fc60000004100 */
[----:B------:R-:W-:Y:S01]  /*4eb0*/  FADD.FTZ R55, -R16, R55 ;  /* 0x0000003710377221 */ /* 0x000fe20000010100 */
[----:B------:R-:W-:-:S03]  /*4ec0*/  FMUL.FTZ R28, R56, R28 ;  /* 0x0000001c381c7220 */ /* 0x000fc60000410000 */
[----:B------:R-:W-:Y:S01]  /*4ed0*/  FMUL.FTZ R55, R0, R55 ;  /* 0x0000003700377220 */ /* 0x000fe20000410000 */
[----:B------:R-:W-:-:S03]  /*4ee0*/  FMUL.FTZ R28, R29, R28 ;  /* 0x0000001c1d1c7220 */ /* 0x000fc60000410000 */
[----:B------:R-:W-:-:S04]  /*4ef0*/  FFMA.FTZ R29, R3, R55, R6 ;  /* 0x00000037031d7223 */ /* 0x000fc80000010006 */
[----:B------:R-:W-:-:S06]  /*4f00*/  FMUL.FTZ R56, R29, -1.4426950216293334961 ;  /* 0xbfb8aa3b1d387820 */ /* 0x000fcc0000410000 */
[----:B------:R-:W0:Y:S01]  /*4f10*/  MUFU.EX2 R56, R56 ;  /* 0x0000003800387308 */ /* 0x000e220000000800 */
[----:B------:R-:W-:Y:S02]  /*4f20*/  HADD2.F32 R30, -RZ, R30.H1_H1 ;  /* 0x3000001eff1e7230 */ /* 0x000fe40000004100 */
[----:B------:R-:W-:Y:S01]  /*4f30*/  FFMA.FTZ R25, R3, R25, -R4 ;  /* 0x0000001903197223 */ /* 0x000fe20000010804 */
[----:B0-----:R-:W-:-:S06]  /*4f40*/  FADD.FTZ R56, R56, 1 ;  /* 0x3f80000038387421 */ /* 0x001fcc0000010000 */
[----:B------:R-:W0:Y:S01]  /*4f50*/  MUFU.RCP R56, R56 ;  /* 0x0000003800387308 */ /* 0x000e220000001000 */
[----:B------:R-:W-:Y:S01]  /*4f60*/  FFMA.FTZ R18, R18, -R5, R25 ;  /* 0x8000000512127223 */ /* 0x000fe20000010019 */
        /* <DEDUP_REMOVED lines=8> */
[----:B------:R-:W-:Y:S01]  /*4ff0*/  FFMA.FTZ R27, R20, R27, -R4 ;  /* 0x0000001b141b7223 */ /* 0x000fe20000010804 */
[----:B0-----:R-:W-:-:S06]  /*5000*/  FADD.FTZ R30, R30, 1 ;  /* 0x3f8000001e1e7421 */ /* 0x001fcc0000010000 */
[----:B------:R-:W0:Y:S01]  /*5010*/  MUFU.RCP R30, R30 ;  /* 0x0000001e001e7308 */ /* 0x000e220000001000 */
[----:B------:R-:W-:Y:S01]  /*5020*/  FFMA.FTZ R24, R24, -R5, R27 ;  /* 0x8000000518187223 */ /* 0x000fe2000001001b */
[----:B------:R-:W-:-:S05]  /*5030*/  HADD2.F32 R27, -RZ, R32.H0_H0 ;  /* 0x20000020ff1b7230 */ /* 0x000fca0000004100 */
[----:B------:R-:W-:Y:S01]  /*5040*/  FMUL.FTZ R56, R27, R56 ;  /* 0x000000381b387220 */ /* 0x000fe20000410000 */
[----:B0-----:R-:W-:-:S04]  /*5050*/  FADD.FTZ R27, -R30, 1 ;  /* 0x3f8000001e1b7421 */ /* 0x001fc80000010100 */
[----:B------:R-:W-:Y:S01]  /*5060*/  FFMA.FTZ R27, R29, R27, 1 ;  /* 0x3f8000001d1b7423 */ /* 0x000fe2000001001b */
[----:B------:R-:W-:-:S05]  /*5070*/  HADD2.F32 R29, -RZ, R31.H0_H0 ;  /* 0x2000001fff1d7230 */ /* 0x000fca0000004100 */
[----:B------:R-:W-:Y:S01]  /*5080*/  FADD.FTZ R29, -R16, R29 ;  /* 0x0000001d101d7221 */ /* 0x000fe20000010100 */
[----:B------:R-:W-:-:S03]  /*5090*/  HADD2.F32 R32, -RZ, R32.H1_H1 ;  /* 0x30000020ff207230 */ /* 0x000fc60000004100 */
[----:B------:R-:W-:Y:S01]  /*50a0*/  FMUL.FTZ R29, R0, R29 ;  /* 0x0000001d001d7220 */ /* 0x000fe20000410000 */
[----:B------:R-:W-:-:S03]  /*50b0*/  FMUL.FTZ R30, R30, R27 ;  /* 0x0000001b1e1e7220 */ /* 0x000fc60000410000 */
[----:B------:R-:W-:Y:S01]  /*50c0*/  FFMA.FTZ R27, R26, R29, R17 ;  /* 0x0000001d1a1b7223 */ /* 0x000fe20000010011 */
[----:B------:R-:W-:-:S03]  /*50d0*/  FMUL.FTZ R30, R32, R30 ;  /* 0x0000001e201e7220 */ /* 0x000fc60000410000 */
[----:B------:R-:W-:-:S06]  /*50e0*/  FMUL.FTZ R32, R27, -1.4426950216293334961 ;  /* 0xbfb8aa3b1b207820 */ /* 0x000fcc0000410000 */
[----:B------:R-:W0:Y:S02]  /*50f0*/  MUFU.EX2 R32, R32 ;  /* 0x0000002000207308 */ /* 0x000e240000000800 */
[----:B0-----:R-:W-:-:S06]  /*5100*/  FADD.FTZ R32, R32, 1 ;  /* 0x3f80000020207421 */ /* 0x001fcc0000010000 */
[----:B------:R-:W0:Y:S01]  /*5110*/  MUFU.RCP R32, R32 ;  /* 0x0000002000207308 */ /* 0x000e220000001000 */
[----:B------:R-:W-:Y:S01]  /*5120*/  FFMA.FTZ R58, R26, R58, -R4 ;  /* 0x0000003a1a3a7223 */ /* 0x000fe20000010804 */
[----:B------:R-:W-:-:S03]  /*5130*/  HADD2.F32 R31, -RZ, R31.H1_H1 ;  /* 0x3000001fff1f7230 */ /* 0x000fc60000004100 */
[----:B------:R-:W-:Y:S02]  /*5140*/  FFMA.FTZ R19, R19, -R5, R58 ;  /* 0x8000000513137223 */ /* 0x000fe4000001003a */
        /* <DEDUP_REMOVED lines=15> */
[----:B------:R-:W-:-:S04]  /*5240*/  FFMA.FTZ R28, R31, R28, 1 ;  /* 0x3f8000001f1c7423 */ /* 0x000fc8000001001c */
[----:B------:R-:W-:Y:S01]  /*5250*/  FMUL.FTZ R32, R32, R28 ;  /* 0x0000001c20207220 */ /* 0x000fe20000410000 */
[----:B------:R-:W-:-:S05]  /*5260*/  HADD2.F32 R28, -RZ, R34.H0_H0 ;  /* 0x20000022ff1c7230 */ /* 0x000fca0000004100 */
[----:B------:R-:W-:Y:S01]  /*5270*/  FADD.FTZ R28, -R16, R28 ;  /* 0x0000001c101c7221 */ /* 0x000fe20000010100 */
[----:B------:R-:W-:-:S03]  /*5280*/  HADD2.F32 R33, -RZ, R33.H1_H1 ;  /* 0x30000021ff217230 */ /* 0x000fc60000004100 */
[----:B------:R-:W-:-:S04]  /*5290*/  FMUL.FTZ R28, R0, R28 ;  /* 0x0000001c001c7220 */ /* 0x000fc80000410000 */
        /* <DEDUP_REMOVED lines=236> */
[----:B------:R-:W-:-:S04]  /*6160*/  FADD.FTZ R32, -R16, R32 ;  /* 0x0000002010207221 */ /* 0x000fc80000010100 */
[----:B------:R-:W-:Y:S01]  /*6170*/  FMUL.FTZ R32, R0, R32 ;  /* 0x0000002000207220 */ /* 0x000fe20000410000 */
[----:B------:R-:W-:-:S03]  /*6180*/  FMUL.FTZ R47, R48, R47 ;  /* 0x0000002f302f7220 */ /* 0x000fc60000410000 */
[----:B------:R-:W-:-:S04]  /*6190*/  FFMA.FTZ R6, R3, R32, R6 ;  /* 0x0000002003067223 */ /* 0x000fc80000010006 */
[----:B------:R-:W-:-:S06]  /*61a0*/  FMUL.FTZ R48, R6, -1.4426950216293334961 ;  /* 0xbfb8aa3b06307820 */ /* 0x000fcc0000410000 */
[----:B------:R-:W0:Y:S01]  /*61b0*/  MUFU.EX2 R48, R48 ;  /* 0x0000003000307308 */ /* 0x000e220000000800 */
[----:B------:R-:W-:Y:S02]  /*61c0*/  HADD2.F32 R50, -RZ, R50.H1_H1 ;  /* 0x30000032ff327230 */ /* 0x000fe40000004100 */
[----:B0-----:R-:W-:-:S06]  /*61d0*/  FADD.FTZ R48, R48, 1 ;  /* 0x3f80000030307421 */ /* 0x001fcc0000010000 */
[----:B------:R-:W0:Y:S01]  /*61e0*/  MUFU.RCP R48, R48 ;  /* 0x0000003000307308 */ /* 0x000e220000001000 */
[----:B------:R-:W-:Y:S01]  /*61f0*/  FADD.FTZ R50, -R16, R50 ;  /* 0x0000003210327221 */ /* 0x000fe20000010100 */
[----:B------:R-:W-:-:S03]  /*6200*/  HADD2.F32 R49, -RZ, R49.H1_H1 ;  /* 0x30000031ff317230 */ /* 0x000fc60000004100 */
[----:B------:R-:W-:Y:S02]  /*6210*/  FMUL.FTZ R50, R0, R50 ;  /* 0x0000003200327220 */ /* 0x000fe40000410000 */
[----:B------:R-:W-:Y:S02]  /*6220*/  FMUL.FTZ R47, R49, R47 ;  /* 0x0000002f312f7220 */ /* 0x000fe40000410000 */
        /* <DEDUP_REMOVED lines=8> */
[----:B------:R-:W-:-:S05]  /*62b0*/  HADD2.F32 R49, -RZ, R52.H0_H0 ;  /* 0x20000034ff317230 */ /* 0x000fca0000004100 */
[----:B------:R-:W-:Y:S01]  /*62c0*/  FMUL.FTZ R48, R49, R48 ;  /* 0x0000003031307220 */ /* 0x000fe20000410000 */
[----:B0-----:R-:W-:-:S04]  /*62d0*/  FADD.FTZ R49, -R6, 1 ;  /* 0x3f80000006317421 */ /* 0x001fc80000010100 */
[----:B------:R-:W-:Y:S01]  /*62e0*/  FFMA.FTZ R22, R22, R49, 1 ;  /* 0x3f80000016167423 */ /* 0x000fe20000010031 */
[--C-:B------:R-:W-:Y:S02]  /*62f0*/  HADD2.F32 R49, -RZ, R51.reuse.H0_H0 ;  /* 0x20000033ff317230 */ /* 0x100fe40000004100 */
[----:B------:R-:W-:-:S03]  /*6300*/  HADD2.F32 R51, -RZ, R51.H1_H1 ;  /* 0x30000033ff337230 */ /* 0x000fc60000004100 */
[C---:B------:R-:W-:Y:S02]  /*6310*/  FADD.FTZ R49, -R16.reuse, R49 ;  /* 0x0000003110317221 */ /* 0x040fe40000010100 */
[----:B------:R-:W-:Y:S02]  /*6320*/  FADD.FTZ R51, -R16, R51 ;  /* 0x0000003310337221 */ /* 0x000fe40000010100 */
[C---:B------:R-:W-:Y:S02]  /*6330*/  FMUL.FTZ R49, R0.reuse, R49 ;  /* 0x0000003100317220 */ /* 0x040fe40000410000 */
[----:B------:R-:W-:Y:S02]  /*6340*/  FMUL.FTZ R51, R0, R51 ;  /* 0x0000003300337220 */ /* 0x000fe40000410000 */
[----:B------:R-:W-:Y:S02]  /*6350*/  FFMA.FTZ R17, R26, R49, R17 ;  /* 0x000000311a117223 */ /* 0x000fe40000010011 */
[----:B------:R-:W-:-:S02]  /*6360*/  FFMA.FTZ R23, R21, R51, R23 ;  /* 0x0000003315177223 */ /* 0x000fc40000010017 */
[----:B------:R-:W-:Y:S01]  /*6370*/  FMUL.FTZ R16, R17, -1.4426950216293334961 ;  /* 0xbfb8aa3b11107820 */ /* 0x000fe20000410000 */
[----:B------:R-:W-:Y:S01]  /*6380*/  FMUL.FTZ R22, R6, R22 ;  /* 0x0000001606167220 */ /* 0x000fe20000410000 */
[----:B------:R-:W-:-:S04]  /*6390*/  FMUL.FTZ R6, R23, -1.4426950216293334961 ;  /* 0xbfb8aa3b17067820 */ /* 0x000fc80000410000 */
[----:B------:R-:W0:Y:S08]  /*63a0*/  MUFU.EX2 R16, R16 ;  /* 0x0000001000107308 */ /* 0x000e300000000800 */
[----:B------:R-:W1:Y:S01]  /*63b0*/  MUFU.EX2 R6, R6 ;  /* 0x0000000600067308 */ /* 0x000e620000000800 */
[----:B0-----:R-:W-:-:S07]  /*63c0*/  FADD.FTZ R16, R16, 1 ;  /* 0x3f80000010107421 */ /* 0x001fce0000010000 */
[----:B------:R-:W0:Y:S01]  /*63d0*/  MUFU.RCP R16, R16 ;  /* 0x0000001000107308 */ /* 0x000e220000001000 */
[----:B-1----:R-:W-:-:S07]  /*63e0*/  FADD.FTZ R6, R6, 1 ;  /* 0x3f80000006067421 */ /* 0x002fce0000010000 */
[----:B------:R-:W1:Y:S01]  /*63f0*/  MUFU.RCP R6, R6 ;  /* 0x0000000600067308 */ /* 0x000e620000001000 */
[----:B------:R-:W-:-:S05]  /*6400*/  HADD2.F32 R52, -RZ, R52.H1_H1 ;  /* 0x30000034ff347230 */ /* 0x000fca0000004100 */
[----:B------:R-:W-:Y:S01]  /*6410*/  FMUL.FTZ R22, R52, R22 ;  /* 0x0000001634167220 */ /* 0x000fe20000410000 */
[----:B0-----:R-:W-:-:S04]  /*6420*/  FADD.FTZ R52, -R16, 1 ;  /* 0x3f80000010347421 */ /* 0x001fc80000010100 */
[----:B------:R-:W-:Y:S01]  /*6430*/  FFMA.FTZ R52, R17, R52, 1 ;  /* 0x3f80000011347423 */ /* 0x000fe20000010034 */
[----:B-1----:R-:W-:-:S04]  /*6440*/  FADD.FTZ R17, -R6, 1 ;  /* 0x3f80000006117421 */ /* 0x002fc80000010100 */
[----:B------:R-:W-:Y:S01]  /*6450*/  FFMA.FTZ R17, R23, R17, 1 ;  /* 0x3f80000017117423 */ /* 0x000fe20000010011 */
[----:B------:R-:W-:Y:S02]  /*6460*/  FMUL.FTZ R52, R16, R52 ;  /* 0x0000003410347220 */ /* 0x000fe40000410000 */
[----:B------:R-:W4:Y:S01]  /*6470*/  LDL.LU R16, [R1+0x44] ;  /* 0x0000440001107983 */ /* 0x000f220000300800 */
[----:B------:R-:W-:Y:S01]  /*6480*/  FMUL.FTZ R17, R6, R17 ;  /* 0x0000001106117220 */ /* 0x000fe20000410000 */
[----:B------:R-:W-:Y:S02]  /*6490*/  HADD2.F32 R6, -RZ, R53.H0_H0 ;  /* 0x20000035ff067230 */ /* 0x000fe40000004100 */
[----:B------:R-:W-:-:S03]  /*64a0*/  FFMA.FTZ R58, R26, R58, -R4 ;  /* 0x0000003a1a3a7223 */ /* 0x000fc60000010804 */
[----:B------:R-:W-:-:S04]  /*64b0*/  FMUL.FTZ R6, R6, R52 ;  /* 0x0000003406067220 */ /* 0x000fc80000410000 */
[--C-:B------:R-:W-:Y:S02]  /*64c0*/  FFMA.FTZ R6, R26, R6, -R4.reuse ;  /* 0x000000061a067223 */ /* 0x100fe40000010804 */
[----:B------:R-:W4:Y:S01]  /*64d0*/  LDL.LU R26, [R1+0x48] ;  /* 0x00004800011a7983 */ /* 0x000f220000300800 */
[----:B------:R-:W-:Y:S02]  /*64e0*/  HADD2.F32 R53, -RZ, R53.H1_H1 ;  /* 0x30000035ff357230 */ /* 0x000fe40000004100 */
[--C-:B------:R-:W-:Y:S01]  /*64f0*/  FFMA.FTZ R47, R21, R47, -R4.reuse ;  /* 0x0000002f152f7223 */ /* 0x100fe20000010804 */
[--C-:B------:R-:W-:Y:S02]  /*6500*/  FFMA.FTZ R56, R3, R56, -R4.reuse ;  /* 0x0000003803387223 */ /* 0x100fe40000010804 */
[----:B------:R-:W-:Y:S01]  /*6510*/  FMUL.FTZ R17, R53, R17 ;  /* 0x0000001135117220 */ /* 0x000fe20000410000 */
[----:B------:R-:W-:Y:S01]  /*6520*/  FFMA.FTZ R47, R45, -R5, R47 ;  /* 0x800000052d2f7223 */ /* 0x000fe2000001002f */
[--C-:B------:R-:W-:Y:S01]  /*6530*/  FFMA.FTZ R48, R3, R48, -R4.reuse ;  /* 0x0000003003307223 */ /* 0x100fe20000010804 */
[C-C-:B------:R-:W-:Y:S01]  /*6540*/  FFMA.FTZ R41, R20.reuse, R41, -R4.reuse ;  /* 0x0000002914297223 */ /* 0x140fe20000010804 */
[--C-:B------:R-:W-:Y:S01]  /*6550*/  FFMA.FTZ R22, R20, R22, -R4.reuse ;  /* 0x0000001614167223 */ /* 0x100fe20000010804 */
[----:B------:R-:W-:Y:S01]  /*6560*/  FFMA.FTZ R17, R21, R17, -R4 ;  /* 0x0000001115117223 */ /* 0x000fe20000010804 */
[C---:B------:R-:W-:Y:S01]  /*6570*/  FMUL.FTZ R18, R0.reuse, R18 ;  /* 0x0000001200127220 */ /* 0x040fe20000410000 */
[C---:B------:R-:W-:Y:S01]  /*6580*/  FMUL.FTZ R24, R0.reuse, R24 ;  /* 0x0000001800187220 */ /* 0x040fe20000410000 */
[C---:B------:R-:W-:Y:S01]  /*6590*/  FMUL.FTZ R19, R0.reuse, R19 ;  /* 0x0000001300137220 */ /* 0x040fe20000410000 */
[----:B------:R-:W-:Y:S01]  /*65a0*/  FMUL.FTZ R54, R0, R54 ;  /* 0x0000003600367220 */ /* 0x000fe20000410000 */
[----:B------:R-:W4:Y:S01]  /*65b0*/  LDL.LU R45, [R1+0x3c] ;  /* 0x00003c00012d7983 */ /* 0x000f220000300800 */
[----:B--2---:R-:W-:Y:S01]  /*65c0*/  IADD3 R4, P0, R60, UR18, RZ ;  /* 0x000000123c047c10 */ /* 0x004fe2000ff1e0ff */
[-C--:B------:R-:W-:Y:S01]  /*65d0*/  FFMA.FTZ R56, R44, -R5.reuse, R56 ;  /* 0x800000052c387223 */ /* 0x080fe20000010038 */
[-C--:B------:R-:W-:Y:S01]  /*65e0*/  FFMA.FTZ R41, R43, -R5.reuse, R41 ;  /* 0x800000052b297223 */ /* 0x080fe20000010029 */
[-C--:B------:R-:W-:Y:S01]  /*65f0*/  FFMA.FTZ R58, R46, -R5.reuse, R58 ;  /* 0x800000052e3a7223 */ /* 0x080fe2000001003a */
[-C--:B------:R-:W-:Y:S01]  /*6600*/  FFMA.FTZ R48, R32, -R5.reuse, R48 ;  /* 0x8000000520307223 */ /* 0x080fe20000010030 */
[-C--:B------:R-:W-:Y:S01]  /*6610*/  FFMA.FTZ R22, R50, -R5.reuse, R22 ;  /* 0x8000000532167223 */ /* 0x080fe20000010016 */
[-C--:B------:R-:W-:Y:S01]  /*6620*/  FFMA.FTZ R49, R49, -R5.reuse, R6 ;  /* 0x8000000531317223 */ /* 0x080fe20000010006 */
[----:B------:R-:W-:Y:S01]  /*6630*/  FFMA.FTZ R17, R51, -R5, R17 ;  /* 0x8000000533117223 */ /* 0x000fe20000010011 */
[----:B------:R-:W2:Y:S01]  /*6640*/  LDL.LU R44, [R1+0x40] ;  /* 0x00004000012c7983 */ /* 0x000ea20000300800 */
[----:B------:R-:W-:Y:S01]  /*6650*/  F2FP.F16.F32.PACK_AB R18, R24, R18 ;  /* 0x000000121812723e */ /* 0x000fe200000000ff */
[----:B------:R-:W-:Y:S01]  /*6660*/  FMUL.FTZ R29, R0, R29 ;  /* 0x0000001d001d7220 */ /* 0x000fe20000410000 */
[----:B------:R-:W-:Y:S01]  /*6670*/  F2FP.F16.F32.PACK_AB R19, R54, R19 ;  /* 0x000000133613723e */ /* 0x000fe200000000ff */
[----:B------:R-:W2:Y:S01]  /*6680*/  LDL.LU R43, [R1+0x30] ;  /* 0x00003000012b7983 */ /* 0x000ea20000300800 */
[----:B---3--:R-:W-:Y:S01]  /*6690*/  IADD3.X R5, R59, UR19, RZ, P0, !PT ;  /* 0x000000133b057c10 */ /* 0x008fe200087fe4ff */
        /* <DEDUP_REMOVED lines=22> */
[----:B------:R-:W3:Y:S01]  /*6800*/  LDL.LU R32, [R1+0x34] ;  /* 0x0000340001207983 */ /* 0x000ee20000300800 */
[----:B------:R-:W-:Y:S01]  /*6810*/  PRMT R22, R18, 0x7632, R22 ;  /* 0x0000763212167816 */ /* 0x000fe20000000016 */
[----:B------:R-:W-:Y:S01]  /*6820*/  FMUL.FTZ R0, R0, R17 ;  /* 0x0000001100007220 */ /* 0x000fe20000410000 */
[----:B------:R-:W-:-:S02]  /*6830*/  PRMT R23, R19, 0x7632, R23 ;  /* 0x0000763213177816 */ /* 0x000fc40000000017 */
[----:B------:R-:W-:Y:S01]  /*6840*/  F2FP.F16.F32.PACK_AB R20, R20, R29 ;  /* 0x0000001d1414723e */ /* 0x000fe200000000ff */
[----:B------:R-:W-:Y:S04]  /*6850*/  STG.E.U16 desc[UR12][R4.64], R18 ;  /* 0x0000001204007986 */ /* 0x000fe8000c10150c */
[----:B------:R-:W-:Y:S04]  /*6860*/  STG.E.U16 desc[UR12][R4.64+0x2], R22 ;  /* 0x0000021604007986 */ /* 0x000fe8000c10150c */
[----:B------:R-:W-:Y:S04]  /*6870*/  STG.E.U16 desc[UR12][R4.64+0x4], R19 ;  /* 0x0000041304007986 */ /* 0x000fe8000c10150c */
[----:B------:R0:W-:Y:S02]  /*6880*/  STG.E.U16 desc[UR12][R4.64+0x6], R23 ;  /* 0x0000061704007986 */ /* 0x0001e4000c10150c */
[----:B0-----:R-:W-:-:S02]  /*6890*/  PRMT R5, R20, 0x7632, R5 ;  /* 0x0000763214057816 */ /* 0x001fc40000000005 */
[----:B----4-:R-:W-:-:S04]  /*68a0*/  IADD3 R16, P0, R16, UR18, RZ ;  /* 0x0000001210107c10 */ /* 0x010fc8000ff1e0ff */
[----:B------:R-:W-:Y:S02]  /*68b0*/  IADD3.X R17, R26, UR19, RZ, P0, !PT ;  /* 0x000000131a117c10 */ /* 0x000fe400087fe4ff */
[----:B------:R-:W4:Y:S04]  /*68c0*/  LDL.LU R26, [R1+0x10] ;  /* 0x00001000011a7983 */ /* 0x000f280000300800 */
[----:B------:R-:W4:Y:S04]  /*68d0*/  LDL.LU R25, [R1+0x14] ;  /* 0x0000140001197983 */ /* 0x000f280000300800 */
[----:B------:R0:W-:Y:S04]  /*68e0*/  STG.E.U16 desc[UR12][R16.64+0x4], R20 ;  /* 0x0000041410007986 */ /* 0x0001e8000c10150c */
[----:B0-----:R-:W4:Y:S01]  /*68f0*/  LDL.LU R20, [R1] ;  /* 0x0000000001147983 */ /* 0x001f220000300800 */
[----:B------:R-:W-:-:S02]  /*6900*/  F2FP.F16.F32.PACK_AB R6, R6, R55 ;  /* 0x000000370606723e */ /* 0x000fc400000000ff */
[----:B------:R-:W-:Y:S02]  /*6910*/  IADD3 R18, P0, R45, UR18, RZ ;  /* 0x000000122d127c10 */ /* 0x000fe4000ff1e0ff */
[----:B------:R-:W-:Y:S02]  /*6920*/  PRMT R24, R6, 0x7632, R24 ;  /* 0x0000763206187816 */ /* 0x000fe40000000018 */
[----:B------:R-:W-:Y:S02]  /*6930*/  F2FP.F16.F32.PACK_AB R28, R31, R28 ;  /* 0x0000001c1f1c723e */ /* 0x000fe400000000ff */
[----:B------:R-:W-:Y:S02]  /*6940*/  F2FP.F16.F32.PACK_AB R30, R33, R30 ;  /* 0x0000001e211e723e */ /* 0x000fe400000000ff */
[----:B--2---:R-:W-:Y:S02]  /*6950*/  IADD3.X R19, R44, UR19, RZ, P0, !PT ;  /* 0x000000132c137c10 */ /* 0x004fe400087fe4ff */
[----:B------:R-:W-:-:S02]  /*6960*/  IADD3 R4, P0, R43, UR18, RZ ;  /* 0x000000122b047c10 */ /* 0x000fc4000ff1e0ff */
[----:B------:R-:W-:Y:S01]  /*6970*/  F2FP.F16.F32.PACK_AB R35, R35, R36 ;  /* 0x000000242323723e */ /* 0x000fe200000000ff */
[----:B------:R0:W-:Y:S01]  /*6980*/  STG.E.U16 desc[UR12][R16.64], R6 ;  /* 0x0000000610007986 */ /* 0x0001e2000c10150c */
[----:B------:R-:W-:-:S03]  /*6990*/  PRMT R22, R28, 0x7632, R22 ;  /* 0x000076321c167816 */ /* 0x000fc60000000016 */
[----:B------:R-:W-:Y:S01]  /*69a0*/  STG.E.U16 desc[UR12][R16.64+0x2], R24 ;  /* 0x0000021810007986 */ /* 0x000fe2000c10150c */
[----:B------:R-:W-:-:S03]  /*69b0*/  F2FP.F16.F32.PACK_AB R34, R34, R37 ;  /* 0x000000252222723e */ /* 0x000fc600000000ff */
[----:B------:R3:W-:Y:S01]  /*69c0*/  STG.E.U16 desc[UR12][R16.64+0x6], R5 ;  /* 0x0000060510007986 */ /* 0x0007e2000c10150c */
[----:B0-----:R-:W-:-:S03]  /*69d0*/  PRMT R6, R30, 0x7632, R6 ;  /* 0x000076321e067816 */ /* 0x001fc60000000006 */
[----:B------:R-:W-:Y:S01]  /*69e0*/  STG.E.U16 desc[UR12][R18.64], R28 ;  /* 0x0000001c12007986 */ /* 0x000fe2000c10150c */
[----:B------:R-:W-:Y:S02]  /*69f0*/  F2FP.F16.F32.PACK_AB R39, R40, R39 ;  /* 0x000000272827723e */ /* 0x000fe400000000ff */
[----:B---3--:R-:W-:Y:S02]  /*6a00*/  IADD3.X R5, R32, UR19, RZ, P0, !PT ;  /* 0x0000001320057c10 */ /* 0x008fe400087fe4ff */
[----:B------:R-:W-:Y:S01]  /*6a10*/  PRMT R17, R35, 0x7632, R17 ;  /* 0x0000763223117816 */ /* 0x000fe20000000011 */
[----:B------:R-:W-:Y:S01]  /*6a20*/  STG.E.U16 desc[UR12][R18.64+0x2], R22 ;  /* 0x0000021612007986 */ /* 0x000fe2000c10150c */
[----:B------:R-:W-:-:S03]  /*6a30*/  F2FP.F16.F32.PACK_AB R3, R3, R42 ;  /* 0x0000002a0303723e */ /* 0x000fc600000000ff */
[----:B------:R-:W-:Y:S04]  /*6a40*/  STG.E.U16 desc[UR12][R18.64+0x4], R30 ;  /* 0x0000041e12007986 */ /* 0x000fe8000c10150c */
[----:B------:R0:W-:Y:S04]  /*6a50*/  STG.E.U16 desc[UR12][R18.64+0x6], R6 ;  /* 0x0000060612007986 */ /* 0x0001e8000c10150c */
[----:B------:R-:W-:Y:S01]  /*6a60*/  STG.E.U16 desc[UR12][R4.64+0x2], R17 ;  /* 0x0000021104007986 */ /* 0x000fe2000c10150c */
[----:B------:R-:W-:Y:S02]  /*6a70*/  F2FP.F16.F32.PACK_AB R41, R41, R56 ;  /* 0x000000382929723e */ /* 0x000fe400000000ff */
[----:B0-----:R-:W-:Y:S01]  /*6a80*/  PRMT R19, R34, 0x7632, R19 ;  /* 0x0000763222137816 */ /* 0x001fe20000000013 */
[----:B------:R-:W-:Y:S01]  /*6a90*/  STG.E.U16 desc[UR12][R4.64], R35 ;  /* 0x0000002304007986 */ /* 0x000fe2000c10150c */
[----:B------:R-:W-:-:S03]  /*6aa0*/  PRMT R6, R39, 0x7632, R6 ;  /* 0x0000763227067816 */ /* 0x000fc60000000006 */
[----:B------:R-:W-:Y:S01]  /*6ab0*/  STG.E.U16 desc[UR12][R4.64+0x4], R34 ;  /* 0x0000042204007986 */ /* 0x000fe2000c10150c */
[----:B------:R-:W-:-:S03]  /*6ac0*/  F2FP.F16.F32.PACK_AB R47, R47, R58 ;  /* 0x0000003a2f2f723e */ /* 0x000fc600000000ff */
[----:B------:R0:W-:Y:S01]  /*6ad0*/  STG.E.U16 desc[UR12][R4.64+0x6], R19 ;  /* 0x0000061304007986 */ /* 0x0001e2000c10150c */
[----:B------:R-:W-:Y:S02]  /*6ae0*/  F2FP.F16.F32.PACK_AB R21, R21, R48 ;  /* 0x000000301515723e */ /* 0x000fe400000000ff */
[----:B------:R-:W-:Y:S01]  /*6af0*/  F2FP.F16.F32.PACK_AB R0, R0, R49 ;  /* 0x000000310000723e */ /* 0x000fe200000000ff */
[----:B------:R-:W-:Y:S01]  /*6b00*/  UISETP.GE.U32.AND UP0, UPT, UR9, UR15, UPT ;  /* 0x0000000f0900728c */ /* 0x000fe2000bf06070 */
[----:B0-----:R-:W-:Y:S02]  /*6b10*/  PRMT R5, R3, 0x7632, R5 ;  /* 0x0000763203057816 */ /* 0x001fe40000000005 */
[----:B------:R-:W-:Y:S01]  /*6b20*/  PRMT R4, R41, 0x7632, R4 ;  /* 0x0000763229047816 */ /* 0x000fe20000000004 */
[----:B------:R-:W-:Y:S02]  /*6b30*/  UISETP.GE.AND.EX UP0, UPT, UR10, UR7, UPT, UP0 ;  /* 0x000000070a00728c */ /* 0x000fe4000bf06300 */
[----:B------:R-:W-:Y:S01]  /*6b40*/  ULOP3.LUT UR4, UR4, 0x1, URZ, 0x3c, !UPT ;  /* 0x0000000104047892 */ /* 0x000fe2000f8e3c3f */
[----:B------:R-:W-:Y:S01]  /*6b50*/  UMOV UR5, UR10 ;  /* 0x0000000a00057c82 */ /* 0x000fe20008000000 */
[----:B------:R-:W-:Y:S01]  /*6b60*/  UMOV UR11, UR9 ;  /* 0x00000009000b7c82 */ /* 0x000fe20008000000 */
[----:B----4-:R-:W-:-:S04]  /*6b70*/  IADD3 R16, P0, R26, UR18, RZ ;  /* 0x000000121a107c10 */ /* 0x010fc8000ff1e0ff */
[----:B------:R-:W-:-:S05]  /*6b80*/  IADD3.X R17, R25, UR19, RZ, P0, !PT ;  /* 0x0000001319117c10 */ /* 0x000fca00087fe4ff */
[----:B------:R0:W-:Y:S01]  /*6b90*/  STG.E.U16 desc[UR12][R16.64+0x2], R6 ;  /* 0x0000020610007986 */ /* 0x0001e2000c10150c */
[----:B------:R-:W-:-:S04]  /*6ba0*/  IADD3 R18, P0, R20, UR18, RZ ;  /* 0x0000001214127c10 */ /* 0x000fc8000ff1e0ff */
[----:B------:R-:W-:Y:S02]  /*6bb0*/  IADD3.X R19, R57, UR19, RZ, P0, !PT ;  /* 0x0000001339137c10 */ /* 0x000fe400087fe4ff */
[----:B------:R-:W-:Y:S01]  /*6bc0*/  IADD3 R2, P0, R2, UR18, RZ ;  /* 0x0000001202027c10 */ /* 0x000fe2000ff1e0ff */
[----:B------:R1:W-:Y:S01]  /*6bd0*/  STG.E.U16 desc[UR12][R16.64+0x4], R3 ;  /* 0x0000040310007986 */ /* 0x0003e2000c10150c */
[----:B0-----:R-:W-:-:S03]  /*6be0*/  PRMT R6, R47, 0x7632, R6 ;  /* 0x000076322f067816 */ /* 0x001fc60000000006 */
[----:B------:R0:W-:Y:S04]  /*6bf0*/  STG.E.U16 desc[UR12][R16.64+0x6], R5 ;  /* 0x0000060510007986 */ /* 0x0001e8000c10150c */
[----:B------:R2:W-:Y:S01]  /*6c00*/  STG.E.U16 desc[UR12][R16.64], R39 ;  /* 0x0000002710007986 */ /* 0x0005e2000c10150c */
[----:B-1----:R-:W-:Y:S02]  /*6c10*/  IADD3.X R3, R7, UR19, RZ, P0, !PT ;  /* 0x0000001307037c10 */ /* 0x002fe400087fe4ff */
[----:B------:R-:W-:Y:S02]  /*6c20*/  PRMT R7, R0, 0x7632, R7 ;  /* 0x0000763200077816 */ /* 0x000fe40000000007 */
[----:B0-----:R-:W-:Y:S01]  /*6c30*/  PRMT R5, R21, 0x7632, R5 ;  /* 0x0000763215057816 */ /* 0x001fe20000000005 */
        /* <DEDUP_REMOVED lines=8> */
[----:B------:R-:W-:-:S13]  /*6cc0*/  PLOP3.LUT P0, PT, PT, PT, UP0, 0x80, 0x0 ;  /* 0x000000000000781c */ /* 0x000fda0003f0f008 */
[----:B--2---:R-:W-:Y:S05]  /*6cd0*/  @!P0 BRA `(.L_x_3142) ;  /* 0xffffff9800008947 */ /* 0x004fea000383ffff */
.L_x_3129:
        /* <DEDUP_REMOVED lines=9> */
[----:B------:R-:W0:Y:S01]  /*6d70*/  LDC.64 R14, c[0x0][0x258] ;  /* 0x00009600ff0e7b82 */ /* 0x000e220000000a00 */
        /* <DEDUP_REMOVED lines=45> */
.L_x_3159:
        /* <DEDUP_REMOVED lines=45> */
.L_x_3146:
[----:B------:R-:W-:Y:S05]  /*7320*/  BSYNC B1 ;  /* 0x0000000000017941 */ /* 0x000fea0003800000 */
.L_x_3145:
        /* <DEDUP_REMOVED lines=21> */
.L_x_3149:
        /* <DEDUP_REMOVED lines=55> */
.L_x_3148:
[----:B------:R-:W-:Y:S05]  /*77f0*/  BSYNC B1 ;  /* 0x0000000000017941 */ /* 0x000fea0003800000 */
.L_x_3147:
        /* <DEDUP_REMOVED lines=35> */
.L_x_3151:
[----:B------:R-:W-:Y:S05]  /*7a30*/  BSYNC B1 ;  /* 0x0000000000017941 */ /* 0x000fea0003800000 */
.L_x_3150:
        /* <DEDUP_REMOVED lines=15> */
.L_x_3144:
[----:B------:R-:W-:Y:S05]  /*7b30*/  BSYNC B0 ;  /* 0x0000000000007941 */ /* 0x000fea0003800000 */
.L_x_3143:
        /* <DEDUP_REMOVED lines=50> */
.L_x_3168:
        /* <DEDUP_REMOVED lines=46> */
.L_x_3178:
        /* <DEDUP_REMOVED lines=41> */
.L_x_3188:
[----:B--2---:R-:W-:Y:S01]  /*83d0*/  FADD.FTZ R15, R14, R30 ;  /* 0x0000001e0e0f7221 */ /* 0x004fe20000010000 */
[----:B------:R-:W-:-:S04]  /*83e0*/  @!P1 F2FP.F16.F32.PACK_AB R14, RZ, R24 ;  /* 0x00000018ff0e923e */ /* 0x000fc800000000ff */
[----:B------:R-:W-:Y:S01]  /*83f0*/  @!P1 F2FP.F16.F32.PACK_AB R15, RZ, R15 ;  /* 0x0000000fff0f923e */ /* 0x000fe200000000ff */
[----:B------:R3:W-:Y:S03]  /*8400*/  @!P1 STG.E.U16 desc[UR12][R16.64+0x50], R14 ;  /* 0x0000500e10009986 */ /* 0x0007e6000c10150c */
[----:B------:R-:W-:Y:S02]  /*8410*/  PRMT R20, R15, 0x7610, R20 ;  /* 0x000076100f147816 */ /* 0x000fe40000000014 */
[----:B------:R-:W-:-:S03]  /*8420*/  LEA.HI R15, R56, 0x3c, RZ, 0x1c ;  /* 0x0000003c380f7811 */ /* 0x000fc600078fe0ff */
[----:B------:R3:W-:Y:S04]  /*8430*/  @!P1 STG.E.U16 desc[UR12][R18.64+0x50], R20 ;  /* 0x0000501412009986 */ /* 0x0007e8000c10150c */
.L_x_3154:
[----:B------:R-:W-:Y:S05]  /*8440*/  BSYNC B0 ;  /* 0x0000000000007941 */ /* 0x000fea0003800000 */
.L_x_3153:
        /* <DEDUP_REMOVED lines=120> */
[----:B------:R-:W-:Y:S01]  /*8bd0*/  @!P0 F2FP.F16.F32.PACK_AB R30, RZ, R16 ;  /* 0x00000010ff1e823e */ /* 0x000fe200000000ff */
        /* <DEDUP_REMOVED lines=13> */
[----:B------:R-:W-:Y:S01]  /*8cb0*/  @!P0 F2FP.F16.F32.PACK_AB R44, RZ, R44 ;  /* 0x0000002cff2c823e */ /* 0x000fe200000000ff */
        /* <DEDUP_REMOVED lines=14> */
[----:B------:R-:W-:-:S04]  /*8da0*/  @!P0 F2FP.F16.F32.PACK_AB R26, RZ, R38 ;  /* 0x00000026ff1a823e */ /* 0x000fc800000000ff */
[----:B------:R4:W-:Y:S01]  /*8db0*/  @!P0 STG.E.U16 desc[UR12][R24.64], R30 ;  /* 0x0000001e18008986 */ /* 0x0009e2000c10150c */
[----:B-1----:R-:W-:-:S03]  /*8dc0*/  @!P0 IMAD.WIDE R20, R41, 0x2, R20 ;  /* 0x0000000229148825 */ /* 0x002fc600078e0214 */
[----:B------:R1:W-:Y:S01]  /*8dd0*/  @!P0 STG.E.U16 desc[UR12][R22.64], R44 ;  /* 0x0000002c16008986 */ /* 0x0003e2000c10150c */
[----:B--2---:R-:W-:Y:S01]  /*8de0*/  @!P0 IMAD.WIDE R16, R41, 0x2, R16 ;  /* 0x0000000229108825 */ /* 0x004fe200078e0210 */
[----:B----4-:R-:W-:-:S03]  /*8df0*/  @!P0 F2FP.F16.F32.PACK_AB R25, RZ, R33 ;  /* 0x00000021ff19823e */ /* 0x010fc600000000ff */
[----:B---3--:R-:W-:Y:S01]  /*8e00*/  FADD.FTZ R35, R42, R35 ;  /* 0x000000232a237221 */ /* 0x008fe20000010000 */
[----:B------:R-:W-:Y:S02]  /*8e10*/  MOV R30, 0xffff ;  /* 0x0000ffff001e7802 */ /* 0x000fe40000000f00 */
[----:B-1----:R-:W-:Y:S02]  /*8e20*/  @!P0 F2FP.F16.F32.PACK_AB R23, RZ, R34 ;  /* 0x00000022ff17823e */ /* 0x002fe400000000ff */
[----:B------:R-:W-:Y:S01]  /*8e30*/  @!P0 F2FP.F16.F32.PACK_AB R33, RZ, R37 ;  /* 0x00000025ff21823e */ /* 0x000fe200000000ff */
[----:B0-----:R-:W-:Y:S01]  /*8e40*/  @!P0 IMAD.WIDE R14, R41, 0x2, R14 ;  /* 0x00000002290e8825 */ /* 0x001fe200078e020e */
[----:B------:R0:W1:Y:S04]  /*8e50*/  SHFL.BFLY PT, R30, R31, 0x1, 0x101f ;  /* 0x0c301f001f1e7f89 */ /* 0x00006800000e0000 */
[----:B------:R0:W-:Y:S04]  /*8e60*/  @!P0 STG.E.U16 desc[UR12][R20.64+0x28], R23 ;  /* 0x0000281714008986 */ /* 0x0001e8000c10150c */
[----:B------:R0:W-:Y:S04]  /*8e70*/  @!P0 STG.E.U16 desc[UR12][R18.64+0x28], R25 ;  /* 0x0000281912008986 */ /* 0x0001e8000c10150c */
[----:B------:R0:W-:Y:S04]  /*8e80*/  @!P0 STG.E.U16 desc[UR12][R16.64+0x50], R26 ;  /* 0x0000501a10008986 */ /* 0x0001e8000c10150c */
[----:B------:R0:W-:Y:S02]  /*8e90*/  @!P0 STG.E.U16 desc[UR12][R14.64+0x50], R33 ;  /* 0x000050210e008986 */ /* 0x0001e4000c10150c */
.L_x_3222:
        /* <DEDUP_REMOVED lines=9> */
.L_x_3152:
        /* <DEDUP_REMOVED lines=8> */
.L_x_3155:
[----:B------:R-:W-:Y:S01]  /*8fb0*/  HFMA2.MMA R28, -RZ, RZ, 0, 4.76837158203125e-07 ;  /* 0x00000008ff1c7435 */ /* 0x000fe200000001ff */
[----:B-1----:R-:W-:Y:S02]  /*8fc0*/  MOV R29, R14 ;  /* 0x0000000e001d7202 */ /* 0x002fe40000000f00 */
[----:B------:R-:W-:Y:S02]  /*8fd0*/  MOV R27, 0x101f ;  /* 0x0000101f001b7802 */ /* 0x000fe40000000f00 */
[----:B------:R-:W-:-:S07]  /*8fe0*/  MOV R26, 0xffff ;  /* 0x0000ffff001a7802 */ /* 0x000fce0000000f00 */
[----:B0-2---:R-:W-:Y:S05]  /*8ff0*/  WARPSYNC.COLLECTIVE R26, `(.L_x_3160) ;  /* 0x000000001a087348 */ /* 0x005fea0003c00000 */
[----:B------:R1:W3:Y:S02]  /*9000*/  SHFL.BFLY P2, R30, R29, R28, R27 ;  /* 0x0c00001c1d1e7389 */ /* 0x0002e4000004001b */
[----:B0123--:R-:W-:Y:S01]  /*9010*/  ENDCOLLECTIVE ;  /* 0x000000000000791b */ /* 0x00ffe20003800000 */
.L_x_3160:
[----:B------:R-:W-:Y:S02]  /*9020*/  MOV R29, R15 ;  /* 0x0000000f001d7202 */ /* 0x000fe40000000f00 */
[----:B------:R-:W-:-:S07]  /*9030*/  MOV R17, R30 ;  /* 0x0000001e00117202 */ /* 0x000fce0000000f00 */
[----:B------:R-:W-:Y:S05]  /*9040*/  WARPSYNC.COLLECTIVE R26, `(.L_x_3161) ;  /* 0x000000001a087348 */ /* 0x000fea0003c00000 */
[----:B------:R0:W1:Y:S02]  /*9050*/  SHFL.BFLY P2, R30, R29, R28, R27 ;  /* 0x0c00001c1d1e7389 */ /* 0x000064000004001b */
[----:B01----:R-:W-:Y:S01]  /*9060*/  ENDCOLLECTIVE ;  /* 0x000000000000791b */ /* 0x003fe20003800000 */
.L_x_3161:
[----:B------:R-:W-:Y:S01]  /*9070*/  FADD.FTZ R17, R17, R14 ;  /* 0x0000000e11117221 */ /* 0x000fe20000010000 */
[----:B------:R-:W-:-:S04]  /*9080*/  HFMA2.MMA R28, -RZ, RZ, 0, 2.384185791015625e-07 ;  /* 0x00000004ff1c7435 */ /* 0x000fc800000001ff */
[----:B------:R-:W-:Y:S02]  /*9090*/  MOV R29, R17 ;  /* 0x00000011001d7202 */ /* 0x000fe40000000f00 */
[----:B------:R-:W-:-:S07]  /*90a0*/  MOV R16, R30 ;  /* 0x0000001e00107202 */ /* 0x000fce0000000f00 */
[----:B------:R-:W-:Y:S05]  /*90b0*/  WARPSYNC.COLLECTIVE R26, `(.L_x_3162) ;  /* 0x000000001a087348 */ /* 0x000fea0003c00000 */
[----:B------:R0:W1:Y:S02]  /*90c0*/  SHFL.BFLY P2, R30, R29, R28, R27 ;  /* 0x0c00001c1d1e7389 */ /* 0x000064000004001b */
[----:B01----:R-:W-:Y:S01]  /*90d0*/  ENDCOLLECTIVE ;  /* 0x000000000000791b */ /* 0x003fe20003800000 */
.L_x_3162:
[----:B------:R-:W-:-:S05]  /*90e0*/  FADD.FTZ R16, R16, R15 ;  /* 0x0000000f10107221 */ /* 0x000fca0000010000 */
[----:B------:R-:W-:Y:S02]  /*90f0*/  MOV R29, R16 ;  /* 0x00000010001d7202 */ /* 0x000fe40000000f00 */
[----:B------:R-:W-:-:S07]  /*9100*/  MOV R18, R30 ;  /* 0x0000001e00127202 */ /* 0x000fce0000000f00 */
[----:B------:R-:W-:Y:S05]  /*9110*/  WARPSYNC.COLLECTIVE R26, `(.L_x_3163) ;  /* 0x000000001a087348 */ /* 0x000fea0003c00000 */
[----:B------:R0:W1:Y:S02]  /*9120*/  SHFL.BFLY P2, R30, R29, R28, R27 ;  /* 0x0c00001c1d1e7389 */ /* 0x000064000004001b */
[----:B01----:R-:W-:Y:S01]  /*9130*/  ENDCOLLECTIVE ;  /* 0x000000000000791b */ /* 0x003fe20003800000 */
.L_x_3163:
[----:B------:R-:W-:Y:S01]  /*9140*/  FADD.FTZ R18, R17, R18 ;  /* 0x0000001211127221 */ /* 0x000fe20000010000 */
[----:B------:R-:W-:-:S04]  /*9150*/  HFMA2.MMA R28, -RZ, RZ, 0, 1.1920928955078125e-07 ;  /* 0x00000002ff1c7435 */ /* 0x000fc800000001ff */
[----:B------:R-:W-:Y:S02]  /*9160*/  MOV R29, R18 ;  /* 0x00000012001d7202 */ /* 0x000fe40000000f00 */
[----:B------:R-:W-:-:S07]  /*9170*/  MOV R19, R30 ;  /* 0x0000001e00137202 */ /* 0x000fce0000000f00 */
[----:B------:R-:W-:Y:S05]  /*9180*/  WARPSYNC.COLLECTIVE R26, `(.L_x_3164) ;  /* 0x000000001a087348 */ /* 0x000fea0003c00000 */
[----:B------:R0:W1:Y:S02]  /*9190*/  SHFL.BFLY P2, R30, R29, R28, R27 ;  /* 0x0c00001c1d1e7389 */ /* 0x000064000004001b */
[----:B01----:R-:W-:Y:S01]  /*91a0*/  ENDCOLLECTIVE ;  /* 0x000000000000791b */ /* 0x003fe20003800000 */
.L_x_3164:
[----:B------:R-:W-:-:S05]  /*91b0*/  FADD.FTZ R19, R16, R19 ;  /* 0x0000001310137221 */ /* 0x000fca0000010000 */
[----:B------:R-:W-:Y:S02]  /*91c0*/  MOV R29, R19 ;  /* 0x00000013001d7202 */ /* 0x000fe40000000f00 */
[----:B------:R-:W-:-:S07]  /*91d0*/  MOV R21, R30 ;  /* 0x0000001e00157202 */ /* 0x000fce0000000f00 */
[----:B------:R-:W-:Y:S05]  /*91e0*/  WARPSYNC.COLLECTIVE R26, `(.L_x_3165) ;  /* 0x000000001a087348 */ /* 0x000fea0003c00000 */
[----:B------:R0:W1:Y:S02]  /*91f0*/  SHFL.BFLY P2, R30, R29, R28, R27 ;  /* 0x0c00001c1d1e7389 */ /* 0x000064000004001b */
[----:B01----:R-:W-:Y:S01]  /*9200*/  ENDCOLLECTIVE ;  /* 0x000000000000791b */ /* 0x003fe20003800000 */
.L_x_3165:
[----:B------:R-:W-:Y:S01]  /*9210*/  FADD.FTZ R21, R18, R21 ;  /* 0x0000001512157221 */ /* 0x000fe20000010000 */
[----:B------:R-:W-:-:S04]  /*9220*/  HFMA2.MMA R28, -RZ, RZ, 0, 5.9604644775390625e-08 ;  /* 0x00000001ff1c7435 */ /* 0x000fc800000001ff */
[----:B------:R-:W-:Y:S02]  /*9230*/  MOV R29, R21 ;  /* 0x00000015001d7202 */ /* 0x000fe40000000f00 */
[----:B------:R-:W-:-:S07]  /*9240*/  MOV R14, R30 ;  /* 0x0000001e000e7202 */ /* 0x000fce0000000f00 */
[----:B------:R-:W-:Y:S05]  /*9250*/  WARPSYNC.COLLECTIVE R26, `(.L_x_3166) ;  /* 0x000000001a087348 */ /* 0x000fea0003c00000 */
[----:B------:R0:W1:Y:S02]  /*9260*/  SHFL.BFLY P2, R30, R29, R28, R27 ;  /* 0x0c00001c1d1e7389 */ /* 0x000064000004001b */
[----:B01----:R-:W-:Y:S01]  /*9270*/  ENDCOLLECTIVE ;  /* 0x000000000000791b */ /* 0x003fe20003800000 */
.L_x_3166:
[----:B------:R-:W-:-:S05]  /*9280*/  FADD.FTZ R14, R19, R14 ;  /* 0x0000000e130e7221 */ /* 0x000fca0000010000 */
[----:B------:R-:W-:Y:S02]  /*9290*/  MOV R29, R14 ;  /* 0x0000000e001d7202 */ /* 0x000fe40000000f00 */
[----:B------:R-:W-:-:S07]  /*92a0*/  MOV R20, R30 ;  /* 0x0000001e00147202 */ /* 0x000fce0000000f00 */
[----:B------:R-:W-:Y:S05]  /*92b0*/  WARPSYNC.COLLECTIVE R26, `(.L_x_3167) ;  /* 0x000000001a087348 */ /* 0x000fea0003c00000 */
[----:B------:R0:W1:Y:S02]  /*92c0*/  SHFL.BFLY P2, R30, R29, R28, R27 ;  /* 0x0c00001c1d1e7389 */ /* 0x000064000004001b */
[----:B01----:R-:W-:Y:S01]  /*92d0*/  ENDCOLLECTIVE ;  /* 0x000000000000791b */ /* 0x003fe20003800000 */
.L_x_3167:
[----:B------:R-:W-:Y:S01]  /*92e0*/  FADD.FTZ R20, R21, R20 ;  /* 0x0000001415147221 */ /* 0x000fe20000010000 */
[----:B------:R-:W-:Y:S06]  /*92f0*/  BRA `(.L_x_3168) ;  /* 0xffffffe800d87947 */ /* 0x000fec000383ffff */
.L_x_3156:
        /* <DEDUP_REMOVED lines=8> */
.L_x_3170:
[----:B------:R-:W-:Y:S05]  /*9380*/  BSYNC B1 ;  /* 0x0000000000017941 */ /* 0x000fea0003800000 */
.L_x_3169:
        /* <DEDUP_REMOVED lines=8> */
.L_x_3171:
[----:B------:R-:W-:Y:S01]  /*9410*/  FADD.FTZ R21, R21, R14 ;  /* 0x0000000e15157221 */ /* 0x000fe20000010000 */
[----:B------:R-:W-:-:S04]  /*9420*/  HFMA2.MMA R28, -RZ, RZ, 0, 2.384185791015625e-07 ;  /* 0x00000004ff1c7435 */ /* 0x000fc800000001ff */
[----:B------:R-:W-:Y:S02]  /*9430*/  MOV R29, R21 ;  /* 0x00000015001d7202 */ /* 0x000fe40000000f00 */
[----:B------:R-:W-:-:S07]  /*9440*/  MOV R20, R30 ;  /* 0x0000001e00147202 */ /* 0x000fce0000000f00 */
[----:B------:R-:W-:Y:S05]  /*9450*/  WARPSYNC.COLLECTIVE R26, `(.L_x_3172) ;  /* 0x000000001a087348 */ /* 0x000fea0003c00000 */
[----:B------:R0:W1:Y:S02]  /*9460*/  SHFL.BFLY P2, R30, R29, R28, R27 ;  /* 0x0c00001c1d1e7389 */ /* 0x000064000004001b */
[----:B01----:R-:W-:Y:S01]  /*9470*/  ENDCOLLECTIVE ;  /* 0x000000000000791b */ /* 0x003fe20003800000 */
.L_x_3172:
[----:B------:R-:W-:-:S05]  /*9480*/  FADD.FTZ R20, R20, R15 ;  /* 0x0000000f14147221 */ /* 0x000fca0000010000 */
[----:B------:R-:W-:Y:S02]  /*9490*/  MOV R29, R20 ;  /* 0x00000014001d7202 */ /* 0x000fe40000000f00 */
[----:B------:R-:W-:-:S07]  /*94a0*/  MOV R22, R30 ;  /* 0x0000001e00167202 */ /* 0x000fce0000000f00 */
[----:B------:R-:W-:Y:S05]  /*94b0*/  WARPSYNC.COLLECTIVE R26, `(.L_x_3173) ;  /* 0x000000001a087348 */ /* 0x000fea0003c00000 */
[----:B------:R0:W1:Y:S02]  /*94c0*/  SHFL.BFLY P2, R30, R29, R28, R27 ;  /* 0x0c00001c1d1e7389 */ /* 0x000064000004001b */
[----:B01----:R-:W-:Y:S01]  /*94d0*/  ENDCOLLECTIVE ;  /* 0x000000000000791b */ /* 0x003fe20003800000 */
.L_x_3173:
[----:B------:R-:W-:Y:S01]  /*94e0*/  FADD.FTZ R22, R21, R22 ;  /* 0x0000001615167221 */ /* 0x000fe20000010000 */
[----:B------:R-:W-:-:S04]  /*94f0*/  HFMA2.MMA R28, -RZ, RZ, 0, 1.1920928955078125e-07 ;  /* 0x00000002ff1c7435 */ /* 0x000fc800000001ff */
[----:B------:R-:W-:Y:S02]  /*9500*/  MOV R29, R22 ;  /* 0x00000016001d7202 */ /* 0x000fe40000000f00 */
[----:B------:R-:W-:-:S07]  /*9510*/  MOV R23, R30 ;  /* 0x0000001e00177202 */ /* 0x000fce0000000f00 */
[----:B------:R-:W-:Y:S05]  /*9520*/  WARPSYNC.COLLECTIVE R26, `(.L_x_3174) ;  /* 0x000000001a087348 */ /* 0x000fea0003c00000 */
[----:B------:R0:W1:Y:S02]  /*9530*/  SHFL.BFLY P2, R30, R29, R28, R27 ;  /* 0x0c00001c1d1e7389 */ /* 0x000064000004001b */
[----:B01----:R-:W-:Y:S01]  /*9540*/  ENDCOLLECTIVE ;  /* 0x000000000000791b */ /* 0x003fe20003800000 */
.L_x_3174:
[----:B------:R-:W-:-:S05]  /*9550*/  FADD.FTZ R23, R20, R23 ;  /* 0x0000001714177221 */ /* 0x000fca0000010000 */
[----:B------:R-:W-:Y:S02]  /*9560*/  MOV R29, R23 ;  /* 0x00000017001d7202 */ /* 0x000fe40000000f00 */
[----:B------:R-:W-:-:S07]  /*9570*/  MOV R25, R30 ;  /* 0x0000001e00197202 */ /* 0x000fce0000000f00 */
[----:B------:R-:W-:Y:S05]  /*9580*/  WARPSYNC.COLLECTIVE R26, `(.L_x_3175) ;  /* 0x000000001a087348 */ /* 0x000fea0003c00000 */
[----:B------:R0:W1:Y:S02]  /*9590*/  SHFL.BFLY P2, R30, R29, R28, R27 ;  /* 0x0c00001c1d1e7389 */ /* 0x000064000004001b */
[----:B01----:R-:W-:Y:S01]  /*95a0*/  ENDCOLLECTIVE ;  /* 0x000000000000791b */ /* 0x003fe20003800000 */
.L_x_3175:
[----:B------:R-:W-:Y:S01]  /*95b0*/  FADD.FTZ R25, R22, R25 ;  /* 0x0000001916197221 */ /* 0x000fe20000010000 */
[----:B------:R-:W-:-:S04]  /*95c0*/  HFMA2.MMA R28, -RZ, RZ, 0, 5.9604644775390625e-08 ;  /* 0x00000001ff1c7435 */ /* 0x000fc800000001ff */
[----:B------:R-:W-:Y:S02]  /*95d0*/  MOV R29, R25 ;  /* 0x00000019001d7202 */ /* 0x000fe40000000f00 */
[----:B------:R-:W-:-:S07]  /*95e0*/  MOV R14, R30 ;  /* 0x0000001e000e7202 */ /* 0x000fce0000000f00 */
[----:B------:R-:W-:Y:S05]  /*95f0*/  WARPSYNC.COLLECTIVE R26, `(.L_x_3176) ;  /* 0x000000001a087348 */ /* 0x000fea0003c00000 */
[----:B------:R0:W1:Y:S02]  /*9600*/  SHFL.BFLY P2, R30, R29, R28, R27 ;  /* 0x0c00001c1d1e7389 */ /* 0x000064000004001b */
[----:B01----:R-:W-:Y:S01]  /*9610*/  ENDCOLLECTIVE ;  /* 0x000000000000791b */ /* 0x003fe20003800000 */
.L_x_3176:
[----:B------:R-:W-:-:S05]  /*9620*/  FADD.FTZ R14, R23, R14 ;  /* 0x0000000e170e7221 */ /* 0x000fca0000010000 */
[----:B------:R-:W-:Y:S02]  /*9630*/  MOV R29, R14 ;  /* 0x0000000e001d7202 */ /* 0x000fe40000000f00 */
[----:B------:R-:W-:-:S07]  /*9640*/  MOV R24, R30 ;  /* 0x0000001e00187202 */ /* 0x000fce0000000f00 */
[----:B------:R-:W-:Y:S05]  /*9650*/  WARPSYNC.COLLECTIVE R26, `(.L_x_3177) ;  /* 0x000000001a087348 */ /* 0x000fea0003c00000 */
[----:B------:R0:W1:Y:S02]  /*9660*/  SHFL.BFLY P2, R30, R29, R28, R27 ;  /* 0x0c00001c1d1e7389 */ /* 0x000064000004001b */
[----:B01----:R-:W-:Y:S01]  /*9670*/  ENDCOLLECTIVE ;  /* 0x000000000000791b */ /* 0x003fe20003800000 */
.L_x_3177:
[----:B------:R-:W-:Y:S01]  /*9680*/  FADD.FTZ R24, R25, R24 ;  /* 0x0000001819187221 */ /* 0x000fe20000010000 */
[----:B------:R-:W-:Y:S06]  /*9690*/  BRA `(.L_x_3178) ;  /* 0xffffffe800a87947 */ /* 0x000fec000383ffff */
.L_x_3157:
        /* <DEDUP_REMOVED lines=8> */
.L_x_3180:
[----:B------:R-:W-:Y:S05]  /*9720*/  BSYNC B1 ;  /* 0x0000000000017941 */ /* 0x000fea0003800000 */
.L_x_3179:
        /* <DEDUP_REMOVED lines=8> */
.L_x_3181:
[----:B------:R-:W-:Y:S01]  /*97b0*/  FADD.FTZ R21, R21, R14 ;  /* 0x0000000e15157221 */ /* 0x000fe20000010000 */
[----:B------:R-:W-:-:S04]  /*97c0*/  HFMA2.MMA R28, -RZ, RZ, 0, 2.384185791015625e-07 ;  /* 0x00000004ff1c7435 */ /* 0x000fc800000001ff */
[----:B------:R-:W-:Y:S02]  /*97d0*/  MOV R29, R21 ;  /* 0x00000015001d7202 */ /* 0x000fe40000000f00 */
[----:B------:R-:W-:-:S07]  /*97e0*/  MOV R20, R30 ;  /* 0x0000001e00147202 */ /* 0x000fce0000000f00 */
[----:B------:R-:W-:Y:S05]  /*97f0*/  WARPSYNC.COLLECTIVE R26, `(.L_x_3182) ;  /* 0x000000001a087348 */ /* 0x000fea0003c00000 */
[----:B------:R0:W1:Y:S02]  /*9800*/  SHFL.BFLY P2, R30, R29, R28, R27 ;  /* 0x0c00001c1d1e7389 */ /* 0x000064000004001b */
[----:B01----:R-:W-:Y:S01]  /*9810*/  ENDCOLLECTIVE ;  /* 0x000000000000791b */ /* 0x003fe20003800000 */
.L_x_3182:
[----:B------:R-:W-:-:S05]  /*9820*/  FADD.FTZ R20, R20, R15 ;  /* 0x0000000f14147221 */ /* 0x000fca0000010000 */
[----:B------:R-:W-:Y:S02]  /*9830*/  MOV R29, R20 ;  /* 0x00000014001d7202 */ /* 0x000fe40000000f00 */
[----:B------:R-:W-:-:S07]  /*9840*/  MOV R22, R30 ;  /* 0x0000001e00167202 */ /* 0x000fce0000000f00 */
[----:B------:R-:W-:Y:S05]  /*9850*/  WARPSYNC.COLLECTIVE R26, `(.L_x_3183) ;  /* 0x000000001a087348 */ /* 0x000fea0003c00000 */
[----:B------:R0:W1:Y:S02]  /*9860*/  SHFL.BFLY P2, R30, R29, R28, R27 ;  /* 0x0c00001c1d1e7389 */ /* 0x000064000004001b */
[----:B01----:R-:W-:Y:S01]  /*9870*/  ENDCOLLECTIVE ;  /* 0x000000000000791b */ /* 0x003fe20003800000 */
.L_x_3183:
[----:B------:R-:W-:Y:S01]  /*9880*/  FADD.FTZ R22, R21, R22 ;  /* 0x0000001615167221 */ /* 0x000fe20000010000 */
[----:B------:R-:W-:-:S04]  /*9890*/  HFMA2.MMA R28, -RZ, RZ, 0, 1.1920928955078125e-07 ;  /* 0x00000002ff1c7435 */ /* 0x000fc800000001ff */
[----:B------:R-:W-:Y:S02]  /*98a0*/  MOV R29, R22 ;  /* 0x00000016001d7202 */ /* 0x000fe40000000f00 */
[----:B------:R-:W-:-:S07]  /*98b0*/  MOV R23, R30 ;  /* 0x0000001e00177202 */ /* 0x000fce0000000f00 */
[----:B------:R-:W-:Y:S05]  /*98c0*/  WARPSYNC.COLLECTIVE R26, `(.L_x_3184) ;  /* 0x000000001a087348 */ /* 0x000fea0003c00000 */
[----:B------:R0:W1:Y:S02]  /*98d0*/  SHFL.BFLY P2, R30, R29, R28, R27 ;  /* 0x0c00001c1d1e7389 */ /* 0x000064000004001b */
[----:B01----:R-:W-:Y:S01]  /*98e0*/  ENDCOLLECTIVE ;  /* 0x000000000000791b */ /* 0x003fe20003800000 */
.L_x_3184:
[----:B------:R-:W-:-:S05]  /*98f0*/  FADD.FTZ R23, R20, R23 ;  /* 0x0000001714177221 */ /* 0x000fca0000010000 */
[----:B------:R-:W-:Y:S02]  /*9900*/  MOV R29, R23 ;  /* 0x00000017001d7202 */ /* 0x000fe40000000f00 */
[----:B------:R-:W-:-:S07]  /*9910*/  MOV R25, R30 ;  /* 0x0000001e00197202 */ /* 0x000fce0000000f00 */
[----:B------:R-:W-:Y:S05]  /*9920*/  WARPSYNC.COLLECTIVE R26, `(.L_x_3185) ;  /* 0x000000001a087348 */ /* 0x000fea0003c00000 */
[----:B------:R0:W1:Y:S02]  /*9930*/  SHFL.BFLY P2, R30, R29, R28, R27 ;  /* 0x0c00001c1d1e7389 */ /* 0x000064000004001b */
[----:B01----:R-:W-:Y:S01]  /*9940*/  ENDCOLLECTIVE ;  /* 0x000000000000791b */ /* 0x003fe20003800000 */
.L_x_3185:
[----:B------:R-:W-:Y:S01]  /*9950*/  FADD.FTZ R25, R22, R25 ;  /* 0x0000001916197221 */ /* 0x000fe20000010000 */
[----:B------:R-:W-:-:S04]  /*9960*/  HFMA2.MMA R28, -RZ, RZ, 0, 5.9604644775390625e-08 ;  /* 0x00000001ff1c7435 */ /* 0x000fc800000001ff */
[----:B------:R-:W-:Y:S02]  /*9970*/  MOV R29, R25 ;  /* 0x00000019001d7202 */ /* 0x000fe40000000f00 */
[----:B------:R-:W-:-:S07]  /*9980*/  MOV R14, R30 ;  /* 0x0000001e000e7202 */ /* 0x000fce0000000f00 */
[----:B------:R-:W-:Y:S05]  /*9990*/  WARPSYNC.COLLECTIVE R26, `(.L_x_3186) ;  /* 0x000000001a087348 */ /* 0x000fea0003c00000 */
[----:B------:R0:W1:Y:S02]  /*99a0*/  SHFL.BFLY P2, R30, R29, R28, R27 ;  /* 0x0c00001c1d1e7389 */ /* 0x000064000004001b */
[----:B01----:R-:W-:Y:S01]  /*99b0*/  ENDCOLLECTIVE ;  /* 0x000000000000791b */ /* 0x003fe20003800000 */
.L_x_3186:
[----:B------:R-:W-:-:S05]  /*99c0*/  FADD.FTZ R14, R23, R14 ;  /* 0x0000000e170e7221 */ /* 0x000fca0000010000 */
[----:B------:R-:W-:Y:S02]  /*99d0*/  MOV R29, R14 ;  /* 0x0000000e001d7202 */ /* 0x000fe40000000f00 */
[----:B------:R-:W-:-:S07]  /*99e0*/  MOV R24, R30 ;  /* 0x0000001e00187202 */ /* 0x000fce0000000f00 */
[----:B------:R-:W-:Y:S05]  /*99f0*/  WARPSYNC.COLLECTIVE R26, `(.L_x_3187) ;  /* 0x000000001a087348 */ /* 0x000fea0003c00000 */
[----:B------:R0:W1:Y:S02]  /*9a00*/  SHFL.BFLY P2, R30, R29, R28, R27 ;  /* 0x0c00001c1d1e7389 */ /* 0x000064000004001b */
[----:B01----:R-:W-:Y:S01]  /*9a10*/  ENDCOLLECTIVE ;  /* 0x000000000000791b */ /* 0x003fe20003800000 */
.L_x_3187:
[----:B------:R-:W-:Y:S01]  /*9a20*/  FADD.FTZ R24, R25, R24 ;  /* 0x0000001819187221 */ /* 0x000fe20000010000 */
[----:B------:R-:W-:Y:S06]  /*9a30*/  BRA `(.L_x_3188) ;  /* 0xffffffe800647947 */ /* 0x000fec000383ffff */
.L_x_3158:
        /* <DEDUP_REMOVED lines=8> */
.L_x_3190:
[----:B------:R-:W-:Y:S05]  /*9ac0*/  BSYNC B0 ;  /* 0x0000000000007941 */ /* 0x000fea0003800000 */
.L_x_3189:
        /* <DEDUP_REMOVED lines=10> */
.L_x_3191:
        /* <DEDUP_REMOVED lines=17> */
.L_x_3192:
[----:B------:R-:W-:Y:S02]  /*9c80*/  MOV R29, R17 ;  /* 0x00000011001d7202 */ /* 0x000fe40000000f00 */
[----:B------:R-:W-:-:S07]  /*9c90*/  MOV R16, R30 ;  /* 0x0000001e00107202 */ /* 0x000fce0000000f00 */
[----:B------:R-:W-:Y:S05]  /*9ca0*/  WARPSYNC.COLLECTIVE R26, `(.L_x_3193) ;  /* 0x000000001a087348 */ /* 0x000fea0003c00000 */
[----:B------:R0:W1:Y:S02]  /*9cb0*/  SHFL.BFLY P2, R30, R29, R28, R27 ;  /* 0x0c00001c1d1e7389 */ /* 0x000064000004001b */
[----:B01----:R-:W-:Y:S01]  /*9cc0*/  ENDCOLLECTIVE ;  /* 0x000000000000791b */ /* 0x003fe20003800000 */
.L_x_3193:
        /* <DEDUP_REMOVED lines=13> */
.L_x_3194:
[----:B------:R0:W1:Y:S04]  /*9da0*/  @!P0 LDS R37, [R22] ;  /* 0x0000000016258984 */ /* 0x0000680000000800 */
[----:B------:R0:W2:Y:S01]  /*9db0*/  @!P0 LDS R38, [R22+0x500] ;  /* 0x0005000016268984 */ /* 0x0000a20000000800 */
[----:B------:R-:W-:Y:S02]  /*9dc0*/  MOV R29, R14 ;  /* 0x0000000e001d7202 */ /* 0x000fe40000000f00 */
[----:B------:R-:W-:-:S07]  /*9dd0*/  MOV R16, R30 ;  /* 0x0000001e00107202 */ /* 0x000fce0000000f00 */
[----:B012---:R-:W-:Y:S05]  /*9de0*/  WARPSYNC.COLLECTIVE R26, `(.L_x_3195) ;  /* 0x000000001a087348 */ /* 0x007fea0003c00000 */
[----:B------:R3:W4:Y:S02]  /*9df0*/  SHFL.BFLY P2, R30, R29, R28, R27 ;  /* 0x0c00001c1d1e7389 */ /* 0x000724000004001b */
[----:B01234-:R-:W-:Y:S01]  /*9e00*/  ENDCOLLECTIVE ;  /* 0x000000000000791b */ /* 0x01ffe20003800000 */
.L_x_3195:
        /* <DEDUP_REMOVED lines=9> */
.L_x_3196:
[----:B------:R-:W-:Y:S02]  /*9ea0*/  MOV R29, R17 ;  /* 0x00000011001d7202 */ /* 0x000fe40000000f00 */
[----:B------:R-:W-:-:S07]  /*9eb0*/  MOV R19, R30 ;  /* 0x0000001e00137202 */ /* 0x000fce0000000f00 */
[----:B------:R-:W-:Y:S05]  /*9ec0*/  WARPSYNC.COLLECTIVE R26, `(.L_x_3197) ;  /* 0x000000001a087348 */ /* 0x000fea0003c00000 */
[----:B------:R0:W1:Y:S02]  /*9ed0*/  SHFL.BFLY P2, R30, R29, R28, R27 ;  /* 0x0c00001c1d1e7389 */ /* 0x000064000004001b */
[----:B01----:R-:W-:Y:S01]  /*9ee0*/  ENDCOLLECTIVE ;  /* 0x000000000000791b */ /* 0x003fe20003800000 */
.L_x_3197:
[----:B------:R-:W-:Y:S01]  /*9ef0*/  FADD.FTZ R16, R16, R19 ;  /* 0x0000001310107221 */ /* 0x000fe20000010000 */
[----:B------:R-:W-:Y:S01]  /*9f00*/  HFMA2.MMA R28, -RZ, RZ, 0, 4.76837158203125e-07 ;  /* 0x00000008ff1c7435 */ /* 0x000fe200000001ff */
[----:B------:R-:W-:Y:S02]  /*9f10*/  MOV R29, R32 ;  /* 0x00000020001d7202 */ /* 0x000fe40000000f00 */
[----:B------:R-:W-:-:S08]  /*9f20*/  MOV R14, R30 ;  /* 0x0000001e000e7202 */ /* 0x000fd00000000f00 */
[----:B------:R-:W-:Y:S05]  /*9f30*/  WARPSYNC.COLLECTIVE R26, `(.L_x_3198) ;  /* 0x000000001a087348 */ /* 0x000fea0003c00000 */
[----:B------:R0:W1:Y:S02]  /*9f40*/  SHFL.BFLY P2, R30, R29, R28, R27 ;  /* 0x0c00001c1d1e7389 */ /* 0x000064000004001b */
[----:B01----:R-:W-:Y:S01]  /*9f50*/  ENDCOLLECTIVE ;  /* 0x000000000000791b */ /* 0x003fe20003800000 */
.L_x_3198:
[----:B------:R-:W-:Y:S01]  /*9f60*/  FADD.FTZ R44, R17, R14 ;  /* 0x0000000e112c7221 */ /* 0x000fe20000010000 */
[----:B------:R-:W-:Y:S02]  /*9f70*/  MOV R29, R34 ;  /* 0x00000022001d7202 */ /* 0x000fe40000000f00 */
[----:B------:R-:W-:-:S07]  /*9f80*/  MOV R31, R30 ;  /* 0x0000001e001f7202 */ /* 0x000fce0000000f00 */
[----:B------:R-:W-:Y:S05]  /*9f90*/  WARPSYNC.COLLECTIVE R26, `(.L_x_3199) ;  /* 0x000000001a087348 */ /* 0x000fea0003c00000 */
[----:B------:R0:W1:Y:S02]  /*9fa0*/  SHFL.BFLY P2, R30, R29, R28, R27 ;  /* 0x0c00001c1d1e7389 */ /* 0x000064000004001b */
[----:B01----:R-:W-:Y:S01]  /*9fb0*/  ENDCOLLECTIVE ;  /* 0x000000000000791b */ /* 0x003fe20003800000 */
.L_x_3199:
[----:B------:R-:W-:Y:S01]  /*9fc0*/  FADD.FTZ R31, R31, R32 ;  /* 0x000000201f1f7221 */ /* 0x000fe20000010000 */
[----:B------:R-:W-:-:S04]  /*9fd0*/  HFMA2.MMA R28, -RZ, RZ, 0, 2.384185791015625e-07 ;  /* 0x00000004ff1c7435 */ /* 0x000fc800000001ff */
[----:B------:R-:W-:Y:S02]  /*9fe0*/  MOV R29, R31 ;  /* 0x0000001f001d7202 */ /* 0x000fe40000000f00 */
[----:B------:R-:W-:-:S07]  /*9ff0*/  MOV R33, R30 ;  /* 0x0000001e00217202 */ /* 0x000fce0000000f00 */
[----:B------:R-:W-:Y:S05]  /*a000*/  WARPSYNC.COLLECTIVE R26, `(.L_x_3200) ;  /* 0x000000001a087348 */ /* 0x000fea0003c00000 */
[----:B------:R0:W1:Y:S02]  /*a010*/  SHFL.BFLY P2, R30, R29, R28, R27 ;  /* 0x0c00001c1d1e7389 */ /* 0x000064000004001b */
[----:B01----:R-:W-:Y:S01]  /*a020*/  ENDCOLLECTIVE ;  /* 0x000000000000791b */ /* 0x003fe20003800000 */
.L_x_3200:
[----:B------:R-:W-:-:S05]  /*a030*/  FADD.FTZ R33, R33, R34 ;  /* 0x0000002221217221 */ /* 0x000fca0000010000 */
[----:B------:R-:W-:Y:S02]  /*a040*/  MOV R29, R33 ;  /* 0x00000021001d7202 */ /* 0x000fe40000000f00 */
[----:B------:R-:W-:-:S07]  /*a050*/  MOV R20, R30 ;  /* 0x0000001e00147202 */ /* 0x000fce0000000f00 */
[----:B------:R-:W-:Y:S05]  /*a060*/  WARPSYNC.COLLECTIVE R26, `(.L_x_3201) ;  /* 0x000000001a087348 */ /* 0x000fea0003c00000 */
[----:B------:R0:W1:Y:S02]  /*a070*/  SHFL.BFLY P2, R30, R29, R28, R27 ;  /* 0x0c00001c1d1e7389 */ /* 0x000064000004001b */
[----:B01----:R-:W-:Y:S01]  /*a080*/  ENDCOLLECTIVE ;  /* 0x000000000000791b */ /* 0x003fe20003800000 */
.L_x_3201:
[----:B------:R-:W-:Y:S01]  /*a090*/  FADD.FTZ R35, R31, R20 ;  /* 0x000000141f237221 */ /* 0x000fe20000010000 */
[----:B------:R-:W-:-:S04]  /*a0a0*/  HFMA2.MMA R28, -RZ, RZ, 0, 1.1920928955078125e-07 ;  /* 0x00000002ff1c7435 */ /* 0x000fc800000001ff */
[----:B------:R-:W-:Y:S02]  /*a0b0*/  MOV R29, R35 ;  /* 0x00000023001d7202 */ /* 0x000fe40000000f00 */
[----:B------:R-:W-:-:S07]  /*a0c0*/  MOV R36, R30 ;  /* 0x0000001e00247202 */ /* 0x000fce0000000f00 */
[----:B------:R-:W-:Y:S05]  /*a0d0*/  WARPSYNC.COLLECTIVE R26, `(.L_x_3202) ;  /* 0x000000001a087348 */ /* 0x000fea0003c00000 */
[----:B------:R0:W1:Y:S02]  /*a0e0*/  SHFL.BFLY P2, R30, R29, R28, R27 ;  /* 0x0c00001c1d1e7389 */ /* 0x000064000004001b */
[----:B01----:R-:W-:Y:S01]  /*a0f0*/  ENDCOLLECTIVE ;  /* 0x000000000000791b */ /* 0x003fe20003800000 */
.L_x_3202:
[----:B------:R-:W-:-:S05]  /*a100*/  FADD.FTZ R36, R33, R36 ;  /* 0x0000002421247221 */ /* 0x000fca0000010000 */
[----:B------:R-:W-:Y:S02]  /*a110*/  MOV R29, R36 ;  /* 0x00000024001d7202 */ /* 0x000fe40000000f00 */
[----:B------:R-:W-:-:S07]  /*a120*/  MOV R18, R30 ;  /* 0x0000001e00127202 */ /* 0x000fce0000000f00 */
[----:B------:R-:W-:Y:S05]  /*a130*/  WARPSYNC.COLLECTIVE R26, `(.L_x_3203) ;  /* 0x000000001a087348 */ /* 0x000fea0003c00000 */
[----:B------:R0:W1:Y:S02]  /*a140*/  SHFL.BFLY P2, R30, R29, R28, R27 ;  /* 0x0c00001c1d1e7389 */ /* 0x000064000004001b */
[----:B01----:R-:W-:Y:S01]  /*a150*/  ENDCOLLECTIVE ;  /* 0x000000000000791b */ /* 0x003fe20003800000 */
.L_x_3203:
        /* <DEDUP_REMOVED lines=8> */
.L_x_3204:
[----:B------:R-:W-:Y:S01]  /*a1e0*/  FADD.FTZ R36, R36, R21 ;  /* 0x0000001524247221 */ /* 0x000fe20000010000 */
[----:B------:R-:W-:-:S04]  /*a1f0*/  HFMA2.MMA R21, -RZ, RZ, 0, 0 ;  /* 0x00000000ff157435 */ /* 0x000fc800000001ff */
[----:B------:R-:W-:Y:S02]  /*a200*/  MOV R29, R36 ;  /* 0x00000024001d7202 */ /* 0x000fe40000000f00 */
[----:B------:R-:W-:-:S07]  /*a210*/  MOV R34, R30 ;  /* 0x0000001e00227202 */ /* 0x000fce0000000f00 */
[----:B------:R-:W-:Y:S05]  /*a220*/  WARPSYNC.COLLECTIVE R26, `(.L_x_3205) ;  /* 0x000000001a087348 */ /* 0x000fea0003c00000 */
[----:B------:R0:W1:Y:S02]  /*a230*/  SHFL.BFLY P2, R30, R29, R28, R27 ;  /* 0x0c00001c1d1e7389 */ /* 0x000064000004001b */
[----:B01----:R-:W-:Y:S01]  /*a240*/  ENDCOLLECTIVE ;  /* 0x000000000000791b */ /* 0x003fe20003800000 */
.L_x_3205:
[----:B------:R-:W-:Y:S01]  /*a250*/  FADD.FTZ R34, R35, R34 ;  /* 0x0000002223227221 */ /* 0x000fe20000010000 */
[----:B------:R-:W-:Y:S01]  /*a260*/  HFMA2.MMA R28, -RZ, RZ, 0, 4.76837158203125e-07 ;  /* 0x00000008ff1c7435 */ /* 0x000fe200000001ff */
[----:B------:R-:W-:Y:S02]  /*a270*/  MOV R29, R24 ;  /* 0x00000018001d7202 */ /* 0x000fe40000000f00 */
[----:B------:R-:W-:-:S08]  /*a280*/  MOV R33, R30 ;  /* 0x0000001e00217202 */ /* 0x000fd00000000f00 */
[----:B------:R-:W-:Y:S05]  /*a290*/  WARPSYNC.COLLECTIVE R26, `(.L_x_3206) ;  /* 0x000000001a087348 */ /* 0x000fea0003c00000 */
[----:B------:R0:W1:Y:S02]  /*a2a0*/  SHFL.BFLY P2, R30, R29, R28, R27 ;  /* 0x0c00001c1d1e7389 */ /* 0x000064000004001b */
[----:B01----:R-:W-:Y:S01]  /*a2b0*/  ENDCOLLECTIVE ;  /* 0x000000000000791b */ /* 0x003fe20003800000 */
.L_x_3206:
[----:B------:R-:W-:Y:S01]  /*a2c0*/  FADD.FTZ R33, R36, R33 ;  /* 0x0000002124217221 */ /* 0x000fe20000010000 */
[----:B------:R-:W-:Y:S02]  /*a2d0*/  MOV R29, R23 ;  /* 0x00000017001d7202 */ /* 0x000fe40000000f00 */
[----:B------:R-:W-:-:S07]  /*a2e0*/  MOV R37, R30 ;  /* 0x0000001e00257202 */ /* 0x000fce0000000f00 */
[----:B------:R-:W-:Y:S05]  /*a2f0*/  WARPSYNC.COLLECTIVE R26, `(.L_x_3207) ;  /* 0x000000001a087348 */ /* 0x000fea0003c00000 */
[----:B------:R0:W1:Y:S02]  /*a300*/  SHFL.BFLY P2, R30, R29, R28, R27 ;  /* 0x0c00001c1d1e7389 */ /* 0x000064000004001b */
[----:B01----:R-:W-:Y:S01]  /*a310*/  ENDCOLLECTIVE ;  /* 0x000000000000791b */ /* 0x003fe20003800000 */
.L_x_3207:
        /* <DEDUP_REMOVED lines=8> */
.L_x_3208:
        /* <DEDUP_REMOVED lines=8> */
.L_x_3209:
        /* <DEDUP_REMOVED lines=10> */
.L_x_3210:
[----:B------:R0:W1:Y:S04]  /*a4c0*/  @!P0 LDS R22, [R39] ;  /* 0x0000000027168984 */ /* 0x0000680000000800 */
[----:B------:R0:W2:Y:S01]  /*a4d0*/  @!P0 LDS R20, [R39+0x500] ;  /* 0x0005000027148984 */ /* 0x0000a20000000800 */
[----:B------:R-:W-:Y:S02]  /*a4e0*/  MOV R29, R37 ;  /* 0x00000025001d7202 */ /* 0x000fe40000000f00 */
[----:B------:R-:W-:-:S07]  /*a4f0*/  MOV R23, R30 ;  /* 0x0000001e00177202 */ /* 0x000fce0000000f00 */
[----:B012---:R-:W-:Y:S05]  /*a500*/  WARPSYNC.COLLECTIVE R26, `(.L_x_3211) ;  /* 0x000000001a087348 */ /* 0x007fea0003c00000 */
[----:B------:R3:W4:Y:S02]  /*a510*/  SHFL.BFLY P2, R30, R29, R28, R27 ;  /* 0x0c00001c1d1e7389 */ /* 0x000724000004001b */
[----:B01234-:R-:W-:Y:S01]  /*a520*/  ENDCOLLECTIVE ;  /* 0x000000000000791b */ /* 0x01ffe20003800000 */
.L_x_3211:
        /* <DEDUP_REMOVED lines=9> */
.L_x_3212:
        /* <DEDUP_REMOVED lines=9> */
.L_x_3213:
[----:B------:R-:W-:Y:S01]  /*a650*/  FADD.FTZ R38, R38, R39 ;  /* 0x0000002726267221 */ /* 0x000fe20000010000 */
[----:B------:R-:W-:Y:S01]  /*a660*/  HFMA2.MMA R28, -RZ, RZ, 0, 4.76837158203125e-07 ;  /* 0x00000008ff1c7435 */ /* 0x000fe200000001ff */
[----:B------:R-:W-:Y:S02]  /*a670*/  MOV R29, R21 ;  /* 0x00000015001d7202 */ /* 0x000fe40000000f00 */
[----:B------:R-:W-:-:S08]  /*a680*/  MOV R40, R30 ;  /* 0x0000001e00287202 */ /* 0x000fd00000000f00 */
[----:B------:R-:W-:Y:S05]  /*a690*/  WARPSYNC.COLLECTIVE R26, `(.L_x_3214) ;  /* 0x000000001a087348 */ /* 0x000fea0003c00000 */
[----:B------:R0:W1:Y:S02]  /*a6a0*/  SHFL.BFLY P2, R30, R29, R28, R27 ;  /* 0x0c00001c1d1e7389 */ /* 0x000064000004001b */
[----:B01----:R-:W-:Y:S01]  /*a6b0*/  ENDCOLLECTIVE ;  /* 0x000000000000791b */ /* 0x003fe20003800000 */
.L_x_3214:
[----:B------:R-:W-:Y:S01]  /*a6c0*/  FADD.FTZ R37, R37, R40 ;  /* 0x0000002825257221 */ /* 0x000fe20000010000 */
[----:B------:R-:W-:Y:S02]  /*a6d0*/  MOV R29, R18 ;  /* 0x00000012001d7202 */ /* 0x000fe40000000f00 */
[----:B------:R-:W-:-:S07]  /*a6e0*/  MOV R42, R30 ;  /* 0x0000001e002a7202 */ /* 0x000fce0000000f00 */
[----:B------:R-:W-:Y:S05]  /*a6f0*/  WARPSYNC.COLLECTIVE R26, `(.L_x_3215) ;  /* 0x000000001a087348 */ /* 0x000fea0003c00000 */
[----:B------:R0:W1:Y:S02]  /*a700*/  SHFL.BFLY P2, R30, R29, R28, R27 ;  /* 0x0c00001c1d1e7389 */ /* 0x000064000004001b */
[----:B01----:R-:W-:Y:S01]  /*a710*/  ENDCOLLECTIVE ;  /* 0x000000000000791b */ /* 0x003fe20003800000 */
.L_x_3215:
[----:B------:R-:W-:Y:S01]  /*a720*/  FADD.FTZ R42, R42, R21 ;  /* 0x000000152a2a7221 */ /* 0x000fe20000010000 */
[----:B------:R-:W-:-:S04]  /*a730*/  HFMA2.MMA R28, -RZ, RZ, 0, 2.384185791015625e-07 ;  /* 0x00000004ff1c7435 */ /* 0x000fc800000001ff */
[----:B------:R-:W-:Y:S02]  /*a740*/  MOV R29, R42 ;  /* 0x0000002a001d7202 */ /* 0x000fe40000000f00 */
[----:B------:R-:W-:-:S07]  /*a750*/  MOV R23, R30 ;  /* 0x0000001e00177202 */ /* 0x000fce0000000f00 */
[----:B------:R-:W-:Y:S05]  /*a760*/  WARPSYNC.COLLECTIVE R26, `(.L_x_3216) ;  /* 0x000000001a087348 */ /* 0x000fea0003c00000 */
[----:B------:R0:W1:Y:S02]  /*a770*/  SHFL.BFLY P2, R30, R29, R28, R27 ;  /* 0x0c00001c1d1e7389 */ /* 0x000064000004001b */
[----:B01----:R-:W-:Y:S01]  /*a780*/  ENDCOLLECTIVE ;  /* 0x000000000000791b */ /* 0x003fe20003800000 */
.L_x_3216:
        /* <DEDUP_REMOVED lines=8> */
.L_x_3217:
        /* <DEDUP_REMOVED lines=12> */
.L_x_3218:
[----:B------:R-:W-:Y:S01]  /*a8d0*/  FADD.FTZ R31, R31, R20 ;  /* 0x000000141f1f7221 */ /* 0x000fe20000010000 */
[C---:B------:R-:W-:Y:S01]  /*a8e0*/  @!P0 IMAD.WIDE R14, R41.reuse, 0x2, R14 ;  /* 0x00000002290e8825 */ /* 0x040fe200078e020e */
[----:B------:R-:W0:Y:S03]  /*a8f0*/  @!P0 LDC.64 R20, c[0x0][0x218] ;  /* 0x00008600ff148b82 */ /* 0x000e260000000a00 */
        /* <DEDUP_REMOVED lines=10> */
.L_x_3219:
        /* <DEDUP_REMOVED lines=14> */
.L_x_3220:
        /* <DEDUP_REMOVED lines=11> */
.L_x_3221:
[----:B------:R-:W-:Y:S01]  /*ab30*/  FADD.FTZ R35, R42, R35 ;  /* 0x000000232a237221 */ /* 0x000fe20000010000 */
[----:B------:R-:W-:Y:S06]  /*ab40*/  BRA `(.L_x_3222) ;  /* 0xffffffe000d47947 */ /* 0x000fec000383ffff */
.L_x_3223:
        /* <DEDUP_REMOVED lines=11> */
.L_x_3590:


//--------------------- .text._ZN13group_norm_v218gn_bwd_cuda_kernelI6__halfLi320ELi3ELi16ELi160ELi256ELb1ELb1ELi32ELi320ELi320ELi4ELb1ELi48ELb0ELb0ELNS_15WgradSyncMethodE3ENS_16CompileConditionILi900EEEEEvPT_S6_S6_PKS5_S8_S8_S8_PKfflPfPj --------------------------
	.section	.text._ZN13group_norm_v218gn_bwd_cuda_kernelI6__halfLi320ELi3ELi16ELi160ELi256ELb1ELb1ELi32ELi320ELi320ELi4ELb1ELi48ELb0ELb0ELNS_15WgradSyncMethodE3ENS_16CompileConditionILi900EEEEEvPT_S6_S6_PKS5_S8_S8_S8_PKfflPfPj,"ax",@progbits
	.align	128
        .global         _ZN13group_norm_v218gn_bwd_cuda_kernelI6__halfLi320ELi3ELi16ELi160ELi256ELb1ELb1ELi32ELi320ELi320ELi4ELb1ELi48ELb0ELb0ELNS_15WgradSyncMethodE3ENS_16CompileConditionILi900EEEEEvPT_S6_S6_PKS5_S8_S8_S8_PKfflPfPj
        .type           _ZN13group_norm_v218gn_bwd_cuda_kernelI6__halfLi320ELi3ELi16ELi160ELi256ELb1ELb1ELi32ELi320ELi320ELi4ELb1ELi48ELb0ELb0ELNS_15WgradSyncMethodE3ENS_16CompileConditionILi900EEEEEvPT_S6_S6_PKS5_S8_S8_S8_PKfflPfPj,@function
        .size           _ZN13group_norm_v218gn_bwd_cuda_kernelI6__halfLi320ELi3ELi16ELi160ELi256ELb1ELb1ELi32ELi320ELi320ELi4ELb1ELi48ELb0ELb0ELNS_15WgradSyncMethodE3ENS_16CompileConditionILi900EEEEEvPT_S6_S6_PKS5_S8_S8_S8_PKfflPfPj,(.L_x_3591 - _ZN13group_norm_v218gn_bwd_cuda_kernelI6__halfLi320ELi3ELi16ELi160ELi256ELb1ELb1ELi32ELi320ELi320ELi4ELb1ELi48ELb0ELb0ELNS_15WgradSyncMethodE3ENS_16CompileConditionILi900EEEEEvPT_S6_S6_PKS5_S8_S8_S8_PKfflPfPj)
        .other          _ZN13group_norm_v218gn_bwd_cuda_kernelI6__halfLi320ELi3ELi16ELi160ELi256ELb1ELb1ELi32ELi320ELi320ELi4ELb1ELi48ELb0ELb0ELNS_15WgradSyncMethodE3ENS_16CompileConditionILi900EEEEEvPT_S6_S6_PKS5_S8_S8_S8_PKfflPfPj,@"STO_CUDA_ENTRY STV_DEFAULT"
_ZN13group_norm_v218gn_bwd_cuda_kernelI6__halfLi320ELi3ELi16ELi160ELi256ELb1ELb1ELi32ELi320ELi320ELi4ELb1ELi48ELb0ELb0ELNS_15WgradSyncMethodE3ENS_16CompileConditionILi900EEEEEvPT_S6_S6_PKS5_S8_S8_S8_PKfflPfPj:
.text._ZN13group_norm_v218gn_bwd_cuda_kernelI6__halfLi320ELi3ELi16ELi160ELi256ELb1ELb1ELi32ELi320ELi320ELi4ELb1ELi48ELb0ELb0ELNS_15WgradSyncMethodE3ENS_16CompileConditionILi900EEEEEvPT_S6_S6_PKS5_S8_S8_S8_PKfflPfPj:
        /* <DEDUP_REMOVED lines=32> */
.L_x_3226:
[----:B------:R-:W2:Y:S04]  /*0200*/  LD.E.STRONG.GPU R0, desc[UR12][R2.64] ;  /* 0x0000000c02007980 */ /* 0x000ea8000c10f900 */
[----:B--2---:R-:W-:Y:S01]  /*0210*/  CCTL.IVALL ;  /* 0x00000000ff00798f */ /* 0x004fe20002000000 */
[----:B------:R-:W-:Y:S05]  /*0220*/  YIELD ;  /* 0x0000000000007946 */ /* 0x000fea0003800000 */
[----:B-----5:R-:W-:-:S04]  /*0230*/  LOP3.LUT R0, R0, R5, RZ, 0x3c, !PT ;  /* 0x0000000500007212 */ /* 0x020fc800078e3cff */
[----:B------:R-:W-:-:S13]  /*0240*/  ISETP.GT.AND P0, PT, R0, -0x1, PT ;  /* 0xffffffff0000780c */ /* 0x000fda0003f04270 */
[----:B------:R-:W-:Y:S05]  /*0250*/  @P0 BRA `(.L_x_3226) ;  /* 0xfffffffc00e80947 */ /* 0x000fea000383ffff */
.L_x_3225:
[----:B------:R-:W-:Y:S05]  /*0260*/  WARPSYNC.ALL ;  /* 0x0000000000007948 */ /* 0x000fea0003800000 */
[----:B------:R-:W-:Y:S06]  /*0270*/  BAR.SYNC.DEFER_BLOCKING 0x0 ;  /* 0x0000000000007b1d */ /* 0x000fec0000010000 */
[----:B------:R-:W-:Y:S05]  /*0280*/  BRA `(.L_x_3227) ;  /* 0x0000006800947947 */ /* 0x000fea0003800000 */
.L_x_3224:
        /* <DEDUP_REMOVED lines=37> */
.L_x_3240:
        /* <DEDUP_REMOVED lines=824> */
.L_x_3228:
        /* <DEDUP_REMOVED lines=11> */
.L_x_3231:
        /* <DEDUP_REMOVED lines=83> */
.L_x_3230:
[----:B------:R-:W-:Y:S05]  /*3e40*/  BSYNC B0 ;  /* 0x0000000000007941 */ /* 0x000fea0003800000 */
.L_x_3229:
        /* <DEDUP_REMOVED lines=24> */
.L_x_3233:
[----:B------:R-:W-:Y:S05]  /*3fd0*/  BSYNC B0 ;  /* 0x0000000000007941 */ /* 0x000fea0003800000 */
.L_x_3232:
        /* <DEDUP_REMOVED lines=19> */
.L_x_3236:
[----:B------:R-:W2:Y:S04]  /*4110*/  LD.E.STRONG.GPU R6, desc[UR12][R4.64] ;  /* 0x0000000c04067980 */ /* 0x000ea8000c10f900 */
[----:B--2---:R-:W-:Y:S01]  /*4120*/  CCTL.IVALL ;  /* 0x00000000ff00798f */ /* 0x004fe20002000000 */
[----:B------:R-:W-:Y:S05]  /*4130*/  YIELD ;  /* 0x0000000000007946 */ /* 0x000fea0003800000 */
[----:B-----5:R-:W-:-:S04]  /*4140*/  LOP3.LUT R6, R6, R3, RZ, 0x3c, !PT ;  /* 0x0000000306067212 */ /* 0x020fc800078e3cff */
[----:B------:R-:W-:-:S13]  /*4150*/  ISETP.GT.AND P0, PT, R6, -0x1, PT ;  /* 0xffffffff0600780c */ /* 0x000fda0003f04270 */
[----:B------:R-:W-:Y:S05]  /*4160*/  @P0 BRA `(.L_x_3236) ;  /* 0xfffffffc00e80947 */ /* 0x000fea000383ffff */
.L_x_3235:
[----:B------:R-:W-:Y:S05]  /*4170*/  WARPSYNC.ALL ;  /* 0x0000000000007948 */ /* 0x000fea0003800000 */
[----:B------:R-:W-:Y:S06]  /*4180*/  BAR.SYNC.DEFER_BLOCKING 0x0 ;  /* 0x0000000000007b1d */ /* 0x000fec0000010000 */
[----:B------:R-:W-:Y:S05]  /*4190*/  BRA `(.L_x_3237) ;  /* 0x0000000000687947 */ /* 0x000fea0003800000 */
.L_x_3234:
        /* <DEDUP_REMOVED lines=18> */
.L_x_3239:
[----:B------:R-:W2:Y:S04]  /*42c0*/  LD.E.STRONG.GPU R6, desc[UR12][R4.64] ;  /* 0x0000000c04067980 */ /* 0x000ea8000c10f900 */
[----:B--2---:R-:W-:Y:S01]  /*42d0*/  CCTL.IVALL ;  /* 0x00000000ff00798f */ /* 0x004fe20002000000 */
[----:B------:R-:W-:Y:S05]  /*42e0*/  YIELD ;  /* 0x0000000000007946 */ /* 0x000fea0003800000 */
[----:B-----5:R-:W-:-:S04]  /*42f0*/  LOP3.LUT R6, R6, R3, RZ, 0x3c, !PT ;  /* 0x0000000306067212 */ /* 0x020fc800078e3cff */
[----:B------:R-:W-:-:S13]  /*4300*/  ISETP.GT.AND P0, PT, R6, -0x1, PT ;  /* 0xffffffff0600780c */ /* 0x000fda0003f04270 */
[----:B------:R-:W-:Y:S05]  /*4310*/  @P0 BRA `(.L_x_3239) ;  /* 0xfffffffc00e80947 */ /* 0x000fea000383ffff */
.L_x_3238:
[----:B------:R-:W-:Y:S05]  /*4320*/  WARPSYNC.ALL ;  /* 0x0000000000007948 */ /* 0x000fea0003800000 */
[----:B------:R-:W-:Y:S06]  /*4330*/  BAR.SYNC.DEFER_BLOCKING 0x0 ;  /* 0x0000000000007b1d */ /* 0x000fec0000010000 */
.L_x_3237:
        /* <DEDUP_REMOVED lines=666> */
.L_x_3227:
        /* <DEDUP_REMOVED lines=55> */
.L_x_3257:
        /* <DEDUP_REMOVED lines=45> */
.L_x_3244:
[----:B------:R-:W-:Y:S05]  /*7320*/  BSYNC B1 ;  /* 0x0000000000017941 */ /* 0x000fea0003800000 */
.L_x_3243:
        /* <DEDUP_REMOVED lines=21> */
.L_x_3247:
        /* <DEDUP_REMOVED lines=55> */
.L_x_3246:
[----:B------:R-:W-:Y:S05]  /*77f0*/  BSYNC B1 ;  /* 0x0000000000017941 */ /* 0x000fea0003800000 */
.L_x_3245:
        /* <DEDUP_REMOVED lines=35> */
.L_x_3249:
[----:B------:R-:W-:Y:S05]  /*7a30*/  BSYNC B1 ;  /* 0x0000000000017941 */ /* 0x000fea0003800000 */
.L_x_3248:
        /* <DEDUP_REMOVED lines=15> */
.L_x_3242:
[----:B------:R-:W-:Y:S05]  /*7b30*/  BSYNC B0 ;  /* 0x0000000000007941 */ /* 0x000fea0003800000 */
.L_x_3241:
        /* <DEDUP_REMOVED lines=50> */
.L_x_3266:
        /* <DEDUP_REMOVED lines=46> */
.L_x_3276:
        /* <DEDUP_REMOVED lines=41> */
.L_x_3286:
[----:B--2---:R-:W-:Y:S01]  /*83d0*/  FADD.FTZ R15, R14, R30 ;  /* 0x0000001e0e0f7221 */ /* 0x004fe20000010000 */
[----:B------:R-:W-:-:S04]  /*83e0*/  @!P1 F2FP.F16.F32.PACK_AB R14, RZ, R24 ;  /* 0x00000018ff0e923e */ /* 0x000fc800000000ff */
[----:B------:R-:W-:Y:S01]  /*83f0*/  @!P1 F2FP.F16.F32.PACK_AB R15, RZ, R15 ;  /* 0x0000000fff0f923e */ /* 0x000fe200000000ff */
[----:B------:R3:W-:Y:S03]  /*8400*/  @!P1 STG.E.U16 desc[UR12][R16.64+0x50], R14 ;  /* 0x0000500e10009986 */ /* 0x0007e6000c10150c */
[----:B------:R-:W-:Y:S02]  /*8410*/  PRMT R20, R15, 0x7610, R20 ;  /* 0x000076100f147816 */ /* 0x000fe40000000014 */
[----:B------:R-:W-:-:S03]  /*8420*/  LEA.HI R15, R56, 0x3c, RZ, 0x1c ;  /* 0x0000003c380f7811 */ /* 0x000fc600078fe0ff */
[----:B------:R3:W-:Y:S04]  /*8430*/  @!P1 STG.E.U16 desc[UR12][R18.64+0x50], R20 ;  /* 0x0000501412009986 */ /* 0x0007e8000c10150c */
.L_x_3252:
[----:B------:R-:W-:Y:S05]  /*8440*/  BSYNC B0 ;  /* 0x0000000000007941 */ /* 0x000fea0003800000 */
.L_x_3251:
        /* <DEDUP_REMOVED lines=165> */
.L_x_3320:
        /* <DEDUP_REMOVED lines=9> */
.L_x_3250:
        /* <DEDUP_REMOVED lines=8> */
.L_x_3253:
[----:B------:R-:W-:Y:S01]  /*8fb0*/  HFMA2.MMA R28, -RZ, RZ, 0, 4.76837158203125e-07 ;  /* 0x00000008ff1c7435 */ /* 0x000fe200000001ff */
[----:B-1----:R-:W-:Y:S02]  /*8fc0*/  MOV R29, R14 ;  /* 0x0000000e001d7202 */ /* 0x002fe40000000f00 */
[----:B------:R-:W-:Y:S02]  /*8fd0*/  MOV R27, 0x101f ;  /* 0x0000101f001b7802 */ /* 0x000fe40000000f00 */
[----:B------:R-:W-:-:S07]  /*8fe0*/  MOV R26, 0xffff ;  /* 0x0000ffff001a7802 */ /* 0x000fce0000000f00 */
[----:B0-2---:R-:W-:Y:S05]  /*8ff0*/  WARPSYNC.COLLECTIVE R26, `(.L_x_3258) ;  /* 0x000000001a087348 */ /* 0x005fea0003c00000 */
[----:B------:R1:W3:Y:S02]  /*9000*/  SHFL.BFLY P2, R30, R29, R28, R27 ;  /* 0x0c00001c1d1e7389 */ /* 0x0002e4000004001b */
[----:B0123--:R-:W-:Y:S01]  /*9010*/  ENDCOLLECTIVE ;  /* 0x000000000000791b */ /* 0x00ffe20003800000 */
.L_x_3258:
[----:B------:R-:W-:Y:S02]  /*9020*/  MOV R29, R15 ;  /* 0x0000000f001d7202 */ /* 0x000fe40000000f00 */
[----:B------:R-:W-:-:S07]  /*9030*/  MOV R17, R30 ;  /* 0x0000001e00117202 */ /* 0x000fce0000000f00 */
[----:B------:R-:W-:Y:S05]  /*9040*/  WARPSYNC.COLLECTIVE R26, `(.L_x_3259) ;  /* 0x000000001a087348 */ /* 0x000fea0003c00000 */
[----:B------:R0:W1:Y:S02]  /*9050*/  SHFL.BFLY P2, R30, R29, R28, R27 ;  /* 0x0c00001c1d1e7389 */ /* 0x000064000004001b */
[----:B01----:R-:W-:Y:S01]  /*9060*/  ENDCOLLECTIVE ;  /* 0x000000000000791b */ /* 0x003fe20003800000 */
.L_x_3259:
[----:B------:R-:W-:Y:S01]  /*9070*/  FADD.FTZ R17, R17, R14 ;  /* 0x0000000e11117221 */ /* 0x000fe20000010000 */
[----:B------:R-:W-:-:S04]  /*9080*/  HFMA2.MMA R28, -RZ, RZ, 0, 2.384185791015625e-07 ;  /* 0x00000004ff1c7435 */ /* 0x000fc800000001ff */
[----:B------:R-:W-:Y:S02]  /*9090*/  MOV R29, R17 ;  /* 0x00000011001d7202 */ /* 0x000fe40000000f00 */
[----:B------:R-:W-:-:S07]  /*90a0*/  MOV R16, R30 ;  /* 0x0000001e00107202 */ /* 0x000fce0000000f00 */
[----:B------:R-:W-:Y:S05]  /*90b0*/  WARPSYNC.COLLECTIVE R26, `(.L_x_3260) ;  /* 0x000000001a087348 */ /* 0x000fea0003c00000 */
[----:B------:R0:W1:Y:S02]  /*90c0*/  SHFL.BFLY P2, R30, R29, R28, R27 ;  /* 0x0c00001c1d1e7389 */ /* 0x000064000004001b */
[----:B01----:R-:W-:Y:S01]  /*90d0*/  ENDCOLLECTIVE ;  /* 0x000000000000791b */ /* 0x003fe20003800000 */
.L_x_3260:
[----:B------:R-:W-:-:S05]  /*90e0*/  FADD.FTZ R16, R16, R15 ;  /* 0x0000000f10107221 */ /* 0x000fca0000010000 */
[----:B------:R-:W-:Y:S02]  /*90f0*/  MOV R29, R16 ;  /* 0x00000010001d7202 */ /* 0x000fe40000000f00 */
[----:B------:R-:W-:-:S07]  /*9100*/  MOV R18, R30 ;  /* 0x0000001e00127202 */ /* 0x000fce0000000f00 */
[----:B------:R-:W-:Y:S05]  /*9110*/  WARPSYNC.COLLECTIVE R26, `(.L_x_3261) ;  /* 0x000000001a087348 */ /* 0x000fea0003c00000 */
[----:B------:R0:W1:Y:S02]  /*9120*/  SHFL.BFLY P2, R30, R29, R28, R27 ;  /* 0x0c00001c1d1e7389 */ /* 0x000064000004001b */
[----:B01----:R-:W-:Y:S01]  /*9130*/  ENDCOLLECTIVE ;  /* 0x000000000000791b */ /* 0x003fe20003800000 */
.L_x_3261:
[----:B------:R-:W-:Y:S01]  /*9140*/  FADD.FTZ R18, R17, R18 ;  /* 0x0000001211127221 */ /* 0x000fe20000010000 */
[----:B------:R-:W-:-:S04]  /*9150*/  HFMA2.MMA R28, -RZ, RZ, 0, 1.1920928955078125e-07 ;  /* 0x00000002ff1c7435 */ /* 0x000fc800000001ff */
[----:B------:R-:W-:Y:S02]  /*9160*/  MOV R29, R18 ;  /* 0x00000012001d7202 */ /* 0x000fe40000000f00 */
[----:B------:R-:W-:-:S07]  /*9170*/  MOV R19, R30 ;  /* 0x0000001e00137202 */ /* 0x000fce0000000f00 */
[----:B------:R-:W-:Y:S05]  /*9180*/  WARPSYNC.COLLECTIVE R26, `(.L_x_3262) ;  /* 0x000000001a087348 */ /* 0x000fea0003c00000 */
[----:B------:R0:W1:Y:S02]  /*9190*/  SHFL.BFLY P2, R30, R29, R28, R27 ;  /* 0x0c00001c1d1e7389 */ /* 0x000064000004001b */
[----:B01----:R-:W-:Y:S01]  /*91a0*/  ENDCOLLECTIVE ;  /* 0x000000000000791b */ /* 0x003fe20003800000 */
.L_x_3262:
[----:B------:R-:W-:-:S05]  /*91b0*/  FADD.FTZ R19, R16, R19 ;  /* 0x0000001310137221 */ /* 0x000fca0000010000 */
[----:B------:R-:W-:Y:S02]  /*91c0*/  MOV R29, R19 ;  /* 0x00000013001d7202 */ /* 0x000fe40000000f00 */
[----:B------:R-:W-:-:S07]  /*91d0*/  MOV R21, R30 ;  /* 0x0000001e00157202 */ /* 0x000fce0000000f00 */
[----:B------:R-:W-:Y:S05]  /*91e0*/  WARPSYNC.COLLECTIVE R26, `(.L_x_3263) ;  /* 0x000000001a087348 */ /* 0x000fea0003c00000 */
[----:B------:R0:W1:Y:S02]  /*91f0*/  SHFL.BFLY P2, R30, R29, R28, R27 ;  /* 0x0c00001c1d1e7389 */ /* 0x000064000004001b */
[----:B01----:R-:W-:Y:S01]  /*9200*/  ENDCOLLECTIVE ;  /* 0x000000000000791b */ /* 0x003fe20003800000 */
.L_x_3263:
[----:B------:R-:W-:Y:S01]  /*9210*/  FADD.FTZ R21, R18, R21 ;  /* 0x0000001512157221 */ /* 0x000fe20000010000 */
[----:B------:R-:W-:-:S04]  /*9220*/  HFMA2.MMA R28, -RZ, RZ, 0, 5.9604644775390625e-08 ;  /* 0x00000001ff1c7435 */ /* 0x000fc800000001ff */
[----:B------:R-:W-:Y:S02]  /*9230*/  MOV R29, R21 ;  /* 0x00000015001d7202 */ /* 0x000fe40000000f00 */
[----:B------:R-:W-:-:S07]  /*9240*/  MOV R14, R30 ;  /* 0x0000001e000e7202 */ /* 0x000fce0000000f00 */
[----:B------:R-:W-:Y:S05]  /*9250*/  WARPSYNC.COLLECTIVE R26, `(.L_x_3264) ;  /* 0x000000001a087348 */ /* 0x000fea0003c00000 */
[----:B------:R0:W1:Y:S02]  /*9260*/  SHFL.BFLY P2, R30, R29, R28, R27 ;  /* 0x0c00001c1d1e7389 */ /* 0x000064000004001b */
[----:B01----:R-:W-:Y:S01]  /*9270*/  ENDCOLLECTIVE ;  /* 0x000000000000791b */ /* 0x003fe20003800000 */
.L_x_3264:
[----:B------:R-:W-:-:S05]  /*9280*/  FADD.FTZ R14, R19, R14 ;  /* 0x0000000e130e7221 */ /* 0x000fca0000010000 */
[----:B------:R-:W-:Y:S02]  /*9290*/  MOV R29, R14 ;  /* 0x0000000e001d7202 */ /* 0x000fe40000000f00 */
[----:B------:R-:W-:-:S07]  /*92a0*/  MOV R20, R30 ;  /* 0x0000001e00147202 */ /* 0x000fce0000000f00 */
[----:B------:R-:W-:Y:S05]  /*92b0*/  WARPSYNC.COLLECTIVE R26, `(.L_x_3265) ;  /* 0x000000001a087348 */ /* 0x000fea0003c00000 */
[----:B------:R0:W1:Y:S02]  /*92c0*/  SHFL.BFLY P2, R30, R29, R28, R27 ;  /* 0x0c00001c1d1e7389 */ /* 0x000064000004001b */
[----:B01----:R-:W-:Y:S01]  /*92d0*/  ENDCOLLECTIVE ;  /* 0x000000000000791b */ /* 0x003fe20003800000 */
.L_x_3265:
[----:B------:R-:W-:Y:S01]  /*92e0*/  FADD.FTZ R20, R21, R20 ;  /* 0x0000001415147221 */ /* 0x000fe20000010000 */
[----:B------:R-:W-:Y:S06]  /*92f0*/  BRA `(.L_x_3266) ;  /* 0xffffffe800d87947 */ /* 0x000fec000383ffff */
.L_x_3254:
        /* <DEDUP_REMOVED lines=8> */
.L_x_3268:
[----:B------:R-:W-:Y:S05]  /*9380*/  BSYNC B1 ;  /* 0x0000000000017941 */ /* 0x000fea0003800000 */
.L_x_3267:
        /* <DEDUP_REMOVED lines=8> */
.L_x_3269:
[----:B------:R-:W-:Y:S01]  /*9410*/  FADD.FTZ R21, R21, R14 ;  /* 0x0000000e15157221 */ /* 0x000fe20000010000 */
[----:B------:R-:W-:-:S04]  /*9420*/  HFMA2.MMA R28, -RZ, RZ, 0, 2.384185791015625e-07 ;  /* 0x00000004ff1c7435 */ /* 0x000fc800000001ff */
[----:B------:R-:W-:Y:S02]  /*9430*/  MOV R29, R21 ;  /* 0x00000015001d7202 */ /* 0x000fe40000000f00 */
[----:B------:R-:W-:-:S07]  /*9440*/  MOV R20, R30 ;  /* 0x0000001e00147202 */ /* 0x000fce0000000f00 */
[----:B------:R-:W-:Y:S05]  /*9450*/  WARPSYNC.COLLECTIVE R26, `(.L_x_3270) ;  /* 0x000000001a087348 */ /* 0x000fea0003c00000 */
[----:B------:R0:W1:Y:S02]  /*9460*/  SHFL.BFLY P2, R30, R29, R28, R27 ;  /* 0x0c00001c1d1e7389 */ /* 0x000064000004001b */
[----:B01----:R-:W-:Y:S01]  /*9470*/  ENDCOLLECTIVE ;  /* 0x000000000000791b */ /* 0x003fe20003800000 */
.L_x_3270:
[----:B------:R-:W-:-:S05]  /*9480*/  FADD.FTZ R20, R20, R15 ;  /* 0x0000000f14147221 */ /* 0x000fca0000010000 */
[----:B------:R-:W-:Y:S02]  /*9490*/  MOV R29, R20 ;  /* 0x00000014001d7202 */ /* 0x000fe40000000f00 */
[----:B------:R-:W-:-:S07]  /*94a0*/  MOV R22, R30 ;  /* 0x0000001e00167202 */ /* 0x000fce0000000f00 */
[----:B------:R-:W-:Y:S05]  /*94b0*/  WARPSYNC.COLLECTIVE R26, `(.L_x_3271) ;  /* 0x000000001a087348 */ /* 0x000fea0003c00000 */
[----:B------:R0:W1:Y:S02]  /*94c0*/  SHFL.BFLY P2, R30, R29, R28, R27 ;  /* 0x0c00001c1d1e7389 */ /* 0x000064000004001b */
[----:B01----:R-:W-:Y:S01]  /*94d0*/  ENDCOLLECTIVE ;  /* 0x000000000000791b */ /* 0x003fe20003800000 */
.L_x_3271:
[----:B------:R-:W-:Y:S01]  /*94e0*/  FADD.FTZ R22, R21, R22 ;  /* 0x0000001615167221 */ /* 0x000fe20000010000 */
[----:B------:R-:W-:-:S04]  /*94f0*/  HFMA2.MMA R28, -RZ, RZ, 0, 1.1920928955078125e-07 ;  /* 0x00000002ff1c7435 */ /* 0x000fc800000001ff */
[----:B------:R-:W-:Y:S02]  /*9500*/  MOV R29, R22 ;  /* 0x00000016001d7202 */ /* 0x000fe40000000f00 */
[----:B------:R-:W-:-:S07]  /*9510*/  MOV R23, R30 ;  /* 0x0000001e00177202 */ /* 0x000fce0000000f00 */
[----:B------:R-:W-:Y:S05]  /*9520*/  WARPSYNC.COLLECTIVE R26, `(.L_x_3272) ;  /* 0x000000001a087348 */ /* 0x000fea0003c00000 */
[----:B------:R0:W1:Y:S02]  /*9530*/  SHFL.BFLY P2, R30, R29, R28, R27 ;  /* 0x0c00001c1d1e7389 */ /* 0x000064000004001b */
[----:B01----:R-:W-:Y:S01]  /*9540*/  ENDCOLLECTIVE ;  /* 0x000000000000791b */ /* 0x003fe20003800000 */
.L_x_3272:
[----:B------:R-:W-:-:S05]  /*9550*/  FADD.FTZ R23, R20, R23 ;  /* 0x0000001714177221 */ /* 0x000fca0000010000 */
[----:B------:R-:W-:Y:S02]  /*9560*/  MOV R29, R23 ;  /* 0x00000017001d7202 */ /* 0x000fe40000000f00 */
[----:B------:R-:W-:-:S07]  /*9570*/  MOV R25, R30 ;  /* 0x0000001e00197202 */ /* 0x000fce0000000f00 */
[----:B------:R-:W-:Y:S05]  /*9580*/  WARPSYNC.COLLECTIVE R26, `(.L_x_3273) ;  /* 0x000000001a087348 */ /* 0x000fea0003c00000 */
[----:B------:R0:W1:Y:S02]  /*9590*/  SHFL.BFLY P2, R30, R29, R28, R27 ;  /* 0x0c00001c1d1e7389 */ /* 0x000064000004001b */
[----:B01----:R-:W-:Y:S01]  /*95a0*/  ENDCOLLECTIVE ;  /* 0x000000000000791b */ /* 0x003fe20003800000 */
.L_x_3273:
[----:B------:R-:W-:Y:S01]  /*95b0*/  FADD.FTZ R25, R22, R25 ;  /* 0x0000001916197221 */ /* 0x000fe20000010000 */
[----:B------:R-:W-:-:S04]  /*95c0*/  HFMA2.MMA R28, -RZ, RZ, 0, 5.9604644775390625e-08 ;  /* 0x00000001ff1c7435 */ /* 0x000fc800000001ff */
[----:B------:R-:W-:Y:S02]  /*95d0*/  MOV R29, R25 ;  /* 0x00000019001d7202 */ /* 0x000fe40000000f00 */
[----:B------:R-:W-:-:S07]  /*95e0*/  MOV R14, R30 ;  /* 0x0000001e000e7202 */ /* 0x000fce0000000f00 */
[----:B------:R-:W-:Y:S05]  /*95f0*/  WARPSYNC.COLLECTIVE R26, `(.L_x_3274) ;  /* 0x000000001a087348 */ /* 0x000fea0003c00000 */
[----:B------:R0:W1:Y:S02]  /*9600*/  SHFL.BFLY P2, R30, R29, R28, R27 ;  /* 0x0c00001c1d1e7389 */ /* 0x000064000004001b */
[----:B01----:R-:W-:Y:S01]  /*9610*/  ENDCOLLECTIVE ;  /* 0x000000000000791b */ /* 0x003fe20003800000 */
.L_x_3274:
[----:B------:R-:W-:-:S05]  /*9620*/  FADD.FTZ R14, R23, R14 ;  /* 0x0000000e170e7221 */ /* 0x000fca0000010000 */
[----:B------:R-:W-:Y:S02]  /*9630*/  MOV R29, R14 ;  /* 0x0000000e001d7202 */ /* 0x000fe40000000f00 */
[----:B------:R-:W-:-:S07]  /*9640*/  MOV R24, R30 ;  /* 0x0000001e00187202 */ /* 0x000fce0000000f00 */
[----:B------:R-:W-:Y:S05]  /*9650*/  WARPSYNC.COLLECTIVE R26, `(.L_x_3275) ;  /* 0x000000001a087348 */ /* 0x000fea0003c00000 */
[----:B------:R0:W1:Y:S02]  /*9660*/  SHFL.BFLY P2, R30, R29, R28, R27 ;  /* 0x0c00001c1d1e7389 */ /* 0x000064000004001b */
[----:B01----:R-:W-:Y:S01]  /*9670*/  ENDCOLLECTIVE ;  /* 0x000000000000791b */ /* 0x003fe20003800000 */
.L_x_3275:
[----:B------:R-:W-:Y:S01]  /*9680*/  FADD.FTZ R24, R25, R24 ;  /* 0x0000001819187221 */ /* 0x000fe20000010000 */
[----:B------:R-:W-:Y:S06]  /*9690*/  BRA `(.L_x_3276) ;  /* 0xffffffe800a87947 */ /* 0x000fec000383ffff */
.L_x_3255:
        /* <DEDUP_REMOVED lines=8> */
.L_x_3278:
[----:B------:R-:W-:Y:S05]  /*9720*/  BSYNC B1 ;  /* 0x0000000000017941 */ /* 0x000fea0003800000 */
.L_x_3277:
        /* <DEDUP_REMOVED lines=8> */
.L_x_3279:
[----:B------:R-:W-:Y:S01]  /*97b0*/  FADD.FTZ R21, R21, R14 ;  /* 0x0000000e15157221 */ /* 0x000fe20000010000 */
[----:B------:R-:W-:-:S04]  /*97c0*/  HFMA2.MMA R28, -RZ, RZ, 0, 2.384185791015625e-07 ;  /* 0x00000004ff1c7435 */ /* 0x000fc800000001ff */
[----:B------:R-:W-:Y:S02]  /*97d0*/  MOV R29, R21 ;  /* 0x00000015001d7202 */ /* 0x000fe40000000f00 */
[----:B------:R-:W-:-:S07]  /*97e0*/  MOV R20, R30 ;  /* 0x0000001e00147202 */ /* 0x000fce0000000f00 */
[----:B------:R-:W-:Y:S05]  /*97f0*/  WARPSYNC.COLLECTIVE R26, `(.L_x_3280) ;  /* 0x000000001a087348 */ /* 0x000fea0003c00000 */
[----:B------:R0:W1:Y:S02]  /*9800*/  SHFL.BFLY P2, R30, R29, R28, R27 ;  /* 0x0c00001c1d1e7389 */ /* 0x000064000004001b */
[----:B01----:R-:W-:Y:S01]  /*9810*/  ENDCOLLECTIVE ;  /* 0x000000000000791b */ /* 0x003fe20003800000 */
.L_x_3280:
[----:B------:R-:W-:-:S05]  /*9820*/  FADD.FTZ R20, R20, R15 ;  /* 0x0000000f14147221 */ /* 0x000fca0000010000 */
[----:B------:R-:W-:Y:S02]  /*9830*/  MOV R29, R20 ;  /* 0x00000014001d7202 */ /* 0x000fe40000000f00 */
[----:B------:R-:W-:-:S07]  /*9840*/  MOV R22, R30 ;  /* 0x0000001e00167202 */ /* 0x000fce0000000f00 */
[----:B------:R-:W-:Y:S05]  /*9850*/  WARPSYNC.COLLECTIVE R26, `(.L_x_3281) ;  /* 0x000000001a087348 */ /* 0x000fea0003c00000 */
[----:B------:R0:W1:Y:S02]  /*9860*/  SHFL.BFLY P2, R30, R29, R28, R27 ;  /* 0x0c00001c1d1e7389 */ /* 0x000064000004001b */
[----:B01----:R-:W-:Y:S01]  /*9870*/  ENDCOLLECTIVE ;  /* 0x000000000000791b */ /* 0x003fe20003800000 */
.L_x_3281:
[----:B------:R-:W-:Y:S01]  /*9880*/  FADD.FTZ R22, R21, R22 ;  /* 0x0000001615167221 */ /* 0x000fe20000010000 */
[----:B------:R-:W-:-:S04]  /*9890*/  HFMA2.MMA R28, -RZ, RZ, 0, 1.1920928955078125e-07 ;  /* 0x00000002ff1c7435 */ /* 0x000fc800000001ff */
[----:B------:R-:W-:Y:S02]  /*98a0*/  MOV R29, R22 ;  /* 0x00000016001d7202 */ /* 0x000fe40000000f00 */
[----:B------:R-:W-:-:S07]  /*98b0*/  MOV R23, R30 ;  /* 0x0000001e00177202 */ /* 0x000fce0000000f00 */
[----:B------:R-:W-:Y:S05]  /*98c0*/  WARPSYNC.COLLECTIVE R26, `(.L_x_3282) ;  /* 0x000000001a087348 */ /* 0x000fea0003c00000 */
[----:B------:R0:W1:Y:S02]  /*98d0*/  SHFL.BFLY P2, R30, R29, R28, R27 ;  /* 0x0c00001c1d1e7389 */ /* 0x000064000004001b */
[----:B01----:R-:W-:Y:S01]  /*98e0*/  ENDCOLLECTIVE ;  /* 0x000000000000791b */ /* 0x003fe20003800000 */
.L_x_3282:
[----:B------:R-:W-:-:S05]  /*98f0*/  FADD.FTZ R23, R20, R23 ;  /* 0x0000001714177221 */ /* 0x000fca0000010000 */
[----:B------:R-:W-:Y:S02]  /*9900*/  MOV R29, R23 ;  /* 0x00000017001d7202 */ /* 0x000fe40000000f00 */
[----:B------:R-:W-:-:S07]  /*9910*/  MOV R25, R30 ;  /* 0x0000001e00197202 */ /* 0x000fce0000000f00 */
[----:B------:R-:W-:Y:S05]  /*9920*/  WARPSYNC.COLLECTIVE R26, `(.L_x_3283) ;  /* 0x000000001a087348 */ /* 0x000fea0003c00000 */
[----:B------:R0:W1:Y:S02]  /*9930*/  SHFL.BFLY P2, R30, R29, R28, R27 ;  /* 0x0c00001c1d1e7389 */ /* 0x000064000004001b */
[----:B01----:R-:W-:Y:S01]  /*9940*/  ENDCOLLECTIVE ;  /* 0x000000000000791b */ /* 0x003fe20003800000 */
.L_x_3283:
[----:B------:R-:W-:Y:S01]  /*9950*/  FADD.FTZ R25, R22, R25 ;  /* 0x0000001916197221 */ /* 0x000fe20000010000 */
[----:B------:R-:W-:-:S04]  /*9960*/  HFMA2.MMA R28, -RZ, RZ, 0, 5.9604644775390625e-08 ;  /* 0x00000001ff1c7435 */ /* 0x000fc800000001ff */
[----:B------:R-:W-:Y:S02]  /*9970*/  MOV R29, R25 ;  /* 0x00000019001d7202 */ /* 0x000fe40000000f00 */
[----:B------:R-:W-:-:S07]  /*9980*/  MOV R14, R30 ;  /* 0x0000001e000e7202 */ /* 0x000fce0000000f00 */
[----:B------:R-:W-:Y:S05]  /*9990*/  WARPSYNC.COLLECTIVE R26, `(.L_x_3284) ;  /* 0x000000001a087348 */ /* 0x000fea0003c00000 */
[----:B------:R0:W1:Y:S02]  /*99a0*/  SHFL.BFLY P2, R30, R29, R28, R27 ;  /* 0x0c00001c1d1e7389 */ /* 0x000064000004001b */
[----:B01----:R-:W-:Y:S01]  /*99b0*/  ENDCOLLECTIVE ;  /* 0x000000000000791b */ /* 0x003fe20003800000 */
.L_x_3284:
[----:B------:R-:W-:-:S05]  /*99c0*/  FADD.FTZ R14, R23, R14 ;  /* 0x0000000e170e7221 */ /* 0x000fca0000010000 */
[----:B------:R-:W-:Y:S02]  /*99d0*/  MOV R29, R14 ;  /* 0x0000000e001d7202 */ /* 0x000fe40000000f00 */
[----:B------:R-:W-:-:S07]  /*99e0*/  MOV R24, R30 ;  /* 0x0000001e00187202 */ /* 0x000fce0000000f00 */
[----:B------:R-:W-:Y:S05]  /*99f0*/  WARPSYNC.COLLECTIVE R26, `(.L_x_3285) ;  /* 0x000000001a087348 */ /* 0x000fea0003c00000 */
[----:B------:R0:W1:Y:S02]  /*9a00*/  SHFL.BFLY P2, R30, R29, R28, R27 ;  /* 0x0c00001c1d1e7389 */ /* 0x000064000004001b */
[----:B01----:R-:W-:Y:S01]  /*9a10*/  ENDCOLLECTIVE ;  /* 0x000000000000791b */ /* 0x003fe20003800000 */
.L_x_3285:
[----:B------:R-:W-:Y:S01]  /*9a20*/  FADD.FTZ R24, R25, R24 ;  /* 0x0000001819187221 */ /* 0x000fe20000010000 */
[----:B------:R-:W-:Y:S06]  /*9a30*/  BRA `(.L_x_3286) ;  /* 0xffffffe800647947 */ /* 0x000fec000383ffff */
.L_x_3256:
        /* <DEDUP_REMOVED lines=8> */
.L_x_3288:
[----:B------:R-:W-:Y:S05]  /*9ac0*/  BSYNC B0 ;  /* 0x0000000000007941 */ /* 0x000fea0003800000 */
.L_x_3287:
        /* <DEDUP_REMOVED lines=10> */
.L_x_3289:
        /* <DEDUP_REMOVED lines=17> */
.L_x_3290:
[----:B------:R-:W-:Y:S02]  /*9c80*/  MOV R29, R17 ;  /* 0x00000011001d7202 */ /* 0x000fe40000000f00 */
[----:B------:R-:W-:-:S07]  /*9c90*/  MOV R16, R30 ;  /* 0x0000001e00107202 */ /* 0x000fce0000000f00 */
[----:B------:R-:W-:Y:S05]  /*9ca0*/  WARPSYNC.COLLECTIVE R26, `(.L_x_3291) ;  /* 0x000000001a087348 */ /* 0x000fea0003c00000 */
[----:B------:R0:W1:Y:S02]  /*9cb0*/  SHFL.BFLY P2, R30, R29, R28, R27 ;  /* 0x0c00001c1d1e7389 */ /* 0x000064000004001b */
[----:B01----:R-:W-:Y:S01]  /*9cc0*/  ENDCOLLECTIVE ;  /* 0x000000000000791b */ /* 0x003fe20003800000 */
.L_x_3291:
        /* <DEDUP_REMOVED lines=13> */
.L_x_3292:
[----:B------:R0:W1:Y:S04]  /*9da0*/  @!P0 LDS R37, [R22] ;  /* 0x0000000016258984 */ /* 0x0000680000000800 */
[----:B------:R0:W2:Y:S01]  /*9db0*/  @!P0 LDS R38, [R22+0x500] ;  /* 0x0005000016268984 */ /* 0x0000a20000000800 */
[----:B------:R-:W-:Y:S02]  /*9dc0*/  MOV R29, R14 ;  /* 0x0000000e001d7202 */ /* 0x000fe40000000f00 */
[----:B------:R-:W-:-:S07]  /*9dd0*/  MOV R16, R30 ;  /* 0x0000001e00107202 */ /* 0x000fce0000000f00 */
[----:B012---:R-:W-:Y:S05]  /*9de0*/  WARPSYNC.COLLECTIVE R26, `(.L_x_3293) ;  /* 0x000000001a087348 */ /* 0x007fea0003c00000 */
[----:B------:R3:W4:Y:S02]  /*9df0*/  SHFL.BFLY P2, R30, R29, R28, R27 ;  /* 0x0c00001c1d1e7389 */ /* 0x000724000004001b */
[----:B01234-:R-:W-:Y:S01]  /*9e00*/  ENDCOLLECTIVE ;  /* 0x000000000000791b */ /* 0x01ffe20003800000 */
.L_x_3293:
        /* <DEDUP_REMOVED lines=9> */
.L_x_3294:
[----:B------:R-:W-:Y:S02]  /*9ea0*/  MOV R29, R17 ;  /* 0x00000011001d7202 */ /* 0x000fe40000000f00 */
[----:B------:R-:W-:-:S07]  /*9eb0*/  MOV R19, R30 ;  /* 0x0000001e00137202 */ /* 0x000fce0000000f00 */
[----:B------:R-:W-:Y:S05]  /*9ec0*/  WARPSYNC.COLLECTIVE R26, `(.L_x_3295) ;  /* 0x000000001a087348 */ /* 0x000fea0003c00000 */
[----:B------:R0:W1:Y:S02]  /*9ed0*/  SHFL.BFLY P2, R30, R29, R28, R27 ;  /* 0x0c00001c1d1e7389 */ /* 0x000064000004001b */
[----:B01----:R-:W-:Y:S01]  /*9ee0*/  ENDCOLLECTIVE ;  /* 0x000000000000791b */ /* 0x003fe20003800000 */
.L_x_3295:
[----:B------:R-:W-:Y:S01]  /*9ef0*/  FADD.FTZ R16, R16, R19 ;  /* 0x0000001310107221 */ /* 0x000fe20000010000 */
[----:B------:R-:W-:Y:S01]  /*9f00*/  HFMA2.MMA R28, -RZ, RZ, 0, 4.76837158203125e-07 ;  /* 0x00000008ff1c7435 */ /* 0x000fe200000001ff */
[----:B------:R-:W-:Y:S02]  /*9f10*/  MOV R29, R32 ;  /* 0x00000020001d7202 */ /* 0x000fe40000000f00 */
[----:B------:R-:W-:-:S08]  /*9f20*/  MOV R14, R30 ;  /* 0x0000001e000e7202 */ /* 0x000fd00000000f00 */
[----:B------:R-:W-:Y:S05]  /*9f30*/  WARPSYNC.COLLECTIVE R26, `(.L_x_3296) ;  /* 0x000000001a087348 */ /* 0x000fea0003c00000 */
[----:B------:R0:W1:Y:S02]  /*9f40*/  SHFL.BFLY P2, R30, R29, R28, R27 ;  /* 0x0c00001c1d1e7389 */ /* 0x000064000004001b */
[----:B01----:R-:W-:Y:S01]  /*9f50*/  ENDCOLLECTIVE ;  /* 0x000000000000791b */ /* 0x003fe20003800000 */
.L_x_3296:
[----:B------:R-:W-:Y:S01]  /*9f60*/  FADD.FTZ R44, R17, R14 ;  /* 0x0000000e112c7221 */ /* 0x000fe20000010000 */
[----:B------:R-:W-:Y:S02]  /*9f70*/  MOV R29, R34 ;  /* 0x00000022001d7202 */ /* 0x000fe40000000f00 */
[----:B------:R-:W-:-:S07]  /*9f80*/  MOV R31, R30 ;  /* 0x0000001e001f7202 */ /* 0x000fce0000000f00 */
[----:B------:R-:W-:Y:S05]  /*9f90*/  WARPSYNC.COLLECTIVE R26, `(.L_x_3297) ;  /* 0x000000001a087348 */ /* 0x000fea0003c00000 */
[----:B------:R0:W1:Y:S02]  /*9fa0*/  SHFL.BFLY P2, R30, R29, R28, R27 ;  /* 0x0c00001c1d1e7389 */ /* 0x000064000004001b */
[----:B01----:R-:W-:Y:S01]  /*9fb0*/  ENDCOLLECTIVE ;  /* 0x000000000000791b */ /* 0x003fe20003800000 */
.L_x_3297:
[----:B------:R-:W-:Y:S01]  /*9fc0*/  FADD.FTZ R31, R31, R32 ;  /* 0x000000201f1f7221 */ /* 0x000fe20000010000 */
[----:B------:R-:W-:-:S04]  /*9fd0*/  HFMA2.MMA R28, -RZ, RZ, 0, 2.384185791015625e-07 ;  /* 0x00000004ff1c7435 */ /* 0x000fc800000001ff */
[----:B------:R-:W-:Y:S02]  /*9fe0*/  MOV R29, R31 ;  /* 0x0000001f001d7202 */ /* 0x000fe40000000f00 */
[----:B------:R-:W-:-:S07]  /*9ff0*/  MOV R33, R30 ;  /* 0x0000001e00217202 */ /* 0x000fce0000000f00 */
[----:B------:R-:W-:Y:S05]  /*a000*/  WARPSYNC.COLLECTIVE R26, `(.L_x_3298) ;  /* 0x000000001a087348 */ /* 0x000fea0003c00000 */
[----:B------:R0:W1:Y:S02]  /*a010*/  SHFL.BFLY P2, R30, R29, R28, R27 ;  /* 0x0c00001c1d1e7389 */ /* 0x000064000004001b */
[----:B01----:R-:W-:Y:S01]  /*a020*/  ENDCOLLECTIVE ;  /* 0x000000000000791b */ /* 0x003fe20003800000 */
.L_x_3298:
[----:B------:R-:W-:-:S05]  /*a030*/  FADD.FTZ R33, R33, R34 ;  /* 0x0000002221217221 */ /* 0x000fca0000010000 */
[----:B------:R-:W-:Y:S02]  /*a040*/  MOV R29, R33 ;  /* 0x00000021001d7202 */ /* 0x000fe40000000f00 */
[----:B------:R-:W-:-:S07]  /*a050*/  MOV R20, R30 ;  /* 0x0000001e00147202 */ /* 0x000fce0000000f00 */
[----:B------:R-:W-:Y:S05]  /*a060*/  WARPSYNC.COLLECTIVE R26, `(.L_x_3299) ;  /* 0x000000001a087348 */ /* 0x000fea0003c00000 */
[----:B------:R0:W1:Y:S02]  /*a070*/  SHFL.BFLY P2, R30, R29, R28, R27 ;  /* 0x0c00001c1d1e7389 */ /* 0x000064000004001b */
[----:B01----:R-:W-:Y:S01]  /*a080*/  ENDCOLLECTIVE ;  /* 0x000000000000791b */ /* 0x003fe20003800000 */
.L_x_3299:
[----:B------:R-:W-:Y:S01]  /*a090*/  FADD.FTZ R35, R31, R20 ;  /* 0x000000141f237221 */ /* 0x000fe20000010000 */
[----:B------:R-:W-:-:S04]  /*a0a0*/  HFMA2.MMA R28, -RZ, RZ, 0, 1.1920928955078125e-07 ;  /* 0x00000002ff1c7435 */ /* 0x000fc800000001ff */
[----:B------:R-:W-:Y:S02]  /*a0b0*/  MOV R29, R35 ;  /* 0x00000023001d7202 */ /* 0x000fe40000000f00 */
[----:B------:R-:W-:-:S07]  /*a0c0*/  MOV R36, R30 ;  /* 0x0000001e00247202 */ /* 0x000fce0000000f00 */
[----:B------:R-:W-:Y:S05]  /*a0d0*/  WARPSYNC.COLLECTIVE R26, `(.L_x_3300) ;  /* 0x000000001a087348 */ /* 0x000fea0003c00000 */
[----:B------:R0:W1:Y:S02]  /*a0e0*/  SHFL.BFLY P2, R30, R29, R28, R27 ;  /* 0x0c00001c1d1e7389 */ /* 0x000064000004001b */
[----:B01----:R-:W-:Y:S01]  /*a0f0*/  ENDCOLLECTIVE ;  /* 0x000000000000791b */ /* 0x003fe20003800000 */
.L_x_3300:
[----:B------:R-:W-:-:S05]  /*a100*/  FADD.FTZ R36, R33, R36 ;  /* 0x0000002421247221 */ /* 0x000fca0000010000 */
[----:B------:R-:W-:Y:S02]  /*a110*/  MOV R29, R36 ;  /* 0x00000024001d7202 */ /* 0x000fe40000000f00 */
[----:B------:R-:W-:-:S07]  /*a120*/  MOV R18, R30 ;  /* 0x0000001e00127202 */ /* 0x000fce0000000f00 */
[----:B------:R-:W-:Y:S05]  /*a130*/  WARPSYNC.COLLECTIVE R26, `(.L_x_3301) ;  /* 0x000000001a087348 */ /* 0x000fea0003c00000 */
[----:B------:R0:W1:Y:S02]  /*a140*/  SHFL.BFLY P2, R30, R29, R28, R27 ;  /* 0x0c00001c1d1e7389 */ /* 0x000064000004001b */
[----:B01----:R-:W-:Y:S01]  /*a150*/  ENDCOLLECTIVE ;  /* 0x000000000000791b */ /* 0x003fe20003800000 */
.L_x_3301:
        /* <DEDUP_REMOVED lines=8> */
.L_x_3302:
[----:B------:R-:W-:Y:S01]  /*a1e0*/  FADD.FTZ R36, R36, R21 ;  /* 0x0000001524247221 */ /* 0x000fe20000010000 */
[----:B------:R-:W-:-:S04]  /*a1f0*/  HFMA2.MMA R21, -RZ, RZ, 0, 0 ;  /* 0x00000000ff157435 */ /* 0x000fc800000001ff */
[----:B------:R-:W-:Y:S02]  /*a200*/  MOV R29, R36 ;  /* 0x00000024001d7202 */ /* 0x000fe40000000f00 */
[----:B------:R-:W-:-:S07]  /*a210*/  MOV R34, R30 ;  /* 0x0000001e00227202 */ /* 0x000fce0000000f00 */
[----:B------:R-:W-:Y:S05]  /*a220*/  WARPSYNC.COLLECTIVE R26, `(.L_x_3303) ;  /* 0x000000001a087348 */ /* 0x000fea0003c00000 */
[----:B------:R0:W1:Y:S02]  /*a230*/  SHFL.BFLY P2, R30, R29, R28, R27 ;  /* 0x0c00001c1d1e7389 */ /* 0x000064000004001b */
[----:B01----:R-:W-:Y:S01]  /*a240*/  ENDCOLLECTIVE ;  /* 0x000000000000791b */ /* 0x003fe20003800000 */
.L_x_3303:
[----:B------:R-:W-:Y:S01]  /*a250*/  FADD.FTZ R34, R35, R34 ;  /* 0x0000002223227221 */ /* 0x000fe20000010000 */
[----:B------:R-:W-:Y:S01]  /*a260*/  HFMA2.MMA R28, -RZ, RZ, 0, 4.76837158203125e-07 ;  /* 0x00000008ff1c7435 */ /* 0x000fe200000001ff */
[----:B------:R-:W-:Y:S02]  /*a270*/  MOV R29, R24 ;  /* 0x00000018001d7202 */ /* 0x000fe40000000f00 */
[----:B------:R-:W-:-:S08]  /*a280*/  MOV R33, R30 ;  /* 0x0000001e00217202 */ /* 0x000fd00000000f00 */
[----:B------:R-:W-:Y:S05]  /*a290*/  WARPSYNC.COLLECTIVE R26, `(.L_x_3304) ;  /* 0x000000001a087348 */ /* 0x000fea0003c00000 */
[----:B------:R0:W1:Y:S02]  /*a2a0*/  SHFL.BFLY P2, R30, R29, R28, R27 ;  /* 0x0c00001c1d1e7389 */ /* 0x000064000004001b */
[----:B01----:R-:W-:Y:S01]  /*a2b0*/  ENDCOLLECTIVE ;  /* 0x000000000000791b */ /* 0x003fe20003800000 */
.L_x_3304:
[----:B------:R-:W-:Y:S01]  /*a2c0*/  FADD.FTZ R33, R36, R33 ;  /* 0x0000002124217221 */ /* 0x000fe20000010000 */
[----:B------:R-:W-:Y:S02]  /*a2d0*/  MOV R29, R23 ;  /* 0x00000017001d7202 */ /* 0x000fe40000000f00 */
[----:B------:R-:W-:-:S07]  /*a2e0*/  MOV R37, R30 ;  /* 0x0000001e00257202 */ /* 0x000fce0000000f00 */
[----:B------:R-:W-:Y:S05]  /*a2f0*/  WARPSYNC.COLLECTIVE R26, `(.L_x_3305) ;  /* 0x000000001a087348 */ /* 0x000fea0003c00000 */
[----:B------:R0:W1:Y:S02]  /*a300*/  SHFL.BFLY P2, R30, R29, R28, R27 ;  /* 0x0c00001c1d1e7389 */ /* 0x000064000004001b */
[----:B01----:R-:W-:Y:S01]  /*a310*/  ENDCOLLECTIVE ;  /* 0x000000000000791b */ /* 0x003fe20003800000 */
.L_x_3305:
        /* <DEDUP_REMOVED lines=8> */
.L_x_3306:
        /* <DEDUP_REMOVED lines=8> */
.L_x_3307:
        /* <DEDUP_REMOVED lines=10> */
.L_x_3308:
[----:B------:R0:W1:Y:S04]  /*a4c0*/  @!P0 LDS R22, [R39] ;  /* 0x0000000027168984 */ /* 0x0000680000000800 */
[----:B------:R0:W2:Y:S01]  /*a4d0*/  @!P0 LDS R20, [R39+0x500] ;  /* 0x0005000027148984 */ /* 0x0000a20000000800 */
[----:B------:R-:W-:Y:S02]  /*a4e0*/  MOV R29, R37 ;  /* 0x00000025001d7202 */ /* 0x000fe40000000f00 */
[----:B------:R-:W-:-:S07]  /*a4f0*/  MOV R23, R30 ;  /* 0x0000001e00177202 */ /* 0x000fce0000000f00 */
[----:B012---:R-:W-:Y:S05]  /*a500*/  WARPSYNC.COLLECTIVE R26, `(.L_x_3309) ;  /* 0x000000001a087348 */ /* 0x007fea0003c00000 */
[----:B------:R3:W4:Y:S02]  /*a510*/  SHFL.BFLY P2, R30, R29, R28, R27 ;  /* 0x0c00001c1d1e7389 */ /* 0x000724000004001b */
[----:B01234-:R-:W-:Y:S01]  /*a520*/  ENDCOLLECTIVE ;  /* 0x000000000000791b */ /* 0x01ffe20003800000 */
.L_x_3309:
        /* <DEDUP_REMOVED lines=9> */
.L_x_3310:
        /* <DEDUP_REMOVED lines=9> */
.L_x_3311:
[----:B------:R-:W-:Y:S01]  /*a650*/  FADD.FTZ R38, R38, R39 ;  /* 0x0000002726267221 */ /* 0x000fe20000010000 */
[----:B------:R-:W-:Y:S01]  /*a660*/  HFMA2.MMA R28, -RZ, RZ, 0, 4.76837158203125e-07 ;  /* 0x00000008ff1c7435 */ /* 0x000fe200000001ff */
[----:B------:R-:W-:Y:S02]  /*a670*/  MOV R29, R21 ;  /* 0x00000015001d7202 */ /* 0x000fe40000000f00 */
[----:B------:R-:W-:-:S08]  /*a680*/  MOV R40, R30 ;  /* 0x0000001e00287202 */ /* 0x000fd00000000f00 */
[----:B------:R-:W-:Y:S05]  /*a690*/  WARPSYNC.COLLECTIVE R26, `(.L_x_3312) ;  /* 0x000000001a087348 */ /* 0x000fea0003c00000 */
[----:B------:R0:W1:Y:S02]  /*a6a0*/  SHFL.BFLY P2, R30, R29, R28, R27 ;  /* 0x0c00001c1d1e7389 */ /* 0x000064000004001b */
[----:B01----:R-:W-:Y:S01]  /*a6b0*/  ENDCOLLECTIVE ;  /* 0x000000000000791b */ /* 0x003fe20003800000 */
.L_x_3312:
[----:B------:R-:W-:Y:S01]  /*a6c0*/  FADD.FTZ R37, R37, R40 ;  /* 0x0000002825257221 */ /* 0x000fe20000010000 */
[----:B------:R-:W-:Y:S02]  /*a6d0*/  MOV R29, R18 ;  /* 0x00000012001d7202 */ /* 0x000fe40000000f00 */
[----:B------:R-:W-:-:S07]  /*a6e0*/  MOV R42, R30 ;  /* 0x0000001e002a7202 */ /* 0x000fce0000000f00 */
[----:B------:R-:W-:Y:S05]  /*a6f0*/  WARPSYNC.COLLECTIVE R26, `(.L_x_3313) ;  /* 0x000000001a087348 */ /* 0x000fea0003c00000 */
[----:B------:R0:W1:Y:S02]  /*a700*/  SHFL.BFLY P2, R30, R29, R28, R27 ;  /* 0x0c00001c1d1e7389 */ /* 0x000064000004001b */
[----:B01----:R-:W-:Y:S01]  /*a710*/  ENDCOLLECTIVE ;  /* 0x000000000000791b */ /* 0x003fe20003800000 */
.L_x_3313:
[----:B------:R-:W-:Y:S01]  /*a720*/  FADD.FTZ R42, R42, R21 ;  /* 0x000000152a2a7221 */ /* 0x000fe20000010000 */
[----:B------:R-:W-:-:S04]  /*a730*/  HFMA2.MMA R28, -RZ, RZ, 0, 2.384185791015625e-07 ;  /* 0x00000004ff1c7435 */ /* 0x000fc800000001ff */
[----:B------:R-:W-:Y:S02]  /*a740*/  MOV R29, R42 ;  /* 0x0000002a001d7202 */ /* 0x000fe40000000f00 */
[----:B------:R-:W-:-:S07]  /*a750*/  MOV R23, R30 ;  /* 0x0000001e00177202 */ /* 0x000fce0000000f00 */
[----:B------:R-:W-:Y:S05]  /*a760*/  WARPSYNC.COLLECTIVE R26, `(.L_x_3314) ;  /* 0x000000001a087348 */ /* 0x000fea0003c00000 */
[----:B------:R0:W1:Y:S02]  /*a770*/  SHFL.BFLY P2, R30, R29, R28, R27 ;  /* 0x0c00001c1d1e7389 */ /* 0x000064000004001b */
[----:B01----:R-:W-:Y:S01]  /*a780*/  ENDCOLLECTIVE ;  /* 0x000000000000791b */ /* 0x003fe20003800000 */
.L_x_3314:
        /* <DEDUP_REMOVED lines=8> */
.L_x_3315:
        /* <DEDUP_REMOVED lines=12> */
.L_x_3316:
        /* <DEDUP_REMOVED lines=13> */
.L_x_3317:
        /* <DEDUP_REMOVED lines=14> */
.L_x_3318:
        /* <DEDUP_REMOVED lines=11> */
.L_x_3319:
[----:B------:R-:W-:Y:S01]  /*ab30*/  FADD.FTZ R35, R42, R35 ;  /* 0x000000232a237221 */ /* 0x000fe20000010000 */
[----:B------:R-:W-:Y:S06]  /*ab40*/  BRA `(.L_x_3320) ;  /* 0xffffffe000d47947 */ /* 0x000fec000383ffff */
.L_x_3321:
        /* <DEDUP_REMOVED lines=11> */
.L_x_3591:


//--------------------- .text._ZN13group_norm_v214gn_cuda_kernelI6__halfLi320ELi3ELi32ELi80ELi256ELb0ELi8ELi320ELi320ELi4ELb1ELi10ELb0ELb0ENS_16CompileConditionILi900EEEEEvPT_PKS4_S7_S7_flPfS8_Pj --------------------------
	.section	.text._ZN13group_norm_v214gn_cuda_kernelI6__halfLi320ELi3ELi32ELi80ELi256ELb0ELi8ELi320ELi320ELi4ELb1ELi10ELb0ELb0ENS_16CompileConditionILi900EEEEEvPT_PKS4_S7_S7_flPfS8_Pj,"ax",@progbits
	.align	128
        .global         _ZN13group_norm_v214gn_cuda_kernelI6__halfLi320ELi3ELi32ELi80ELi256ELb0ELi8ELi320ELi320ELi4ELb1ELi10ELb0ELb0ENS_16CompileConditionILi900EEEEEvPT_PKS4_S7_S7_flPfS8_Pj
        .type           _ZN13group_norm_v214gn_cuda_kernelI6__halfLi320ELi3ELi32ELi80ELi256ELb0ELi8ELi320ELi320ELi4ELb1ELi10ELb0ELb0ENS_16CompileConditionILi900EEEEEvPT_PKS4_S7_S7_flPfS8_Pj,@function
        .size           _ZN13group_norm_v214gn_cuda_kernelI6__halfLi320ELi3ELi32ELi80ELi256ELb0ELi8ELi320ELi320ELi4ELb1ELi10ELb0ELb0ENS_16CompileConditionILi900EEEEEvPT_PKS4_S7_S7_flPfS8_Pj,(.L_x_3592 - _ZN13group_norm_v214gn_cuda_kernelI6__halfLi320ELi3ELi32ELi80ELi256ELb0ELi8ELi320ELi320ELi4ELb1ELi10ELb0ELb0ENS_16CompileConditionILi900EEEEEvPT_PKS4_S7_S7_flPfS8_Pj)
        .other          _ZN13group_norm_v214gn_cuda_kernelI6__halfLi320ELi3ELi32ELi80ELi256ELb0ELi8ELi320ELi320ELi4ELb1ELi10ELb0ELb0ENS_16CompileConditionILi900EEEEEvPT_PKS4_S7_S7_flPfS8_Pj,@"STO_CUDA_ENTRY STV_DEFAULT"
_ZN13group_norm_v214gn_cuda_kernelI6__halfLi320ELi3ELi32ELi80ELi256ELb0ELi8ELi320ELi320ELi4ELb1ELi10ELb0ELb0ENS_16CompileConditionILi900EEEEEvPT_PKS4_S7_S7_flPfS8_Pj:
.text._ZN13group_norm_v214gn_cuda_kernelI6__halfLi320ELi3ELi32ELi80ELi256ELb0ELi8ELi320ELi320ELi4ELb1ELi10ELb0ELb0ENS_16CompileConditionILi900EEEEEvPT_PKS4_S7_S7_flPfS8_Pj:
        /* <DEDUP_REMOVED lines=20> */
[----:B------:R-:W-:Y:S02]  /*0140*/  IMAD R3, R3, 0x28, R6 ;  /* 0x0000002803037824 */ /* 0x000fe400078e0206 */
[----:B------:R-:W-:-:S03]  /*0150*/  IMAD.MOV.U32 R6, RZ, RZ, RZ ;  /* 0x000000ffff067224 */ /* 0x000fc600078e00ff */
[----:B--2---:R-:W-:-:S07]  /*0160*/  LEA R14, R7, R3, 0x3 ;  /* 0x00000003070e7211 */ /* 0x004fce00078e18ff */
.L_x_3330:
        /* <DEDUP_REMOVED lines=33> */
[----:B------:R-:W5:Y:S01]  /*0380*/  LDG.E.64.CONSTANT R28, desc[UR8][R28.64] ;  /* 0x000000081c1c7981 */ /* 0x000f62000c1e9b00 */
[----:B------:R-:W-:Y:S01]  /*0390*/  ISETP.GT.U32.AND P0, PT, R2, 0xf, PT ;  /* 0x0000000f0200780c */ /* 0x000fe20003f04070 */
[----:B------:R-:W-:Y:S01]  /*03a0*/  BSSY B0, `(.L_x_3322) ;  /* 0x00000d9000007945 */ /* 0x000fe20003800000 */
[----:B------:R-:W-:Y:S01]  /*03b0*/  CS2R R34, SRZ ;  /* 0x0000000000227805 */ /* 0x000fe2000001ff00 */
[----:B--2---:R-:W-:-:S02]  /*03c0*/  HADD2.F32 R3, -RZ, R16.H0_H0 ;  /* 0x20000010ff037230 */ /* 0x004fc40000004100 */
[----:B------:R-:W-:Y:S02]  /*03d0*/  HADD2.F32 R13, -RZ, R16.H1_H1 ;  /* 0x30000010ff0d7230 */ /* 0x000fe40000004100 */
[--C-:B------:R-:W-:Y:S02]  /*03e0*/  HADD2.F32 R15, -RZ, R17.reuse.H0_H0 ;  /* 0x20000011ff0f7230 */ /* 0x100fe40000004100 */
[----:B------:R-:W-:Y:S01]  /*03f0*/  FFMA.FTZ R18, R3, R3, RZ ;  /* 0x0000000303127223 */ /* 0x000fe200000100ff */
[----:B------:R-:W-:Y:S01]  /*0400*/  FADD.FTZ R16, RZ, R3 ;  /* 0x00000003ff107221 */ /* 0x000fe20000010000 */
[----:B------:R-:W-:Y:S02]  /*0410*/  HADD2.F32 R17, -RZ, R17.H1_H1 ;  /* 0x30000011ff117230 */ /* 0x000fe40000004100 */
[----:B------:R-:W-:Y:S01]  /*0420*/  FFMA.FTZ R18, R13, R13, R18 ;  /* 0x0000000d0d127223 */ /* 0x000fe20000010012 */
[----:B------:R-:W-:-:S03]  /*0430*/  FADD.FTZ R16, R16, R13 ;  /* 0x0000000d10107221 */ /* 0x000fc60000010000 */
[----:B------:R-:W-:Y:S01]  /*0440*/  FFMA.FTZ R18, R15, R15, R18 ;  /* 0x0000000f0f127223 */ /* 0x000fe20000010012 */
[----:B------:R-:W-:Y:S01]  /*0450*/  FADD.FTZ R16, R16, R15 ;  /* 0x0000000f10107221 */ /* 0x000fe20000010000 */
[--C-:B---3--:R-:W-:Y:S02]  /*0460*/  HADD2.F32 R19, -RZ, R50.reuse.H0_H0 ;  /* 0x20000032ff137230 */ /* 0x108fe40000004100 */
[----:B------:R-:W-:Y:S01]  /*0470*/  FFMA.FTZ R18, R17, R17, R18 ;  /* 0x0000001111127223 */ /* 0x000fe20000010012 */
[----:B------:R-:W-:Y:S01]  /*0480*/  FADD.FTZ R16, R16, R17 ;  /* 0x0000001110107221 */ /* 0x000fe20000010000 */
[----:B------:R-:W-:Y:S02]  /*0490*/  HADD2.F32 R21, -RZ, R50.H1_H1 ;  /* 0x30000032ff157230 */ /* 0x000fe40000004100 */
[----:B------:R-:W-:Y:S01]  /*04a0*/  FFMA.FTZ R18, R19, R19, R18 ;  /* 0x0000001313127223 */ /* 0x000fe20000010012 */
[----:B------:R-:W-:Y:S01]  /*04b0*/  FADD.FTZ R16, R16, R19 ;  /* 0x0000001310107221 */ /* 0x000fe20000010000 */
[----:B------:R-:W-:-:S02]  /*04c0*/  HADD2.F32 R23, -RZ, R51.H0_H0 ;  /* 0x20000033ff177230 */ /* 0x000fc40000004100 */
[----:B------:R-:W-:Y:S01]  /*04d0*/  FFMA.FTZ R18, R21, R21, R18 ;  /* 0x0000001515127223 */ /* 0x000fe20000010012 */
[----:B------:R-:W-:Y:S01]  /*04e0*/  FADD.FTZ R16, R16, R21 ;  /* 0x0000001510107221 */ /* 0x000fe20000010000 */
[----:B------:R-:W-:Y:S02]  /*04f0*/  HADD2.F32 R51, -RZ, R51.H1_H1 ;  /* 0x30000033ff337230 */ /* 0x000fe40000004100 */
        /* <DEDUP_REMOVED lines=9> */
[----:B------:R-:W-:-:S03]  /*0590*/  IMAD.SHL.U32 R53, R2, 0x8, RZ ;  /* 0x0000000802357824 */ /* 0x000fc600078e00ff */
[----:B0-----:R-:W-:Y:S02]  /*05a0*/  LOP3.LUT R31, R16, 0x1c, RZ, 0xc0, !PT ;  /* 0x0000001c101f7812 */ /* 0x001fe400078ec0ff */
[----:B------:R-:W-:Y:S02]  /*05b0*/  LOP3.LUT R53, R53, 0x18, RZ, 0xc0, !PT ;  /* 0x0000001835357812 */ /* 0x000fe400078ec0ff */
[----:B------:R-:W-:-:S05]  /*05c0*/  LEA.HI R16, R2, R31, RZ, 0x1e ;  /* 0x0000001f02107211 */ /* 0x000fca00078ff0ff */
[----:B------:R-:W-:Y:S01]  /*05d0*/  IMAD R25, R16, 0x50, -R25 ;  /* 0x0000005010197824 */ /* 0x000fe200078e0a19 */
[----:B------:R-:W-:-:S03]  /*05e0*/  MOV R16, 0x400 ;  /* 0x0000040000107802 */ /* 0x000fc60000000f00 */
[C---:B------:R-:W-:Y:S01]  /*05f0*/  VIADD R41, R25.reuse, 0x8 ;  /* 0x0000000819297836 */ /* 0x040fe20000000000 */
[C---:B------:R-:W-:Y:S01]  /*0600*/  IADD3 R43, R25.reuse, 0xc, RZ ;  /* 0x0000000c192b7810 */ /* 0x040fe20007ffe0ff */
[C---:B------:R-:W-:Y:S01]  /*0610*/  VIADD R59, R25.reuse, 0x2c ;  /* 0x0000002c193b7836 */ /* 0x040fe20000000000 */
[C---:B------:R-:W-:Y:S01]  /*0620*/  IADD3 R18, R25.reuse, 0x4, RZ ;  /* 0x0000000419127810 */ /* 0x040fe20007ffe0ff */
[C---:B------:R-:W-:Y:S01]  /*0630*/  VIADD R45, R25.reuse, 0x44 ;  /* 0x00000044192d7836 */ /* 0x040fe20000000000 */
[----:B------:R-:W-:Y:S02]  /*0640*/  SHF.R.S32.HI R22, RZ, 0x1f, R43 ;  /* 0x0000001fff167819 */ /* 0x000fe4000001142b */
[----:B------:R-:W-:Y:S02]  /*0650*/  SHF.R.S32.HI R20, RZ, 0x1f, R41 ;  /* 0x0000001fff147819 */ /* 0x000fe40000011429 */
[----:B------:R-:W-:Y:S01]  /*0660*/  LEA.HI R43, R22, R43, RZ, 0x2 ;  /* 0x0000002b162b7211 */ /* 0x000fe200078f10ff */
[----:B------:R-:W-:Y:S01]  /*0670*/  VIADD R22, R25, 0x14 ;  /* 0x0000001419167836 */ /* 0x000fe20000000000 */
[----:B------:R-:W-:-:S02]  /*0680*/  SHF.R.S32.HI R31, RZ, 0x1f, R18 ;  /* 0x0000001fff1f7819 */ /* 0x000fc40000011412 */
[C---:B------:R-:W-:Y:S02]  /*0690*/  IADD3 R47, R25.reuse, 0x10, RZ ;  /* 0x00000010192f7810 */ /* 0x040fe40007ffe0ff */
[----:B------:R-:W-:Y:S02]  /*06a0*/  IADD3 R24, R25, 0x18, RZ ;  /* 0x0000001819187810 */ /* 0x000fe40007ffe0ff */
[----:B------:R-:W-:Y:S02]  /*06b0*/  LEA.HI R41, R20, R41, RZ, 0x2 ;  /* 0x0000002914297211 */ /* 0x000fe400078f10ff */
[----:B------:R-:W-:Y:S02]  /*06c0*/  LEA.HI R18, R31, R18, RZ, 0x2 ;  /* 0x000000121f127211 */ /* 0x000fe400078f10ff */
[----:B------:R-:W-:Y:S02]  /*06d0*/  SHF.R.S32.HI R20, RZ, 0x1f, R47 ;  /* 0x0000001fff147819 */ /* 0x000fe4000001142f */
[----:B-1----:R-:W-:-:S02]  /*06e0*/  LEA R16, R33, R16, 0x18 ;  /* 0x0000001021107211 */ /* 0x002fc400078ec0ff */
[----:B------:R-:W-:Y:S02]  /*06f0*/  SHF.R.S32.HI R31, RZ, 0x1f, R22 ;  /* 0x0000001fff1f7819 */ /* 0x000fe40000011416 */
[----:B------:R-:W-:Y:S02]  /*0700*/  SHF.R.S32.HI R33, RZ, 0x1f, R24 ;  /* 0x0000001fff217819 */ /* 0x000fe40000011418 */
[----:B------:R-:W-:Y:S02]  /*0710*/  IADD3 R30, R25, 0x1c, RZ ;  /* 0x0000001c191e7810 */ /* 0x000fe40007ffe0ff */
[----:B------:R-:W-:Y:S02]  /*0720*/  LEA.HI R47, R20, R47, RZ, 0x2 ;  /* 0x0000002f142f7211 */ /* 0x000fe400078f10ff */
[----:B------:R-:W-:Y:S02]  /*0730*/  LEA.HI R20, R31, R22, RZ, 0x2 ;  /* 0x000000161f147211 */ /* 0x000fe400078f10ff */
[----:B------:R-:W-:-:S02]  /*0740*/  LEA.HI R22, R33, R24, RZ, 0x2 ;  /* 0x0000001821167211 */ /* 0x000fc400078f10ff */
[C---:B------:R-:W-:Y:S02]  /*0750*/  IADD3 R61, R25.reuse, 0x24, RZ ;  /* 0x00000024193d7810 */ /* 0x040fe40007ffe0ff */
[----:B------:R-:W-:Y:S02]  /*0760*/  IADD3 R33, R25, 0x28, RZ ;  /* 0x0000002819217810 */ /* 0x000fe40007ffe0ff */
[----:B------:R-:W-:Y:S02]  /*0770*/  SHF.R.S32.HI R35, RZ, 0x1f, R30 ;  /* 0x0000001fff237819 */ /* 0x000fe4000001141e */
[----:B------:R-:W-:Y:S02]  /*0780*/  SHF.R.S32.HI R32, RZ, 0x1f, R61 ;  /* 0x0000001fff207819 */ /* 0x000fe4000001143d */
[----:B------:R-:W-:Y:S02]  /*0790*/  SHF.R.S32.HI R34, RZ, 0x1f, R33 ;  /* 0x0000001fff227819 */ /* 0x000fe40000011421 */
[----:B------:R-:W-:Y:S01]  /*07a0*/  LEA.HI R24, R35, R30, RZ, 0x2 ;  /* 0x0000001e23187211 */ /* 0x000fe200078f10ff */
[C---:B------:R-:W-:Y:S01]  /*07b0*/  VIADD R30, R25.reuse, 0x20 ;  /* 0x00000020191e7836 */ /* 0x040fe20000000000 */
[----:B------:R-:W-:-:S02]  /*07c0*/  IADD3 R49, R25, 0x30, RZ ;  /* 0x0000003019317810 */ /* 0x000fc40007ffe0ff */
[----:B------:R-:W-:Y:S02]  /*07d0*/  LEA.HI R61, R32, R61, RZ, 0x2 ;  /* 0x0000003d203d7211 */ /* 0x000fe400078f10ff */
[----:B------:R-:W-:Y:S02]  /*07e0*/  LEA.HI R32, R34, R33, RZ, 0x2 ;  /* 0x0000002122207211 */ /* 0x000fe400078f10ff */
[----:B------:R-:W-:Y:S02]  /*07f0*/  SHF.R.S32.HI R34, RZ, 0x1f, R49 ;  /* 0x0000001fff227819 */ /* 0x000fe40000011431 */
[----:B------:R-:W-:Y:S02]  /*0800*/  SHF.R.S32.HI R31, RZ, 0x1f, R30 ;  /* 0x0000001fff1f7819 */ /* 0x000fe4000001141e */
[----:B------:R-:W-:Y:S02]  /*0810*/  LEA.HI R49, R34, R49, RZ, 0x2 ;  /* 0x0000003122317211 */ /* 0x000fe400078f10ff */
[----:B------:R-:W-:-:S02]  /*0820*/  SHF.R.S32.HI R34, RZ, 0x1f, R25 ;  /* 0x0000001fff227819 */ /* 0x000fc40000011419 */
[----:B------:R-:W-:Y:S01]  /*0830*/  LEA.HI R30, R31, R30, RZ, 0x2 ;  /* 0x0000001e1f1e7211 */ /* 0x000fe200078f10ff */
[C---:B------:R-:W-:Y:S01]  /*0840*/  VIADD R31, R25.reuse, 0x38 ;  /* 0x00000038191f7836 */ /* 0x040fe20000000000 */
[----:B------:R-:W-:Y:S02]  /*0850*/  LEA.HI R34, R34, R25, RZ, 0x2 ;  /* 0x0000001922227211 */ /* 0x000fe400078f10ff */
[C---:B------:R-:W-:Y:S02]  /*0860*/  IADD3 R57, R25.reuse, 0x34, RZ ;  /* 0x0000003419397810 */ /* 0x040fe40007ffe0ff */
[C---:B------:R-:W-:Y:S02]  /*0870*/  IADD3 R55, R25.reuse, 0x3c, RZ ;  /* 0x0000003c19377810 */ /* 0x040fe40007ffe0ff */
[----:B------:R-:W-:Y:S02]  /*0880*/  SHF.R.S32.HI R38, RZ, 0x1f, R31 ;  /* 0x0000001fff267819 */ /* 0x000fe4000001141f */
[----:B------:R-:W-:-:S02]  /*0890*/  IADD3 R33, R25, 0x40, RZ ;  /* 0x0000004019217810 */ /* 0x000fc40007ffe0ff */
        /* <DEDUP_REMOVED lines=9> */
[----:B------:R-:W-:Y:S02]  /*0930*/  SHF.R.S32.HI R36, RZ, 0x1f, R57 ;  /* 0x0000001fff247819 */ /* 0x000fe40000011439 */
[----:B------:R-:W-:Y:S02]  /*0940*/  SHF.R.S32.HI R18, RZ, 0x2, R22 ;  /* 0x00000002ff127819 */ /* 0x000fe40000011416 */
[----:B------:R-:W-:Y:S02]  /*0950*/  SHF.R.S32.HI R22, RZ, 0x2, R24 ;  /* 0x00000002ff167819 */ /* 0x000fe40000011418 */
[----:B------:R-:W-:Y:S01]  /*0960*/  LEA.HI R45, R38, R45, RZ, 0x2 ;  /* 0x0000002d262d7211 */ /* 0x000fe200078f10ff */
[----:B------:R-:W-:Y:S01]  /*0970*/  IMAD R50, R18, 0x28, R16 ;  /* 0x0000002812327824 */ /* 0x000fe200078e0210 */
[----:B------:R-:W-:Y:S01]  /*0980*/  SHF.R.S32.HI R24, RZ, 0x2, R30 ;  /* 0x00000002ff187819 */ /* 0x000fe2000001141e */
[--C-:B------:R-:W-:Y:S01]  /*0990*/  IMAD R30, R39, 0x28, R16.reuse ;  /* 0x00000028271e7824 */ /* 0x100fe200078e0210 */
[----:B------:R-:W-:Y:S01]  /*09a0*/  LEA.HI R57, R36, R57, RZ, 0x2 ;  /* 0x0000003924397211 */ /* 0x000fe200078f10ff */
[--C-:B------:R-:W-:Y:S01]  /*09b0*/  IMAD R22, R22, 0x28, R16.reuse ;  /* 0x0000002816167824 */ /* 0x100fe200078e0210 */
[----:B------:R-:W-:Y:S01]  /*09c0*/  SHF.R.S32.HI R38, RZ, 0x1f, R35 ;  /* 0x0000001fff267819 */ /* 0x000fe20000011423 */
[----:B------:R-:W-:Y:S01]  /*09d0*/  IMAD R18, R24, 0x28, R16 ;  /* 0x0000002818127824 */ /* 0x000fe200078e0210 */
[----:B------:R-:W-:-:S02]  /*09e0*/  SHF.R.S32.HI R36, RZ, 0x1f, R33 ;  /* 0x0000001fff247819 */ /* 0x000fc40000011421 */
[----:B------:R-:W-:Y:S02]  /*09f0*/  IADD3 R34, R34, R53, RZ ;  /* 0x0000003522227210 */ /* 0x000fe40007ffe0ff */
[----:B------:R-:W-:Y:S02]  /*0a00*/  SHF.R.S32.HI R40, RZ, 0x1f, R55 ;  /* 0x0000001fff287819 */ /* 0x000fe40000011437 */
[----:B------:R-:W-:Y:S02]  /*0a10*/  SHF.R.S32.HI R41, RZ, 0x2, R41 ;  /* 0x00000002ff297819 */ /* 0x000fe40000011429 */
[----:B------:R-:W-:Y:S02]  /*0a20*/  LEA.HI R33, R36, R33, RZ, 0x2 ;  /* 0x0000002124217211 */ /* 0x000fe400078f10ff */
[----:B------:R-:W-:Y:S02]  /*0a30*/  LEA.HI R35, R38, R35, RZ, 0x2 ;  /* 0x0000002326237211 */ /* 0x000fe400078f10ff */
[----:B------:R-:W-:Y:S01]  /*0a40*/  IADD3 R30, R53, R30, RZ ;  /* 0x0000001e351e7210 */ /* 0x000fe20007ffe0ff */
[----:B------:R-:W0:Y:S01]  /*0a50*/  LDS.64 R38, [R34] ;  /* 0x0000000022267984 */ /* 0x000e220000000a00 */
[----:B------:R-:W-:-:S02]  /*0a60*/  SHF.R.S32.HI R36, RZ, 0x1f, R37 ;  /* 0x0000001fff247819 */ /* 0x000fc40000011425 */
[----:B------:R-:W-:Y:S02]  /*0a70*/  SHF.R.S32.HI R43, RZ, 0x2, R43 ;  /* 0x00000002ff2b7819 */ /* 0x000fe4000001142b */
[----:B------:R-:W-:Y:S01]  /*0a80*/  SHF.R.S32.HI R25, RZ, 0x2, R32 ;  /* 0x00000002ff197819 */ /* 0x000fe20000011420 */
[--C-:B------:R-:W-:Y:S01]  /*0a90*/  IMAD R32, R41, 0x28, R16.reuse ;  /* 0x0000002829207824 */ /* 0x100fe200078e0210 */
[----:B------:R-:W-:Y:S02]  /*0aa0*/  LEA.HI R55, R40, R55, RZ, 0x2 ;  /* 0x0000003728377211 */ /* 0x000fe400078f10ff */
[----:B------:R-:W-:Y:S01]  /*0ab0*/  LEA.HI R37, R36, R37, RZ, 0x2 ;  /* 0x0000002524257211 */ /* 0x000fe200078f10ff */
[----:B------:R1:W2:Y:S01]  /*0ac0*/  LDS.64 R40, [R30] ;  /* 0x000000001e287984 */ /* 0x0002a20000000a00 */
[----:B------:R-:W-:Y:S01]  /*0ad0*/  SHF.R.S32.HI R47, RZ, 0x2, R47 ;  /* 0x00000002ff2f7819 */ /* 0x000fe2000001142f */
[----:B------:R-:W-:Y:S01]  /*0ae0*/  IMAD R36, R43, 0x28, R16 ;  /* 0x000000282b247824 */ /* 0x000fe200078e0210 */
[----:B------:R-:W-:Y:S01]  /*0af0*/  SHF.R.S32.HI R20, RZ, 0x2, R20 ;  /* 0x00000002ff147819 */ /* 0x000fe20000011414 */
[----:B------:R-:W-:Y:S01]  /*0b00*/  IMAD.IADD R32, R53, 0x1, R32 ;  /* 0x0000000135207824 */ /* 0x000fe200078e0220 */
[----:B------:R-:W-:Y:S01]  /*0b10*/  SHF.R.S32.HI R49, RZ, 0x2, R49 ;  /* 0x00000002ff317819 */ /* 0x000fe20000011431 */
[--C-:B------:R-:W-:Y:S01]  /*0b20*/  IMAD R44, R47, 0x28, R16.reuse ;  /* 0x000000282f2c7824 */ /* 0x100fe200078e0210 */
[----:B------:R-:W-:Y:S01]  /*0b30*/  IADD3 R46, R53, R36, RZ ;  /* 0x00000024352e7210 */ /* 0x000fe20007ffe0ff */
[--C-:B------:R-:W-:Y:S01]  /*0b40*/  IMAD R20, R20, 0x28, R16.reuse ;  /* 0x0000002814147824 */ /* 0x100fe200078e0210 */
[----:B------:R3:W4:Y:S01]  /*0b50*/  LDS.64 R42, [R32] ;  /* 0x00000000202a7984 */ /* 0x0007220000000a00 */
[----:B------:R-:W-:Y:S01]  /*0b60*/  IMAD R36, R25, 0x28, R16 ;  /* 0x0000002819247824 */ /* 0x000fe200078e0210 */
[C---:B------:R-:W-:Y:S01]  /*0b70*/  IADD3 R24, R53.reuse, R44, RZ ;  /* 0x0000002c35187210 */ /* 0x040fe20007ffe0ff */
[----:B------:R-:W-:Y:S01]  /*0b80*/  IMAD.IADD R48, R53, 0x1, R20 ;  /* 0x0000000135307824 */ /* 0x000fe200078e0214 */
[----:B------:R-:W4:Y:S01]  /*0b90*/  LDS.64 R46, [R46] ;  /* 0x000000002e2e7984 */ /* 0x000f220000000a00 */
[----:B------:R-:W-:Y:S01]  /*0ba0*/  SHF.R.S32.HI R31, RZ, 0x2, R31 ;  /* 0x00000002ff1f7819 */ /* 0x000fe2000001141f */
[--C-:B------:R-:W-:Y:S01]  /*0bb0*/  IMAD R54, R49, 0x28, R16.reuse ;  /* 0x0000002831367824 */ /* 0x100fe200078e0210 */
[----:B-1----:R-:W-:Y:S01]  /*0bc0*/  IADD3 R30, R53, R50, RZ ;  /* 0x00000032351e7210 */ /* 0x002fe20007ffe0ff */
[----:B------:R-:W1:Y:S01]  /*0bd0*/  LDS.64 R24, [R24] ;  /* 0x0000000018187984 */ /* 0x000e620000000a00 */
[----:B------:R-:W-:Y:S01]  /*0be0*/  SHF.R.S32.HI R61, RZ, 0x2, R61 ;  /* 0x00000002ff3d7819 */ /* 0x000fe2000001143d */
[--C-:B------:R-:W-:Y:S01]  /*0bf0*/  IMAD R44, R31, 0x28, R16.reuse ;  /* 0x000000281f2c7824 */ /* 0x100fe200078e0210 */
[----:B------:R-:W-:Y:S01]  /*0c00*/  SHF.R.S32.HI R55, RZ, 0x2, R55 ;  /* 0x00000002ff377819 */ /* 0x000fe20000011437 */
[----:B------:R-:W1:Y:S01]  /*0c10*/  LDS.64 R48, [R48] ;  /* 0x0000000030307984 */ /* 0x000e620000000a00 */
[----:B------:R-:W-:Y:S01]  /*0c20*/  SHF.R.S32.HI R33, RZ, 0x2, R33 ;  /* 0x00000002ff217819 */ /* 0x000fe20000011421 */
[--C-:B------:R-:W-:Y:S01]  /*0c30*/  IMAD R34, R61, 0x28, R16.reuse ;  /* 0x000000283d227824 */ /* 0x100fe200078e0210 */
[----:B---3--:R-:W-:Y:S01]  /*0c40*/  IADD3 R32, R53, R22, RZ ;  /* 0x0000001635207210 */ /* 0x008fe20007ffe0ff */
[----:B------:R-:W3:Y:S01]  /*0c50*/  LDS.64 R30, [R30] ;  /* 0x000000001e1e7984 */ /* 0x000ee20000000a00 */
[----:B------:R-:W-:Y:S01]  /*0c60*/  SHF.R.S32.HI R37, RZ, 0x2, R37 ;  /* 0x00000002ff257819 */ /* 0x000fe20000011425 */
[--C-:B------:R-:W-:Y:S01]  /*0c70*/  IMAD R50, R55, 0x28, R16.reuse ;  /* 0x0000002837327824 */ /* 0x100fe200078e0210 */
[----:B------:R-:W-:Y:S01]  /*0c80*/  SHF.R.S32.HI R59, RZ, 0x2, R59 ;  /* 0x00000002ff3b7819 */ /* 0x000fe2000001143b */
[----:B------:R-:W-:Y:S01]  /*0c90*/  IMAD R22, R33, 0x28, R16 ;  /* 0x0000002821167824 */ /* 0x000fe200078e0210 */
[----:B------:R-:W-:Y:S01]  /*0ca0*/  SHF.R.S32.HI R57, RZ, 0x2, R57 ;  /* 0x00000002ff397819 */ /* 0x000fe20000011439 */
[----:B------:R-:W-:Y:S01]  /*0cb0*/  IMAD.IADD R55, R53, 0x1, R18 ;  /* 0x0000000135377824 */ /* 0x000fe200078e0212 */
[----:B------:R-:W-:Y:S01]  /*0cc0*/  SHF.R.S32.HI R45, RZ, 0x2, R45 ;  /* 0x00000002ff2d7819 */ /* 0x000fe2000001142d */
[----:B------:R-:W3:Y:S01]  /*0cd0*/  LDS.64 R32, [R32] ;  /* 0x0000000020207984 */ /* 0x000ee20000000a00 */
[----:B------:R-:W-:Y:S01]  /*0ce0*/  SHF.R.S32.HI R35, RZ, 0x2, R35 ;  /* 0x00000002ff237819 */ /* 0x000fe20000011423 */
[--C-:B------:R-:W-:Y:S01]  /*0cf0*/  IMAD R18, R37, 0x28, R16.reuse ;  /* 0x0000002825127824 */ /* 0x100fe200078e0210 */
[----:B------:R-:W-:Y:S01]  /*0d00*/  IADD3 R37, R53, R34, RZ ;  /* 0x0000002235257210 */ /* 0x000fe20007ffe0ff */
[--C-:B------:R-:W-:Y:S01]  /*0d10*/  IMAD R56, R59, 0x28, R16.reuse ;  /* 0x000000283b387824 */ /* 0x100fe200078e0210 */
[----:B------:R-:W-:Y:S01]  /*0d20*/  IADD3 R54, R53, R54, RZ ;  /* 0x0000003635367210 */ /* 0x000fe20007ffe0ff */
[--C-:B------:R-:W-:Y:S01]  /*0d30*/  IMAD R52, R57, 0x28, R16.reuse ;  /* 0x0000002839347824 */ /* 0x100fe200078e0210 */
[----:B------:R-:W-:Y:S01]  /*0d40*/  IADD3 R22, R53, R22, RZ ;  /* 0x0000001635167210 */ /* 0x000fe20007ffe0ff */
[----:B------:R-:W-:-:S02]  /*0d50*/  IMAD R20, R45, 0x28, R16 ;  /* 0x000000282d147824 */ /* 0x000fc400078e0210 */
[----:B0-----:R-:W-:Y:S01]  /*0d60*/  FADD.FTZ R45, RZ, R38 ;  /* 0x00000026ff2d7221 */ /* 0x001fe20000010000 */
[----:B------:R-:W-:Y:S01]  /*0d70*/  IMAD R16, R35, 0x28, R16 ;  /* 0x0000002823107824 */ /* 0x000fe200078e0210 */
[----:B------:R-:W-:Y:S01]  /*0d80*/  IADD3 R38, R53, R36, RZ ;  /* 0x0000002435267210 */ /* 0x000fe20007ffe0ff */
[----:B------:R0:W3:Y:S01]  /*0d90*/  LDS.64 R34, [R55] ;  /* 0x0000000037227984 */ /* 0x0000e20000000a00 */
[----:B--2---:R-:W-:Y:S01]  /*0da0*/  FADD.FTZ R45, R45, R40 ;  /* 0x000000282d2d7221 */ /* 0x004fe20000010000 */
[----:B------:R-:W-:Y:S01]  /*0db0*/  FADD.FTZ R40, RZ, R39 ;  /* 0x00000027ff287221 */ /* 0x000fe20000010000 */
[----:B------:R-:W-:Y:S01]  /*0dc0*/  IMAD.IADD R57, R53, 0x1, R56 ;  /* 0x0000000135397824 */ /* 0x000fe200078e0238 */
[----:B------:R-:W2:Y:S01]  /*0dd0*/  LDS.64 R36, [R37] ;  /* 0x0000000025247984 */ /* 0x000ea20000000a00 */
[----:B----4-:R-:W-:Y:S01]  /*0de0*/  FADD.FTZ R45, R45, R42 ;  /* 0x0000002a2d2d7221 */ /* 0x010fe20000010000 */
[----:B------:R-:W-:Y:S01]  /*0df0*/  FADD.FTZ R56, R40, R41 ;  /* 0x0000002928387221 */ /* 0x000fe20000010000 */
[----:B------:R-:W-:Y:S01]  /*0e00*/  IADD3 R52, R53, R52, RZ ;  /* 0x0000003435347210 */ /* 0x000fe20007ffe0ff */
[----:B------:R-:W4:Y:S01]  /*0e10*/  LDS.64 R38, [R38] ;  /* 0x0000000026267984 */ /* 0x000f220000000a00 */
[----:B0-----:R-:W-:Y:S01]  /*0e20*/  FADD.FTZ R55, R45, R46 ;  /* 0x0000002e2d377221 */ /* 0x001fe20000010000 */
[----:B------:R-:W-:Y:S01]  /*0e30*/  FADD.FTZ R56, R56, R43 ;  /* 0x0000002b38387221 */ /* 0x000fe20000010000 */
[----:B------:R-:W-:Y:S01]  /*0e40*/  IMAD.IADD R46, R53, 0x1, R44 ;  /* 0x00000001352e7824 */ /* 0x000fe200078e022c */
[----:B------:R-:W0:Y:S01]  /*0e50*/  LDS.64 R40, [R57] ;  /* 0x0000000039287984 */ /* 0x000e220000000a00 */
[----:B-1----:R-:W-:Y:S01]  /*0e60*/  FADD.FTZ R55, R55, R24 ;  /* 0x0000001837377221 */ /* 0x002fe20000010000 */
[----:B------:R-:W-:Y:S01]  /*0e70*/  FADD.FTZ R56, R56, R47 ;  /* 0x0000002f38387221 */ /* 0x000fe20000010000 */
[----:B------:R-:W-:Y:S01]  /*0e80*/  IADD3 R24, R53, R50, RZ ;  /* 0x0000003235187210 */ /* 0x000fe20007ffe0ff */
[----:B------:R-:W1:Y:S01]  /*0e90*/  LDS.64 R42, [R54] ;  /* 0x00000000362a7984 */ /* 0x000e620000000a00 */
[----:B------:R-:W-:Y:S01]  /*0ea0*/  FADD.FTZ R55, R55, R48 ;  /* 0x0000003037377221 */ /* 0x000fe20000010000 */
[----:B------:R-:W-:Y:S01]  /*0eb0*/  FADD.FTZ R56, R56, R25 ;  /* 0x0000001938387221 */ /* 0x000fe20000010000 */
[----:B------:R-:W-:Y:S01]  /*0ec0*/  IMAD.IADD R20, R53, 0x1, R20 ;  /* 0x0000000135147824 */ /* 0x000fe200078e0214 */
[----:B------:R-:W1:Y:S01]  /*0ed0*/  LDS.64 R44, [R52] ;  /* 0x00000000342c7984 */ /* 0x000e620000000a00 */
[----:B---3--:R-:W-:Y:S01]  /*0ee0*/  FADD.FTZ R55, R55, R30 ;  /* 0x0000001e37377221 */ /* 0x008fe20000010000 */
[----:B------:R-:W-:Y:S01]  /*0ef0*/  FADD.FTZ R56, R56, R49 ;  /* 0x0000003138387221 */ /* 0x000fe20000010000 */
[C---:B------:R-:W-:Y:S01]  /*0f00*/  IADD3 R18, R53.reuse, R18, RZ ;  /* 0x0000001235127210 */ /* 0x040fe20007ffe0ff */
[----:B------:R-:W3:Y:S01]  /*0f10*/  LDS.64 R46, [R46] ;  /* 0x000000002e2e7984 */ /* 0x000ee20000000a00 */
[----:B------:R-:W-:Y:S01]  /*0f20*/  IADD3 R16, R53, R16, RZ ;  /* 0x0000001035107210 */ /* 0x000fe20007ffe0ff */
[----:B------:R-:W-:-:S02]  /*0f30*/  FADD.FTZ R56, R56, R31 ;  /* 0x0000001f38387221 */ /* 0x000fc40000010000 */
[----:B------:R-:W3:Y:S01]  /*0f40*/  LDS.64 R24, [R24] ;  /* 0x0000000018187984 */ /* 0x000ee20000000a00 */
[----:B------:R-:W-:Y:S01]  /*0f50*/  FADD.FTZ R55, R55, R32 ;  /* 0x0000002037377221 */ /* 0x000fe20000010000 */
[----:B------:R-:W-:Y:S02]  /*0f60*/  FADD.FTZ R56, R56, R33 ;  /* 0x0000002138387221 */ /* 0x000fe40000010000 */
[----:B------:R-:W3:Y:S04]  /*0f70*/  LDS.64 R48, [R22] ;  /* 0x0000000016307984 */ /* 0x000ee80000000a00 */
[----:B------:R-:W3:Y:S01]  /*0f80*/  LDS.64 R30, [R20] ;  /* 0x00000000141e7984 */ /* 0x000ee20000000a00 */
[----:B------:R-:W-:-:S03]  /*0f90*/  FADD.FTZ R55, R55, R34 ;  /* 0x0000002237377221 */ /* 0x000fc60000010000 */
[----:B------:R-:W3:Y:S01]  /*0fa0*/  LDS.64 R32, [R18] ;  /* 0x0000000012207984 */ /* 0x000ee20000000a00 */
[----:B------:R-:W-:Y:S01]  /*0fb0*/  FADD.FTZ R56, R56, R35 ;  /* 0x0000002338387221 */ /* 0x000fe20000010000 */
[----:B--2---:R-:W-:Y:S02]  /*0fc0*/  FADD.FTZ R55, R55, R36 ;  /* 0x0000002437377221 */ /* 0x004fe40000010000 */
[----:B------:R-:W2:Y:S01]  /*0fd0*/  LDS.64 R34, [R16] ;  /* 0x0000000010227984 */ /* 0x000ea20000000a00 */
[----:B------:R-:W-:Y:S01]  /*0fe0*/  FADD.FTZ R56, R56, R37 ;  /* 0x0000002538387221 */ /* 0x000fe20000010000 */
[----:B----4-:R-:W-:-:S03]  /*0ff0*/  FADD.FTZ R55, R55, R38 ;  /* 0x0000002637377221 */ /* 0x010fc60000010000 */
[----:B------:R-:W-:Y:S01]  /*1000*/  FADD.FTZ R56, R56, R39 ;  /* 0x0000002738387221 */ /* 0x000fe20000010000 */
[----:B0-----:R-:W-:-:S03]  /*1010*/  FADD.FTZ R55, R55, R40 ;  /* 0x0000002837377221 */ /* 0x001fc60000010000 */
[----:B------:R-:W-:Y:S01]  /*1020*/  FADD.FTZ R56, R56, R41 ;  /* 0x0000002938387221 */ /* 0x000fe20000010000 */
[----:B-1----:R-:W-:-:S03]  /*1030*/  FADD.FTZ R55, R55, R42 ;  /* 0x0000002a37377221 */ /* 0x002fc60000010000 */
[----:B------:R-:W-:Y:S01]  /*1040*/  FADD.FTZ R56, R56, R43 ;  /* 0x0000002b38387221 */ /* 0x000fe20000010000 */
[----:B------:R-:W-:-:S03]  /*1050*/  FADD.FTZ R55, R55, R44 ;  /* 0x0000002c37377221 */ /* 0x000fc60000010000 */
[----:B------:R-:W-:Y:S01]  /*1060*/  FADD.FTZ R56, R56, R45 ;  /* 0x0000002d38387221 */ /* 0x000fe20000010000 */
[----:B---3--:R-:W-:-:S03]  /*1070*/  FADD.FTZ R55, R55, R46 ;  /* 0x0000002e37377221 */ /* 0x008fc60000010000 */
        /* <DEDUP_REMOVED lines=9> */
[----:B--2---:R-:W-:-:S03]  /*1110*/  FADD.FTZ R34, R55, R34 ;  /* 0x0000002237227221 */ /* 0x004fc60000010000 */
[----:B------:R-:W-:-:S07]  /*1120*/  FADD.FTZ R35, R56, R35 ;  /* 0x0000002338237221 */ /* 0x000fce0000010000 */
.L_x_3323:
[----:B------:R-:W-:Y:S05]  /*1130*/  BSYNC B0 ;  /* 0x0000000000007941 */ /* 0x000fea0003800000 */
.L_x_3322:
        /* <DEDUP_REMOVED lines=21> */
.L_x_3325:
[----:B------:R-:W-:Y:S05]  /*1290*/  BSYNC B0 ;  /* 0x0000000000007941 */ /* 0x000fea0003800000 */
.L_x_3324:
[----:B------:R-:W-:Y:S01]  /*12a0*/  BAR.SYNC.DEFER_BLOCKING 0x0 ;  /* 0x0000000000007b1d */ /* 0x000fe20000010000 */
[C---:B------:R-:W-:Y:S02]  /*12b0*/  ISETP.NE.AND P1, PT, R2.reuse, RZ, PT ;  /* 0x000000ff0200720c */ /* 0x040fe40003f25270 */
[----:B------:R-:W-:-:S11]  /*12c0*/  ISETP.GT.U32.AND P0, PT, R2, 0x7f, PT ;  /* 0x0000007f0200780c */ /* 0x000fd60003f04070 */
        /* <DEDUP_REMOVED lines=10> */
.L_x_3327:
[----:B------:R-:W2:Y:S04]  /*1370*/  LD.E.STRONG.GPU R16, desc[UR8][R24.64] ;  /* 0x0000000818107980 */ /* 0x000ea8000c10f900 */
[----:B--2---:R-:W-:Y:S01]  /*1380*/  CCTL.IVALL ;  /* 0x00000000ff00798f */ /* 0x004fe20002000000 */
[----:B------:R-:W-:Y:S05]  /*1390*/  YIELD ;  /* 0x0000000000007946 */ /* 0x000fea0003800000 */
[----:B-----5:R-:W-:-:S04]  /*13a0*/  LOP3.LUT R16, R16, R31, RZ, 0x3c, !PT ;  /* 0x0000001f10107212 */ /* 0x020fc800078e3cff */
[----:B------:R-:W-:-:S13]  /*13b0*/  ISETP.GT.AND P1, PT, R16, -0x1, PT ;  /* 0xffffffff1000780c */ /* 0x000fda0003f24270 */
[----:B------:R-:W-:Y:S05]  /*13c0*/  @P1 BRA `(.L_x_3327) ;  /* 0xfffffffc00e81947 */ /* 0x000fea000383ffff */
.L_x_3326:
[----:B------:R-:W-:Y:S05]  /*13d0*/  WARPSYNC.ALL ;  /* 0x0000000000007948 */ /* 0x000fea0003800000 */
[----:B0-----:R-:W0:Y:S08]  /*13e0*/  @!P0 LDC R31, c[0x0][0x10] ;  /* 0x00000400ff1f8b82 */ /* 0x001e300000000800 */
[----:B------:R-:W-:Y:S01]  /*13f0*/  BAR.SYNC.DEFER_BLOCKING 0x0 ;  /* 0x0000000000007b1d */ /* 0x000fe20000010000 */
[----:B------:R-:W-:-:S07]  /*1400*/  @!P0 LOP3.LUT R33, R2, 0x1f, RZ, 0xc0, !PT ;  /* 0x0000001f02218812 */ /* 0x000fce00078ec0ff */
[----:B------:R-:W1:Y:S01]  /*1410*/  @!P0 LDC.64 R24, c[0x0][0x248] ;  /* 0x00009200ff188b82 */ /* 0x000e620000000a00 */
[----:B------:R-:W-:Y:S01]  /*1420*/  HFMA2.MMA R18, -RZ, RZ, 0, 0 ;  /* 0x00000000ff127435 */ /* 0x000fe200000001ff */
[----:B------:R-:W-:Y:S01]  /*1430*/  ULDC.64 UR12, c[0x0][0x240] ;  /* 0x00009000000c7ab9 */ /* 0x000fe20000000a00 */
[----:B0-----:R-:W-:Y:S01]  /*1440*/  @!P0 IMAD R16, R31, UR4, R0 ;  /* 0x000000041f108c24 */ /* 0x001fe2000f8e0200 */
[----:B------:R-:W-:-:S04]  /*1450*/  @!P0 LOP3.LUT R31, R2, 0x7fffffe0, RZ, 0xc0, !PT ;  /* 0x7fffffe0021f8812 */ /* 0x000fc800078ec0ff */
[----:B------:R-:W-:-:S04]  /*1460*/  @!P0 LEA R16, R16, R31, 0x7 ;  /* 0x0000001f10108211 */ /* 0x000fc800078e38ff */
[----:B------:R-:W-:-:S05]  /*1470*/  @!P0 IADD3 R16, R16, R33, RZ ;  /* 0x0000002110108210 */ /* 0x000fca0007ffe0ff */
[----:B------:R-:W-:-:S04]  /*1480*/  @!P0 IMAD.SHL.U32 R31, R16, 0x2, RZ ;  /* 0x00000002101f8824 */ /* 0x000fc800078e00ff */
[----:B-1----:R-:W-:-:S06]  /*1490*/  @!P0 IMAD.WIDE.U32 R24, R31, 0x4, R24 ;  /* 0x000000041f188825 */ /* 0x002fcc00078e0018 */
[----:B------:R-:W2:Y:S01]  /*14a0*/  @!P0 LDG.E.64 R24, desc[UR8][R24.64] ;  /* 0x0000000818188981 */ /* 0x000ea2000c1e1b00 */
[----:B------:R-:W-:Y:S01]  /*14b0*/  MOV R16, RZ ;  /* 0x000000ff00107202 */ /* 0x000fe20000000f00 */
[----:B------:R-:W-:Y:S01]  /*14c0*/  BSSY B0, `(.L_x_3328) ;  /* 0x000003b000007945 */ /* 0x000fe20003800000 */
[----:B------:R-:W-:Y:S01]  /*14d0*/  ISETP.EQ.U32.AND P1, PT, RZ, UR12, PT ;  /* 0x0000000cff007c0c */ /* 0x000fe2000bf22070 */
[----:B--2---:R-:W-:Y:S01]  /*14e0*/  @!P0 FADD.FTZ R18, RZ, R24 ;  /* 0x00000018ff128221 */ /* 0x004fe20000010000 */
[----:B------:R-:W-:Y:S01]  /*14f0*/  @!P0 FADD.FTZ R16, RZ, R25 ;  /* 0x00000019ff108221 */ /* 0x000fe20000010000 */
[----:B------:R-:W-:-:S03]  /*1500*/  LOP3.LUT P0, RZ, R2, 0xffffff9f, RZ, 0xc0, !PT ;  /* 0xffffff9f02ff7812 */ /* 0x000fc6000780c0ff */
[----:B------:R-:W0:Y:S04]  /*1510*/  SHFL.BFLY PT, R31, R18, 0x10, 0x1f ;  /* 0x0e001f00121f7f89 */ /* 0x000e2800000e0000 */
[----:B------:R-:W1:Y:S06]  /*1520*/  SHFL.BFLY PT, R33, R16, 0x10, 0x1f ;  /* 0x0e001f0010217f89 */ /* 0x000e6c00000e0000 */
[----:B------:R-:W2:Y:S01]  /*1530*/  @!P0 S2R R37, SR_CgaCtaId ;  /* 0x0000000000258919 */ /* 0x000ea20000008800 */
[----:B------:R-:W-:Y:S01]  /*1540*/  @!P0 SHF.R.U32.HI R30, RZ, 0x2, R2 ;  /* 0x00000002ff1e8819 */ /* 0x000fe20000011602 */
        /* <DEDUP_REMOVED lines=11> */
[----:B------:R-:W-:-:S03]  /*1600*/  @!P0 MOV R22, 0x400 ;  /* 0x0000040000168802 */ /* 0x000fc60000000f00 */
[----:B------:R-:W1:Y:S02]  /*1610*/  SHFL.BFLY PT, R18, R35, 0x2, 0x1f ;  /* 0x0c401f0023127f89 */ /* 0x000e6400000e0000 */
[----:B------:R-:W-:Y:S02]  /*1620*/  @!P0 VIADD R22, R22, 0xc80 ;  /* 0x00000c8016168836 */ /* 0x000fe40000000000 */
[----:B0-----:R-:W-:-:S03]  /*1630*/  FADD.FTZ R16, R25, R16 ;  /* 0x0000001019107221 */ /* 0x001fc60000010000 */
[----:B--2---:R-:W-:Y:S01]  /*1640*/  @!P0 LEA R25, R37, R22, 0x18 ;  /* 0x0000001625198211 */ /* 0x004fe200078ec0ff */
[----:B-1----:R-:W-:Y:S01]  /*1650*/  FADD.FTZ R18, R35, R18 ;  /* 0x0000001223127221 */ /* 0x002fe20000010000 */
[----:B------:R-:W0:Y:S04]  /*1660*/  SHFL.BFLY PT, R31, R16, 0x1, 0x1f ;  /* 0x0c201f00101f7f89 */ /* 0x000e2800000e0000 */
[----:B------:R-:W1:Y:S01]  /*1670*/  SHFL.BFLY PT, R33, R18, 0x1, 0x1f ;  /* 0x0c201f0012217f89 */ /* 0x000e6200000e0000 */
[----:B0-----:R-:W-:Y:S01]  /*1680*/  FADD.FTZ R24, R16, R31 ;  /* 0x0000001f10187221 */ /* 0x001fe20000010000 */
[----:B------:R-:W-:-:S03]  /*1690*/  @!P0 LOP3.LUT R16, R30, 0x3ffffff8, RZ, 0xc0, !PT ;  /* 0x3ffffff81e108812 */ /* 0x000fc600078ec0ff */
[----:B------:R-:W-:Y:S01]  /*16a0*/  @!P0 FMUL.FTZ R24, R24, 4.8828125727595761418e-05 ;  /* 0x384ccccd18188820 */ /* 0x000fe20000410000 */
[----:B-1----:R-:W-:Y:S01]  /*16b0*/  FADD.FTZ R33, R18, R33 ;  /* 0x0000002112217221 */ /* 0x002fe20000010000 */
[----:B------:R-:W-:Y:S02]  /*16c0*/  @!P0 IADD3 R16, R16, R25, RZ ;  /* 0x0000001910108210 */ /* 0x000fe40007ffe0ff */
        /* <DEDUP_REMOVED lines=26> */
.L_x_3329:
[----:B------:R-:W-:Y:S05]  /*1870*/  BSYNC B0 ;  /* 0x0000000000007941 */ /* 0x000fea0003800000 */
.L_x_3328:
[----:B------:R-:W1:Y:S01]  /*1880*/  S2UR UR7, SR_CgaCtaId ;  /* 0x00000000000779c3 */ /* 0x000e620000008800 */
[----:B------:R-:W-:Y:S01]  /*1890*/  SHF.L.U32 R16, R5, 0x2, RZ ;  /* 0x0000000205107819 */ /* 0x000fe200000006ff */
[----:B------:R-:W-:Y:S01]  /*18a0*/  IMAD R7, R7, 0x50, R8 ;  /* 0x0000005007077824 */ /* 0x000fe200078e0208 */
[----:B------:R-:W-:Y:S01]  /*18b0*/  UMOV UR6, 0x400 ;  /* 0x0000040000067882 */ /* 0x000fe20000000000 */
[----:B------:R-:W-:Y:S01]  /*18c0*/  ULDC.64 UR12, c[0x0][0x210] ;  /* 0x00008400000c7ab9 */ /* 0x000fe20000000a00 */
[----:B------:R-:W-:Y:S01]  /*18d0*/  LOP3.LUT R16, R16, 0x1c, RZ, 0xc0, !PT ;  /* 0x0000001c10107812 */ /* 0x000fe200078ec0ff */
[----:B------:R-:W-:Y:S01]  /*18e0*/  UIADD3 UR6, UR6, 0xc80, URZ ;  /* 0x00000c8006067890 */ /* 0x000fe2000fffe03f */
[----:B0-----:R-:W-:Y:S01]  /*18f0*/  SHF.L.U32 R30, R7, 0x2, RZ ;  /* 0x00000002071e7819 */ /* 0x001fe200000006ff */
[----:B-----5:R-:W-:Y:S01]  /*1900*/  HADD2.F32 R20, -RZ, R27.H0_H0 ;  /* 0x2000001bff147230 */ /* 0x020fe20000004100 */
[----:B------:R-:W-:Y:S01]  /*1910*/  ULOP3.LUT UR4, UR4, 0x1, URZ, 0x3c, !UPT ;  /* 0x0000000104047892 */ /* 0x000fe2000f8e3c3f */
[----:B------:R-:W-:Y:S01]  /*1920*/  IMAD.MOV R16, RZ, RZ, -R16 ;  /* 0x000000ffff107224 */ /* 0x000fe200078e0a10 */
[----:B------:R-:W-:Y:S01]  /*1930*/  SHF.R.S32.HI R31, RZ, 0x1f, R30 ;  /* 0x0000001fff1f7819 */ /* 0x000fe2000001141e */
[----:B------:R-:W-:-:S03]  /*1940*/  IMAD.WIDE.U32 R24, R30, -0x33333333, RZ ;  /* 0xcccccccd1e187825 */ /* 0x000fc600078e00ff */
[----:B------:R-:W-:Y:S01]  /*1950*/  MOV R24, R16 ;  /* 0x0000001000187202 */ /* 0x000fe20000000f00 */
[----:B------:R-:W-:-:S03]  /*1960*/  IMAD.WIDE.U32 R8, R9, 0xa0000, R30 ;  /* 0x000a000009087825 */ /* 0x000fc600078e001e */
[----:B------:R-:W-:Y:S01]  /*1970*/  LEA.HI R24, R25, R24, RZ, 0x1a ;  /* 0x0000001819187211 */ /* 0x000fe200078fd0ff */
[----:B------:R-:W-:Y:S01]  /*1980*/  HADD2.F32 R22, -RZ, R27.H1_H1 ;  /* 0x3000001bff167230 */ /* 0x000fe20000004100 */
[----:B------:R-:W-:Y:S02]  /*1990*/  IADD3 R10, R10, R9, RZ ;  /* 0x000000090a0a7210 */ /* 0x000fe40007ffe0ff */
[-C--:B------:R-:W-:Y:S01]  /*19a0*/  IADD3 R7, P0, R11, R8.reuse, RZ ;  /* 0x000000080b077210 */ /* 0x080fe20007f1e0ff */
[----:B-1----:R-:W-:Y:S01]  /*19b0*/  ULEA UR6, UR7, UR6, 0x18 ;  /* 0x0000000607067291 */ /* 0x002fe2000f8ec03f */
[----:B------:R-:W-:-:S03]  /*19c0*/  IADD3 R9, P1, R12, R8, RZ ;  /* 0x000000080c097210 */ /* 0x000fc60007f3e0ff */
[----:B------:R-:W-:Y:S01]  /*19d0*/  IMAD.X R16, RZ, RZ, R10, P0 ;  /* 0x000000ffff107224 */ /* 0x000fe200000e060a */
[----:B------:R-:W-:Y:S02]  /*19e0*/  IADD3.X R12, RZ, R10, RZ, P1, !PT ;  /* 0x0000000aff0c7210 */ /* 0x000fe40000ffe4ff */
[----:B------:R-:W-:Y:S01]  /*19f0*/  LEA R24, R24, UR6, 0x3 ;  /* 0x0000000618187c11 */ /* 0x000fe2000f8e18ff */
[----:B------:R-:W-:Y:S01]  /*1a00*/  ULDC UR6, c[0x0][0x230] ;  /* 0x00008c0000067ab9 */ /* 0x000fe20000000800 */
[----:B------:R-:W-:Y:S02]  /*1a10*/  LEA R10, P0, R9, UR12, 0x1 ;  /* 0x0000000c090a7c11 */ /* 0x000fe4000f8008ff */
[----:B------:R-:W-:Y:S02]  /*1a20*/  LEA R8, P1, R7, UR12, 0x1 ;  /* 0x0000000c07087c11 */ /* 0x000fe4000f8208ff */
[----:B------:R-:W0:Y:S01]  /*1a30*/  LDS.64 R24, [R24] ;  /* 0x0000000018187984 */ /* 0x000e220000000a00 */
[----:B------:R-:W-:-:S02]  /*1a40*/  LEA.HI.X R11, R9, UR13, R12, 0x1, P0 ;  /* 0x0000000d090b7c11 */ /* 0x000fc400080f0c0c */
[----:B------:R-:W-:Y:S01]  /*1a50*/  LEA.HI.X R9, R7, UR13, R16, 0x1, P1 ;  /* 0x0000000d07097c11 */ /* 0x000fe200088f0c10 */
[--C-:B------:R-:W-:Y:S01]  /*1a60*/  HADD2.F32 R16, -RZ, R26.reuse.H0_H0 ;  /* 0x2000001aff107230 */ /* 0x100fe20000004100 */
[----:B------:R-:W-:Y:S01]  /*1a70*/  IADD3 R5, P0, R5, 0xa, RZ ;  /* 0x0000000a05057810 */ /* 0x000fe20007f1e0ff */
[----:B------:R-:W-:Y:S02]  /*1a80*/  HADD2.F32 R26, -RZ, R26.H1_H1 ;  /* 0x3000001aff1a7230 */ /* 0x000fe40000004100 */
[----:B------:R-:W-:Y:S01]  /*1a90*/  HADD2.F32 R7, -RZ, R28.H0_H0 ;  /* 0x2000001cff077230 */ /* 0x000fe20000004100 */
        /* <DEDUP_REMOVED lines=9> */
[----:B------:R-:W-:Y:S02]  /*1b30*/  HADD2.F32 R17, -RZ, R29.H0_H0 ;  /* 0x2000001dff117230 */ /* 0x000fe40000004100 */
[--C-:B------:R-:W-:Y:S01]  /*1b40*/  FADD.FTZ R19, R19, -R24.reuse ;  /* 0x8000001813137221 */ /* 0x100fe20000010000 */
[--C-:B------:R-:W-:Y:S01]  /*1b50*/  FADD.FTZ R21, R21, -R24.reuse ;  /* 0x8000001815157221 */ /* 0x100fe20000010000 */
[--C-:B------:R-:W-:Y:S01]  /*1b60*/  FADD.FTZ R23, R23, -R24.reuse ;  /* 0x8000001817177221 */ /* 0x100fe20000010000 */
[----:B------:R-:W-:Y:S01]  /*1b70*/  FADD.FTZ R51, R51, -R24 ;  /* 0x8000001833337221 */ /* 0x000fe20000010000 */
[----:B------:R-:W-:-:S02]  /*1b80*/  HADD2.F32 R15, -RZ, R28.H1_H1 ;  /* 0x3000001cff0f7230 */ /* 0x000fc40000004100 */
[----:B------:R-:W-:Y:S02]  /*1b90*/  HADD2.F32 R29, -RZ, R29.H1_H1 ;  /* 0x3000001dff1d7230 */ /* 0x000fe40000004100 */
        /* <DEDUP_REMOVED lines=14> */
[----:B------:R-:W-:Y:S01]  /*1c80*/  F2FP.F16.F32.PACK_AB R3, R18, R3 ;  /* 0x000000031203723e */ /* 0x000fe200000000ff */
[----:B------:R-:W-:Y:S01]  /*1c90*/  FFMA.FTZ R23, R20, R23, R17 ;  /* 0x0000001714177223 */ /* 0x000fe20000010011 */
[----:B------:R-:W-:Y:S01]  /*1ca0*/  F2FP.F16.F32.PACK_AB R31, R12, R31 ;  /* 0x0000001f0c1f723e */ /* 0x000fe200000000ff */
[----:B------:R-:W-:Y:S01]  /*1cb0*/  FFMA.FTZ R22, R22, R51, R29 ;  /* 0x0000003316167223 */ /* 0x000fe2000001001d */
[----:B------:R-:W-:Y:S01]  /*1cc0*/  PRMT R7, R3, 0x7632, R7 ;  /* 0x0000763203077816 */ /* 0x000fe20000000007 */
[----:B------:R-:W-:Y:S01]  /*1cd0*/  STG.E.U16 desc[UR8][R10.64], R3 ;  /* 0x000000030a007986 */ /* 0x000fe2000c101508 */
[----:B------:R-:W-:-:S02]  /*1ce0*/  PRMT R12, R31, 0x7632, R12 ;  /* 0x000076321f0c7816 */ /* 0x000fc4000000000c */
[----:B------:R-:W-:Y:S01]  /*1cf0*/  F2FP.F16.F32.PACK_AB R19, R26, R19 ;  /* 0x000000131a13723e */ /* 0x000fe200000000ff */
[----:B------:R-:W-:Y:S01]  /*1d00*/  STG.E.U16 desc[UR8][R10.64+0x2], R7 ;  /* 0x000002070a007986 */ /* 0x000fe2000c101508 */
[----:B------:R-:W-:-:S03]  /*1d10*/  F2FP.F16.F32.PACK_AB R23, R22, R23 ;  /* 0x000000171617723e */ /* 0x000fc600000000ff */
        /* <DEDUP_REMOVED lines=10> */
.L_x_3331:
        /* <DEDUP_REMOVED lines=12> */
.L_x_3592:


//--------------------- .text._ZN13group_norm_v214gn_cuda_kernelI6__halfLi320ELi1ELi32ELi80ELi256ELb0ELi16ELi320ELi320ELi4ELb1ELi9ELb0ELb0ENS_16CompileConditionILi900EEEEEvPT_PKS4_S7_S7_flPfS8_Pj --------------------------
	.section	.text._ZN13group_norm_v214gn_cuda_kernelI6__halfLi320ELi1ELi32ELi80ELi256ELb0ELi16ELi320ELi320ELi4ELb1ELi9ELb0ELb0ENS_16CompileConditionILi900EEEEEvPT_PKS4_S7_S7_flPfS8_Pj,"ax",@progbits
	.align	128
        .global         _ZN13group_norm_v214gn_cuda_kernelI6__halfLi320ELi1ELi32ELi80ELi256ELb0ELi16ELi320ELi320ELi4ELb1ELi9ELb0ELb0ENS_16CompileConditionILi900EEEEEvPT_PKS4_S7_S7_flPfS8_Pj
        .type           _ZN13group_norm_v214gn_cuda_kernelI6__halfLi320ELi1ELi32ELi80ELi256ELb0ELi16ELi320ELi320ELi4ELb1ELi9ELb0ELb0ENS_16CompileConditionILi900EEEEEvPT_PKS4_S7_S7_flPfS8_Pj,@function
        .size           _ZN13group_norm_v214gn_cuda_kernelI6__halfLi320ELi1ELi32ELi80ELi256ELb0ELi16ELi320ELi320ELi4ELb1ELi9ELb0ELb0ENS_16CompileConditionILi900EEEEEvPT_PKS4_S7_S7_flPfS8_Pj,(.L_x_3593 - _ZN13group_norm_v214gn_cuda_kernelI6__halfLi320ELi1ELi32ELi80ELi256ELb0ELi16ELi320ELi320ELi4ELb1ELi9ELb0ELb0ENS_16CompileConditionILi900EEEEEvPT_PKS4_S7_S7_flPfS8_Pj)
        .other          _ZN13group_norm_v214gn_cuda_kernelI6__halfLi320ELi1ELi32ELi80ELi256ELb0ELi16ELi320ELi320ELi4ELb1ELi9ELb0ELb0ENS_16CompileConditionILi900EEEEEvPT_PKS4_S7_S7_flPfS8_Pj,@"STO_CUDA_ENTRY STV_DEFAULT"
_ZN13group_norm_v214gn_cuda_kernelI6__halfLi320ELi1ELi32ELi80ELi256ELb0ELi16ELi320ELi320ELi4ELb1ELi9ELb0ELb0ENS_16CompileConditionILi900EEEEEvPT_PKS4_S7_S7_flPfS8_Pj:
.text._ZN13group_norm_v214gn_cuda_kernelI6__halfLi320ELi1ELi32ELi80ELi256ELb0ELi16ELi320ELi320ELi4ELb1ELi9ELb0ELb0ENS_16CompileConditionILi900EEEEEvPT_PKS4_S7_S7_flPfS8_Pj:
        /* <DEDUP_REMOVED lines=11> */
[----:B------:R-:W-:Y:S01]  /*00b0*/  ULDC.64 UR10, c[0x0][0x240] ;  /* 0x00009000000a7ab9 */ /* 0x000fe20000000a00 */
[----:B------:R-:W2:Y:S01]  /*00c0*/  S2R R8, SR_CTAID.X ;  /* 0x0000000000087919 */ /* 0x000ea20000002500 */
[----:B------:R-:W-:Y:S02]  /*00d0*/  ISETP.EQ.U32.AND P2, PT, RZ, UR10, PT ;  /* 0x0000000aff007c0c */ /* 0x000fe4000bf42070 */
[----:B------:R-:W-:Y:S01]  /*00e0*/  MOV R9, UR8 ;  /* 0x0000000800097c02 */ /* 0x000fe20008000f00 */
[----:B-1----:R-:W-:Y:S02]  /*00f0*/  ULEA UR6, UR5, UR4, 0x18 ;  /* 0x0000000405067291 */ /* 0x002fe4000f8ec03f */
[----:B------:R-:W-:-:S04]  /*0100*/  UIADD3 UR4, UR4, 0xc80, URZ ;  /* 0x00000c8004047890 */ /* 0x000fc8000fffe03f */
[----:B------:R-:W-:Y:S01]  /*0110*/  MOV R10, UR6 ;  /* 0x00000006000a7c02 */ /* 0x000fe20008000f00 */
[----:B0-----:R-:W-:Y:S01]  /*0120*/  IMAD.WIDE.U32 R6, R4, -0x33333333, RZ ;  /* 0xcccccccd04067825 */ /* 0x001fe200078e00ff */
[--C-:B------:R-:W-:Y:S01]  /*0130*/  SHF.R.U32.HI R3, RZ, 0x2, R4.reuse ;  /* 0x00000002ff037819 */ /* 0x100fe20000011604 */
[----:B------:R-:W-:Y:S01]  /*0140*/  ULDC.64 UR6, c[0x0][0x250] ;  /* 0x0000940000067ab9 */ /* 0x000fe20000000a00 */
[----:B------:R-:W-:Y:S01]  /*0150*/  ULEA UR4, UR5, UR4, 0x18 ;  /* 0x0000000405047291 */ /* 0x000fe2000f8ec03f */
[----:B--2---:R-:W-:Y:S01]  /*0160*/  LOP3.LUT R5, R8, 0xf, RZ, 0xc0, !PT ;  /* 0x0000000f08057812 */ /* 0x004fe200078ec0ff */
[----:B------:R-:W-:Y:S01]  /*0170*/  ULEA UR6, UP0, UR8, UR6, 0x2 ;  /* 0x0000000608067291 */ /* 0x000fe2000f80103f */
[----:B------:R-:W-:Y:S02]  /*0180*/  SHF.L.U32 R6, R3, 0x4, RZ ;  /* 0x0000000403067819 */ /* 0x000fe400000006ff */
[----:B------:R-:W-:Y:S01]  /*0190*/  SHF.R.U32.HI R7, RZ, 0x6, R7 ;  /* 0x00000006ff077819 */ /* 0x000fe20000011607 */
[----:B------:R-:W-:Y:S01]  /*01a0*/  ULEA.HI.X UR7, UR8, UR7, URZ, 0x2, UP0 ;  /* 0x0000000708077291 */ /* 0x000fe200080f143f */
[----:B------:R-:W-:Y:S01]  /*01b0*/  LOP3.LUT R5, R6, 0xfffffff0, R5, 0xe2, !PT ;  /* 0xfffffff006057812 */ /* 0x000fe200078ee205 */
[----:B------:R-:W-:Y:S01]  /*01c0*/  IMAD.U32 R86, RZ, RZ, UR6 ;  /* 0x00000006ff567e24 */ /* 0x000fe2000f8e00ff */
[C---:B------:R-:W-:Y:S01]  /*01d0*/  SHF.L.U32 R6, R8.reuse, 0x4, RZ ;  /* 0x0000000408067819 */ /* 0x040fe200000006ff */
[----:B------:R-:W-:Y:S01]  /*01e0*/  IMAD R3, R7, -0x50, R4 ;  /* 0xffffffb007037824 */ /* 0x000fe200078e0204 */
[----:B------:R-:W-:-:S02]  /*01f0*/  LOP3.LUT P0, RZ, R8, 0xf, RZ, 0xc0, !PT ;  /* 0x0000000f08ff7812 */ /* 0x000fc4000780c0ff */
[----:B------:R-:W-:Y:S01]  /*0200*/  LOP3.LUT R6, R6, 0xf0, RZ, 0xc0, !PT ;  /* 0x000000f006067812 */ /* 0x000fe200078ec0ff */
[----:B------:R-:W-:Y:S01]  /*0210*/  IMAD R3, R3, 0x28, R10 ;  /* 0x0000002803037824 */ /* 0x000fe200078e020a */
[----:B------:R-:W-:Y:S01]  /*0220*/  HFMA2.MMA R10, -RZ, RZ, 0, 5.9604644775390625e-08 ;  /* 0x00000001ff0a7435 */ /* 0x000fe200000001ff */
[----:B------:R-:W-:Y:S01]  /*0230*/  ISETP.NE.AND P1, PT, R8, RZ, PT ;  /* 0x000000ff0800720c */ /* 0x000fe20003f25270 */
[----:B------:R-:W-:Y:S01]  /*0240*/  HFMA2.MMA R8, -RZ, RZ, 0, 0 ;  /* 0x00000000ff087435 */ /* 0x000fe200000001ff */
[----:B------:R-:W-:Y:S01]  /*0250*/  IADD3 R11, R6, R7, RZ ;  /* 0x00000007060b7210 */ /* 0x000fe20007ffe0ff */
[----:B------:R-:W-:Y:S01]  /*0260*/  IMAD R30, R7, 0x8, R3 ;  /* 0x00000008071e7824 */ /* 0x000fe200078e0203 */
[----:B------:R-:W0:Y:S01]  /*0270*/  LDC R6, c[0x0][0x10] ;  /* 0x00000400ff067b82 */ /* 0x000e220000000800 */
[----:B------:R-:W-:Y:S02]  /*0280*/  SHF.R.U32.HI R12, RZ, 0x1, R4 ;  /* 0x00000001ff0c7819 */ /* 0x000fe40000011604 */
[----:B------:R-:W-:Y:S01]  /*0290*/  IMAD R11, R11, 0xa00, RZ ;  /* 0x00000a000b0b7824 */ /* 0x000fe200078e02ff */
[----:B------:R-:W-:-:S02]  /*02a0*/  ISETP.GT.U32.OR P0, PT, R4, 0x3, P0 ;  /* 0x000000030400780c */ /* 0x000fc40000704470 */
[----:B------:R-:W-:Y:S02]  /*02b0*/  MOV R7, RZ ;  /* 0x000000ff00077202 */ /* 0x000fe40000000f00 */
[----:B------:R-:W-:Y:S02]  /*02c0*/  SEL R10, R10, 0x7ffffff1, P1 ;  /* 0x7ffffff10a0a7807 */ /* 0x000fe40000800000 */
[----:B------:R-:W-:Y:S02]  /*02d0*/  LOP3.LUT R12, R12, 0x7ffffff8, RZ, 0xc0, !PT ;  /* 0x7ffffff80c0c7812 */ /* 0x000fe400078ec0ff */
[----:B------:R-:W-:Y:S02]  /*02e0*/  MOV R87, UR7 ;  /* 0x0000000700577c02 */ /* 0x000fe40008000f00 */
[----:B------:R-:W-:Y:S02]  /*02f0*/  LEA R13, R4, UR4, 0x3 ;  /* 0x00000004040d7c11 */ /* 0x000fe4000f8e18ff */
[----:B------:R-:W-:-:S02]  /*0300*/  IADD3 R14, R11, 0x2800, RZ ;  /* 0x000028000b0e7810 */ /* 0x000fc40007ffe0ff */
[C---:B------:R-:W-:Y:S02]  /*0310*/  IADD3 R15, R11.reuse, 0x5000, RZ ;  /* 0x000050000b0f7810 */ /* 0x040fe40007ffe0ff */
[----:B------:R-:W-:Y:S02]  /*0320*/  IADD3 R16, R11, 0x7800, RZ ;  /* 0x000078000b107810 */ /* 0x000fe40007ffe0ff */
[----:B------:R-:W-:Y:S01]  /*0330*/  ISETP.EQ.OR.EX P0, PT, RZ, UR11, P0, P2 ;  /* 0x0000000bff007c0c */ /* 0x000fe20008702720 */
[----:B------:R-:W-:-:S12]  /*0340*/  ULDC.64 UR10, c[0x0][0x208] ;  /* 0x00008200000a7ab9 */ /* 0x000fd80000000a00 */
.L_x_3340:
[----:B---3--:R-:W-:Y:S01]  /*0350*/  IMAD.WIDE.U32 R18, R4, -0x33333333, RZ ;  /* 0xcccccccd04127825 */ /* 0x008fe200078e00ff */
[C---:B------:R-:W-:Y:S01]  /*0360*/  LOP3.LUT R17, R9.reuse, 0x7, RZ, 0xc0, !PT ;  /* 0x0000000709117812 */ /* 0x040fe200078ec0ff */
[----:B------:R-:W-:Y:S01]  /*0370*/  ULDC.64 UR6, c[0x0][0x218] ;  /* 0x0000860000067ab9 */ /* 0x000fe20000000a00 */
[----:B------:R-:W-:Y:S01]  /*0380*/  SHF.R.U64 R20, R9, 0x3, R8 ;  /* 0x0000000309147819 */ /* 0x000fe20000001208 */
[----:B-1----:R-:W1:Y:S01]  /*0390*/  LDC.64 R40, c[0x0][0x220] ;  /* 0x00008800ff287b82 */ /* 0x002e620000000a00 */
[----:B------:R-:W-:Y:S01]  /*03a0*/  SHF.R.U32.HI R19, RZ, 0x6, R19 ;  /* 0x00000006ff137819 */ /* 0x000fe20000011613 */
[----:B------:R-:W-:-:S04]  /*03b0*/  IMAD R45, R17, 0x140, RZ ;  /* 0x00000140112d7824 */ /* 0x000fc800078e02ff */
[----:B------:R-:W-:Y:S01]  /*03c0*/  IMAD R18, R19, -0x50, R4 ;  /* 0xffffffb013127824 */ /* 0x000fe200078e0204 */
[----:B------:R-:W-:Y:S01]  /*03d0*/  SHF.R.U32.HI R19, RZ, 0x3, R8 ;  /* 0x00000003ff137819 */ /* 0x000fe20000011608 */
[----:B------:R-:W2:Y:S02]  /*03e0*/  LDC.64 R42, c[0x0][0x228] ;  /* 0x00008a00ff2a7b82 */ /* 0x000ea40000000a00 */
[----:B------:R-:W-:Y:S02]  /*03f0*/  IMAD R34, R18, 0x4, R45 ;  /* 0x0000000412227824 */ /* 0x000fe400078e022d */
[----:B------:R-:W-:-:S03]  /*0400*/  IMAD R27, R19, 0xa0000, RZ ;  /* 0x000a0000131b7824 */ /* 0x000fc600078e02ff */
        /* <DEDUP_REMOVED lines=10> */
[----:B------:R-:W3:Y:S01]  /*04b0*/  LDG.E.64.CONSTANT R32, desc[UR10][R32.64] ;  /* 0x0000000a20207981 */ /* 0x000ee2000c1e9b00 */
[----:B------:R-:W-:Y:S01]  /*04c0*/  IMAD.SHL.U32 R23, R24, 0x2, RZ ;  /* 0x0000000218177824 */ /* 0x000fe200078e00ff */
[----:B------:R-:W-:-:S04]  /*04d0*/  IADD3.X R3, RZ, R27, RZ, P1, !PT ;  /* 0x0000001bff037210 */ /* 0x000fc80000ffe4ff */
[----:B------:R-:W-:Y:S02]  /*04e0*/  SHF.L.U64.HI R24, R24, 0x1, R3 ;  /* 0x0000000118187819 */ /* 0x000fe40000010203 */
[----:B------:R-:W-:-:S04]  /*04f0*/  IADD3 R66, P1, R23, UR6, RZ ;  /* 0x0000000617427c10 */ /* 0x000fc8000ff3e0ff */
[----:B------:R-:W-:Y:S02]  /*0500*/  IADD3.X R67, R24, UR7, RZ, P1, !PT ;  /* 0x0000000718437c10 */ /* 0x000fe40008ffe4ff */
[----:B------:R-:W-:-:S04]  /*0510*/  IADD3 R26, P1, R15, R28, RZ ;  /* 0x0000001c0f1a7210 */ /* 0x000fc80007f3e0ff */
[----:B------:R-:W4:Y:S01]  /*0520*/  LDG.E.64.CONSTANT R66, desc[UR10][R66.64] ;  /* 0x0000000a42427981 */ /* 0x000f22000c1e9b00 */
[----:B------:R-:W-:Y:S02]  /*0530*/  IADD3.X R3, RZ, R27, RZ, P1, !PT ;  /* 0x0000001bff037210 */ /* 0x000fe40000ffe4ff */
[C---:B------:R-:W-:Y:S02]  /*0540*/  SHF.L.U32 R25, R26.reuse, 0x1, RZ ;  /* 0x000000011a197819 */ /* 0x040fe400000006ff */
        /* <DEDUP_REMOVED lines=9> */
[----:B------:R-:W-:-:S06]  /*05e0*/  IADD3.X R83, R28, UR7, RZ, P1, !PT ;  /* 0x000000071c537c10 */ /* 0x000fcc0008ffe4ff */
[----:B------:R-:W4:Y:S01]  /*05f0*/  LDG.E.64.CONSTANT R82, desc[UR10][R82.64] ;  /* 0x0000000a52527981 */ /* 0x000f22000c1e9b00 */
[----:B-1----:R-:W-:-:S04]  /*0600*/  IMAD.WIDE R40, R34, 0x2, R40 ;  /* 0x0000000222287825 */ /* 0x002fc800078e0228 */
[----:B--2---:R-:W-:Y:S02]  /*0610*/  IMAD.WIDE R42, R34, 0x2, R42 ;  /* 0x00000002222a7825 */ /* 0x004fe400078e022a */
[----:B------:R-:W5:Y:S04]  /*0620*/  LDG.E.64.CONSTANT R40, desc[UR10][R40.64] ;  /* 0x0000000a28287981 */ /* 0x000f68000c1e9b00 */
[----:B------:R-:W5:Y:S01]  /*0630*/  LDG.E.64.CONSTANT R42, desc[UR10][R42.64] ;  /* 0x0000000a2a2a7981 */ /* 0x000f62000c1e9b00 */
[----:B------:R-:W-:Y:S01]  /*0640*/  ISETP.GT.U32.AND P1, PT, R4, 0xf, PT ;  /* 0x0000000f0400780c */ /* 0x000fe20003f24070 */
[----:B------:R-:W-:Y:S01]  /*0650*/  IMAD.SHL.U32 R85, R9, 0x4, RZ ;  /* 0x0000000409557824 */ /* 0x000fe200078e00ff */
[----:B------:R-:W-:Y:S01]  /*0660*/  BSSY B0, `(.L_x_3332) ;  /* 0x00000f0000007945 */ /* 0x000fe20003800000 */
[----:B------:R-:W-:-:S03]  /*0670*/  CS2R R60, SRZ ;  /* 0x00000000003c7805 */ /* 0x000fc6000001ff00 */
[----:B------:R-:W-:Y:S01]  /*0680*/  LOP3.LUT R85, R85, 0x1c, RZ, 0xc0, !PT ;  /* 0x0000001c55557812 */ /* 0x000fe200078ec0ff */
[--C-:B---3--:R-:W-:Y:S02]  /*0690*/  HADD2.F32 R3, -RZ, R32.reuse.H0_H0 ;  /* 0x20000020ff037230 */ /* 0x108fe40000004100 */
        /* <DEDUP_REMOVED lines=8> */
[----:B------:R-:W-:-:S03]  /*0720*/  FADD.FTZ R32, R32, R31 ;  /* 0x0000001f20207221 */ /* 0x000fc60000010000 */
[----:B------:R-:W-:Y:S01]  /*0730*/  FFMA.FTZ R34, R33, R33, R34 ;  /* 0x0000002121227223 */ /* 0x000fe20000010022 */
[--C-:B----4-:R-:W-:Y:S02]  /*0740*/  HADD2.F32 R35, -RZ, R66.reuse.H0_H0 ;  /* 0x20000042ff237230 */ /* 0x110fe40000004100 */
[----:B------:R-:W-:Y:S01]  /*0750*/  FADD.FTZ R32, R32, R33 ;  /* 0x0000002120207221 */ /* 0x000fe20000010000 */
[----:B------:R-:W-:Y:S02]  /*0760*/  HADD2.F32 R37, -RZ, R66.H1_H1 ;  /* 0x30000042ff257230 */ /* 0x000fe40000004100 */
[--C-:B------:R-:W-:Y:S02]  /*0770*/  HADD2.F32 R65, -RZ, R67.reuse.H0_H0 ;  /* 0x20000043ff417230 */ /* 0x100fe40000004100 */
[----:B------:R-:W-:Y:S01]  /*0780*/  FFMA.FTZ R34, R35, R35, R34 ;  /* 0x0000002323227223 */ /* 0x000fe20000010022 */
[----:B------:R-:W-:Y:S01]  /*0790*/  FADD.FTZ R32, R32, R35 ;  /* 0x0000002320207221 */ /* 0x000fe20000010000 */
[----:B------:R-:W-:-:S02]  /*07a0*/  HADD2.F32 R67, -RZ, R67.H1_H1 ;  /* 0x30000043ff437230 */ /* 0x000fc40000004100 */
[----:B------:R-:W-:Y:S01]  /*07b0*/  FFMA.FTZ R34, R37, R37, R34 ;  /* 0x0000002525227223 */ /* 0x000fe20000010022 */
[----:B------:R-:W-:-:S03]  /*07c0*/  FADD.FTZ R32, R32, R37 ;  /* 0x0000002520207221 */ /* 0x000fc60000010000 */
[----:B------:R-:W-:Y:S01]  /*07d0*/  FFMA.FTZ R34, R65, R65, R34 ;  /* 0x0000004141227223 */ /* 0x000fe20000010022 */
[----:B------:R-:W-:Y:S01]  /*07e0*/  FADD.FTZ R32, R32, R65 ;  /* 0x0000004120207221 */ /* 0x000fe20000010000 */
[--C-:B------:R-:W-:Y:S02]  /*07f0*/  HADD2.F32 R69, -RZ, R74.reuse.H0_H0 ;  /* 0x2000004aff457230 */ /* 0x100fe40000004100 */
        /* <DEDUP_REMOVED lines=10> */
[----:B------:R-:W-:Y:S01]  /*08a0*/  FADD.FTZ R32, R32, R73 ;  /* 0x0000004920207221 */ /* 0x000fe20000010000 */
[--C-:B------:R-:W-:Y:S02]  /*08b0*/  HADD2.F32 R77, -RZ, R82.reuse.H0_H0 ;  /* 0x20000052ff4d7230 */ /* 0x100fe40000004100 */
[----:B------:R-:W-:Y:S01]  /*08c0*/  FFMA.FTZ R34, R75, R75, R34 ;  /* 0x0000004b4b227223 */ /* 0x000fe20000010022 */
[----:B------:R-:W-:Y:S01]  /*08d0*/  FADD.FTZ R32, R32, R75 ;  /* 0x0000004b20207221 */ /* 0x000fe20000010000 */
[----:B------:R-:W-:-:S02]  /*08e0*/  HADD2.F32 R79, -RZ, R82.H1_H1 ;  /* 0x30000052ff4f7230 */ /* 0x000fc40000004100 */
[----:B------:R-:W-:Y:S01]  /*08f0*/  FFMA.FTZ R34, R77, R77, R34 ;  /* 0x0000004d4d227223 */ /* 0x000fe20000010022 */
[----:B------:R-:W-:Y:S01]  /*0900*/  FADD.FTZ R32, R32, R77 ;  /* 0x0000004d20207221 */ /* 0x000fe20000010000 */
[--C-:B------:R-:W-:Y:S02]  /*0910*/  HADD2.F32 R81, -RZ, R83.reuse.H0_H0 ;  /* 0x20000053ff517230 */ /* 0x100fe40000004100 */
        /* <DEDUP_REMOVED lines=10> */
[----:B------:R-:W-:Y:S01]  /*09c0*/  LEA.HI R32, R4, R85, RZ, 0x1e ;  /* 0x0000005504207211 */ /* 0x000fe200078ff0ff */
[----:B------:R-:W2:Y:S01]  /*09d0*/  S2R R44, SR_CgaCtaId ;  /* 0x00000000002c7919 */ /* 0x000ea20000008800 */
[----:B------:R-:W-:-:S03]  /*09e0*/  MOV R91, 0x400 ;  /* 0x00000400005b7802 */ /* 0x000fc60000000f00 */
[----:B------:R-:W-:-:S04]  /*09f0*/  IMAD R32, R32, 0x50, -R45 ;  /* 0x0000005020207824 */ /* 0x000fc800078e0a2d */
[C---:B------:R-:W-:Y:S01]  /*0a00*/  VIADD R50, R32.reuse, 0x14 ;  /* 0x0000001420327836 */ /* 0x040fe20000000000 */
[C---:B------:R-:W-:Y:S02]  /*0a10*/  IADD3 R48, R32.reuse, 0x24, RZ ;  /* 0x0000002420307810 */ /* 0x040fe40007ffe0ff */
[C---:B-1----:R-:W-:Y:S02]  /*0a20*/  IADD3 R38, R32.reuse, 0x4, RZ ;  /* 0x0000000420267810 */ /* 0x042fe40007ffe0ff */
[----:B------:R-:W-:Y:S02]  /*0a30*/  SHF.R.S32.HI R49, RZ, 0x1f, R50 ;  /* 0x0000001fff317819 */ /* 0x000fe40000011432 */
[C---:B------:R-:W-:Y:S02]  /*0a40*/  IADD3 R34, R32.reuse, 0x8, RZ ;  /* 0x0000000820227810 */ /* 0x040fe40007ffe0ff */
[----:B------:R-:W-:Y:S02]  /*0a50*/  IADD3 R36, R32, 0xc, RZ ;  /* 0x0000000c20247810 */ /* 0x000fe40007ffe0ff */
[----:B------:R-:W-:-:S02]  /*0a60*/  LEA.HI R50, R49, R50, RZ, 0x2 ;  /* 0x0000003231327211 */ /* 0x000fc400078f10ff */
[----:B------:R-:W-:Y:S02]  /*0a70*/  SHF.R.S32.HI R49, RZ, 0x1f, R48 ;  /* 0x0000001fff317819 */ /* 0x000fe40000011430 */
[----:B------:R-:W-:Y:S02]  /*0a80*/  SHF.R.S32.HI R39, RZ, 0x1f, R38 ;  /* 0x0000001fff277819 */ /* 0x000fe40000011426 */
[C---:B------:R-:W-:Y:S02]  /*0a90*/  IADD3 R68, R32.reuse, 0x30, RZ ;  /* 0x0000003020447810 */ /* 0x040fe40007ffe0ff */
[----:B------:R-:W-:Y:S02]  /*0aa0*/  SHF.R.S32.HI R45, RZ, 0x1f, R34 ;  /* 0x0000001fff2d7819 */ /* 0x000fe40000011422 */
[----:B------:R-:W-:Y:S02]  /*0ab0*/  SHF.R.S32.HI R47, RZ, 0x1f, R36 ;  /* 0x0000001fff2f7819 */ /* 0x000fe40000011424 */
[----:B------:R-:W-:-:S02]  /*0ac0*/  IADD3 R52, R32, 0x10, RZ ;  /* 0x0000001020347810 */ /* 0x000fc40007ffe0ff */
[----:B------:R-:W-:Y:S02]  /*0ad0*/  LEA.HI R48, R49, R48, RZ, 0x2 ;  /* 0x0000003031307211 */ /* 0x000fe400078f10ff */
[----:B------:R-:W-:Y:S02]  /*0ae0*/  LEA.HI R38, R39, R38, RZ, 0x2 ;  /* 0x0000002627267211 */ /* 0x000fe400078f10ff */
[C---:B------:R-:W-:Y:S02]  /*0af0*/  IADD3 R46, R32.reuse, 0x1c, RZ ;  /* 0x0000001c202e7810 */ /* 0x040fe40007ffe0ff */
[----:B------:R-:W-:Y:S02]  /*0b00*/  SHF.R.S32.HI R49, RZ, 0x1f, R68 ;  /* 0x0000001fff317819 */ /* 0x000fe40000011444 */
[----:B------:R-:W-:Y:S01]  /*0b10*/  LEA.HI R39, R45, R34, RZ, 0x2 ;  /* 0x000000222d277211 */ /* 0x000fe200078f10ff */
[----:B------:R-:W-:Y:S01]  /*0b20*/  VIADD R34, R32, 0x2c ;  /* 0x0000002c20227836 */ /* 0x000fe20000000000 */
[----:B------:R-:W-:-:S02]  /*0b30*/  LEA.HI R45, R47, R36, RZ, 0x2 ;  /* 0x000000242f2d7211 */ /* 0x000fc400078f10ff */
[----:B------:R-:W-:Y:S02]  /*0b40*/  SHF.R.S32.HI R47, RZ, 0x1f, R52 ;  /* 0x0000001fff2f7819 */ /* 0x000fe40000011434 */
[C---:B------:R-:W-:Y:S02]  /*0b50*/  IADD3 R62, R32.reuse, 0x18, RZ ;  /* 0x00000018203e7810 */ /* 0x040fe40007ffe0ff */
[----:B------:R-:W-:Y:S02]  /*0b60*/  SHF.R.S32.HI R53, RZ, 0x1f, R46 ;  /* 0x0000001fff357819 */ /* 0x000fe4000001142e */
[----:B------:R-:W-:Y:S02]  /*0b70*/  IADD3 R72, R32, 0x20, RZ ;  /* 0x0000002020487810 */ /* 0x000fe40007ffe0ff */
[----:B------:R-:W-:Y:S02]  /*0b80*/  LEA.HI R68, R49, R68, RZ, 0x2 ;  /* 0x0000004431447211 */ /* 0x000fe400078f10ff */
[----:B------:R-:W-:-:S02]  /*0b90*/  SHF.R.S32.HI R49, RZ, 0x1f, R32 ;  /* 0x0000001fff317819 */ /* 0x000fc40000011420 */
[----:B------:R-:W-:Y:S02]  /*0ba0*/  LEA.HI R52, R47, R52, RZ, 0x2 ;  /* 0x000000342f347211 */ /* 0x000fe400078f10ff */
[----:B------:R-:W-:Y:S02]  /*0bb0*/  SHF.R.S32.HI R51, RZ, 0x1f, R62 ;  /* 0x0000001fff337819 */ /* 0x000fe4000001143e */
[----:B------:R-:W-:Y:S02]  /*0bc0*/  LEA.HI R46, R53, R46, RZ, 0x2 ;  /* 0x0000002e352e7211 */ /* 0x000fe400078f10ff */
[----:B------:R-:W-:Y:S02]  /*0bd0*/  SHF.R.S32.HI R47, RZ, 0x1f, R72 ;  /* 0x0000001fff2f7819 */ /* 0x000fe40000011448 */
[----:B------:R-:W-:Y:S02]  /*0be0*/  IADD3 R70, R32, 0x28, RZ ;  /* 0x0000002820467810 */ /* 0x000fe40007ffe0ff */
[----:B------:R-:W-:-:S02]  /*0bf0*/  SHF.R.S32.HI R53, RZ, 0x1f, R34 ;  /* 0x0000001fff357819 */ /* 0x000fc40000011422 */
[----:B------:R-:W-:Y:S02]  /*0c00*/  LEA.HI R49, R49, R32, RZ, 0x2 ;  /* 0x0000002031317211 */ /* 0x000fe400078f10ff */
[----:B------:R-:W-:Y:S02]  /*0c10*/  LEA.HI R62, R51, R62, RZ, 0x2 ;  /* 0x0000003e333e7211 */ /* 0x000fe400078f10ff */
[----:B------:R-:W-:Y:S02]  /*0c20*/  LEA.HI R72, R47, R72, RZ, 0x2 ;  /* 0x000000482f487211 */ /* 0x000fe400078f10ff */
[----:B--2---:R-:W-:Y:S01]  /*0c30*/  LEA R91, R44, R91, 0x18 ;  /* 0x0000005b2c5b7211 */ /* 0x004fe200078ec0ff */
[----:B------:R-:W-:Y:S01]  /*0c40*/  VIADD R44, R32, 0x44 ;  /* 0x00000044202c7836 */ /* 0x000fe20000000000 */
[----:B------:R-:W-:Y:S02]  /*0c50*/  SHF.R.S32.HI R51, RZ, 0x1f, R70 ;  /* 0x0000001fff337819 */ /* 0x000fe40000011446 */
[----:B------:R-:W-:-:S02]  /*0c60*/  LEA.HI R47, R53, R34, RZ, 0x2 ;  /* 0x00000022352f7211 */ /* 0x000fc400078f10ff */
[----:B------:R-:W-:Y:S02]  /*0c70*/  SHF.R.S32.HI R54, RZ, 0x2, R49 ;  /* 0x00000002ff367819 */ /* 0x000fe40000011431 */
[C---:B------:R-:W-:Y:S02]  /*0c80*/  IADD3 R66, R32.reuse, 0x34, RZ ;  /* 0x0000003420427810 */ /* 0x040fe40007ffe0ff */
[----:B------:R-:W-:Y:S01]  /*0c90*/  IADD3 R60, R32, 0x38, RZ ;  /* 0x00000038203c7810 */ /* 0x000fe20007ffe0ff */
[----:B------:R-:W-:Y:S01]  /*0ca0*/  IMAD R49, R54, 0x28, R91 ;  /* 0x0000002836317824 */ /* 0x000fe200078e025b */
[C---:B------:R-:W-:Y:S02]  /*0cb0*/  IADD3 R64, R32.reuse, 0x3c, RZ ;  /* 0x0000003c20407810 */ /* 0x040fe40007ffe0ff */
[C---:B------:R-:W-:Y:S02]  /*0cc0*/  IADD3 R34, R32.reuse, 0x40, RZ ;  /* 0x0000004020227810 */ /* 0x040fe40007ffe0ff */
[----:B------:R-:W-:-:S02]  /*0cd0*/  IADD3 R36, R32, 0x48, RZ ;  /* 0x0000004820247810 */ /* 0x000fc40007ffe0ff */
[----:B------:R-:W-:Y:S02]  /*0ce0*/  IADD3 R58, R32, 0x4c, RZ ;  /* 0x0000004c203a7810 */ /* 0x000fe40007ffe0ff */
[----:B------:R-:W-:Y:S02]  /*0cf0*/  SHF.L.U32 R32, R4, 0x3, RZ ;  /* 0x0000000304207819 */ /* 0x000fe400000006ff */
[----:B------:R-:W-:Y:S02]  /*0d00*/  LEA.HI R70, R51, R70, RZ, 0x2 ;  /* 0x0000004633467211 */ /* 0x000fe400078f10ff */
[----:B------:R-:W-:Y:S02]  /*0d10*/  SHF.R.S32.HI R56, RZ, 0x2, R38 ;  /* 0x00000002ff387819 */ /* 0x000fe40000011426 */
[----:B------:R-:W-:Y:S02]  /*0d20*/  SHF.R.S32.HI R51, RZ, 0x1f, R66 ;  /* 0x0000001fff337819 */ /* 0x000fe40000011442 */
[----:B------:R-:W-:-:S02]  /*0d30*/  LOP3.LUT R32, R32, 0x18, RZ, 0xc0, !PT ;  /* 0x0000001820207812 */ /* 0x000fc400078ec0ff */
[----:B------:R-:W-:Y:S02]  /*0d40*/  SHF.R.S32.HI R53, RZ, 0x1f, R60 ;  /* 0x0000001fff357819 */ /* 0x000fe4000001143c */
[----:B------:R-:W-:Y:S01]  /*0d50*/  SHF.R.S32.HI R54, RZ, 0x2, R39 ;  /* 0x00000002ff367819 */ /* 0x000fe20000011427 */
[----:B------:R-:W-:Y:S01]  /*0d60*/  IMAD R39, R56, 0x28, R91 ;  /* 0x0000002838277824 */ /* 0x000fe200078e025b */
[----:B------:R-:W-:Y:S02]  /*0d70*/  LEA.HI R66, R51, R66, RZ, 0x2 ;  /* 0x0000004233427211 */ /* 0x000fe400078f10ff */
[----:B------:R-:W-:Y:S02]  /*0d80*/  SHF.R.S32.HI R51, RZ, 0x1f, R34 ;  /* 0x0000001fff337819 */ /* 0x000fe40000011422 */
[----:B------:R-:W-:Y:S02]  /*0d90*/  IADD3 R49, R49, R32, RZ ;  /* 0x0000002031317210 */ /* 0x000fe40007ffe0ff */
[----:B------:R-:W-:-:S02]  /*0da0*/  LEA.HI R60, R53, R60, RZ, 0x2 ;  /* 0x0000003c353c7211 */ /* 0x000fc400078f10ff */
[----:B------:R-:W-:Y:S01]  /*0db0*/  SHF.R.S32.HI R53, RZ, 0x1f, R44 ;  /* 0x0000001fff357819 */ /* 0x000fe2000001142c */
[----:B------:R1:W2:Y:S01]  /*0dc0*/  LDS.64 R56, [R49] ;  /* 0x0000000031387984 */ /* 0x0002a20000000a00 */
[----:B------:R-:W-:Y:S01]  /*0dd0*/  SHF.R.S32.HI R74, RZ, 0x2, R45 ;  /* 0x00000002ff4a7819 */ /* 0x000fe2000001142d */
[----:B------:R-:W-:Y:S01]  /*0de0*/  IMAD R45, R54, 0x28, R91 ;  /* 0x00000028362d7824 */ /* 0x000fe200078e025b */
[----:B------:R-:W-:Y:S02]  /*0df0*/  SHF.R.S32.HI R55, RZ, 0x1f, R64 ;  /* 0x0000001fff377819 */ /* 0x000fe40000011440 */
[----:B------:R-:W-:Y:S01]  /*0e00*/  LEA.HI R34, R51, R34, RZ, 0x2 ;  /* 0x0000002233227211 */ /* 0x000fe200078f10ff */
[C---:B------:R-:W-:Y:S01]  /*0e10*/  IMAD.IADD R45, R32.reuse, 0x1, R45 ;  /* 0x00000001202d7824 */ /* 0x040fe200078e022d */
[----:B------:R-:W-:Y:S02]  /*0e20*/  IADD3 R39, R32, R39, RZ ;  /* 0x0000002720277210 */ /* 0x000fe40007ffe0ff */
[----:B------:R-:W-:-:S02]  /*0e30*/  SHF.R.S32.HI R51, RZ, 0x1f, R36 ;  /* 0x0000001fff337819 */ /* 0x000fc40000011424 */
[----:B------:R-:W-:Y:S02]  /*0e40*/  SHF.R.S32.HI R52, RZ, 0x2, R52 ;  /* 0x00000002ff347819 */ /* 0x000fe40000011434 */
[----:B------:R-:W-:Y:S02]  /*0e50*/  SHF.R.S32.HI R38, RZ, 0x2, R46 ;  /* 0x00000002ff267819 */ /* 0x000fe4000001142e */
[----:B------:R-:W-:Y:S02]  /*0e60*/  LEA.HI R44, R53, R44, RZ, 0x2 ;  /* 0x0000002c352c7211 */ /* 0x000fe400078f10ff */
[----:B------:R-:W-:Y:S01]  /*0e70*/  SHF.R.S32.HI R46, RZ, 0x2, R47 ;  /* 0x00000002ff2e7819 */ /* 0x000fe2000001142f */
[----:B------:R-:W-:Y:S01]  /*0e80*/  IMAD R47, R74, 0x28, R91 ;  /* 0x000000284a2f7824 */ /* 0x000fe200078e025b */
[----:B------:R-:W-:Y:S02]  /*0e90*/  SHF.R.S32.HI R53, RZ, 0x1f, R58 ;  /* 0x0000001fff357819 */ /* 0x000fe4000001143a */
[----:B------:R-:W-:-:S02]  /*0ea0*/  LEA.HI R64, R55, R64, RZ, 0x2 ;  /* 0x0000004037407211 */ /* 0x000fc400078f10ff */
[----:B------:R-:W-:Y:S01]  /*0eb0*/  LEA.HI R36, R51, R36, RZ, 0x2 ;  /* 0x0000002433247211 */ /* 0x000fe200078f10ff */
[----:B------:R3:W4:Y:S01]  /*0ec0*/  LDS.64 R54, [R39] ;  /* 0x0000000027367984 */ /* 0x0007220000000a00 */
[----:B------:R-:W-:Y:S01]  /*0ed0*/  SHF.R.S32.HI R50, RZ, 0x2, R50 ;  /* 0x00000002ff327819 */ /* 0x000fe20000011432 */
[--C-:B------:R-:W-:Y:S01]  /*0ee0*/  IMAD R51, R52, 0x28, R91.reuse ;  /* 0x0000002834337824 */ /* 0x100fe200078e025b */
[----:B------:R-:W-:Y:S02]  /*0ef0*/  LEA.HI R58, R53, R58, RZ, 0x2 ;  /* 0x0000003a353a7211 */ /* 0x000fe400078f10ff */
[----:B------:R-:W-:Y:S01]  /*0f00*/  IADD3 R47, R32, R47, RZ ;  /* 0x0000002f202f7210 */ /* 0x000fe20007ffe0ff */
[----:B------:R-:W0:Y:S01]  /*0f10*/  LDS.64 R52, [R45] ;  /* 0x000000002d347984 */ /* 0x000e220000000a00 */
[----:B------:R-:W-:Y:S01]  /*0f20*/  SHF.R.S32.HI R62, RZ, 0x2, R62 ;  /* 0x00000002ff3e7819 */ /* 0x000fe2000001143e */
[----:B------:R-:W-:Y:S01]  /*0f30*/  IMAD R59, R50, 0x28, R91 ;  /* 0x00000028323b7824 */ /* 0x000fe200078e025b */
[----:B------:R-:W-:-:S02]  /*0f40*/  IADD3 R63, R32, R51, RZ ;  /* 0x00000033203f7210 */ /* 0x000fc40007ffe0ff */
[----:B------:R2:W0:Y:S01]  /*0f50*/  LDS.64 R50, [R47] ;  /* 0x000000002f327984 */ /* 0x0004220000000a00 */
[--C-:B-1----:R-:W-:Y:S01]  /*0f60*/  IMAD R49, R62, 0x28, R91.reuse ;  /* 0x000000283e317824 */ /* 0x102fe200078e025b */
[----:B---3--:R-:W-:Y:S01]  /*0f70*/  IADD3 R39, R32, R59, RZ ;  /* 0x0000003b20277210 */ /* 0x008fe20007ffe0ff */
[--C-:B------:R-:W-:Y:S01]  /*0f80*/  IMAD R59, R38, 0x28, R91.reuse ;  /* 0x00000028263b7824 */ /* 0x100fe200078e025b */
[----:B------:R-:W1:Y:S01]  /*0f90*/  LDS.64 R62, [R63] ;  /* 0x000000003f3e7984 */ /* 0x000e620000000a00 */
[----:B------:R-:W-:Y:S01]  /*0fa0*/  SHF.R.S32.HI R48, RZ, 0x2, R48 ;  /* 0x00000002ff307819 */ /* 0x000fe20000011430 */
[----:B--2---:R-:W-:Y:S01]  /*0fb0*/  FADD.FTZ R56, RZ, R56 ;  /* 0x00000038ff387221 */ /* 0x004fe20000010000 */
[----:B------:R-:W-:Y:S01]  /*0fc0*/  IADD3 R49, R32, R49, RZ ;  /* 0x0000003120317210 */ /* 0x000fe20007ffe0ff */
[----:B------:R-:W2:Y:S01]  /*0fd0*/  LDS.64 R38, [R39] ;  /* 0x0000000027267984 */ /* 0x000ea20000000a00 */
[----:B------:R-:W-:Y:S01]  /*0fe0*/  SHF.R.S32.HI R72, RZ, 0x2, R72 ;  /* 0x00000002ff487819 */ /* 0x000fe20000011448 */
[--C-:B------:R-:W-:Y:S01]  /*0ff0*/  IMAD R89, R48, 0x28, R91.reuse ;  /* 0x0000002830597824 */ /* 0x100fe200078e025b */
[----:B------:R-:W-:Y:S01]  /*1000*/  IADD3 R47, R32, R59, RZ ;  /* 0x0000003b202f7210 */ /* 0x000fe20007ffe0ff */
[--C-:B------:R-:W-:Y:S01]  /*1010*/  IMAD R59, R46, 0x28, R91.reuse ;  /* 0x000000282e3b7824 */ /* 0x100fe200078e025b */
[----:B------:R-:W3:Y:S01]  /*1020*/  LDS.64 R48, [R49] ;  /* 0x0000000031307984 */ /* 0x000ee20000000a00 */
[----:B------:R-:W-:Y:S01]  /*1030*/  IMAD R61, R72, 0x28, R91 ;  /* 0x00000028483d7824 */ /* 0x000fe200078e025b */
[----:B------:R-:W-:-:S02]  /*1040*/  SHF.R.S32.HI R70, RZ, 0x2, R70 ;  /* 0x00000002ff467819 */ /* 0x000fc40000011446 */
[----:B------:R-:W-:Y:S01]  /*1050*/  SHF.R.S32.HI R68, RZ, 0x2, R68 ;  /* 0x00000002ff447819 */ /* 0x000fe20000011444 */
[----:B------:R-:W3:Y:S01]  /*1060*/  LDS.64 R46, [R47] ;  /* 0x000000002f2e7984 */ /* 0x000ee20000000a00 */
[----:B------:R-:W-:Y:S01]  /*1070*/  SHF.R.S32.HI R66, RZ, 0x2, R66 ;  /* 0x00000002ff427819 */ /* 0x000fe20000011442 */
[----:B------:R-:W-:Y:S01]  /*1080*/  IMAD.IADD R61, R32, 0x1, R61 ;  /* 0x00000001203d7824 */ /* 0x000fe200078e023d */
[----:B------:R-:W-:Y:S01]  /*1090*/  SHF.R.S32.HI R60, RZ, 0x2, R60 ;  /* 0x00000002ff3c7819 */ /* 0x000fe2000001143c */
[--C-:B------:R-:W-:Y:S01]  /*10a0*/  IMAD R45, R70, 0x28, R91.reuse ;  /* 0x00000028462d7824 */ /* 0x100fe200078e025b */
[----:B------:R-:W-:Y:S01]  /*10b0*/  SHF.R.S32.HI R44, RZ, 0x2, R44 ;  /* 0x00000002ff2c7819 */ /* 0x000fe2000001142c */
[--C-:B------:R-:W-:Y:S01]  /*10c0*/  IMAD R70, R68, 0x28, R91.reuse ;  /* 0x0000002844467824 */ /* 0x100fe200078e025b */
[----:B------:R-:W-:Y:S01]  /*10d0*/  IADD3 R72, R32, R89, RZ ;  /* 0x0000005920487210 */ /* 0x000fe20007ffe0ff */
[--C-:B------:R-:W-:Y:S01]  /*10e0*/  IMAD R68, R66, 0x28, R91.reuse ;  /* 0x0000002842447824 */ /* 0x100fe200078e025b */
[----:B------:R-:W-:Y:S01]  /*10f0*/  SHF.R.S32.HI R64, RZ, 0x2, R64 ;  /* 0x00000002ff407819 */ /* 0x000fe20000011440 */
[--C-:B------:R-:W-:Y:S01]  /*1100*/  IMAD R66, R60, 0x28, R91.reuse ;  /* 0x000000283c427824 */ /* 0x100fe200078e025b */
[----:B------:R-:W-:Y:S01]  /*1110*/  SHF.R.S32.HI R34, RZ, 0x2, R34 ;  /* 0x00000002ff227819 */ /* 0x000fe20000011422 */
[----:B------:R-:W3:Y:S01]  /*1120*/  LDS.64 R60, [R61] ;  /* 0x000000003d3c7984 */ /* 0x000ee20000000a00 */
[----:B------:R-:W-:Y:S01]  /*1130*/  SHF.R.S32.HI R36, RZ, 0x2, R36 ;  /* 0x00000002ff247819 */ /* 0x000fe20000011424 */
[--C-:B------:R-:W-:Y:S01]  /*1140*/  IMAD R93, R44, 0x28, R91.reuse ;  /* 0x000000282c5d7824 */ /* 0x100fe200078e025b */
[----:B------:R-:W-:Y:S01]  /*1150*/  SHF.R.S32.HI R58, RZ, 0x2, R58 ;  /* 0x00000002ff3a7819 */ /* 0x000fe2000001143a */
[--C-:B------:R-:W-:Y:S01]  /*1160*/  IMAD R64, R64, 0x28, R91.reuse ;  /* 0x0000002840407824 */ /* 0x100fe200078e025b */
[----:B------:R-:W-:Y:S01]  /*1170*/  IADD3 R74, R32, R45, RZ ;  /* 0x0000002d204a7210 */ /* 0x000fe20007ffe0ff */
[--C-:B------:R-:W-:Y:S01]  /*1180*/  IMAD R34, R34, 0x28, R91.reuse ;  /* 0x0000002822227824 */ /* 0x100fe200078e025b */
[----:B------:R-:W3:Y:S01]  /*1190*/  LDS.64 R44, [R72] ;  /* 0x00000000482c7984 */ /* 0x000ee20000000a00 */
[--C-:B------:R-:W-:Y:S01]  /*11a0*/  IMAD R89, R36, 0x28, R91.reuse ;  /* 0x0000002824597824 */ /* 0x100fe200078e025b */
[----:B------:R-:W-:Y:S01]  /*11b0*/  IADD3 R76, R32, R59, RZ ;  /* 0x0000003b204c7210 */ /* 0x000fe20007ffe0ff */
[----:B------:R-:W-:-:S02]  /*11c0*/  IMAD R91, R58, 0x28, R91 ;  /* 0x000000283a5b7824 */ /* 0x000fc400078e025b */
[----:B------:R-:W-:Y:S01]  /*11d0*/  FADD.FTZ R36, RZ, R57 ;  /* 0x00000039ff247221 */ /* 0x000fe20000010000 */
[----:B------:R-:W3:Y:S01]  /*11e0*/  LDS.64 R58, [R74] ;  /* 0x000000004a3a7984 */ /* 0x000ee20000000a00 */
[----:B----4-:R-:W-:Y:S01]  /*11f0*/  FADD.FTZ R54, R56, R54 ;  /* 0x0000003638367221 */ /* 0x010fe20000010000 */
[----:B------:R-:W-:Y:S01]  /*1200*/  IADD3 R70, R32, R70, RZ ;  /* 0x0000004620467210 */ /* 0x000fe20007ffe0ff */
[----:B------:R-:W-:Y:S01]  /*1210*/  FADD.FTZ R36, R36, R55 ;  /* 0x0000003724247221 */ /* 0x000fe20000010000 */
[----:B------:R-:W4:Y:S01]  /*1220*/  LDS.64 R56, [R76] ;  /* 0x000000004c387984 */ /* 0x000f220000000a00 */
[----:B0-----:R-:W-:Y:S01]  /*1230*/  FADD.FTZ R52, R54, R52 ;  /* 0x0000003436347221 */ /* 0x001fe20000010000 */
[----:B------:R-:W-:Y:S01]  /*1240*/  IADD3 R68, R32, R68, RZ ;  /* 0x0000004420447210 */ /* 0x000fe20007ffe0ff */
[----:B------:R-:W-:Y:S01]  /*1250*/  FADD.FTZ R36, R36, R53 ;  /* 0x0000003524247221 */ /* 0x000fe20000010000 */
[----:B------:R-:W0:Y:S01]  /*1260*/  LDS.64 R54, [R70] ;  /* 0x0000000046367984 */ /* 0x000e220000000a00 */
[----:B------:R-:W-:Y:S01]  /*1270*/  FADD.FTZ R50, R52, R50 ;  /* 0x0000003234327221 */ /* 0x000fe20000010000 */
[----:B------:R-:W-:-:S02]  /*1280*/  IMAD.IADD R66, R32, 0x1, R66 ;  /* 0x0000000120427824 */ /* 0x000fc400078e0242 */
[----:B------:R-:W-:Y:S01]  /*1290*/  FADD.FTZ R36, R36, R51 ;  /* 0x0000003324247221 */ /* 0x000fe20000010000 */
[----:B------:R3:W0:Y:S01]  /*12a0*/  LDS.64 R52, [R68] ;  /* 0x0000000044347984 */ /* 0x0006220000000a00 */
[----:B-1----:R-:W-:Y:S01]  /*12b0*/  FADD.FTZ R62, R50, R62 ;  /* 0x0000003e323e7221 */ /* 0x002fe20000010000 */
[----:B------:R-:W-:Y:S01]  /*12c0*/  IADD3 R64, R32, R64, RZ ;  /* 0x0000004020407210 */ /* 0x000fe20007ffe0ff */
[----:B------:R-:W-:Y:S01]  /*12d0*/  FADD.FTZ R36, R36, R63 ;  /* 0x0000003f24247221 */ /* 0x000fe20000010000 */
[----:B------:R-:W1:Y:S01]  /*12e0*/  LDS.64 R50, [R66] ;  /* 0x0000000042327984 */ /* 0x000e620000000a00 */
[----:B--2---:R-:W-:Y:S01]  /*12f0*/  FADD.FTZ R38, R62, R38 ;  /* 0x000000263e267221 */ /* 0x004fe20000010000 */
[----:B------:R-:W-:Y:S01]  /*1300*/  IADD3 R34, R32, R34, RZ ;  /* 0x0000002220227210 */ /* 0x000fe20007ffe0ff */
[----:B------:R-:W-:Y:S01]  /*1310*/  FADD.FTZ R36, R36, R39 ;  /* 0x0000002724247221 */ /* 0x000fe20000010000 */
[----:B------:R-:W2:Y:S01]  /*1320*/  LDS.64 R62, [R64] ;  /* 0x00000000403e7984 */ /* 0x000ea20000000a00 */
[----:B---3--:R-:W-:Y:S01]  /*1330*/  FADD.FTZ R48, R38, R48 ;  /* 0x0000003026307221 */ /* 0x008fe20000010000 */
[----:B------:R-:W-:Y:S01]  /*1340*/  IADD3 R68, R32, R93, RZ ;  /* 0x0000005d20447210 */ /* 0x000fe20007ffe0ff */
[----:B------:R-:W-:Y:S01]  /*1350*/  FADD.FTZ R36, R36, R49 ;  /* 0x0000003124247221 */ /* 0x000fe20000010000 */
[----:B------:R-:W3:Y:S01]  /*1360*/  LDS.64 R38, [R34] ;  /* 0x0000000022267984 */ /* 0x000ee20000000a00 */
[----:B------:R-:W-:Y:S01]  /*1370*/  FADD.FTZ R93, R48, R46 ;  /* 0x0000002e305d7221 */ /* 0x000fe20000010000 */
[----:B------:R-:W-:Y:S01]  /*1380*/  IADD3 R46, R32, R89, RZ ;  /* 0x00000059202e7210 */ /* 0x000fe20007ffe0ff */
[----:B------:R-:W-:Y:S01]  /*1390*/  FADD.FTZ R36, R36, R47 ;  /* 0x0000002f24247221 */ /* 0x000fe20000010000 */
[----:B------:R-:W3:Y:S01]  /*13a0*/  LDS.64 R48, [R68] ;  /* 0x0000000044307984 */ /* 0x000ee20000000a00 */
[----:B------:R-:W-:Y:S01]  /*13b0*/  IADD3 R91, R32, R91, RZ ;  /* 0x0000005b205b7210 */ /* 0x000fe20007ffe0ff */
[----:B------:R-:W-:Y:S01]  /*13c0*/  FADD.FTZ R93, R93, R60 ;  /* 0x0000003c5d5d7221 */ /* 0x000fe20000010000 */
[----:B------:R-:W-:Y:S01]  /*13d0*/  FADD.FTZ R36, R36, R61 ;  /* 0x0000003d24247221 */ /* 0x000fe20000010000 */
[----:B------:R-:W3:Y:S02]  /*13e0*/  LDS.64 R46, [R46] ;  /* 0x000000002e2e7984 */ /* 0x000ee40000000a00 */
[----:B------:R-:W-:-:S02]  /*13f0*/  FADD.FTZ R93, R93, R44 ;  /* 0x0000002c5d5d7221 */ /* 0x000fc40000010000 */
[----:B------:R-:W3:Y:S01]  /*1400*/  LDS.64 R60, [R91] ;  /* 0x000000005b3c7984 */ /* 0x000ee20000000a00 */
        /* <DEDUP_REMOVED lines=9> */
[----:B-1----:R-:W-:-:S03]  /*14a0*/  FADD.FTZ R93, R93, R50 ;  /* 0x000000325d5d7221 */ /* 0x002fc60000010000 */
[----:B------:R-:W-:Y:S01]  /*14b0*/  FADD.FTZ R36, R36, R51 ;  /* 0x0000003324247221 */ /* 0x000fe20000010000 */
[----:B--2---:R-:W-:-:S03]  /*14c0*/  FADD.FTZ R93, R93, R62 ;  /* 0x0000003e5d5d7221 */ /* 0x004fc60000010000 */
        /* <DEDUP_REMOVED lines=8> */
[----:B------:R-:W-:-:S07]  /*1550*/  FADD.FTZ R61, R36, R61 ;  /* 0x0000003d243d7221 */ /* 0x000fce0000010000 */
.L_x_3333:
[----:B------:R-:W-:Y:S05]  /*1560*/  BSYNC B0 ;  /* 0x0000000000007941 */ /* 0x000fea0003800000 */
.L_x_3332:
[----:B-1----:R-:W1:Y:S01]  /*1570*/  SHFL.BFLY PT, R39, R60, 0x2, 0x1f ;  /* 0x0c401f003c277f89 */ /* 0x002e6200000e0000 */
[C---:B------:R-:W-:Y:S02]  /*1580*/  LOP3.LUT P2, RZ, R4.reuse, 0xfffffff3, RZ, 0xc0, !PT ;  /* 0xfffffff304ff7812 */ /* 0x040fe4000784c0ff */
[C---:B------:R-:W-:Y:S01]  /*1590*/  ISETP.NE.AND P3, PT, R4.reuse, RZ, PT ;  /* 0x000000ff0400720c */ /* 0x040fe20003f65270 */
[----:B------:R-:W2:Y:S01]  /*15a0*/  SHFL.BFLY PT, R32, R61, 0x2, 0x1f ;  /* 0x0c401f003d207f89 */ /* 0x000ea200000e0000 */
[----:B------:R-:W-:-:S09]  /*15b0*/  ISETP.GT.U32.AND P1, PT, R4, 0x3f, PT ;  /* 0x0000003f0400780c */ /* 0x000fd20003f24070 */
[----:B------:R-:W3:Y:S01]  /*15c0*/  @!P2 LDC.64 R44, c[0x0][0x248] ;  /* 0x00009200ff2cab82 */ /* 0x000ee20000000a00 */
[----:B-1----:R-:W-:Y:S01]  /*15d0*/  FADD.FTZ R34, R39, R60 ;  /* 0x0000003c27227221 */ /* 0x002fe20000010000 */
[----:B--2---:R-:W-:-:S04]  /*15e0*/  FADD.FTZ R36, R32, R61 ;  /* 0x0000003d20247221 */ /* 0x004fc80000010000 */
[----:B------:R-:W1:Y:S01]  /*15f0*/  SHFL.BFLY PT, R47, R34, 0x1, 0x1f ;  /* 0x0c201f00222f7f89 */ /* 0x000e6200000e0000 */
[----:B0-----:R-:W-:-:S03]  /*1600*/  @!P2 IMAD R32, R6, R7, UR8 ;  /* 0x000000080620ae24 */ /* 0x001fc6000f8e0207 */
[----:B------:R-:W0:Y:S01]  /*1610*/  SHFL.BFLY PT, R49, R36, 0x1, 0x1f ;  /* 0x0c201f0024317f89 */ /* 0x000e2200000e0000 */
[----:B------:R-:W-:-:S05]  /*1620*/  @!P2 IMAD R32, R32, 0x40, R5 ;  /* 0x000000402020a824 */ /* 0x000fca00078e0205 */
[----:B------:R-:W-:-:S05]  /*1630*/  @!P2 SHF.L.U32 R39, R32, 0x1, RZ ;  /* 0x000000012027a819 */ /* 0x000fca00000006ff */
[----:B---3--:R-:W-:-:S04]  /*1640*/  @!P2 IMAD.WIDE.U32 R44, R39, 0x4, R44 ;  /* 0x00000004272ca825 */ /* 0x008fc800078e002c */
[----:B-1----:R-:W-:Y:S01]  /*1650*/  @!P2 FADD.FTZ R38, R34, R47 ;  /* 0x0000002f2226a221 */ /* 0x002fe20000010000 */
[----:B------:R-:W-:Y:S01]  /*1660*/  MOV R34, RZ ;  /* 0x000000ff00227202 */ /* 0x000fe20000000f00 */
[----:B0-----:R-:W-:Y:S01]  /*1670*/  @!P2 FADD.FTZ R39, R36, R49 ;  /* 0x000000312427a221 */ /* 0x001fe20000010000 */
[----:B------:R-:W-:-:S04]  /*1680*/  HFMA2.MMA R36, -RZ, RZ, 0, 0 ;  /* 0x00000000ff247435 */ /* 0x000fc800000001ff */
[----:B------:R0:W-:Y:S01]  /*1690*/  @!P2 STG.E.64 desc[UR10][R44.64], R38 ;  /* 0x000000262c00a986 */ /* 0x0001e2000c101b0a */
[----:B------:R-:W-:Y:S06]  /*16a0*/  BAR.SYNC.DEFER_BLOCKING 0x0 ;  /* 0x0000000000007b1d */ /* 0x000fec0000010000 */
[----:B------:R-:W-:Y:S05]  /*16b0*/  @P3 BRA `(.L_x_3334) ;  /* 0x0000000000283947 */ /* 0x000fea0003800000 */
[----:B------:R-:W-:Y:S06]  /*16c0*/  MEMBAR.ALL.GPU ;  /* 0x0000000000007992 */ /* 0x000fec000000a000 */
[----:B------:R-:W-:-:S00]  /*16d0*/  ERRBAR ;  /* 0x00000000000079ab */ /* 0x000fc00000000000 */
[----:B------:R-:W-:Y:S06]  /*16e0*/  CGAERRBAR ;  /* 0x00000000000075ab */ /* 0x000fec0000000000 */
[----:B------:R1:W5:Y:S02]  /*16f0*/  ATOM.E.ADD.STRONG.GPU PT, R32, desc[UR10][R86.64], R10 ;  /* 0x0000000a5620798a */ /* 0x00036400081ee1ca */
.L_x_3335:
[----:B0-----:R-:W2:Y:S04]  /*1700*/  LD.E.STRONG.GPU R39, desc[UR10][R86.64] ;  /* 0x0000000a56277980 */ /* 0x001ea8000c10f900 */
[----:B--2---:R-:W-:Y:S01]  /*1710*/  CCTL.IVALL ;  /* 0x00000000ff00798f */ /* 0x004fe20002000000 */
[----:B------:R-:W-:Y:S05]  /*1720*/  YIELD ;  /* 0x0000000000007946 */ /* 0x000fea0003800000 */
[----:B-----5:R-:W-:-:S04]  /*1730*/  LOP3.LUT R39, R39, R32, RZ, 0x3c, !PT ;  /* 0x0000002027277212 */ /* 0x020fc800078e3cff */
[----:B------:R-:W-:-:S13]  /*1740*/  ISETP.GT.AND P2, PT, R39, -0x1, PT ;  /* 0xffffffff2700780c */ /* 0x000fda0003f44270 */
[----:B------:R-:W-:Y:S05]  /*1750*/  @P2 BRA `(.L_x_3335) ;  /* 0xfffffffc00e82947 */ /* 0x000fea000383ffff */
.L_x_3334:
        /* <DEDUP_REMOVED lines=8> */
[----:B------:R-:W-:-:S04]  /*17e0*/  LEA R45, R45, R34, 0x6 ;  /* 0x000000222d2d7211 */ /* 0x000fc800078e30ff */
[----:B------:R-:W-:-:S05]  /*17f0*/  IADD3 R32, R32, R45, RZ ;  /* 0x0000002d20207210 */ /* 0x000fca0007ffe0ff */
[----:B------:R-:W-:-:S04]  /*1800*/  IMAD.SHL.U32 R45, R32, 0x2, RZ ;  /* 0x00000002202d7824 */ /* 0x000fc800078e00ff */
[----:B0-----:R-:W-:-:S06]  /*1810*/  IMAD.WIDE.U32 R38, R45, 0x4, R38 ;  /* 0x000000042d267825 */ /* 0x001fcc00078e0026 */
[----:B------:R-:W2:Y:S02]  /*1820*/  LDG.E.64 R38, desc[UR10][R38.64] ;  /* 0x0000000a26267981 */ /* 0x000ea4000c1e1b00 */
[----:B--2---:R-:W-:Y:S01]  /*1830*/  FADD.FTZ R36, RZ, R38 ;  /* 0x00000026ff247221 */ /* 0x004fe20000010000 */
[----:B------:R-:W-:-:S07]  /*1840*/  FADD.FTZ R34, RZ, R39 ;  /* 0x00000027ff227221 */ /* 0x000fce0000010000 */
.L_x_3337:
[----:B------:R-:W-:Y:S05]  /*1850*/  BSYNC B0 ;  /* 0x0000000000007941 */ /* 0x000fea0003800000 */
.L_x_3336:
[----:B0-----:R-:W0:Y:S01]  /*1860*/  SHFL.BFLY PT, R39, R36, 0x8, 0x1f ;  /* 0x0d001f0024277f89 */ /* 0x001e2200000e0000 */
[----:B------:R-:W-:Y:S01]  /*1870*/  LOP3.LUT P1, RZ, R4, 0xffffffcf, RZ, 0xc0, !PT ;  /* 0xffffffcf04ff7812 */ /* 0x000fe2000782c0ff */
[----:B------:R-:W-:Y:S02]  /*1880*/  BSSY B0, `(.L_x_3338) ;  /* 0x0000020000007945 */ /* 0x000fe40003800000 */
[----:B------:R-:W2:Y:S01]  /*1890*/  SHFL.BFLY PT, R45, R34, 0x8, 0x1f ;  /* 0x0d001f00222d7f89 */ /* 0x000ea200000e0000 */
[----:B0-----:R-:W-:Y:S01]  /*18a0*/  FADD.FTZ R39, R39, R36 ;  /* 0x0000002427277221 */ /* 0x001fe20000010000 */
[----:B--2---:R-:W-:-:S04]  /*18b0*/  FADD.FTZ R45, R45, R34 ;  /* 0x000000222d2d7221 */ /* 0x004fc80000010000 */
[----:B------:R-:W0:Y:S04]  /*18c0*/  SHFL.BFLY PT, R32, R39, 0x4, 0x1f ;  /* 0x0c801f0027207f89 */ /* 0x000e2800000e0000 */
        /* <DEDUP_REMOVED lines=9> */
[----:B0-----:R-:W-:-:S04]  /*1960*/  @!P1 FADD.FTZ R38, R47, R38 ;  /* 0x000000262f269221 */ /* 0x001fc80000010000 */
[----:B------:R-:W-:Y:S01]  /*1970*/  @!P1 FMUL.FTZ R38, R38, 4.8828125727595761418e-05 ;  /* 0x384ccccd26269820 */ /* 0x000fe20000410000 */
[----:B--2---:R-:W-:-:S03]  /*1980*/  @!P1 FADD.FTZ R39, R49, R34 ;  /* 0x0000002231279221 */ /* 0x004fc60000010000 */
[----:B------:R-:W-:-:S04]  /*1990*/  @!P1 FMUL.FTZ R32, R38, R38 ;  /* 0x0000002626209220 */ /* 0x000fc80000410000 */
[----:B------:R-:W-:-:S05]  /*19a0*/  @!P1 FFMA.FTZ R39, R39, 4.8828125727595761418e-05, -R32 ;  /* 0x384ccccd27279823 */ /* 0x000fca0000010820 */
[----:B------:R-:W-:-:S05]  /*19b0*/  @!P1 FMNMX.FTZ R39, RZ, R39, !PT ;  /* 0x00000027ff279209 */ /* 0x000fca0007810000 */
[----:B------:R0:W-:Y:S01]  /*19c0*/  @!P1 STS.64 [R12+UR4], R38 ;  /* 0x000000260c009988 */ /* 0x0001e20008000a04 */
[----:B------:R-:W-:Y:S06]  /*19d0*/  BAR.SYNC.DEFER_BLOCKING 0x0 ;  /* 0x0000000000007b1d */ /* 0x000fec0000010000 */
[----:B------:R-:W-:Y:S05]  /*19e0*/  @P0 BRA `(.L_x_3339) ;  /* 0x0000000000240947 */ /* 0x000fea0003800000 */
[----:B0-----:R-:W0:Y:S01]  /*19f0*/  LDS.64 R38, [R13] ;  /* 0x000000000d267984 */ /* 0x001e220000000a00 */
[----:B------:R-:W-:Y:S01]  /*1a00*/  IADD3 R45, R85, R4, RZ ;  /* 0x00000004552d7210 */ /* 0x000fe20007ffe0ff */
[----:B------:R-:W-:-:S03]  /*1a10*/  ULDC.64 UR6, c[0x0][0x240] ;  /* 0x0000900000067ab9 */ /* 0x000fc60000000a00 */
[----:B------:R-:W-:Y:S02]  /*1a20*/  SHF.R.S32.HI R32, RZ, 0x1f, R45 ;  /* 0x0000001fff207819 */ /* 0x000fe4000001142d */
[----:B------:R-:W-:-:S04]  /*1a30*/  LEA R45, P1, R20, R45, 0x5 ;  /* 0x0000002d142d7211 */ /* 0x000fc800078228ff */
[----:B------:R-:W-:Y:S02]  /*1a40*/  LEA.HI.X R32, R20, R32, R19, 0x5, P1 ;  /* 0x0000002014207211 */ /* 0x000fe400008f2c13 */
[----:B------:R-:W-:-:S04]  /*1a50*/  LEA R44, P1, R45, UR6, 0x3 ;  /* 0x000000062d2c7c11 */ /* 0x000fc8000f8218ff */
[----:B------:R-:W-:-:S05]  /*1a60*/  LEA.HI.X R45, R45, UR7, R32, 0x3, P1 ;  /* 0x000000072d2d7c11 */ /* 0x000fca00088f1c20 */
[----:B0-----:R2:W-:Y:S04]  /*1a70*/  STG.E.64 desc[UR10][R44.64], R38 ;  /* 0x000000262c007986 */ /* 0x0015e8000c101b0a */
.L_x_3339:
[----:B------:R-:W-:Y:S05]  /*1a80*/  BSYNC B0 ;  /* 0x0000000000007941 */ /* 0x000fea0003800000 */
.L_x_3338:
[----:B------:R-:W3:Y:S01]  /*1a90*/  S2UR UR6, SR_CgaCtaId ;  /* 0x00000000000679c3 */ /* 0x000ee20000008800 */
[----:B------:R-:W-:Y:S01]  /*1aa0*/  IMAD R18, R17, 0x50, R18 ;  /* 0x0000005011127824 */ /* 0x000fe200078e0212 */
[----:B------:R-:W-:Y:S01]  /*1ab0*/  UMOV UR5, 0x400 ;  /* 0x0000040000057882 */ /* 0x000fe20000000000 */
[----:B------:R-:W-:Y:S01]  /*1ac0*/  IADD3 R85, RZ, -R85, RZ ;  /* 0x80000055ff557210 */ /* 0x000fe20007ffe0ff */
[----:B------:R-:W-:Y:S01]  /*1ad0*/  UIADD3 UR5, UR5, 0xc80, URZ ;  /* 0x00000c8005057890 */ /* 0x000fe2000fffe03f */
[----:B-----5:R-:W-:Y:S01]  /*1ae0*/  HADD2.F32 R17, -RZ, R42.H0_H0 ;  /* 0x2000002aff117230 */ /* 0x020fe20000004100 */
[----:B------:R-:W-:Y:S02]  /*1af0*/  SHF.L.U32 R18, R18, 0x2, RZ ;  /* 0x0000000212127819 */ /* 0x000fe400000006ff */
[----:B------:R-:W-:-:S03]  /*1b00*/  LOP3.LUT R7, R7, 0x1, RZ, 0x3c, !PT ;  /* 0x0000000107077812 */ /* 0x000fc600078e3cff */
[----:B------:R-:W-:Y:S01]  /*1b10*/  IMAD.WIDE.U32 R18, R18, -0x33333333, RZ ;  /* 0xcccccccd12127825 */ /* 0x000fe200078e00ff */
[----:B------:R-:W-:-:S04]  /*1b20*/  MOV R18, R85 ;  /* 0x0000005500127202 */ /* 0x000fc80000000f00 */
[----:B------:R-:W-:Y:S01]  /*1b30*/  LEA.HI R18, R19, R18, RZ, 0x1a ;  /* 0x0000001213127211 */ /* 0x000fe200078fd0ff */
[----:B---3--:R-:W-:-:S03]  /*1b40*/  ULEA UR5, UR6, UR5, 0x18 ;  /* 0x0000000506057291 */ /* 0x008fc6000f8ec03f */
[----:B------:R-:W-:-:S03]  /*1b50*/  ULDC.64 UR6, c[0x0][0x210] ;  /* 0x0000840000067ab9 */ /* 0x000fc60000000a00 */
[----:B------:R-:W-:Y:S01]  /*1b60*/  LEA R18, R18, UR5, 0x3 ;  /* 0x0000000512127c11 */ /* 0x000fe2000f8e18ff */
[----:B------:R-:W-:-:S05]  /*1b70*/  ULDC UR5, c[0x0][0x230] ;  /* 0x00008c0000057ab9 */ /* 0x000fca0000000800 */
[----:B------:R-:W3:Y:S02]  /*1b80*/  LDS.64 R18, [R18] ;  /* 0x0000000012127984 */ /* 0x000ee40000000a00 */
[----:B---3--:R-:W-:Y:S01]  /*1b90*/  FADD.FTZ R19, R19, UR5 ;  /* 0x0000000513137e21 */ /* 0x008fe20008010000 */
[--C-:B------:R-:W-:Y:S01]  /*1ba0*/  FADD.FTZ R3, R3, -R18.reuse ;  /* 0x8000001203037221 */ /* 0x100fe20000010000 */
[--C-:B------:R-:W-:Y:S01]  /*1bb0*/  FADD.FTZ R35, R35, -R18.reuse ;  /* 0x8000001223237221 */ /* 0x100fe20000010000 */
[--C-:B------:R-:W-:Y:S01]  /*1bc0*/  FADD.FTZ R69, R69, -R18.reuse ;  /* 0x8000001245457221 */ /* 0x100fe20000010000 */
[----:B------:R-:W3:Y:S01]  /*1bd0*/  MUFU.RSQ R20, R19 ;  /* 0x0000001300147308 */ /* 0x000ee20000001400 */
        /* <DEDUP_REMOVED lines=13> */
[----:B------:R-:W-:-:S02]  /*1cb0*/  HADD2.F32 R18, -RZ, R40.H0_H0 ;  /* 0x20000028ff127230 */ /* 0x000fc40000004100 */
[----:B------:R-:W-:Y:S02]  /*1cc0*/  HADD2.F32 R40, -RZ, R40.H1_H1 ;  /* 0x30000028ff287230 */ /* 0x000fe40000004100 */
[----:B---3--:R-:W-:Y:S01]  /*1cd0*/  FMUL.FTZ R3, R3, R20 ;  /* 0x0000001403037220 */ /* 0x008fe20000410000 */
[C---:B------:R-:W-:Y:S01]  /*1ce0*/  FMUL.FTZ R35, R20.reuse, R35 ;  /* 0x0000002314237220 */ /* 0x040fe20000410000 */
[C---:B------:R-:W-:Y:S01]  /*1cf0*/  FMUL.FTZ R32, R20.reuse, R69 ;  /* 0x0000004514207220 */ /* 0x040fe20000410000 */
[----:B------:R-:W-:Y:S01]  /*1d00*/  FMUL.FTZ R34, R20, R77 ;  /* 0x0000004d14227220 */ /* 0x000fe20000410000 */
[--C-:B------:R-:W-:Y:S01]  /*1d10*/  FFMA.FTZ R3, R3, R18, R17.reuse ;  /* 0x0000001203037223 */ /* 0x100fe20000010011 */
[C-C-:B------:R-:W-:Y:S01]  /*1d20*/  FFMA.FTZ R35, R18.reuse, R35, R17.reuse ;  /* 0x0000002312237223 */ /* 0x140fe20000010011 */
[C-C-:B0-2---:R-:W-:Y:S01]  /*1d30*/  FFMA.FTZ R39, R18.reuse, R32, R17.reuse ;  /* 0x0000002012277223 */ /* 0x145fe20000010011 */
[----:B------:R-:W-:Y:S01]  /*1d40*/  FFMA.FTZ R45, R18, R34, R17 ;  /* 0x00000022122d7223 */ /* 0x000fe20000010011 */
[----:B------:R-:W-:-:S02]  /*1d50*/  HADD2.F32 R17, -RZ, R42.H1_H1 ;  /* 0x3000002aff117230 */ /* 0x000fc40000004100 */
        /* <DEDUP_REMOVED lines=12> */
[----:B------:R-:W-:-:S02]  /*1e20*/  HADD2.F32 R19, -RZ, R43.H0_H0 ;  /* 0x2000002bff137230 */ /* 0x000fc40000004100 */
[--C-:B------:R-:W-:Y:S01]  /*1e30*/  FFMA.FTZ R20, R29, R40, R17.reuse ;  /* 0x000000281d147223 */ /* 0x100fe20000010011 */
[--C-:B------:R-:W-:Y:S02]  /*1e40*/  HADD2.F32 R32, -RZ, R41.reuse.H0_H0 ;  /* 0x20000029ff207230 */ /* 0x100fe40000004100 */
[----:B------:R-:W-:Y:S01]  /*1e50*/  FFMA.FTZ R42, R40, R36, R17 ;  /* 0x00000024282a7223 */ /* 0x000fe20000010011 */
[----:B------:R-:W-:Y:S01]  /*1e60*/  HADD2.F32 R34, -RZ, R41.H1_H1 ;  /* 0x30000029ff227230 */ /* 0x000fe20000004100 */
[----:B------:R-:W-:Y:S01]  /*1e70*/  IADD3 R18, P1, R21, UR6, RZ ;  /* 0x0000000615127c10 */ /* 0x000fe2000ff3e0ff */
[----:B------:R-:W-:Y:S02]  /*1e80*/  HADD2.F32 R43, -RZ, R43.H1_H1 ;  /* 0x3000002bff2b7230 */ /* 0x000fe40000004100 */
[--C-:B------:R-:W-:Y:S01]  /*1e90*/  FFMA.FTZ R31, R31, R32, R19.reuse ;  /* 0x000000201f1f7223 */ /* 0x100fe20000010013 */
[----:B------:R-:W-:Y:S01]  /*1ea0*/  F2FP.F16.F32.PACK_AB R3, R20, R3 ;  /* 0x000000031403723e */ /* 0x000fe200000000ff */
[C-C-:B------:R-:W-:Y:S01]  /*1eb0*/  FFMA.FTZ R65, R32.reuse, R65, R19.reuse ;  /* 0x0000004120417223 */ /* 0x140fe20000010013 */
[C---:B------:R-:W-:Y:S01]  /*1ec0*/  FFMA.FTZ R44, R32.reuse, R44, R19 ;  /* 0x0000002c202c7223 */ /* 0x040fe20000010013 */
[----:B------:R-:W-:Y:S01]  /*1ed0*/  FFMA.FTZ R36, R33, R34, R43 ;  /* 0x0000002221247223 */ /* 0x000fe2000001002b */
[----:B------:R-:W-:Y:S01]  /*1ee0*/  FFMA.FTZ R50, R32, R50, R19 ;  /* 0x0000003220327223 */ /* 0x000fe20000010013 */
[----:B------:R-:W-:Y:S01]  /*1ef0*/  IADD3.X R19, R22, UR7, RZ, P1, !PT ;  /* 0x0000000716137c10 */ /* 0x000fe20008ffe4ff */
[C---:B------:R-:W-:Y:S01]  /*1f00*/  FFMA.FTZ R38, R40.reuse, R37, R17 ;  /* 0x0000002528267223 */ /* 0x040fe20000010011 */
[----:B------:R-:W-:Y:S01]  /*1f10*/  PRMT R21, R3, 0x7632, R21 ;  /* 0x0000763203157816 */ /* 0x000fe20000000015 */
[----:B------:R-:W-:Y:S01]  /*1f20*/  FFMA.FTZ R48, R40, R48, R17 ;  /* 0x0000003028307223 */ /* 0x000fe20000010011 */
[----:B------:R-:W-:Y:S01]  /*1f30*/  F2FP.F16.F32.PACK_AB R31, R36, R31 ;  /* 0x0000001f241f723e */ /* 0x000fe200000000ff */
[C-C-:B------:R-:W-:Y:S01]  /*1f40*/  FFMA.FTZ R22, R34.reuse, R67, R43.reuse ;  /* 0x0000004322167223 */ /* 0x140fe2000001002b */
[C---:B------:R-:W-:Y:S01]  /*1f50*/  FFMA.FTZ R17, R34.reuse, R46, R43 ;  /* 0x0000002e22117223 */ /* 0x040fe2000001002b */
[----:B------:R-:W-:Y:S01]  /*1f60*/  IADD3 R20, P1, R23, UR6, RZ ;  /* 0x0000000617147c10 */ /* 0x000fe2000ff3e0ff */
[----:B------:R0:W-:Y:S01]  /*1f70*/  STG.E.U16 desc[UR10][R18.64+0x2], R21 ;  /* 0x0000021512007986 */ /* 0x0001e2000c10150a */
[----:B------:R-:W-:Y:S01]  /*1f80*/  PRMT R23, R31, 0x7632, R23 ;  /* 0x000076321f177816 */ /* 0x000fe20000000017 */
[----:B------:R-:W-:Y:S01]  /*1f90*/  FFMA.FTZ R43, R34, R52, R43 ;  /* 0x00000034222b7223 */ /* 0x000fe2000001002b */
[----:B------:R-:W-:Y:S01]  /*1fa0*/  F2FP.F16.F32.PACK_AB R35, R38, R35 ;  /* 0x000000232623723e */ /* 0x000fe200000000ff */
[----:B------:R2:W-:Y:S01]  /*1fb0*/  STG.E.U16 desc[UR10][R18.64], R3 ;  /* 0x0000000312007986 */ /* 0x0005e2000c10150a */
[----:B------:R-:W-:-:S02]  /*1fc0*/  F2FP.F16.F32.PACK_AB R65, R22, R65 ;  /* 0x000000411641723e */ /* 0x000fc400000000ff */
[----:B------:R-:W-:Y:S01]  /*1fd0*/  F2FP.F16.F32.PACK_AB R44, R17, R44 ;  /* 0x0000002c112c723e */ /* 0x000fe200000000ff */
[----:B------:R-:W-:Y:S01]  /*1fe0*/  STG.E.U16 desc[UR10][R18.64+0x4], R31 ;  /* 0x0000041f12007986 */ /* 0x000fe2000c10150a */
[----:B------:R-:W-:Y:S02]  /*1ff0*/  F2FP.F16.F32.PACK_AB R39, R42, R39 ;  /* 0x000000272a27723e */ /* 0x000fe400000000ff */
[----:B------:R-:W-:Y:S01]  /*2000*/  F2FP.F16.F32.PACK_AB R45, R48, R45 ;  /* 0x0000002d302d723e */ /* 0x000fe200000000ff */
[----:B------:R3:W-:Y:S01]  /*2010*/  STG.E.U16 desc[UR10][R18.64+0x6], R23 ;  /* 0x0000061712007986 */ /* 0x0007e2000c10150a */
[----:B0-----:R-:W-:Y:S02]  /*2020*/  IADD3.X R21, R24, UR7, RZ, P1, !PT ;  /* 0x0000000718157c10 */ /* 0x001fe40008ffe4ff */
[----:B------:R-:W-:Y:S02]  /*2030*/  IADD3 R22, P1, R25, UR6, RZ ;  /* 0x0000000619167c10 */ /* 0x000fe4000ff3e0ff */
[----:B------:R-:W-:Y:S01]  /*2040*/  PRMT R24, R35, 0x7632, R24 ;  /* 0x0000763223187816 */ /* 0x000fe20000000018 */
[----:B------:R-:W-:Y:S01]  /*2050*/  STG.E.U16 desc[UR10][R20.64], R35 ;  /* 0x0000002314007986 */ /* 0x000fe2000c10150a */
[----:B--2---:R-:W-:-:S02]  /*2060*/  PRMT R3, R65, 0x7632, R3 ;  /* 0x0000763241037816 */ /* 0x004fc40000000003 */
[----:B------:R-:W-:Y:S01]  /*2070*/  F2FP.F16.F32.PACK_AB R50, R43, R50 ;  /* 0x000000322b32723e */ /* 0x000fe200000000ff */
[----:B------:R-:W-:Y:S01]  /*2080*/  STG.E.U16 desc[UR10][R20.64+0x2], R24 ;  /* 0x0000021814007986 */ /* 0x000fe2000c10150a */
[----:B------:R-:W-:Y:S02]  /*2090*/  PRMT R17, R39, 0x7632, R17 ;  /* 0x0000763227117816 */ /* 0x000fe40000000011 */
[----:B---3--:R-:W-:Y:S01]  /*20a0*/  IADD3.X R23, R26, UR7, RZ, P1, !PT ;  /* 0x000000071a177c10 */ /* 0x008fe20008ffe4ff */
[----:B------:R-:W-:Y:S01]  /*20b0*/  STG.E.U16 desc[UR10][R20.64+0x4], R65 ;  /* 0x0000044114007986 */ /* 0x000fe2000c10150a */
[----:B------:R-:W-:Y:S02]  /*20c0*/  PRMT R19, R44, 0x7632, R19 ;  /* 0x000076322c137816 */ /* 0x000fe40000000013 */
[----:B------:R-:W-:Y:S01]  /*20d0*/  IADD3 R18, P1, R27, UR6, RZ ;  /* 0x000000061b127c10 */ /* 0x000fe2000ff3e0ff */
[----:B------:R0:W-:Y:S04]  /*20e0*/  STG.E.U16 desc[UR10][R20.64+0x6], R3 ;  /* 0x0000060314007986 */ /* 0x0001e8000c10150a */
[----:B------:R2:W-:Y:S04]  /*20f0*/  STG.E.U16 desc[UR10][R22.64+0x6], R19 ;  /* 0x0000061316007986 */ /* 0x0005e8000c10150a */
[----:B------:R3:W-:Y:S01]  /*2100*/  STG.E.U16 desc[UR10][R22.64], R39 ;  /* 0x0000002716007986 */ /* 0x0007e2000c10150a */
[----:B0-----:R-:W-:-:S03]  /*2110*/  PRMT R3, R45, 0x7632, R3 ;  /* 0x000076322d037816 */ /* 0x001fc60000000003 */
[----:B------:R3:W-:Y:S01]  /*2120*/  STG.E.U16 desc[UR10][R22.64+0x2], R17 ;  /* 0x0000021116007986 */ /* 0x0007e2000c10150a */
[----:B------:R-:W-:Y:S02]  /*2130*/  PRMT R20, R50, 0x7632, R20 ;  /* 0x0000763232147816 */ /* 0x000fe40000000014 */
[----:B--2---:R-:W-:Y:S01]  /*2140*/  IADD3.X R19, R28, UR7, RZ, P1, !PT ;  /* 0x000000071c137c10 */ /* 0x004fe20008ffe4ff */
[----:B------:R3:W-:Y:S01]  /*2150*/  STG.E.U16 desc[UR10][R22.64+0x4], R44 ;  /* 0x0000042c16007986 */ /* 0x0007e2000c10150a */
[----:B------:R-:W-:-:S03]  /*2160*/  IADD3 R9, P1, R9, 0x9, RZ ;  /* 0x0000000909097810 */ /* 0x000fc60007f3e0ff */
[----:B------:R3:W-:Y:S01]  /*2170*/  STG.E.U16 desc[UR10][R18.64], R45 ;  /* 0x0000002d12007986 */ /* 0x0007e2000c10150a */
[----:B------:R-:W-:Y:S02]  /*2180*/  IADD3.X R8, RZ, R8, RZ, P1, !PT ;  /* 0x00000008ff087210 */ /* 0x000fe40000ffe4ff */
[----:B------:R-:W-:Y:S01]  /*2190*/  ISETP.GE.U32.AND P1, PT, R9, R0, PT ;  /* 0x000000000900720c */ /* 0x000fe20003f26070 */
[----:B------:R3:W-:Y:S03]  /*21a0*/  STG.E.U16 desc[UR10][R18.64+0x2], R3 ;  /* 0x0000020312007986 */ /* 0x0007e6000c10150a */
[----:B------:R-:W-:Y:S01]  /*21b0*/  ISETP.GE.AND.EX P1, PT, R8, R2, PT, P1 ;  /* 0x000000020800720c */ /* 0x000fe20003f26310 */
[----:B------:R3:W-:Y:S04]  /*21c0*/  STG.E.U16 desc[UR10][R18.64+0x4], R50 ;  /* 0x0000043212007986 */ /* 0x0007e8000c10150a */
[----:B------:R3:W-:Y:S08]  /*21d0*/  STG.E.U16 desc[UR10][R18.64+0x6], R20 ;  /* 0x0000061412007986 */ /* 0x0007f0000c10150a */
[----:B------:R-:W-:Y:S05]  /*21e0*/  @!P1 BRA `(.L_x_3340) ;  /* 0xffffffe000589947 */ /* 0x000fea000383ffff */
[----:B------:R-:W-:Y:S05]  /*21f0*/  EXIT ;  /* 0x000000000000794d */ /* 0x000fea0003800000 */
.L_x_3341:
        /* <DEDUP_REMOVED lines=16> */
.L_x_3593:


//--------------------- .text._ZN13group_norm_v214gn_cuda_kernelI6__halfLi320ELi3ELi32ELi80ELi256ELb0ELi16ELi320ELi320ELi4ELb1ELi21ELb0ELb0ENS_16CompileConditionILi900EEEEEvPT_PKS4_S7_S7_flPfS8_Pj --------------------------
	.section	.text._ZN13group_norm_v214gn_cuda_kernelI6__halfLi320ELi3ELi32ELi80ELi256ELb0ELi16ELi320ELi320ELi4ELb1ELi21ELb0ELb0ENS_16CompileConditionILi900EEEEEvPT_PKS4_S7_S7_flPfS8_Pj,"ax",@progbits
	.align	128
        .global         _ZN13group_norm_v214gn_cuda_kernelI6__halfLi320ELi3ELi32ELi80ELi256ELb0ELi16ELi320ELi320ELi4ELb1ELi21ELb0ELb0ENS_16CompileConditionILi900EEEEEvPT_PKS4_S7_S7_flPfS8_Pj
        .type           _ZN13group_norm_v214gn_cuda_kernelI6__halfLi320ELi3ELi32ELi80ELi256ELb0ELi16ELi320ELi320ELi4ELb1ELi21ELb0ELb0ENS_16CompileConditionILi900EEEEEvPT_PKS4_S7_S7_flPfS8_Pj,@function
        .size           _ZN13group_norm_v214gn_cuda_kernelI6__halfLi320ELi3ELi32ELi80ELi256ELb0ELi16ELi320ELi320ELi4ELb1ELi21ELb0ELb0ENS_16CompileConditionILi900EEEEEvPT_PKS4_S7_S7_flPfS8_Pj,(.L_x_3594 - _ZN13group_norm_v214gn_cuda_kernelI6__halfLi320ELi3ELi32ELi80ELi256ELb0ELi16ELi320ELi320ELi4ELb1ELi21ELb0ELb0ENS_16CompileConditionILi900EEEEEvPT_PKS4_S7_S7_flPfS8_Pj)
        .other          _ZN13group_norm_v214gn_cuda_kernelI6__halfLi320ELi3ELi32ELi80ELi256ELb0ELi16ELi320ELi320ELi4ELb1ELi21ELb0ELb0ENS_16CompileConditionILi900EEEEEvPT_PKS4_S7_S7_flPfS8_Pj,@"STO_CUDA_ENTRY STV_DEFAULT"
_ZN13group_norm_v214gn_cuda_kernelI6__halfLi320ELi3ELi32ELi80ELi256ELb0ELi16ELi320ELi320ELi4ELb1ELi21ELb0ELb0ENS_16CompileConditionILi900EEEEEvPT_PKS4_S7_S7_flPfS8_Pj:
.text._ZN13group_norm_v214gn_cuda_kernelI6__halfLi320ELi3ELi32ELi80ELi256ELb0ELi16ELi320ELi320ELi4ELb1ELi21ELb0ELb0ENS_16CompileConditionILi900EEEEEvPT_PKS4_S7_S7_flPfS8_Pj:
        /* <DEDUP_REMOVED lines=23> */
.L_x_3350:
[----:B0-----:R-:W-:Y:S01]  /*0170*/  IMAD.WIDE.U32 R8, R2, -0x33333333, RZ ;  /* 0xcccccccd02087825 */ /* 0x001fe200078e00ff */
[----:B------:R-:W-:Y:S01]  /*0180*/  LOP3.LUT R22, R5, 0x7, RZ, 0xc0, !PT ;  /* 0x0000000705167812 */ /* 0x000fe200078ec0ff */
[----:B------:R-:W-:Y:S01]  /*0190*/  ULDC.64 UR6, c[0x0][0x218] ;  /* 0x0000860000067ab9 */ /* 0x000fe20000000a00 */
[----:B------:R-:W-:Y:S02]  /*01a0*/  SHF.L.U32 R3, R4, 0x4, RZ ;  /* 0x0000000404037819 */ /* 0x000fe400000006ff */
        /* <DEDUP_REMOVED lines=22> */
[----:B------:R-:W-:Y:S01]  /*0310*/  LEA.HI.X R25, R3, UR7, R10, 0x1, P0 ;  /* 0x0000000703197c11 */ /* 0x000fe200080f0c0a */
[----:B------:R-:W-:-:S05]  /*0320*/  VIADD R10, R14, 0x5000 ;  /* 0x000050000e0a7836 */ /* 0x000fca0000000000 */
[----:B------:R-:W3:Y:S01]  /*0330*/  LDG.E.64.CONSTANT R24, desc[UR8][R24.64] ;  /* 0x0000000818187981 */ /* 0x000ee2000c1e9b00 */
[----:B------:R-:W-:Y:S02]  /*0340*/  IADD3 R3, P0, R10, R26, RZ ;  /* 0x0000001a0a037210 */ /* 0x000fe40007f1e0ff */
[----:B------:R-:W-:Y:S02]  /*0350*/  IADD3 R11, R14, 0x7800, RZ ;  /* 0x000078000e0b7810 */ /* 0x000fe40007ffe0ff */
[----:B------:R-:W-:Y:S02]  /*0360*/  IADD3.X R28, RZ, R13, RZ, P0, !PT ;  /* 0x0000000dff1c7210 */ /* 0x000fe400007fe4ff */
[----:B------:R-:W-:-:S04]  /*0370*/  LEA R56, P0, R3, UR6, 0x1 ;  /* 0x0000000603387c11 */ /* 0x000fc8000f8008ff */
[----:B------:R-:W-:Y:S02]  /*0380*/  LEA.HI.X R57, R3, UR7, R28, 0x1, P0 ;  /* 0x0000000703397c11 */ /* 0x000fe400080f0c1c */
[----:B------:R-:W-:Y:S01]  /*0390*/  IADD3 R26, P0, R11, R26, RZ ;  /* 0x0000001a0b1a7210 */ /* 0x000fe20007f1e0ff */
[----:B------:R-:W0:Y:S03]  /*03a0*/  LDC.64 R28, c[0x0][0x220] ;  /* 0x00008800ff1c7b82 */ /* 0x000e260000000a00 */
        /* <DEDUP_REMOVED lines=10> */
[----:B------:R-:W-:Y:S01]  /*0450*/  ISETP.GT.U32.AND P0, PT, R2, 0xf, PT ;  /* 0x0000000f0200780c */ /* 0x000fe20003f04070 */
[----:B------:R-:W-:Y:S01]  /*0460*/  BSSY B0, `(.L_x_3342) ;  /* 0x00000f1000007945 */ /* 0x000fe20003800000 */
[----:B------:R-:W-:Y:S01]  /*0470*/  CS2R R48, SRZ ;  /* 0x0000000000307805 */ /* 0x000fe2000001ff00 */
[--C-:B--2---:R-:W-:Y:S02]  /*0480*/  HADD2.F32 R3, -RZ, R18.reuse.H0_H0 ;  /* 0x20000012ff037230 */ /* 0x104fe40000004100 */
[----:B------:R-:W-:-:S03]  /*0490*/  HADD2.F32 R13, -RZ, R18.H1_H1 ;  /* 0x30000012ff0d7230 */ /* 0x000fc60000004100 */
[----:B------:R-:W-:Y:S01]  /*04a0*/  FFMA.FTZ R20, R3, R3, RZ ;  /* 0x0000000303147223 */ /* 0x000fe200000100ff */
[----:B------:R-:W-:Y:S01]  /*04b0*/  FADD.FTZ R18, RZ, R3 ;  /* 0x00000003ff127221 */ /* 0x000fe20000010000 */
[--C-:B------:R-:W-:Y:S02]  /*04c0*/  HADD2.F32 R15, -RZ, R19.reuse.H0_H0 ;  /* 0x20000013ff0f7230 */ /* 0x100fe40000004100 */
[----:B------:R-:W-:Y:S01]  /*04d0*/  FFMA.FTZ R20, R13, R13, R20 ;  /* 0x0000000d0d147223 */ /* 0x000fe20000010014 */
[----:B------:R-:W-:Y:S01]  /*04e0*/  FADD.FTZ R18, R18, R13 ;  /* 0x0000000d12127221 */ /* 0x000fe20000010000 */
[----:B------:R-:W-:Y:S02]  /*04f0*/  HADD2.F32 R17, -RZ, R19.H1_H1 ;  /* 0x30000013ff117230 */ /* 0x000fe40000004100 */
[----:B------:R-:W-:Y:S01]  /*0500*/  FFMA.FTZ R20, R15, R15, R20 ;  /* 0x0000000f0f147223 */ /* 0x000fe20000010014 */
[----:B------:R-:W-:Y:S01]  /*0510*/  FADD.FTZ R18, R18, R15 ;  /* 0x0000000f12127221 */ /* 0x000fe20000010000 */
[----:B---3--:R-:W-:-:S02]  /*0520*/  HADD2.F32 R19, -RZ, R24.H0_H0 ;  /* 0x20000018ff137230 */ /* 0x008fc40000004100 */
        /* <DEDUP_REMOVED lines=11> */
[--C-:B----4-:R-:W-:Y:S02]  /*05e0*/  HADD2.F32 R51, -RZ, R56.reuse.H0_H0 ;  /* 0x20000038ff337230 */ /* 0x110fe40000004100 */
        /* <DEDUP_REMOVED lines=30> */
[----:B------:R-:W-:-:S04]  /*07d0*/  SHF.L.U32 R48, R2, 0x3, RZ ;  /* 0x0000000302307819 */ /* 0x000fc800000006ff */
[----:B0-----:R-:W-:Y:S02]  /*07e0*/  LOP3.LUT R31, R24, 0x1c, RZ, 0xc0, !PT ;  /* 0x0000001c181f7812 */ /* 0x001fe400078ec0ff */
[----:B------:R-:W-:Y:S02]  /*07f0*/  MOV R24, 0x400 ;  /* 0x0000040000187802 */ /* 0x000fe40000000f00 */
[----:B------:R-:W-:Y:S02]  /*0800*/  LEA.HI R31, R2, R31, RZ, 0x1e ;  /* 0x0000001f021f7211 */ /* 0x000fe400078ff0ff */
[----:B------:R-:W-:-:S03]  /*0810*/  LOP3.LUT R48, R48, 0x18, RZ, 0xc0, !PT ;  /* 0x0000001830307812 */ /* 0x000fc600078ec0ff */
[----:B------:R-:W-:-:S04]  /*0820*/  IMAD R46, R31, 0x50, -R46 ;  /* 0x000000501f2e7824 */ /* 0x000fc800078e0a2e */
[C---:B------:R-:W-:Y:S01]  /*0830*/  VIADD R41, R46.reuse, 0x14 ;  /* 0x000000142e297836 */ /* 0x040fe20000000000 */
[----:B------:R-:W-:Y:S01]  /*0840*/  SHF.R.S32.HI R31, RZ, 0x1f, R46 ;  /* 0x0000001fff1f7819 */ /* 0x000fe2000001142e */
[C---:B------:R-:W-:Y:S01]  /*0850*/  VIADD R40, R46.reuse, 0x24 ;  /* 0x000000242e287836 */ /* 0x040fe20000000000 */
[----:B------:R-:W-:Y:S02]  /*0860*/  IADD3 R30, R46, 0x4, RZ ;  /* 0x000000042e1e7810 */ /* 0x000fe40007ffe0ff */
[----:B------:R-:W-:Y:S02]  /*0870*/  LEA.HI R31, R31, R46, RZ, 0x2 ;  /* 0x0000002e1f1f7211 */ /* 0x000fe400078f10ff */
[----:B------:R-:W-:Y:S02]  /*0880*/  SHF.R.S32.HI R33, RZ, 0x1f, R30 ;  /* 0x0000001fff217819 */ /* 0x000fe4000001141e */
[----:B------:R-:W-:Y:S02]  /*0890*/  SHF.R.S32.HI R31, RZ, 0x2, R31 ;  /* 0x00000002ff1f7819 */ /* 0x000fe4000001141f */
[----:B------:R-:W-:-:S02]  /*08a0*/  LEA.HI R33, R33, R30, RZ, 0x2 ;  /* 0x0000001e21217211 */ /* 0x000fc400078f10ff */
[----:B-1----:R-:W-:Y:S02]  /*08b0*/  LEA R24, R35, R24, 0x18 ;  /* 0x0000001823187211 */ /* 0x002fe400078ec0ff */
[C---:B------:R-:W-:Y:S02]  /*08c0*/  IADD3 R32, R46.reuse, 0x8, RZ ;  /* 0x000000082e207810 */ /* 0x040fe40007ffe0ff */
[----:B------:R-:W-:Y:S01]  /*08d0*/  SHF.R.S32.HI R33, RZ, 0x2, R33 ;  /* 0x00000002ff217819 */ /* 0x000fe20000011421 */
[----:B------:R-:W-:Y:S01]  /*08e0*/  IMAD R31, R31, 0x28, R24 ;  /* 0x000000281f1f7824 */ /* 0x000fe200078e0218 */
[----:B------:R-:W-:Y:S02]  /*08f0*/  SHF.R.S32.HI R35, RZ, 0x1f, R32 ;  /* 0x0000001fff237819 */ /* 0x000fe40000011420 */
[----:B------:R-:W-:Y:S01]  /*0900*/  IADD3 R44, R46, 0x18, RZ ;  /* 0x000000182e2c7810 */ /* 0x000fe20007ffe0ff */
[----:B------:R-:W-:Y:S01]  /*0910*/  IMAD R33, R33, 0x28, R24 ;  /* 0x0000002821217824 */ /* 0x000fe200078e0218 */
[----:B------:R-:W-:-:S02]  /*0920*/  IADD3 R31, R31, R48, RZ ;  /* 0x000000301f1f7210 */ /* 0x000fc40007ffe0ff */
[----:B------:R-:W-:Y:S01]  /*0930*/  LEA.HI R35, R35, R32, RZ, 0x2 ;  /* 0x0000002023237211 */ /* 0x000fe200078f10ff */
[----:B------:R-:W-:Y:S01]  /*0940*/  VIADD R32, R46, 0xc ;  /* 0x0000000c2e207836 */ /* 0x000fe20000000000 */
[----:B------:R-:W-:Y:S02]  /*0950*/  IADD3 R33, R48, R33, RZ ;  /* 0x0000002130217210 */ /* 0x000fe40007ffe0ff */
[----:B------:R-:W0:Y:S01]  /*0960*/  LDS.64 R30, [R31] ;  /* 0x000000001f1e7984 */ /* 0x000e220000000a00 */
[----:B------:R-:W-:Y:S02]  /*0970*/  SHF.R.S32.HI R35, RZ, 0x2, R35 ;  /* 0x00000002ff237819 */ /* 0x000fe40000011423 */
[----:B------:R-:W-:Y:S02]  /*0980*/  SHF.R.S32.HI R37, RZ, 0x1f, R32 ;  /* 0x0000001fff257819 */ /* 0x000fe40000011420 */
[----:B------:R-:W-:Y:S01]  /*0990*/  SHF.R.S32.HI R43, RZ, 0x1f, R44 ;  /* 0x0000001fff2b7819 */ /* 0x000fe2000001142c */
[----:B------:R-:W-:Y:S01]  /*09a0*/  IMAD R35, R35, 0x28, R24 ;  /* 0x0000002823237824 */ /* 0x000fe200078e0218 */
[----:B------:R-:W-:-:S02]  /*09b0*/  LEA.HI R37, R37, R32, RZ, 0x2 ;  /* 0x0000002025257211 */ /* 0x000fc400078f10ff */
[----:B------:R-:W1:Y:S01]  /*09c0*/  LDS.64 R32, [R33] ;  /* 0x0000000021207984 */ /* 0x000e620000000a00 */
[----:B------:R-:W-:Y:S02]  /*09d0*/  IADD3 R42, R46, 0x1c, RZ ;  /* 0x0000001c2e2a7810 */ /* 0x000fe40007ffe0ff */
[----:B------:R-:W-:Y:S02]  /*09e0*/  IADD3 R35, R48, R35, RZ ;  /* 0x0000002330237210 */ /* 0x000fe40007ffe0ff */
[----:B------:R-:W-:Y:S02]  /*09f0*/  IADD3 R39, R46, 0x10, RZ ;  /* 0x000000102e277810 */ /* 0x000fe40007ffe0ff */
[----:B------:R-:W-:Y:S02]  /*0a00*/  SHF.R.S32.HI R37, RZ, 0x2, R37 ;  /* 0x00000002ff257819 */ /* 0x000fe40000011425 */
[----:B------:R-:W2:Y:S01]  /*0a10*/  LDS.64 R34, [R35] ;  /* 0x0000000023227984 */ /* 0x000ea20000000a00 */
[----:B------:R-:W-:-:S02]  /*0a20*/  SHF.R.S32.HI R38, RZ, 0x1f, R41 ;  /* 0x0000001fff267819 */ /* 0x000fc40000011429 */
[----:B------:R-:W-:Y:S01]  /*0a30*/  LEA.HI R44, R43, R44, RZ, 0x2 ;  /* 0x0000002c2b2c7211 */ /* 0x000fe200078f10ff */
[----:B------:R-:W-:Y:S01]  /*0a40*/  IMAD R37, R37, 0x28, R24 ;  /* 0x0000002825257824 */ /* 0x000fe200078e0218 */
[----:B------:R-:W-:Y:S02]  /*0a50*/  IADD3 R47, R46, 0x20, RZ ;  /* 0x000000202e2f7810 */ /* 0x000fe40007ffe0ff */
[----:B------:R-:W-:Y:S02]  /*0a60*/  SHF.R.S32.HI R43, RZ, 0x1f, R42 ;  /* 0x0000001fff2b7819 */ /* 0x000fe4000001142a */
[----:B------:R-:W-:Y:S02]  /*0a70*/  SHF.R.S32.HI R36, RZ, 0x1f, R39 ;  /* 0x0000001fff247819 */ /* 0x000fe40000011427 */
[----:B------:R-:W-:Y:S02]  /*0a80*/  LEA.HI R41, R38, R41, RZ, 0x2 ;  /* 0x0000002926297211 */ /* 0x000fe400078f10ff */
[----:B------:R-:W-:-:S02]  /*0a90*/  SHF.R.S32.HI R38, RZ, 0x1f, R47 ;  /* 0x0000001fff267819 */ /* 0x000fc4000001142f */
[----:B------:R-:W-:Y:S02]  /*0aa0*/  LEA.HI R42, R43, R42, RZ, 0x2 ;  /* 0x0000002a2b2a7211 */ /* 0x000fe400078f10ff */
[----:B------:R-:W-:Y:S02]  /*0ab0*/  SHF.R.S32.HI R43, RZ, 0x1f, R40 ;  /* 0x0000001fff2b7819 */ /* 0x000fe40000011428 */
[----:B------:R-:W-:Y:S02]  /*0ac0*/  LEA.HI R39, R36, R39, RZ, 0x2 ;  /* 0x0000002724277211 */ /* 0x000fe400078f10ff */
[----:B------:R-:W-:Y:S02]  /*0ad0*/  IADD3 R45, R46, 0x28, RZ ;  /* 0x000000282e2d7810 */ /* 0x000fe40007ffe0ff */
[----:B------:R-:W-:Y:S02]  /*0ae0*/  IADD3 R37, R48, R37, RZ ;  /* 0x0000002530257210 */ /* 0x000fe40007ffe0ff */
[----:B------:R-:W-:-:S02]  /*0af0*/  LEA.HI R47, R38, R47, RZ, 0x2 ;  /* 0x0000002f262f7211 */ /* 0x000fc400078f10ff */
[----:B------:R-:W-:Y:S02]  /*0b00*/  LEA.HI R38, R43, R40, RZ, 0x2 ;  /* 0x000000282b267211 */ /* 0x000fe400078f10ff */
[----:B------:R-:W-:Y:S01]  /*0b10*/  SHF.R.S32.HI R50, RZ, 0x1f, R45 ;  /* 0x0000001fff327819 */ /* 0x000fe2000001142d */
[----:B------:R-:W3:Y:S01]  /*0b20*/  LDS.64 R36, [R37] ;  /* 0x0000000025247984 */ /* 0x000ee20000000a00 */
[----:B------:R-:W-:Y:S02]  /*0b30*/  SHF.R.S32.HI R43, RZ, 0x2, R39 ;  /* 0x00000002ff2b7819 */ /* 0x000fe40000011427 */
[----:B------:R-:W-:Y:S02]  /*0b40*/  LEA.HI R39, R50, R45, RZ, 0x2 ;  /* 0x0000002d32277211 */ /* 0x000fe400078f10ff */
[----:B------:R-:W-:Y:S01]  /*0b50*/  IADD3 R49, R46, 0x2c, RZ ;  /* 0x0000002c2e317810 */ /* 0x000fe20007ffe0ff */
[----:B------:R-:W-:Y:S02]  /*0b60*/  IMAD R45, R43, 0x28, R24 ;  /* 0x000000282b2d7824 */ /* 0x000fe400078e0218 */
[----:B0-----:R-:W-:Y:S01]  /*0b70*/  FADD.FTZ R43, RZ, R30 ;  /* 0x0000001eff2b7221 */ /* 0x001fe20000010000 */
[----:B------:R-:W-:Y:S01]  /*0b80*/  FADD.FTZ R30, RZ, R31 ;  /* 0x0000001fff1e7221 */ /* 0x000fe20000010000 */
[----:B------:R-:W-:-:S02]  /*0b90*/  SHF.R.S32.HI R40, RZ, 0x1f, R49 ;  /* 0x0000001fff287819 */ /* 0x000fc40000011431 */
[----:B------:R-:W-:Y:S01]  /*0ba0*/  IADD3 R31, R48, R45, RZ ;  /* 0x0000002d301f7210 */ /* 0x000fe20007ffe0ff */
[----:B-1----:R-:W-:Y:S01]  /*0bb0*/  FADD.FTZ R43, R43, R32 ;  /* 0x000000202b2b7221 */ /* 0x002fe20000010000 */
[----:B------:R-:W-:Y:S01]  /*0bc0*/  FADD.FTZ R32, R30, R33 ;  /* 0x000000211e207221 */ /* 0x000fe20000010000 */
[C---:B------:R-:W-:Y:S01]  /*0bd0*/  IADD3 R50, R46.reuse, 0x30, RZ ;  /* 0x000000302e327810 */ /* 0x040fe20007ffe0ff */
[----:B------:R-:W-:Y:S01]  /*0be0*/  VIADD R45, R46, 0x34 ;  /* 0x000000342e2d7836 */ /* 0x000fe20000000000 */
[----:B------:R-:W-:Y:S01]  /*0bf0*/  LEA.HI R40, R40, R49, RZ, 0x2 ;  /* 0x0000003128287211 */ /* 0x000fe200078f10ff */
[----:B------:R-:W0:Y:S01]  /*0c00*/  LDS.64 R30, [R31] ;  /* 0x000000001f1e7984 */ /* 0x000e220000000a00 */
[----:B------:R-:W-:Y:S01]  /*0c10*/  SHF.R.S32.HI R49, RZ, 0x1f, R50 ;  /* 0x0000001fff317819 */ /* 0x000fe20000011432 */
[----:B--2---:R-:W-:Y:S01]  /*0c20*/  FADD.FTZ R33, R43, R34 ;  /* 0x000000222b217221 */ /* 0x004fe20000010000 */
[----:B------:R-:W-:Y:S01]  /*0c30*/  IADD3 R43, R46, 0x3c, RZ ;  /* 0x0000003c2e2b7810 */ /* 0x000fe20007ffe0ff */
[----:B------:R-:W-:Y:S01]  /*0c40*/  FADD.FTZ R32, R32, R35 ;  /* 0x0000002320207221 */ /* 0x000fe20000010000 */
[----:B------:R-:W-:-:S02]  /*0c50*/  LEA.HI R49, R49, R50, RZ, 0x2 ;  /* 0x0000003231317211 */ /* 0x000fc400078f10ff */
[----:B------:R-:W-:Y:S02]  /*0c60*/  IADD3 R52, R46, 0x38, RZ ;  /* 0x000000382e347810 */ /* 0x000fe40007ffe0ff */
[----:B------:R-:W-:Y:S02]  /*0c70*/  SHF.R.S32.HI R50, RZ, 0x1f, R43 ;  /* 0x0000001fff327819 */ /* 0x000fe4000001142b */
[----:B------:R-:W-:Y:S02]  /*0c80*/  SHF.R.S32.HI R34, RZ, 0x1f, R45 ;  /* 0x0000001fff227819 */ /* 0x000fe4000001142d */
[----:B------:R-:W-:Y:S02]  /*0c90*/  SHF.R.S32.HI R35, RZ, 0x1f, R52 ;  /* 0x0000001fff237819 */ /* 0x000fe40000011434 */
[----:B------:R-:W-:Y:S02]  /*0ca0*/  LEA.HI R43, R50, R43, RZ, 0x2 ;  /* 0x0000002b322b7211 */ /* 0x000fe400078f10ff */
[----:B------:R-:W-:-:S02]  /*0cb0*/  IADD3 R50, R46, 0x40, RZ ;  /* 0x000000402e327810 */ /* 0x000fc40007ffe0ff */
[----:B------:R-:W-:Y:S02]  /*0cc0*/  LEA.HI R34, R34, R45, RZ, 0x2 ;  /* 0x0000002d22227211 */ /* 0x000fe400078f10ff */
[----:B------:R-:W-:Y:S02]  /*0cd0*/  LEA.HI R52, R35, R52, RZ, 0x2 ;  /* 0x0000003423347211 */ /* 0x000fe400078f10ff */
[----:B------:R-:W-:Y:S01]  /*0ce0*/  IADD3 R45, R46, 0x44, RZ ;  /* 0x000000442e2d7810 */ /* 0x000fe20007ffe0ff */
[----:B---3--:R-:W-:Y:S01]  /*0cf0*/  FADD.FTZ R33, R33, R36 ;  /* 0x0000002421217221 */ /* 0x008fe20000010000 */
[----:B------:R-:W-:Y:S01]  /*0d00*/  SHF.R.S32.HI R35, RZ, 0x1f, R50 ;  /* 0x0000001fff237819 */ /* 0x000fe20000011432 */
[----:B------:R-:W-:Y:S01]  /*0d10*/  FADD.FTZ R32, R32, R37 ;  /* 0x0000002520207221 */ /* 0x000fe20000010000 */
[----:B------:R-:W-:Y:S02]  /*0d20*/  SHF.R.S32.HI R41, RZ, 0x2, R41 ;  /* 0x00000002ff297819 */ /* 0x000fe40000011429 */
[----:B------:R-:W-:-:S02]  /*0d30*/  SHF.R.S32.HI R36, RZ, 0x1f, R45 ;  /* 0x0000001fff247819 */ /* 0x000fc4000001142d */
[----:B------:R-:W-:Y:S01]  /*0d40*/  LEA.HI R50, R35, R50, RZ, 0x2 ;  /* 0x0000003223327211 */ /* 0x000fe200078f10ff */
[----:B------:R-:W-:Y:S01]  /*0d50*/  IMAD R35, R41, 0x28, R24 ;  /* 0x0000002829237824 */ /* 0x000fe200078e0218 */
[----:B------:R-:W-:Y:S01]  /*0d60*/  LEA.HI R45, R36, R45, RZ, 0x2 ;  /* 0x0000002d242d7211 */ /* 0x000fe200078f10ff */
[C---:B------:R-:W-:Y:S01]  /*0d70*/  VIADD R36, R46.reuse, 0x48 ;  /* 0x000000482e247836 */ /* 0x040fe20000000000 */
[----:B------:R-:W-:Y:S02]  /*0d80*/  IADD3 R37, R46, 0x4c, RZ ;  /* 0x0000004c2e257810 */ /* 0x000fe40007ffe0ff */
[----:B------:R-:W-:Y:S02]  /*0d90*/  SHF.R.S32.HI R44, RZ, 0x2, R44 ;  /* 0x00000002ff2c7819 */ /* 0x000fe4000001142c */
[----:B------:R-:W-:Y:S01]  /*0da0*/  IADD3 R46, R48, R35, RZ ;  /* 0x00000023302e7210 */ /* 0x000fe20007ffe0ff */
[----:B0-----:R-:W-:Y:S01]  /*0db0*/  FADD.FTZ R33, R33, R30 ;  /* 0x0000001e21217221 */ /* 0x001fe20000010000 */
[----:B------:R-:W-:Y:S01]  /*0dc0*/  SHF.R.S32.HI R41, RZ, 0x1f, R36 ;  /* 0x0000001fff297819 */ /* 0x000fe20000011424 */
[----:B------:R-:W-:Y:S01]  /*0dd0*/  FADD.FTZ R54, R32, R31 ;  /* 0x0000001f20367221 */ /* 0x000fe20000010000 */
[----:B------:R-:W-:Y:S01]  /*0de0*/  IMAD R44, R44, 0x28, R24 ;  /* 0x000000282c2c7824 */ /* 0x000fe200078e0218 */
[----:B------:R0:W1:Y:S01]  /*0df0*/  LDS.64 R30, [R46] ;  /* 0x000000002e1e7984 */ /* 0x0000620000000a00 */
[----:B------:R-:W-:-:S02]  /*0e00*/  LEA.HI R41, R41, R36, RZ, 0x2 ;  /* 0x0000002429297211 */ /* 0x000fc400078f10ff */
[----:B------:R-:W-:Y:S02]  /*0e10*/  SHF.R.S32.HI R32, RZ, 0x1f, R37 ;  /* 0x0000001fff207819 */ /* 0x000fe40000011425 */
[----:B------:R-:W-:Y:S02]  /*0e20*/  SHF.R.S32.HI R35, RZ, 0x2, R42 ;  /* 0x00000002ff237819 */ /* 0x000fe4000001142a */
[----:B------:R-:W-:Y:S02]  /*0e30*/  SHF.R.S32.HI R36, RZ, 0x2, R34 ;  /* 0x00000002ff247819 */ /* 0x000fe40000011422 */
[----:B------:R-:W-:Y:S02]  /*0e40*/  IADD3 R34, R48, R44, RZ ;  /* 0x0000002c30227210 */ /* 0x000fe40007ffe0ff */
[----:B------:R-:W-:Y:S01]  /*0e50*/  LEA.HI R37, R32, R37, RZ, 0x2 ;  /* 0x0000002520257211 */ /* 0x000fe200078f10ff */
[----:B------:R-:W-:Y:S01]  /*0e60*/  IMAD R36, R36, 0x28, R24 ;  /* 0x0000002824247824 */ /* 0x000fe200078e0218 */
[----:B------:R-:W-:Y:S01]  /*0e70*/  SHF.R.S32.HI R32, RZ, 0x2, R40 ;  /* 0x00000002ff207819 */ /* 0x000fe20000011428 */
[----:B------:R-:W-:Y:S01]  /*0e80*/  IMAD R40, R35, 0x28, R24 ;  /* 0x0000002823287824 */ /* 0x000fe200078e0218 */
[----:B------:R-:W-:Y:S01]  /*0e90*/  SHF.R.S32.HI R47, RZ, 0x2, R47 ;  /* 0x00000002ff2f7819 */ /* 0x000fe2000001142f */
[----:B------:R-:W2:Y:S01]  /*0ea0*/  LDS.64 R34, [R34] ;  /* 0x0000000022227984 */ /* 0x000ea20000000a00 */
[----:B------:R-:W-:Y:S01]  /*0eb0*/  SHF.R.S32.HI R38, RZ, 0x2, R38 ;  /* 0x00000002ff267819 */ /* 0x000fe20000011426 */
[----:B------:R-:W-:Y:S01]  /*0ec0*/  IMAD R32, R32, 0x28, R24 ;  /* 0x0000002820207824 */ /* 0x000fe200078e0218 */
[----:B------:R-:W-:Y:S01]  /*0ed0*/  SHF.R.S32.HI R39, RZ, 0x2, R39 ;  /* 0x00000002ff277819 */ /* 0x000fe20000011427 */
[C---:B------:R-:W-:Y:S01]  /*0ee0*/  IMAD.IADD R36, R48.reuse, 0x1, R36 ;  /* 0x0000000130247824 */ /* 0x040fe200078e0224 */
[----:B0-----:R-:W-:Y:S01]  /*0ef0*/  IADD3 R46, R48, R40, RZ ;  /* 0x00000028302e7210 */ /* 0x001fe20007ffe0ff */
[--C-:B------:R-:W-:Y:S01]  /*0f00*/  IMAD R40, R47, 0x28, R24.reuse ;  /* 0x000000282f287824 */ /* 0x100fe200078e0218 */
[----:B------:R-:W-:Y:S01]  /*0f10*/  SHF.R.S32.HI R43, RZ, 0x2, R43 ;  /* 0x00000002ff2b7819 */ /* 0x000fe2000001142b */
[--C-:B------:R-:W-:Y:S01]  /*0f20*/  IMAD R47, R38, 0x28, R24.reuse ;  /* 0x00000028262f7824 */ /* 0x100fe200078e0218 */
[----:B------:R-:W-:Y:S01]  /*0f30*/  SHF.R.S32.HI R49, RZ, 0x2, R49 ;  /* 0x00000002ff317819 */ /* 0x000fe20000011431 */
[----:B------:R-:W-:Y:S01]  /*0f40*/  IMAD R44, R39, 0x28, R24 ;  /* 0x00000028272c7824 */ /* 0x000fe200078e0218 */
[----:B------:R-:W-:Y:S01]  /*0f50*/  SHF.R.S32.HI R52, RZ, 0x2, R52 ;  /* 0x00000002ff347819 */ /* 0x000fe20000011434 */
[----:B------:R-:W0:Y:S01]  /*0f60*/  LDS.64 R38, [R46] ;  /* 0x000000002e267984 */ /* 0x000e220000000a00 */
[C---:B------:R-:W-:Y:S01]  /*0f70*/  IMAD.IADD R42, R48.reuse, 0x1, R40 ;  /* 0x00000001302a7824 */ /* 0x040fe200078e0228 */
[----:B------:R-:W-:Y:S01]  /*0f80*/  IADD3 R47, R48, R47, RZ ;  /* 0x0000002f302f7210 */ /* 0x000fe20007ffe0ff */
[----:B------:R-:W-:Y:S01]  /*0f90*/  IMAD R40, R43, 0x28, R24 ;  /* 0x000000282b287824 */ /* 0x000fe200078e0218 */
[----:B------:R-:W-:Y:S01]  /*0fa0*/  SHF.R.S32.HI R50, RZ, 0x2, R50 ;  /* 0x00000002ff327819 */ /* 0x000fe20000011432 */
[--C-:B------:R-:W-:Y:S01]  /*0fb0*/  IMAD R49, R49, 0x28, R24.reuse ;  /* 0x0000002831317824 */ /* 0x100fe200078e0218 */
[----:B------:R-:W-:Y:S01]  /*0fc0*/  SHF.R.S32.HI R45, RZ, 0x2, R45 ;  /* 0x00000002ff2d7819 */ /* 0x000fe2000001142d */
[----:B------:R-:W3:Y:S01]  /*0fd0*/  LDS.64 R42, [R42] ;  /* 0x000000002a2a7984 */ /* 0x000ee20000000a00 */
[----:B------:R-:W-:Y:S01]  /*0fe0*/  SHF.R.S32.HI R41, RZ, 0x2, R41 ;  /* 0x00000002ff297819 */ /* 0x000fe20000011429 */
[----:B------:R-:W-:Y:S01]  /*0ff0*/  IMAD R52, R52, 0x28, R24 ;  /* 0x0000002834347824 */ /* 0x000fe200078e0218 */
[----:B------:R-:W-:Y:S01]  /*1000*/  SHF.R.S32.HI R37, RZ, 0x2, R37 ;  /* 0x00000002ff257819 */ /* 0x000fe20000011425 */
[----:B------:R-:W4:Y:S01]  /*1010*/  LDS.64 R46, [R47] ;  /* 0x000000002f2e7984 */ /* 0x000f220000000a00 */
[----:B-1----:R-:W-:Y:S01]  /*1020*/  FADD.FTZ R33, R33, R30 ;  /* 0x0000001e21217221 */ /* 0x002fe20000010000 */
[----:B------:R-:W-:Y:S01]  /*1030*/  IADD3 R30, R48, R44, RZ ;  /* 0x0000002c301e7210 */ /* 0x000fe20007ffe0ff */
[--C-:B------:R-:W-:Y:S01]  /*1040*/  IMAD R50, R50, 0x28, R24.reuse ;  /* 0x0000002832327824 */ /* 0x100fe200078e0218 */
[----:B------:R-:W-:Y:S01]  /*1050*/  IADD3 R32, R48, R32, RZ ;  /* 0x0000002030207210 */ /* 0x000fe20007ffe0ff */
[----:B------:R-:W-:-:S02]  /*1060*/  IMAD R45, R45, 0x28, R24 ;  /* 0x000000282d2d7824 */ /* 0x000fc400078e0218 */
[----:B------:R-:W-:Y:S01]  /*1070*/  FADD.FTZ R54, R54, R31 ;  /* 0x0000001f36367221 */ /* 0x000fe20000010000 */
[--C-:B------:R-:W-:Y:S01]  /*1080*/  IMAD R41, R41, 0x28, R24.reuse ;  /* 0x0000002829297824 */ /* 0x100fe200078e0218 */
[----:B------:R-:W1:Y:S01]  /*1090*/  LDS.64 R30, [R30] ;  /* 0x000000001e1e7984 */ /* 0x000e620000000a00 */
[----:B------:R-:W-:Y:S01]  /*10a0*/  IMAD R37, R37, 0x28, R24 ;  /* 0x0000002825257824 */ /* 0x000fe200078e0218 */
[C---:B------:R-:W-:Y:S01]  /*10b0*/  IADD3 R49, R48.reuse, R49, RZ ;  /* 0x0000003130317210 */ /* 0x040fe20007ffe0ff */
[C---:B------:R-:W-:Y:S01]  /*10c0*/  IMAD.IADD R24, R48.reuse, 0x1, R41 ;  /* 0x0000000130187824 */ /* 0x040fe200078e0229 */
[C---:B------:R-:W-:Y:S02]  /*10d0*/  IADD3 R52, R48.reuse, R52, RZ ;  /* 0x0000003430347210 */ /* 0x040fe40007ffe0ff */
[C---:B------:R-:W-:Y:S02]  /*10e0*/  IADD3 R40, R48.reuse, R40, RZ ;  /* 0x0000002830287210 */ /* 0x040fe40007ffe0ff */
[----:B------:R-:W-:Y:S01]  /*10f0*/  IADD3 R50, R48, R50, RZ ;  /* 0x0000003230327210 */ /* 0x000fe20007ffe0ff */
[----:B--2---:R-:W-:Y:S01]  /*1100*/  FADD.FTZ R54, R54, R35 ;  /* 0x0000002336367221 */ /* 0x004fe20000010000 */
[----:B------:R-:W-:-:S02]  /*1110*/  IADD3 R44, R48, R45, RZ ;  /* 0x0000002d302c7210 */ /* 0x000fc40007ffe0ff */
[----:B------:R-:W-:Y:S01]  /*1120*/  IADD3 R48, R48, R37, RZ ;  /* 0x0000002530307210 */ /* 0x000fe20007ffe0ff */
[----:B------:R-:W-:Y:S02]  /*1130*/  FADD.FTZ R37, R33, R34 ;  /* 0x0000002221257221 */ /* 0x000fe40000010000 */
[----:B------:R-:W2:Y:S04]  /*1140*/  LDS.64 R32, [R32] ;  /* 0x0000000020207984 */ /* 0x000ea80000000a00 */
[----:B------:R-:W2:Y:S01]  /*1150*/  LDS.64 R34, [R49] ;  /* 0x0000000031227984 */ /* 0x000ea20000000a00 */
[----:B0-----:R-:W-:Y:S01]  /*1160*/  FADD.FTZ R41, R37, R38 ;  /* 0x0000002625297221 */ /* 0x001fe20000010000 */
[----:B------:R-:W-:Y:S02]  /*1170*/  FADD.FTZ R54, R54, R39 ;  /* 0x0000002736367221 */ /* 0x000fe40000010000 */
[----:B------:R-:W0:Y:S04]  /*1180*/  LDS.64 R36, [R36] ;  /* 0x0000000024247984 */ /* 0x000e280000000a00 */
[----:B------:R-:W0:Y:S01]  /*1190*/  LDS.64 R38, [R52] ;  /* 0x0000000034267984 */ /* 0x000e220000000a00 */
[----:B---3--:R-:W-:Y:S01]  /*11a0*/  FADD.FTZ R45, R41, R42 ;  /* 0x0000002a292d7221 */ /* 0x008fe20000010000 */
[----:B------:R-:W-:-:S02]  /*11b0*/  FADD.FTZ R54, R54, R43 ;  /* 0x0000002b36367221 */ /* 0x000fc40000010000 */
[----:B------:R-:W3:Y:S01]  /*11c0*/  LDS.64 R40, [R40] ;  /* 0x0000000028287984 */ /* 0x000ee20000000a00 */
[----:B----4-:R-:W-:Y:S01]  /*11d0*/  FADD.FTZ R56, R45, R46 ;  /* 0x0000002e2d387221 */ /* 0x010fe20000010000 */
[----:B------:R-:W-:Y:S02]  /*11e0*/  FADD.FTZ R54, R54, R47 ;  /* 0x0000002f36367221 */ /* 0x000fe40000010000 */
[----:B------:R-:W4:Y:S04]  /*11f0*/  LDS.64 R42, [R50] ;  /* 0x00000000322a7984 */ /* 0x000f280000000a00 */
[----:B------:R-:W4:Y:S01]  /*1200*/  LDS.64 R44, [R44] ;  /* 0x000000002c2c7984 */ /* 0x000f220000000a00 */
[----:B-1----:R-:W-:Y:S01]  /*1210*/  FADD.FTZ R30, R56, R30 ;  /* 0x0000001e381e7221 */ /* 0x002fe20000010000 */
[----:B------:R-:W-:-:S02]  /*1220*/  FADD.FTZ R54, R54, R31 ;  /* 0x0000001f36367221 */ /* 0x000fc40000010000 */
[----:B------:R-:W1:Y:S04]  /*1230*/  LDS.64 R46, [R24] ;  /* 0x00000000182e7984 */ /* 0x000e680000000a00 */
[----:B------:R-:W1:Y:S01]  /*1240*/  LDS.64 R48, [R48] ;  /* 0x0000000030307984 */ /* 0x000e620000000a00 */
[----:B--2---:R-:W-:Y:S01]  /*1250*/  FADD.FTZ R31, R30, R32 ;  /* 0x000000201e1f7221 */ /* 0x004fe20000010000 */
[----:B------:R-:W-:-:S03]  /*1260*/  FADD.FTZ R54, R54, R33 ;  /* 0x0000002136367221 */ /* 0x000fc60000010000 */
[----:B------:R-:W-:Y:S01]  /*1270*/  FADD.FTZ R31, R31, R34 ;  /* 0x000000221f1f7221 */ /* 0x000fe20000010000 */
[----:B------:R-:W-:-:S03]  /*1280*/  FADD.FTZ R54, R54, R35 ;  /* 0x0000002336367221 */ /* 0x000fc60000010000 */
[----:B0-----:R-:W-:Y:S01]  /*1290*/  FADD.FTZ R31, R31, R36 ;  /* 0x000000241f1f7221 */ /* 0x001fe20000010000 */
[----:B------:R-:W-:-:S03]  /*12a0*/  FADD.FTZ R54, R54, R37 ;  /* 0x0000002536367221 */ /* 0x000fc60000010000 */
[----:B------:R-:W-:Y:S01]  /*12b0*/  FADD.FTZ R31, R31, R38 ;  /* 0x000000261f1f7221 */ /* 0x000fe20000010000 */
[----:B------:R-:W-:-:S03]  /*12c0*/  FADD.FTZ R54, R54, R39 ;  /* 0x0000002736367221 */ /* 0x000fc60000010000 */
[----:B---3--:R-:W-:Y:S01]  /*12d0*/  FADD.FTZ R31, R31, R40 ;  /* 0x000000281f1f7221 */ /* 0x008fe20000010000 */
[----:B------:R-:W-:-:S03]  /*12e0*/  FADD.FTZ R54, R54, R41 ;  /* 0x0000002936367221 */ /* 0x000fc60000010000 */
[----:B----4-:R-:W-:Y:S01]  /*12f0*/  FADD.FTZ R31, R31, R42 ;  /* 0x0000002a1f1f7221 */ /* 0x010fe20000010000 */
[----:B------:R-:W-:-:S03]  /*1300*/  FADD.FTZ R54, R54, R43 ;  /* 0x0000002b36367221 */ /* 0x000fc60000010000 */
[----:B------:R-:W-:Y:S01]  /*1310*/  FADD.FTZ R31, R31, R44 ;  /* 0x0000002c1f1f7221 */ /* 0x000fe20000010000 */
[----:B------:R-:W-:-:S03]  /*1320*/  FADD.FTZ R54, R54, R45 ;  /* 0x0000002d36367221 */ /* 0x000fc60000010000 */
[----:B-1----:R-:W-:Y:S01]  /*1330*/  FADD.FTZ R31, R31, R46 ;  /* 0x0000002e1f1f7221 */ /* 0x002fe20000010000 */
[----:B------:R-:W-:-:S03]  /*1340*/  FADD.FTZ R54, R54, R47 ;  /* 0x0000002f36367221 */ /* 0x000fc60000010000 */
[----:B------:R-:W-:Y:S01]  /*1350*/  FADD.FTZ R48, R31, R48 ;  /* 0x000000301f307221 */ /* 0x000fe20000010000 */
[----:B------:R-:W-:-:S07]  /*1360*/  FADD.FTZ R49, R54, R49 ;  /* 0x0000003136317221 */ /* 0x000fce0000010000 */
.L_x_3343:
[----:B------:R-:W-:Y:S05]  /*1370*/  BSYNC B0 ;  /* 0x0000000000007941 */ /* 0x000fea0003800000 */
.L_x_3342:
        /* <DEDUP_REMOVED lines=21> */
.L_x_3345:
[----:B------:R-:W-:Y:S05]  /*14d0*/  BSYNC B0 ;  /* 0x0000000000007941 */ /* 0x000fea0003800000 */
.L_x_3344:
        /* <DEDUP_REMOVED lines=13> */
.L_x_3347:
[----:B------:R-:W2:Y:S04]  /*15b0*/  LD.E.STRONG.GPU R24, desc[UR8][R30.64] ;  /* 0x000000081e187980 */ /* 0x000ea8000c10f900 */
[----:B--2---:R-:W-:Y:S01]  /*15c0*/  CCTL.IVALL ;  /* 0x00000000ff00798f */ /* 0x004fe20002000000 */
[----:B------:R-:W-:Y:S05]  /*15d0*/  YIELD ;  /* 0x0000000000007946 */ /* 0x000fea0003800000 */
[----:B-----5:R-:W-:-:S04]  /*15e0*/  LOP3.LUT R24, R24, R33, RZ, 0x3c, !PT ;  /* 0x0000002118187212 */ /* 0x020fc800078e3cff */
[----:B------:R-:W-:-:S13]  /*15f0*/  ISETP.GT.AND P0, PT, R24, -0x1, PT ;  /* 0xffffffff1800780c */ /* 0x000fda0003f04270 */
[----:B------:R-:W-:Y:S05]  /*1600*/  @P0 BRA `(.L_x_3347) ;  /* 0xfffffffc00e80947 */ /* 0x000fea000383ffff */
.L_x_3346:
[----:B------:R-:W-:Y:S05]  /*1610*/  WARPSYNC.ALL ;  /* 0x0000000000007948 */ /* 0x000fea0003800000 */
[----:B0-----:R-:W0:Y:S08]  /*1620*/  @!P1 LDC R33, c[0x0][0x10] ;  /* 0x00000400ff219b82 */ /* 0x001e300000000800 */
[----:B------:R-:W-:Y:S01]  /*1630*/  BAR.SYNC.DEFER_BLOCKING 0x0 ;  /* 0x0000000000007b1d */ /* 0x000fe20000010000 */
[----:B------:R-:W-:-:S07]  /*1640*/  @!P1 LOP3.LUT R35, R2, 0xf, RZ, 0xc0, !PT ;  /* 0x0000000f02239812 */ /* 0x000fce00078ec0ff */
[----:B------:R-:W1:Y:S01]  /*1650*/  @!P1 LDC.64 R30, c[0x0][0x248] ;  /* 0x00009200ff1e9b82 */ /* 0x000e620000000a00 */
[----:B------:R-:W-:Y:S01]  /*1660*/  HFMA2.MMA R32, -RZ, RZ, 0, 0 ;  /* 0x00000000ff207435 */ /* 0x000fe200000001ff */
[C---:B------:R-:W-:Y:S01]  /*1670*/  LOP3.LUT P0, RZ, R2.reuse, 0xffffffcf, RZ, 0xc0, !PT ;  /* 0xffffffcf02ff7812 */ /* 0x040fe2000780c0ff */
[----:B------:R-:W-:Y:S01]  /*1680*/  ULDC.64 UR12, c[0x0][0x240] ;  /* 0x00009000000c7ab9 */ /* 0x000fe20000000a00 */
[----:B0-----:R-:W-:Y:S01]  /*1690*/  @!P1 IMAD R24, R33, UR4, R0 ;  /* 0x0000000421189c24 */ /* 0x001fe2000f8e0200 */
[----:B------:R-:W-:-:S04]  /*16a0*/  @!P1 LOP3.LUT R33, R2, 0x7ffffff0, RZ, 0xc0, !PT ;  /* 0x7ffffff002219812 */ /* 0x000fc800078ec0ff */
[----:B------:R-:W-:-:S04]  /*16b0*/  @!P1 LEA R24, R24, R33, 0x6 ;  /* 0x0000002118189211 */ /* 0x000fc800078e30ff */
[----:B------:R-:W-:-:S04]  /*16c0*/  @!P1 IADD3 R24, R24, R35, RZ ;  /* 0x0000002318189210 */ /* 0x000fc80007ffe0ff */
[----:B------:R-:W-:-:S05]  /*16d0*/  @!P1 SHF.L.U32 R33, R24, 0x1, RZ ;  /* 0x0000000118219819 */ /* 0x000fca00000006ff */
[----:B-1----:R-:W-:-:S06]  /*16e0*/  @!P1 IMAD.WIDE.U32 R30, R33, 0x4, R30 ;  /* 0x00000004211e9825 */ /* 0x002fcc00078e001e */
[----:B------:R-:W2:Y:S01]  /*16f0*/  @!P1 LDG.E.64 R30, desc[UR8][R30.64] ;  /* 0x000000081e1e9981 */ /* 0x000ea2000c1e1b00 */
[----:B------:R-:W-:Y:S01]  /*1700*/  IMAD.MOV.U32 R24, RZ, RZ, RZ ;  /* 0x000000ffff187224 */ /* 0x000fe200078e00ff */
        /* <DEDUP_REMOVED lines=9> */
[----:B------:R-:W1:Y:S04]  /*17a0*/  SHFL.BFLY PT, R34, R33, 0x4, 0x1f ;  /* 0x0c801f0021227f89 */ /* 0x000e6800000e0000 */
[----:B------:R-:W2:Y:S01]  /*17b0*/  SHFL.BFLY PT, R36, R35, 0x4, 0x1f ;  /* 0x0c801f0023247f89 */ /* 0x000ea200000e0000 */
[----:B-1----:R-:W-:Y:S01]  /*17c0*/  FADD.FTZ R34, R33, R34 ;  /* 0x0000002221227221 */ /* 0x002fe20000010000 */
[----:B------:R-:W-:Y:S01]  /*17d0*/  @!P0 MOV R33, 0x400 ;  /* 0x0000040000218802 */ /* 0x000fe20000000f00 */
[----:B--2---:R-:W-:-:S03]  /*17e0*/  FADD.FTZ R36, R35, R36 ;  /* 0x0000002423247221 */ /* 0x004fc60000010000 */
[----:B------:R-:W1:Y:S01]  /*17f0*/  SHFL.BFLY PT, R31, R34, 0x2, 0x1f ;  /* 0x0c401f00221f7f89 */ /* 0x000e6200000e0000 */
[----:B------:R-:W-:-:S03]  /*1800*/  @!P0 IADD3 R33, R33, 0xc80, RZ ;  /* 0x00000c8021218810 */ /* 0x000fc60007ffe0ff */
[----:B------:R-:W2:Y:S01]  /*1810*/  SHFL.BFLY PT, R37, R36, 0x2, 0x1f ;  /* 0x0c401f0024257f89 */ /* 0x000ea200000e0000 */
[----:B0-----:R-:W-:Y:S01]  /*1820*/  @!P0 LEA R33, R38, R33, 0x18 ;  /* 0x0000002126218211 */ /* 0x001fe200078ec0ff */
[----:B-1----:R-:W-:Y:S01]  /*1830*/  FADD.FTZ R31, R34, R31 ;  /* 0x0000001f221f7221 */ /* 0x002fe20000010000 */
[----:B--2---:R-:W-:-:S04]  /*1840*/  FADD.FTZ R37, R36, R37 ;  /* 0x0000002524257221 */ /* 0x004fc80000010000 */
[----:B------:R-:W0:Y:S04]  /*1850*/  SHFL.BFLY PT, R24, R31, 0x1, 0x1f ;  /* 0x0c201f001f187f89 */ /* 0x000e2800000e0000 */
[----:B------:R-:W1:Y:S01]  /*1860*/  SHFL.BFLY PT, R32, R37, 0x1, 0x1f ;  /* 0x0c201f0025207f89 */ /* 0x000e6200000e0000 */
[----:B0-----:R-:W-:-:S04]  /*1870*/  FADD.FTZ R24, R31, R24 ;  /* 0x000000181f187221 */ /* 0x001fc80000010000 */
[----:B------:R-:W-:Y:S01]  /*1880*/  @!P0 FMUL.FTZ R30, R24, 4.8828125727595761418e-05 ;  /* 0x384ccccd181e8820 */ /* 0x000fe20000410000 */
[----:B-1----:R-:W-:Y:S01]  /*1890*/  FADD.FTZ R35, R37, R32 ;  /* 0x0000002025237221 */ /* 0x002fe20000010000 */
[----:B------:R-:W-:Y:S02]  /*18a0*/  @!P0 SHF.R.U32.HI R32, RZ, 0x1, R2 ;  /* 0x00000001ff208819 */ /* 0x000fe40000011602 */
[----:B------:R-:W-:Y:S02]  /*18b0*/  @!P0 FMUL.FTZ R24, R30, R30 ;  /* 0x0000001e1e188220 */ /* 0x000fe40000410000 */
[----:B------:R-:W-:Y:S02]  /*18c0*/  @!P0 LOP3.LUT R32, R32, 0x7ffffff8, RZ, 0xc0, !PT ;  /* 0x7ffffff820208812 */ /* 0x000fe400078ec0ff */
[----:B------:R-:W-:Y:S02]  /*18d0*/  @!P0 FFMA.FTZ R24, R35, 4.8828125727595761418e-05, -R24 ;  /* 0x384ccccd23188823 */ /* 0x000fe40000010818 */
        /* <DEDUP_REMOVED lines=25> */
.L_x_3349:
[----:B------:R-:W-:Y:S05]  /*1a70*/  BSYNC B0 ;  /* 0x0000000000007941 */ /* 0x000fea0003800000 */
.L_x_3348:
[----:B------:R-:W1:Y:S01]  /*1a80*/  S2UR UR7, SR_CgaCtaId ;  /* 0x00000000000779c3 */ /* 0x000e620000008800 */
[----:B------:R-:W-:Y:S01]  /*1a90*/  IMAD.SHL.U32 R24, R5, 0x4, RZ ;  /* 0x0000000405187824 */ /* 0x000fe200078e00ff */
[----:B------:R-:W-:Y:S01]  /*1aa0*/  UMOV UR6, 0x400 ;  /* 0x0000040000067882 */ /* 0x000fe20000000000 */
[----:B------:R-:W-:Y:S01]  /*1ab0*/  IMAD R7, R22, 0x50, R7 ;  /* 0x0000005016077824 */ /* 0x000fe200078e0207 */
[----:B------:R-:W-:Y:S02]  /*1ac0*/  UIADD3 UR6, UR6, 0xc80, URZ ;  /* 0x00000c8006067890 */ /* 0x000fe4000fffe03f */
[----:B------:R-:W-:Y:S01]  /*1ad0*/  LOP3.LUT R24, R24, 0x1c, RZ, 0xc0, !PT ;  /* 0x0000001c18187812 */ /* 0x000fe200078ec0ff */
[----:B------:R-:W-:Y:S01]  /*1ae0*/  ULOP3.LUT UR4, UR4, 0x1, URZ, 0x3c, !UPT ;  /* 0x0000000104047892 */ /* 0x000fe2000f8e3c3f */
[----:B0-----:R-:W-:Y:S02]  /*1af0*/  SHF.L.U32 R32, R7, 0x2, RZ ;  /* 0x0000000207207819 */ /* 0x001fe400000006ff */
[----:B------:R-:W-:-:S02]  /*1b00*/  IADD3 R24, RZ, -R24, RZ ;  /* 0x80000018ff187210 */ /* 0x000fc40007ffe0ff */
[----:B------:R-:W-:Y:S01]  /*1b10*/  SHF.R.S32.HI R33, RZ, 0x1f, R32 ;  /* 0x0000001fff217819 */ /* 0x000fe20000011420 */
[----:B------:R-:W-:Y:S01]  /*1b20*/  IMAD.WIDE.U32 R30, R32, -0x33333333, RZ ;  /* 0xcccccccd201e7825 */ /* 0x000fe200078e00ff */
[----:B------:R-:W-:-:S03]  /*1b30*/  MOV R30, R24 ;  /* 0x00000018001e7202 */ /* 0x000fc60000000f00 */
[----:B------:R-:W-:Y:S01]  /*1b40*/  IMAD.WIDE.U32 R32, R8, 0xa0000, R32 ;  /* 0x000a000008207825 */ /* 0x000fe200078e0020 */
[----:B------:R-:W-:-:S04]  /*1b50*/  LEA.HI R30, R31, R30, RZ, 0x1a ;  /* 0x0000001e1f1e7211 */ /* 0x000fc800078fd0ff */
[----:B------:R-:W-:Y:S01]  /*1b60*/  IADD3 R24, R9, R33, RZ ;  /* 0x0000002109187210 */ /* 0x000fe20007ffe0ff */
[----:B-1----:R-:W-:Y:S01]  /*1b70*/  ULEA UR6, UR7, UR6, 0x18 ;  /* 0x0000000607067291 */ /* 0x002fe2000f8ec03f */
[-C--:B------:R-:W-:Y:S02]  /*1b80*/  IADD3 R12, P0, R12, R32.reuse, RZ ;  /* 0x000000200c0c7210 */ /* 0x080fe40007f1e0ff */
[----:B------:R-:W-:-:S03]  /*1b90*/  IADD3 R14, P1, R14, R32, RZ ;  /* 0x000000200e0e7210 */ /* 0x000fc60007f3e0ff */
[----:B------:R-:W-:Y:S01]  /*1ba0*/  LEA R30, R30, UR6, 0x3 ;  /* 0x000000061e1e7c11 */ /* 0x000fe2000f8e18ff */
[----:B------:R-:W-:Y:S01]  /*1bb0*/  ULDC.64 UR6, c[0x0][0x210] ;  /* 0x0000840000067ab9 */ /* 0x000fe20000000a00 */
[----:B------:R-:W-:Y:S01]  /*1bc0*/  IMAD.X R9, RZ, RZ, R24, P0 ;  /* 0x000000ffff097224 */ /* 0x000fe200000e0618 */
[----:B------:R-:W-:Y:S02]  /*1bd0*/  IADD3.X R7, RZ, R24, RZ, P1, !PT ;  /* 0x00000018ff077210 */ /* 0x000fe40000ffe4ff */
[----:B------:R-:W-:Y:S01]  /*1be0*/  LEA R34, P2, R14, UR6, 0x1 ;  /* 0x000000060e227c11 */ /* 0x000fe2000f8408ff */
[----:B------:R-:W0:Y:S01]  /*1bf0*/  LDS.64 R30, [R30] ;  /* 0x000000001e1e7984 */ /* 0x000e220000000a00 */
[----:B------:R-:W-:Y:S02]  /*1c00*/  LEA R8, P3, R12, UR6, 0x1 ;  /* 0x000000060c087c11 */ /* 0x000fe4000f8608ff */
[-C--:B------:R-:W-:Y:S02]  /*1c10*/  IADD3 R22, P1, R10, R32.reuse, RZ ;  /* 0x000000200a167210 */ /* 0x080fe40007f3e0ff */
[----:B------:R-:W-:-:S02]  /*1c20*/  IADD3 R11, P0, R11, R32, RZ ;  /* 0x000000200b0b7210 */ /* 0x000fc40007f1e0ff */
[----:B------:R-:W-:Y:S02]  /*1c30*/  LEA.HI.X R35, R14, UR7, R7, 0x1, P2 ;  /* 0x000000070e237c11 */ /* 0x000fe400090f0c07 */
[----:B------:R-:W-:Y:S02]  /*1c40*/  LEA.HI.X R9, R12, UR7, R9, 0x1, P3 ;  /* 0x000000070c097c11 */ /* 0x000fe400098f0c09 */
[-C--:B------:R-:W-:Y:S02]  /*1c50*/  IADD3.X R7, RZ, R24.reuse, RZ, P1, !PT ;  /* 0x00000018ff077210 */ /* 0x080fe40000ffe4ff */
[----:B------:R-:W-:Y:S02]  /*1c60*/  IADD3.X R12, RZ, R24, RZ, P0, !PT ;  /* 0x00000018ff0c7210 */ /* 0x000fe400007fe4ff */
[C---:B------:R-:W-:Y:S02]  /*1c70*/  LEA R32, P1, R22.reuse, UR6, 0x1 ;  /* 0x0000000616207c11 */ /* 0x040fe4000f8208ff */
[----:B------:R-:W-:Y:S01]  /*1c80*/  LEA R10, P0, R11, UR6, 0x1 ;  /* 0x000000060b0a7c11 */ /* 0x000fe2000f8008ff */
[----:B------:R-:W-:Y:S01]  /*1c90*/  ULDC UR6, c[0x0][0x230] ;  /* 0x00008c0000067ab9 */ /* 0x000fe20000000800 */
[----:B------:R-:W-:-:S02]  /*1ca0*/  LEA.HI.X R33, R22, UR7, R7, 0x1, P1 ;  /* 0x0000000716217c11 */ /* 0x000fc400088f0c07 */
[----:B------:R-:W-:Y:S02]  /*1cb0*/  LEA.HI.X R11, R11, UR7, R12, 0x1, P0 ;  /* 0x000000070b0b7c11 */ /* 0x000fe400080f0c0c */
        /* <DEDUP_REMOVED lines=11> */
[--C-:B------:R-:W-:Y:S01]  /*1d70*/  FADD.FTZ R14, R13, -R30.reuse ;  /* 0x8000001e0d0e7221 */ /* 0x100fe20000010000 */
[--C-:B------:R-:W-:Y:S01]  /*1d80*/  FADD.FTZ R24, R17, -R30.reuse ;  /* 0x8000001e11187221 */ /* 0x100fe20000010000 */
[----:B------:R-:W-:Y:S01]  /*1d90*/  FADD.FTZ R20, R20, -R30 ;  /* 0x8000001e14147221 */ /* 0x000fe20000010000 */
[----:B-----5:R-:W-:-:S02]  /*1da0*/  HADD2.F32 R18, -RZ, R28.H0_H0 ;  /* 0x2000001cff127230 */ /* 0x020fc40000004100 */
[--C-:B------:R-:W-:Y:S01]  /*1db0*/  FADD.FTZ R22, R15, -R30.reuse ;  /* 0x8000001e0f167221 */ /* 0x100fe20000010000 */
[----:B------:R-:W-:Y:S02]  /*1dc0*/  HADD2.F32 R19, -RZ, R26.H0_H0 ;  /* 0x2000001aff137230 */ /* 0x000fe40000004100 */
        /* <DEDUP_REMOVED lines=28> */
[----:B------:R-:W-:-:S02]  /*1f90*/  HADD2.F32 R18, -RZ, R29.H0_H0 ;  /* 0x2000001dff127230 */ /* 0x000fc40000004100 */
[----:B------:R-:W-:Y:S02]  /*1fa0*/  HADD2.F32 R29, -RZ, R29.H1_H1 ;  /* 0x3000001dff1d7230 */ /* 0x000fe40000004100 */
[----:B------:R-:W-:Y:S02]  /*1fb0*/  HADD2.F32 R22, -RZ, R27.H1_H1 ;  /* 0x3000001bff167230 */ /* 0x000fe40000004100 */
[--C-:B------:R-:W-:Y:S01]  /*1fc0*/  FFMA.FTZ R13, R13, R18, R23.reuse ;  /* 0x000000120d0d7223 */ /* 0x100fe20000010017 */
[----:B------:R-:W-:Y:S02]  /*1fd0*/  HADD2.F32 R28, -RZ, R28.H1_H1 ;  /* 0x3000001cff1c7230 */ /* 0x000fe40000004100 */
[--C-:B------:R-:W-:Y:S01]  /*1fe0*/  FFMA.FTZ R15, R18, R15, R23.reuse ;  /* 0x0000000f120f7223 */ /* 0x100fe20000010017 */
[----:B------:R-:W-:Y:S02]  /*1ff0*/  HADD2.F32 R19, -RZ, R26.H1_H1 ;  /* 0x3000001aff137230 */ /* 0x000fe40000004100 */
[--C-:B------:R-:W-:Y:S01]  /*2000*/  FFMA.FTZ R12, R12, R29, R22.reuse ;  /* 0x0000001d0c0c7223 */ /* 0x100fe20000010016 */
[C-C-:B------:R-:W-:Y:S01]  /*2010*/  FFMA.FTZ R48, R18.reuse, R48, R23.reuse ;  /* 0x0000003012307223 */ /* 0x140fe20000010017 */
[----:B------:R-:W-:Y:S01]  /*2020*/  FFMA.FTZ R56, R18, R56, R23 ;  /* 0x0000003812387223 */ /* 0x000fe20000010017 */
[--C-:B------:R-:W-:Y:S01]  /*2030*/  FFMA.FTZ R31, R29, R31, R22.reuse ;  /* 0x0000001f1d1f7223 */ /* 0x100fe20000010016 */
[--C-:B------:R-:W-:Y:S01]  /*2040*/  FFMA.FTZ R21, R21, R28, R19.reuse ;  /* 0x0000001c15157223 */ /* 0x100fe20000010013 */
[----:B------:R-:W-:Y:S01]  /*2050*/  F2FP.F16.F32.PACK_AB R13, R12, R13 ;  /* 0x0000000d0c0d723e */ /* 0x000fe200000000ff */
[C-C-:B------:R-:W-:Y:S01]  /*2060*/  FFMA.FTZ R25, R28.reuse, R38, R19.reuse ;  /* 0x000000261c197223 */ /* 0x140fe20000010013 */
[--C-:B------:R-:W-:Y:S01]  /*2070*/  FFMA.FTZ R12, R29, R7, R22.reuse ;  /* 0x000000071d0c7223 */ /* 0x100fe20000010016 */
[C-C-:B------:R-:W-:Y:S01]  /*2080*/  FFMA.FTZ R46, R28.reuse, R46, R19.reuse ;  /* 0x0000002e1c2e7223 */ /* 0x140fe20000010013 */
[----:B------:R-:W-:Y:S01]  /*2090*/  F2FP.F16.F32.PACK_AB R20, R21, R20 ;  /* 0x000000141514723e */ /* 0x000fe200000000ff */
[----:B------:R-:W-:Y:S01]  /*20a0*/  FFMA.FTZ R7, R29, R14, R22 ;  /* 0x0000000e1d077223 */ /* 0x000fe20000010016 */
[----:B------:R-:W-:Y:S01]  /*20b0*/  F2FP.F16.F32.PACK_AB R36, R25, R36 ;  /* 0x000000241924723e */ /* 0x000fe200000000ff */
[----:B------:R-:W-:Y:S01]  /*20c0*/  FFMA.FTZ R54, R28, R54, R19 ;  /* 0x000000361c367223 */ /* 0x000fe20000010013 */
[----:B------:R-:W-:Y:S01]  /*20d0*/  F2FP.F16.F32.PACK_AB R15, R12, R15 ;  /* 0x0000000f0c0f723e */ /* 0x000fe200000000ff */
[----:B------:R-:W-:Y:S01]  /*20e0*/  STG.E.U16 desc[UR8][R34.64], R20 ;  /* 0x0000001422007986 */ /* 0x000fe2000c101508 */
[----:B------:R-:W-:-:S02]  /*20f0*/  PRMT R14, R20, 0x7632, R14 ;  /* 0x00007632140e7816 */ /* 0x000fc4000000000e */
[----:B------:R-:W-:Y:S01]  /*2100*/  PRMT R18, R13, 0x7632, R18 ;  /* 0x000076320d127816 */ /* 0x000fe20000000012 */
[----:B------:R-:W-:Y:S01]  /*2110*/  STG.E.U16 desc[UR8][R34.64+0x4], R13 ;  /* 0x0000040d22007986 */ /* 0x000fe2000c101508 */
[----:B------:R-:W-:Y:S02]  /*2120*/  PRMT R12, R36, 0x7632, R12 ;  /* 0x00007632240c7816 */ /* 0x000fe4000000000c */
[----:B------:R-:W-:Y:S01]  /*2130*/  PRMT R19, R15, 0x7632, R19 ;  /* 0x000076320f137816 */ /* 0x000fe20000000013 */
[----:B------:R-:W-:Y:S01]  /*2140*/  STG.E.U16 desc[UR8][R34.64+0x2], R14 ;  /* 0x0000020e22007986 */ /* 0x000fe2000c101508 */
[----:B------:R-:W-:Y:S02]  /*2150*/  F2FP.F16.F32.PACK_AB R3, R46, R3 ;  /* 0x000000032e03723e */ /* 0x000fe400000000ff */
[----:B------:R-:W-:Y:S01]  /*2160*/  F2FP.F16.F32.PACK_AB R48, R7, R48 ;  /* 0x000000300730723e */ /* 0x000fe200000000ff */
[----:B------:R-:W-:Y:S01]  /*2170*/  STG.E.U16 desc[UR8][R34.64+0x6], R18 ;  /* 0x0000061222007986 */ /* 0x000fe2000c101508 */
[----:B------:R-:W-:-:S02]  /*2180*/  F2FP.F16.F32.PACK_AB R17, R54, R17 ;  /* 0x000000113611723e */ /* 0x000fc400000000ff */
[----:B------:R-:W-:Y:S01]  /*2190*/  F2FP.F16.F32.PACK_AB R56, R31, R56 ;  /* 0x000000381f38723e */ /* 0x000fe200000000ff */
[----:B------:R-:W-:Y:S01]  /*21a0*/  STG.E.U16 desc[UR8][R8.64], R36 ;  /* 0x0000002408007986 */ /* 0x000fe2000c101508 */
[----:B------:R-:W-:-:S03]  /*21b0*/  PRMT R7, R3, 0x7632, R7 ;  /* 0x0000763203077816 */ /* 0x000fc60000000007 */
[----:B------:R0:W-:Y:S04]  /*21c0*/  STG.E.U16 desc[UR8][R8.64+0x2], R12 ;  /* 0x0000020c08007986 */ /* 0x0001e8000c101508 */
[----:B------:R-:W-:Y:S04]  /*21d0*/  STG.E.U16 desc[UR8][R8.64+0x4], R15 ;  /* 0x0000040f08007986 */ /* 0x000fe8000c101508 */
[----:B------:R1:W-:Y:S01]  /*21e0*/  STG.E.U16 desc[UR8][R8.64+0x6], R19 ;  /* 0x0000061308007986 */ /* 0x0003e2000c101508 */
[----:B0-----:R-:W-:-:S03]  /*21f0*/  PRMT R12, R56, 0x7632, R12 ;  /* 0x00007632380c7816 */ /* 0x001fc6000000000c */
[----:B------:R0:W-:Y:S04]  /*2200*/  STG.E.U16 desc[UR8][R32.64], R3 ;  /* 0x0000000320007986 */ /* 0x0001e8000c101508 */
[----:B------:R0:W-:Y:S01]  /*2210*/  STG.E.U16 desc[UR8][R32.64+0x2], R7 ;  /* 0x0000020720007986 */ /* 0x0001e2000c101508 */
[----:B-1----:R-:W-:-:S03]  /*2220*/  PRMT R9, R48, 0x7632, R9 ;  /* 0x0000763230097816 */ /* 0x002fc60000000009 */
        /* <DEDUP_REMOVED lines=9> */
.L_x_3351:
        /* <DEDUP_REMOVED lines=12> */
.L_x_3594:


//--------------------- .text._ZN13group_norm_v214gn_cuda_kernelI6__halfLi320ELi1ELi32ELi80ELi256ELb0ELi32ELi320ELi320ELi4ELb1ELi18ELb0ELb0ENS_16CompileConditionILi900EEEEEvPT_PKS4_S7_S7_flPfS8_Pj --------------------------
	.section	.text._ZN13group_norm_v214gn_cuda_kernelI6__halfLi320ELi1ELi32ELi80ELi256ELb0ELi32ELi320ELi320ELi4ELb1ELi18ELb0ELb0ENS_16CompileConditionILi900EEEEEvPT_PKS4_S7_S7_flPfS8_Pj,"ax",@progbits
	.align	128
        .global         _ZN13group_norm_v214gn_cuda_kernelI6__halfLi320ELi1ELi32ELi80ELi256ELb0ELi32ELi320ELi320ELi4ELb1ELi18ELb0ELb0ENS_16CompileConditionILi900EEEEEvPT_PKS4_S7_S7_flPfS8_Pj
        .type           _ZN13group_norm_v214gn_cuda_kernelI6__halfLi320ELi1ELi32ELi80ELi256ELb0ELi32ELi320ELi320ELi4ELb1ELi18ELb0ELb0ENS_16CompileConditionILi900EEEEEvPT_PKS4_S7_S7_flPfS8_Pj,@function
        .size           _ZN13group_norm_v214gn_cuda_kernelI6__halfLi320ELi1ELi32ELi80ELi256ELb0ELi32ELi320ELi320ELi4ELb1ELi18ELb0ELb0ENS_16CompileConditionILi900EEEEEvPT_PKS4_S7_S7_flPfS8_Pj,(.L_x_3595 - _ZN13group_norm_v214gn_cuda_kernelI6__halfLi320ELi1ELi32ELi80ELi256ELb0ELi32ELi320ELi320ELi4ELb1ELi18ELb0ELb0ENS_16CompileConditionILi900EEEEEvPT_PKS4_S7_S7_flPfS8_Pj)
        .other          _ZN13group_norm_v214gn_cuda_kernelI6__halfLi320ELi1ELi32ELi80ELi256ELb0ELi32ELi320ELi320ELi4ELb1ELi18ELb0ELb0ENS_16CompileConditionILi900EEEEEvPT_PKS4_S7_S7_flPfS8_Pj,@"STO_CUDA_ENTRY STV_DEFAULT"
_ZN13group_norm_v214gn_cuda_kernelI6__halfLi320ELi1ELi32ELi80ELi256ELb0ELi32ELi320ELi320ELi4ELb1ELi18ELb0ELb0ENS_16CompileConditionILi900EEEEEvPT_PKS4_S7_S7_flPfS8_Pj:
.text._ZN13group_norm_v214gn_cuda_kernelI6__halfLi320ELi1ELi32ELi80ELi256ELb0ELi32ELi320ELi320ELi4ELb1ELi18ELb0ELb0ENS_16CompileConditionILi900EEEEEvPT_PKS4_S7_S7_flPfS8_Pj:
        /* <DEDUP_REMOVED lines=17> */
[----:B-1----:R-:W-:Y:S01]  /*0110*/  LEA R6, R8, R3, 0x18 ;  /* 0x0000000308067211 */ /* 0x002fe200078ec0ff */
[----:B------:R-:W-:-:S03]  /*0120*/  HFMA2.MMA R8, -RZ, RZ, 0, 0 ;  /* 0x00000000ff087435 */ /* 0x000fc600000001ff */
[----:B------:R-:W-:-:S05]  /*0130*/  SHF.R.U32.HI R7, RZ, 0x6, R7 ;  /* 0x00000006ff077819 */ /* 0x000fca0000011607 */
[----:B------:R-:W-:-:S04]  /*0140*/  IMAD R3, R7, -0x50, R2 ;  /* 0xffffffb007037824 */ /* 0x000fc800078e0202 */
[----:B------:R-:W-:-:S05]  /*0150*/  IMAD R6, R3, 0x28, R6 ;  /* 0x0000002803067824 */ /* 0x000fca00078e0206 */
[----:B--2---:R-:W-:-:S07]  /*0160*/  LEA R6, R7, R6, 0x3 ;  /* 0x0000000607067211 */ /* 0x004fce00078e18ff */
.L_x_3360:
        /* <DEDUP_REMOVED lines=13> */
[----:B------:R-:W-:Y:S01]  /*0240*/  IMAD R10, R10, 0xa0000, RZ ;  /* 0x000a00000a0a7824 */ /* 0x000fe200078e02ff */
[----:B------:R-:W-:-:S03]  /*0250*/  LEA R20, R7, R34, 0x2 ;  /* 0x0000002207147211 */ /* 0x000fc600078e10ff */
[----:B------:R-:W-:Y:S01]  /*0260*/  IMAD R11, R3, 0xa00, RZ ;  /* 0x00000a00030b7824 */ /* 0x000fe200078e02ff */
[----:B------:R-:W-:-:S03]  /*0270*/  SHF.R.S32.HI R21, RZ, 0x1f, R20 ;  /* 0x0000001fff157819 */ /* 0x000fc60000011414 */
[----:B------:R-:W-:-:S05]  /*0280*/  IMAD.WIDE.U32 R24, R9, 0xa0000, R20 ;  /* 0x000a000009187825 */ /* 0x000fca00078e0014 */
[----:B------:R-:W-:Y:S02]  /*0290*/  IADD3 R19, R25, R10, RZ ;  /* 0x0000000a19137210 */ /* 0x000fe40007ffe0ff */
        /* <DEDUP_REMOVED lines=12> */
[----:B------:R-:W3:Y:S01]  /*0360*/  LDG.E.64.CONSTANT R30, desc[UR8][R30.64] ;  /* 0x000000081e1e7981 */ /* 0x000ee2000c1e9b00 */
        /* <DEDUP_REMOVED lines=63> */
[--C-:B----4-:R-:W-:Y:S02]  /*0760*/  HADD2.F32 R33, -RZ, R38.reuse.H0_H0 ;  /* 0x20000026ff217230 */ /* 0x110fe40000004100 */
        /* <DEDUP_REMOVED lines=76> */
[----:B------:R-:W-:Y:S01]  /*0c30*/  SHF.L.U32 R36, R5, 0x2, RZ ;  /* 0x0000000205247819 */ /* 0x000fe200000006ff */
[----:B------:R-:W1:Y:S03]  /*0c40*/  S2R R57, SR_CgaCtaId ;  /* 0x0000000000397919 */ /* 0x000e660000008800 */
[----:B0-----:R-:W-:Y:S02]  /*0c50*/  LOP3.LUT R49, R36, 0x1c, RZ, 0xc0, !PT ;  /* 0x0000001c24317812 */ /* 0x001fe400078ec0ff */
[----:B------:R-:W-:Y:S02]  /*0c60*/  MOV R36, 0x400 ;  /* 0x0000040000247802 */ /* 0x000fe40000000f00 */
[----:B------:R-:W-:-:S05]  /*0c70*/  LEA.HI R49, R2, R49, RZ, 0x1e ;  /* 0x0000003102317211 */ /* 0x000fca00078ff0ff */
[----:B------:R-:W-:-:S05]  /*0c80*/  IMAD R34, R49, 0x50, -R34 ;  /* 0x0000005031227824 */ /* 0x000fca00078e0a22 */
[C---:B------:R-:W-:Y:S02]  /*0c90*/  IADD3 R38, R34.reuse, 0x4, RZ ;  /* 0x0000000422267810 */ /* 0x040fe40007ffe0ff */
[C---:B------:R-:W-:Y:S02]  /*0ca0*/  IADD3 R65, R34.reuse, 0xc, RZ ;  /* 0x0000000c22417810 */ /* 0x040fe40007ffe0ff */
[----:B------:R-:W-:Y:S02]  /*0cb0*/  SHF.R.S32.HI R49, RZ, 0x1f, R38 ;  /* 0x0000001fff317819 */ /* 0x000fe40000011426 */
[C---:B------:R-:W-:Y:S02]  /*0cc0*/  IADD3 R61, R34.reuse, 0x14, RZ ;  /* 0x00000014223d7810 */ /* 0x040fe40007ffe0ff */
[----:B------:R-:W-:Y:S02]  /*0cd0*/  LEA.HI R38, R49, R38, RZ, 0x2 ;  /* 0x0000002631267211 */ /* 0x000fe400078f10ff */
[----:B------:R-:W-:-:S02]  /*0ce0*/  IADD3 R49, R34, 0x1c, RZ ;  /* 0x0000001c22317810 */ /* 0x000fc40007ffe0ff */
[----:B------:R-:W-:Y:S02]  /*0cf0*/  SHF.R.S32.HI R42, RZ, 0x1f, R65 ;  /* 0x0000001fff2a7819 */ /* 0x000fe40000011441 */
[----:B------:R-:W-:Y:S02]  /*0d00*/  SHF.R.S32.HI R48, RZ, 0x1f, R49 ;  /* 0x0000001fff307819 */ /* 0x000fe40000011431 */
[----:B------:R-:W-:Y:S02]  /*0d10*/  IADD3 R63, R34, 0x10, RZ ;  /* 0x00000010223f7810 */ /* 0x000fe40007ffe0ff */
[----:B------:R-:W-:Y:S02]  /*0d20*/  LEA.HI R49, R48, R49, RZ, 0x2 ;  /* 0x0000003130317211 */ /* 0x000fe400078f10ff */
[----:B------:R-:W-:Y:S02]  /*0d30*/  IADD3 R40, R34, 0x8, RZ ;  /* 0x0000000822287810 */ /* 0x000fe40007ffe0ff */
[----:B------:R-:W-:-:S02]  /*0d40*/  SHF.R.S32.HI R44, RZ, 0x1f, R61 ;  /* 0x0000001fff2c7819 */ /* 0x000fc4000001143d */
[----:B------:R-:W-:Y:S02]  /*0d50*/  IADD3 R48, R34, 0x28, RZ ;  /* 0x0000002822307810 */ /* 0x000fe40007ffe0ff */
[----:B------:R-:W-:Y:S02]  /*0d60*/  LEA.HI R65, R42, R65, RZ, 0x2 ;  /* 0x000000412a417211 */ /* 0x000fe400078f10ff */
[----:B-1----:R-:W-:Y:S02]  /*0d70*/  LEA R36, R57, R36, 0x18 ;  /* 0x0000002439247211 */ /* 0x002fe400078ec0ff */
[----:B------:R-:W-:Y:S02]  /*0d80*/  SHF.R.S32.HI R42, RZ, 0x1f, R63 ;  /* 0x0000001fff2a7819 */ /* 0x000fe4000001143f */
[----:B------:R-:W-:Y:S02]  /*0d90*/  SHF.R.S32.HI R55, RZ, 0x1f, R40 ;  /* 0x0000001fff377819 */ /* 0x000fe40000011428 */
[----:B------:R-:W-:-:S02]  /*0da0*/  IADD3 R73, R34, 0x18, RZ ;  /* 0x0000001822497810 */ /* 0x000fc40007ffe0ff */
[----:B------:R-:W-:Y:S02]  /*0db0*/  LEA.HI R61, R44, R61, RZ, 0x2 ;  /* 0x0000003d2c3d7211 */ /* 0x000fe400078f10ff */
[C---:B------:R-:W-:Y:S02]  /*0dc0*/  IADD3 R59, R34.reuse, 0x24, RZ ;  /* 0x00000024223b7810 */ /* 0x040fe40007ffe0ff */
[----:B------:R-:W-:Y:S02]  /*0dd0*/  SHF.R.S32.HI R57, RZ, 0x1f, R48 ;  /* 0x0000001fff397819 */ /* 0x000fe40000011430 */
[----:B------:R-:W-:Y:S02]  /*0de0*/  IADD3 R44, R34, 0x20, RZ ;  /* 0x00000020222c7810 */ /* 0x000fe40007ffe0ff */
[----:B------:R-:W-:Y:S02]  /*0df0*/  LEA.HI R63, R42, R63, RZ, 0x2 ;  /* 0x0000003f2a3f7211 */ /* 0x000fe400078f10ff */
[----:B------:R-:W-:-:S02]  /*0e00*/  LEA.HI R40, R55, R40, RZ, 0x2 ;  /* 0x0000002837287211 */ /* 0x000fc400078f10ff */
[----:B------:R-:W-:Y:S02]  /*0e10*/  SHF.R.S32.HI R46, RZ, 0x1f, R73 ;  /* 0x0000001fff2e7819 */ /* 0x000fe40000011449 */
[C---:B------:R-:W-:Y:S02]  /*0e20*/  IADD3 R54, R34.reuse, 0x2c, RZ ;  /* 0x0000002c22367810 */ /* 0x040fe40007ffe0ff */
[----:B------:R-:W-:Y:S02]  /*0e30*/  SHF.R.S32.HI R42, RZ, 0x1f, R59 ;  /* 0x0000001fff2a7819 */ /* 0x000fe4000001143b */
[----:B------:R-:W-:Y:S02]  /*0e40*/  LEA.HI R48, R57, R48, RZ, 0x2 ;  /* 0x0000003039307211 */ /* 0x000fe400078f10ff */
[----:B------:R-:W-:Y:S02]  /*0e50*/  SHF.R.S32.HI R55, RZ, 0x1f, R44 ;  /* 0x0000001fff377819 */ /* 0x000fe4000001142c */
[----:B------:R-:W-:-:S02]  /*0e60*/  IADD3 R57, R34, 0x30, RZ ;  /* 0x0000003022397810 */ /* 0x000fc40007ffe0ff */
[----:B------:R-:W-:Y:S02]  /*0e70*/  IADD3 R74, R34, 0x34, RZ ;  /* 0x00000034224a7810 */ /* 0x000fe40007ffe0ff */
[----:B------:R-:W-:Y:S02]  /*0e80*/  LEA.HI R73, R46, R73, RZ, 0x2 ;  /* 0x000000492e497211 */ /* 0x000fe400078f10ff */
[----:B------:R-:W-:Y:S02]  /*0e90*/  SHF.R.S32.HI R67, RZ, 0x1f, R54 ;  /* 0x0000001fff437819 */ /* 0x000fe40000011436 */
[----:B------:R-:W-:Y:S02]  /*0ea0*/  LEA.HI R59, R42, R59, RZ, 0x2 ;  /* 0x0000003b2a3b7211 */ /* 0x000fe400078f10ff */
[----:B------:R-:W-:Y:S02]  /*0eb0*/  LEA.HI R44, R55, R44, RZ, 0x2 ;  /* 0x0000002c372c7211 */ /* 0x000fe400078f10ff */
[----:B------:R-:W-:-:S02]  /*0ec0*/  IADD3 R46, R34, 0x38, RZ ;  /* 0x00000038222e7810 */ /* 0x000fc40007ffe0ff */
[----:B------:R-:W-:Y:S02]  /*0ed0*/  SHF.R.S32.HI R42, RZ, 0x1f, R57 ;  /* 0x0000001fff2a7819 */ /* 0x000fe40000011439 */
[----:B------:R-:W-:Y:S02]  /*0ee0*/  IADD3 R71, R34, 0x3c, RZ ;  /* 0x0000003c22477810 */ /* 0x000fe40007ffe0ff */
[----:B------:R-:W-:Y:S02]  /*0ef0*/  SHF.R.S32.HI R55, RZ, 0x1f, R74 ;  /* 0x0000001fff377819 */ /* 0x000fe4000001144a */
[----:B------:R-:W-:Y:S02]  /*0f00*/  LEA.HI R54, R67, R54, RZ, 0x2 ;  /* 0x0000003643367211 */ /* 0x000fe400078f10ff */
[----:B------:R-:W-:Y:S02]  /*0f10*/  SHF.R.S32.HI R67, RZ, 0x1f, R46 ;  /* 0x0000001fff437819 */ /* 0x000fe4000001142e */
[----:B------:R-:W-:-:S02]  /*0f20*/  LEA.HI R57, R42, R57, RZ, 0x2 ;  /* 0x000000392a397211 */ /* 0x000fc400078f10ff */
[----:B------:R-:W-:Y:S02]  /*0f30*/  SHF.R.S32.HI R56, RZ, 0x1f, R71 ;  /* 0x0000001fff387819 */ /* 0x000fe40000011447 */
[----:B------:R-:W-:Y:S02]  /*0f40*/  LEA.HI R74, R55, R74, RZ, 0x2 ;  /* 0x0000004a374a7211 */ /* 0x000fe400078f10ff */
[----:B------:R-:W-:Y:S02]  /*0f50*/  IADD3 R42, R34, 0x40, RZ ;  /* 0x00000040222a7810 */ /* 0x000fe40007ffe0ff */
[----:B------:R-:W-:Y:S02]  /*0f60*/  SHF.R.S32.HI R55, RZ, 0x1f, R34 ;  /* 0x0000001fff377819 */ /* 0x000fe40000011422 */
[----:B------:R-:W-:Y:S02]  /*0f70*/  LEA.HI R46, R67, R46, RZ, 0x2 ;  /* 0x0000002e432e7211 */ /* 0x000fe400078f10ff */
[----:B------:R-:W-:-:S02]  /*0f80*/  LEA.HI R71, R56, R71, RZ, 0x2 ;  /* 0x0000004738477211 */ /* 0x000fc400078f10ff */
[C---:B------:R-:W-:Y:S02]  /*0f90*/  IADD3 R58, R34.reuse, 0x44, RZ ;  /* 0x00000044223a7810 */ /* 0x040fe40007ffe0ff */
[----:B------:R-:W-:Y:S02]  /*0fa0*/  SHF.R.S32.HI R67, RZ, 0x1f, R42 ;  /* 0x0000001fff437819 */ /* 0x000fe4000001142a */
[----:B------:R-:W-:Y:S02]  /*0fb0*/  LEA.HI R56, R55, R34, RZ, 0x2 ;  /* 0x0000002237387211 */ /* 0x000fe400078f10ff */
[----:B------:R-:W-:Y:S02]  /*0fc0*/  SHF.R.S32.HI R69, RZ, 0x1f, R58 ;  /* 0x0000001fff457819 */ /* 0x000fe4000001143a */
[----:B------:R-:W-:Y:S02]  /*0fd0*/  LEA.HI R42, R67, R42, RZ, 0x2 ;  /* 0x0000002a432a7211 */ /* 0x000fe400078f10ff */
[----:B------:R-:W-:-:S02]  /*0fe0*/  IADD3 R68, R34, 0x4c, RZ ;  /* 0x0000004c22447810 */ /* 0x000fc40007ffe0ff */
[----:B------:R-:W-:Y:S02]  /*0ff0*/  SHF.R.S32.HI R67, RZ, 0x2, R56 ;  /* 0x00000002ff437819 */ /* 0x000fe40000011438 */
[----:B------:R-:W-:Y:S02]  /*1000*/  IADD3 R60, R34, 0x48, RZ ;  /* 0x00000048223c7810 */ /* 0x000fe40007ffe0ff */
[----:B------:R-:W-:Y:S01]  /*1010*/  SHF.L.U32 R34, R2, 0x3, RZ ;  /* 0x0000000302227819 */ /* 0x000fe200000006ff */
[----:B------:R-:W-:Y:S01]  /*1020*/  IMAD R67, R67, 0x28, R36 ;  /* 0x0000002843437824 */ /* 0x000fe200078e0224 */
[----:B------:R-:W-:Y:S02]  /*1030*/  LEA.HI R55, R69, R58, RZ, 0x2 ;  /* 0x0000003a45377211 */ /* 0x000fe400078f10ff */
[----:B------:R-:W-:Y:S02]  /*1040*/  SHF.R.S32.HI R58, RZ, 0x1f, R68 ;  /* 0x0000001fff3a7819 */ /* 0x000fe40000011444 */
[----:B------:R-:W-:-:S02]  /*1050*/  SHF.R.S32.HI R56, RZ, 0x2, R38 ;  /* 0x00000002ff387819 */ /* 0x000fc40000011426 */
[----:B------:R-:W-:Y:S02]  /*1060*/  LOP3.LUT R34, R34, 0x18, RZ, 0xc0, !PT ;  /* 0x0000001822227812 */ /* 0x000fe400078ec0ff */
[----:B------:R-:W-:Y:S01]  /*1070*/  LEA.HI R68, R58, R68, RZ, 0x2 ;  /* 0x000000443a447211 */ /* 0x000fe200078f10ff */
[----:B------:R-:W-:Y:S01]  /*1080*/  IMAD R56, R56, 0x28, R36 ;  /* 0x0000002838387824 */ /* 0x000fe200078e0224 */
[----:B------:R-:W-:Y:S02]  /*1090*/  SHF.R.S32.HI R58, RZ, 0x2, R40 ;  /* 0x00000002ff3a7819 */ /* 0x000fe40000011428 */
[----:B------:R-:W-:Y:S02]  /*10a0*/  IADD3 R67, R67, R34, RZ ;  /* 0x0000002243437210 */ /* 0x000fe40007ffe0ff */
[----:B------:R-:W-:Y:S01]  /*10b0*/  SHF.R.S32.HI R65, RZ, 0x2, R65 ;  /* 0x00000002ff417819 */ /* 0x000fe20000011441 */
[----:B------:R-:W-:Y:S01]  /*10c0*/  IMAD R58, R58, 0x28, R36 ;  /* 0x000000283a3a7824 */ /* 0x000fe200078e0224 */
[----:B------:R-:W-:-:S02]  /*10d0*/  IADD3 R56, R34, R56, RZ ;  /* 0x0000003822387210 */ /* 0x000fc40007ffe0ff */
[----:B------:R-:W-:Y:S01]  /*10e0*/  SHF.R.S32.HI R63, RZ, 0x2, R63 ;  /* 0x00000002ff3f7819 */ /* 0x000fe2000001143f */
[----:B------:R-:W0:Y:S01]  /*10f0*/  LDS.64 R66, [R67] ;  /* 0x0000000043427984 */ /* 0x000e220000000a00 */
[----:B------:R-:W-:Y:S01]  /*1100*/  SHF.R.S32.HI R40, RZ, 0x2, R48 ;  /* 0x00000002ff287819 */ /* 0x000fe20000011430 */
[----:B------:R-:W-:Y:S01]  /*1110*/  IMAD R48, R65, 0x28, R36 ;  /* 0x0000002841307824 */ /* 0x000fe200078e0224 */
[----:B------:R-:W-:Y:S01]  /*1120*/  SHF.R.S32.HI R69, RZ, 0x1f, R60 ;  /* 0x0000001fff457819 */ /* 0x000fe2000001143c */
[----:B------:R1:W2:Y:S01]  /*1130*/  LDS.64 R64, [R56] ;  /* 0x0000000038407984 */ /* 0x0002a20000000a00 */
[C---:B------:R-:W-:Y:S02]  /*1140*/  IADD3 R58, R34.reuse, R58, RZ ;  /* 0x0000003a223a7210 */ /* 0x040fe40007ffe0ff */
[----:B------:R-:W-:Y:S02]  /*1150*/  SHF.R.S32.HI R61, RZ, 0x2, R61 ;  /* 0x00000002ff3d7819 */ /* 0x000fe4000001143d */
[----:B------:R-:W-:Y:S01]  /*1160*/  SHF.R.S32.HI R38, RZ, 0x2, R54 ;  /* 0x00000002ff267819 */ /* 0x000fe20000011436 */
[--C-:B------:R-:W-:Y:S01]  /*1170*/  IMAD R54, R63, 0x28, R36.reuse ;  /* 0x000000283f367824 */ /* 0x100fe200078e0224 */
[----:B------:R-:W-:Y:S01]  /*1180*/  LEA.HI R69, R69, R60, RZ, 0x2 ;  /* 0x0000003c45457211 */ /* 0x000fe200078f10ff */
[----:B------:R3:W4:Y:S01]  /*1190*/  LDS.64 R62, [R58] ;  /* 0x000000003a3e7984 */ /* 0x0007220000000a00 */
[----:B------:R-:W-:Y:S01]  /*11a0*/  IADD3 R60, R34, R48, RZ ;  /* 0x00000030223c7210 */ /* 0x000fe20007ffe0ff */
[--C-:B------:R-:W-:Y:S01]  /*11b0*/  IMAD R48, R61, 0x28, R36.reuse ;  /* 0x000000283d307824 */ /* 0x100fe200078e0224 */
[----:B------:R-:W-:Y:S01]  /*11c0*/  SHF.R.S32.HI R73, RZ, 0x2, R73 ;  /* 0x00000002ff497819 */ /* 0x000fe20000011449 */
[----:B------:R-:W-:Y:S01]  /*11d0*/  IMAD R78, R38, 0x28, R36 ;  /* 0x00000028264e7824 */ /* 0x000fe200078e0224 */
[----:B------:R-:W-:-:S02]  /*11e0*/  IADD3 R72, R34, R54, RZ ;  /* 0x0000003622487210 */ /* 0x000fc40007ffe0ff */
[----:B------:R-:W-:Y:S01]  /*11f0*/  SHF.R.S32.HI R49, RZ, 0x2, R49 ;  /* 0x00000002ff317819 */ /* 0x000fe20000011431 */
[----:B------:R-:W4:Y:S01]  /*1200*/  LDS.64 R60, [R60] ;  /* 0x000000003c3c7984 */ /* 0x000f220000000a00 */
[----:B------:R-:W-:Y:S01]  /*1210*/  IMAD R54, R73, 0x28, R36 ;  /* 0x0000002849367824 */ /* 0x000fe200078e0224 */
[C---:B------:R-:W-:Y:S02]  /*1220*/  IADD3 R48, R34.reuse, R48, RZ ;  /* 0x0000003022307210 */ /* 0x040fe40007ffe0ff */
[----:B------:R-:W4:Y:S01]  /*1230*/  LDS.64 R72, [R72] ;  /* 0x0000000048487984 */ /* 0x000f220000000a00 */
[----:B------:R-:W-:Y:S01]  /*1240*/  SHF.R.S32.HI R44, RZ, 0x2, R44 ;  /* 0x00000002ff2c7819 */ /* 0x000fe2000001142c */
[--C-:B-1----:R-:W-:Y:S01]  /*1250*/  IMAD R56, R49, 0x28, R36.reuse ;  /* 0x0000002831387824 */ /* 0x102fe200078e0224 */
[----:B------:R-:W-:Y:S01]  /*1260*/  SHF.R.S32.HI R59, RZ, 0x2, R59 ;  /* 0x00000002ff3b7819 */ /* 0x000fe2000001143b */
[----:B------:R-:W1:Y:S01]  /*1270*/  LDS.64 R48, [R48] ;  /* 0x0000000030307984 */ /* 0x000e620000000a00 */
[----:B---3--:R-:W-:Y:S01]  /*1280*/  IADD3 R58, R34, R54, RZ ;  /* 0x00000036223a7210 */ /* 0x008fe20007ffe0ff */
[--C-:B------:R-:W-:Y:S01]  /*1290*/  IMAD R44, R44, 0x28, R36.reuse ;  /* 0x000000282c2c7824 */ /* 0x100fe200078e0224 */
[----:B------:R-:W-:Y:S01]  /*12a0*/  SHF.R.S32.HI R57, RZ, 0x2, R57 ;  /* 0x00000002ff397819 */ /* 0x000fe20000011439 */
[--C-:B------:R-:W-:Y:S01]  /*12b0*/  IMAD R70, R59, 0x28, R36.reuse ;  /* 0x000000283b467824 */ /* 0x100fe200078e0224 */
[----:B------:R-:W-:Y:S01]  /*12c0*/  IADD3 R56, R34, R56, RZ ;  /* 0x0000003822387210 */ /* 0x000fe20007ffe0ff */
[--C-:B------:R-:W-:Y:S01]  /*12d0*/  IMAD R54, R40, 0x28, R36.reuse ;  /* 0x0000002828367824 */ /* 0x100fe200078e0224 */
[----:B------:R-:W3:Y:S01]  /*12e0*/  LDS.64 R58, [R58] ;  /* 0x000000003a3a7984 */ /* 0x000ee20000000a00 */
[----:B------:R-:W-:Y:S01]  /*12f0*/  SHF.R.S32.HI R71, RZ, 0x2, R71 ;  /* 0x00000002ff477819 */ /* 0x000fe20000011447 */
[--C-:B------:R-:W-:Y:S01]  /*1300*/  IMAD R76, R57, 0x28, R36.reuse ;  /* 0x00000028394c7824 */ /* 0x100fe200078e0224 */
[C---:B------:R-:W-:Y:S01]  /*1310*/  IADD3 R80, R34.reuse, R44, RZ ;  /* 0x0000002c22507210 */ /* 0x040fe20007ffe0ff */
[----:B------:R-:W3:Y:S01]  /*1320*/  LDS.64 R56, [R56] ;  /* 0x0000000038387984 */ /* 0x000ee20000000a00 */
[----:B------:R-:W-:Y:S01]  /*1330*/  SHF.R.S32.HI R55, RZ, 0x2, R55 ;  /* 0x00000002ff377819 */ /* 0x000fe20000011437 */
[----:B------:R-:W-:Y:S01]  /*1340*/  IMAD R44, R71, 0x28, R36 ;  /* 0x00000028472c7824 */ /* 0x000fe200078e0224 */
[----:B------:R-:W-:Y:S01]  /*1350*/  IADD3 R82, R34, R70, RZ ;  /* 0x0000004622527210 */ /* 0x000fe20007ffe0ff */
[----:B0-----:R-:W-:Y:S01]  /*1360*/  FADD.FTZ R66, RZ, R66 ;  /* 0x00000042ff427221 */ /* 0x001fe20000010000 */
[----:B------:R-:W0:Y:S01]  /*1370*/  LDS.64 R70, [R80] ;  /* 0x0000000050467984 */ /* 0x000e220000000a00 */
[----:B------:R-:W-:Y:S01]  /*1380*/  SHF.R.S32.HI R74, RZ, 0x2, R74 ;  /* 0x00000002ff4a7819 */ /* 0x000fe2000001144a */
[----:B------:R-:W-:Y:S01]  /*1390*/  IMAD R40, R55, 0x28, R36 ;  /* 0x0000002837287824 */ /* 0x000fe200078e0224 */
[----:B------:R-:W-:Y:S01]  /*13a0*/  SHF.R.S32.HI R46, RZ, 0x2, R46 ;  /* 0x00000002ff2e7819 */ /* 0x000fe2000001142e */
[----:B--2---:R-:W-:Y:S01]  /*13b0*/  FADD.FTZ R64, R66, R64 ;  /* 0x0000004042407221 */ /* 0x004fe20000010000 */
[----:B------:R-:W-:Y:S01]  /*13c0*/  SHF.R.S32.HI R42, RZ, 0x2, R42 ;  /* 0x00000002ff2a7819 */ /* 0x000fe2000001142a */
[--C-:B------:R-:W-:Y:S01]  /*13d0*/  IMAD R74, R74, 0x28, R36.reuse ;  /* 0x000000284a4a7824 */ /* 0x100fe200078e0224 */
[----:B------:R-:W-:Y:S01]  /*13e0*/  SHF.R.S32.HI R69, RZ, 0x2, R69 ;  /* 0x00000002ff457819 */ /* 0x000fe20000011445 */
[----:B------:R-:W-:Y:S01]  /*13f0*/  IMAD R46, R46, 0x28, R36 ;  /* 0x000000282e2e7824 */ /* 0x000fe200078e0224 */
[----:B------:R-:W-:Y:S01]  /*1400*/  SHF.R.S32.HI R68, RZ, 0x2, R68 ;  /* 0x00000002ff447819 */ /* 0x000fe20000011444 */
[--C-:B------:R-:W-:Y:S01]  /*1410*/  IMAD R42, R42, 0x28, R36.reuse ;  /* 0x000000282a2a7824 */ /* 0x100fe200078e0224 */
[----:B------:R-:W-:Y:S01]  /*1420*/  IADD3 R84, R34, R54, RZ ;  /* 0x0000003622547210 */ /* 0x000fe20007ffe0ff */
[--C-:B------:R-:W-:Y:S01]  /*1430*/  IMAD R38, R69, 0x28, R36.reuse ;  /* 0x0000002845267824 */ /* 0x100fe200078e0224 */
[----:B------:R-:W2:Y:S01]  /*1440*/  LDS.64 R54, [R82] ;  /* 0x0000000052367984 */ /* 0x000ea20000000a00 */
[----:B------:R-:W-:Y:S01]  /*1450*/  IMAD R36, R68, 0x28, R36 ;  /* 0x0000002844247824 */ /* 0x000fe200078e0224 */
[C---:B------:R-:W-:Y:S01]  /*1460*/  IADD3 R86, R34.reuse, R78, RZ ;  /* 0x0000004e22567210 */ /* 0x040fe20007ffe0ff */
[----:B------:R-:W-:Y:S01]  /*1470*/  FADD.FTZ R78, RZ, R67 ;  /* 0x00000043ff4e7221 */ /* 0x000fe20000010000 */
[----:B------:R-:W2:Y:S01]  /*1480*/  LDS.64 R68, [R84] ;  /* 0x0000000054447984 */ /* 0x000ea20000000a00 */
[----:B------:R-:W-:Y:S01]  /*1490*/  IADD3 R76, R34, R76, RZ ;  /* 0x0000004c224c7210 */ /* 0x000fe20007ffe0ff */
[----:B----4-:R-:W-:Y:S01]  /*14a0*/  FADD.FTZ R62, R64, R62 ;  /* 0x0000003e403e7221 */ /* 0x010fe20000010000 */
[----:B------:R-:W-:Y:S01]  /*14b0*/  FADD.FTZ R78, R78, R65 ;  /* 0x000000414e4e7221 */ /* 0x000fe20000010000 */
[----:B------:R-:W4:Y:S01]  /*14c0*/  LDS.64 R66, [R86] ;  /* 0x0000000056427984 */ /* 0x000f220000000a00 */
[----:B------:R-:W-:Y:S01]  /*14d0*/  IADD3 R74, R34, R74, RZ ;  /* 0x0000004a224a7210 */ /* 0x000fe20007ffe0ff */
[----:B------:R-:W-:Y:S01]  /*14e0*/  FADD.FTZ R60, R62, R60 ;  /* 0x0000003c3e3c7221 */ /* 0x000fe20000010000 */
[----:B------:R-:W-:Y:S01]  /*14f0*/  FADD.FTZ R78, R78, R63 ;  /* 0x0000003f4e4e7221 */ /* 0x000fe20000010000 */
[----:B------:R-:W4:Y:S01]  /*1500*/  LDS.64 R64, [R76] ;  /* 0x000000004c407984 */ /* 0x000f220000000a00 */
[----:B------:R-:W-:Y:S01]  /*1510*/  IADD3 R46, R34, R46, RZ ;  /* 0x0000002e222e7210 */ /* 0x000fe20007ffe0ff */
[----:B------:R-:W-:Y:S01]  /*1520*/  FADD.FTZ R72, R60, R72 ;  /* 0x000000483c487221 */ /* 0x000fe20000010000 */
[----:B------:R-:W-:Y:S01]  /*1530*/  FADD.FTZ R78, R78, R61 ;  /* 0x0000003d4e4e7221 */ /* 0x000fe20000010000 */
[----:B------:R-:W4:Y:S01]  /*1540*/  LDS.64 R62, [R74] ;  /* 0x000000004a3e7984 */ /* 0x000f220000000a00 */
[----:B------:R-:W-:Y:S01]  /*1550*/  IADD3 R44, R34, R44, RZ ;  /* 0x0000002c222c7210 */ /* 0x000fe20007ffe0ff */
[----:B-1----:R-:W-:Y:S01]  /*1560*/  FADD.FTZ R48, R72, R48 ;  /* 0x0000003048307221 */ /* 0x002fe20000010000 */
[----:B------:R-:W-:Y:S01]  /*1570*/  FADD.FTZ R78, R78, R73 ;  /* 0x000000494e4e7221 */ /* 0x000fe20000010000 */
[----:B------:R-:W1:Y:S01]  /*1580*/  LDS.64 R60, [R46] ;  /* 0x000000002e3c7984 */ /* 0x000e620000000a00 */
[----:B------:R-:W-:Y:S01]  /*1590*/  IADD3 R42, R34, R42, RZ ;  /* 0x0000002a222a7210 */ /* 0x000fe20007ffe0ff */
[----:B---3--:R-:W-:Y:S01]  /*15a0*/  FADD.FTZ R58, R48, R58 ;  /* 0x0000003a303a7221 */ /* 0x008fe20000010000 */
[----:B------:R-:W-:Y:S01]  /*15b0*/  FADD.FTZ R78, R78, R49 ;  /* 0x000000314e4e7221 */ /* 0x000fe20000010000 */
[----:B------:R-:W3:Y:S01]  /*15c0*/  LDS.64 R72, [R44] ;  /* 0x000000002c487984 */ /* 0x000ee20000000a00 */
[----:B------:R-:W-:Y:S01]  /*15d0*/  IADD3 R40, R34, R40, RZ ;  /* 0x0000002822287210 */ /* 0x000fe20007ffe0ff */
[----:B------:R-:W-:Y:S01]  /*15e0*/  FADD.FTZ R56, R58, R56 ;  /* 0x000000383a387221 */ /* 0x000fe20000010000 */
[----:B------:R-:W-:Y:S01]  /*15f0*/  FADD.FTZ R78, R78, R59 ;  /* 0x0000003b4e4e7221 */ /* 0x000fe20000010000 */
[----:B------:R-:W3:Y:S01]  /*1600*/  LDS.64 R48, [R42] ;  /* 0x000000002a307984 */ /* 0x000ee20000000a00 */
[----:B------:R-:W-:Y:S01]  /*1610*/  IADD3 R38, R34, R38, RZ ;  /* 0x0000002622267210 */ /* 0x000fe20007ffe0ff */
[----:B0-----:R-:W-:Y:S01]  /*1620*/  FADD.FTZ R70, R56, R70 ;  /* 0x0000004638467221 */ /* 0x001fe20000010000 */
[----:B------:R-:W-:Y:S01]  /*1630*/  FADD.FTZ R78, R78, R57 ;  /* 0x000000394e4e7221 */ /* 0x000fe20000010000 */
[----:B------:R-:W0:Y:S01]  /*1640*/  LDS.64 R58, [R40] ;  /* 0x00000000283a7984 */ /* 0x000e220000000a00 */
[----:B------:R-:W-:-:S02]  /*1650*/  IADD3 R36, R34, R36, RZ ;  /* 0x0000002422247210 */ /* 0x000fc40007ffe0ff */
[----:B------:R-:W-:Y:S01]  /*1660*/  FADD.FTZ R78, R78, R71 ;  /* 0x000000474e4e7221 */ /* 0x000fe20000010000 */
[----:B------:R-:W0:Y:S01]  /*1670*/  LDS.64 R56, [R38] ;  /* 0x0000000026387984 */ /* 0x000e220000000a00 */
[----:B--2---:R-:W-:Y:S02]  /*1680*/  FADD.FTZ R54, R70, R54 ;  /* 0x0000003646367221 */ /* 0x004fe40000010000 */
[----:B------:R-:W-:Y:S01]  /*1690*/  FADD.FTZ R78, R78, R55 ;  /* 0x000000374e4e7221 */ /* 0x000fe20000010000 */
[----:B------:R-:W2:Y:S01]  /*16a0*/  LDS.64 R70, [R36] ;  /* 0x0000000024467984 */ /* 0x000ea20000000a00 */
[----:B------:R-:W-:Y:S02]  /*16b0*/  FADD.FTZ R55, R54, R68 ;  /* 0x0000004436377221 */ /* 0x000fe40000010000 */
[----:B------:R-:W-:Y:S02]  /*16c0*/  FADD.FTZ R78, R78, R69 ;  /* 0x000000454e4e7221 */ /* 0x000fe40000010000 */
[----:B----4-:R-:W-:-:S02]  /*16d0*/  FADD.FTZ R55, R55, R66 ;  /* 0x0000004237377221 */ /* 0x010fc40000010000 */
[----:B------:R-:W-:Y:S02]  /*16e0*/  FADD.FTZ R78, R78, R67 ;  /* 0x000000434e4e7221 */ /* 0x000fe40000010000 */
[----:B------:R-:W-:Y:S02]  /*16f0*/  FADD.FTZ R55, R55, R64 ;  /* 0x0000004037377221 */ /* 0x000fe40000010000 */
[----:B------:R-:W-:Y:S02]  /*1700*/  FADD.FTZ R78, R78, R65 ;  /* 0x000000414e4e7221 */ /* 0x000fe40000010000 */
[----:B------:R-:W-:Y:S02]  /*1710*/  FADD.FTZ R55, R55, R62 ;  /* 0x0000003e37377221 */ /* 0x000fe40000010000 */
[----:B------:R-:W-:Y:S02]  /*1720*/  FADD.FTZ R78, R78, R63 ;  /* 0x0000003f4e4e7221 */ /* 0x000fe40000010000 */
[----:B-1----:R-:W-:-:S02]  /*1730*/  FADD.FTZ R55, R55, R60 ;  /* 0x0000003c37377221 */ /* 0x002fc40000010000 */
[----:B------:R-:W-:Y:S02]  /*1740*/  FADD.FTZ R78, R78, R61 ;  /* 0x0000003d4e4e7221 */ /* 0x000fe40000010000 */
[----:B---3--:R-:W-:Y:S02]  /*1750*/  FADD.FTZ R55, R55, R72 ;  /* 0x0000004837377221 */ /* 0x008fe40000010000 */
[----:B------:R-:W-:Y:S02]  /*1760*/  FADD.FTZ R78, R78, R73 ;  /* 0x000000494e4e7221 */ /* 0x000fe40000010000 */
[----:B------:R-:W-:Y:S02]  /*1770*/  FADD.FTZ R55, R55, R48 ;  /* 0x0000003037377221 */ /* 0x000fe40000010000 */
[----:B------:R-:W-:Y:S02]  /*1780*/  FADD.FTZ R78, R78, R49 ;  /* 0x000000314e4e7221 */ /* 0x000fe40000010000 */
[----:B0-----:R-:W-:-:S02]  /*1790*/  FADD.FTZ R55, R55, R58 ;  /* 0x0000003a37377221 */ /* 0x001fc40000010000 */
[----:B------:R-:W-:Y:S02]  /*17a0*/  FADD.FTZ R78, R78, R59 ;  /* 0x0000003b4e4e7221 */ /* 0x000fe40000010000 */
[----:B------:R-:W-:Y:S02]  /*17b0*/  FADD.FTZ R55, R55, R56 ;  /* 0x0000003837377221 */ /* 0x000fe40000010000 */
[----:B------:R-:W-:Y:S02]  /*17c0*/  FADD.FTZ R78, R78, R57 ;  /* 0x000000394e4e7221 */ /* 0x000fe40000010000 */
[----:B--2---:R-:W-:Y:S02]  /*17d0*/  FADD.FTZ R70, R55, R70 ;  /* 0x0000004637467221 */ /* 0x004fe40000010000 */
[----:B------:R-:W-:-:S07]  /*17e0*/  FADD.FTZ R71, R78, R71 ;  /* 0x000000474e477221 */ /* 0x000fce0000010000 */
.L_x_3353:
[----:B------:R-:W-:Y:S05]  /*17f0*/  BSYNC B0 ;  /* 0x0000000000007941 */ /* 0x000fea0003800000 */
.L_x_3352:
        /* <DEDUP_REMOVED lines=21> */
.L_x_3355:
[----:B------:R-:W-:Y:S05]  /*1950*/  BSYNC B0 ;  /* 0x0000000000007941 */ /* 0x000fea0003800000 */
.L_x_3354:
[----:B------:R-:W-:Y:S01]  /*1960*/  BAR.SYNC.DEFER_BLOCKING 0x0 ;  /* 0x0000000000007b1d */ /* 0x000fe20000010000 */
[C---:B------:R-:W-:Y:S02]  /*1970*/  ISETP.NE.AND P0, PT, R2.reuse, RZ, PT ;  /* 0x000000ff0200720c */ /* 0x040fe40003f05270 */
[----:B------:R-:W-:-:S11]  /*1980*/  ISETP.GT.U32.AND P1, PT, R2, 0x1f, PT ;  /* 0x0000001f0200780c */ /* 0x000fd60003f24070 */
        /* <DEDUP_REMOVED lines=10> */
.L_x_3357:
[----:B------:R-:W2:Y:S04]  /*1a30*/  LD.E.STRONG.GPU R34, desc[UR8][R48.64] ;  /* 0x0000000830227980 */ /* 0x000ea8000c10f900 */
[----:B--2---:R-:W-:Y:S01]  /*1a40*/  CCTL.IVALL ;  /* 0x00000000ff00798f */ /* 0x004fe20002000000 */
[----:B------:R-:W-:Y:S05]  /*1a50*/  YIELD ;  /* 0x0000000000007946 */ /* 0x000fea0003800000 */
[----:B-----5:R-:W-:-:S04]  /*1a60*/  LOP3.LUT R34, R34, R55, RZ, 0x3c, !PT ;  /* 0x0000003722227212 */ /* 0x020fc800078e3cff */
[----:B------:R-:W-:-:S13]  /*1a70*/  ISETP.GT.AND P0, PT, R34, -0x1, PT ;  /* 0xffffffff2200780c */ /* 0x000fda0003f04270 */
[----:B------:R-:W-:Y:S05]  /*1a80*/  @P0 BRA `(.L_x_3357) ;  /* 0xfffffffc00e80947 */ /* 0x000fea000383ffff */
.L_x_3356:
        /* <DEDUP_REMOVED lines=15> */
[----:B------:R-:W-:Y:S01]  /*1b80*/  MOV R34, RZ ;  /* 0x000000ff00227202 */ /* 0x000fe20000000f00 */
        /* <DEDUP_REMOVED lines=13> */
[----:B-1----:R-:W-:Y:S01]  /*1c60*/  FADD.FTZ R38, R55, R38 ;  /* 0x0000002637267221 */ /* 0x002fe20000010000 */
[----:B--2---:R-:W-:-:S04]  /*1c70*/  FADD.FTZ R40, R57, R40 ;  /* 0x0000002839287221 */ /* 0x004fc80000010000 */
[----:B------:R-:W1:Y:S04]  /*1c80*/  SHFL.BFLY PT, R49, R38, 0x1, 0x1f ;  /* 0x0c201f0026317f89 */ /* 0x000e6800000e0000 */
[----:B------:R-:W2:Y:S01]  /*1c90*/  SHFL.BFLY PT, R59, R40, 0x1, 0x1f ;  /* 0x0c201f00283b7f89 */ /* 0x000ea200000e0000 */
[----:B-1----:R-:W-:Y:S01]  /*1ca0*/  FADD.FTZ R48, R38, R49 ;  /* 0x0000003126307221 */ /* 0x002fe20000010000 */
[----:B0-----:R-:W-:Y:S02]  /*1cb0*/  @!P0 LEA R49, R61, R36, 0x18 ;  /* 0x000000243d318211 */ /* 0x001fe400078ec0ff */
[----:B------:R-:W-:Y:S01]  /*1cc0*/  @!P0 LOP3.LUT R36, R2, 0xfffffff8, RZ, 0xc0, !PT ;  /* 0xfffffff802248812 */ /* 0x000fe200078ec0ff */
[----:B------:R-:W-:Y:S01]  /*1cd0*/  @!P0 FMUL.FTZ R48, R48, 4.8828125727595761418e-05 ;  /* 0x384ccccd30308820 */ /* 0x000fe20000410000 */
[----:B--2---:R-:W-:-:S02]  /*1ce0*/  FADD.FTZ R59, R40, R59 ;  /* 0x0000003b283b7221 */ /* 0x004fc40000010000 */
[----:B------:R-:W-:Y:S01]  /*1cf0*/  @!P0 IADD3 R36, R36, R49, RZ ;  /* 0x0000003124248210 */ /* 0x000fe20007ffe0ff */
        /* <DEDUP_REMOVED lines=26> */
.L_x_3359:
[----:B------:R-:W-:Y:S05]  /*1ea0*/  BSYNC B0 ;  /* 0x0000000000007941 */ /* 0x000fea0003800000 */
.L_x_3358:
[----:B------:R-:W1:Y:S01]  /*1eb0*/  S2UR UR7, SR_CgaCtaId ;  /* 0x00000000000779c3 */ /* 0x000e620000008800 */
[----:B------:R-:W-:Y:S01]  /*1ec0*/  SHF.L.U32 R34, R5, 0x2, RZ ;  /* 0x0000000205227819 */ /* 0x000fe200000006ff */
[----:B------:R-:W-:Y:S01]  /*1ed0*/  IMAD R7, R26, 0x50, R7 ;  /* 0x000000501a077824 */ /* 0x000fe200078e0207 */
[----:B------:R-:W-:Y:S01]  /*1ee0*/  UMOV UR6, 0x400 ;  /* 0x0000040000067882 */ /* 0x000fe20000000000 */
[----:B------:R-:W-:Y:S01]  /*1ef0*/  ULOP3.LUT UR4, UR4, 0x1, URZ, 0x3c, !UPT ;  /* 0x0000000104047892 */ /* 0x000fe2000f8e3c3f */
[----:B------:R-:W-:Y:S01]  /*1f00*/  LOP3.LUT R34, R34, 0x1c, RZ, 0xc0, !PT ;  /* 0x0000001c22227812 */ /* 0x000fe200078ec0ff */
[----:B------:R-:W-:Y:S01]  /*1f10*/  UIADD3 UR6, UR6, 0xc80, URZ ;  /* 0x00000c8006067890 */ /* 0x000fe2000fffe03f */
[----:B0-----:R-:W-:Y:S02]  /*1f20*/  SHF.L.U32 R54, R7, 0x2, RZ ;  /* 0x0000000207367819 */ /* 0x001fe400000006ff */
[----:B------:R-:W-:Y:S02]  /*1f30*/  IADD3 R34, RZ, -R34, RZ ;  /* 0x80000022ff227210 */ /* 0x000fe40007ffe0ff */
[----:B------:R-:W-:Y:S01]  /*1f40*/  SHF.R.S32.HI R55, RZ, 0x1f, R54 ;  /* 0x0000001fff377819 */ /* 0x000fe20000011436 */
[----:B------:R-:W-:Y:S01]  /*1f50*/  IMAD.WIDE.U32 R48, R54, -0x33333333, RZ ;  /* 0xcccccccd36307825 */ /* 0x000fe200078e00ff */
[----:B------:R-:W-:-:S03]  /*1f60*/  MOV R48, R34 ;  /* 0x0000002200307202 */ /* 0x000fc60000000f00 */
[----:B------:R-:W-:Y:S01]  /*1f70*/  IMAD.WIDE.U32 R54, R9, 0xa0000, R54 ;  /* 0x000a000009367825 */ /* 0x000fe200078e0036 */
[----:B------:R-:W-:-:S04]  /*1f80*/  LEA.HI R48, R49, R48, RZ, 0x1a ;  /* 0x0000003031307211 */ /* 0x000fc800078fd0ff */
[----:B------:R-:W-:Y:S02]  /*1f90*/  IADD3 R36, R10, R55, RZ ;  /* 0x000000370a247210 */ /* 0x000fe40007ffe0ff */
[-C--:B------:R-:W-:Y:S01]  /*1fa0*/  IADD3 R11, P4, R11, R54.reuse, RZ ;  /* 0x000000360b0b7210 */ /* 0x080fe20007f9e0ff */
[----:B-1----:R-:W-:Y:S01]  /*1fb0*/  ULEA UR6, UR7, UR6, 0x18 ;  /* 0x0000000607067291 */ /* 0x002fe2000f8ec03f */
[-C--:B------:R-:W-:Y:S02]  /*1fc0*/  IADD3 R15, P5, R15, R54.reuse, RZ ;  /* 0x000000360f0f7210 */ /* 0x080fe40007fbe0ff */
[-C--:B------:R-:W-:Y:S02]  /*1fd0*/  IADD3 R34, P0, R18, R54.reuse, RZ ;  /* 0x0000003612227210 */ /* 0x080fe40007f1e0ff */
[-C--:B------:R-:W-:Y:S02]  /*1fe0*/  IADD3 R9, P3, R14, R54.reuse, RZ ;  /* 0x000000360e097210 */ /* 0x080fe40007f7e0ff */
[----:B------:R-:W-:Y:S01]  /*1ff0*/  LEA R48, R48, UR6, 0x3 ;  /* 0x0000000630307c11 */ /* 0x000fe2000f8e18ff */
[----:B------:R-:W-:Y:S01]  /*2000*/  ULDC.64 UR6, c[0x0][0x210] ;  /* 0x0000840000067ab9 */ /* 0x000fe20000000a00 */
[----:B------:R-:W-:-:S02]  /*2010*/  IADD3 R26, P2, R17, R54, RZ ;  /* 0x00000036111a7210 */ /* 0x000fc40007f5e0ff */
[-C--:B------:R-:W-:Y:S02]  /*2020*/  IADD3.X R14, RZ, R36.reuse, RZ, P4, !PT ;  /* 0x00000024ff0e7210 */ /* 0x080fe400027fe4ff */
[----:B------:R-:W0:Y:S01]  /*2030*/  LDS.64 R48, [R48] ;  /* 0x0000000030307984 */ /* 0x000e220000000a00 */
[----:B------:R-:W-:Y:S02]  /*2040*/  IADD3.X R18, RZ, R36, RZ, P5, !PT ;  /* 0x00000024ff127210 */ /* 0x000fe40002ffe4ff */
[-C--:B------:R-:W-:Y:S02]  /*2050*/  IADD3 R17, P1, R16, R54.reuse, RZ ;  /* 0x0000003610117210 */ /* 0x080fe40007f3e0ff */
[----:B------:R-:W-:Y:S02]  /*2060*/  LEA R10, P4, R11, UR6, 0x1 ;  /* 0x000000060b0a7c11 */ /* 0x000fe4000f8808ff */
[-C--:B------:R-:W-:Y:S02]  /*2070*/  IADD3 R13, P5, R13, R54.reuse, RZ ;  /* 0x000000360d0d7210 */ /* 0x080fe40007fbe0ff */
[----:B------:R-:W-:-:S02]  /*2080*/  IADD3 R54, P6, R12, R54, RZ ;  /* 0x000000360c367210 */ /* 0x000fc40007fde0ff */
[----:B------:R-:W-:Y:S02]  /*2090*/  LEA.HI.X R11, R11, UR7, R14, 0x1, P4 ;  /* 0x000000070b0b7c11 */ /* 0x000fe4000a0f0c0e */
[-C--:B------:R-:W-:Y:S02]  /*20a0*/  IADD3.X R16, RZ, R36.reuse, RZ, P3, !PT ;  /* 0x00000024ff107210 */ /* 0x080fe40001ffe4ff */
[-C--:B------:R-:W-:Y:S02]  /*20b0*/  IADD3.X R14, RZ, R36.reuse, RZ, P5, !PT ;  /* 0x00000024ff0e7210 */ /* 0x080fe40002ffe4ff */
[----:B------:R-:W-:Y:S02]  /*20c0*/  IADD3.X R7, RZ, R36, RZ, P6, !PT ;  /* 0x00000024ff077210 */ /* 0x000fe400037fe4ff */
[----:B------:R-:W-:Y:S02]  /*20d0*/  LEA R58, P4, R13, UR6, 0x1 ;  /* 0x000000060d3a7c11 */ /* 0x000fe4000f8808ff */
[----:B------:R-:W-:-:S02]  /*20e0*/  LEA R60, P3, R54, UR6, 0x1 ;  /* 0x00000006363c7c11 */ /* 0x000fc4000f8608ff */
[----:B------:R-:W-:Y:S02]  /*20f0*/  LEA R56, P5, R9, UR6, 0x1 ;  /* 0x0000000609387c11 */ /* 0x000fe4000f8a08ff */
[----:B------:R-:W-:Y:S02]  /*2100*/  LEA R12, P6, R15, UR6, 0x1 ;  /* 0x000000060f0c7c11 */ /* 0x000fe4000f8c08ff */
[----:B------:R-:W-:Y:S02]  /*2110*/  LEA.HI.X R59, R13, UR7, R14, 0x1, P4 ;  /* 0x000000070d3b7c11 */ /* 0x000fe4000a0f0c0e */
[----:B------:R-:W-:Y:S02]  /*2120*/  LEA.HI.X R61, R54, UR7, R7, 0x1, P3 ;  /* 0x00000007363d7c11 */ /* 0x000fe400098f0c07 */
[----:B------:R-:W-:Y:S02]  /*2130*/  LEA.HI.X R57, R9, UR7, R16, 0x1, P5 ;  /* 0x0000000709397c11 */ /* 0x000fe4000a8f0c10 */
[----:B------:R-:W-:-:S02]  /*2140*/  LEA.HI.X R13, R15, UR7, R18, 0x1, P6 ;  /* 0x000000070f0d7c11 */ /* 0x000fc4000b0f0c12 */
[-C--:B------:R-:W-:Y:S02]  /*2150*/  IADD3.X R7, RZ, R36.reuse, RZ, P2, !PT ;  /* 0x00000024ff077210 */ /* 0x080fe400017fe4ff */
[-C--:B------:R-:W-:Y:S02]  /*2160*/  IADD3.X R18, RZ, R36.reuse, RZ, P1, !PT ;  /* 0x00000024ff127210 */ /* 0x080fe40000ffe4ff */
[----:B------:R-:W-:Y:S01]  /*2170*/  IADD3.X R9, RZ, R36, RZ, P0, !PT ;  /* 0x00000024ff097210 */ /* 0x000fe200007fe4ff */
[--C-:B0-----:R-:W-:Y:S01]  /*2180*/  FADD.FTZ R36, R33, -R48.reuse ;  /* 0x8000003021247221 */ /* 0x101fe20000010000 */
[----:B------:R-:W-:Y:S01]  /*2190*/  LEA R14, P1, R17, UR6, 0x1 ;  /* 0x00000006110e7c11 */ /* 0x000fe2000f8208ff */
[--C-:B------:R-:W-:Y:S01]  /*21a0*/  FADD.FTZ R42, R3, -R48.reuse ;  /* 0x80000030032a7221 */ /* 0x100fe20000010000 */
[----:B------:R-:W-:Y:S01]  /*21b0*/  LEA R16, P2, R26, UR6, 0x1 ;  /* 0x000000061a107c11 */ /* 0x000fe2000f8408ff */
[----:B------:R-:W-:Y:S01]  /*21c0*/  FADD.FTZ R40, R31, -R48 ;  /* 0x800000301f287221 */ /* 0x000fe20000010000 */
[----:B------:R-:W-:Y:S01]  /*21d0*/  LEA R54, P0, R34, UR6, 0x1 ;  /* 0x0000000622367c11 */ /* 0x000fe2000f8008ff */
[----:B------:R-:W-:Y:S01]  /*21e0*/  ULDC UR6, c[0x0][0x230] ;  /* 0x00008c0000067ab9 */ /* 0x000fe20000000800 */
[----:B------:R-:W-:Y:S01]  /*21f0*/  LEA.HI.X R15, R17, UR7, R18, 0x1, P1 ;  /* 0x00000007110f7c11 */ /* 0x000fe200088f0c12 */
[----:B------:R-:W-:Y:S01]  /*2200*/  FADD.FTZ R49, R49, UR6 ;  /* 0x0000000631317e21 */ /* 0x000fe20008010000 */
[--C-:B------:R-:W-:Y:S01]  /*2210*/  FADD.FTZ R18, R23, -R48.reuse ;  /* 0x8000003017127221 */ /* 0x100fe20000010000 */
[----:B------:R-:W-:Y:S01]  /*2220*/  LEA.HI.X R17, R26, UR7, R7, 0x1, P2 ;  /* 0x000000071a117c11 */ /* 0x000fe200090f0c07 */
[--C-:B------:R-:W-:Y:S01]  /*2230*/  FADD.FTZ R26, R25, -R48.reuse ;  /* 0x80000030191a7221 */ /* 0x100fe20000010000 */
[----:B------:R-:W0:Y:S01]  /*2240*/  MUFU.RSQ R23, R49 ;  /* 0x0000003100177308 */ /* 0x000e220000001400 */
[--C-:B------:R-:W-:Y:S01]  /*2250*/  FADD.FTZ R72, R41, -R48.reuse ;  /* 0x8000003029487221 */ /* 0x100fe20000010000 */
[--C-:B------:R-:W-:Y:S01]  /*2260*/  FADD.FTZ R62, R75, -R48.reuse ;  /* 0x800000304b3e7221 */ /* 0x100fe20000010000 */
[--C-:B------:R-:W-:Y:S01]  /*2270*/  FADD.FTZ R44, R77, -R48.reuse ;  /* 0x800000304d2c7221 */ /* 0x100fe20000010000 */
[--C-:B------:R-:W-:Y:S01]  /*2280*/  FADD.FTZ R84, R83, -R48.reuse ;  /* 0x8000003053547221 */ /* 0x100fe20000010000 */
[--C-:B------:R-:W-:Y:S01]  /*2290*/  FADD.FTZ R92, R91, -R48.reuse ;  /* 0x800000305b5c7221 */ /* 0x100fe20000010000 */
[----:B------:R-:W-:Y:S01]  /*22a0*/  LEA.HI.X R55, R34, UR7, R9, 0x1, P0 ;  /* 0x0000000722377c11 */ /* 0x000fe200080f0c09 */
        /* <DEDUP_REMOVED lines=21> */
[----:B-----5:R-:W-:-:S02]  /*2400*/  HADD2.F32 R24, -RZ, R50.H0_H0 ;  /* 0x20000032ff187230 */ /* 0x020fc40000004100 */
[----:B------:R-:W-:Y:S01]  /*2410*/  FADD.FTZ R48, R32, -R48 ;  /* 0x8000003020307221 */ /* 0x000fe20000010000 */
[----:B------:R-:W-:Y:S02]  /*2420*/  HADD2.F32 R37, -RZ, R52.H0_H0 ;  /* 0x20000034ff257230 */ /* 0x000fe40000004100 */
[C---:B0-----:R-:W-:Y:S01]  /*2430*/  FMUL.FTZ R26, R23.reuse, R26 ;  /* 0x0000001a171a7220 */ /* 0x041fe20000410000 */
        /* <DEDUP_REMOVED lines=32> */
[--C-:B------:R-:W-:Y:S01]  /*2640*/  FFMA.FTZ R33, R24, R20, R37.reuse ;  /* 0x0000001418217223 */ /* 0x100fe20000010025 */
[--C-:B------:R-:W-:Y:S01]  /*2650*/  FFMA.FTZ R42, R42, R24, R37.reuse ;  /* 0x000000182a2a7223 */ /* 0x100fe20000010025 */
[C-C-:B------:R-:W-:Y:S01]  /*2660*/  FFMA.FTZ R31, R24.reuse, R72, R37.reuse ;  /* 0x00000048181f7223 */ /* 0x140fe20000010025 */
[C-C-:B------:R-:W-:Y:S01]  /*2670*/  FFMA.FTZ R26, R24.reuse, R62, R37.reuse ;  /* 0x0000003e181a7223 */ /* 0x140fe20000010025 */
[C-C-:B------:R-:W-:Y:S01]  /*2680*/  FFMA.FTZ R23, R24.reuse, R84, R37.reuse ;  /* 0x0000005418177223 */ /* 0x140fe20000010025 */
[C-C-:B------:R-:W-:Y:S01]  /*2690*/  FFMA.FTZ R20, R24.reuse, R92, R37.reuse ;  /* 0x0000005c18147223 */ /* 0x140fe20000010025 */
[----:B------:R-:W-:Y:S01]  /*26a0*/  FFMA.FTZ R24, R24, R44, R37 ;  /* 0x0000002c18187223 */ /* 0x000fe20000010025 */
[----:B------:R-:W-:Y:S01]  /*26b0*/  HADD2.F32 R37, -RZ, R50.H1_H1 ;  /* 0x30000032ff257230 */ /* 0x000fe20000004100 */
[----:B------:R-:W-:Y:S01]  /*26c0*/  IADD3 R5, P0, R5, 0x12, RZ ;  /* 0x0000001205057810 */ /* 0x000fe20007f1e0ff */
[----:B------:R-:W-:-:S02]  /*26d0*/  HADD2.F32 R52, -RZ, R52.H1_H1 ;  /* 0x30000034ff347230 */ /* 0x000fc40000004100 */
[--C-:B------:R-:W-:Y:S01]  /*26e0*/  HADD2.F32 R44, -RZ, R51.reuse.H0_H0 ;  /* 0x20000033ff2c7230 */ /* 0x100fe20000004100 */
[----:B------:R-:W-:Y:S01]  /*26f0*/  IADD3.X R8, RZ, R8, RZ, P0, !PT ;  /* 0x00000008ff087210 */ /* 0x000fe200007fe4ff */
[----:B------:R-:W-:Y:S02]  /*2700*/  HADD2.F32 R51, -RZ, R51.H1_H1 ;  /* 0x30000033ff337230 */ /* 0x000fe40000004100 */
[C-C-:B------:R-:W-:Y:S01]  /*2710*/  FFMA.FTZ R49, R37.reuse, R34, R52.reuse ;  /* 0x0000002225317223 */ /* 0x140fe20000010034 */
[--C-:B------:R-:W-:Y:S02]  /*2720*/  HADD2.F32 R46, -RZ, R53.reuse.H0_H0 ;  /* 0x20000035ff2e7230 */ /* 0x100fe40000004100 */
[C-C-:B------:R-:W-:Y:S01]  /*2730*/  FFMA.FTZ R50, R37.reuse, R38, R52.reuse ;  /* 0x0000002625327223 */ /* 0x140fe20000010034 */
[----:B------:R-:W-:Y:S02]  /*2740*/  HADD2.F32 R48, -RZ, R53.H1_H1 ;  /* 0x30000035ff307230 */ /* 0x000fe40000004100 */
[--C-:B------:R-:W-:Y:S01]  /*2750*/  FFMA.FTZ R34, R37, R47, R52.reuse ;  /* 0x0000002f25227223 */ /* 0x100fe20000010034 */
[----:B------:R-:W-:Y:S01]  /*2760*/  FFMA.FTZ R45, R29, R37, R52 ;  /* 0x000000251d2d7223 */ /* 0x000fe20000010034 */
[----:B------:R-:W-:Y:S01]  /*2770*/  FFMA.FTZ R38, R9, R44, R46 ;  /* 0x0000002c09267223 */ /* 0x000fe2000001002e */
[C---:B------:R-:W-:Y:S01]  /*2780*/  FFMA.FTZ R40, R37.reuse, R40, R52 ;  /* 0x0000002825287223 */ /* 0x040fe20000010034 */
[----:B------:R-:W-:Y:S01]  /*2790*/  FFMA.FTZ R47, R18, R51, R48 ;  /* 0x00000033122f7223 */ /* 0x000fe20000010030 */
[C-C-:B------:R-:W-:Y:S01]  /*27a0*/  FFMA.FTZ R43, R37.reuse, R43, R52.reuse ;  /* 0x0000002b252b7223 */ /* 0x140fe20000010034 */
[C-C-:B------:R-:W-:Y:S01]  /*27b0*/  FFMA.FTZ R29, R37.reuse, R63, R52.reuse ;  /* 0x0000003f251d7223 */ /* 0x140fe20000010034 */
[----:B------:R-:W-:Y:S01]  /*27c0*/  FFMA.FTZ R37, R37, R65, R52 ;  /* 0x0000004125257223 */ /* 0x000fe20000010034 */
[----:B------:R-:W-:Y:S01]  /*27d0*/  F2FP.F16.F32.PACK_AB R42, R45, R42 ;  /* 0x0000002a2d2a723e */ /* 0x000fe200000000ff */
[C-C-:B------:R-:W-:Y:S01]  /*27e0*/  FFMA.FTZ R21, R44.reuse, R21, R46.reuse ;  /* 0x000000152c157223 */ /* 0x140fe2000001002e */
[----:B------:R-:W-:Y:S01]  /*27f0*/  F2FP.F16.F32.PACK_AB R38, R47, R38 ;  /* 0x000000262f26723e */ /* 0x000fe200000000ff */
[C---:B------:R-:W-:Y:S01]  /*2800*/  FFMA.FTZ R52, R44.reuse, R32, R46 ;  /* 0x000000202c347223 */ /* 0x040fe2000001002e */
[C---:B------:R-:W-:Y:S01]  /*2810*/  FFMA.FTZ R18, R51.reuse, R3, R48 ;  /* 0x0000000333127223 */ /* 0x040fe20000010030 */
[----:B------:R-:W-:Y:S01]  /*2820*/  FFMA.FTZ R25, R44, R25, R46 ;  /* 0x000000192c197223 */ /* 0x000fe2000001002e */
[C-C-:B------:R-:W-:Y:S01]  /*2830*/  FFMA.FTZ R32, R51.reuse, R7, R48.reuse ;  /* 0x0000000733207223 */ /* 0x140fe20000010030 */
[----:B------:R-:W-:Y:S01]  /*2840*/  PRMT R3, R42, 0x7632, R3 ;  /* 0x000076322a037816 */ /* 0x000fe20000000003 */
[----:B------:R-:W-:Y:S01]  /*2850*/  FFMA.FTZ R19, R51, R19, R48 ;  /* 0x0000001333137223 */ /* 0x000fe20000010030 */
[----:B------:R-:W-:Y:S01]  /*2860*/  PRMT R7, R38, 0x7632, R7 ;  /* 0x0000763226077816 */ /* 0x000fe20000000007 */
[----:B------:R-:W-:Y:S01]  /*2870*/  FFMA.FTZ R35, R44, R35, R46 ;  /* 0x000000232c237223 */ /* 0x000fe2000001002e */
[----:B------:R-:W-:Y:S01]  /*2880*/  F2FP.F16.F32.PACK_AB R36, R49, R36 ;  /* 0x000000243124723e */ /* 0x000fe200000000ff */
[----:B------:R-:W-:Y:S01]  /*2890*/  FFMA.FTZ R22, R51, R22, R48 ;  /* 0x0000001633167223 */ /* 0x000fe20000010030 */
[----:B------:R-:W-:Y:S01]  /*28a0*/  F2FP.F16.F32.PACK_AB R21, R18, R21 ;  /* 0x000000151215723e */ /* 0x000fe200000000ff */
[----:B------:R-:W-:Y:S01]  /*28b0*/  STG.E.U16 desc[UR8][R10.64], R42 ;  /* 0x0000002a0a007986 */ /* 0x000fe2000c101508 */
[----:B------:R-:W-:Y:S01]  /*28c0*/  F2FP.F16.F32.PACK_AB R33, R50, R33 ;  /* 0x000000213221723e */ /* 0x000fe200000000ff */
[--C-:B------:R-:W-:Y:S01]  /*28d0*/  FFMA.FTZ R39, R44, R39, R46.reuse ;  /* 0x000000272c277223 */ /* 0x100fe2000001002e */
[----:B------:R-:W-:Y:S01]  /*28e0*/  F2FP.F16.F32.PACK_AB R25, R32, R25 ;  /* 0x000000192019723e */ /* 0x000fe200000000ff */
[----:B------:R0:W-:Y:S01]  /*28f0*/  STG.E.U16 desc[UR8][R10.64+0x2], R3 ;  /* 0x000002030a007986 */ /* 0x0001e2000c101508 */
[----:B------:R-:W-:Y:S01]  /*2900*/  F2FP.F16.F32.PACK_AB R31, R40, R31 ;  /* 0x0000001f281f723e */ /* 0x000fe200000000ff */
[C---:B------:R-:W-:Y:S01]  /*2910*/  FFMA.FTZ R41, R44.reuse, R41, R46 ;  /* 0x000000292c297223 */ /* 0x040fe2000001002e */
[----:B------:R-:W-:Y:S01]  /*2920*/  PRMT R18, R21, 0x7632, R18 ;  /* 0x0000763215127816 */ /* 0x000fe20000000012 */
[----:B------:R-:W-:Y:S01]  /*2930*/  STG.E.U16 desc[UR8][R10.64+0x4], R38 ;  /* 0x000004260a007986 */ /* 0x000fe2000c101508 */
[----:B------:R-:W-:Y:S01]  /*2940*/  F2FP.F16.F32.PACK_AB R52, R19, R52 ;  /* 0x000000341334723e */ /* 0x000fe200000000ff */
[----:B------:R-:W-:Y:S01]  /*2950*/  FFMA.FTZ R9, R44, R67, R46 ;  /* 0x000000432c097223 */ /* 0x000fe2000001002e */
[--C-:B------:R-:W-:Y:S01]  /*2960*/  FFMA.FTZ R28, R51, R28, R48.reuse ;  /* 0x0000001c331c7223 */ /* 0x100fe20000010030 */
[----:B------:R1:W-:Y:S01]  /*2970*/  STG.E.U16 desc[UR8][R10.64+0x6], R7 ;  /* 0x000006070a007986 */ /* 0x0003e2000c101508 */
[----:B------:R-:W-:Y:S01]  /*2980*/  F2FP.F16.F32.PACK_AB R26, R43, R26 ;  /* 0x0000001a2b1a723e */ /* 0x000fe200000000ff */
[C-C-:B------:R-:W-:Y:S01]  /*2990*/  FFMA.FTZ R44, R51.reuse, R27, R48.reuse ;  /* 0x0000001b332c7223 */ /* 0x140fe20000010030 */
[----:B------:R-:W-:Y:S01]  /*29a0*/  F2FP.F16.F32.PACK_AB R35, R22, R35 ;  /* 0x000000231623723e */ /* 0x000fe200000000ff */
[----:B------:R-:W-:Y:S01]  /*29b0*/  FFMA.FTZ R30, R51, R30, R48 ;  /* 0x0000001e331e7223 */ /* 0x000fe20000010030 */
[----:B0-----:R-:W-:Y:S01]  /*29c0*/  PRMT R3, R33, 0x7632, R3 ;  /* 0x0000763221037816 */ /* 0x001fe20000000003 */
[----:B------:R-:W-:Y:S01]  /*29d0*/  STG.E.U16 desc[UR8][R60.64], R36 ;  /* 0x000000243c007986 */ /* 0x000fe2000c101508 */
[----:B------:R-:W-:-:S02]  /*29e0*/  F2FP.F16.F32.PACK_AB R23, R34, R23 ;  /* 0x000000172217723e */ /* 0x000fc400000000ff */
[----:B------:R-:W-:Y:S01]  /*29f0*/  F2FP.F16.F32.PACK_AB R39, R28, R39 ;  /* 0x000000271c27723e */ /* 0x000fe200000000ff */
[----:B------:R-:W-:Y:S01]  /*2a00*/  STG.E.U16 desc[UR8][R60.64+0x4], R21 ;  /* 0x000004153c007986 */ /* 0x000fe2000c101508 */
[----:B------:R-:W-:Y:S02]  /*2a10*/  F2FP.F16.F32.PACK_AB R20, R29, R20 ;  /* 0x000000141d14723e */ /* 0x000fe400000000ff */
[----:B-1----:R-:W-:Y:S01]  /*2a20*/  PRMT R11, R36, 0x7632, R11 ;  /* 0x00007632240b7816 */ /* 0x002fe2000000000b */
[----:B------:R-:W-:Y:S01]  /*2a30*/  STG.E.U16 desc[UR8][R60.64+0x6], R18 ;  /* 0x000006123c007986 */ /* 0x000fe2000c101508 */
[----:B------:R-:W-:Y:S02]  /*2a40*/  PRMT R7, R25, 0x7632, R7 ;  /* 0x0000763219077816 */ /* 0x000fe40000000007 */
[----:B------:R-:W-:Y:S01]  /*2a50*/  PRMT R10, R31, 0x7632, R10 ;  /* 0x000076321f0a7816 */ /* 0x000fe2000000000a */
[----:B------:R0:W-:Y:S01]  /*2a60*/  STG.E.U16 desc[UR8][R60.64+0x2], R11 ;  /* 0x0000020b3c007986 */ /* 0x0001e2000c101508 */
[----:B------:R-:W-:-:S02]  /*2a70*/  F2FP.F16.F32.PACK_AB R41, R44, R41 ;  /* 0x000000292c29723e */ /* 0x000fc400000000ff */
[----:B------:R-:W-:Y:S01]  /*2a80*/  F2FP.F16.F32.PACK_AB R24, R37, R24 ;  /* 0x000000182518723e */ /* 0x000fe200000000ff */
[----:B------:R-:W-:Y:S01]  /*2a90*/  STG.E.U16 desc[UR8][R58.64], R33 ;  /* 0x000000213a007986 */ /* 0x000fe2000c101508 */
[----:B------:R-:W-:Y:S02]  /*2aa0*/  F2FP.F16.F32.PACK_AB R9, R30, R9 ;  /* 0x000000091e09723e */ /* 0x000fe400000000ff */
[----:B------:R-:W-:Y:S01]  /*2ab0*/  PRMT R27, R24, 0x7632, R27 ;  /* 0x00007632181b7816 */ /* 0x000fe2000000001b */
[----:B------:R1:W-:Y:S01]  /*2ac0*/  STG.E.U16 desc[UR8][R58.64+0x2], R3 ;  /* 0x000002033a007986 */ /* 0x0003e2000c101508 */
[----:B------:R-:W-:-:S03]  /*2ad0*/  ISETP.GE.U32.AND P0, PT, R5, UR10, PT ;  /* 0x0000000a05007c0c */ /* 0x000fc6000bf06070 */
[----:B------:R-:W-:Y:S01]  /*2ae0*/  STG.E.U16 desc[UR8][R58.64+0x4], R25 ;  /* 0x000004193a007986 */ /* 0x000fe2000c101508 */
[----:B0-----:R-:W-:Y:S02]  /*2af0*/  PRMT R11, R52, 0x7632, R11 ;  /* 0x00007632340b7816 */ /* 0x001fe4000000000b */
[----:B------:R-:W-:Y:S01]  /*2b00*/  ISETP.GE.AND.EX P0, PT, R8, UR5, PT, P0 ;  /* 0x0000000508007c0c */ /* 0x000fe2000bf06300 */
        /* <DEDUP_REMOVED lines=30> */
.L_x_3361:
        /* <DEDUP_REMOVED lines=9> */
.L_x_3595:


//--------------------- .text._ZN13group_norm_v214gn_cuda_kernelI6__halfLi320ELi3ELi32ELi80ELi256ELb0ELi32ELi320ELi320ELi4ELb1ELi43ELb0ELb0ENS_16CompileConditionILi900EEEEEvPT_PKS4_S7_S7_flPfS8_Pj --------------------------
	.section	.text._ZN13group_norm_v214gn_cuda_kernelI6__halfLi320ELi3ELi32ELi80ELi256ELb0ELi32ELi320ELi320ELi4ELb1ELi43ELb0ELb0ENS_16CompileConditionILi900EEEEEvPT_PKS4_S7_S7_flPfS8_Pj,"ax",@progbits
	.align	128
        .global         _ZN13group_norm_v214gn_cuda_kernelI6__halfLi320ELi3ELi32ELi80ELi256ELb0ELi32ELi320ELi320ELi4ELb1ELi43ELb0ELb0ENS_16CompileConditionILi900EEEEEvPT_PKS4_S7_S7_flPfS8_Pj
        .type           _ZN13group_norm_v214gn_cuda_kernelI6__halfLi320ELi3ELi32ELi80ELi256ELb0ELi32ELi320ELi320ELi4ELb1ELi43ELb0ELb0ENS_16CompileConditionILi900EEEEEvPT_PKS4_S7_S7_flPfS8_Pj,@function
        .size           _ZN13group_norm_v214gn_cuda_kernelI6__halfLi320ELi3ELi32ELi80ELi256ELb0ELi32ELi320ELi320ELi4ELb1ELi43ELb0ELb0ENS_16CompileConditionILi900EEEEEvPT_PKS4_S7_S7_flPfS8_Pj,(.L_x_3596 - _ZN13group_norm_v214gn_cuda_kernelI6__halfLi320ELi3ELi32ELi80ELi256ELb0ELi32ELi320ELi320ELi4ELb1ELi43ELb0ELb0ENS_16CompileConditionILi900EEEEEvPT_PKS4_S7_S7_flPfS8_Pj)
        .other          _ZN13group_norm_v214gn_cuda_kernelI6__halfLi320ELi3ELi32ELi80ELi256ELb0ELi32ELi320ELi320ELi4ELb1ELi43ELb0ELb0ENS_16CompileConditionILi900EEEEEvPT_PKS4_S7_S7_flPfS8_Pj,@"STO_CUDA_ENTRY STV_DEFAULT"
_ZN13group_norm_v214gn_cuda_kernelI6__halfLi320ELi3ELi32ELi80ELi256ELb0ELi32ELi320ELi320ELi4ELb1ELi43ELb0ELb0ENS_16CompileConditionILi900EEEEEvPT_PKS4_S7_S7_flPfS8_Pj:
.text._ZN13group_norm_v214gn_cuda_kernelI6__halfLi320ELi3ELi32ELi80ELi256ELb0ELi32ELi320ELi320ELi4ELb1ELi43ELb0ELb0ENS_16CompileConditionILi900EEEEEvPT_PKS4_S7_S7_flPfS8_Pj:
        /* <DEDUP_REMOVED lines=23> */
.L_x_3370:
[----:B0-----:R-:W-:Y:S01]  /*0170*/  IMAD.WIDE.U32 R6, R0, -0x33333333, RZ ;  /* 0xcccccccd00067825 */ /* 0x001fe200078e00ff */
        /* <DEDUP_REMOVED lines=12> */
[----:B------:R-:W1:Y:S01]  /*0240*/  LDC.64 R32, c[0x0][0x228] ;  /* 0x00008a00ff207b82 */ /* 0x000e620000000a00 */
[----:B------:R-:W-:Y:S01]  /*0250*/  ULDC.64 UR18, c[0x0][0x218] ;  /* 0x0000860000127ab9 */ /* 0x000fe20000000a00 */
        /* <DEDUP_REMOVED lines=14> */
[----:B------:R-:W-:Y:S02]  /*0340*/  LEA.HI.X R27, R3, UR19, R8, 0x1, P0 ;  /* 0x00000013031b7c11 */ /* 0x000fe400080f0c08 */
[----:B------:R-:W-:-:S04]  /*0350*/  IADD3 R8, R6, 0x5000, RZ ;  /* 0x0000500006087810 */ /* 0x000fc80007ffe0ff */
[----:B------:R-:W3:Y:S01]  /*0360*/  LDG.E.64.CONSTANT R26, desc[UR14][R26.64] ;  /* 0x0000000e1a1a7981 */ /* 0x000ee2000c1e9b00 */
        /* <DEDUP_REMOVED lines=41> */
[--C-:B--2---:R-:W-:Y:S02]  /*0600*/  HADD2.F32 R3, -RZ, R18.reuse.H0_H0 ;  /* 0x20000012ff037230 */ /* 0x104fe40000004100 */
[----:B------:R-:W-:-:S02]  /*0610*/  HADD2.F32 R15, -RZ, R18.H1_H1 ;  /* 0x30000012ff0f7230 */ /* 0x000fc40000004100 */
        /* <DEDUP_REMOVED lines=71> */
[----:B------:R-:W-:Y:S01]  /*0a90*/  HADD2.F32 R30, -RZ, R44.H1_H1 ;  /* 0x3000002cff1e7230 */ /* 0x000fe20000004100 */
[----:B------:R-:W-:Y:S01]  /*0aa0*/  MOV R44, RZ ;  /* 0x000000ff002c7202 */ /* 0x000fe20000000f00 */
        /* <DEDUP_REMOVED lines=34> */
[----:B------:R-:W-:-:S05]  /*0cd0*/  IMAD R52, R52, R39, -UR8 ;  /* 0x8000000834347e24 */ /* 0x000fca000f8e0227 */
[----:B------:R-:W-:Y:S02]  /*0ce0*/  IADD3 R38, R52, 0x4, RZ ;  /* 0x0000000434267810 */ /* 0x000fe40007ffe0ff */
[----:B------:R-:W-:Y:S02]  /*0cf0*/  SHF.R.S32.HI R39, RZ, 0x1f, R52 ;  /* 0x0000001fff277819 */ /* 0x000fe40000011434 */
[----:B------:R-:W-:Y:S02]  /*0d00*/  SHF.R.S32.HI R41, RZ, 0x1f, R38 ;  /* 0x0000001fff297819 */ /* 0x000fe40000011426 */
[----:B------:R-:W-:Y:S02]  /*0d10*/  LEA.HI R39, R39, R52, RZ, 0x2 ;  /* 0x0000003427277211 */ /* 0x000fe400078f10ff */
[----:B------:R-:W-:Y:S02]  /*0d20*/  LEA.HI R41, R41, R38, RZ, 0x2 ;  /* 0x0000002629297211 */ /* 0x000fe400078f10ff */
[----:B-1----:R-:W-:-:S02]  /*0d30*/  LEA R44, R43, R44, 0x18 ;  /* 0x0000002c2b2c7211 */ /* 0x002fc400078ec0ff */
[----:B------:R-:W-:Y:S02]  /*0d40*/  SHF.R.S32.HI R39, RZ, 0x2, R39 ;  /* 0x00000002ff277819 */ /* 0x000fe40000011427 */
[----:B------:R-:W-:Y:S02]  /*0d50*/  SHF.R.S32.HI R41, RZ, 0x2, R41 ;  /* 0x00000002ff297819 */ /* 0x000fe40000011429 */
[----:B------:R-:W-:Y:S01]  /*0d60*/  IADD3 R54, R52, 0xc, RZ ;  /* 0x0000000c34367810 */ /* 0x000fe20007ffe0ff */
[--C-:B------:R-:W-:Y:S02]  /*0d70*/  IMAD R38, R39, 0x28, R44.reuse ;  /* 0x0000002827267824 */ /* 0x100fe400078e022c */
[----:B------:R-:W-:-:S03]  /*0d80*/  IMAD R40, R41, 0x28, R44 ;  /* 0x0000002829287824 */ /* 0x000fc600078e022c */
[----:B------:R-:W-:Y:S02]  /*0d90*/  IADD3 R41, R38, R45, RZ ;  /* 0x0000002d26297210 */ /* 0x000fe40007ffe0ff */
[----:B------:R-:W-:Y:S02]  /*0da0*/  IADD3 R42, R45, R40, RZ ;  /* 0x000000282d2a7210 */ /* 0x000fe40007ffe0ff */
[----:B------:R-:W-:Y:S02]  /*0db0*/  IADD3 R38, R52, 0x8, RZ ;  /* 0x0000000834267810 */ /* 0x000fe40007ffe0ff */
[----:B------:R-:W0:Y:S02]  /*0dc0*/  LDS.64 R40, [R41] ;  /* 0x0000000029287984 */ /* 0x000e240000000a00 */
[----:B------:R-:W-:Y:S02]  /*0dd0*/  SHF.R.S32.HI R39, RZ, 0x1f, R38 ;  /* 0x0000001fff277819 */ /* 0x000fe40000011426 */
[----:B------:R-:W1:Y:S02]  /*0de0*/  LDS.64 R42, [R42] ;  /* 0x000000002a2a7984 */ /* 0x000e640000000a00 */
[----:B------:R-:W-:-:S04]  /*0df0*/  LEA.HI R39, R39, R38, RZ, 0x2 ;  /* 0x0000002627277211 */ /* 0x000fc800078f10ff */
[----:B------:R-:W-:-:S05]  /*0e00*/  SHF.R.S32.HI R39, RZ, 0x2, R39 ;  /* 0x00000002ff277819 */ /* 0x000fca0000011427 */
[----:B------:R-:W-:-:S05]  /*0e10*/  IMAD R38, R39, 0x28, R44 ;  /* 0x0000002827267824 */ /* 0x000fca00078e022c */
[----:B------:R-:W-:-:S06]  /*0e20*/  IADD3 R38, R45, R38, RZ ;  /* 0x000000262d267210 */ /* 0x000fcc0007ffe0ff */
[----:B------:R-:W2:Y:S01]  /*0e30*/  LDS.64 R38, [R38] ;  /* 0x0000000026267984 */ /* 0x000ea20000000a00 */
[----:B0-----:R-:W-:-:S04]  /*0e40*/  FADD.FTZ R40, RZ, R40 ;  /* 0x00000028ff287221 */ /* 0x001fc80000010000 */
[----:B-1----:R-:W-:Y:S01]  /*0e50*/  FADD.FTZ R40, R40, R42 ;  /* 0x0000002a28287221 */ /* 0x002fe20000010000 */
[----:B------:R-:W-:-:S04]  /*0e60*/  SHF.R.S32.HI R42, RZ, 0x1f, R54 ;  /* 0x0000001fff2a7819 */ /* 0x000fc80000011436 */
[----:B------:R-:W-:Y:S01]  /*0e70*/  LEA.HI R42, R42, R54, RZ, 0x2 ;  /* 0x000000362a2a7211 */ /* 0x000fe200078f10ff */
[----:B------:R-:W-:-:S03]  /*0e80*/  FADD.FTZ R54, RZ, R41 ;  /* 0x00000029ff367221 */ /* 0x000fc60000010000 */
[----:B------:R-:W-:Y:S01]  /*0e90*/  SHF.R.S32.HI R42, RZ, 0x2, R42 ;  /* 0x00000002ff2a7819 */ /* 0x000fe2000001142a */
[----:B------:R-:W-:-:S04]  /*0ea0*/  FADD.FTZ R54, R54, R43 ;  /* 0x0000002b36367221 */ /* 0x000fc80000010000 */
[----:B------:R-:W-:-:S05]  /*0eb0*/  IMAD R42, R42, 0x28, R44 ;  /* 0x000000282a2a7824 */ /* 0x000fca00078e022c */
[----:B------:R-:W-:Y:S01]  /*0ec0*/  IADD3 R42, R45, R42, RZ ;  /* 0x0000002a2d2a7210 */ /* 0x000fe20007ffe0ff */
[----:B--2---:R-:W-:Y:S01]  /*0ed0*/  FADD.FTZ R38, R40, R38 ;  /* 0x0000002628267221 */ /* 0x004fe20000010000 */
[----:B------:R-:W-:Y:S01]  /*0ee0*/  IADD3 R40, R52, 0x10, RZ ;  /* 0x0000001034287810 */ /* 0x000fe20007ffe0ff */
[----:B------:R-:W-:-:S03]  /*0ef0*/  FADD.FTZ R54, R54, R39 ;  /* 0x0000002736367221 */ /* 0x000fc60000010000 */
[----:B------:R-:W0:Y:S01]  /*0f00*/  LDS.64 R42, [R42] ;  /* 0x000000002a2a7984 */ /* 0x000e220000000a00 */
[----:B------:R-:W-:-:S04]  /*0f10*/  SHF.R.S32.HI R41, RZ, 0x1f, R40 ;  /* 0x0000001fff297819 */ /* 0x000fc80000011428 */
[----:B------:R-:W-:-:S04]  /*0f20*/  LEA.HI R41, R41, R40, RZ, 0x2 ;  /* 0x0000002829297211 */ /* 0x000fc800078f10ff */
[----:B------:R-:W-:-:S05]  /*0f30*/  SHF.R.S32.HI R41, RZ, 0x2, R41 ;  /* 0x00000002ff297819 */ /* 0x000fca0000011429 */
[----:B------:R-:W-:-:S05]  /*0f40*/  IMAD R40, R41, 0x28, R44 ;  /* 0x0000002829287824 */ /* 0x000fca00078e022c */
[----:B------:R-:W-:-:S06]  /*0f50*/  IADD3 R40, R45, R40, RZ ;  /* 0x000000282d287210 */ /* 0x000fcc0007ffe0ff */
[----:B------:R-:W1:Y:S01]  /*0f60*/  LDS.64 R40, [R40] ;  /* 0x0000000028287984 */ /* 0x000e620000000a00 */
[----:B0-----:R-:W-:Y:S01]  /*0f70*/  FADD.FTZ R39, R38, R42 ;  /* 0x0000002a26277221 */ /* 0x001fe20000010000 */
[----:B------:R-:W-:Y:S01]  /*0f80*/  IADD3 R38, R52, 0x14, RZ ;  /* 0x0000001434267810 */ /* 0x000fe20007ffe0ff */
[----:B------:R-:W-:-:S03]  /*0f90*/  FADD.FTZ R54, R54, R43 ;  /* 0x0000002b36367221 */ /* 0x000fc60000010000 */
[----:B------:R-:W-:-:S04]  /*0fa0*/  SHF.R.S32.HI R42, RZ, 0x1f, R38 ;  /* 0x0000001fff2a7819 */ /* 0x000fc80000011426 */
[----:B------:R-:W-:Y:S02]  /*0fb0*/  LEA.HI R42, R42, R38, RZ, 0x2 ;  /* 0x000000262a2a7211 */ /* 0x000fe400078f10ff */
[----:B------:R-:W-:Y:S02]  /*0fc0*/  IADD3 R38, R52, 0x18, RZ ;  /* 0x0000001834267810 */ /* 0x000fe40007ffe0ff */
[----:B------:R-:W-:-:S05]  /*0fd0*/  SHF.R.S32.HI R42, RZ, 0x2, R42 ;  /* 0x00000002ff2a7819 */ /* 0x000fca000001142a */
[----:B------:R-:W-:-:S05]  /*0fe0*/  IMAD R42, R42, 0x28, R44 ;  /* 0x000000282a2a7824 */ /* 0x000fca00078e022c */
[----:B------:R-:W-:Y:S01]  /*0ff0*/  IADD3 R42, R45, R42, RZ ;  /* 0x0000002a2d2a7210 */ /* 0x000fe20007ffe0ff */
[----:B-1----:R-:W-:Y:S01]  /*1000*/  FADD.FTZ R40, R39, R40 ;  /* 0x0000002827287221 */ /* 0x002fe20000010000 */
[----:B------:R-:W-:Y:S01]  /*1010*/  SHF.R.S32.HI R39, RZ, 0x1f, R38 ;  /* 0x0000001fff277819 */ /* 0x000fe20000011426 */
[----:B------:R-:W-:-:S03]  /*1020*/  FADD.FTZ R54, R54, R41 ;  /* 0x0000002936367221 */ /* 0x000fc60000010000 */
[----:B------:R-:W0:Y:S01]  /*1030*/  LDS.64 R42, [R42] ;  /* 0x000000002a2a7984 */ /* 0x000e220000000a00 */
        /* <DEDUP_REMOVED lines=12> */
[----:B------:R-:W-:Y:S02]  /*1100*/  IMAD R42, R42, 0x28, R44 ;  /* 0x000000282a2a7824 */ /* 0x000fe400078e022c */
[----:B-1----:R-:W-:-:S03]  /*1110*/  FADD.FTZ R38, R41, R38 ;  /* 0x0000002629267221 */ /* 0x002fc60000010000 */
[----:B------:R-:W-:Y:S01]  /*1120*/  IADD3 R42, R45, R42, RZ ;  /* 0x0000002a2d2a7210 */ /* 0x000fe20007ffe0ff */
[----:B------:R-:W-:Y:S01]  /*1130*/  FADD.FTZ R54, R54, R39 ;  /* 0x0000002736367221 */ /* 0x000fe20000010000 */
[----:B------:R-:W-:-:S04]  /*1140*/  SHF.R.S32.HI R41, RZ, 0x1f, R40 ;  /* 0x0000001fff297819 */ /* 0x000fc80000011428 */
        /* <DEDUP_REMOVED lines=14> */
[----:B-1----:R-:W-:Y:S01]  /*1230*/  FADD.FTZ R40, R39, R40 ;  /* 0x0000002827287221 */ /* 0x002fe20000010000 */
[----:B------:R-:W-:Y:S01]  /*1240*/  SHF.R.S32.HI R39, RZ, 0x1f, R38 ;  /* 0x0000001fff277819 */ /* 0x000fe20000011426 */
[----:B------:R-:W-:Y:S01]  /*1250*/  FADD.FTZ R54, R54, R41 ;  /* 0x0000002936367221 */ /* 0x000fe20000010000 */
[----:B------:R-:W-:Y:S02]  /*1260*/  IADD3 R56, R45, R42, RZ ;  /* 0x0000002a2d387210 */ /* 0x000fe40007ffe0ff */
[----:B------:R-:W-:-:S03]  /*1270*/  LEA.HI R39, R39, R38, RZ, 0x2 ;  /* 0x0000002627277211 */ /* 0x000fc600078f10ff */
[----:B------:R-:W0:Y:S01]  /*1280*/  LDS.64 R42, [R56] ;  /* 0x00000000382a7984 */ /* 0x000e220000000a00 */
        /* <DEDUP_REMOVED lines=8> */
[----:B------:R-:W-:-:S04]  /*1310*/  LEA.HI R41, R41, R40, RZ, 0x2 ;  /* 0x0000002829297211 */ /* 0x000fc800078f10ff */
[----:B------:R-:W-:Y:S01]  /*1320*/  SHF.R.S32.HI R41, RZ, 0x2, R41 ;  /* 0x00000002ff297819 */ /* 0x000fe20000011429 */
[----:B-1----:R-:W-:-:S04]  /*1330*/  FADD.FTZ R43, R42, R38 ;  /* 0x000000262a2b7221 */ /* 0x002fc80000010000 */
[----:B------:R-:W-:Y:S01]  /*1340*/  IMAD R40, R41, 0x28, R44 ;  /* 0x0000002829287824 */ /* 0x000fe200078e022c */
[----:B------:R-:W-:Y:S01]  /*1350*/  IADD3 R38, R52, 0x30, RZ ;  /* 0x0000003034267810 */ /* 0x000fe20007ffe0ff */
[----:B------:R-:W-:-:S03]  /*1360*/  FADD.FTZ R54, R54, R39 ;  /* 0x0000002736367221 */ /* 0x000fc60000010000 */
[----:B------:R-:W-:Y:S02]  /*1370*/  IADD3 R40, R45, R40, RZ ;  /* 0x000000282d287210 */ /* 0x000fe40007ffe0ff */
        /* <DEDUP_REMOVED lines=13> */
[----:B------:R-:W-:Y:S02]  /*1450*/  SHF.R.S32.HI R41, RZ, 0x2, R41 ;  /* 0x00000002ff297819 */ /* 0x000fe40000011429 */
[----:B------:R-:W-:-:S04]  /*1460*/  SHF.R.S32.HI R42, RZ, 0x1f, R40 ;  /* 0x0000001fff2a7819 */ /* 0x000fc80000011428 */
[----:B------:R-:W-:Y:S01]  /*1470*/  LEA.HI R42, R42, R40, RZ, 0x2 ;  /* 0x000000282a2a7211 */ /* 0x000fe200078f10ff */
[----:B------:R-:W-:Y:S02]  /*1480*/  IMAD R40, R41, 0x28, R44 ;  /* 0x0000002829287824 */ /* 0x000fe400078e022c */
[----:B-1----:R-:W-:Y:S01]  /*1490*/  FADD.FTZ R38, R43, R38 ;  /* 0x000000262b267221 */ /* 0x002fe20000010000 */
[----:B------:R-:W-:Y:S01]  /*14a0*/  FADD.FTZ R54, R54, R39 ;  /* 0x0000002736367221 */ /* 0x000fe20000010000 */
[----:B------:R-:W-:Y:S02]  /*14b0*/  SHF.R.S32.HI R42, RZ, 0x2, R42 ;  /* 0x00000002ff2a7819 */ /* 0x000fe4000001142a */
[----:B------:R-:W-:-:S03]  /*14c0*/  IADD3 R56, R45, R40, RZ ;  /* 0x000000282d387210 */ /* 0x000fc60007ffe0ff */
[----:B------:R-:W-:Y:S02]  /*14d0*/  IMAD R42, R42, 0x28, R44 ;  /* 0x000000282a2a7824 */ /* 0x000fe400078e022c */
[----:B------:R0:W1:Y:S03]  /*14e0*/  LDS.64 R40, [R56] ;  /* 0x0000000038287984 */ /* 0x0000660000000a00 */
[----:B------:R-:W-:Y:S02]  /*14f0*/  IADD3 R42, R45, R42, RZ ;  /* 0x0000002a2d2a7210 */ /* 0x000fe40007ffe0ff */
[----:B0-----:R-:W-:-:S04]  /*1500*/  IADD3 R56, R52, 0x4c, RZ ;  /* 0x0000004c34387810 */ /* 0x001fc80007ffe0ff */
[----:B------:R-:W0:Y:S01]  /*1510*/  LDS.64 R42, [R42] ;  /* 0x000000002a2a7984 */ /* 0x000e220000000a00 */
[----:B-1----:R-:W-:Y:S01]  /*1520*/  FADD.FTZ R39, R38, R40 ;  /* 0x0000002826277221 */ /* 0x002fe20000010000 */
[----:B------:R-:W-:Y:S01]  /*1530*/  FADD.FTZ R40, R54, R41 ;  /* 0x0000002936287221 */ /* 0x000fe20000010000 */
[C---:B------:R-:W-:Y:S02]  /*1540*/  IADD3 R38, R52.reuse, 0x3c, RZ ;  /* 0x0000003c34267810 */ /* 0x040fe40007ffe0ff */
[----:B------:R-:W-:Y:S01]  /*1550*/  IADD3 R54, R52, 0x48, RZ ;  /* 0x0000004834367810 */ /* 0x000fe20007ffe0ff */
[----:B0-----:R-:W-:Y:S01]  /*1560*/  FADD.FTZ R41, R39, R42 ;  /* 0x0000002a27297221 */ /* 0x001fe20000010000 */
[----:B------:R-:W-:Y:S01]  /*1570*/  FADD.FTZ R40, R40, R43 ;  /* 0x0000002b28287221 */ /* 0x000fe20000010000 */
[----:B------:R-:W-:Y:S02]  /*1580*/  SHF.R.S32.HI R39, RZ, 0x1f, R38 ;  /* 0x0000001fff277819 */ /* 0x000fe40000011426 */
[----:B------:R-:W-:-:S02]  /*1590*/  IADD3 R43, R52, 0x40, RZ ;  /* 0x00000040342b7810 */ /* 0x000fc40007ffe0ff */
[----:B------:R-:W-:Y:S02]  /*15a0*/  LEA.HI R39, R39, R38, RZ, 0x2 ;  /* 0x0000002627277211 */ /* 0x000fe400078f10ff */
[----:B------:R-:W-:Y:S02]  /*15b0*/  SHF.R.S32.HI R38, RZ, 0x1f, R43 ;  /* 0x0000001fff267819 */ /* 0x000fe4000001142b */
[----:B------:R-:W-:Y:S02]  /*15c0*/  IADD3 R42, R52, 0x44, RZ ;  /* 0x00000044342a7810 */ /* 0x000fe40007ffe0ff */
[----:B------:R-:W-:Y:S02]  /*15d0*/  LEA.HI R43, R38, R43, RZ, 0x2 ;  /* 0x0000002b262b7211 */ /* 0x000fe400078f10ff */
[----:B------:R-:W-:Y:S02]  /*15e0*/  SHF.R.S32.HI R38, RZ, 0x1f, R42 ;  /* 0x0000001fff267819 */ /* 0x000fe4000001142a */
[----:B------:R-:W-:-:S02]  /*15f0*/  SHF.R.S32.HI R39, RZ, 0x2, R39 ;  /* 0x00000002ff277819 */ /* 0x000fc40000011427 */
[----:B------:R-:W-:Y:S02]  /*1600*/  LEA.HI R42, R38, R42, RZ, 0x2 ;  /* 0x0000002a262a7211 */ /* 0x000fe400078f10ff */
[----:B------:R-:W-:Y:S01]  /*1610*/  SHF.R.S32.HI R43, RZ, 0x2, R43 ;  /* 0x00000002ff2b7819 */ /* 0x000fe2000001142b */
[----:B------:R-:W-:Y:S01]  /*1620*/  IMAD R38, R39, 0x28, R44 ;  /* 0x0000002827267824 */ /* 0x000fe200078e022c */
[----:B------:R-:W-:Y:S02]  /*1630*/  SHF.R.S32.HI R39, RZ, 0x1f, R54 ;  /* 0x0000001fff277819 */ /* 0x000fe40000011436 */
[----:B------:R-:W-:Y:S01]  /*1640*/  SHF.R.S32.HI R42, RZ, 0x2, R42 ;  /* 0x00000002ff2a7819 */ /* 0x000fe2000001142a */
[--C-:B------:R-:W-:Y:S01]  /*1650*/  IMAD R58, R43, 0x28, R44.reuse ;  /* 0x000000282b3a7824 */ /* 0x100fe200078e022c */
[----:B------:R-:W-:Y:S02]  /*1660*/  LEA.HI R52, R39, R54, RZ, 0x2 ;  /* 0x0000003627347211 */ /* 0x000fe400078f10ff */
[----:B------:R-:W-:Y:S01]  /*1670*/  IADD3 R38, R45, R38, RZ ;  /* 0x000000262d267210 */ /* 0x000fe20007ffe0ff */
[----:B------:R-:W-:Y:S01]  /*1680*/  IMAD R42, R42, 0x28, R44 ;  /* 0x000000282a2a7824 */ /* 0x000fe200078e022c */
[----:B------:R-:W-:-:S02]  /*1690*/  SHF.R.S32.HI R39, RZ, 0x1f, R56 ;  /* 0x0000001fff277819 */ /* 0x000fc40000011438 */
[----:B------:R-:W-:Y:S02]  /*16a0*/  SHF.R.S32.HI R52, RZ, 0x2, R52 ;  /* 0x00000002ff347819 */ /* 0x000fe40000011434 */
[----:B------:R-:W-:Y:S02]  /*16b0*/  LEA.HI R54, R39, R56, RZ, 0x2 ;  /* 0x0000003827367211 */ /* 0x000fe400078f10ff */
[----:B------:R-:W0:Y:S01]  /*16c0*/  LDS.64 R38, [R38] ;  /* 0x0000000026267984 */ /* 0x000e220000000a00 */
[----:B------:R-:W-:Y:S01]  /*16d0*/  IMAD R52, R52, 0x28, R44 ;  /* 0x0000002834347824 */ /* 0x000fe200078e022c */
[----:B------:R-:W-:Y:S02]  /*16e0*/  SHF.R.S32.HI R54, RZ, 0x2, R54 ;  /* 0x00000002ff367819 */ /* 0x000fe40000011436 */
[C---:B------:R-:W-:Y:S02]  /*16f0*/  IADD3 R58, R45.reuse, R58, RZ ;  /* 0x0000003a2d3a7210 */ /* 0x040fe40007ffe0ff */
[C---:B------:R-:W-:Y:S01]  /*1700*/  IADD3 R56, R45.reuse, R42, RZ ;  /* 0x0000002a2d387210 */ /* 0x040fe20007ffe0ff */
[----:B------:R-:W-:Y:S01]  /*1710*/  IMAD R54, R54, 0x28, R44 ;  /* 0x0000002836367824 */ /* 0x000fe200078e022c */
[----:B------:R-:W-:-:S04]  /*1720*/  IADD3 R42, R45, R52, RZ ;  /* 0x000000342d2a7210 */ /* 0x000fc80007ffe0ff */
[----:B------:R-:W-:Y:S02]  /*1730*/  IADD3 R45, R45, R54, RZ ;  /* 0x000000362d2d7210 */ /* 0x000fe40007ffe0ff */
        /* <DEDUP_REMOVED lines=14> */
.L_x_3363:
[----:B------:R-:W-:Y:S05]  /*1820*/  BSYNC B0 ;  /* 0x0000000000007941 */ /* 0x000fea0003800000 */
.L_x_3362:
        /* <DEDUP_REMOVED lines=22> */
.L_x_3365:
[----:B------:R-:W-:Y:S05]  /*1990*/  BSYNC B0 ;  /* 0x0000000000007941 */ /* 0x000fea0003800000 */
.L_x_3364:
[----:B------:R-:W-:Y:S01]  /*19a0*/  BAR.SYNC.DEFER_BLOCKING 0x0 ;  /* 0x0000000000007b1d */ /* 0x000fe20000010000 */
[C---:B------:R-:W-:Y:S02]  /*19b0*/  ISETP.NE.AND P0, PT, R0.reuse, RZ, PT ;  /* 0x000000ff0000720c */ /* 0x040fe40003f05270 */
[----:B------:R-:W-:-:S11]  /*19c0*/  ISETP.GT.U32.AND P1, PT, R0, 0x1f, PT ;  /* 0x0000001f0000780c */ /* 0x000fd60003f24070 */
[----:B------:R-:W-:Y:S05]  /*19d0*/  @P0 BRA `(.L_x_3366) ;  /* 0x0000000000400947 */ /* 0x000fea0003800000 */
        /* <DEDUP_REMOVED lines=10> */
.L_x_3367:
[----:B------:R-:W2:Y:S04]  /*1a80*/  LD.E.STRONG.GPU R40, desc[UR14][R38.64] ;  /* 0x0000000e26287980 */ /* 0x000ea8000c10f900 */
[----:B--2---:R-:W-:Y:S01]  /*1a90*/  CCTL.IVALL ;  /* 0x00000000ff00798f */ /* 0x004fe20002000000 */
[----:B------:R-:W-:Y:S05]  /*1aa0*/  YIELD ;  /* 0x0000000000007946 */ /* 0x000fea0003800000 */
[----:B-----5:R-:W-:-:S04]  /*1ab0*/  LOP3.LUT R40, R40, R41, RZ, 0x3c, !PT ;  /* 0x0000002928287212 */ /* 0x020fc800078e3cff */
[----:B------:R-:W-:-:S13]  /*1ac0*/  ISETP.GT.AND P0, PT, R40, -0x1, PT ;  /* 0xffffffff2800780c */ /* 0x000fda0003f04270 */
[----:B------:R-:W-:Y:S05]  /*1ad0*/  @P0 BRA `(.L_x_3367) ;  /* 0xfffffffc00e80947 */ /* 0x000fea000383ffff */
.L_x_3366:
[----:B------:R-:W-:Y:S05]  /*1ae0*/  WARPSYNC.ALL ;  /* 0x0000000000007948 */ /* 0x000fea0003800000 */
[----:B0-----:R-:W0:Y:S01]  /*1af0*/  @!P1 LDC R40, c[0x0][0x10] ;  /* 0x00000400ff289b82 */ /* 0x001e220000000800 */
[----:B------:R-:W-:-:S07]  /*1b00*/  MOV R41, UR4 ;  /* 0x0000000400297c02 */ /* 0x000fce0008000f00 */
[----:B------:R-:W-:Y:S01]  /*1b10*/  BAR.SYNC.DEFER_BLOCKING 0x0 ;  /* 0x0000000000007b1d */ /* 0x000fe20000010000 */
[----:B------:R-:W-:-:S07]  /*1b20*/  @!P1 LOP3.LUT R43, R0, 0x7, RZ, 0xc0, !PT ;  /* 0x00000007002b9812 */ /* 0x000fce00078ec0ff */
[----:B------:R-:W1:Y:S01]  /*1b30*/  @!P1 LDC.64 R38, c[0x0][0x248] ;  /* 0x00009200ff269b82 */ /* 0x000e620000000a00 */
[----:B------:R-:W-:Y:S01]  /*1b40*/  LOP3.LUT P0, RZ, R0, 0xffffffe7, RZ, 0xc0, !PT ;  /* 0xffffffe700ff7812 */ /* 0x000fe2000780c0ff */
        /* <DEDUP_REMOVED lines=58> */
.L_x_3369:
[----:B------:R-:W-:Y:S05]  /*1ef0*/  BSYNC B0 ;  /* 0x0000000000007941 */ /* 0x000fea0003800000 */
.L_x_3368:
[----:B------:R-:W1:Y:S01]  /*1f00*/  S2UR UR12, SR_CgaCtaId ;  /* 0x00000000000c79c3 */ /* 0x000e620000008800 */
[----:B0-----:R-:W-:Y:S01]  /*1f10*/  MOV R38, UR13 ;  /* 0x0000000d00267c02 */ /* 0x001fe20008000f00 */
[----:B------:R-:W-:Y:S01]  /*1f20*/  USHF.L.U32 UR6, UR9, 0x2, URZ ;  /* 0x0000000209067899 */ /* 0x000fe2000800063f */
[----:B------:R-:W-:Y:S01]  /*1f30*/  UMOV UR8, 0x400 ;  /* 0x0000040000087882 */ /* 0x000fe20000000000 */
[----:B------:R-:W-:Y:S02]  /*1f40*/  ULOP3.LUT UR4, UR4, 0x1, URZ, 0x3c, !UPT ;  /* 0x0000000104047892 */ /* 0x000fe4000f8e3c3f */
[----:B------:R-:W-:Y:S01]  /*1f50*/  IMAD R5, R38, 0x50, R5 ;  /* 0x0000005026057824 */ /* 0x000fe200078e0205 */
[----:B------:R-:W-:Y:S02]  /*1f60*/  ULOP3.LUT UR6, UR6, 0x1c, URZ, 0xc0, !UPT ;  /* 0x0000001c06067892 */ /* 0x000fe4000f8ec03f */
[----:B------:R-:W-:Y:S02]  /*1f70*/  UIADD3 UR8, UR8, 0xc80, URZ ;  /* 0x00000c8008087890 */ /* 0x000fe4000fffe03f */
[----:B------:R-:W-:-:S02]  /*1f80*/  SHF.L.U32 R40, R5, 0x2, RZ ;  /* 0x0000000205287819 */ /* 0x000fc400000006ff */
[----:B------:R-:W-:Y:S01]  /*1f90*/  IADD3 R5, RZ, -UR6, RZ ;  /* 0x80000006ff057c10 */ /* 0x000fe2000fffe0ff */
[----:B------:R-:W-:Y:S01]  /*1fa0*/  ULDC UR6, c[0x0][0x230] ;  /* 0x00008c0000067ab9 */ /* 0x000fe20000000800 */
[--C-:B------:R-:W-:Y:S01]  /*1fb0*/  SHF.R.S32.HI R41, RZ, 0x1f, R40.reuse ;  /* 0x0000001fff297819 */ /* 0x100fe20000011428 */
[----:B------:R-:W-:Y:S01]  /*1fc0*/  IMAD.WIDE.U32 R38, R40, -0x33333333, RZ ;  /* 0xcccccccd28267825 */ /* 0x000fe200078e00ff */
[----:B------:R-:W-:Y:S02]  /*1fd0*/  MOV R38, R5 ;  /* 0x0000000500267202 */ /* 0x000fe40000000f00 */
[----:B------:R-:W-:Y:S02]  /*1fe0*/  MOV R5, UR16 ;  /* 0x0000001000057c02 */ /* 0x000fe40008000f00 */
[----:B------:R-:W-:Y:S01]  /*1ff0*/  LEA.HI R38, R39, R38, RZ, 0x1a ;  /* 0x0000002627267211 */ /* 0x000fe200078fd0ff */
[----:B-1----:R-:W-:Y:S02]  /*2000*/  ULEA UR8, UR12, UR8, 0x18 ;  /* 0x000000080c087291 */ /* 0x002fe4000f8ec03f */
[----:B------:R-:W-:Y:S01]  /*2010*/  IMAD.WIDE.U32 R40, R5, 0xa0000, R40 ;  /* 0x000a000005287825 */ /* 0x000fe200078e0028 */
[----:B------:R-:W-:-:S03]  /*2020*/  ULDC.64 UR12, c[0x0][0x210] ;  /* 0x00008400000c7ab9 */ /* 0x000fc60000000a00 */
[----:B------:R-:W-:Y:S02]  /*2030*/  LEA R38, R38, UR8, 0x3 ;  /* 0x0000000826267c11 */ /* 0x000fe4000f8e18ff */
[----:B------:R-:W-:Y:S02]  /*2040*/  IADD3 R5, R41, UR11, RZ ;  /* 0x0000000b29057c10 */ /* 0x000fe4000fffe0ff */
[-C--:B------:R-:W-:Y:S02]  /*2050*/  IADD3 R6, P0, R6, R40.reuse, RZ ;  /* 0x0000002806067210 */ /* 0x080fe40007f1e0ff */
[----:B------:R-:W0:Y:S01]  /*2060*/  LDS.64 R38, [R38] ;  /* 0x0000000026267984 */ /* 0x000e220000000a00 */
[----:B------:R-:W-:Y:S02]  /*2070*/  IADD3 R7, P3, R7, R40, RZ ;  /* 0x0000002807077210 */ /* 0x000fe40007f7e0ff */
[----:B------:R-:W-:Y:S02]  /*2080*/  IADD3.X R43, RZ, R5, RZ, P0, !PT ;  /* 0x00000005ff2b7210 */ /* 0x000fe400007fe4ff */
[----:B------:R-:W-:-:S02]  /*2090*/  LEA R42, P1, R6, UR12, 0x1 ;  /* 0x0000000c062a7c11 */ /* 0x000fc4000f8208ff */
[----:B------:R-:W-:Y:S02]  /*20a0*/  IADD3.X R52, RZ, R5, RZ, P3, !PT ;  /* 0x00000005ff347210 */ /* 0x000fe40001ffe4ff */
[----:B------:R-:W-:Y:S02]  /*20b0*/  LEA.HI.X R43, R6, UR13, R43, 0x1, P1 ;  /* 0x0000000d062b7c11 */ /* 0x000fe400088f0c2b */
[C---:B------:R-:W-:Y:S02]  /*20c0*/  LEA R6, P6, R7.reuse, UR12, 0x1 ;  /* 0x0000000c07067c11 */ /* 0x040fe4000f8c08ff */
[-C--:B------:R-:W-:Y:S02]  /*20d0*/  IADD3 R44, P3, R10, R40.reuse, RZ ;  /* 0x000000280a2c7210 */ /* 0x080fe40007f7e0ff */
[----:B------:R-:W-:Y:S02]  /*20e0*/  LEA.HI.X R7, R7, UR13, R52, 0x1, P6 ;  /* 0x0000000d07077c11 */ /* 0x000fe4000b0f0c34 */
[----:B------:R-:W-:-:S02]  /*20f0*/  IADD3 R13, P0, R13, R40, RZ ;  /* 0x000000280d0d7210 */ /* 0x000fc40007f1e0ff */
[-C--:B------:R-:W-:Y:S02]  /*2100*/  IADD3 R12, P1, R12, R40.reuse, RZ ;  /* 0x000000280c0c7210 */ /* 0x080fe40007f3e0ff */
[-C--:B------:R-:W-:Y:S01]  /*2110*/  IADD3 R9, P4, R9, R40.reuse, RZ ;  /* 0x0000002809097210 */ /* 0x080fe20007f9e0ff */
[----:B0-----:R-:W-:Y:S01]  /*2120*/  FADD.FTZ R41, R39, UR6 ;  /* 0x0000000627297e21 */ /* 0x001fe20008010000 */
[--C-:B------:R-:W-:Y:S01]  /*2130*/  FADD.FTZ R10, R3, -R38.reuse ;  /* 0x80000026030a7221 */ /* 0x100fe20000010000 */
[--C-:B------:R-:W-:Y:S01]  /*2140*/  FADD.FTZ R52, R21, -R38.reuse ;  /* 0x8000002615347221 */ /* 0x100fe20000010000 */
[-C--:B------:R-:W-:Y:S01]  /*2150*/  IADD3 R39, P2, R11, R40.reuse, RZ ;  /* 0x000000280b277210 */ /* 0x080fe20007f5e0ff */
[--C-:B------:R-:W-:Y:S01]  /*2160*/  FADD.FTZ R56, R51, -R38.reuse ;  /* 0x8000002633387221 */ /* 0x100fe20000010000 */
[--C-:B------:R-:W-:Y:S01]  /*2170*/  FADD.FTZ R36, R36, -R38.reuse ;  /* 0x8000002624247221 */ /* 0x100fe20000010000 */
[----:B------:R-:W0:Y:S01]  /*2180*/  MUFU.RSQ R41, R41 ;  /* 0x0000002900297308 */ /* 0x000e220000001400 */
[----:B------:R-:W-:Y:S01]  /*2190*/  IADD3 R40, P5, R8, R40, RZ ;  /* 0x0000002808287210 */ /* 0x000fe20007fbe0ff */
        /* <DEDUP_REMOVED lines=8> */
[----:B------:R-:W-:Y:S02]  /*2220*/  HADD2.F32 R34, -RZ, R34.H1_H1 ;  /* 0x30000022ff227230 */ /* 0x000fe40000004100 */
[--C-:B------:R-:W-:Y:S01]  /*2230*/  FADD.FTZ R49, R49, -R38.reuse ;  /* 0x8000002631317221 */ /* 0x100fe20000010000 */
[--C-:B------:R-:W-:Y:S01]  /*2240*/  FADD.FTZ R53, R53, -R38.reuse ;  /* 0x8000002635357221 */ /* 0x100fe20000010000 */
[--C-:B------:R-:W-:Y:S01]  /*2250*/  FADD.FTZ R61, R61, -R38.reuse ;  /* 0x800000263d3d7221 */ /* 0x100fe20000010000 */
[--C-:B------:R-:W-:Y:S01]  /*2260*/  FADD.FTZ R20, R20, -R38.reuse ;  /* 0x8000002614147221 */ /* 0x100fe20000010000 */
[--C-:B------:R-:W-:Y:S01]  /*2270*/  FADD.FTZ R28, R28, -R38.reuse ;  /* 0x800000261c1c7221 */ /* 0x100fe20000010000 */
        /* <DEDUP_REMOVED lines=18> */
[----:B------:R-:W-:Y:S01]  /*23a0*/  HADD2.F32 R57, -RZ, R32.H1_H1 ;  /* 0x30000020ff397230 */ /* 0x000fe20000004100 */
[----:B------:R-:W-:Y:S01]  /*23b0*/  IADD3.X R11, RZ, R5, RZ, P5, !PT ;  /* 0x00000005ff0b7210 */ /* 0x000fe20002ffe4ff */
[--C-:B------:R-:W-:Y:S01]  /*23c0*/  FADD.FTZ R32, R15, -R38.reuse ;  /* 0x800000260f207221 */ /* 0x100fe20000010000 */
[C---:B------:R-:W-:Y:S01]  /*23d0*/  LEA R10, P4, R40.reuse, UR12, 0x1 ;  /* 0x0000000c280a7c11 */ /* 0x040fe2000f8808ff */
[--C-:B------:R-:W-:Y:S01]  /*23e0*/  FADD.FTZ R58, R17, -R38.reuse ;  /* 0x80000026113a7221 */ /* 0x100fe20000010000 */
[----:B------:R-:W-:Y:S01]  /*23f0*/  LEA R8, P5, R9, UR12, 0x1 ;  /* 0x0000000c09087c11 */ /* 0x000fe2000f8a08ff */
[----:B------:R-:W-:Y:S01]  /*2400*/  FMUL.FTZ R32, R41, R32 ;  /* 0x0000002029207220 */ /* 0x000fe20000410000 */
[----:B------:R-:W-:Y:S01]  /*2410*/  LEA.HI.X R11, R40, UR13, R11, 0x1, P4 ;  /* 0x0000000d280b7c11 */ /* 0x000fe2000a0f0c0b */
[----:B------:R-:W-:Y:S01]  /*2420*/  FADD.FTZ R40, R23, -R38 ;  /* 0x8000002617287221 */ /* 0x000fe20000010000 */
[----:B------:R-:W-:Y:S01]  /*2430*/  LEA.HI.X R9, R9, UR13, R52, 0x1, P5 ;  /* 0x0000000d09097c11 */ /* 0x000fe2000a8f0c34 */
[--C-:B------:R-:W-:Y:S01]  /*2440*/  FADD.FTZ R52, R27, -R38.reuse ;  /* 0x800000261b347221 */ /* 0x100fe20000010000 */
[--C-:B------:R-:W-:Y:S01]  /*2450*/  FADD.FTZ R23, R14, -R38.reuse ;  /* 0x800000260e177221 */ /* 0x100fe20000010000 */
[----:B------:R-:W-:Y:S01]  /*2460*/  FMUL.FTZ R40, R41, R40 ;  /* 0x0000002829287220 */ /* 0x000fe20000410000 */
[----:B------:R-:W-:Y:S01]  /*2470*/  FADD.FTZ R56, R31, -R38 ;  /* 0x800000261f387221 */ /* 0x000fe20000010000 */
[----:B------:R-:W-:Y:S01]  /*2480*/  FFMA.FTZ R17, R32, R34, R57 ;  /* 0x0000002220117223 */ /* 0x000fe20000010039 */
[----:B------:R-:W-:-:S02]  /*2490*/  HADD2.F32 R27, -RZ, R35.H0_H0 ;  /* 0x20000023ff1b7230 */ /* 0x000fc40000004100 */
[----:B------:R-:W-:Y:S01]  /*24a0*/  FFMA.FTZ R14, R34, R40, R57 ;  /* 0x00000028220e7223 */ /* 0x000fe20000010039 */
[----:B------:R-:W-:Y:S02]  /*24b0*/  HADD2.F32 R35, -RZ, R35.H1_H1 ;  /* 0x30000023ff237230 */ /* 0x000fe40000004100 */
[C---:B------:R-:W-:Y:S01]  /*24c0*/  FMUL.FTZ R15, R41.reuse, R58 ;  /* 0x0000003a290f7220 */ /* 0x040fe20000410000 */
[--C-:B------:R-:W-:Y:S02]  /*24d0*/  HADD2.F32 R40, -RZ, R33.reuse.H0_H0 ;  /* 0x20000021ff287230 */ /* 0x100fe40000004100 */
[----:B------:R-:W-:Y:S01]  /*24e0*/  FMUL.FTZ R60, R41, R60 ;  /* 0x0000003c293c7220 */ /* 0x000fe20000410000 */
[----:B------:R-:W-:Y:S01]  /*24f0*/  HADD2.F32 R31, -RZ, R33.H1_H1 ;  /* 0x30000021ff1f7230 */ /* 0x000fe20000004100 */
[----:B------:R-:W-:Y:S01]  /*2500*/  F2FP.F16.F32.PACK_AB R17, R17, R16 ;  /* 0x000000101111723e */ /* 0x000fe200000000ff */
[----:B------:R-:W-:Y:S01]  /*2510*/  FADD.FTZ R54, R25, -R38 ;  /* 0x8000002619367221 */ /* 0x000fe20000010000 */
[----:B------:R-:W-:Y:S01]  /*2520*/  F2FP.F16.F32.PACK_AB R51, R14, R51 ;  /* 0x000000330e33723e */ /* 0x000fe200000000ff */
[----:B------:R-:W-:Y:S01]  /*2530*/  FFMA.FTZ R16, R15, R27, R40 ;  /* 0x0000001b0f107223 */ /* 0x000fe20000010028 */
[----:B------:R-:W-:Y:S01]  /*2540*/  IADD3.X R33, RZ, R5, RZ, P3, !PT ;  /* 0x00000005ff217210 */ /* 0x000fe20001ffe4ff */
[----:B------:R-:W-:Y:S01]  /*2550*/  FFMA.FTZ R19, R60, R35, R31 ;  /* 0x000000233c137223 */ /* 0x000fe2000001001f */
[----:B------:R-:W-:Y:S01]  /*2560*/  LEA R14, P3, R44, UR12, 0x1 ;  /* 0x0000000c2c0e7c11 */ /* 0x000fe2000f8608ff */
[--C-:B------:R-:W-:Y:S01]  /*2570*/  FADD.FTZ R25, R18, -R38.reuse ;  /* 0x8000002612197221 */ /* 0x100fe20000010000 */
[----:B------:R-:W-:Y:S01]  /*2580*/  IADD3.X R18, RZ, R5, RZ, P2, !PT ;  /* 0x00000005ff127210 */ /* 0x000fe200017fe4ff */
[C---:B------:R-:W-:Y:S01]  /*2590*/  FMUL.FTZ R54, R41.reuse, R54 ;  /* 0x0000003629367220 */ /* 0x040fe20000410000 */
[--C-:B------:R-:W-:Y:S01]  /*25a0*/  LEA.HI.X R15, R44, UR13, R33.reuse, 0x1, P3 ;  /* 0x0000000d2c0f7c11 */ /* 0x100fe200098f0c21 */
[----:B------:R-:W-:Y:S01]  /*25b0*/  FMUL.FTZ R49, R41, R49 ;  /* 0x0000003129317220 */ /* 0x000fe20000410000 */
[----:B------:R-:W-:Y:S01]  /*25c0*/  F2FP.F16.F32.PACK_AB R44, R19, R16 ;  /* 0x00000010132c723e */ /* 0x000fe200000000ff */
[----:B------:R-:W-:Y:S01]  /*25d0*/  FMUL.FTZ R53, R41, R53 ;  /* 0x0000003529357220 */ /* 0x000fe20000410000 */
[----:B------:R-:W-:Y:S01]  /*25e0*/  LEA R16, P2, R39, UR12, 0x1 ;  /* 0x0000000c27107c11 */ /* 0x000fe2000f8408ff */
[----:B------:R-:W-:Y:S01]  /*25f0*/  FMUL.FTZ R61, R41, R61 ;  /* 0x0000003d293d7220 */ /* 0x000fe20000410000 */
[----:B------:R-:W-:Y:S01]  /*2600*/  PRMT R33, R17, 0x7632, R33 ;  /* 0x0000763211217816 */ /* 0x000fe20000000021 */
[----:B------:R-:W-:Y:S01]  /*2610*/  FMUL.FTZ R52, R41, R52 ;  /* 0x0000003429347220 */ /* 0x000fe20000410000 */
[----:B------:R-:W-:Y:S01]  /*2620*/  PRMT R19, R17, 0x7610, R19 ;  /* 0x0000761011137816 */ /* 0x000fe20000000013 */
[----:B------:R-:W-:Y:S01]  /*2630*/  FADD.FTZ R22, R22, -R38 ;  /* 0x8000002616167221 */ /* 0x000fe20000010000 */
[-C--:B------:R-:W-:Y:S01]  /*2640*/  IADD3.X R58, RZ, R5.reuse, RZ, P0, !PT ;  /* 0x00000005ff3a7210 */ /* 0x080fe200007fe4ff */
[----:B------:R0:W-:Y:S01]  /*2650*/  STG.E.U16 desc[UR14][R42.64+0x2], R33 ;  /* 0x000002212a007986 */ /* 0x0001e2000c10150e */
[----:B------:R-:W-:Y:S01]  /*2660*/  LEA.HI.X R17, R39, UR13, R18, 0x1, P2 ;  /* 0x0000000d27117c11 */ /* 0x000fe200090f0c12 */
[C-C-:B------:R-:W-:Y:S01]  /*2670*/  FFMA.FTZ R54, R27.reuse, R54, R40.reuse ;  /* 0x000000361b367223 */ /* 0x140fe20000010028 */
[----:B------:R-:W-:Y:S01]  /*2680*/  IADD3.X R5, RZ, R5, RZ, P1, !PT ;  /* 0x00000005ff057210 */ /* 0x000fe20000ffe4ff */
[----:B------:R1:W-:Y:S01]  /*2690*/  STG.E.U16 desc[UR14][R42.64], R19 ;  /* 0x000000132a007986 */ /* 0x0003e2000c10150e */
[C---:B------:R-:W-:Y:S01]  /*26a0*/  LEA R32, P0, R12.reuse, UR12, 0x1 ;  /* 0x0000000c0c207c11 */ /* 0x040fe2000f8008ff */
[--C-:B------:R-:W-:Y:S01]  /*26b0*/  FFMA.FTZ R49, R27, R49, R40.reuse ;  /* 0x000000311b317223 */ /* 0x100fe20000010028 */
[----:B------:R-:W-:Y:S01]  /*26c0*/  LEA R18, P1, R13, UR12, 0x1 ;  /* 0x0000000c0d127c11 */ /* 0x000fe2000f8208ff */
[C-C-:B------:R-:W-:Y:S01]  /*26d0*/  FFMA.FTZ R53, R27.reuse, R53, R40.reuse ;  /* 0x000000351b357223 */ /* 0x140fe20000010028 */
[----:B------:R-:W-:Y:S01]  /*26e0*/  FFMA.FTZ R61, R27, R61, R40 ;  /* 0x0000003d1b3d7223 */ /* 0x000fe20000010028 */
[C---:B------:R-:W-:Y:S01]  /*26f0*/  FMUL.FTZ R23, R41.reuse, R23 ;  /* 0x0000001729177220 */ /* 0x040fe20000410000 */
[C---:B------:R-:W-:Y:S01]  /*2700*/  FMUL.FTZ R22, R41.reuse, R22 ;  /* 0x0000001629167220 */ /* 0x040fe20000410000 */
[----:B0-----:R-:W-:Y:S01]  /*2710*/  LEA.HI.X R33, R12, UR13, R5, 0x1, P0 ;  /* 0x0000000d0c217c11 */ /* 0x001fe200080f0c05 */
[C---:B------:R-:W-:Y:S01]  /*2720*/  FMUL.FTZ R12, R41.reuse, R37 ;  /* 0x00000025290c7220 */ /* 0x040fe20000410000 */
[C---:B------:R-:W-:Y:S01]  /*2730*/  FMUL.FTZ R5, R41.reuse, R20 ;  /* 0x0000001429057220 */ /* 0x040fe20000410000 */
[----:B------:R-:W-:Y:S01]  /*2740*/  FMUL.FTZ R37, R41, R46 ;  /* 0x0000002e29257220 */ /* 0x000fe20000410000 */
[----:B-1----:R-:W-:Y:S01]  /*2750*/  LEA.HI.X R19, R13, UR13, R58, 0x1, P1 ;  /* 0x0000000d0d137c11 */ /* 0x002fe200088f0c3a */
[----:B------:R-:W-:Y:S01]  /*2760*/  FMUL.FTZ R13, R41, R28 ;  /* 0x0000001c290d7220 */ /* 0x000fe20000410000 */
[C-C-:B------:R-:W-:Y:S01]  /*2770*/  FFMA.FTZ R5, R27.reuse, R5, R40.reuse ;  /* 0x000000051b057223 */ /* 0x140fe20000010028 */
[--C-:B------:R-:W-:Y:S01]  /*2780*/  FFMA.FTZ R37, R27, R37, R40.reuse ;  /* 0x000000251b257223 */ /* 0x100fe20000010028 */
[----:B------:R-:W-:Y:S01]  /*2790*/  FMUL.FTZ R56, R41, R56 ;  /* 0x0000003829387220 */ /* 0x000fe20000410000 */
[----:B------:R-:W-:Y:S01]  /*27a0*/  FFMA.FTZ R13, R27, R13, R40 ;  /* 0x0000000d1b0d7223 */ /* 0x000fe20000010028 */
[----:B------:R-:W-:Y:S01]  /*27b0*/  FFMA.FTZ R27, R35, R52, R31 ;  /* 0x00000034231b7223 */ /* 0x000fe2000001001f */
[----:B------:R-:W-:Y:S01]  /*27c0*/  FMUL.FTZ R25, R41, R25 ;  /* 0x0000001929197220 */ /* 0x000fe20000410000 */
[--C-:B------:R-:W-:Y:S01]  /*27d0*/  FADD.FTZ R55, R55, -R38.reuse ;  /* 0x8000002637377221 */ /* 0x100fe20000010000 */
[--C-:B------:R-:W-:Y:S01]  /*27e0*/  FADD.FTZ R59, R59, -R38.reuse ;  /* 0x800000263b3b7221 */ /* 0x100fe20000010000 */
[C-C-:B------:R-:W-:Y:S01]  /*27f0*/  FFMA.FTZ R20, R34.reuse, R23, R57.reuse ;  /* 0x0000001722147223 */ /* 0x140fe20000010039 */
[C-C-:B------:R-:W-:Y:S01]  /*2800*/  FFMA.FTZ R23, R34.reuse, R22, R57.reuse ;  /* 0x0000001622177223 */ /* 0x140fe20000010039 */
[----:B------:R-:W-:Y:S01]  /*2810*/  F2FP.F16.F32.PACK_AB R54, R27, R54 ;  /* 0x000000361b36723e */ /* 0x000fe200000000ff */
[----:B------:R-:W-:Y:S01]  /*2820*/  FFMA.FTZ R56, R34, R56, R57 ;  /* 0x0000003822387223 */ /* 0x000fe20000010039 */
[C-C-:B------:R-:W-:Y:S01]  /*2830*/  FFMA.FTZ R22, R35.reuse, R12, R31.reuse ;  /* 0x0000000c23167223 */ /* 0x140fe2000001001f */
[----:B------:R-:W-:Y:S01]  /*2840*/  FFMA.FTZ R12, R35, R25, R31 ;  /* 0x00000019230c7223 */ /* 0x000fe2000001001f */
[C---:B------:R-:W-:Y:S01]  /*2850*/  FMUL.FTZ R58, R41.reuse, R55 ;  /* 0x00000037293a7220 */ /* 0x040fe20000410000 */
[----:B------:R-:W-:Y:S01]  /*2860*/  FMUL.FTZ R60, R41, R59 ;  /* 0x0000003b293c7220 */ /* 0x000fe20000410000 */
[----:B------:R-:W-:Y:S01]  /*2870*/  PRMT R25, R44, 0x7632, R25 ;  /* 0x000076322c197816 */ /* 0x000fe20000000019 */
[----:B------:R-:W-:Y:S01]  /*2880*/  FADD.FTZ R26, R26, -R38 ;  /* 0x800000261a1a7221 */ /* 0x000fe20000010000 */
[----:B------:R-:W-:Y:S01]  /*2890*/  PRMT R27, R51, 0x7632, R27 ;  /* 0x00007632331b7816 */ /* 0x000fe2000000001b */
[----:B------:R-:W-:Y:S01]  /*28a0*/  FFMA.FTZ R39, R34, R58, R57 ;  /* 0x0000003a22277223 */ /* 0x000fe20000010039 */
[----:B------:R-:W-:Y:S01]  /*28b0*/  PRMT R28, R54, 0x7632, R28 ;  /* 0x00007632361c7816 */ /* 0x000fe2000000001c */
[--C-:B------:R-:W-:Y:S01]  /*28c0*/  FFMA.FTZ R60, R35, R60, R31.reuse ;  /* 0x0000003c233c7223 */ /* 0x100fe2000001001f */
[----:B------:R-:W-:Y:S01]  /*28d0*/  F2FP.F16.F32.PACK_AB R45, R56, R45 ;  /* 0x0000002d382d723e */ /* 0x000fe200000000ff */
[----:B------:R-:W-:Y:S01]  /*28e0*/  STG.E.U16 desc[UR14][R42.64+0x4], R44 ;  /* 0x0000042c2a007986 */ /* 0x000fe2000c10150e */
[----:B------:R-:W-:Y:S01]  /*28f0*/  F2FP.F16.F32.PACK_AB R22, R22, R49 ;  /* 0x000000311616723e */ /* 0x000fe200000000ff */
[----:B------:R-:W-:Y:S01]  /*2900*/  FMUL.FTZ R26, R41, R26 ;  /* 0x0000001a291a7220 */ /* 0x000fe20000410000 */
[--C-:B------:R-:W-:Y:S01]  /*2910*/  FADD.FTZ R30, R30, -R38.reuse ;  /* 0x800000261e1e7221 */ /* 0x100fe20000010000 */
[----:B------:R0:W-:Y:S01]  /*2920*/  STG.E.U16 desc[UR14][R42.64+0x6], R25 ;  /* 0x000006192a007986 */ /* 0x0001e2000c10150e */
[--C-:B------:R-:W-:Y:S01]  /*2930*/  FADD.FTZ R48, R48, -R38.reuse ;  /* 0x8000002630307221 */ /* 0x100fe20000010000 */
[--C-:B------:R-:W-:Y:S01]  /*2940*/  FADD.FTZ R50, R50, -R38.reuse ;  /* 0x8000002632327221 */ /* 0x100fe20000010000 */
[----:B------:R-:W-:Y:S01]  /*2950*/  FADD.FTZ R38, R47, -R38 ;  /* 0x800000262f267221 */ /* 0x000fe20000010000 */
[----:B------:R-:W-:Y:S01]  /*2960*/  STG.E.U16 desc[UR14][R6.64], R51 ;  /* 0x0000003306007986 */ /* 0x000fe2000c10150e */
[----:B------:R-:W-:Y:S01]  /*2970*/  F2FP.F16.F32.PACK_AB R36, R39, R36 ;  /* 0x000000242724723e */ /* 0x000fe200000000ff */
[----:B------:R-:W-:Y:S01]  /*2980*/  FFMA.FTZ R26, R35, R26, R31 ;  /* 0x0000001a231a7223 */ /* 0x000fe2000001001f */
[----:B------:R-:W-:Y:S01]  /*2990*/  F2FP.F16.F32.PACK_AB R53, R60, R53 ;  /* 0x000000353c35723e */ /* 0x000fe200000000ff */
[----:B------:R-:W-:Y:S01]  /*29a0*/  STG.E.U16 desc[UR14][R6.64+0x2], R27 ;  /* 0x0000021b06007986 */ /* 0x000fe2000c10150e */
[C---:B------:R-:W-:Y:S01]  /*29b0*/  FMUL.FTZ R30, R41.reuse, R30 ;  /* 0x0000001e291e7220 */ /* 0x040fe20000410000 */
[C---:B------:R-:W-:Y:S01]  /*29c0*/  FMUL.FTZ R48, R41.reuse, R48 ;  /* 0x0000003029307220 */ /* 0x040fe20000410000 */
[C---:B------:R-:W-:Y:S01]  /*29d0*/  FMUL.FTZ R50, R41.reuse, R50 ;  /* 0x0000003229327220 */ /* 0x040fe20000410000 */
[----:B------:R-:W-:Y:S01]  /*29e0*/  STG.E.U16 desc[UR14][R6.64+0x4], R54 ;  /* 0x0000043606007986 */ /* 0x000fe2000c10150e */
[----:B0-----:R-:W-:Y:S01]  /*29f0*/  PRMT R25, R22, 0x7632, R25 ;  /* 0x0000763216197816 */ /* 0x001fe20000000019 */
[----:B------:R-:W-:Y:S01]  /*2a00*/  FMUL.FTZ R38, R41, R38 ;  /* 0x0000002629267220 */ /* 0x000fe20000410000 */
[----:B------:R-:W-:Y:S01]  /*2a10*/  F2FP.F16.F32.PACK_AB R20, R20, R29 ;  /* 0x0000001d1414723e */ /* 0x000fe200000000ff */
[----:B------:R0:W-:Y:S01]  /*2a20*/  STG.E.U16 desc[UR14][R6.64+0x6], R28 ;  /* 0x0000061c06007986 */ /* 0x0001e2000c10150e */
[----:B------:R-:W-:Y:S01]  /*2a30*/  F2FP.F16.F32.PACK_AB R12, R12, R61 ;  /* 0x0000003d0c0c723e */ /* 0x000fe200000000ff */
[----:B------:R-:W-:Y:S01]  /*2a40*/  FFMA.FTZ R30, R34, R30, R57 ;  /* 0x0000001e221e7223 */ /* 0x000fe20000010039 */
[C---:B------:R-:W-:Y:S01]  /*2a50*/  FFMA.FTZ R48, R35.reuse, R48, R31 ;  /* 0x0000003023307223 */ /* 0x040fe2000001001f */
[----:B------:R-:W-:Y:S01]  /*2a60*/  STG.E.U16 desc[UR14][R10.64], R45 ;  /* 0x0000002d0a007986 */ /* 0x000fe2000c10150e */
[----:B------:R-:W-:Y:S01]  /*2a70*/  F2FP.F16.F32.PACK_AB R5, R26, R5 ;  /* 0x000000051a05723e */ /* 0x000fe200000000ff */
[----:B------:R-:W-:Y:S01]  /*2a80*/  FFMA.FTZ R34, R34, R50, R57 ;  /* 0x0000003222227223 */ /* 0x000fe20000010039 */
[----:B------:R-:W-:Y:S01]  /*2a90*/  FFMA.FTZ R38, R35, R38, R31 ;  /* 0x0000002623267223 */ /* 0x000fe2000001001f */
[----:B------:R-:W-:Y:S01]  /*2aa0*/  STG.E.U16 desc[UR14][R10.64+0x4], R22 ;  /* 0x000004160a007986 */ /* 0x000fe2000c10150e */
[----:B------:R-:W-:Y:S01]  /*2ab0*/  F2FP.F16.F32.PACK_AB R23, R23, R24 ;  /* 0x000000181717723e */ /* 0x000fe200000000ff */
[----:B------:R-:W-:Y:S01]  /*2ac0*/  UIADD3 UR6, UP0, UR9, 0x2b, URZ ;  /* 0x0000002b09067890 */ /* 0x000fe2000ff1e03f */
[----:B------:R-:W-:Y:S01]  /*2ad0*/  F2FP.F16.F32.PACK_AB R21, R30, R21 ;  /* 0x000000151e15723e */ /* 0x000fe200000000ff */
[----:B------:R-:W-:Y:S01]  /*2ae0*/  STG.E.U16 desc[UR14][R10.64+0x6], R25 ;  /* 0x000006190a007986 */ /* 0x000fe2000c10150e */
[----:B0-----:R-:W-:Y:S01]  /*2af0*/  PRMT R7, R45, 0x7632, R7 ;  /* 0x000076322d077816 */ /* 0x001fe20000000007 */
[----:B------:R-:W-:Y:S01]  /*2b00*/  UIADD3.X UR5, URZ, UR5, URZ, UP0, !UPT ;  /* 0x000000053f057290 */ /* 0x000fe200087fe43f */
[----:B------:R-:W-:Y:S01]  /*2b10*/  PRMT R6, R36, 0x7632, R6 ;  /* 0x0000763224067816 */ /* 0x000fe20000000006 */
[----:B------:R-:W-:Y:S01]  /*2b20*/  UISETP.GE.U32.AND UP0, UPT, UR6, UR17, UPT ;  /* 0x000000110600728c */ /* 0x000fe2000bf06070 */
[----:B------:R-:W-:Y:S01]  /*2b30*/  F2FP.F16.F32.PACK_AB R13, R48, R13 ;  /* 0x0000000d300d723e */ /* 0x000fe200000000ff */
[----:B------:R0:W-:Y:S01]  /*2b40*/  STG.E.U16 desc[UR14][R10.64+0x2], R7 ;  /* 0x000002070a007986 */ /* 0x0001e2000c10150e */
[----:B------:R-:W-:Y:S01]  /*2b50*/  F2FP.F16.F32.PACK_AB R3, R34, R3 ;  /* 0x000000032203723e */ /* 0x000fe200000000ff */
[----:B------:R-:W-:Y:S01]  /*2b60*/  UISETP.GE.AND.EX UP0, UPT, UR5, UR10, UPT, UP0 ;  /* 0x0000000a0500728c */ /* 0x000fe2000bf06300 */
[----:B------:R-:W-:Y:S01]  /*2b70*/  F2FP.F16.F32.PACK_AB R37, R38, R37 ;  /* 0x000000252625723e */ /* 0x000fe200000000ff */
[----:B------:R-:W-:Y:S01]  /*2b80*/  STG.E.U16 desc[UR14][R8.64], R36 ;  /* 0x0000002408007986 */ /* 0x000fe2000c10150e */
[----:B------:R-:W-:-:S03]  /*2b90*/  UMOV UR9, UR6 ;  /* 0x0000000600097c82 */ /* 0x000fc60008000000 */
[----:B------:R1:W-:Y:S01]  /*2ba0*/  STG.E.U16 desc[UR14][R8.64+0x2], R6 ;  /* 0x0000020608007986 */ /* 0x0003e2000c10150e */
[----:B------:R-:W-:Y:S02]  /*2bb0*/  PLOP3.LUT P0, PT, PT, PT, UP0, 0x80, 0x0 ;  /* 0x000000000000781c */ /* 0x000fe40003f0f008 */
[----:B0-----:R-:W-:Y:S01]  /*2bc0*/  PRMT R11, R53, 0x7632, R11 ;  /* 0x00007632350b7816 */ /* 0x001fe2000000000b */
[----:B------:R-:W-:Y:S01]  /*2bd0*/  STG.E.U16 desc[UR14][R8.64+0x4], R53 ;  /* 0x0000043508007986 */ /* 0x000fe2000c10150e */
[----:B------:R-:W-:-:S03]  /*2be0*/  PRMT R7, R20, 0x7632, R7 ;  /* 0x0000763214077816 */ /* 0x000fc60000000007 */
[----:B------:R0:W-:Y:S01]  /*2bf0*/  STG.E.U16 desc[UR14][R8.64+0x6], R11 ;  /* 0x0000060b08007986 */ /* 0x0001e2000c10150e */
[----:B-1----:R-:W-:-:S03]  /*2c00*/  PRMT R6, R5, 0x7632, R6 ;  /* 0x0000763205067816 */ /* 0x002fc60000000006 */
[----:B------:R-:W-:Y:S04]  /*2c10*/  STG.E.U16 desc[UR14][R14.64], R20 ;  /* 0x000000140e007986 */ /* 0x000fe8000c10150e */
[----:B------:R1:W-:Y:S01]  /*2c20*/  STG.E.U16 desc[UR14][R14.64+0x2], R7 ;  /* 0x000002070e007986 */ /* 0x0003e2000c10150e */
[----:B0-----:R-:W-:-:S03]  /*2c30*/  PRMT R9, R12, 0x7632, R9 ;  /* 0x000076320c097816 */ /* 0x001fc60000000009 */
[----:B------:R-:W-:Y:S01]  /*2c40*/  STG.E.U16 desc[UR14][R14.64+0x4], R12 ;  /* 0x0000040c0e007986 */ /* 0x000fe2000c10150e */
[----:B------:R-:W-:-:S03]  /*2c50*/  PRMT R8, R23, 0x7632, R8 ;  /* 0x0000763217087816 */ /* 0x000fc60000000008 */
[----:B------:R0:W-:Y:S01]  /*2c60*/  STG.E.U16 desc[UR14][R14.64+0x6], R9 ;  /* 0x000006090e007986 */ /* 0x0001e2000c10150e */
[----:B-1----:R-:W-:-:S03]  /*2c70*/  PRMT R7, R21, 0x7632, R7 ;  /* 0x0000763215077816 */ /* 0x002fc60000000007 */
[----:B------:R1:W-:Y:S04]  /*2c80*/  STG.E.U16 desc[UR14][R16.64+0x4], R5 ;  /* 0x0000040510007986 */ /* 0x0003e8000c10150e */
[----:B------:R2:W-:Y:S01]  /*2c90*/  STG.E.U16 desc[UR14][R16.64+0x6], R6 ;  /* 0x0000060610007986 */ /* 0x0005e2000c10150e */
[----:B0-----:R-:W-:-:S03]  /*2ca0*/  PRMT R9, R13, 0x7632, R9 ;  /* 0x000076320d097816 */ /* 0x001fc60000000009 */
[----:B------:R0:W-:Y:S01]  /*2cb0*/  STG.E.U16 desc[UR14][R16.64], R23 ;  /* 0x0000001710007986 */ /* 0x0001e2000c10150e */
[----:B-1----:R-:W-:-:S03]  /*2cc0*/  PRMT R5, R3, 0x7632, R5 ;  /* 0x0000763203057816 */ /* 0x002fc60000000005 */
        /* <DEDUP_REMOVED lines=12> */
.L_x_3371:
        /* <DEDUP_REMOVED lines=15> */
.L_x_3596:


//--------------------- .text._ZN13group_norm_v214gn_cuda_kernelI6__halfLi320ELi1ELi32ELi80ELi256ELb0ELi64ELi320ELi320ELi4ELb1ELi37ELb0ELb0ENS_16CompileConditionILi900EEEEEvPT_PKS4_S7_S7_flPfS8_Pj --------------------------
	.section	.text._ZN13group_norm_v214gn_cuda_kernelI6__halfLi320ELi1ELi32ELi80ELi256ELb0ELi64ELi320ELi320ELi4ELb1ELi37ELb0ELb0ENS_16CompileConditionILi900EEEEEvPT_PKS4_S7_S7_flPfS8_Pj,"ax",@progbits
	.align	128
        .global         _ZN13group_norm_v214gn_cuda_kernelI6__halfLi320ELi1ELi32ELi80ELi256ELb0ELi64ELi320ELi320ELi4ELb1ELi37ELb0ELb0ENS_16CompileConditionILi900EEEEEvPT_PKS4_S7_S7_flPfS8_Pj
        .type           _ZN13group_norm_v214gn_cuda_kernelI6__halfLi320ELi1ELi32ELi80ELi256ELb0ELi64ELi320ELi320ELi4ELb1ELi37ELb0ELb0ENS_16CompileConditionILi900EEEEEvPT_PKS4_S7_S7_flPfS8_Pj,@function
        .size           _ZN13group_norm_v214gn_cuda_kernelI6__halfLi320ELi1ELi32ELi80ELi256ELb0ELi64ELi320ELi320ELi4ELb1ELi37ELb0ELb0ENS_16CompileConditionILi900EEEEEvPT_PKS4_S7_S7_flPfS8_Pj,(.L_x_3597 - _ZN13group_norm_v214gn_cuda_kernelI6__halfLi320ELi1ELi32ELi80ELi256ELb0ELi64ELi320ELi320ELi4ELb1ELi37ELb0ELb0ENS_16CompileConditionILi900EEEEEvPT_PKS4_S7_S7_flPfS8_Pj)
        .other          _ZN13group_norm_v214gn_cuda_kernelI6__halfLi320ELi1ELi32ELi80ELi256ELb0ELi64ELi320ELi320ELi4ELb1ELi37ELb0ELb0ENS_16CompileConditionILi900EEEEEvPT_PKS4_S7_S7_flPfS8_Pj,@"STO_CUDA_ENTRY STV_DEFAULT"
_ZN13group_norm_v214gn_cuda_kernelI6__halfLi320ELi1ELi32ELi80ELi256ELb0ELi64ELi320ELi320ELi4ELb1ELi37ELb0ELb0ENS_16CompileConditionILi900EEEEEvPT_PKS4_S7_S7_flPfS8_Pj:
.text._ZN13group_norm_v214gn_cuda_kernelI6__halfLi320ELi1ELi32ELi80ELi256ELb0ELi64ELi320ELi320ELi4ELb1ELi37ELb0ELb0ENS_16CompileConditionILi900EEEEEvPT_PKS4_S7_S7_flPfS8_Pj:
        /* <DEDUP_REMOVED lines=11> */
[----:B------:R-:W-:Y:S01]  /*00b0*/  HFMA2.MMA R67, -RZ, RZ, 0, 0 ;  /* 0x00000000ff437435 */ /* 0x000fe200000001ff */
[----:B------:R-:W-:Y:S01]  /*00c0*/  MOV R69, R98 ;  /* 0x0000006200457202 */ /* 0x000fe20000000f00 */
        /* <DEDUP_REMOVED lines=10> */
.L_x_3380:
        /* <DEDUP_REMOVED lines=317> */
[----:B0-----:R-:W-:Y:S02]  /*1540*/  SHF.L.U32 R70, R69, 0x2, RZ ;  /* 0x0000000245467819 */ /* 0x001fe400000006ff */
[----:B------:R-:W-:Y:S02]  /*1550*/  MOV R90, 0x400 ;  /* 0x00000400005a7802 */ /* 0x000fe40000000f00 */
[----:B------:R-:W-:Y:S02]  /*1560*/  LOP3.LUT R70, R70, 0x1c, RZ, 0xc0, !PT ;  /* 0x0000001c46467812 */ /* 0x000fe400078ec0ff */
[C---:B------:R-:W-:Y:S02]  /*1570*/  SHF.L.U32 R117, R97.reuse, 0x3, RZ ;  /* 0x0000000361757819 */ /* 0x040fe400000006ff */
[----:B------:R-:W-:Y:S02]  /*1580*/  LEA.HI R70, R97, R70, RZ, 0x1e ;  /* 0x0000004661467211 */ /* 0x000fe400078ff0ff */
[----:B------:R-:W-:-:S03]  /*1590*/  LOP3.LUT R117, R117, 0x18, RZ, 0xc0, !PT ;  /* 0x0000001875757812 */ /* 0x000fc600078ec0ff */
[----:B------:R-:W-:-:S05]  /*15a0*/  IMAD R70, R70, 0x50, -R109 ;  /* 0x0000005046467824 */ /* 0x000fca00078e0a6d */
[C---:B------:R-:W-:Y:S02]  /*15b0*/  IADD3 R71, R70.reuse, 0x4, RZ ;  /* 0x0000000446477810 */ /* 0x040fe40007ffe0ff */
[C---:B------:R-:W-:Y:S02]  /*15c0*/  IADD3 R77, R70.reuse, 0x8, RZ ;  /* 0x00000008464d7810 */ /* 0x040fe40007ffe0ff */
[----:B------:R-:W-:Y:S02]  /*15d0*/  SHF.R.S32.HI R76, RZ, 0x1f, R71 ;  /* 0x0000001fff4c7819 */ /* 0x000fe40000011447 */
[----:B------:R-:W-:Y:S02]  /*15e0*/  IADD3 R79, R70, 0xc, RZ ;  /* 0x0000000c464f7810 */ /* 0x000fe40007ffe0ff */
[----:B------:R-:W-:Y:S02]  /*15f0*/  SHF.R.S32.HI R78, RZ, 0x1f, R77 ;  /* 0x0000001fff4e7819 */ /* 0x000fe4000001144d */
[----:B------:R-:W-:-:S02]  /*1600*/  LEA.HI R76, R76, R71, RZ, 0x2 ;  /* 0x000000474c4c7211 */ /* 0x000fc400078f10ff */
[----:B------:R-:W-:Y:S02]  /*1610*/  IADD3 R71, R70, 0x10, RZ ;  /* 0x0000001046477810 */ /* 0x000fe40007ffe0ff */
[----:B------:R-:W-:Y:S02]  /*1620*/  SHF.R.S32.HI R80, RZ, 0x1f, R79 ;  /* 0x0000001fff507819 */ /* 0x000fe4000001144f */
[----:B------:R-:W-:Y:S02]  /*1630*/  LEA.HI R78, R78, R77, RZ, 0x2 ;  /* 0x0000004d4e4e7211 */ /* 0x000fe400078f10ff */
[----:B-1----:R-:W-:Y:S02]  /*1640*/  LEA R90, R81, R90, 0x18 ;  /* 0x0000005a515a7211 */ /* 0x002fe400078ec0ff */
[C---:B------:R-:W-:Y:S02]  /*1650*/  IADD3 R77, R70.reuse, 0x14, RZ ;  /* 0x00000014464d7810 */ /* 0x040fe40007ffe0ff */
[----:B------:R-:W-:-:S02]  /*1660*/  IADD3 R81, R70, 0x1c, RZ ;  /* 0x0000001c46517810 */ /* 0x000fc40007ffe0ff */
[----:B------:R-:W-:Y:S02]  /*1670*/  SHF.R.S32.HI R82, RZ, 0x1f, R71 ;  /* 0x0000001fff527819 */ /* 0x000fe40000011447 */
[----:B------:R-:W-:Y:S02]  /*1680*/  LEA.HI R80, R80, R79, RZ, 0x2 ;  /* 0x0000004f50507211 */ /* 0x000fe400078f10ff */
[----:B------:R-:W-:Y:S02]  /*1690*/  IADD3 R79, R70, 0x18, RZ ;  /* 0x00000018464f7810 */ /* 0x000fe40007ffe0ff */
[----:B------:R-:W-:Y:S02]  /*16a0*/  SHF.R.S32.HI R84, RZ, 0x1f, R77 ;  /* 0x0000001fff547819 */ /* 0x000fe4000001144d */
[----:B------:R-:W-:Y:S02]  /*16b0*/  SHF.R.S32.HI R88, RZ, 0x1f, R81 ;  /* 0x0000001fff587819 */ /* 0x000fe40000011451 */
[----:B------:R-:W-:-:S02]  /*16c0*/  LEA.HI R82, R82, R71, RZ, 0x2 ;  /* 0x0000004752527211 */ /* 0x000fc400078f10ff */
[----:B------:R-:W-:Y:S02]  /*16d0*/  IADD3 R71, R70, 0x20, RZ ;  /* 0x0000002046477810 */ /* 0x000fe40007ffe0ff */
[----:B------:R-:W-:Y:S02]  /*16e0*/  SHF.R.S32.HI R86, RZ, 0x1f, R79 ;  /* 0x0000001fff567819 */ /* 0x000fe4000001144f */
[----:B------:R-:W-:Y:S02]  /*16f0*/  LEA.HI R84, R84, R77, RZ, 0x2 ;  /* 0x0000004d54547211 */ /* 0x000fe400078f10ff */
[----:B------:R-:W-:Y:S02]  /*1700*/  LEA.HI R88, R88, R81, RZ, 0x2 ;  /* 0x0000005158587211 */ /* 0x000fe400078f10ff */
        /* <DEDUP_REMOVED lines=20> */
[----:B------:R-:W-:Y:S02]  /*1850*/  SHF.R.S32.HI R71, RZ, 0x1f, R70 ;  /* 0x0000001fff477819 */ /* 0x000fe40000011446 */
[----:B------:R-:W-:Y:S02]  /*1860*/  SHF.R.S32.HI R126, RZ, 0x1f, R79 ;  /* 0x0000001fff7e7819 */ /* 0x000fe4000001144f */
[----:B------:R-:W-:Y:S02]  /*1870*/  LEA.HI R124, R124, R77, RZ, 0x2 ;  /* 0x0000004d7c7c7211 */ /* 0x000fe400078f10ff */
[----:B------:R-:W-:Y:S02]  /*1880*/  LEA.HI R128, R128, R81, RZ, 0x2 ;  /* 0x0000005180807211 */ /* 0x000fe400078f10ff */
[C---:B------:R-:W-:Y:S02]  /*1890*/  IADD3 R77, R70.reuse, 0x40, RZ ;  /* 0x00000040464d7810 */ /* 0x040fe40007ffe0ff */
[----:B------:R-:W-:-:S02]  /*18a0*/  IADD3 R81, R70, 0x48, RZ ;  /* 0x0000004846517810 */ /* 0x000fc40007ffe0ff */
[----:B------:R-:W-:Y:S02]  /*18b0*/  LEA.HI R71, R71, R70, RZ, 0x2 ;  /* 0x0000004647477211 */ /* 0x000fe400078f10ff */
[----:B------:R-:W-:Y:S02]  /*18c0*/  LEA.HI R126, R126, R79, RZ, 0x2 ;  /* 0x0000004f7e7e7211 */ /* 0x000fe400078f10ff */
[C---:B------:R-:W-:Y:S02]  /*18d0*/  IADD3 R79, R70.reuse, 0x44, RZ ;  /* 0x00000044464f7810 */ /* 0x040fe40007ffe0ff */
[----:B------:R-:W-:Y:S02]  /*18e0*/  SHF.R.S32.HI R130, RZ, 0x1f, R77 ;  /* 0x0000001fff827819 */ /* 0x000fe4000001144d */
[----:B------:R-:W-:Y:S02]  /*18f0*/  IADD3 R83, R70, 0x4c, RZ ;  /* 0x0000004c46537810 */ /* 0x000fe40007ffe0ff */
[----:B------:R-:W-:-:S02]  /*1900*/  SHF.R.S32.HI R70, RZ, 0x1f, R81 ;  /* 0x0000001fff467819 */ /* 0x000fc40000011451 */
[----:B------:R-:W-:Y:S02]  /*1910*/  SHF.R.S32.HI R71, RZ, 0x2, R71 ;  /* 0x00000002ff477819 */ /* 0x000fe40000011447 */
[----:B------:R-:W-:Y:S02]  /*1920*/  LEA.HI R130, R130, R77, RZ, 0x2 ;  /* 0x0000004d82827211 */ /* 0x000fe400078f10ff */
[----:B------:R-:W-:Y:S01]  /*1930*/  LEA.HI R95, R70, R81, RZ, 0x2 ;  /* 0x00000051465f7211 */ /* 0x000fe200078f10ff */
[----:B------:R-:W-:Y:S01]  /*1940*/  IMAD R70, R71, 0x28, R90 ;  /* 0x0000002847467824 */ /* 0x000fe200078e025a */
[----:B------:R-:W-:Y:S02]  /*1950*/  SHF.R.S32.HI R77, RZ, 0x2, R76 ;  /* 0x00000002ff4d7819 */ /* 0x000fe4000001144c */
[----:B------:R-:W-:Y:S02]  /*1960*/  SHF.R.S32.HI R132, RZ, 0x1f, R79 ;  /* 0x0000001fff847819 */ /* 0x000fe4000001144f */
[----:B------:R-:W-:Y:S01]  /*1970*/  SHF.R.S32.HI R71, RZ, 0x2, R78 ;  /* 0x00000002ff477819 */ /* 0x000fe2000001144e */
[----:B------:R-:W-:Y:S01]  /*1980*/  IMAD R76, R77, 0x28, R90 ;  /* 0x000000284d4c7824 */ /* 0x000fe200078e025a */
[----:B------:R-:W-:-:S02]  /*1990*/  IADD3 R70, R70, R117, RZ ;  /* 0x0000007546467210 */ /* 0x000fc40007ffe0ff */
[----:B------:R-:W-:Y:S01]  /*19a0*/  LEA.HI R132, R132, R79, RZ, 0x2 ;  /* 0x0000004f84847211 */ /* 0x000fe200078f10ff */
[----:B------:R-:W-:Y:S01]  /*19b0*/  IMAD R78, R71, 0x28, R90 ;  /* 0x00000028474e7824 */ /* 0x000fe200078e025a */
[----:B------:R-:W-:Y:S02]  /*19c0*/  SHF.R.S32.HI R79, RZ, 0x2, R80 ;  /* 0x00000002ff4f7819 */ /* 0x000fe40000011450 */
[----:B------:R-:W-:Y:S02]  /*19d0*/  SHF.R.S32.HI R134, RZ, 0x1f, R83 ;  /* 0x0000001fff867819 */ /* 0x000fe40000011453 */
[----:B------:R-:W-:Y:S01]  /*19e0*/  SHF.R.S32.HI R93, RZ, 0x2, R88 ;  /* 0x00000002ff5d7819 */ /* 0x000fe20000011458 */
[----:B------:R-:W-:Y:S01]  /*19f0*/  IMAD R80, R79, 0x28, R90 ;  /* 0x000000284f507824 */ /* 0x000fe200078e025a */
[----:B------:R-:W-:Y:S01]  /*1a00*/  IADD3 R76, R117, R76, RZ ;  /* 0x0000004c754c7210 */ /* 0x000fe20007ffe0ff */
[----:B------:R-:W0:Y:S01]  /*1a10*/  LDS.64 R88, [R70] ;  /* 0x0000000046587984 */ /* 0x000e220000000a00 */
[----:B------:R-:W-:-:S02]  /*1a20*/  SHF.R.S32.HI R81, RZ, 0x2, R82 ;  /* 0x00000002ff517819 */ /* 0x000fc40000011452 */
[----:B------:R-:W-:Y:S02]  /*1a30*/  LEA.HI R134, R134, R83, RZ, 0x2 ;  /* 0x0000005386867211 */ /* 0x000fe400078f10ff */
[----:B------:R-:W-:Y:S01]  /*1a40*/  SHF.R.S32.HI R91, RZ, 0x2, R86 ;  /* 0x00000002ff5b7819 */ /* 0x000fe20000011456 */
[----:B------:R-:W-:Y:S01]  /*1a50*/  IMAD R82, R81, 0x28, R90 ;  /* 0x0000002851527824 */ /* 0x000fe200078e025a */
[C---:B------:R-:W-:Y:S01]  /*1a60*/  IADD3 R78, R117.reuse, R78, RZ ;  /* 0x0000004e754e7210 */ /* 0x040fe20007ffe0ff */
[----:B------:R1:W2:Y:S01]  /*1a70*/  LDS.64 R86, [R76] ;  /* 0x000000004c567984 */ /* 0x0002a20000000a00 */
[----:B------:R-:W-:Y:S02]  /*1a80*/  SHF.R.S32.HI R83, RZ, 0x2, R84 ;  /* 0x00000002ff537819 */ /* 0x000fe40000011454 */
[----:B------:R-:W-:Y:S01]  /*1a90*/  IADD3 R80, R117, R80, RZ ;  /* 0x0000005075507210 */ /* 0x000fe20007ffe0ff */
[----:B------:R3:W4:Y:S01]  /*1aa0*/  LDS.64 R84, [R78] ;  /* 0x000000004e547984 */ /* 0x0007220000000a00 */
[----:B------:R-:W-:Y:S01]  /*1ab0*/  SHF.R.S32.HI R119, RZ, 0x2, R92 ;  /* 0x00000002ff777819 */ /* 0x000fe2000001145c */
[----:B------:R-:W-:Y:S01]  /*1ac0*/  IMAD R92, R83, 0x28, R90 ;  /* 0x00000028535c7824 */ /* 0x000fe200078e025a */
[----:B------:R-:W-:Y:S01]  /*1ad0*/  SHF.R.S32.HI R121, RZ, 0x2, R94 ;  /* 0x00000002ff797819 */ /* 0x000fe2000001145e */
[----:B-1----:R-:W-:Y:S01]  /*1ae0*/  IMAD R76, R93, 0x28, R90 ;  /* 0x000000285d4c7824 */ /* 0x002fe200078e025a */
[----:B------:R-:W-:-:S02]  /*1af0*/  IADD3 R94, R117, R82, RZ ;  /* 0x00000052755e7210 */ /* 0x000fc40007ffe0ff */
[----:B------:R-:W-:Y:S01]  /*1b00*/  SHF.R.S32.HI R123, RZ, 0x2, R118 ;  /* 0x00000002ff7b7819 */ /* 0x000fe20000011476 */
[----:B------:R-:W1:Y:S01]  /*1b10*/  LDS.64 R82, [R80] ;  /* 0x0000000050527984 */ /* 0x000e620000000a00 */
[--C-:B------:R-:W-:Y:S01]  /*1b20*/  IMAD R118, R91, 0x28, R90.reuse ;  /* 0x000000285b767824 */ /* 0x100fe200078e025a */
[----:B------:R-:W-:Y:S01]  /*1b30*/  IADD3 R70, R117, R92, RZ ;  /* 0x0000005c75467210 */ /* 0x000fe20007ffe0ff */
[--C-:B------:R-:W-:Y:S01]  /*1b40*/  IMAD R92, R119, 0x28, R90.reuse ;  /* 0x00000028775c7824 */ /* 0x100fe200078e025a */
[----:B------:R-:W-:Y:S02]  /*1b50*/  SHF.R.S32.HI R137, RZ, 0x2, R95 ;  /* 0x00000002ff897819 */ /* 0x000fe4000001145f */
[----:B------:R-:W1:Y:S01]  /*1b60*/  LDS.64 R94, [R94] ;  /* 0x000000005e5e7984 */ /* 0x000e620000000a00 */
[----:B------:R-:W-:Y:S01]  /*1b70*/  IADD3 R81, R117, R118, RZ ;  /* 0x0000007675517210 */ /* 0x000fe20007ffe0ff */
[----:B------:R-:W-:Y:S01]  /*1b80*/  IMAD R118, R121, 0x28, R90 ;  /* 0x0000002879767824 */ /* 0x000fe200078e025a */
[C---:B---3--:R-:W-:Y:S01]  /*1b90*/  IADD3 R78, R117.reuse, R76, RZ ;  /* 0x0000004c754e7210 */ /* 0x048fe20007ffe0ff */
[----:B------:R-:W3:Y:S01]  /*1ba0*/  LDS.64 R70, [R70] ;  /* 0x0000000046467984 */ /* 0x000ee20000000a00 */
[----:B------:R-:W-:-:S02]  /*1bb0*/  IADD3 R92, R117, R92, RZ ;  /* 0x0000005c755c7210 */ /* 0x000fc40007ffe0ff */
[----:B------:R-:W-:Y:S01]  /*1bc0*/  SHF.R.S32.HI R125, RZ, 0x2, R120 ;  /* 0x00000002ff7d7819 */ /* 0x000fe20000011478 */
[----:B------:R-:W3:Y:S01]  /*1bd0*/  LDS.64 R80, [R81] ;  /* 0x0000000051507984 */ /* 0x000ee20000000a00 */
[----:B------:R-:W-:Y:S01]  /*1be0*/  IMAD R120, R123, 0x28, R90 ;  /* 0x000000287b787824 */ /* 0x000fe200078e025a */
[----:B------:R-:W-:Y:S02]  /*1bf0*/  SHF.R.S32.HI R77, RZ, 0x2, R126 ;  /* 0x00000002ff4d7819 */ /* 0x000fe4000001147e */
[----:B------:R-:W3:Y:S01]  /*1c00*/  LDS.64 R78, [R78] ;  /* 0x000000004e4e7984 */ /* 0x000ee20000000a00 */
[----:B------:R-:W-:Y:S01]  /*1c10*/  IADD3 R76, R117, R118, RZ ;  /* 0x00000076754c7210 */ /* 0x000fe20007ffe0ff */
[----:B0-----:R-:W-:Y:S01]  /*1c20*/  FADD.FTZ R119, RZ, R88 ;  /* 0x00000058ff777221 */ /* 0x001fe20000010000 */
[----:B------:R-:W-:Y:S01]  /*1c30*/  SHF.R.S32.HI R127, RZ, 0x2, R122 ;  /* 0x00000002ff7f7819 */ /* 0x000fe2000001147a */
[----:B------:R-:W0:Y:S01]  /*1c40*/  LDS.64 R92, [R92] ;  /* 0x000000005c5c7984 */ /* 0x000e220000000a00 */
[----:B------:R-:W-:Y:S01]  /*1c50*/  IMAD R122, R125, 0x28, R90 ;  /* 0x000000287d7a7824 */ /* 0x000fe200078e025a */
[----:B------:R-:W-:Y:S01]  /*1c60*/  SHF.R.S32.HI R129, RZ, 0x2, R124 ;  /* 0x00000002ff817819 */ /* 0x000fe2000001147c */
[----:B------:R-:W-:Y:S01]  /*1c70*/  FADD.FTZ R118, RZ, R89 ;  /* 0x00000059ff767221 */ /* 0x000fe20000010000 */
[----:B------:R-:W-:Y:S01]  /*1c80*/  SHF.R.S32.HI R131, RZ, 0x2, R128 ;  /* 0x00000002ff837819 */ /* 0x000fe20000011480 */
[----:B------:R-:W-:Y:S01]  /*1c90*/  IMAD R128, R77, 0x28, R90 ;  /* 0x000000284d807824 */ /* 0x000fe200078e025a */
[----:B------:R-:W-:Y:S01]  /*1ca0*/  SHF.R.S32.HI R133, RZ, 0x2, R130 ;  /* 0x00000002ff857819 */ /* 0x000fe20000011482 */
[----:B------:R-:W0:Y:S01]  /*1cb0*/  LDS.64 R76, [R76] ;  /* 0x000000004c4c7984 */ /* 0x000e220000000a00 */
[----:B------:R-:W-:Y:S01]  /*1cc0*/  SHF.R.S32.HI R135, RZ, 0x2, R132 ;  /* 0x00000002ff877819 */ /* 0x000fe20000011484 */
[----:B------:R-:W-:Y:S01]  /*1cd0*/  IMAD R124, R127, 0x28, R90 ;  /* 0x000000287f7c7824 */ /* 0x000fe200078e025a */
[----:B------:R-:W-:Y:S01]  /*1ce0*/  SHF.R.S32.HI R139, RZ, 0x2, R134 ;  /* 0x00000002ff8b7819 */ /* 0x000fe20000011486 */
[--C-:B------:R-:W-:Y:S01]  /*1cf0*/  IMAD R126, R129, 0x28, R90.reuse ;  /* 0x00000028817e7824 */ /* 0x100fe200078e025a */
[----:B------:R-:W-:Y:S01]  /*1d00*/  IADD3 R91, R117, R120, RZ ;  /* 0x00000078755b7210 */ /* 0x000fe20007ffe0ff */
[--C-:B------:R-:W-:Y:S01]  /*1d10*/  IMAD R130, R131, 0x28, R90.reuse ;  /* 0x0000002883827824 */ /* 0x100fe200078e025a */
[----:B------:R-:W-:Y:S01]  /*1d20*/  IADD3 R88, R117, R122, RZ ;  /* 0x0000007a75587210 */ /* 0x000fe20007ffe0ff */
[----:B------:R-:W-:-:S02]  /*1d30*/  IMAD R132, R133, 0x28, R90 ;  /* 0x0000002885847824 */ /* 0x000fc400078e025a */
[----:B--2---:R-:W-:Y:S01]  /*1d40*/  FADD.FTZ R119, R119, R86 ;  /* 0x0000005677777221 */ /* 0x004fe20000010000 */
[--C-:B------:R-:W-:Y:S01]  /*1d50*/  IMAD R134, R135, 0x28, R90.reuse ;  /* 0x0000002887867824 */ /* 0x100fe200078e025a */
[----:B------:R-:W-:Y:S01]  /*1d60*/  IADD3 R86, R117, R124, RZ ;  /* 0x0000007c75567210 */ /* 0x000fe20007ffe0ff */
[--C-:B------:R-:W-:Y:S01]  /*1d70*/  IMAD R120, R137, 0x28, R90.reuse ;  /* 0x0000002889787824 */ /* 0x100fe200078e025a */
[----:B------:R-:W-:Y:S01]  /*1d80*/  LDS.64 R88, [R88] ;  /* 0x0000000058587984 */ /* 0x000fe20000000a00 */
[----:B------:R-:W-:Y:S02]  /*1d90*/  IMAD R136, R139, 0x28, R90 ;  /* 0x000000288b887824 */ /* 0x000fe400078e025a */
[----:B------:R-:W-:Y:S01]  /*1da0*/  FADD.FTZ R118, R118, R87 ;  /* 0x0000005776767221 */ /* 0x000fe20000010000 */
[----:B----4-:R-:W-:Y:S01]  /*1db0*/  FADD.FTZ R119, R119, R84 ;  /* 0x0000005477777221 */ /* 0x010fe20000010000 */
[----:B------:R-:W2:Y:S01]  /*1dc0*/  LDS.64 R90, [R91] ;  /* 0x000000005b5a7984 */ /* 0x000ea20000000a00 */
[----:B------:R-:W-:Y:S01]  /*1dd0*/  IADD3 R84, R117, R126, RZ ;  /* 0x0000007e75547210 */ /* 0x000fe20007ffe0ff */
[----:B------:R-:W-:Y:S01]  /*1de0*/  FADD.FTZ R118, R118, R85 ;  /* 0x0000005576767221 */ /* 0x000fe20000010000 */
[----:B-1----:R-:W-:Y:S01]  /*1df0*/  FADD.FTZ R119, R119, R82 ;  /* 0x0000005277777221 */ /* 0x002fe20000010000 */
[----:B------:R-:W1:Y:S01]  /*1e00*/  LDS.64 R86, [R86] ;  /* 0x0000000056567984 */ /* 0x000e620000000a00 */
[----:B------:R-:W-:Y:S01]  /*1e10*/  IADD3 R82, R117, R128, RZ ;  /* 0x0000008075527210 */ /* 0x000fe20007ffe0ff */
[----:B------:R-:W-:Y:S01]  /*1e20*/  FADD.FTZ R118, R118, R83 ;  /* 0x0000005376767221 */ /* 0x000fe20000010000 */
[----:B------:R-:W-:Y:S01]  /*1e30*/  FADD.FTZ R119, R119, R94 ;  /* 0x0000005e77777221 */ /* 0x000fe20000010000 */
[----:B------:R-:W4:Y:S01]  /*1e40*/  LDS.64 R84, [R84] ;  /* 0x0000000054547984 */ /* 0x000f220000000a00 */
[----:B------:R-:W-:Y:S01]  /*1e50*/  IADD3 R94, R117, R130, RZ ;  /* 0x00000082755e7210 */ /* 0x000fe20007ffe0ff */
[----:B------:R-:W-:Y:S01]  /*1e60*/  FADD.FTZ R118, R118, R95 ;  /* 0x0000005f76767221 */ /* 0x000fe20000010000 */
[----:B---3--:R-:W-:Y:S01]  /*1e70*/  FADD.FTZ R119, R119, R70 ;  /* 0x0000004677777221 */ /* 0x008fe20000010000 */
[----:B------:R-:W3:Y:S01]  /*1e80*/  LDS.64 R82, [R82] ;  /* 0x0000000052527984 */ /* 0x000ee20000000a00 */
[----:B------:R-:W-:Y:S01]  /*1e90*/  IADD3 R70, R117, R132, RZ ;  /* 0x0000008475467210 */ /* 0x000fe20007ffe0ff */
[----:B------:R-:W-:Y:S01]  /*1ea0*/  FADD.FTZ R118, R118, R71 ;  /* 0x0000004776767221 */ /* 0x000fe20000010000 */
[----:B------:R-:W-:Y:S01]  /*1eb0*/  FADD.FTZ R119, R119, R80 ;  /* 0x0000005077777221 */ /* 0x000fe20000010000 */
[----:B------:R-:W3:Y:S01]  /*1ec0*/  LDS.64 R94, [R94] ;  /* 0x000000005e5e7984 */ /* 0x000ee20000000a00 */
[----:B------:R-:W-:Y:S01]  /*1ed0*/  IADD3 R80, R117, R134, RZ ;  /* 0x0000008675507210 */ /* 0x000fe20007ffe0ff */
[----:B------:R-:W-:Y:S01]  /*1ee0*/  FADD.FTZ R118, R118, R81 ;  /* 0x0000005176767221 */ /* 0x000fe20000010000 */
[----:B------:R-:W-:Y:S01]  /*1ef0*/  FADD.FTZ R119, R119, R78 ;  /* 0x0000004e77777221 */ /* 0x000fe20000010000 */
[----:B------:R-:W3:Y:S01]  /*1f00*/  LDS.64 R70, [R70] ;  /* 0x0000000046467984 */ /* 0x000ee20000000a00 */
[C---:B------:R-:W-:Y:S01]  /*1f10*/  IADD3 R78, R117.reuse, R120, RZ ;  /* 0x00000078754e7210 */ /* 0x040fe20007ffe0ff */
[----:B------:R-:W-:Y:S01]  /*1f20*/  FADD.FTZ R118, R118, R79 ;  /* 0x0000004f76767221 */ /* 0x000fe20000010000 */
[----:B------:R-:W-:Y:S01]  /*1f30*/  IADD3 R136, R117, R136, RZ ;  /* 0x0000008875887210 */ /* 0x000fe20007ffe0ff */
[----:B------:R-:W3:Y:S01]  /*1f40*/  LDS.64 R80, [R80] ;  /* 0x0000000050507984 */ /* 0x000ee20000000a00 */
[----:B0-----:R-:W-:Y:S01]  /*1f50*/  FADD.FTZ R119, R119, R92 ;  /* 0x0000005c77777221 */ /* 0x001fe20000010000 */
[----:B------:R-:W-:-:S02]  /*1f60*/  FADD.FTZ R118, R118, R93 ;  /* 0x0000005d76767221 */ /* 0x000fc40000010000 */
[----:B------:R-:W0:Y:S01]  /*1f70*/  LDS.64 R78, [R78] ;  /* 0x000000004e4e7984 */ /* 0x000e220000000a00 */
[----:B------:R-:W-:Y:S01]  /*1f80*/  FADD.FTZ R119, R119, R76 ;  /* 0x0000004c77777221 */ /* 0x000fe20000010000 */
[----:B------:R-:W-:Y:S02]  /*1f90*/  FADD.FTZ R118, R118, R77 ;  /* 0x0000004d76767221 */ /* 0x000fe40000010000 */
[----:B------:R-:W0:Y:S01]  /*1fa0*/  LDS.64 R92, [R136] ;  /* 0x00000000885c7984 */ /* 0x000e220000000a00 */
[----:B--2---:R-:W-:Y:S01]  /*1fb0*/  FADD.FTZ R119, R119, R90 ;  /* 0x0000005a77777221 */ /* 0x004fe20000010000 */
[----:B------:R-:W-:-:S03]  /*1fc0*/  FADD.FTZ R118, R118, R91 ;  /* 0x0000005b76767221 */ /* 0x000fc60000010000 */
[----:B------:R-:W-:Y:S01]  /*1fd0*/  FADD.FTZ R119, R119, R88 ;  /* 0x0000005877777221 */ /* 0x000fe20000010000 */
[----:B------:R-:W-:-:S03]  /*1fe0*/  FADD.FTZ R118, R118, R89 ;  /* 0x0000005976767221 */ /* 0x000fc60000010000 */
[----:B-1----:R-:W-:Y:S01]  /*1ff0*/  FADD.FTZ R119, R119, R86 ;  /* 0x0000005677777221 */ /* 0x002fe20000010000 */
[----:B------:R-:W-:-:S03]  /*2000*/  FADD.FTZ R118, R118, R87 ;  /* 0x0000005776767221 */ /* 0x000fc60000010000 */
[----:B----4-:R-:W-:Y:S01]  /*2010*/  FADD.FTZ R119, R119, R84 ;  /* 0x0000005477777221 */ /* 0x010fe20000010000 */
[----:B------:R-:W-:-:S03]  /*2020*/  FADD.FTZ R118, R118, R85 ;  /* 0x0000005576767221 */ /* 0x000fc60000010000 */
[----:B---3--:R-:W-:Y:S01]  /*2030*/  FADD.FTZ R119, R119, R82 ;  /* 0x0000005277777221 */ /* 0x008fe20000010000 */
        /* <DEDUP_REMOVED lines=9> */
[----:B------:R-:W-:Y:S01]  /*20d0*/  FADD.FTZ R92, R119, R92 ;  /* 0x0000005c775c7221 */ /* 0x000fe20000010000 */
[----:B------:R-:W-:-:S07]  /*20e0*/  FADD.FTZ R93, R118, R93 ;  /* 0x0000005d765d7221 */ /* 0x000fce0000010000 */
.L_x_3373:
[----:B------:R-:W-:Y:S05]  /*20f0*/  BSYNC B0 ;  /* 0x0000000000007941 */ /* 0x000fea0003800000 */
.L_x_3372:
        /* <DEDUP_REMOVED lines=12> */
[----:B------:R-:W-:-:S07]  /*21c0*/  LOP3.LUT R80, R96, 0x3, RZ, 0xc0, !PT ;  /* 0x0000000360507812 */ /* 0x000fce00078ec0ff */
[----:B------:R-:W1:Y:S01]  /*21d0*/  LDC.64 R76, c[0x0][0x248] ;  /* 0x00009200ff4c7b82 */ /* 0x000e620000000a00 */
[----:B0-----:R-:W-:Y:S01]  /*21e0*/  IMAD R78, R79, UR4, R98 ;  /* 0x000000044f4e7c24 */ /* 0x001fe2000f8e0262 */
[----:B------:R-:W-:-:S04]  /*21f0*/  LOP3.LUT R79, R80, 0x7ffffffc, R97, 0xf8, !PT ;  /* 0x7ffffffc504f7812 */ /* 0x000fc800078ef861 */
[----:B------:R-:W-:-:S04]  /*2200*/  LEA R78, R78, R79, 0x4 ;  /* 0x0000004f4e4e7211 */ /* 0x000fc800078e20ff */
[----:B------:R-:W-:-:S05]  /*2210*/  SHF.L.U32 R79, R78, 0x1, RZ ;  /* 0x000000014e4f7819 */ /* 0x000fca00000006ff */
[----:B-1----:R-:W-:-:S05]  /*2220*/  IMAD.WIDE.U32 R76, R79, 0x4, R76 ;  /* 0x000000044f4c7825 */ /* 0x002fca00078e004c */
[----:B------:R0:W-:Y:S02]  /*2230*/  STG.E.64 desc[UR8][R76.64], R70 ;  /* 0x000000464c007986 */ /* 0x0001e4000c101b08 */
.L_x_3375:
[----:B------:R-:W-:Y:S05]  /*2240*/  BSYNC B0 ;  /* 0x0000000000007941 */ /* 0x000fea0003800000 */
.L_x_3374:
        /* <DEDUP_REMOVED lines=12> */
.L_x_3377:
[----:B------:R-:W2:Y:S04]  /*2310*/  LD.E.STRONG.GPU R76, desc[UR8][R70.64] ;  /* 0x00000008464c7980 */ /* 0x000ea8000c10f900 */
[----:B--2---:R-:W-:Y:S01]  /*2320*/  CCTL.IVALL ;  /* 0x00000000ff00798f */ /* 0x004fe20002000000 */
[----:B------:R-:W-:Y:S05]  /*2330*/  YIELD ;  /* 0x0000000000007946 */ /* 0x000fea0003800000 */
[----:B-----5:R-:W-:-:S04]  /*2340*/  LOP3.LUT R76, R76, R77, RZ, 0x3c, !PT ;  /* 0x0000004d4c4c7212 */ /* 0x020fc800078e3cff */
[----:B------:R-:W-:-:S13]  /*2350*/  ISETP.GT.AND P2, PT, R76, -0x1, PT ;  /* 0xffffffff4c00780c */ /* 0x000fda0003f44270 */
[----:B------:R-:W-:Y:S05]  /*2360*/  @P2 BRA `(.L_x_3377) ;  /* 0xfffffffc00e82947 */ /* 0x000fea000383ffff */
.L_x_3376:
[----:B------:R-:W-:Y:S05]  /*2370*/  WARPSYNC.ALL ;  /* 0x0000000000007948 */ /* 0x000fea0003800000 */
[----:B0-----:R-:W0:Y:S08]  /*2380*/  @!P1 LDC R77, c[0x0][0x10] ;  /* 0x00000400ff4d9b82 */ /* 0x001e300000000800 */
[----:B------:R-:W-:Y:S01]  /*2390*/  BAR.SYNC.DEFER_BLOCKING 0x0 ;  /* 0x0000000000007b1d */ /* 0x000fe20000010000 */
[----:B------:R-:W-:-:S05]  /*23a0*/  @!P1 LOP3.LUT R79, R97, 0x7ffffffc, RZ, 0xc0, !PT ;  /* 0x7ffffffc614f9812 */ /* 0x000fca00078ec0ff */
[----:B------:R-:W-:Y:S02]  /*23b0*/  ULDC.64 UR12, c[0x0][0x240] ;  /* 0x00009000000c7ab9 */ /* 0x000fe40000000a00 */
[----:B------:R-:W1:Y:S01]  /*23c0*/  @!P1 LDC.64 R70, c[0x0][0x248] ;  /* 0x00009200ff469b82 */ /* 0x000e620000000a00 */
[----:B0-----:R-:W-:Y:S01]  /*23d0*/  @!P1 IMAD R76, R77, UR4, R98 ;  /* 0x000000044d4c9c24 */ /* 0x001fe2000f8e0262 */
        /* <DEDUP_REMOVED lines=53> */
.L_x_3379:
[----:B------:R-:W-:Y:S05]  /*2730*/  BSYNC B0 ;  /* 0x0000000000007941 */ /* 0x000fea0003800000 */
.L_x_3378:
[----:B0-----:R-:W-:Y:S01]  /*2740*/  LEA R70, R108, R109, 0x2 ;  /* 0x0000006d6c467211 */ /* 0x001fe200078e10ff */
[----:B------:R-:W0:Y:S01]  /*2750*/  S2UR UR7, SR_CgaCtaId ;  /* 0x00000000000779c3 */ /* 0x000e220000008800 */
[----:B------:R-:W-:Y:S01]  /*2760*/  SHF.L.U32 R76, R69, 0x2, RZ ;  /* 0x00000002454c7819 */ /* 0x000fe200000006ff */
[----:B------:R-:W-:Y:S01]  /*2770*/  ULDC.64 UR12, c[0x0][0x210] ;  /* 0x00008400000c7ab9 */ /* 0x000fe20000000a00 */
[--C-:B------:R-:W-:Y:S01]  /*2780*/  SHF.R.S32.HI R71, RZ, 0x1f, R70.reuse ;  /* 0x0000001fff477819 */ /* 0x100fe20000011446 */
[----:B------:R-:W-:Y:S01]  /*2790*/  UMOV UR6, 0x400 ;  /* 0x0000040000067882 */ /* 0x000fe20000000000 */
[----:B------:R-:W-:Y:S01]  /*27a0*/  LOP3.LUT R78, R76, 0x1c, RZ, 0xc0, !PT ;  /* 0x0000001c4c4e7812 */ /* 0x000fe200078ec0ff */
[----:B------:R-:W-:Y:S01]  /*27b0*/  UIADD3 UR6, UR6, 0xc80, URZ ;  /* 0x00000c8006067890 */ /* 0x000fe2000fffe03f */
[----:B------:R-:W-:Y:S02]  /*27c0*/  IMAD.WIDE.U32 R76, R103, 0xa0000, R70 ;  /* 0x000a0000674c7825 */ /* 0x000fe400078e0046 */
[----:B------:R-:W-:Y:S01]  /*27d0*/  IADD3 R78, RZ, -R78, RZ ;  /* 0x8000004eff4e7210 */ /* 0x000fe20007ffe0ff */
[----:B------:R-:W-:Y:S01]  /*27e0*/  ULOP3.LUT UR4, UR4, 0x1, URZ, 0x3c, !UPT ;  /* 0x0000000104047892 */ /* 0x000fe2000f8e3c3f */
[----:B------:R-:W-:Y:S01]  /*27f0*/  IMAD.WIDE.U32 R70, R70, -0x33333333, RZ ;  /* 0xcccccccd46467825 */ /* 0x000fe200078e00ff */
[----:B------:R-:W-:-:S02]  /*2800*/  IADD3 R103, R66, R77, RZ ;  /* 0x0000004d42677210 */ /* 0x000fc40007ffe0ff */
[----:B------:R-:W-:Y:S02]  /*2810*/  IADD3 R65, P0, R65, R76, RZ ;  /* 0x0000004c41417210 */ /* 0x000fe40007f1e0ff */
[----:B------:R-:W-:Y:S02]  /*2820*/  MOV R77, R78 ;  /* 0x0000004e004d7202 */ /* 0x000fe40000000f00 */
[----:B------:R-:W-:Y:S02]  /*2830*/  IADD3.X R78, RZ, R103, RZ, P0, !PT ;  /* 0x00000067ff4e7210 */ /* 0x000fe400007fe4ff */
[----:B------:R-:W-:Y:S02]  /*2840*/  LEA R70, P0, R65, UR12, 0x1 ;  /* 0x0000000c41467c11 */ /* 0x000fe4000f8008ff */
[----:B------:R-:W-:Y:S01]  /*2850*/  LEA.HI R66, R71, R77, RZ, 0x1a ;  /* 0x0000004d47427211 */ /* 0x000fe200078fd0ff */
[----:B0-----:R-:W-:Y:S01]  /*2860*/  ULEA UR6, UR7, UR6, 0x18 ;  /* 0x0000000607067291 */ /* 0x001fe2000f8ec03f */
[----:B------:R-:W-:-:S02]  /*2870*/  LEA.HI.X R71, R65, UR13, R78, 0x1, P0 ;  /* 0x0000000d41477c11 */ /* 0x000fc400080f0c4e */
[-C--:B------:R-:W-:Y:S02]  /*2880*/  IADD3 R65, P1, R63, R76.reuse, RZ ;  /* 0x0000004c3f417210 */ /* 0x080fe40007f3e0ff */
[-C--:B------:R-:W-:Y:S02]  /*2890*/  IADD3 R63, P2, R64, R76.reuse, RZ ;  /* 0x0000004c403f7210 */ /* 0x080fe40007f5e0ff */
[----:B------:R-:W-:Y:S02]  /*28a0*/  IADD3 R77, P0, R62, R76, RZ ;  /* 0x0000004c3e4d7210 */ /* 0x000fe40007f1e0ff */
[-C--:B------:R-:W-:Y:S02]  /*28b0*/  IADD3.X R82, RZ, R103.reuse, RZ, P1, !PT ;  /* 0x00000067ff527210 */ /* 0x080fe40000ffe4ff */
[----:B------:R-:W-:Y:S02]  /*28c0*/  IADD3.X R80, RZ, R103, RZ, P2, !PT ;  /* 0x00000067ff507210 */ /* 0x000fe400017fe4ff */
[----:B------:R-:W-:-:S02]  /*28d0*/  LEA R78, P1, R63, UR12, 0x1 ;  /* 0x0000000c3f4e7c11 */ /* 0x000fc4000f8208ff */
[----:B------:R-:W-:Y:S02]  /*28e0*/  IADD3.X R84, RZ, R103, RZ, P0, !PT ;  /* 0x00000067ff547210 */ /* 0x000fe400007fe4ff */
[----:B------:R-:W-:Y:S02]  /*28f0*/  LEA R62, P0, R77, UR12, 0x1 ;  /* 0x0000000c4d3e7c11 */ /* 0x000fe4000f8008ff */
[----:B------:R-:W-:Y:S02]  /*2900*/  LEA.HI.X R79, R63, UR13, R80, 0x1, P1 ;  /* 0x0000000d3f4f7c11 */ /* 0x000fe400088f0c50 */
[----:B------:R-:W-:Y:S02]  /*2910*/  LEA.HI.X R63, R77, UR13, R84, 0x1, P0 ;  /* 0x0000000d4d3f7c11 */ /* 0x000fe400080f0c54 */
[-C--:B------:R-:W-:Y:S02]  /*2920*/  IADD3 R87, P0, R58, R76.reuse, RZ ;  /* 0x0000004c3a577210 */ /* 0x080fe40007f1e0ff */
[----:B------:R-:W-:Y:S01]  /*2930*/  LEA R58, R66, UR6, 0x3 ;  /* 0x00000006423a7c11 */ /* 0x000fe2000f8e18ff */
[----:B------:R-:W-:Y:S01]  /*2940*/  ULDC UR6, c[0x0][0x230] ;  /* 0x00008c0000067ab9 */ /* 0x000fe20000000800 */
[----:B------:R-:W-:-:S02]  /*2950*/  IADD3 R81, P1, R59, R76, RZ ;  /* 0x0000004c3b517210 */ /* 0x000fc40007f3e0ff */
[----:B------:R-:W-:Y:S02]  /*2960*/  LEA R64, P2, R65, UR12, 0x1 ;  /* 0x0000000c41407c11 */ /* 0x000fe4000f8408ff */
[----:B------:R-:W0:Y:S01]  /*2970*/  LDS.64 R58, [R58] ;  /* 0x000000003a3a7984 */ /* 0x000e220000000a00 */
[-C--:B------:R-:W-:Y:S02]  /*2980*/  IADD3 R61, P3, R61, R76.reuse, RZ ;  /* 0x0000004c3d3d7210 */ /* 0x080fe40007f7e0ff */
[----:B------:R-:W-:Y:S02]  /*2990*/  LEA.HI.X R65, R65, UR13, R82, 0x1, P2 ;  /* 0x0000000d41417c11 */ /* 0x000fe400090f0c52 */
[----:B------:R-:W-:Y:S02]  /*29a0*/  IADD3 R77, P2, R60, R76, RZ ;  /* 0x0000004c3c4d7210 */ /* 0x000fe40007f5e0ff */
[-C--:B------:R-:W-:Y:S02]  /*29b0*/  IADD3.X R88, RZ, R103.reuse, RZ, P1, !PT ;  /* 0x00000067ff587210 */ /* 0x080fe40000ffe4ff */
[----:B------:R-:W-:-:S02]  /*29c0*/  IADD3.X R86, RZ, R103, RZ, P2, !PT ;  /* 0x00000067ff567210 */ /* 0x000fc400017fe4ff */
[----:B------:R-:W-:Y:S02]  /*29d0*/  LEA R82, P1, R77, UR12, 0x1 ;  /* 0x0000000c4d527c11 */ /* 0x000fe4000f8208ff */
[-C--:B------:R-:W-:Y:S02]  /*29e0*/  IADD3.X R90, RZ, R103.reuse, RZ, P0, !PT ;  /* 0x00000067ff5a7210 */ /* 0x080fe400007fe4ff */
[----:B------:R-:W-:Y:S02]  /*29f0*/  IADD3.X R66, RZ, R103, RZ, P3, !PT ;  /* 0x00000067ff427210 */ /* 0x000fe40001ffe4ff */
[----:B------:R-:W-:Y:S02]  /*2a00*/  LEA R84, P0, R61, UR12, 0x1 ;  /* 0x0000000c3d547c11 */ /* 0x000fe4000f8008ff */
[----:B------:R-:W-:Y:S02]  /*2a10*/  LEA.HI.X R83, R77, UR13, R86, 0x1, P1 ;  /* 0x0000000d4d537c11 */ /* 0x000fe400088f0c56 */
[----:B------:R-:W-:-:S02]  /*2a20*/  IADD3 R57, P1, R57, R76, RZ ;  /* 0x0000004c39397210 */ /* 0x000fc40007f3e0ff */
[----:B------:R-:W-:Y:S02]  /*2a30*/  LEA R60, P3, R87, UR12, 0x1 ;  /* 0x0000000c573c7c11 */ /* 0x000fe4000f8608ff */
[----:B------:R-:W-:Y:S02]  /*2a40*/  LEA.HI.X R85, R61, UR13, R66, 0x1, P0 ;  /* 0x0000000d3d557c11 */ /* 0x000fe400080f0c42 */
[----:B------:R-:W-:Y:S02]  /*2a50*/  LEA R80, P2, R81, UR12, 0x1 ;  /* 0x0000000c51507c11 */ /* 0x000fe4000f8408ff */
[-C--:B------:R-:W-:Y:S02]  /*2a60*/  IADD3 R66, P4, R54, R76.reuse, RZ ;  /* 0x0000004c36427210 */ /* 0x080fe40007f9e0ff */
[----:B------:R-:W-:Y:S02]  /*2a70*/  IADD3 R95, P0, R50, R76, RZ ;  /* 0x0000004c325f7210 */ /* 0x000fe40007f1e0ff */
[----:B------:R-:W-:-:S02]  /*2a80*/  IADD3.X R54, RZ, R103, RZ, P1, !PT ;  /* 0x00000067ff367210 */ /* 0x000fc40000ffe4ff */
[-C--:B------:R-:W-:Y:S02]  /*2a90*/  IADD3 R77, P5, R53, R76.reuse, RZ ;  /* 0x0000004c354d7210 */ /* 0x080fe40007fbe0ff */
[----:B------:R-:W-:Y:S02]  /*2aa0*/  LEA R50, P1, R57, UR12, 0x1 ;  /* 0x0000000c39327c11 */ /* 0x000fe4000f8208ff */
[----:B------:R-:W-:Y:S01]  /*2ab0*/  LEA.HI.X R61, R87, UR13, R90, 0x1, P3 ;  /* 0x0000000d573d7c11 */ /* 0x000fe200098f0c5a */
[----:B0-----:R-:W-:Y:S01]  /*2ac0*/  FADD.FTZ R59, R59, UR6 ;  /* 0x000000063b3b7e21 */ /* 0x001fe20008010000 */
[-C--:B------:R-:W-:Y:S01]  /*2ad0*/  IADD3 R56, P6, R56, R76.reuse, RZ ;  /* 0x0000004c38387210 */ /* 0x080fe20007fde0ff */
[----:B------:R-:W-:Y:S01]  /*2ae0*/  FADD.FTZ R118, R5, -R58 ;  /* 0x8000003a05767221 */ /* 0x000fe20000010000 */
[----:B------:R-:W-:Y:S01]  /*2af0*/  LEA.HI.X R81, R81, UR13, R88, 0x1, P2 ;  /* 0x0000000d51517c11 */ /* 0x000fe200090f0c58 */
[----:B------:R-:W0:Y:S01]  /*2b00*/  MUFU.RSQ R5, R59 ;  /* 0x0000003b00057308 */ /* 0x000e220000001400 */
[-C--:B------:R-:W-:Y:S01]  /*2b10*/  IADD3 R55, P3, R55, R76.reuse, RZ ;  /* 0x0000004c37377210 */ /* 0x080fe20007f7e0ff */
[--C-:B------:R-:W-:Y:S01]  /*2b20*/  FADD.FTZ R0, R0, -R58.reuse ;  /* 0x8000003a00007221 */ /* 0x100fe20000010000 */
[-C--:B------:R-:W-:Y:S01]  /*2b30*/  IADD3 R94, P2, R51, R76.reuse, RZ ;  /* 0x0000004c335e7210 */ /* 0x080fe20007f5e0ff */
[--C-:B------:R-:W-:Y:S01]  /*2b40*/  FADD.FTZ R46, R46, -R58.reuse ;  /* 0x8000003a2e2e7221 */ /* 0x100fe20000010000 */
[-C--:B------:R-:W-:Y:S01]  /*2b50*/  IADD3.X R92, RZ, R103.reuse, RZ, P5, !PT ;  /* 0x00000067ff5c7210 */ /* 0x080fe20002ffe4ff */
[----:B------:R-:W-:Y:S01]  /*2b60*/  FADD.FTZ R42, R42, -R58 ;  /* 0x8000003a2a2a7221 */ /* 0x000fe20000010000 */
[----:B------:R-:W-:Y:S01]  /*2b70*/  LEA.HI.X R51, R57, UR13, R54, 0x1, P1 ;  /* 0x0000000d39337c11 */ /* 0x000fe200088f0c36 */
[--C-:B------:R-:W-:Y:S01]  /*2b80*/  FADD.FTZ R38, R38, -R58.reuse ;  /* 0x8000003a26267221 */ /* 0x100fe20000010000 */
[----:B------:R-:W-:Y:S01]  /*2b90*/  IADD3 R93, P5, R52, R76, RZ ;  /* 0x0000004c345d7210 */ /* 0x000fe20007fbe0ff */
[--C-:B------:R-:W-:Y:S01]  /*2ba0*/  FADD.FTZ R34, R34, -R58.reuse ;  /* 0x8000003a22227221 */ /* 0x100fe20000010000 */
[-C--:B------:R-:W-:Y:S01]  /*2bb0*/  IADD3.X R53, RZ, R103.reuse, RZ, P6, !PT ;  /* 0x00000067ff357210 */ /* 0x080fe200037fe4ff */
[--C-:B------:R-:W-:Y:S01]  /*2bc0*/  FADD.FTZ R30, R30, -R58.reuse ;  /* 0x8000003a1e1e7221 */ /* 0x100fe20000010000 */
[----:B------:R-:W-:Y:S01]  /*2bd0*/  LEA R90, P1, R56, UR12, 0x1 ;  /* 0x0000000c385a7c11 */ /* 0x000fe2000f8208ff */
        /* <DEDUP_REMOVED lines=9> */
[----:B------:R-:W-:Y:S01]  /*2c70*/  LEA R86, P4, R66, UR12, 0x1 ;  /* 0x0000000c42567c11 */ /* 0x000fe2000f8808ff */
[--C-:B------:R-:W-:Y:S01]  /*2c80*/  FADD.FTZ R6, R6, -R58.reuse ;  /* 0x8000003a06067221 */ /* 0x100fe20000010000 */
[----:B------:R-:W-:Y:S01]  /*2c90*/  LEA.HI.X R91, R56, UR13, R53, 0x1, P1 ;  /* 0x0000000d385b7c11 */ /* 0x000fe200088f0c35 */
[----:B------:R-:W-:Y:S01]  /*2ca0*/  FADD.FTZ R122, R4, -R58 ;  /* 0x8000003a047a7221 */ /* 0x000fe20000010000 */
[----:B------:R-:W-:Y:S01]  /*2cb0*/  LEA.HI.X R77, R77, UR13, R92, 0x1, P6 ;  /* 0x0000000d4d4d7c11 */ /* 0x000fe2000b0f0c5c */
[--C-:B------:R-:W-:Y:S01]  /*2cc0*/  FADD.FTZ R120, R2, -R58.reuse ;  /* 0x8000003a02787221 */ /* 0x100fe20000010000 */
[-C--:B------:R-:W-:Y:S01]  /*2cd0*/  IADD3.X R53, RZ, R103.reuse, RZ, P2, !PT ;  /* 0x00000067ff357210 */ /* 0x080fe200017fe4ff */
[----:B------:R-:W-:Y:S01]  /*2ce0*/  FADD.FTZ R124, R101, -R58 ;  /* 0x8000003a657c7221 */ /* 0x000fe20000010000 */
[----:B------:R-:W-:Y:S01]  /*2cf0*/  LEA.HI.X R89, R55, UR13, R52, 0x1, P3 ;  /* 0x0000000d37597c11 */ /* 0x000fe200098f0c34 */
[--C-:B------:R-:W-:Y:S01]  /*2d00*/  FADD.FTZ R106, R106, -R58.reuse ;  /* 0x8000003a6a6a7221 */ /* 0x100fe20000010000 */
[----:B------:R-:W-:Y:S01]  /*2d10*/  LEA R54, P2, R94, UR12, 0x1 ;  /* 0x0000000c5e367c11 */ /* 0x000fe2000f8408ff */
[--C-:B------:R-:W-:Y:S01]  /*2d20*/  FADD.FTZ R108, R8, -R58.reuse ;  /* 0x8000003a086c7221 */ /* 0x100fe20000010000 */
[-C--:B------:R-:W-:Y:S01]  /*2d30*/  IADD3.X R92, RZ, R103.reuse, RZ, P0, !PT ;  /* 0x00000067ff5c7210 */ /* 0x080fe200007fe4ff */
[--C-:B------:R-:W-:Y:S01]  /*2d40*/  FADD.FTZ R4, R3, -R58.reuse ;  /* 0x8000003a03047221 */ /* 0x100fe20000010000 */
[----:B------:R-:W-:Y:S01]  /*2d50*/  LEA.HI.X R87, R66, UR13, R57, 0x1, P4 ;  /* 0x0000000d42577c11 */ /* 0x000fe2000a0f0c39 */
[--C-:B------:R-:W-:Y:S01]  /*2d60*/  FADD.FTZ R130, R104, -R58.reuse ;  /* 0x8000003a68827221 */ /* 0x100fe20000010000 */
[----:B------:R-:W-:Y:S01]  /*2d70*/  LEA R52, P0, R95, UR12, 0x1 ;  /* 0x0000000c5f347c11 */ /* 0x000fe2000f8008ff */
[--C-:B------:R-:W-:Y:S01]  /*2d80*/  FADD.FTZ R134, R110, -R58.reuse ;  /* 0x8000003a6e867221 */ /* 0x100fe20000010000 */
[----:B------:R-:W-:Y:S01]  /*2d90*/  IADD3.X R66, RZ, R103, RZ, P5, !PT ;  /* 0x00000067ff427210 */ /* 0x000fe20002ffe4ff */
[--C-:B------:R-:W-:Y:S01]  /*2da0*/  FADD.FTZ R112, R112, -R58.reuse ;  /* 0x8000003a70707221 */ /* 0x100fe20000010000 */
[----:B------:R-:W-:Y:S01]  /*2db0*/  LEA R56, P1, R93, UR12, 0x1 ;  /* 0x0000000c5d387c11 */ /* 0x000fe2000f8208ff */
[--C-:B------:R-:W-:Y:S01]  /*2dc0*/  FADD.FTZ R49, R49, -R58.reuse ;  /* 0x8000003a31317221 */ /* 0x100fe20000010000 */
[----:B------:R-:W-:Y:S01]  /*2dd0*/  LEA.HI.X R55, R94, UR13, R53, 0x1, P2 ;  /* 0x0000000d5e377c11 */ /* 0x000fe200090f0c35 */
[----:B------:R-:W-:Y:S01]  /*2de0*/  FADD.FTZ R48, R48, -R58 ;  /* 0x8000003a30307221 */ /* 0x000fe20000010000 */
[----:B------:R-:W-:Y:S01]  /*2df0*/  LEA.HI.X R53, R95, UR13, R92, 0x1, P0 ;  /* 0x0000000d5f357c11 */ /* 0x000fe200080f0c5c */
[----:B------:R-:W-:Y:S01]  /*2e00*/  FADD.FTZ R92, R12, -R58 ;  /* 0x8000003a0c5c7221 */ /* 0x000fe20000010000 */
        /* <DEDUP_REMOVED lines=128> */
[--C-:B------:R-:W-:Y:S01]  /*3610*/  FFMA.FTZ R102, R49, R100, R3.reuse ;  /* 0x0000006431667223 */ /* 0x100fe20000010003 */
[--C-:B------:R-:W-:Y:S02]  /*3620*/  HADD2.F32 R73, -RZ, R75.reuse.H0_H0 ;  /* 0x2000004bff497230 */ /* 0x100fe40000004100 */
[C-C-:B------:R-:W-:Y:S01]  /*3630*/  FFMA.FTZ R45, R100.reuse, R45, R3.reuse ;  /* 0x0000002d642d7223 */ /* 0x140fe20000010003 */
[----:B------:R-:W-:Y:S02]  /*3640*/  HADD2.F32 R75, -RZ, R75.H1_H1 ;  /* 0x3000004bff4b7230 */ /* 0x000fe40000004100 */
[----:B------:R-:W-:Y:S01]  /*3650*/  FFMA.FTZ R106, R100, R41, R3 ;  /* 0x00000029646a7223 */ /* 0x000fe20000010003 */
[----:B------:R-:W-:Y:S01]  /*3660*/  F2FP.F16.F32.PACK_AB R93, R102, R93 ;  /* 0x0000005d665d723e */ /* 0x000fe200000000ff */
[--C-:B------:R-:W-:Y:S01]  /*3670*/  FFMA.FTZ R48, R48, R95, R73.reuse ;  /* 0x0000005f30307223 */ /* 0x100fe20000010049 */
[----:B------:R-:W-:Y:S01]  /*3680*/  FFMA.FTZ R44, R95, R44, R73 ;  /* 0x0000002c5f2c7223 */ /* 0x000fe20000010049 */
[--C-:B------:R-:W-:Y:S01]  /*3690*/  FFMA.FTZ R47, R47, R104, R75.reuse ;  /* 0x000000682f2f7223 */ /* 0x100fe2000001004b */
[----:B------:R-:W-:Y:S01]  /*36a0*/  FFMA.FTZ R43, R104, R43, R75 ;  /* 0x0000002b682b7223 */ /* 0x000fe2000001004b */
[----:B------:R-:W-:Y:S01]  /*36b0*/  FFMA.FTZ R41, R100, R37, R3 ;  /* 0x0000002564297223 */ /* 0x000fe20000010003 */
[C---:B------:R-:W-:Y:S01]  /*36c0*/  FFMA.FTZ R99, R95.reuse, R28, R73 ;  /* 0x0000001c5f637223 */ /* 0x040fe20000010049 */
[----:B------:R-:W-:Y:S01]  /*36d0*/  FFMA.FTZ R49, R104, R31, R75 ;  /* 0x0000001f68317223 */ /* 0x000fe2000001004b */
[C-C-:B------:R-:W-:Y:S01]  /*36e0*/  FFMA.FTZ R94, R100.reuse, R33, R3.reuse ;  /* 0x00000021645e7223 */ /* 0x140fe20000010003 */
[C-C-:B------:R-:W-:Y:S01]  /*36f0*/  FFMA.FTZ R37, R100.reuse, R34, R3.reuse ;  /* 0x0000002264257223 */ /* 0x140fe20000010003 */
[C-C-:B------:R-:W-:Y:S01]  /*3700*/  FFMA.FTZ R74, R100.reuse, R42, R3.reuse ;  /* 0x0000002a644a7223 */ /* 0x140fe20000010003 */
[----:B------:R-:W-:Y:S01]  /*3710*/  FFMA.FTZ R72, R100, R46, R3 ;  /* 0x0000002e64487223 */ /* 0x000fe20000010003 */
[C---:B------:R-:W-:Y:S01]  /*3720*/  FFMA.FTZ R28, R95.reuse, R24, R73 ;  /* 0x000000185f1c7223 */ /* 0x040fe20000010049 */
[----:B------:R-:W-:Y:S01]  /*3730*/  FFMA.FTZ R31, R104, R0, R75 ;  /* 0x00000000681f7223 */ /* 0x000fe2000001004b */
[C-C-:B------:R-:W-:Y:S01]  /*3740*/  FFMA.FTZ R59, R100.reuse, R59, R3.reuse ;  /* 0x0000003b643b7223 */ /* 0x140fe20000010003 */
[C-C-:B------:R-:W-:Y:S01]  /*3750*/  FFMA.FTZ R66, R100.reuse, R66, R3.reuse ;  /* 0x0000004264427223 */ /* 0x140fe20000010003 */
[C-C-:B------:R-:W-:Y:S01]  /*3760*/  FFMA.FTZ R58, R100.reuse, R116, R3.reuse ;  /* 0x00000074643a7223 */ /* 0x140fe20000010003 */
[C-C-:B------:R-:W-:Y:S01]  /*3770*/  FFMA.FTZ R33, R100.reuse, R118, R3.reuse ;  /* 0x0000007664217223 */ /* 0x140fe20000010003 */
[C-C-:B------:R-:W-:Y:S01]  /*3780*/  FFMA.FTZ R46, R100.reuse, R120, R3.reuse ;  /* 0x00000078642e7223 */ /* 0x140fe20000010003 */
[C-C-:B------:R-:W-:Y:S01]  /*3790*/  FFMA.FTZ R42, R100.reuse, R128, R3.reuse ;  /* 0x00000080642a7223 */ /* 0x140fe20000010003 */
[C---:B------:R-:W-:Y:S01]  /*37a0*/  FFMA.FTZ R34, R100.reuse, R132, R3 ;  /* 0x0000008464227223 */ /* 0x040fe20000010003 */
[----:B------:R-:W-:Y:S01]  /*37b0*/  FFMA.FTZ R24, R95, R20, R73 ;  /* 0x000000145f187223 */ /* 0x000fe20000010049 */
[----:B------:R-:W-:Y:S01]  /*37c0*/  F2FP.F16.F32.PACK_AB R48, R47, R48 ;  /* 0x000000302f30723e */ /* 0x000fe200000000ff */
[----:B------:R-:W-:Y:S01]  /*37d0*/  FFMA.FTZ R3, R100, R114, R3 ;  /* 0x0000007264037223 */ /* 0x000fe20000010003 */
[----:B------:R-:W-:Y:S01]  /*37e0*/  PRMT R0, R93, 0x7632, R0 ;  /* 0x000076325d007816 */ /* 0x000fe20000000000 */
[C-C-:B------:R-:W-:Y:S01]  /*37f0*/  FFMA.FTZ R40, R95.reuse, R40, R73.reuse ;  /* 0x000000285f287223 */ /* 0x140fe20000010049 */
[----:B------:R-:W-:Y:S01]  /*3800*/  FFMA.FTZ R20, R95, R16, R73 ;  /* 0x000000105f147223 */ /* 0x000fe20000010049 */
[C---:B------:R-:W-:Y:S01]  /*3810*/  FFMA.FTZ R39, R104.reuse, R39, R75 ;  /* 0x0000002768277223 */ /* 0x040fe2000001004b */
[----:B------:R-:W-:Y:S01]  /*3820*/  F2FP.F16.F32.PACK_AB R38, R45, R38 ;  /* 0x000000262d26723e */ /* 0x000fe200000000ff */
[--C-:B------:R-:W-:Y:S01]  /*3830*/  FFMA.FTZ R36, R95, R36, R73.reuse ;  /* 0x000000245f247223 */ /* 0x100fe20000010049 */
[----:B------:R-:W-:Y:S01]  /*3840*/  F2FP.F16.F32.PACK_AB R44, R43, R44 ;  /* 0x0000002c2b2c723e */ /* 0x000fe200000000ff */
        /* <DEDUP_REMOVED lines=8> */
[C-C-:B------:R-:W-:Y:S01]  /*38d0*/  FFMA.FTZ R47, R104.reuse, R35, R75.reuse ;  /* 0x00000023682f7223 */ /* 0x140fe2000001004b */
[--C-:B------:R-:W-:Y:S01]  /*38e0*/  FFMA.FTZ R100, R104, R27, R75.reuse ;  /* 0x0000001b68647223 */ /* 0x100fe2000001004b */
[----:B------:R-:W-:Y:S01]  /*38f0*/  F2FP.F16.F32.PACK_AB R29, R106, R29 ;  /* 0x0000001d6a1d723e */ /* 0x000fe200000000ff */
[C-C-:B------:R-:W-:Y:S01]  /*3900*/  FFMA.FTZ R73, R104.reuse, R23, R75.reuse ;  /* 0x0000001768497223 */ /* 0x140fe2000001004b */
[C-C-:B------:R-:W-:Y:S01]  /*3910*/  FFMA.FTZ R27, R104.reuse, R4, R75.reuse ;  /* 0x00000004681b7223 */ /* 0x140fe2000001004b */
[C-C-:B------:R-:W-:Y:S01]  /*3920*/  FFMA.FTZ R35, R104.reuse, R8, R75.reuse ;  /* 0x0000000868237223 */ /* 0x140fe2000001004b */
[--C-:B------:R-:W-:Y:S01]  /*3930*/  FFMA.FTZ R23, R104, R6, R75.reuse ;  /* 0x0000000668177223 */ /* 0x100fe2000001004b */
[----:B------:R-:W-:Y:S01]  /*3940*/  PRMT R4, R48, 0x7632, R4 ;  /* 0x0000763230047816 */ /* 0x000fe20000000004 */
[----:B------:R0:W-:Y:S01]  /*3950*/  STG.E.U16 desc[UR8][R70.64+0x2], R0 ;  /* 0x0000020046007986 */ /* 0x0001e2000c101508 */
[----:B------:R-:W-:Y:S01]  /*3960*/  PRMT R6, R38, 0x7632, R6 ;  /* 0x0000763226067816 */ /* 0x000fe20000000006 */
[--C-:B------:R-:W-:Y:S01]  /*3970*/  FFMA.FTZ R95, R104, R19, R75.reuse ;  /* 0x00000013685f7223 */ /* 0x100fe2000001004b */
[----:B------:R-:W-:Y:S01]  /*3980*/  PRMT R8, R44, 0x7632, R8 ;  /* 0x000076322c087816 */ /* 0x000fe20000000008 */
[----:B------:R-:W-:Y:S01]  /*3990*/  STG.E.U16 desc[UR8][R70.64], R93 ;  /* 0x0000005d46007986 */ /* 0x000fe2000c101508 */
[----:B------:R-:W-:Y:S01]  /*39a0*/  F2FP.F16.F32.PACK_AB R40, R39, R40 ;  /* 0x000000282728723e */ /* 0x000fe200000000ff */
[C-C-:B------:R-:W-:Y:S01]  /*39b0*/  FFMA.FTZ R101, R104.reuse, R15, R75.reuse ;  /* 0x0000000f68657223 */ /* 0x140fe2000001004b */
[----:B------:R-:W-:Y:S01]  /*39c0*/  F2FP.F16.F32.PACK_AB R26, R41, R26 ;  /* 0x0000001a291a723e */ /* 0x000fe200000000ff */
[----:B------:R-:W-:Y:S01]  /*39d0*/  STG.E.U16 desc[UR8][R70.64+0x4], R48 ;  /* 0x0000043046007986 */ /* 0x000fe2000c101508 */
[----:B------:R-:W-:Y:S01]  /*39e0*/  F2FP.F16.F32.PACK_AB R36, R47, R36 ;  /* 0x000000242f24723e */ /* 0x000fe200000000ff */
[--C-:B------:R-:W-:Y:S01]  /*39f0*/  FFMA.FTZ R103, R104, R12, R75.reuse ;  /* 0x0000000c68677223 */ /* 0x100fe2000001004b */
[----:B------:R-:W-:Y:S01]  /*3a00*/  F2FP.F16.F32.PACK_AB R25, R94, R25 ;  /* 0x000000195e19723e */ /* 0x000fe200000000ff */
[----:B------:R1:W-:Y:S01]  /*3a10*/  STG.E.U16 desc[UR8][R70.64+0x6], R4 ;  /* 0x0000060446007986 */ /* 0x0003e2000c101508 */
[----:B0-----:R-:W-:Y:S01]  /*3a20*/  PRMT R0, R29, 0x7632, R0 ;  /* 0x000076321d007816 */ /* 0x001fe20000000000 */
[C-C-:B------:R-:W-:Y:S01]  /*3a30*/  FFMA.FTZ R19, R104.reuse, R30, R75.reuse ;  /* 0x0000001e68137223 */ /* 0x140fe2000001004b */
[----:B------:R-:W-:Y:S01]  /*3a40*/  F2FP.F16.F32.PACK_AB R32, R49, R32 ;  /* 0x000000203120723e */ /* 0x000fe200000000ff */
[----:B------:R-:W-:Y:S01]  /*3a50*/  STG.E.U16 desc[UR8][R78.64], R38 ;  /* 0x000000264e007986 */ /* 0x000fe2000c101508 */
[----:B------:R-:W-:Y:S01]  /*3a60*/  F2FP.F16.F32.PACK_AB R22, R37, R22 ;  /* 0x000000162516723e */ /* 0x000fe200000000ff */
[----:B------:R-:W-:Y:S01]  /*3a70*/  FFMA.FTZ R15, R104, R18, R75 ;  /* 0x00000012680f7223 */ /* 0x000fe2000001004b */
[----:B------:R-:W-:Y:S01]  /*3a80*/  F2FP.F16.F32.PACK_AB R99, R100, R99 ;  /* 0x000000636463723e */ /* 0x000fe200000000ff */
[----:B------:R0:W-:Y:S01]  /*3a90*/  STG.E.U16 desc[UR8][R78.64+0x2], R6 ;  /* 0x000002064e007986 */ /* 0x0001e2000c101508 */
[----:B------:R-:W-:-:S02]  /*3aa0*/  F2FP.F16.F32.PACK_AB R28, R73, R28 ;  /* 0x0000001c491c723e */ /* 0x000fc400000000ff */
[----:B------:R-:W-:Y:S01]  /*3ab0*/  PRMT R41, R22, 0x7632, R41 ;  /* 0x0000763216297816 */ /* 0x000fe20000000029 */
[----:B------:R-:W-:Y:S01]  /*3ac0*/  STG.E.U16 desc[UR8][R78.64+0x4], R44 ;  /* 0x0000042c4e007986 */ /* 0x000fe2000c101508 */
[----:B-1----:R-:W-:Y:S02]  /*3ad0*/  PRMT R4, R40, 0x7632, R4 ;  /* 0x0000763228047816 */ /* 0x002fe40000000004 */
[----:B------:R-:W-:Y:S01]  /*3ae0*/  F2FP.F16.F32.PACK_AB R21, R74, R21 ;  /* 0x000000154a15723e */ /* 0x000fe200000000ff */
[----:B------:R1:W-:Y:S01]  /*3af0*/  STG.E.U16 desc[UR8][R78.64+0x6], R8 ;  /* 0x000006084e007986 */ /* 0x0003e2000c101508 */
[----:B------:R-:W-:Y:S02]  /*3b00*/  F2FP.F16.F32.PACK_AB R17, R72, R17 ;  /* 0x000000114811723e */ /* 0x000fe400000000ff */
[----:B------:R-:W-:Y:S01]  /*3b10*/  F2FP.F16.F32.PACK_AB R24, R95, R24 ;  /* 0x000000185f18723e */ /* 0x000fe200000000ff */
[----:B------:R2:W-:Y:S01]  /*3b20*/  STG.E.U16 desc[UR8][R64.64+0x2], R0 ;  /* 0x0000020040007986 */ /* 0x0005e2000c101508 */
[----:B0-----:R-:W-:-:S02]  /*3b30*/  PRMT R6, R26, 0x7632, R6 ;  /* 0x000076321a067816 */ /* 0x001fc40000000006 */
[----:B------:R-:W-:Y:S01]  /*3b40*/  F2FP.F16.F32.PACK_AB R20, R101, R20 ;  /* 0x000000146514723e */ /* 0x000fe200000000ff */
[----:B------:R-:W-:Y:S01]  /*3b50*/  STG.E.U16 desc[UR8][R64.64], R29 ;  /* 0x0000001d40007986 */ /* 0x000fe2000c101508 */
[----:B------:R-:W-:Y:S02]  /*3b60*/  PRMT R30, R17, 0x7632, R30 ;  /* 0x00007632111e7816 */ /* 0x000fe4000000001e */
[----:B------:R-:W-:Y:S01]  /*3b70*/  F2FP.F16.F32.PACK_AB R14, R59, R14 ;  /* 0x0000000e3b0e723e */ /* 0x000fe200000000ff */
[----:B------:R0:W-:Y:S01]  /*3b80*/  STG.E.U16 desc[UR8][R64.64+0x4], R40 ;  /* 0x0000042840007986 */ /* 0x0001e2000c101508 */
[----:B-1----:R-:W-:Y:S02]  /*3b90*/  PRMT R8, R36, 0x7632, R8 ;  /* 0x0000763224087816 */ /* 0x002fe40000000008 */
[----:B------:R-:W-:Y:S01]  /*3ba0*/  F2FP.F16.F32.PACK_AB R13, R66, R13 ;  /* 0x0000000d420d723e */ /* 0x000fe200000000ff */
[----:B------:R1:W-:Y:S01]  /*3bb0*/  STG.E.U16 desc[UR8][R64.64+0x6], R4 ;  /* 0x0000060440007986 */ /* 0x0003e2000c101508 */
[----:B--2---:R-:W-:-:S02]  /*3bc0*/  PRMT R0, R25, 0x7632, R0 ;  /* 0x0000763219007816 */ /* 0x004fc40000000000 */
[----:B------:R-:W-:Y:S01]  /*3bd0*/  F2FP.F16.F32.PACK_AB R92, R103, R92 ;  /* 0x0000005c675c723e */ /* 0x000fe200000000ff */
[----:B------:R-:W-:Y:S01]  /*3be0*/  STG.E.U16 desc[UR8][R62.64], R26 ;  /* 0x0000001a3e007986 */ /* 0x000fe2000c101508 */
[----:B------:R-:W-:Y:S02]  /*3bf0*/  F2FP.F16.F32.PACK_AB R35, R35, R108 ;  /* 0x0000006c2323723e */ /* 0x000fe400000000ff */
[----:B------:R-:W-:Y:S01]  /*3c00*/  PRMT R45, R13, 0x7632, R45 ;  /* 0x000076320d2d7816 */ /* 0x000fe2000000002d */
[----:B------:R2:W-:Y:S01]  /*3c10*/  STG.E.U16 desc[UR8][R62.64+0x2], R6 ;  /* 0x000002063e007986 */ /* 0x0005e2000c101508 */
[----:B0-----:R-:W-:Y:S02]  /*3c20*/  PRMT R40, R21, 0x7632, R40 ;  /* 0x0000763215287816 */ /* 0x001fe40000000028 */
[----:B------:R-:W-:Y:S01]  /*3c30*/  F2FP.F16.F32.PACK_AB R11, R58, R11 ;  /* 0x0000000b3a0b723e */ /* 0x000fe200000000ff */
[----:B------:R-:W-:Y:S01]  /*3c40*/  STG.E.U16 desc[UR8][R62.64+0x4], R36 ;  /* 0x000004243e007986 */ /* 0x000fe2000c101508 */
[----:B-1----:R-:W-:-:S02]  /*3c50*/  PRMT R4, R32, 0x7632, R4 ;  /* 0x0000763220047816 */ /* 0x002fc40000000004 */
[----:B------:R-:W-:Y:S01]  /*3c60*/  F2FP.F16.F32.PACK_AB R10, R33, R10 ;  /* 0x0000000a210a723e */ /* 0x000fe200000000ff */
[----:B------:R-:W-:Y:S01]  /*3c70*/  STG.E.U16 desc[UR8][R62.64+0x6], R8 ;  /* 0x000006083e007986 */ /* 0x000fe2000c101508 */
[----:B------:R-:W-:Y:S02]  /*3c80*/  F2FP.F16.F32.PACK_AB R31, R31, R122 ;  /* 0x0000007a1f1f723e */ /* 0x000fe400000000ff */
[----:B------:R-:W-:Y:S01]  /*3c90*/  F2FP.F16.F32.PACK_AB R27, R27, R126 ;  /* 0x0000007e1b1b723e */ /* 0x000fe200000000ff */
[----:B------:R0:W-:Y:S01]  /*3ca0*/  STG.E.U16 desc[UR8][R84.64+0x2], R0 ;  /* 0x0000020054007986 */ /* 0x0001e2000c101508 */
[----:B--2---:R-:W-:Y:S02]  /*3cb0*/  PRMT R6, R99, 0x7632, R6 ;  /* 0x0000763263067816 */ /* 0x004fe40000000006 */
[----:B------:R-:W-:Y:S01]  /*3cc0*/  PRMT R44, R11, 0x7632, R44 ;  /* 0x000076320b2c7816 */ /* 0x000fe2000000002c */
[----:B------:R1:W-:Y:S01]  /*3cd0*/  STG.E.U16 desc[UR8][R84.64], R25 ;  /* 0x0000001954007986 */ /* 0x0003e2000c101508 */
[----:B------:R-:W-:-:S02]  /*3ce0*/  PRMT R43, R10, 0x7632, R43 ;  /* 0x000076320a2b7816 */ /* 0x000fc4000000002b */
[----:B------:R-:W-:Y:S01]  /*3cf0*/  F2FP.F16.F32.PACK_AB R9, R46, R9 ;  /* 0x000000092e09723e */ /* 0x000fe200000000ff */
[----:B------:R-:W-:Y:S01]  /*3d00*/  STG.E.U16 desc[UR8][R84.64+0x4], R32 ;  /* 0x0000042054007986 */ /* 0x000fe2000c101508 */
[----:B------:R-:W-:Y:S02]  /*3d10*/  F2FP.F16.F32.PACK_AB R7, R42, R7 ;  /* 0x000000072a07723e */ /* 0x000fe400000000ff */
[----:B------:R-:W-:Y:S01]  /*3d20*/  F2FP.F16.F32.PACK_AB R23, R23, R130 ;  /* 0x000000821717723e */ /* 0x000fe200000000ff */
        /* <DEDUP_REMOVED lines=9> */
[----:B------:R-:W-:Y:S01]  /*3dc0*/  STG.E.U16 desc[UR8][R82.64+0x4], R99 ;  /* 0x0000046352007986 */ /* 0x000fe2000c101508 */
[----:B--2---:R-:W-:Y:S02]  /*3dd0*/  PRMT R4, R24, 0x7632, R4 ;  /* 0x0000763218047816 */ /* 0x004fe40000000004 */
[----:B------:R-:W-:Y:S01]  /*3de0*/  PRMT R38, R9, 0x7632, R38 ;  /* 0x0000763209267816 */ /* 0x000fe20000000026 */
[----:B------:R-:W-:Y:S01]  /*3df0*/  STG.E.U16 desc[UR8][R82.64+0x6], R6 ;  /* 0x0000060652007986 */ /* 0x000fe2000c101508 */
[----:B------:R-:W-:-:S02]  /*3e00*/  PRMT R26, R2, 0x7632, R26 ;  /* 0x00007632021a7816 */ /* 0x000fc4000000001a */
[----:B------:R-:W-:Y:S01]  /*3e10*/  PRMT R3, R16, 0x7632, R3 ;  /* 0x0000763210037816 */ /* 0x000fe20000000003 */
[----:B------:R0:W-:Y:S01]  /*3e20*/  STG.E.U16 desc[UR8][R80.64+0x6], R0 ;  /* 0x0000060050007986 */ /* 0x0001e2000c101508 */
[----:B------:R-:W-:-:S03]  /*3e30*/  ISETP.GE.U32.AND P0, PT, R69, UR10, PT ;  /* 0x0000000a45007c0c */ /* 0x000fc6000bf06070 */
[----:B------:R-:W-:Y:S01]  /*3e40*/  STG.E.U16 desc[UR8][R80.64], R21 ;  /* 0x0000001550007986 */ /* 0x000fe2000c101508 */
[----:B------:R-:W-:-:S03]  /*3e50*/  ISETP.GE.AND.EX P0, PT, R67, UR5, PT, P0 ;  /* 0x0000000543007c0c */ /* 0x000fc6000bf06300 */
        /* <DEDUP_REMOVED lines=49> */
.L_x_3381:
        /* <DEDUP_REMOVED lines=9> */
.L_x_3597:


//--------------------- .text._ZN13group_norm_v214gn_cuda_kernelI6__halfLi320ELi1ELi32ELi80ELi256ELb0ELi128ELi320ELi320ELi4ELb1ELi74ELb0ELb0ENS_16CompileConditionILi900EEEEEvPT_PKS4_S7_S7_flPfS8_Pj --------------------------
	.section	.text._ZN13group_norm_v214gn_cuda_kernelI6__halfLi320ELi1ELi32ELi80ELi256ELb0ELi128ELi320ELi320ELi4ELb1ELi74ELb0ELb0ENS_16CompileConditionILi900EEEEEvPT_PKS4_S7_S7_flPfS8_Pj,"ax",@progbits
	.align	128
        .global         _ZN13group_norm_v214gn_cuda_kernelI6__halfLi320ELi1ELi32ELi80ELi256ELb0ELi128ELi320ELi320ELi4ELb1ELi74ELb0ELb0ENS_16CompileConditionILi900EEEEEvPT_PKS4_S7_S7_flPfS8_Pj
        .type           _ZN13group_norm_v214gn_cuda_kernelI6__halfLi320ELi1ELi32ELi80ELi256ELb0ELi128ELi320ELi320ELi4ELb1ELi74ELb0ELb0ENS_16CompileConditionILi900EEEEEvPT_PKS4_S7_S7_flPfS8_Pj,@function
        .size           _ZN13group_norm_v214gn_cuda_kernelI6__halfLi320ELi1ELi32ELi80ELi256ELb0ELi128ELi320ELi320ELi4ELb1ELi74ELb0ELb0ENS_16CompileConditionILi900EEEEEvPT_PKS4_S7_S7_flPfS8_Pj,(.L_x_3598 - _ZN13group_norm_v214gn_cuda_kernelI6__halfLi320ELi1ELi32ELi80ELi256ELb0ELi128ELi320ELi320ELi4ELb1ELi74ELb0ELb0ENS_16CompileConditionILi900EEEEEvPT_PKS4_S7_S7_flPfS8_Pj)
        .other          _ZN13group_norm_v214gn_cuda_kernelI6__halfLi320ELi1ELi32ELi80ELi256ELb0ELi128ELi320ELi320ELi4ELb1ELi74ELb0ELb0ENS_16CompileConditionILi900EEEEEvPT_PKS4_S7_S7_flPfS8_Pj,@"STO_CUDA_ENTRY STV_DEFAULT"
_ZN13group_norm_v214gn_cuda_kernelI6__halfLi320ELi1ELi32ELi80ELi256ELb0ELi128ELi320ELi320ELi4ELb1ELi74ELb0ELb0ENS_16CompileConditionILi900EEEEEvPT_PKS4_S7_S7_flPfS8_Pj:
.text._ZN13group_norm_v214gn_cuda_kernelI6__halfLi320ELi1ELi32ELi80ELi256ELb0ELi128ELi320ELi320ELi4ELb1ELi74ELb0ELb0ENS_16CompileConditionILi900EEEEEvPT_PKS4_S7_S7_flPfS8_Pj:
        /* <DEDUP_REMOVED lines=30> */
[----:B------:R-:W-:Y:S01]  /*01e0*/  IMAD R2, R7, -0x50, R6 ;  /* 0xffffffb007027824 */ /* 0x000fe200078e0206 */
[----:B------:R-:W-:-:S02]  /*01f0*/  SHF.L.U32 R3, R3, 0x1, RZ ;  /* 0x0000000103037819 */ /* 0x000fc400000006ff */
[----:B------:R-:W-:Y:S01]  /*0200*/  ISETP.EQ.U32.OR P0, PT, R0, 0x1, P0 ;  /* 0x000000010000780c */ /* 0x000fe20000702470 */
[----:B------:R-:W-:Y:S01]  /*0210*/  IMAD R2, R2, 0x28, R5 ;  /* 0x0000002802027824 */ /* 0x000fe200078e0205 */
[----:B------:R-:W-:Y:S02]  /*0220*/  LOP3.LUT R0, R3, 0xfffffffe, R0, 0xe2, !PT ;  /* 0xfffffffe03007812 */ /* 0x000fe400078ee200 */
[----:B------:R-:W-:Y:S02]  /*0230*/  ISETP.EQ.OR.EX P0, PT, RZ, UR9, P0, P1 ;  /* 0x00000009ff007c0c */ /* 0x000fe40008702710 */
[----:B------:R-:W-:-:S05]  /*0240*/  LEA R0, R7, R2, 0x3 ;  /* 0x0000000207007211 */ /* 0x000fca00078e18ff */
[----:B------:R0:W-:Y:S06]  /*0250*/  STL [R1+0xa0], R0 ;  /* 0x0000a00001007387 */ /* 0x0001ec0000100800 */
[----:B------:R-:W-:-:S07]  /*0260*/  @P0 LOP3.LUT R73, R73, 0x20, RZ, 0xfc, !PT ;  /* 0x0000002049490812 */ /* 0x000fce00078efcff */
.L_x_3388:
[----:B------:R-:W1:Y:S01]  /*0270*/  S2R R156, SR_TID.X ;  /* 0x00000000009c7919 */ /* 0x000e620000002100 */
[----:B------:R-:W2:Y:S01]  /*0280*/  S2UR UR22, SR_CTAID.X ;  /* 0x00000000001679c3 */ /* 0x000ea20000002500 */
[----:B------:R-:W-:Y:S02]  /*0290*/  ULOP3.LUT UR9, UR10, 0x7, URZ, 0xc0, !UPT ;  /* 0x000000070a097892 */ /* 0x000fe4000f8ec03f */
[----:B------:R-:W-:Y:S02]  /*02a0*/  USHF.R.U64 UR19, UR10, 0x3, UR5 ;  /* 0x000000030a137899 */ /* 0x000fe40008001205 */
[----:B------:R-:W-:Y:S02]  /*02b0*/  UIMAD UR12, UR9, 0x140, URZ ;  /* 0x00000140090c78a4 */ /* 0x000fe4000f8e023f */
[----:B------:R-:W-:Y:S01]  /*02c0*/  USHF.R.U32.HI UR9, URZ, 0x3, UR5 ;  /* 0x000000033f097899 */ /* 0x000fe20008011605 */
[----:B------:R-:W3:Y:S01]  /*02d0*/  LDC.64 R136, c[0x0][0x220] ;  /* 0x00008800ff887b82 */ /* 0x000ee20000000a00 */
[----:B------:R-:W-:Y:S01]  /*02e0*/  MOV R9, UR19 ;  /* 0x0000001300097c02 */ /* 0x000fe20008000f00 */
[----:B------:R-:W-:Y:S01]  /*02f0*/  ULDC.64 UR14, c[0x0][0x218] ;  /* 0x00008600000e7ab9 */ /* 0x000fe20000000a00 */
[----:B------:R-:W-:-:S02]  /*0300*/  UIMAD UR9, UR9, 0xa0000, URZ ;  /* 0x000a0000090978a4 */ /* 0x000fc4000f8e023f */
[----:B--2---:R-:W-:-:S04]  /*0310*/  USHF.L.U32 UR8, UR22, 0x7, URZ ;  /* 0x0000000716087899 */ /* 0x004fc8000800063f */
[----:B------:R-:W-:Y:S01]  /*0320*/  ULOP3.LUT UR8, UR8, 0x80, URZ, 0xc0, !UPT ;  /* 0x0000008008087892 */ /* 0x000fe2000f8ec03f */
[----:B-1----:R-:W-:-:S05]  /*0330*/  IMAD.WIDE.U32 R2, R156, -0x33333333, RZ ;  /* 0xcccccccd9c027825 */ /* 0x002fca00078e00ff */
[----:B------:R-:W-:-:S04]  /*0340*/  SHF.R.U32.HI R2, RZ, 0x6, R3 ;  /* 0x00000006ff027819 */ /* 0x000fc80000011603 */
[C---:B------:R-:W-:Y:S01]  /*0350*/  IADD3 R93, R2.reuse, UR8, RZ ;  /* 0x00000008025d7c10 */ /* 0x040fe2000fffe0ff */
[----:B------:R-:W-:-:S04]  /*0360*/  IMAD R135, R2, -0x50, R156 ;  /* 0xffffffb002877824 */ /* 0x000fc800078e029c */
[----:B------:R-:W-:Y:S01]  /*0370*/  IMAD R93, R93, 0xa00, RZ ;  /* 0x00000a005d5d7824 */ /* 0x000fe200078e02ff */
[----:B------:R-:W-:-:S04]  /*0380*/  LEA R78, R135, UR12, 0x2 ;  /* 0x0000000c874e7c11 */ /* 0x000fc8000f8e10ff */
[--C-:B------:R-:W-:Y:S02]  /*0390*/  SHF.R.S32.HI R79, RZ, 0x1f, R78.reuse ;  /* 0x0000001fff4f7819 */ /* 0x100fe4000001144e */
[C---:B------:R-:W-:Y:S02]  /*03a0*/  IADD3 R5, R93.reuse, 0x2800, RZ ;  /* 0x000028005d057810 */ /* 0x040fe40007ffe0ff */
[----:B0-----:R-:W-:Y:S01]  /*03b0*/  IADD3 R0, R93, 0x5000, RZ ;  /* 0x000050005d007810 */ /* 0x001fe20007ffe0ff */
[----:B------:R-:W-:Y:S02]  /*03c0*/  IMAD.WIDE.U32 R8, R9, 0xa0000, R78 ;  /* 0x000a000009087825 */ /* 0x000fe400078e004e */
[----:B------:R0:W-:Y:S03]  /*03d0*/  STL [R1+0x28], R5 ;  /* 0x0000280501007387 */ /* 0x0001e60000100800 */
[----:B------:R-:W-:Y:S01]  /*03e0*/  IADD3 R4, R9, UR9, RZ ;  /* 0x0000000909047c10 */ /* 0x000fe2000fffe0ff */
[----:B------:R1:W-:Y:S01]  /*03f0*/  STL [R1+0x24], R0 ;  /* 0x0000240001007387 */ /* 0x0003e20000100800 */
[----:B------:R-:W-:-:S02]  /*0400*/  IADD3 R3, P0, R93, R8, RZ ;  /* 0x000000085d037210 */ /* 0x000fc40007f1e0ff */
[----:B------:R-:W-:Y:S02]  /*0410*/  IADD3 R2, P1, R5, R8, RZ ;  /* 0x0000000805027210 */ /* 0x000fe40007f3e0ff */
[-C--:B------:R-:W-:Y:S02]  /*0420*/  IADD3.X R6, RZ, R4.reuse, RZ, P0, !PT ;  /* 0x00000004ff067210 */ /* 0x080fe400007fe4ff */
[C---:B------:R-:W-:Y:S02]  /*0430*/  LEA R12, P0, R3.reuse, UR14, 0x1 ;  /* 0x0000000e030c7c11 */ /* 0x040fe4000f8008ff */
[----:B0-----:R-:W-:Y:S02]  /*0440*/  IADD3.X R5, RZ, R4, RZ, P1, !PT ;  /* 0x00000004ff057210 */ /* 0x001fe40000ffe4ff */
[----:B------:R-:W-:Y:S02]  /*0450*/  LEA.HI.X R13, R3, UR15, R6, 0x1, P0 ;  /* 0x0000000f030d7c11 */ /* 0x000fe400080f0c06 */
[----:B------:R-:W-:-:S02]  /*0460*/  LEA R128, P1, R2, UR14, 0x1 ;  /* 0x0000000e02807c11 */ /* 0x000fc4000f8208ff */
[----:B-1----:R-:W-:Y:S02]  /*0470*/  IADD3 R0, P2, R0, R8, RZ ;  /* 0x0000000800007210 */ /* 0x002fe40007f5e0ff */
[----:B------:R-:W2:Y:S01]  /*0480*/  LDG.E.64.CONSTANT R12, desc[UR16][R12.64] ;  /* 0x000000100c0c7981 */ /* 0x000ea2000c1e9b00 */
[----:B------:R-:W-:Y:S02]  /*0490*/  LEA.HI.X R129, R2, UR15, R5, 0x1, P1 ;  /* 0x0000000f02817c11 */ /* 0x000fe400088f0c05 */
[----:B------:R-:W-:Y:S02]  /*04a0*/  IADD3.X R3, RZ, R4, RZ, P2, !PT ;  /* 0x00000004ff037210 */ /* 0x000fe400017fe4ff */
[C---:B------:R-:W-:Y:S02]  /*04b0*/  LEA R126, P0, R0.reuse, UR14, 0x1 ;  /* 0x0000000e007e7c11 */ /* 0x040fe4000f8008ff */
[----:B------:R-:W4:Y:S02]  /*04c0*/  LDG.E.64.CONSTANT R128, desc[UR16][R128.64] ;  /* 0x0000001080807981 */ /* 0x000f24000c1e9b00 */
[----:B------:R-:W-:-:S02]  /*04d0*/  LEA.HI.X R127, R0, UR15, R3, 0x1, P0 ;  /* 0x0000000f007f7c11 */ /* 0x000fc400080f0c03 */
[----:B------:R-:W-:-:S04]  /*04e0*/  IADD3 R7, R93, 0x7800, RZ ;  /* 0x000078005d077810 */ /* 0x000fc80007ffe0ff */
[----:B-----5:R-:W5:Y:S01]  /*04f0*/  LDG.E.64.CONSTANT R126, desc[UR16][R126.64] ;  /* 0x000000107e7e7981 */ /* 0x020f62000c1e9b00 */
        /* <DEDUP_REMOVED lines=8> */
[C---:B------:R-:W-:Y:S01]  /*0580*/  LEA R120, P0, R0.reuse, UR14, 0x1 ;  /* 0x0000000e00787c11 */ /* 0x040fe2000f8008ff */
[----:B------:R-:W-:Y:S03]  /*0590*/  STL [R1+0x20], R7 ;  /* 0x0000200701007387 */ /* 0x000fe60000100800 */
[----:B------:R-:W-:Y:S01]  /*05a0*/  LEA.HI.X R121, R0, UR15, R3, 0x1, P0 ;  /* 0x0000000f00797c11 */ /* 0x000fe200080f0c03 */
[----:B------:R0:W-:Y:S05]  /*05b0*/  STL [R1+0x1c], R2 ;  /* 0x00001c0201007387 */ /* 0x0001ea0000100800 */
[----:B------:R-:W3:Y:S01]  /*05c0*/  LDG.E.64.CONSTANT R120, desc[UR16][R120.64] ;  /* 0x0000001078787981 */ /* 0x000ee2000c1e9b00 */
[----:B0-----:R-:W-:-:S04]  /*05d0*/  IADD3 R2, R93, 0xc800, RZ ;  /* 0x0000c8005d027810 */ /* 0x001fc80007ffe0ff */
[----:B------:R-:W-:-:S04]  /*05e0*/  IADD3 R0, P0, R2, R8, RZ ;  /* 0x0000000802007210 */ /* 0x000fc80007f1e0ff */
[----:B------:R-:W-:Y:S02]  /*05f0*/  IADD3.X R3, RZ, R4, RZ, P0, !PT ;  /* 0x00000004ff037210 */ /* 0x000fe400007fe4ff */
[C---:B------:R-:W-:Y:S01]  /*0600*/  LEA R116, P0, R0.reuse, UR14, 0x1 ;  /* 0x0000000e00747c11 */ /* 0x040fe2000f8008ff */
[----:B------:R0:W-:Y:S03]  /*0610*/  STL [R1+0x18], R2 ;  /* 0x0000180201007387 */ /* 0x0001e60000100800 */
[----:B------:R-:W-:-:S06]  /*0620*/  LEA.HI.X R117, R0, UR15, R3, 0x1, P0 ;  /* 0x0000000f00757c11 */ /* 0x000fcc00080f0c03 */
[----:B------:R-:W3:Y:S01]  /*0630*/  LDG.E.64.CONSTANT R116, desc[UR16][R116.64] ;  /* 0x0000001074747981 */ /* 0x000ee2000c1e9b00 */
[----:B0-----:R-:W-:-:S04]  /*0640*/  IADD3 R2, R93, 0xf000, RZ ;  /* 0x0000f0005d027810 */ /* 0x001fc80007ffe0ff */
        /* <DEDUP_REMOVED lines=64> */
[----:B------:R-:W-:Y:S01]  /*0a50*/  IADD3 R150, R93, 0x2a800, RZ ;  /* 0x0002a8005d967810 */ /* 0x000fe20007ffe0ff */
[----:B------:R0:W-:Y:S04]  /*0a60*/  STL [R1+0x14], R2 ;  /* 0x0000140201007387 */ /* 0x0001e80000100800 */
[----:B------:R-:W3:Y:S01]  /*0a70*/  LDG.E.64.CONSTANT R38, desc[UR16][R38.64] ;  /* 0x0000001026267981 */ /* 0x000ee2000c1e9b00 */
[----:B0-----:R-:W-:-:S04]  /*0a80*/  IADD3 R2, P1, R150, R8, RZ ;  /* 0x0000000896027210 */ /* 0x001fc80007f3e0ff */
[----:B------:R-:W-:Y:S02]  /*0a90*/  IADD3.X R3, RZ, R4, RZ, P1, !PT ;  /* 0x00000004ff037210 */ /* 0x000fe40000ffe4ff */
[C---:B------:R-:W-:Y:S02]  /*0aa0*/  LEA R34, P1, R2.reuse, UR14, 0x1 ;  /* 0x0000000e02227c11 */ /* 0x040fe4000f8208ff */
[----:B------:R-:W-:Y:S02]  /*0ab0*/  IADD3 R149, R93, 0x2d000, RZ ;  /* 0x0002d0005d957810 */ /* 0x000fe40007ffe0ff */
[----:B------:R-:W-:Y:S02]  /*0ac0*/  LEA.HI.X R35, R2, UR15, R3, 0x1, P1 ;  /* 0x0000000f02237c11 */ /* 0x000fe400088f0c03 */
[----:B------:R-:W-:Y:S02]  /*0ad0*/  IADD3 R0, P2, R149, R8, RZ ;  /* 0x0000000895007210 */ /* 0x000fe40007f5e0ff */
[----:B------:R-:W-:-:S02]  /*0ae0*/  IADD3 R148, R93, 0x2f800, RZ ;  /* 0x0002f8005d947810 */ /* 0x000fc40007ffe0ff */
[----:B------:R-:W3:Y:S01]  /*0af0*/  LDG.E.64.CONSTANT R34, desc[UR16][R34.64] ;  /* 0x0000001022227981 */ /* 0x000ee2000c1e9b00 */
[----:B------:R-:W-:Y:S02]  /*0b00*/  IADD3.X R5, RZ, R4, RZ, P2, !PT ;  /* 0x00000004ff057210 */ /* 0x000fe400017fe4ff */
[----:B------:R-:W-:Y:S02]  /*0b10*/  LEA R30, P0, R0, UR14, 0x1 ;  /* 0x0000000e001e7c11 */ /* 0x000fe4000f8008ff */
[----:B------:R-:W-:Y:S02]  /*0b20*/  IADD3 R3, P1, R148, R8, RZ ;  /* 0x0000000894037210 */ /* 0x000fe40007f3e0ff */
[----:B------:R-:W-:Y:S02]  /*0b30*/  IADD3 R146, R93, 0x34800, RZ ;  /* 0x000348005d927810 */ /* 0x000fe40007ffe0ff */
[----:B------:R-:W-:Y:S02]  /*0b40*/  LEA.HI.X R31, R0, UR15, R5, 0x1, P0 ;  /* 0x0000000f001f7c11 */ /* 0x000fe400080f0c05 */
[----:B------:R-:W-:-:S02]  /*0b50*/  IADD3.X R6, RZ, R4, RZ, P1, !PT ;  /* 0x00000004ff067210 */ /* 0x000fc40000ffe4ff */
[----:B------:R-:W-:Y:S02]  /*0b60*/  LEA R26, P0, R3, UR14, 0x1 ;  /* 0x0000000e031a7c11 */ /* 0x000fe4000f8008ff */
[----:B------:R-:W-:Y:S01]  /*0b70*/  IADD3 R0, P3, R146, R8, RZ ;  /* 0x0000000892007210 */ /* 0x000fe20007f7e0ff */
[----:B------:R-:W3:Y:S01]  /*0b80*/  LDG.E.64.CONSTANT R30, desc[UR16][R30.64] ;  /* 0x000000101e1e7981 */ /* 0x000ee2000c1e9b00 */
[----:B------:R-:W-:Y:S02]  /*0b90*/  IADD3 R147, R93, 0x32000, RZ ;  /* 0x000320005d937810 */ /* 0x000fe40007ffe0ff */
[----:B------:R-:W-:Y:S02]  /*0ba0*/  LEA.HI.X R27, R3, UR15, R6, 0x1, P0 ;  /* 0x0000000f031b7c11 */ /* 0x000fe400080f0c06 */
[----:B------:R-:W-:Y:S02]  /*0bb0*/  IADD3.X R3, RZ, R4, RZ, P3, !PT ;  /* 0x00000004ff037210 */ /* 0x000fe40001ffe4ff */
[----:B------:R-:W-:-:S02]  /*0bc0*/  LEA R18, P0, R0, UR14, 0x1 ;  /* 0x0000000e00127c11 */ /* 0x000fc4000f8008ff */
[----:B------:R-:W-:Y:S02]  /*0bd0*/  IADD3 R2, P2, R147, R8, RZ ;  /* 0x0000000893027210 */ /* 0x000fe40007f5e0ff */
[C---:B------:R-:W-:Y:S02]  /*0be0*/  IADD3 R142, R93.reuse, 0x3e800, RZ ;  /* 0x0003e8005d8e7810 */ /* 0x040fe40007ffe0ff */
[C---:B------:R-:W-:Y:S02]  /*0bf0*/  IADD3 R145, R93.reuse, 0x37000, RZ ;  /* 0x000370005d917810 */ /* 0x040fe40007ffe0ff */
[C---:B------:R-:W-:Y:S02]  /*0c00*/  IADD3 R144, R93.reuse, 0x39800, RZ ;  /* 0x000398005d907810 */ /* 0x040fe40007ffe0ff */
[----:B------:R-:W-:Y:S01]  /*0c10*/  IADD3 R143, R93, 0x3c000, RZ ;  /* 0x0003c0005d8f7810 */ /* 0x000fe20007ffe0ff */
[----:B--2---:R-:W-:Y:S01]  /*0c20*/  HADD2.F32 R134, -RZ, R12.H1_H1 ;  /* 0x3000000cff867230 */ /* 0x004fe20000004100 */
[----:B------:R-:W-:Y:S01]  /*0c30*/  LEA.HI.X R19, R0, UR15, R3, 0x1, P0 ;  /* 0x0000000f00137c11 */ /* 0x000fe200080f0c03 */
[----:B------:R-:W2:Y:S01]  /*0c40*/  LDG.E.64.CONSTANT R26, desc[UR16][R26.64] ;  /* 0x000000101a1a7981 */ /* 0x000ea2000c1e9b00 */
[----:B------:R-:W-:-:S02]  /*0c50*/  IADD3.X R5, RZ, R4, RZ, P2, !PT ;  /* 0x00000004ff057210 */ /* 0x000fc400017fe4ff */
[----:B------:R-:W-:Y:S02]  /*0c60*/  LEA R22, P1, R2, UR14, 0x1 ;  /* 0x0000000e02167c11 */ /* 0x000fe4000f8208ff */
[----:B------:R-:W-:Y:S01]  /*0c70*/  IADD3 R0, P0, R142, R8, RZ ;  /* 0x000000088e007210 */ /* 0x000fe20007f1e0ff */
[--C-:B------:R-:W-:Y:S01]  /*0c80*/  HADD2.F32 R133, -RZ, R13.reuse.H0_H0 ;  /* 0x2000000dff857230 */ /* 0x100fe20000004100 */
[----:B------:R-:W-:Y:S01]  /*0c90*/  LEA.HI.X R23, R2, UR15, R5, 0x1, P1 ;  /* 0x0000000f02177c11 */ /* 0x000fe200088f0c05 */
[----:B------:R-:W-:Y:S01]  /*0ca0*/  HADD2.F32 R132, -RZ, R13.H1_H1 ;  /* 0x3000000dff847230 */ /* 0x000fe20000004100 */
[----:B------:R-:W-:Y:S01]  /*0cb0*/  IADD3.X R3, RZ, R4, RZ, P0, !PT ;  /* 0x00000004ff037210 */ /* 0x000fe200007fe4ff */
[--C-:B----4-:R-:W-:Y:S01]  /*0cc0*/  HADD2.F32 R131, -RZ, R128.reuse.H0_H0 ;  /* 0x20000080ff837230 */ /* 0x110fe20000004100 */
[-C--:B------:R-:W-:Y:S01]  /*0cd0*/  IADD3 R9, P1, R145, R8.reuse, RZ ;  /* 0x0000000891097210 */ /* 0x080fe20007f3e0ff */
[----:B------:R-:W-:Y:S01]  /*0ce0*/  HADD2.F32 R130, -RZ, R128.H1_H1 ;  /* 0x30000080ff827230 */ /* 0x000fe20000004100 */
[----:B------:R-:W-:Y:S01]  /*0cf0*/  IADD3 R7, P2, R144, R8, RZ ;  /* 0x0000000890077210 */ /* 0x000fe20007f5e0ff */
[----:B------:R-:W4:Y:S01]  /*0d00*/  LDG.E.64.CONSTANT R22, desc[UR16][R22.64] ;  /* 0x0000001016167981 */ /* 0x000f22000c1e9b00 */
[----:B------:R-:W-:-:S02]  /*0d10*/  LEA R2, P0, R0, UR14, 0x1 ;  /* 0x0000000e00027c11 */ /* 0x000fc4000f8008ff */
[----:B------:R-:W-:Y:S01]  /*0d20*/  IADD3 R5, P3, R143, R8, RZ ;  /* 0x000000088f057210 */ /* 0x000fe20007f7e0ff */
[----:B------:R-:W-:Y:S01]  /*0d30*/  HADD2.F32 R25, -RZ, R129.H0_H0 ;  /* 0x20000081ff197230 */ /* 0x000fe20000004100 */
[-C--:B------:R-:W-:Y:S01]  /*0d40*/  IADD3.X R24, RZ, R4.reuse, RZ, P1, !PT ;  /* 0x00000004ff187210 */ /* 0x080fe20000ffe4ff */
[----:B-----5:R-:W-:Y:S01]  /*0d50*/  HADD2.F32 R17, -RZ, R126.H0_H0 ;  /* 0x2000007eff117230 */ /* 0x020fe20000004100 */
[----:B------:R-:W-:Y:S01]  /*0d60*/  IADD3.X R20, RZ, R4, RZ, P2, !PT ;  /* 0x00000004ff147210 */ /* 0x000fe200017fe4ff */
[----:B------:R-:W5:Y:S01]  /*0d70*/  LDG.E.64.CONSTANT R18, desc[UR16][R18.64] ;  /* 0x0000001012127981 */ /* 0x000f62000c1e9b00 */
[----:B------:R-:W-:Y:S01]  /*0d80*/  LEA.HI.X R3, R0, UR15, R3, 0x1, P0 ;  /* 0x0000000f00037c11 */ /* 0x000fe200080f0c03 */
[----:B------:R-:W-:Y:S01]  /*0d90*/  HADD2.F32 R0, -RZ, R12.H0_H0 ;  /* 0x2000000cff007230 */ /* 0x000fe20000004100 */
[----:B------:R-:W-:Y:S02]  /*0da0*/  LEA R14, P1, R9, UR14, 0x1 ;  /* 0x0000000e090e7c11 */ /* 0x000fe4000f8208ff */
[----:B------:R-:W-:-:S02]  /*0db0*/  LEA R10, P2, R7, UR14, 0x1 ;  /* 0x0000000e070a7c11 */ /* 0x000fc4000f8408ff */
[----:B------:R-:W-:Y:S01]  /*0dc0*/  IADD3.X R16, RZ, R4, RZ, P3, !PT ;  /* 0x00000004ff107210 */ /* 0x000fe20001ffe4ff */
[----:B------:R-:W-:Y:S01]  /*0dd0*/  HADD2.F32 R129, -RZ, R129.H1_H1 ;  /* 0x30000081ff817230 */ /* 0x000fe20000004100 */
[----:B------:R-:W-:Y:S01]  /*0de0*/  LEA R6, P3, R5, UR14, 0x1 ;  /* 0x0000000e05067c11 */ /* 0x000fe2000f8608ff */
[----:B------:R-:W-:Y:S01]  /*0df0*/  HADD2.F32 R128, -RZ, R126.H1_H1 ;  /* 0x3000007eff807230 */ /* 0x000fe20000004100 */
[----:B------:R-:W-:Y:S01]  /*0e00*/  LEA.HI.X R15, R9, UR15, R24, 0x1, P1 ;  /* 0x0000000f090f7c11 */ /* 0x000fe200088f0c18 */
[----:B------:R-:W-:Y:S01]  /*0e10*/  FFMA.FTZ R9, R0, R0, RZ ;  /* 0x0000000000097223 */ /* 0x000fe200000100ff */
[----:B------:R-:W-:Y:S01]  /*0e20*/  LEA.HI.X R11, R7, UR15, R20, 0x1, P2 ;  /* 0x0000000f070b7c11 */ /* 0x000fe200090f0c14 */
[----:B------:R-:W-:Y:S01]  /*0e30*/  STL [R1], R25 ;  /* 0x0000001901007387 */ /* 0x000fe20000100800 */
[----:B------:R-:W-:Y:S01]  /*0e40*/  LEA.HI.X R7, R5, UR15, R16, 0x1, P3 ;  /* 0x0000000f05077c11 */ /* 0x000fe200098f0c10 */
[----:B------:R-:W-:Y:S01]  /*0e50*/  FADD.FTZ R5, RZ, R0 ;  /* 0x00000000ff057221 */ /* 0x000fe20000010000 */
[----:B------:R-:W-:Y:S01]  /*0e60*/  FFMA.FTZ R16, R134, R134, R9 ;  /* 0x0000008686107223 */ /* 0x000fe20000010009 */
[----:B------:R-:W-:Y:S01]  /*0e70*/  HADD2.F32 R21, -RZ, R127.H0_H0 ;  /* 0x2000007fff157230 */ /* 0x000fe20000004100 */
[----:B------:R-:W5:Y:S01]  /*0e80*/  LDG.E.64.CONSTANT R14, desc[UR16][R14.64] ;  /* 0x000000100e0e7981 */ /* 0x000f62000c1e9b00 */
[----:B------:R-:W-:Y:S01]  /*0e90*/  FADD.FTZ R12, R5, R134 ;  /* 0x00000086050c7221 */ /* 0x000fe20000010000 */
[----:B------:R-:W-:-:S02]  /*0ea0*/  FFMA.FTZ R9, R133, R133, R16 ;  /* 0x0000008585097223 */ /* 0x000fc40000010010 */
[----:B------:R0:W-:Y:S01]  /*0eb0*/  STL [R1+0x4], R17 ;  /* 0x0000041101007387 */ /* 0x0001e20000100800 */
[----:B------:R-:W-:Y:S01]  /*0ec0*/  FADD.FTZ R5, R12, R133 ;  /* 0x000000850c057221 */ /* 0x000fe20000010000 */
[----:B------:R-:W-:Y:S01]  /*0ed0*/  FFMA.FTZ R16, R132, R132, R9 ;  /* 0x0000008484107223 */ /* 0x000fe20000010009 */
[----:B---3--:R-:W-:Y:S01]  /*0ee0*/  HADD2.F32 R126, -RZ, R124.H1_H1 ;  /* 0x3000007cff7e7230 */ /* 0x008fe20000004100 */
[----:B------:R-:W3:Y:S01]  /*0ef0*/  LDG.E.64.CONSTANT R10, desc[UR16][R10.64] ;  /* 0x000000100a0a7981 */ /* 0x000ee2000c1e9b00 */
[----:B------:R-:W-:Y:S01]  /*0f00*/  FADD.FTZ R12, R5, R132 ;  /* 0x00000084050c7221 */ /* 0x000fe20000010000 */
[----:B------:R-:W-:Y:S01]  /*0f10*/  FFMA.FTZ R9, R131, R131, R16 ;  /* 0x0000008383097223 */ /* 0x000fe20000010010 */
[----:B------:R-:W-:Y:S01]  /*0f20*/  HADD2.F32 R28, -RZ, R125.H0_H0 ;  /* 0x2000007dff1c7230 */ /* 0x000fe20000004100 */
[----:B------:R-:W3:Y:S01]  /*0f30*/  LDG.E.64.CONSTANT R6, desc[UR16][R6.64] ;  /* 0x0000001006067981 */ /* 0x000ee2000c1e9b00 */
[----:B------:R-:W-:Y:S01]  /*0f40*/  FADD.FTZ R5, R12, R131 ;  /* 0x000000830c057221 */ /* 0x000fe20000010000 */
[----:B------:R-:W-:Y:S01]  /*0f50*/  FFMA.FTZ R9, R130, R130, R9 ;  /* 0x0000008282097223 */ /* 0x000fe20000010009 */
[----:B------:R-:W-:Y:S01]  /*0f60*/  HADD2.F32 R123, -RZ, R120.H1_H1 ;  /* 0x30000078ff7b7230 */ /* 0x000fe20000004100 */
[----:B------:R-:W-:Y:S01]  /*0f70*/  IADD3 R141, R93, 0x41000, RZ ;  /* 0x000410005d8d7810 */ /* 0x000fe20007ffe0ff */
[----:B------:R-:W-:Y:S01]  /*0f80*/  FADD.FTZ R5, R5, R130 ;  /* 0x0000008205057221 */ /* 0x000fe20000010000 */
[----:B------:R-:W-:Y:S01]  /*0f90*/  FFMA.FTZ R16, R25, R25, R9 ;  /* 0x0000001919107223 */ /* 0x000fe20000010009 */
[----:B------:R-:W-:Y:S01]  /*0fa0*/  HADD2.F32 R122, -RZ, R121.H0_H0 ;  /* 0x20000079ff7a7230 */ /* 0x000fe20000004100 */
[----:B------:R-:W-:Y:S01]  /*0fb0*/  IADD3 R160, R93, 0x43800, RZ ;  /* 0x000438005da07810 */ /* 0x000fe20007ffe0ff */
[----:B------:R-:W-:Y:S01]  /*0fc0*/  FADD.FTZ R12, R5, R25 ;  /* 0x00000019050c7221 */ /* 0x000fe20000010000 */
[----:B------:R-:W-:Y:S01]  /*0fd0*/  FFMA.FTZ R16, R129, R129, R16 ;  /* 0x0000008181107223 */ /* 0x000fe20000010010 */
[----:B------:R-:W-:Y:S01]  /*0fe0*/  HADD2.F32 R119, -RZ, R116.H1_H1 ;  /* 0x30000074ff777230 */ /* 0x000fe20000004100 */
[----:B------:R-:W3:Y:S01]  /*0ff0*/  LDG.E.64.CONSTANT R2, desc[UR16][R2.64] ;  /* 0x0000001002027981 */ /* 0x000ee2000c1e9b00 */
[----:B------:R-:W-:Y:S01]  /*1000*/  FADD.FTZ R12, R12, R129 ;  /* 0x000000810c0c7221 */ /* 0x000fe20000010000 */
[----:B------:R-:W-:-:S03]  /*1010*/  FFMA.FTZ R9, R17, R17, R16 ;  /* 0x0000001111097223 */ /* 0x000fc60000010010 */
[----:B------:R-:W-:Y:S01]  /*1020*/  FADD.FTZ R5, R12, R17 ;  /* 0x000000110c057221 */ /* 0x000fe20000010000 */
[----:B0-----:R-:W-:Y:S01]  /*1030*/  FFMA.FTZ R17, R128, R128, R9 ;  /* 0x0000008080117223 */ /* 0x001fe20000010009 */
[----:B------:R-:W-:Y:S02]  /*1040*/  HADD2.F32 R127, -RZ, R127.H1_H1 ;  /* 0x3000007fff7f7230 */ /* 0x000fe40000004100 */
[----:B------:R-:W-:Y:S01]  /*1050*/  FADD.FTZ R16, R5, R128 ;  /* 0x0000008005107221 */ /* 0x000fe20000010000 */
[----:B------:R-:W-:Y:S01]  /*1060*/  FFMA.FTZ R20, R21, R21, R17 ;  /* 0x0000001515147223 */ /* 0x000fe20000010011 */
[----:B------:R-:W-:Y:S02]  /*1070*/  HADD2.F32 R17, -RZ, R124.H0_H0 ;  /* 0x2000007cff117230 */ /* 0x000fe40000004100 */
[----:B------:R-:W-:Y:S01]  /*1080*/  FADD.FTZ R16, R16, R21 ;  /* 0x0000001510107221 */ /* 0x000fe20000010000 */
[----:B------:R-:W-:Y:S01]  /*1090*/  FFMA.FTZ R20, R127, R127, R20 ;  /* 0x0000007f7f147223 */ /* 0x000fe20000010014 */
[----:B------:R0:W-:Y:S02]  /*10a0*/  STL [R1+0x8], R21 ;  /* 0x0000081501007387 */ /* 0x0001e40000100800 */
[----:B------:R-:W-:-:S02]  /*10b0*/  FADD.FTZ R16, R16, R127 ;  /* 0x0000007f10107221 */ /* 0x000fc40000010000 */
[----:B------:R1:W-:Y:S01]  /*10c0*/  STL [R1+0xc], R17 ;  /* 0x00000c1101007387 */ /* 0x0003e20000100800 */
[----:B0-----:R-:W-:Y:S01]  /*10d0*/  FFMA.FTZ R21, R17, R17, R20 ;  /* 0x0000001111157223 */ /* 0x001fe20000010014 */
[----:B-1----:R-:W-:-:S03]  /*10e0*/  FADD.FTZ R17, R16, R17 ;  /* 0x0000001110117221 */ /* 0x002fc60000010000 */
[----:B------:R-:W-:Y:S01]  /*10f0*/  FFMA.FTZ R21, R126, R126, R21 ;  /* 0x0000007e7e157223 */ /* 0x000fe20000010015 */
[----:B------:R-:W-:Y:S02]  /*1100*/  HADD2.F32 R125, -RZ, R125.H1_H1 ;  /* 0x3000007dff7d7230 */ /* 0x000fe40000004100 */
[----:B------:R-:W-:Y:S01]  /*1110*/  FADD.FTZ R17, R17, R126 ;  /* 0x0000007e11117221 */ /* 0x000fe20000010000 */
[----:B------:R-:W-:Y:S01]  /*1120*/  FFMA.FTZ R20, R28, R28, R21 ;  /* 0x0000001c1c147223 */ /* 0x000fe20000010015 */
[----:B------:R-:W-:Y:S02]  /*1130*/  HADD2.F32 R124, -RZ, R120.H0_H0 ;  /* 0x20000078ff7c7230 */ /* 0x000fe40000004100 */
[----:B------:R-:W-:Y:S01]  /*1140*/  FADD.FTZ R16, R17, R28 ;  /* 0x0000001c11107221 */ /* 0x000fe20000010000 */
[----:B------:R-:W-:-:S03]  /*1150*/  FFMA.FTZ R21, R125, R125, R20 ;  /* 0x0000007d7d157223 */ /* 0x000fc60000010014 */
[----:B------:R-:W-:Y:S01]  /*1160*/  FADD.FTZ R17, R16, R125 ;  /* 0x0000007d10117221 */ /* 0x000fe20000010000 */
[----:B------:R-:W-:-:S03]  /*1170*/  FFMA.FTZ R20, R124, R124, R21 ;  /* 0x0000007c7c147223 */ /* 0x000fc60000010015 */
[----:B------:R-:W-:Y:S01]  /*1180*/  FADD.FTZ R16, R17, R124 ;  /* 0x0000007c11107221 */ /* 0x000fe20000010000 */
        /* <DEDUP_REMOVED lines=8> */
[----:B------:R-:W-:Y:S01]  /*1210*/  FFMA.FTZ R20, R120, R120, R21 ;  /* 0x0000007878147223 */ /* 0x000fe20000010015 */
[--C-:B------:R-:W-:Y:S02]  /*1220*/  HADD2.F32 R118, -RZ, R117.reuse.H0_H0 ;  /* 0x20000075ff767230 */ /* 0x100fe40000004100 */
[----:B------:R-:W-:Y:S01]  /*1230*/  FADD.FTZ R16, R17, R120 ;  /* 0x0000007811107221 */ /* 0x000fe20000010000 */
[----:B------:R-:W-:Y:S01]  /*1240*/  FFMA.FTZ R21, R119, R119, R20 ;  /* 0x0000007777157223 */ /* 0x000fe20000010014 */
[----:B------:R-:W-:Y:S02]  /*1250*/  IADD3 R24, P5, R141, R8, RZ ;  /* 0x000000088d187210 */ /* 0x000fe40007fbe0ff */
[----:B------:R-:W-:Y:S01]  /*1260*/  FADD.FTZ R17, R16, R119 ;  /* 0x0000007710117221 */ /* 0x000fe20000010000 */
[----:B------:R-:W-:Y:S02]  /*1270*/  HADD2.F32 R117, -RZ, R117.H1_H1 ;  /* 0x30000075ff757230 */ /* 0x000fe40000004100 */
[----:B------:R-:W-:Y:S01]  /*1280*/  FFMA.FTZ R20, R118, R118, R21 ;  /* 0x0000007676147223 */ /* 0x000fe20000010015 */
[----:B------:R-:W-:Y:S01]  /*1290*/  IADD3.X R25, RZ, R4, RZ, P5, !PT ;  /* 0x00000004ff197210 */ /* 0x000fe20002ffe4ff */
[----:B------:R-:W-:Y:S01]  /*12a0*/  FADD.FTZ R16, R17, R118 ;  /* 0x0000007611107221 */ /* 0x000fe20000010000 */
[----:B------:R-:W-:Y:S01]  /*12b0*/  LEA R76, P5, R24, UR14, 0x1 ;  /* 0x0000000e184c7c11 */ /* 0x000fe2000f8a08ff */
[--C-:B------:R-:W-:Y:S01]  /*12c0*/  HADD2.F32 R116, -RZ, R112.reuse.H0_H0 ;  /* 0x20000070ff747230 */ /* 0x100fe20000004100 */
[----:B------:R-:W-:Y:S01]  /*12d0*/  IADD3 R13, P4, R160, R8, RZ ;  /* 0x00000008a00d7210 */ /* 0x000fe20007f9e0ff */
[----:B------:R-:W-:Y:S01]  /*12e0*/  FFMA.FTZ R21, R117, R117, R20 ;  /* 0x0000007575157223 */ /* 0x000fe20000010014 */
[----:B------:R-:W-:Y:S01]  /*12f0*/  FADD.FTZ R17, R16, R117 ;  /* 0x0000007510117221 */ /* 0x000fe20000010000 */
[----:B------:R-:W-:Y:S01]  /*1300*/  LEA.HI.X R77, R24, UR15, R25, 0x1, P5 ;  /* 0x0000000f184d7c11 */ /* 0x000fe2000a8f0c19 */
[----:B------:R-:W-:Y:S01]  /*1310*/  HADD2.F32 R115, -RZ, R112.H1_H1 ;  /* 0x30000070ff737230 */ /* 0x000fe20000004100 */
[----:B------:R-:W-:Y:S01]  /*1320*/  IADD3.X R24, RZ, R4, RZ, P4, !PT ;  /* 0x00000004ff187210 */ /* 0x000fe200027fe4ff */
[----:B------:R-:W-:Y:S01]  /*1330*/  FFMA.FTZ R20, R116, R116, R21 ;  /* 0x0000007474147223 */ /* 0x000fe20000010015 */
[----:B------:R-:W-:Y:S01]  /*1340*/  LEA R80, P4, R13, UR14, 0x1 ;  /* 0x0000000e0d507c11 */ /* 0x000fe2000f8808ff */
[----:B------:R-:W-:Y:S01]  /*1350*/  FADD.FTZ R16, R17, R116 ;  /* 0x0000007411107221 */ /* 0x000fe20000010000 */
[----:B------:R-:W-:-:S02]  /*1360*/  HADD2.F32 R114, -RZ, R113.H0_H0 ;  /* 0x20000071ff727230 */ /* 0x000fc40000004100 */
[----:B------:R-:W-:Y:S01]  /*1370*/  FFMA.FTZ R17, R115, R115, R20 ;  /* 0x0000007373117223 */ /* 0x000fe20000010014 */
[----:B------:R-:W-:Y:S01]  /*1380*/  LEA.HI.X R81, R13, UR15, R24, 0x1, P4 ;  /* 0x0000000f0d517c11 */ /* 0x000fe2000a0f0c18 */
[----:B------:R-:W-:Y:S01]  /*1390*/  FADD.FTZ R13, R16, R115 ;  /* 0x00000073100d7221 */ /* 0x000fe20000010000 */
[----:B------:R-:W-:Y:S02]  /*13a0*/  HADD2.F32 R113, -RZ, R113.H1_H1 ;  /* 0x30000071ff717230 */ /* 0x000fe40000004100 */
[----:B------:R-:W-:Y:S01]  /*13b0*/  FFMA.FTZ R20, R114, R114, R17 ;  /* 0x0000007272147223 */ /* 0x000fe20000010011 */
[----:B------:R-:W-:Y:S01]  /*13c0*/  IADD3 R139, R93, 0x46000, RZ ;  /* 0x000460005d8b7810 */ /* 0x000fe20007ffe0ff */
[----:B------:R-:W-:Y:S01]  /*13d0*/  FADD.FTZ R16, R13, R114 ;  /* 0x000000720d107221 */ /* 0x000fe20000010000 */
[--C-:B------:R-:W-:Y:S02]  /*13e0*/  HADD2.F32 R112, -RZ, R108.reuse.H0_H0 ;  /* 0x2000006cff707230 */ /* 0x100fe40000004100 */
[----:B------:R-:W-:Y:S01]  /*13f0*/  FFMA.FTZ R17, R113, R113, R20 ;  /* 0x0000007171117223 */ /* 0x000fe20000010014 */
[----:B------:R-:W3:Y:S01]  /*1400*/  LDG.E.64.CONSTANT R76, desc[UR16][R76.64] ;  /* 0x000000104c4c7981 */ /* 0x000ee2000c1e9b00 */
[----:B------:R-:W-:Y:S01]  /*1410*/  FADD.FTZ R13, R16, R113 ;  /* 0x00000071100d7221 */ /* 0x000fe20000010000 */
[----:B------:R-:W-:Y:S01]  /*1420*/  IADD3 R12, P3, R139, R8, RZ ;  /* 0x000000088b0c7210 */ /* 0x000fe20007f7e0ff */
[----:B------:R-:W-:-:S02]  /*1430*/  HADD2.F32 R111, -RZ, R108.H1_H1 ;  /* 0x3000006cff6f7230 */ /* 0x000fc40000004100 */
[----:B------:R-:W-:Y:S01]  /*1440*/  FFMA.FTZ R20, R112, R112, R17 ;  /* 0x0000007070147223 */ /* 0x000fe20000010011 */
[----:B------:R-:W-:Y:S01]  /*1450*/  FADD.FTZ R16, R13, R112 ;  /* 0x000000700d107221 */ /* 0x000fe20000010000 */
[----:B------:R-:W-:Y:S01]  /*1460*/  IADD3.X R21, RZ, R4, RZ, P3, !PT ;  /* 0x00000004ff157210 */ /* 0x000fe20001ffe4ff */
[--C-:B------:R-:W-:Y:S01]  /*1470*/  HADD2.F32 R110, -RZ, R109.reuse.H0_H0 ;  /* 0x2000006dff6e7230 */ /* 0x100fe20000004100 */
[----:B------:R-:W-:Y:S01]  /*1480*/  LEA R82, P3, R12, UR14, 0x1 ;  /* 0x0000000e0c527c11 */ /* 0x000fe2000f8608ff */
[----:B------:R-:W-:Y:S01]  /*1490*/  FFMA.FTZ R17, R111, R111, R20 ;  /* 0x0000006f6f117223 */ /* 0x000fe20000010014 */
[----:B------:R-:W-:Y:S01]  /*14a0*/  FADD.FTZ R13, R16, R111 ;  /* 0x0000006f100d7221 */ /* 0x000fe20000010000 */
[----:B------:R-:W-:Y:S01]  /*14b0*/  HADD2.F32 R109, -RZ, R109.H1_H1 ;  /* 0x3000006dff6d7230 */ /* 0x000fe20000004100 */
[----:B------:R-:W-:Y:S01]  /*14c0*/  LEA.HI.X R83, R12, UR15, R21, 0x1, P3 ;  /* 0x0000000f0c537c11 */ /* 0x000fe200098f0c15 */
[----:B------:R-:W-:Y:S01]  /*14d0*/  FFMA.FTZ R16, R110, R110, R17 ;  /* 0x0000006e6e107223 */ /* 0x000fe20000010011 */
[----:B------:R-:W-:Y:S01]  /*14e0*/  FADD.FTZ R12, R13, R110 ;  /* 0x0000006e0d0c7221 */ /* 0x000fe20000010000 */
[--C-:B------:R-:W-:Y:S01]  /*14f0*/  HADD2.F32 R108, -RZ, R70.reuse.H0_H0 ;  /* 0x20000046ff6c7230 */ /* 0x100fe20000004100 */
[----:B------:R-:W3:Y:S01]  /*1500*/  LDG.E.64.CONSTANT R80, desc[UR16][R80.64] ;  /* 0x0000001050507981 */ /* 0x000ee2000c1e9b00 */
[----:B------:R-:W-:Y:S01]  /*1510*/  FFMA.FTZ R17, R109, R109, R16 ;  /* 0x0000006d6d117223 */ /* 0x000fe20000010010 */
[----:B------:R-:W-:Y:S01]  /*1520*/  FADD.FTZ R13, R12, R109 ;  /* 0x0000006d0c0d7221 */ /* 0x000fe20000010000 */
[----:B------:R-:W-:Y:S01]  /*1530*/  HADD2.F32 R107, -RZ, R70.H1_H1 ;  /* 0x30000046ff6b7230 */ /* 0x000fe20000004100 */
[----:B------:R-:W-:Y:S01]  /*1540*/  IADD3 R164, R93, 0x48800, RZ ;  /* 0x000488005da47810 */ /* 0x000fe20007ffe0ff */
[----:B------:R-:W-:Y:S01]  /*1550*/  FFMA.FTZ R16, R108, R108, R17 ;  /* 0x0000006c6c107223 */ /* 0x000fe20000010011 */
[----:B------:R-:W-:Y:S01]  /*1560*/  FADD.FTZ R12, R13, R108 ;  /* 0x0000006c0d0c7221 */ /* 0x000fe20000010000 */
[--C-:B------:R-:W-:Y:S01]  /*1570*/  HADD2.F32 R72, -RZ, R71.reuse.H0_H0 ;  /* 0x20000047ff487230 */ /* 0x100fe20000004100 */
[----:B------:R-:W3:Y:S01]  /*1580*/  LDG.E.64.CONSTANT R82, desc[UR16][R82.64] ;  /* 0x0000001052527981 */ /* 0x000ee2000c1e9b00 */
[----:B------:R-:W-:Y:S01]  /*1590*/  FFMA.FTZ R17, R107, R107, R16 ;  /* 0x0000006b6b117223 */ /* 0x000fe20000010010 */
[----:B------:R-:W-:Y:S01]  /*15a0*/  FADD.FTZ R13, R12, R107 ;  /* 0x0000006b0c0d7221 */ /* 0x000fe20000010000 */
[----:B------:R-:W-:-:S02]  /*15b0*/  HADD2.F32 R71, -RZ, R71.H1_H1 ;  /* 0x30000047ff477230 */ /* 0x000fc40000004100 */
[----:B------:R-:W-:Y:S01]  /*15c0*/  FFMA.FTZ R16, R72, R72, R17 ;  /* 0x0000004848107223 */ /* 0x000fe20000010011 */
[----:B------:R-:W-:Y:S01]  /*15d0*/  FADD.FTZ R12, R13, R72 ;  /* 0x000000480d0c7221 */ /* 0x000fe20000010000 */
[----:B------:R-:W-:Y:S01]  /*15e0*/  IADD3 R9, P2, R164, R8, RZ ;  /* 0x00000008a4097210 */ /* 0x000fe20007f5e0ff */
[--C-:B------:R-:W-:Y:S02]  /*15f0*/  HADD2.F32 R70, -RZ, R66.reuse.H0_H0 ;  /* 0x20000042ff467230 */ /* 0x100fe40000004100 */
[----:B------:R-:W-:Y:S01]  /*1600*/  FFMA.FTZ R17, R71, R71, R16 ;  /* 0x0000004747117223 */ /* 0x000fe20000010010 */
[----:B------:R-:W-:Y:S01]  /*1610*/  FADD.FTZ R13, R12, R71 ;  /* 0x000000470c0d7221 */ /* 0x000fe20000010000 */
[----:B------:R-:W-:Y:S01]  /*1620*/  IADD3.X R20, RZ, R4, RZ, P2, !PT ;  /* 0x00000004ff147210 */ /* 0x000fe200017fe4ff */
[----:B------:R-:W-:Y:S01]  /*1630*/  HADD2.F32 R69, -RZ, R66.H1_H1 ;  /* 0x30000042ff457230 */ /* 0x000fe20000004100 */
[----:B------:R-:W-:Y:S01]  /*1640*/  LEA R84, P2, R9, UR14, 0x1 ;  /* 0x0000000e09547c11 */ /* 0x000fe2000f8408ff */
[----:B------:R-:W-:Y:S01]  /*1650*/  FFMA.FTZ R16, R70, R70, R17 ;  /* 0x0000004646107223 */ /* 0x000fe20000010011 */
[----:B------:R-:W-:Y:S01]  /*1660*/  FADD.FTZ R12, R13, R70 ;  /* 0x000000460d0c7221 */ /* 0x000fe20000010000 */
[--C-:B------:R-:W-:Y:S01]  /*1670*/  HADD2.F32 R68, -RZ, R67.reuse.H0_H0 ;  /* 0x20000043ff447230 */ /* 0x100fe20000004100 */
[----:B------:R-:W-:Y:S01]  /*1680*/  LEA.HI.X R85, R9, UR15, R20, 0x1, P2 ;  /* 0x0000000f09557c11 */ /* 0x000fe200090f0c14 */
[----:B------:R-:W-:Y:S01]  /*1690*/  FFMA.FTZ R13, R69, R69, R16 ;  /* 0x00000045450d7223 */ /* 0x000fe20000010010 */
[----:B------:R-:W-:Y:S01]  /*16a0*/  FADD.FTZ R9, R12, R69 ;  /* 0x000000450c097221 */ /* 0x000fe20000010000 */
[----:B------:R-:W-:Y:S01]  /*16b0*/  IADD3 R138, R93, 0x4b000, RZ ;  /* 0x0004b0005d8a7810 */ /* 0x000fe20007ffe0ff */
        /* <DEDUP_REMOVED lines=8> */
[----:B------:R-:W3:Y:S01]  /*1740*/  LDG.E.64.CONSTANT R84, desc[UR16][R84.64] ;  /* 0x0000001054547981 */ /* 0x000ee2000c1e9b00 */
[----:B------:R-:W-:Y:S01]  /*1750*/  HADD2.F32 R65, -RZ, R62.H1_H1 ;  /* 0x3000003eff417230 */ /* 0x000fe20000004100 */
[----:B------:R-:W-:Y:S01]  /*1760*/  IADD3 R140, R93, 0x4d800, RZ ;  /* 0x0004d8005d8c7810 */ /* 0x000fe20007ffe0ff */
[----:B------:R-:W-:Y:S01]  /*1770*/  FFMA.FTZ R16, R66, R66, R13 ;  /* 0x0000004242107223 */ /* 0x000fe2000001000d */
[----:B------:R-:W-:Y:S01]  /*1780*/  LEA R86, P1, R5, UR14, 0x1 ;  /* 0x0000000e05567c11 */ /* 0x000fe2000f8208ff */
[----:B------:R-:W-:Y:S01]  /*1790*/  FADD.FTZ R12, R9, R66 ;  /* 0x00000042090c7221 */ /* 0x000fe20000010000 */
[--C-:B------:R-:W-:Y:S01]  /*17a0*/  HADD2.F32 R64, -RZ, R63.reuse.H0_H0 ;  /* 0x2000003fff407230 */ /* 0x100fe20000004100 */
[----:B------:R-:W-:Y:S01]  /*17b0*/  IADD3 R8, P0, R140, R8, RZ ;  /* 0x000000088c087210 */ /* 0x000fe20007f1e0ff */
[----:B------:R-:W-:Y:S01]  /*17c0*/  FFMA.FTZ R9, R65, R65, R16 ;  /* 0x0000004141097223 */ /* 0x000fe20000010010 */
[----:B------:R-:W-:Y:S01]  /*17d0*/  LEA.HI.X R87, R5, UR15, R20, 0x1, P1 ;  /* 0x0000000f05577c11 */ /* 0x000fe200088f0c14 */
[----:B------:R-:W-:Y:S01]  /*17e0*/  FADD.FTZ R5, R12, R65 ;  /* 0x000000410c057221 */ /* 0x000fe20000010000 */
[----:B------:R-:W-:-:S02]  /*17f0*/  HADD2.F32 R63, -RZ, R63.H1_H1 ;  /* 0x3000003fff3f7230 */ /* 0x000fc40000004100 */
[----:B------:R-:W-:Y:S01]  /*1800*/  FFMA.FTZ R12, R64, R64, R9 ;  /* 0x00000040400c7223 */ /* 0x000fe20000010009 */
[----:B------:R-:W-:Y:S01]  /*1810*/  IADD3.X R13, RZ, R4, RZ, P0, !PT ;  /* 0x00000004ff0d7210 */ /* 0x000fe200007fe4ff */
[----:B------:R-:W-:Y:S01]  /*1820*/  FADD.FTZ R4, R5, R64 ;  /* 0x0000004005047221 */ /* 0x000fe20000010000 */
[--C-:B------:R-:W-:Y:S02]  /*1830*/  HADD2.F32 R62, -RZ, R58.reuse.H0_H0 ;  /* 0x2000003aff3e7230 */ /* 0x100fe40000004100 */
[----:B------:R-:W-:Y:S01]  /*1840*/  FFMA.FTZ R9, R63, R63, R12 ;  /* 0x0000003f3f097223 */ /* 0x000fe2000001000c */
[----:B------:R-:W-:Y:S02]  /*1850*/  HADD2.F32 R61, -RZ, R58.H1_H1 ;  /* 0x3000003aff3d7230 */ /* 0x000fe40000004100 */
[----:B------:R-:W-:Y:S01]  /*1860*/  FADD.FTZ R5, R4, R63 ;  /* 0x0000003f04057221 */ /* 0x000fe20000010000 */
[----:B------:R-:W3:Y:S01]  /*1870*/  LDG.E.64.CONSTANT R86, desc[UR16][R86.64] ;  /* 0x0000001056567981 */ /* 0x000ee2000c1e9b00 */
[----:B------:R-:W-:-:S02]  /*1880*/  FFMA.FTZ R12, R62, R62, R9 ;  /* 0x0000003e3e0c7223 */ /* 0x000fc40000010009 */
[----:B------:R-:W-:Y:S01]  /*1890*/  FADD.FTZ R4, R5, R62 ;  /* 0x0000003e05047221 */ /* 0x000fe20000010000 */
[--C-:B------:R-:W-:Y:S02]  /*18a0*/  HADD2.F32 R60, -RZ, R59.reuse.H0_H0 ;  /* 0x2000003bff3c7230 */ /* 0x100fe40000004100 */
[----:B------:R-:W-:Y:S01]  /*18b0*/  FFMA.FTZ R9, R61, R61, R12 ;  /* 0x0000003d3d097223 */ /* 0x000fe2000001000c */
[----:B------:R-:W-:Y:S01]  /*18c0*/  LEA R88, P0, R8, UR14, 0x1 ;  /* 0x0000000e08587c11 */ /* 0x000fe2000f8008ff */
[----:B------:R-:W-:Y:S01]  /*18d0*/  FADD.FTZ R5, R4, R61 ;  /* 0x0000003d04057221 */ /* 0x000fe20000010000 */
[----:B------:R-:W-:Y:S02]  /*18e0*/  HADD2.F32 R59, -RZ, R59.H1_H1 ;  /* 0x3000003bff3b7230 */ /* 0x000fe40000004100 */
[----:B------:R-:W-:Y:S01]  /*18f0*/  FFMA.FTZ R12, R60, R60, R9 ;  /* 0x0000003c3c0c7223 */ /* 0x000fe20000010009 */
[----:B------:R-:W-:Y:S01]  /*1900*/  LEA.HI.X R89, R8, UR15, R13, 0x1, P0 ;  /* 0x0000000f08597c11 */ /* 0x000fe200080f0c0d */
[----:B------:R-:W-:Y:S01]  /*1910*/  FADD.FTZ R4, R5, R60 ;  /* 0x0000003c05047221 */ /* 0x000fe20000010000 */
[----:B------:R-:W-:-:S02]  /*1920*/  HADD2.F32 R58, -RZ, R54.H0_H0 ;  /* 0x20000036ff3a7230 */ /* 0x000fc40000004100 */
[----:B------:R-:W-:Y:S01]  /*1930*/  FFMA.FTZ R9, R59, R59, R12 ;  /* 0x0000003b3b097223 */ /* 0x000fe2000001000c */
[----:B------:R-:W-:Y:S01]  /*1940*/  FADD.FTZ R5, R4, R59 ;  /* 0x0000003b04057221 */ /* 0x000fe20000010000 */
[----:B------:R-:W-:Y:S01]  /*1950*/  HADD2.F32 R57, -RZ, R54.H1_H1 ;  /* 0x30000036ff397230 */ /* 0x000fe20000004100 */
[----:B------:R-:W3:Y:S01]  /*1960*/  LDG.E.64.CONSTANT R88, desc[UR16][R88.64] ;  /* 0x0000001058587981 */ /* 0x000ee2000c1e9b00 */
        /* <DEDUP_REMOVED lines=14> */
[--C-:B------:R-:W-:Y:S01]  /*1a50*/  HADD2.F32 R52, -RZ, R51.reuse.H0_H0 ;  /* 0x20000033ff347230 */ /* 0x100fe20000004100 */
[----:B------:R0:W-:Y:S01]  /*1a60*/  STL [R1+0x10], R28 ;  /* 0x0000101c01007387 */ /* 0x0001e20000100800 */
[----:B------:R-:W-:Y:S01]  /*1a70*/  FFMA.FTZ R9, R53, R53, R8 ;  /* 0x0000003535097223 */ /* 0x000fe20000010008 */
[----:B------:R-:W-:Y:S01]  /*1a80*/  FADD.FTZ R5, R4, R53 ;  /* 0x0000003504057221 */ /* 0x000fe20000010000 */
[----:B------:R-:W-:Y:S01]  /*1a90*/  HADD2.F32 R51, -RZ, R51.H1_H1 ;  /* 0x30000033ff337230 */ /* 0x000fe20000004100 */
[----:B------:R-:W3:Y:S01]  /*1aa0*/  LDL R157, [R1+0xa0] ;  /* 0x0000a000019d7983 */ /* 0x000ee20000100800 */
        /* <DEDUP_REMOVED lines=62> */
[--C-:B--2---:R-:W-:Y:S02]  /*1e90*/  HADD2.F32 R30, -RZ, R26.reuse.H0_H0 ;  /* 0x2000001aff1e7230 */ /* 0x104fe40000004100 */
[----:B------:R-:W-:Y:S01]  /*1ea0*/  FFMA.FTZ R9, R31, R31, R8 ;  /* 0x0000001f1f097223 */ /* 0x000fe20000010008 */
[----:B------:R-:W-:Y:S01]  /*1eb0*/  FADD.FTZ R5, R4, R31 ;  /* 0x0000001f04057221 */ /* 0x000fe20000010000 */
[----:B------:R-:W-:-:S02]  /*1ec0*/  HADD2.F32 R29, -RZ, R26.H1_H1 ;  /* 0x3000001aff1d7230 */ /* 0x000fc40000004100 */
[----:B------:R-:W-:Y:S01]  /*1ed0*/  FFMA.FTZ R8, R30, R30, R9 ;  /* 0x0000001e1e087223 */ /* 0x000fe20000010009 */
[----:B------:R-:W-:Y:S01]  /*1ee0*/  FADD.FTZ R4, R5, R30 ;  /* 0x0000001e05047221 */ /* 0x000fe20000010000 */
[--C-:B0-----:R-:W-:Y:S02]  /*1ef0*/  HADD2.F32 R28, -RZ, R27.reuse.H0_H0 ;  /* 0x2000001bff1c7230 */ /* 0x101fe40000004100 */
[----:B------:R-:W-:Y:S01]  /*1f00*/  FFMA.FTZ R9, R29, R29, R8 ;  /* 0x0000001d1d097223 */ /* 0x000fe20000010008 */
[----:B------:R-:W-:Y:S01]  /*1f10*/  FADD.FTZ R5, R4, R29 ;  /* 0x0000001d04057221 */ /* 0x000fe20000010000 */
[----:B------:R-:W-:Y:S02]  /*1f20*/  HADD2.F32 R27, -RZ, R27.H1_H1 ;  /* 0x3000001bff1b7230 */ /* 0x000fe40000004100 */
[----:B------:R-:W-:Y:S01]  /*1f30*/  FFMA.FTZ R8, R28, R28, R9 ;  /* 0x0000001c1c087223 */ /* 0x000fe20000010009 */
[----:B------:R-:W-:Y:S01]  /*1f40*/  FADD.FTZ R4, R5, R28 ;  /* 0x0000001c05047221 */ /* 0x000fe20000010000 */
[----:B----4-:R-:W-:-:S02]  /*1f50*/  HADD2.F32 R26, -RZ, R22.H0_H0 ;  /* 0x20000016ff1a7230 */ /* 0x010fc40000004100 */
        /* <DEDUP_REMOVED lines=11> */
[--C-:B-----5:R-:W-:Y:S02]  /*2010*/  HADD2.F32 R22, -RZ, R18.reuse.H0_H0 ;  /* 0x20000012ff167230 */ /* 0x120fe40000004100 */
        /* <DEDUP_REMOVED lines=119> */
[----:B------:R-:W0:Y:S01]  /*2790*/  LDC.64 R86, c[0x0][0x228] ;  /* 0x00008a00ff567b82 */ /* 0x000e220000000a00 */
        /* <DEDUP_REMOVED lines=9> */
[----:B------:R-:W-:Y:S01]  /*2830*/  ISETP.GT.U32.AND P0, PT, R156, 0xf, PT ;  /* 0x0000000f9c00780c */ /* 0x000fe20003f04070 */
[----:B------:R-:W-:Y:S02]  /*2840*/  HADD2.F32 R89, -RZ, R89.H1_H1 ;  /* 0x30000059ff597230 */ /* 0x000fe40000004100 */
        /* <DEDUP_REMOVED lines=8> */
[----:B------:R-:W-:-:S04]  /*28d0*/  IMAD.WIDE R136, R78, 0x2, R136 ;  /* 0x000000024e887825 */ /* 0x000fc800078e0288 */
[----:B0-----:R-:W-:Y:S01]  /*28e0*/  IMAD.WIDE R86, R78, 0x2, R86 ;  /* 0x000000024e567825 */ /* 0x001fe200078e0256 */
[----:B-1----:R-:W-:Y:S01]  /*28f0*/  CS2R R80, SRZ ;  /* 0x0000000000507805 */ /* 0x002fe2000001ff00 */
[----:B------:R-:W-:Y:S06]  /*2900*/  BAR.SYNC.DEFER_BLOCKING 0x0 ;  /* 0x0000000000007b1d */ /* 0x000fec0000010000 */
[----:B------:R-:W-:Y:S05]  /*2910*/  @P0 BRA `(.L_x_3383) ;  /* 0x0000000800ec0947 */ /* 0x000fea0003800000 */
[----:B------:R-:W0:Y:S01]  /*2920*/  S2R R81, SR_CgaCtaId ;  /* 0x0000000000517919 */ /* 0x000e220000008800 */
[----:B------:R-:W-:Y:S01]  /*2930*/  HFMA2.MMA R80, -RZ, RZ, 0, 4.76837158203125e-06 ;  /* 0x00000050ff507435 */ /* 0x000fe200000001ff */
[C---:B------:R-:W-:Y:S02]  /*2940*/  LEA.HI R78, R156.reuse, UR21, RZ, 0x1e ;  /* 0x000000159c4e7c11 */ /* 0x040fe4000f8ff0ff */
[----:B------:R-:W-:Y:S02]  /*2950*/  MOV R84, 0x400 ;  /* 0x0000040000547802 */ /* 0x000fe40000000f00 */
[----:B------:R-:W-:-:S04]  /*2960*/  SHF.L.U32 R85, R156, 0x3, RZ ;  /* 0x000000039c557819 */ /* 0x000fc800000006ff */
[----:B------:R-:W-:Y:S01]  /*2970*/  LOP3.LUT R85, R85, 0x18, RZ, 0xc0, !PT ;  /* 0x0000001855557812 */ /* 0x000fe200078ec0ff */
[----:B------:R-:W-:-:S05]  /*2980*/  IMAD R78, R78, R80, -UR12 ;  /* 0x8000000c4e4e7e24 */ /* 0x000fca000f8e0250 */
[----:B------:R-:W-:Y:S02]  /*2990*/  SHF.R.S32.HI R80, RZ, 0x1f, R78 ;  /* 0x0000001fff507819 */ /* 0x000fe4000001144e */
[----:B------:R-:W-:Y:S02]  /*29a0*/  IADD3 R156, R78, 0x40, RZ ;  /* 0x000000404e9c7810 */ /* 0x000fe40007ffe0ff */
[----:B------:R-:W-:Y:S02]  /*29b0*/  LEA.HI R80, R80, R78, RZ, 0x2 ;  /* 0x0000004e50507211 */ /* 0x000fe400078f10ff */
[C---:B------:R-:W-:Y:S02]  /*29c0*/  IADD3 R157, R78.reuse, 0x44, RZ ;  /* 0x000000444e9d7810 */ /* 0x040fe40007ffe0ff */
[----:B------:R-:W-:Y:S02]  /*29d0*/  SHF.R.S32.HI R80, RZ, 0x2, R80 ;  /* 0x00000002ff507819 */ /* 0x000fe40000011450 */
[----:B------:R-:W-:-:S02]  /*29e0*/  IADD3 R158, R78, 0x48, RZ ;  /* 0x000000484e9e7810 */ /* 0x000fc40007ffe0ff */
[----:B0-----:R-:W-:Y:S02]  /*29f0*/  LEA R84, R81, R84, 0x18 ;  /* 0x0000005451547211 */ /* 0x001fe400078ec0ff */
[----:B------:R-:W-:-:S03]  /*2a00*/  IADD3 R81, R78, 0x4, RZ ;  /* 0x000000044e517810 */ /* 0x000fc60007ffe0ff */
[----:B------:R-:W-:Y:S01]  /*2a10*/  IMAD R80, R80, 0x28, R84 ;  /* 0x0000002850507824 */ /* 0x000fe200078e0254 */
[----:B------:R-:W-:-:S04]  /*2a20*/  SHF.R.S32.HI R82, RZ, 0x1f, R81 ;  /* 0x0000001fff527819 */ /* 0x000fc80000011451 */
[----:B------:R-:W-:Y:S02]  /*2a30*/  LEA.HI R82, R82, R81, RZ, 0x2 ;  /* 0x0000005152527211 */ /* 0x000fe400078f10ff */
[----:B------:R-:W-:Y:S02]  /*2a40*/  IADD3 R80, R80, R85, RZ ;  /* 0x0000005550507210 */ /* 0x000fe40007ffe0ff */
[----:B------:R-:W-:-:S04]  /*2a50*/  SHF.R.S32.HI R82, RZ, 0x2, R82 ;  /* 0x00000002ff527819 */ /* 0x000fc80000011452 */
[----:B------:R-:W0:Y:S01]  /*2a60*/  LDS.64 R80, [R80] ;  /* 0x0000000050507984 */ /* 0x000e220000000a00 */
[----:B------:R-:W-:-:S05]  /*2a70*/  IMAD R82, R82, 0x28, R84 ;  /* 0x0000002852527824 */ /* 0x000fca00078e0254 */
        /* <DEDUP_REMOVED lines=132> */
[----:B------:R-:W-:Y:S02]  /*32c0*/  LEA.HI R157, R81, R157, RZ, 0x2 ;  /* 0x0000009d519d7211 */ /* 0x000fe400078f10ff */
[----:B------:R-:W-:Y:S01]  /*32d0*/  IADD3 R81, R78, 0x4c, RZ ;  /* 0x0000004c4e517810 */ /* 0x000fe20007ffe0ff */
[----:B------:R-:W-:Y:S01]  /*32e0*/  IMAD R156, R156, 0x28, R84 ;  /* 0x000000289c9c7824 */ /* 0x000fe200078e0254 */
[----:B------:R-:W-:Y:S02]  /*32f0*/  SHF.R.S32.HI R78, RZ, 0x1f, R158 ;  /* 0x0000001fff4e7819 */ /* 0x000fe4000001149e */
[----:B------:R-:W-:Y:S02]  /*3300*/  SHF.R.S32.HI R157, RZ, 0x2, R157 ;  /* 0x00000002ff9d7819 */ /* 0x000fe4000001149d */
[----:B------:R-:W-:Y:S02]  /*3310*/  LEA.HI R78, R78, R158, RZ, 0x2 ;  /* 0x0000009e4e4e7211 */ /* 0x000fe400078f10ff */
[----:B------:R-:W-:Y:S01]  /*3320*/  SHF.R.S32.HI R158, RZ, 0x1f, R81 ;  /* 0x0000001fff9e7819 */ /* 0x000fe20000011451 */
[----:B------:R-:W-:Y:S01]  /*3330*/  IMAD R157, R157, 0x28, R84 ;  /* 0x000000289d9d7824 */ /* 0x000fe200078e0254 */
[----:B------:R-:W-:-:S02]  /*3340*/  SHF.R.S32.HI R78, RZ, 0x2, R78 ;  /* 0x00000002ff4e7819 */ /* 0x000fc4000001144e */
[----:B------:R-:W-:Y:S02]  /*3350*/  LEA.HI R81, R158, R81, RZ, 0x2 ;  /* 0x000000519e517211 */ /* 0x000fe400078f10ff */
[C---:B------:R-:W-:Y:S01]  /*3360*/  IADD3 R80, R85.reuse, R80, RZ ;  /* 0x0000005055507210 */ /* 0x040fe20007ffe0ff */
[--C-:B------:R-:W-:Y:S01]  /*3370*/  IMAD R78, R78, 0x28, R84.reuse ;  /* 0x000000284e4e7824 */ /* 0x100fe200078e0254 */
[----:B------:R-:W-:Y:S02]  /*3380*/  SHF.R.S32.HI R81, RZ, 0x2, R81 ;  /* 0x00000002ff517819 */ /* 0x000fe40000011451 */
[C---:B------:R-:W-:Y:S02]  /*3390*/  IADD3 R156, R85.reuse, R156, RZ ;  /* 0x0000009c559c7210 */ /* 0x040fe40007ffe0ff */
[----:B------:R-:W-:Y:S01]  /*33a0*/  IADD3 R78, R85, R78, RZ ;  /* 0x0000004e554e7210 */ /* 0x000fe20007ffe0ff */
[----:B------:R-:W-:Y:S01]  /*33b0*/  IMAD R81, R81, 0x28, R84 ;  /* 0x0000002851517824 */ /* 0x000fe200078e0254 */
[----:B------:R-:W-:-:S04]  /*33c0*/  IADD3 R84, R85, R157, RZ ;  /* 0x0000009d55547210 */ /* 0x000fc80007ffe0ff */
[----:B------:R-:W-:Y:S02]  /*33d0*/  IADD3 R85, R85, R81, RZ ;  /* 0x0000005155557210 */ /* 0x000fe40007ffe0ff */
[----:B------:R-:W0:Y:S02]  /*33e0*/  LDS.64 R80, [R80] ;  /* 0x0000000050507984 */ /* 0x000e240000000a00 */
[----:B0-----:R-:W-:Y:S01]  /*33f0*/  FADD.FTZ R80, R82, R80 ;  /* 0x0000005052507221 */ /* 0x001fe20000010000 */
[----:B------:R-:W-:Y:S02]  /*3400*/  FADD.FTZ R157, R83, R81 ;  /* 0x00000051539d7221 */ /* 0x000fe40000010000 */
[----:B------:R-:W0:Y:S02]  /*3410*/  LDS.64 R82, [R156] ;  /* 0x000000009c527984 */ /* 0x000e240000000a00 */
[----:B0-----:R-:W-:Y:S01]  /*3420*/  FADD.FTZ R82, R80, R82 ;  /* 0x0000005250527221 */ /* 0x001fe20000010000 */
[----:B------:R-:W-:Y:S01]  /*3430*/  FADD.FTZ R157, R157, R83 ;  /* 0x000000539d9d7221 */ /* 0x000fe20000010000 */
[----:B------:R-:W0:Y:S04]  /*3440*/  LDS.64 R80, [R84] ;  /* 0x0000000054507984 */ /* 0x000e280000000a00 */
[----:B------:R-:W-:Y:S01]  /*3450*/  LDS.64 R84, [R85] ;  /* 0x0000000055547984 */ /* 0x000fe20000000a00 */
[----:B0-----:R-:W-:Y:S01]  /*3460*/  FADD.FTZ R80, R82, R80 ;  /* 0x0000005052507221 */ /* 0x001fe20000010000 */
[----:B------:R-:W-:-:S02]  /*3470*/  FADD.FTZ R81, R157, R81 ;  /* 0x000000519d517221 */ /* 0x000fc40000010000 */
[----:B------:R-:W0:Y:S02]  /*3480*/  LDS.64 R82, [R78] ;  /* 0x000000004e527984 */ /* 0x000e240000000a00 */
[----:B0-----:R-:W-:Y:S01]  /*3490*/  FADD.FTZ R80, R80, R82 ;  /* 0x0000005250507221 */ /* 0x001fe20000010000 */
[----:B------:R-:W-:-:S03]  /*34a0*/  FADD.FTZ R81, R81, R83 ;  /* 0x0000005351517221 */ /* 0x000fc60000010000 */
[----:B------:R-:W-:Y:S01]  /*34b0*/  FADD.FTZ R80, R80, R84 ;  /* 0x0000005450507221 */ /* 0x000fe20000010000 */
[----:B------:R-:W-:-:S07]  /*34c0*/  FADD.FTZ R81, R81, R85 ;  /* 0x0000005551517221 */ /* 0x000fce0000010000 */
.L_x_3383:
[----:B------:R-:W-:Y:S05]  /*34d0*/  BSYNC B0 ;  /* 0x0000000000007941 */ /* 0x000fea0003800000 */
.L_x_3382:
[----:B------:R-:W0:Y:S01]  /*34e0*/  S2R R85, SR_TID.X ;  /* 0x0000000000557919 */ /* 0x000e220000002100 */
[----:B------:R-:W1:Y:S04]  /*34f0*/  SHFL.BFLY PT, R82, R80, 0x2, 0x1f ;  /* 0x0c401f0050527f89 */ /* 0x000e6800000e0000 */
[----:B------:R-:W2:Y:S01]  /*3500*/  SHFL.BFLY PT, R78, R81, 0x2, 0x1f ;  /* 0x0c401f00514e7f89 */ /* 0x000ea200000e0000 */
[----:B------:R-:W3:Y:S01]  /*3510*/  S2R R156, SR_TID.X ;  /* 0x00000000009c7919 */ /* 0x000ee20000002100 */
[----:B------:R-:W4:Y:S01]  /*3520*/  S2R R157, SR_CTAID.X ;  /* 0x00000000009d7919 */ /* 0x000f220000002500 */
[----:B------:R-:W5:Y:S01]  /*3530*/  S2R R84, SR_CTAID.Y ;  /* 0x0000000000547919 */ /* 0x000f620000002600 */
[----:B-1----:R-:W-:Y:S01]  /*3540*/  FADD.FTZ R80, R82, R80 ;  /* 0x0000005052507221 */ /* 0x002fe20000010000 */
[----:B--2---:R-:W-:Y:S01]  /*3550*/  FADD.FTZ R81, R78, R81 ;  /* 0x000000514e517221 */ /* 0x004fe20000010000 */
[----:B0-----:R-:W-:-:S03]  /*3560*/  LOP3.LUT P0, RZ, R85, 0xfffffff3, RZ, 0xc0, !PT ;  /* 0xfffffff355ff7812 */ /* 0x001fc6000780c0ff */
[----:B------:R-:W0:Y:S01]  /*3570*/  SHFL.BFLY PT, R83, R80, 0x1, 0x1f ;  /* 0x0c201f0050537f89 */ /* 0x000e2200000e0000 */
[----:B------:R-:W-:-:S03]  /*3580*/  ISETP.GT.U32.AND P1, PT, R85, 0x7, PT ;  /* 0x000000075500780c */ /* 0x000fc60003f24070 */
[----:B------:R-:W1:Y:S01]  /*3590*/  SHFL.BFLY PT, R82, R81, 0x1, 0x1f ;  /* 0x0c201f0051527f89 */ /* 0x000e6200000e0000 */
[----:B---3--:R-:W-:-:S05]  /*35a0*/  SHF.R.U32.HI R156, RZ, 0x2, R156 ;  /* 0x00000002ff9c7819 */ /* 0x008fca000001169c */
[----:B------:R-:W5:Y:S01]  /*35b0*/  @!P0 LDC R78, c[0x0][0x10] ;  /* 0x00000400ff4e8b82 */ /* 0x000f620000000800 */
[----:B----4-:R-:W-:Y:S02]  /*35c0*/  LOP3.LUT R157, R157, 0x1, RZ, 0xc0, !PT ;  /* 0x000000019d9d7812 */ /* 0x010fe400078ec0ff */
[----:B------:R-:W-:-:S04]  /*35d0*/  SHF.L.U32 R156, R156, 0x1, RZ ;  /* 0x000000019c9c7819 */ /* 0x000fc800000006ff */
[----:B------:R-:W-:Y:S01]  /*35e0*/  LOP3.LUT R156, R156, 0xfffffffe, R157, 0xe2, !PT ;  /* 0xfffffffe9c9c7812 */ /* 0x000fe200078ee29d */
[----:B0-----:R-:W-:Y:S01]  /*35f0*/  FADD.FTZ R80, R80, R83 ;  /* 0x0000005350507221 */ /* 0x001fe20000010000 */
[----:B-1----:R-:W-:Y:S02]  /*3600*/  FADD.FTZ R81, R81, R82 ;  /* 0x0000005251517221 */ /* 0x002fe40000010000 */
[----:B------:R-:W0:Y:S01]  /*3610*/  @!P0 LDC.64 R82, c[0x0][0x248] ;  /* 0x00009200ff528b82 */ /* 0x000e220000000a00 */
[----:B-----5:R-:W-:-:S05]  /*3620*/  @!P0 IMAD R78, R78, UR4, R84 ;  /* 0x000000044e4e8c24 */ /* 0x020fca000f8e0254 */
[----:B------:R-:W-:-:S04]  /*3630*/  @!P0 LEA R78, R78, R156, 0x3 ;  /* 0x0000009c4e4e8211 */ /* 0x000fc800078e18ff */
[----:B------:R-:W-:-:S05]  /*3640*/  @!P0 SHF.L.U32 R78, R78, 0x1, RZ ;  /* 0x000000014e4e8819 */ /* 0x000fca00000006ff */
[----:B0-----:R-:W-:Y:S02]  /*3650*/  @!P0 IMAD.WIDE.U32 R82, R78, 0x4, R82 ;  /* 0x000000044e528825 */ /* 0x001fe400078e0052 */
[----:B------:R-:W0:Y:S03]  /*3660*/  @!P1 LDC R78, c[0x0][0x10] ;  /* 0x00000400ff4e9b82 */ /* 0x000e260000000800 */
[----:B------:R1:W-:Y:S05]  /*3670*/  @!P0 STG.E.64 desc[UR16][R82.64], R80 ;  /* 0x0000005052008986 */ /* 0x0003ea000c101b10 */
[----:B------:R-:W-:Y:S01]  /*3680*/  BAR.SYNC.DEFER_BLOCKING 0x0 ;  /* 0x0000000000007b1d */ /* 0x000fe20000010000 */
[----:B------:R-:W-:Y:S01]  /*3690*/  ISETP.NE.AND P0, PT, R85, RZ, PT ;  /* 0x000000ff5500720c */ /* 0x000fe20003f05270 */
[----:B0-----:R-:W-:-:S12]  /*36a0*/  @!P1 IMAD R78, R78, UR4, R84 ;  /* 0x000000044e4e9c24 */ /* 0x001fd8000f8e0254 */
[----:B-1----:R-:W-:Y:S05]  /*36b0*/  @P0 BRA `(.L_x_3384) ;  /* 0x0000000000440947 */ /* 0x002fea0003800000 */
        /* <DEDUP_REMOVED lines=9> */
.L_x_3385:
        /* <DEDUP_REMOVED lines=8> */
.L_x_3384:
[----:B------:R-:W0:Y:S01]  /*37d0*/  S2R R156, SR_TID.X ;  /* 0x00000000009c7919 */ /* 0x000e220000002100 */
[----:B------:R-:W1:Y:S01]  /*37e0*/  @!P1 LDC.64 R84, c[0x0][0x248] ;  /* 0x00009200ff549b82 */ /* 0x000e620000000a00 */
[----:B------:R-:W-:Y:S05]  /*37f0*/  WARPSYNC.ALL ;  /* 0x0000000000007948 */ /* 0x000fea0003800000 */
[----:B------:R2:W5:Y:S02]  /*3800*/  LDG.E.64.CONSTANT R82, desc[UR16][R86.64] ;  /* 0x0000001056527981 */ /* 0x000564000c1e9b00 */
[----:B------:R-:W-:Y:S01]  /*3810*/  BAR.SYNC.DEFER_BLOCKING 0x0 ;  /* 0x0000000000007b1d */ /* 0x000fe20000010000 */
[----:B------:R-:W-:-:S02]  /*3820*/  LOP3.LUT P2, RZ, R73, 0x20, RZ, 0xc0, !PT ;  /* 0x0000002049ff7812 */ /* 0x000fc4000784c0ff */
[----:B0-----:R-:W-:-:S04]  /*3830*/  @!P1 LOP3.LUT R80, R156, 0x7ffffffe, RZ, 0xc0, !PT ;  /* 0x7ffffffe9c509812 */ /* 0x001fc800078ec0ff */
[----:B------:R-:W-:Y:S02]  /*3840*/  @!P1 LEA R78, R78, R80, 0x3 ;  /* 0x000000504e4e9211 */ /* 0x000fe400078e18ff */
[----:B------:R-:W-:-:S04]  /*3850*/  @!P1 LOP3.LUT R80, R156, 0x1, RZ, 0xc0, !PT ;  /* 0x000000019c509812 */ /* 0x000fc800078ec0ff */
[----:B------:R-:W-:Y:S02]  /*3860*/  @!P1 IADD3 R78, R78, R80, RZ ;  /* 0x000000504e4e9210 */ /* 0x000fe40007ffe0ff */
[----:B------:R0:W5:Y:S02]  /*3870*/  LDG.E.64.CONSTANT R80, desc[UR16][R136.64] ;  /* 0x0000001088507981 */ /* 0x000164000c1e9b00 */
[----:B------:R-:W-:-:S05]  /*3880*/  @!P1 SHF.L.U32 R78, R78, 0x1, RZ ;  /* 0x000000014e4e9819 */ /* 0x000fca00000006ff */
[----:B-1----:R-:W-:-:S06]  /*3890*/  @!P1 IMAD.WIDE.U32 R84, R78, 0x4, R84 ;  /* 0x000000044e549825 */ /* 0x002fcc00078e0054 */
[----:B------:R-:W3:Y:S01]  /*38a0*/  @!P1 LDG.E.64 R84, desc[UR16][R84.64] ;  /* 0x0000001054549981 */ /* 0x000ee2000c1e1b00 */
[----:B------:R-:W-:Y:S01]  /*38b0*/  LOP3.LUT P0, RZ, R156, 0xfffffff9, RZ, 0xc0, !PT ;  /* 0xfffffff99cff7812 */ /* 0x000fe2000780c0ff */
[----:B--2---:R-:W-:Y:S01]  /*38c0*/  HFMA2.MMA R86, -RZ, RZ, 0, 0 ;  /* 0x00000000ff567435 */ /* 0x004fe200000001ff */
[----:B------:R-:W-:Y:S01]  /*38d0*/  MOV R78, RZ ;  /* 0x000000ff004e7202 */ /* 0x000fe20000000f00 */
[----:B------:R-:W-:Y:S04]  /*38e0*/  BSSY B0, `(.L_x_3386) ;  /* 0x0000025000007945 */ /* 0x000fe80003800000 */
[----:B---3--:R-:W-:Y:S01]  /*38f0*/  @!P1 FADD.FTZ R86, RZ, R84 ;  /* 0x00000054ff569221 */ /* 0x008fe20000010000 */
[----:B------:R-:W-:-:S05]  /*3900*/  @!P1 FADD.FTZ R78, RZ, R85 ;  /* 0x00000055ff4e9221 */ /* 0x000fca0000010000 */
[----:B------:R-:W1:Y:S01]  /*3910*/  @!P0 S2R R85, SR_CgaCtaId ;  /* 0x0000000000558919 */ /* 0x000e620000008800 */
[----:B------:R-:W2:Y:S04]  /*3920*/  SHFL.BFLY PT, R84, R86, 0x1, 0x1f ;  /* 0x0c201f0056547f89 */ /* 0x000ea800000e0000 */
[----:B------:R-:W3:Y:S01]  /*3930*/  SHFL.BFLY PT, R87, R78, 0x1, 0x1f ;  /* 0x0c201f004e577f89 */ /* 0x000ee200000e0000 */
[----:B--2---:R-:W-:Y:S01]  /*3940*/  FADD.FTZ R84, R84, R86 ;  /* 0x0000005654547221 */ /* 0x004fe20000010000 */
[----:B------:R-:W-:-:S03]  /*3950*/  @!P0 MOV R86, 0x400 ;  /* 0x0000040000568802 */ /* 0x000fc60000000f00 */
[----:B------:R-:W-:Y:S01]  /*3960*/  @!P0 FMUL.FTZ R84, R84, 4.8828125727595761418e-05 ;  /* 0x384ccccd54548820 */ /* 0x000fe20000410000 */
[----:B------:R-:W-:Y:S01]  /*3970*/  @!P0 IADD3 R86, R86, 0xc80, RZ ;  /* 0x00000c8056568810 */ /* 0x000fe20007ffe0ff */
[----:B---3--:R-:W-:Y:S02]  /*3980*/  FADD.FTZ R87, R87, R78 ;  /* 0x0000004e57577221 */ /* 0x008fe40000010000 */
[----:B------:R-:W-:Y:S01]  /*3990*/  @!P0 FMUL.FTZ R78, R84, R84 ;  /* 0x00000054544e8220 */ /* 0x000fe20000410000 */
[----:B-1----:R-:W-:Y:S02]  /*39a0*/  @!P0 LEA R85, R85, R86, 0x18 ;  /* 0x0000005655558211 */ /* 0x002fe400078ec0ff */
[----:B------:R-:W-:Y:S01]  /*39b0*/  @!P0 SHF.L.U32 R86, R156, 0x2, RZ ;  /* 0x000000029c568819 */ /* 0x000fe200000006ff */
[----:B------:R-:W-:-:S03]  /*39c0*/  @!P0 FFMA.FTZ R78, R87, 4.8828125727595761418e-05, -R78 ;  /* 0x384ccccd574e8823 */ /* 0x000fc6000001084e */
[----:B------:R-:W-:-:S04]  /*39d0*/  @!P0 LOP3.LUT R86, R86, 0xfffffff8, RZ, 0xc0, !PT ;  /* 0xfffffff856568812 */ /* 0x000fc800078ec0ff */
[----:B------:R-:W-:Y:S02]  /*39e0*/  @!P0 IADD3 R86, R86, R85, RZ ;  /* 0x0000005556568210 */ /* 0x000fe40007ffe0ff */
[----:B------:R-:W-:-:S05]  /*39f0*/  @!P0 FMNMX.FTZ R85, RZ, R78, !PT ;  /* 0x0000004eff558209 */ /* 0x000fca0007810000 */
[----:B------:R0:W-:Y:S01]  /*3a00*/  @!P0 STS.64 [R86], R84 ;  /* 0x0000005456008388 */ /* 0x0001e20000000a00 */
[----:B------:R-:W-:Y:S06]  /*3a10*/  BAR.SYNC.DEFER_BLOCKING 0x0 ;  /* 0x0000000000007b1d */ /* 0x000fec0000010000 */
[----:B------:R-:W-:Y:S05]  /*3a20*/  @P2 BRA `(.L_x_3387) ;  /* 0x0000000000402947 */ /* 0x000fea0003800000 */
[----:B------:R-:W1:Y:S01]  /*3a30*/  S2UR UR14, SR_CgaCtaId ;  /* 0x00000000000e79c3 */ /* 0x000e620000008800 */
[----:B------:R-:W-:Y:S01]  /*3a40*/  UMOV UR13, 0x400 ;  /* 0x00000400000d7882 */ /* 0x000fe20000000000 */
[----:B------:R-:W-:Y:S01]  /*3a50*/  USHF.L.U64.HI UR8, UR10, 0x2, UR5 ;  /* 0x000000020a087899 */ /* 0x000fe20008010205 */
[----:B0-----:R-:W-:Y:S01]  /*3a60*/  IADD3 R85, R156, UR21, RZ ;  /* 0x000000159c557c10 */ /* 0x001fe2000fffe0ff */
[----:B------:R-:W-:Y:S02]  /*3a70*/  UIADD3 UR13, UR13, 0xc80, URZ ;  /* 0x00000c800d0d7890 */ /* 0x000fe4000fffe03f */
[----:B------:R-:W-:Y:S02]  /*3a80*/  ULOP3.LUT UR18, UR15, 0xffffffe0, URZ, 0xc0, !UPT ;  /* 0xffffffe00f127892 */ /* 0x000fe4000f8ec03f */
[----:B------:R-:W-:Y:S01]  /*3a90*/  ULOP3.LUT UR8, UR8, 0x1fffffff, URZ, 0xc0, !UPT ;  /* 0x1fffffff08087892 */ /* 0x000fe2000f8ec03f */
[----:B------:R-:W-:-:S03]  /*3aa0*/  ULDC.64 UR24, c[0x0][0x240] ;  /* 0x0000900000187ab9 */ /* 0x000fc60000000a00 */
[----:B------:R-:W-:-:S04]  /*3ab0*/  IADD3 R78, P0, R85, UR18, RZ ;  /* 0x00000012554e7c10 */ /* 0x000fc8000ff1e0ff */
[----:B------:R-:W-:Y:S02]  /*3ac0*/  LEA.HI.X.SX32 R85, R85, UR8, 0x1, P0 ;  /* 0x0000000855557c11 */ /* 0x000fe400080f0eff */
[----:B------:R-:W-:-:S04]  /*3ad0*/  LEA R84, P0, R78, UR24, 0x3 ;  /* 0x000000184e547c11 */ /* 0x000fc8000f8018ff */
[----:B------:R-:W-:Y:S01]  /*3ae0*/  LEA.HI.X R85, R78, UR25, R85, 0x3, P0 ;  /* 0x000000194e557c11 */ /* 0x000fe200080f1c55 */
[----:B-1----:R-:W-:-:S06]  /*3af0*/  ULEA UR13, UR14, UR13, 0x18 ;  /* 0x0000000d0e0d7291 */ /* 0x002fcc000f8ec03f */
[----:B------:R-:W-:-:S06]  /*3b00*/  LEA R86, R156, UR13, 0x3 ;  /* 0x0000000d9c567c11 */ /* 0x000fcc000f8e18ff */
[----:B------:R-:W0:Y:S04]  /*3b10*/  LDS.64 R86, [R86] ;  /* 0x0000000056567984 */ /* 0x000e280000000a00 */
[----:B0-----:R1:W-:Y:S02]  /*3b20*/  STG.E.64 desc[UR16][R84.64], R86 ;  /* 0x0000005654007986 */ /* 0x0013e4000c101b10 */
.L_x_3387:
[----:B------:R-:W-:Y:S05]  /*3b30*/  BSYNC B0 ;  /* 0x0000000000007941 */ /* 0x000fea0003800000 */
.L_x_3386:
[----:B01----:R-:W-:Y:S01]  /*3b40*/  LEA R86, R135, UR12, 0x2 ;  /* 0x0000000c87567c11 */ /* 0x003fe2000f8e10ff */
[----:B------:R-:W-:Y:S01]  /*3b50*/  ULDC.64 UR12, c[0x0][0x210] ;  /* 0x00008400000c7ab9 */ /* 0x000fe20000000a00 */
[----:B------:R-:W-:Y:S01]  /*3b60*/  MOV R84, UR19 ;  /* 0x0000001300547c02 */ /* 0x000fe20008000f00 */
[----:B------:R0:W-:Y:S01]  /*3b70*/  STL [R1+0x100], R89 ;  /* 0x0001005901007387 */ /* 0x0001e20000100800 */
[--C-:B------:R-:W-:Y:S02]  /*3b80*/  SHF.R.S32.HI R87, RZ, 0x1f, R86.reuse ;  /* 0x0000001fff577819 */ /* 0x100fe40000011456 */
[----:B------:R-:W-:Y:S02]  /*3b90*/  IADD3 R135, RZ, -UR21, RZ ;  /* 0x80000015ff877c10 */ /* 0x000fe4000fffe0ff */
[----:B------:R-:W-:Y:S01]  /*3ba0*/  LOP3.LUT R73, R73, 0xffffffef, RZ, 0xc0, !PT ;  /* 0xffffffef49497812 */ /* 0x000fe200078ec0ff */
[----:B------:R-:W-:-:S04]  /*3bb0*/  IMAD.WIDE.U32 R84, R84, 0xa0000, R86 ;  /* 0x000a000054547825 */ /* 0x000fc800078e0056 */
[----:B------:R-:W-:Y:S01]  /*3bc0*/  IMAD.WIDE.U32 R86, R86, -0x33333333, RZ ;  /* 0xcccccccd56567825 */ /* 0x000fe200078e00ff */
[-C--:B------:R-:W-:Y:S02]  /*3bd0*/  IADD3 R93, P0, R93, R84.reuse, RZ ;  /* 0x000000545d5d7210 */ /* 0x080fe40007f1e0ff */
[----:B------:R-:W-:Y:S02]  /*3be0*/  IADD3 R78, R85, UR9, RZ ;  /* 0x00000009554e7c10 */ /* 0x000fe4000fffe0ff */
[----:B------:R-:W-:Y:S02]  /*3bf0*/  IADD3 R140, P2, R140, R84, RZ ;  /* 0x000000548c8c7210 */ /* 0x000fe40007f5e0ff */
[----:B------:R-:W-:Y:S02]  /*3c00*/  MOV R85, R135 ;  /* 0x0000008700557202 */ /* 0x000fe40000000f00 */
[----:B------:R-:W-:Y:S01]  /*3c10*/  IADD3.X R135, RZ, R78, RZ, P0, !PT ;  /* 0x0000004eff877210 */ /* 0x000fe200007fe4ff */
[----:B------:R1:W-:Y:S01]  /*3c20*/  STL [R1+0xac], R140 ;  /* 0x0000ac8c01007387 */ /* 0x0003e20000100800 */
[----:B------:R-:W-:-:S02]  /*3c30*/  LEA R86, P0, R93, UR12, 0x1 ;  /* 0x0000000c5d567c11 */ /* 0x000fc4000f8008ff */
[----:B------:R-:W-:Y:S02]  /*3c40*/  LEA.HI R85, R87, R85, RZ, 0x1a ;  /* 0x0000005557557211 */ /* 0x000fe400078fd0ff */
[----:B------:R-:W-:Y:S02]  /*3c50*/  LEA.HI.X R87, R93, UR13, R135, 0x1, P0 ;  /* 0x0000000d5d577c11 */ /* 0x000fe400080f0c87 */
[-C--:B------:R-:W-:Y:S02]  /*3c60*/  IADD3 R93, P3, R138, R84.reuse, RZ ;  /* 0x000000548a5d7210 */ /* 0x080fe40007f7e0ff */
[----:B------:R-:W-:Y:S02]  /*3c70*/  @P2 LOP3.LUT R73, R73, 0x10, RZ, 0xfc, !PT ;  /* 0x0000001049492812 */ /* 0x000fe400078efcff */
[----:B------:R-:W-:Y:S02]  /*3c80*/  IADD3 R141, P1, R141, R84, RZ ;  /* 0x000000548d8d7210 */ /* 0x000fe40007f3e0ff */
[----:B------:R-:W-:-:S02]  /*3c90*/  LOP3.LUT R73, R73, 0xfffffff7, RZ, 0xc0, !PT ;  /* 0xfffffff749497812 */ /* 0x000fc400078ec0ff */
[-C--:B------:R-:W-:Y:S01]  /*3ca0*/  IADD3 R142, P2, R142, R84.reuse, RZ ;  /* 0x000000548e8e7210 */ /* 0x080fe20007f5e0ff */
[----:B------:R-:W-:Y:S01]  /*3cb0*/  STL [R1+0xb4], R141 ;  /* 0x0000b48d01007387 */ /* 0x000fe20000100800 */
[----:B------:R-:W-:Y:S02]  /*3cc0*/  IADD3 R143, P0, R143, R84, RZ ;  /* 0x000000548f8f7210 */ /* 0x000fe40007f1e0ff */
[----:B0-----:R-:W-:Y:S01]  /*3cd0*/  IADD3.X R89, RZ, R78, RZ, P1, !PT ;  /* 0x0000004eff597210 */ /* 0x001fe20000ffe4ff */
[----:B------:R0:W-:Y:S01]  /*3ce0*/  STL [R1+0xb0], R93 ;  /* 0x0000b05d01007387 */ /* 0x0001e20000100800 */
[----:B------:R-:W-:Y:S02]  /*3cf0*/  @P3 LOP3.LUT R73, R73, 0x8, RZ, 0xfc, !PT ;  /* 0x0000000849493812 */ /* 0x000fe400078efcff */
[----:B------:R-:W-:Y:S01]  /*3d00*/  IADD3 R144, P3, R144, R84, RZ ;  /* 0x0000005490907210 */ /* 0x000fe20007f7e0ff */
[----:B------:R-:W-:Y:S01]  /*3d10*/  STL [R1+0xb8], R142 ;  /* 0x0000b88e01007387 */ /* 0x000fe20000100800 */
[----:B-1----:R-:W-:-:S02]  /*3d20*/  IADD3.X R140, RZ, R78, RZ, P2, !PT ;  /* 0x0000004eff8c7210 */ /* 0x002fc400017fe4ff */
[-C--:B------:R-:W-:Y:S01]  /*3d30*/  IADD3 R145, P1, R145, R84.reuse, RZ ;  /* 0x0000005491917210 */ /* 0x080fe20007f3e0ff */
[----:B------:R-:W-:Y:S01]  /*3d40*/  STL [R1+0xbc], R143 ;  /* 0x0000bc8f01007387 */ /* 0x000fe20000100800 */
[----:B------:R-:W-:Y:S02]  /*3d50*/  IADD3 R146, P2, R146, R84, RZ ;  /* 0x0000005492927210 */ /* 0x000fe40007f5e0ff */
[----:B0-----:R-:W-:Y:S01]  /*3d60*/  IADD3.X R93, RZ, R78, RZ, P0, !PT ;  /* 0x0000004eff5d7210 */ /* 0x001fe200007fe4ff */
[----:B------:R-:W-:Y:S01]  /*3d70*/  STL [R1+0xc0], R144 ;  /* 0x0000c09001007387 */ /* 0x000fe20000100800 */
[----:B------:R-:W-:-:S03]  /*3d80*/  IADD3 R147, P0, R147, R84, RZ ;  /* 0x0000005493937210 */ /* 0x000fc60007f1e0ff */
[----:B------:R0:W-:Y:S04]  /*3d90*/  STL [R1+0x9c], R89 ;  /* 0x00009c5901007387 */ /* 0x0001e80000100800 */
[----:B------:R-:W-:Y:S04]  /*3da0*/  STL [R1+0xc4], R140 ;  /* 0x0000c48c01007387 */ /* 0x000fe80000100800 */
[----:B------:R-:W-:Y:S01]  /*3db0*/  STL [R1+0xc8], R145 ;  /* 0x0000c89101007387 */ /* 0x000fe20000100800 */
[----:B0-----:R-:W-:-:S03]  /*3dc0*/  IADD3.X R89, RZ, R78, RZ, P3, !PT ;  /* 0x0000004eff597210 */ /* 0x001fc60001ffe4ff */
[----:B------:R-:W-:Y:S04]  /*3dd0*/  STL [R1+0xcc], R93 ;  /* 0x0000cc5d01007387 */ /* 0x000fe80000100800 */
[----:B------:R-:W-:Y:S04]  /*3de0*/  STL [R1+0xd0], R146 ;  /* 0x0000d09201007387 */ /* 0x000fe80000100800 */
[----:B------:R-:W-:Y:S01]  /*3df0*/  STL [R1+0xd4], R147 ;  /* 0x0000d49301007387 */ /* 0x000fe20000100800 */
[----:B------:R-:W-:-:S03]  /*3e00*/  IADD3 R148, P3, R148, R84, RZ ;  /* 0x0000005494947210 */ /* 0x000fc60007f7e0ff */
[----:B------:R0:W-:Y:S01]  /*3e10*/  STL [R1+0x98], R89 ;  /* 0x0000985901007387 */ /* 0x0001e20000100800 */
[----:B------:R-:W-:-:S03]  /*3e20*/  IADD3.X R141, RZ, R78, RZ, P2, !PT ;  /* 0x0000004eff8d7210 */ /* 0x000fc600017fe4ff */
[----:B------:R-:W2:Y:S04]  /*3e30*/  LDL.LU R138, [R1+0x20] ;  /* 0x00002000018a7983 */ /* 0x000ea80000300800 */
[----:B------:R-:W3:Y:S01]  /*3e40*/  LDL.LU R136, [R1+0x24] ;  /* 0x0000240001887983 */ /* 0x000ee20000300800 */
[----:B0-----:R-:W-:Y:S02]  /*3e50*/  IADD3.X R89, RZ, R78, RZ, P1, !PT ;  /* 0x0000004eff597210 */ /* 0x001fe40000ffe4ff */
[----:B------:R-:W-:Y:S02]  /*3e60*/  IADD3 R149, P1, R149, R84, RZ ;  /* 0x0000005495957210 */ /* 0x000fe40007f3e0ff */
[----:B------:R-:W-:Y:S01]  /*3e70*/  IADD3.X R142, RZ, R78, RZ, P0, !PT ;  /* 0x0000004eff8e7210 */ /* 0x000fe200007fe4ff */
[----:B------:R0:W-:Y:S01]  /*3e80*/  STL [R1+0x94], R89 ;  /* 0x0000945901007387 */ /* 0x0001e20000100800 */
[----:B------:R-:W-:-:S02]  /*3e90*/  IADD3 R150, P2, R150, R84, RZ ;  /* 0x0000005496967210 */ /* 0x000fc40007f5e0ff */
[----:B------:R-:W-:Y:S02]  /*3ea0*/  IADD3.X R143, RZ, R78, RZ, P3, !PT ;  /* 0x0000004eff8f7210 */ /* 0x000fe40001ffe4ff */
[----:B------:R-:W-:Y:S01]  /*3eb0*/  IADD3 R151, P0, R151, R84, RZ ;  /* 0x0000005497977210 */ /* 0x000fe20007f1e0ff */
[----:B0-----:R-:W4:Y:S04]  /*3ec0*/  LDL.LU R89, [R1+0x28] ;  /* 0x0000280001597983 */ /* 0x001f280000300800 */
[----:B------:R-:W-:Y:S04]  /*3ed0*/  STL [R1+0xd8], R148 ;  /* 0x0000d89401007387 */ /* 0x000fe80000100800 */
[----:B------:R-:W-:Y:S04]  /*3ee0*/  STL [R1+0xdc], R141 ;  /* 0x0000dc8d01007387 */ /* 0x000fe80000100800 */
[----:B------:R-:W-:Y:S04]  /*3ef0*/  STL [R1+0xe0], R149 ;  /* 0x0000e09501007387 */ /* 0x000fe80000100800 */
[----:B------:R-:W-:Y:S04]  /*3f00*/  STL [R1+0xe4], R142 ;  /* 0x0000e48e01007387 */ /* 0x000fe80000100800 */
[----:B------:R0:W-:Y:S04]  /*3f10*/  STL [R1+0xe8], R150 ;  /* 0x0000e89601007387 */ /* 0x0001e80000100800 */
[----:B0-----:R-:W4:Y:S04]  /*3f20*/  LDL.LU R150, [R1+0x1c] ;  /* 0x00001c0001967983 */ /* 0x001f280000300800 */
[----:B------:R0:W-:Y:S04]  /*3f30*/  STL [R1+0xec], R143 ;  /* 0x0000ec8f01007387 */ /* 0x0001e80000100800 */
[----:B0-----:R-:W4:Y:S04]  /*3f40*/  LDL.LU R143, [R1+0x18] ;  /* 0x00001800018f7983 */ /* 0x001f280000300800 */
[----:B------:R0:W-:Y:S04]  /*3f50*/  STL [R1+0xf0], R151 ;  /* 0x0000f09701007387 */ /* 0x0001e80000100800 */
[----:B0-----:R-:W4:Y:S01]  /*3f60*/  LDL.LU R151, [R1+0x14] ;  /* 0x0000140001977983 */ /* 0x001f220000300800 */
[----:B------:R-:W-:-:S02]  /*3f70*/  IADD3.X R145, RZ, R78, RZ, P0, !PT ;  /* 0x0000004eff917210 */ /* 0x000fc400007fe4ff */
[----:B------:R-:W-:Y:S02]  /*3f80*/  IADD3 R155, P0, R155, R84, RZ ;  /* 0x000000549b9b7210 */ /* 0x000fe40007f1e0ff */
[----:B------:R-:W-:Y:S02]  /*3f90*/  IADD3.X R144, RZ, R78, RZ, P1, !PT ;  /* 0x0000004eff907210 */ /* 0x000fe40000ffe4ff */
[----:B------:R-:W-:Y:S02]  /*3fa0*/  IADD3 R152, P3, R152, R84, RZ ;  /* 0x0000005498987210 */ /* 0x000fe40007f7e0ff */
[-C--:B------:R-:W-:Y:S02]  /*3fb0*/  IADD3.X R140, RZ, R78.reuse, RZ, P2, !PT ;  /* 0x0000004eff8c7210 */ /* 0x080fe400017fe4ff */
[-C--:B------:R-:W-:Y:S01]  /*3fc0*/  IADD3.X R135, RZ, R78.reuse, RZ, P0, !PT ;  /* 0x0000004eff877210 */ /* 0x080fe200007fe4ff */
[----:B------:R-:W-:Y:S04]  /*3fd0*/  STL [R1+0xf4], R144 ;  /* 0x0000f49001007387 */ /* 0x000fe80000100800 */
[----:B------:R-:W-:Y:S04]  /*3fe0*/  STL [R1+0xf8], R152 ;  /* 0x0000f89801007387 */ /* 0x000fe80000100800 */
[----:B------:R0:W-:Y:S04]  /*3ff0*/  STL [R1+0xfc], R140 ;  /* 0x0000fc8c01007387 */ /* 0x0001e80000100800 */
[----:B------:R1:W-:Y:S04]  /*4000*/  STL [R1+0x90], R135 ;  /* 0x0000908701007387 */ /* 0x0003e80000100800 */
[----:B0-----:R-:W4:Y:S01]  /*4010*/  LDL.LU R140, [R1] ;  /* 0x00000000018c7983 */ /* 0x001f220000300800 */
[----:B------:R-:W-:-:S02]  /*4020*/  IADD3.X R93, RZ, R78, RZ, P3, !PT ;  /* 0x0000004eff5d7210 */ /* 0x000fc40001ffe4ff */
[-C--:B------:R-:W-:Y:S02]  /*4030*/  IADD3 R156, P3, R159, R84.reuse, RZ ;  /* 0x000000549f9c7210 */ /* 0x080fe40007f7e0ff */
[----:B------:R-:W-:Y:S02]  /*4040*/  IADD3 R153, P1, R153, R84, RZ ;  /* 0x0000005499997210 */ /* 0x000fe40007f3e0ff */
[----:B------:R-:W-:Y:S01]  /*4050*/  IADD3.X R148, RZ, R78, RZ, P3, !PT ;  /* 0x0000004eff947210 */ /* 0x000fe20001ffe4ff */
[----:B------:R-:W0:Y:S01]  /*4060*/  S2UR UR9, SR_CgaCtaId ;  /* 0x00000000000979c3 */ /* 0x000e220000008800 */
[----:B-1----:R-:W-:Y:S02]  /*4070*/  IADD3 R135, P3, R139, R84, RZ ;  /* 0x000000548b877210 */ /* 0x002fe40007f7e0ff */
[----:B------:R-:W-:Y:S02]  /*4080*/  IADD3.X R146, RZ, R78, RZ, P1, !PT ;  /* 0x0000004eff927210 */ /* 0x000fe40000ffe4ff */
[----:B------:R-:W-:-:S02]  /*4090*/  IADD3 R157, P1, R161, R84, RZ ;  /* 0x00000054a19d7210 */ /* 0x000fc40007f3e0ff */
[----:B------:R-:W-:Y:S02]  /*40a0*/  LOP3.LUT R73, R73, 0xfffffffd, RZ, 0xc0, !PT ;  /* 0xfffffffd49497812 */ /* 0x000fe400078ec0ff */
[----:B------:R-:W-:Y:S02]  /*40b0*/  IADD3.X R141, RZ, R78, RZ, P1, !PT ;  /* 0x0000004eff8d7210 */ /* 0x000fe40000ffe4ff */
[----:B------:R-:W-:-:S03]  /*40c0*/  IADD3 R137, P1, R160, R84, RZ ;  /* 0x00000054a0897210 */ /* 0x000fc60007f3e0ff */
[----:B------:R-:W-:Y:S01]  /*40d0*/  @P3 LOP3.LUT R73, R73, 0x2, RZ, 0xfc, !PT ;  /* 0x0000000249493812 */ /* 0x000fe200078efcff */
[----:B------:R-:W-:-:S03]  /*40e0*/  UMOV UR8, 0x400 ;  /* 0x0000040000087882 */ /* 0x000fc60000000000 */
[----:B------:R-:W-:Y:S01]  /*40f0*/  LOP3.LUT R73, R73, 0xfffffffe, RZ, 0xc0, !PT ;  /* 0xfffffffe49497812 */ /* 0x000fe200078ec0ff */
[----:B------:R-:W-:Y:S01]  /*4100*/  UIADD3 UR8, UR8, 0xc80, URZ ;  /* 0x00000c8008087890 */ /* 0x000fe2000fffe03f */
[----:B------:R-:W-:-:S04]  /*4110*/  IADD3 R154, P2, R154, R84, RZ ;  /* 0x000000549a9a7210 */ /* 0x000fc80007f5e0ff */
[----:B------:R-:W-:Y:S01]  /*4120*/  @P1 LOP3.LUT R73, R73, 0x1, RZ, 0xfc, !PT ;  /* 0x0000000149491812 */ /* 0x000fe200078efcff */
[----:B0-----:R-:W-:Y:S01]  /*4130*/  ULEA UR8, UR9, UR8, 0x18 ;  /* 0x0000000809087291 */ /* 0x001fe2000f8ec03f */
[----:B------:R-:W-:Y:S02]  /*4140*/  IADD3.X R147, RZ, R78, RZ, P2, !PT ;  /* 0x0000004eff937210 */ /* 0x000fe400017fe4ff */
[-C--:B------:R-:W-:Y:S02]  /*4150*/  IADD3 R158, P2, R162, R84.reuse, RZ ;  /* 0x00000054a29e7210 */ /* 0x080fe40007f5e0ff */
[----:B------:R-:W-:Y:S02]  /*4160*/  IADD3 R159, P0, R163, R84, RZ ;  /* 0x00000054a39f7210 */ /* 0x000fe40007f1e0ff */
[----:B------:R-:W-:Y:S02]  /*4170*/  LOP3.LUT R73, R73, 0xfffffffb, RZ, 0xc0, !PT ;  /* 0xfffffffb49497812 */ /* 0x000fe400078ec0ff */
[----:B------:R-:W-:-:S02]  /*4180*/  IADD3.X R149, RZ, R78, RZ, P2, !PT ;  /* 0x0000004eff957210 */ /* 0x000fc400017fe4ff */
[----:B------:R-:W-:Y:S02]  /*4190*/  IADD3.X R142, RZ, R78, RZ, P0, !PT ;  /* 0x0000004eff8e7210 */ /* 0x000fe400007fe4ff */
[-C--:B------:R-:W-:Y:S02]  /*41a0*/  IADD3 R160, P0, R165, R84.reuse, RZ ;  /* 0x00000054a5a07210 */ /* 0x080fe40007f1e0ff */
[-C--:B---3--:R-:W-:Y:S02]  /*41b0*/  IADD3 R139, P5, R136, R84.reuse, RZ ;  /* 0x00000054888b7210 */ /* 0x088fe40007fbe0ff */
[-C--:B------:R-:W-:Y:S02]  /*41c0*/  IADD3 R136, P6, R164, R84.reuse, RZ ;  /* 0x00000054a4887210 */ /* 0x080fe40007fde0ff */
[----:B--2---:R-:W-:-:S11]  /*41d0*/  IADD3 R138, P4, R138, R84, RZ ;  /* 0x000000548a8a7210 */ /* 0x004fd60007f9e0ff */
[----:B------:R-:W-:Y:S02]  /*41e0*/  @P6 LOP3.LUT R73, R73, 0x4, RZ, 0xfc, !PT ;  /* 0x0000000449496812 */ /* 0x000fe400078efcff */
[-C--:B----4-:R-:W-:Y:S02]  /*41f0*/  IADD3 R164, P6, R89, R84.reuse, RZ ;  /* 0x0000005459a47210 */ /* 0x090fe40007fde0ff */
[-C--:B------:R-:W-:Y:S02]  /*4200*/  IADD3 R163, P3, R150, R84.reuse, RZ ;  /* 0x0000005496a37210 */ /* 0x080fe40007f7e0ff */
[-C--:B------:R-:W-:Y:S02]  /*4210*/  IADD3 R162, P2, R143, R84.reuse, RZ ;  /* 0x000000548fa27210 */ /* 0x080fe40007f5e0ff */
[----:B------:R-:W-:Y:S02]  /*4220*/  IADD3 R161, P1, R151, R84, RZ ;  /* 0x0000005497a17210 */ /* 0x000fe40007f3e0ff */
[----:B------:R-:W-:Y:S01]  /*4230*/  LEA R84, R85, UR8, 0x3 ;  /* 0x0000000855547c11 */ /* 0x000fe2000f8e18ff */
[----:B------:R-:W-:-:S05]  /*4240*/  ULDC UR8, c[0x0][0x230] ;  /* 0x00008c0000087ab9 */ /* 0x000fca0000000800 */
[----:B------:R-:W0:Y:S02]  /*4250*/  LDS.64 R84, [R84] ;  /* 0x0000000054547984 */ /* 0x000e240000000a00 */
[----:B0-----:R-:W-:-:S04]  /*4260*/  FADD.FTZ R85, R85, UR8 ;  /* 0x0000000855557e21 */ /* 0x001fc80008010000 */
[----:B------:R0:W1:Y:S01]  /*4270*/  MUFU.RSQ R165, R85 ;  /* 0x0000005500a57308 */ /* 0x0000620000001400 */
[--C-:B------:R-:W-:Y:S01]  /*4280*/  FADD.FTZ R89, R0, -R84.reuse ;  /* 0x8000005400597221 */ /* 0x100fe20000010000 */
[--C-:B------:R-:W-:Y:S01]  /*4290*/  FADD.FTZ R134, R134, -R84.reuse ;  /* 0x8000005486867221 */ /* 0x100fe20000010000 */
[--C-:B-----5:R-:W-:Y:S02]  /*42a0*/  HADD2.F32 R0, -RZ, R82.reuse.H0_H0 ;  /* 0x20000052ff007230 */ /* 0x120fe40000004100 */
[--C-:B------:R-:W-:Y:S01]  /*42b0*/  FADD.FTZ R131, R131, -R84.reuse ;  /* 0x8000005483837221 */ /* 0x100fe20000010000 */
[----:B------:R-:W-:Y:S02]  /*42c0*/  HADD2.F32 R82, -RZ, R82.H1_H1 ;  /* 0x30000052ff527230 */ /* 0x000fe40000004100 */
[----:B------:R-:W-:Y:S01]  /*42d0*/  FADD.FTZ R130, R130, -R84 ;  /* 0x8000005482827221 */ /* 0x000fe20000010000 */
[--C-:B0-----:R-:W-:Y:S02]  /*42e0*/  HADD2.F32 R85, -RZ, R80.reuse.H0_H0 ;  /* 0x20000050ff557230 */ /* 0x101fe40000004100 */
[----:B------:R-:W-:-:S02]  /*42f0*/  HADD2.F32 R80, -RZ, R80.H1_H1 ;  /* 0x30000050ff507230 */ /* 0x000fc40000004100 */
[----:B-1----:R-:W-:Y:S01]  /*4300*/  FMUL.FTZ R89, R89, R165 ;  /* 0x000000a559597220 */ /* 0x002fe20000410000 */
[C---:B------:R-:W-:Y:S01]  /*4310*/  FMUL.FTZ R134, R165.reuse, R134 ;  /* 0x00000086a5867220 */ /* 0x040fe20000410000 */
[C---:B------:R-:W-:Y:S01]  /*4320*/  FMUL.FTZ R131, R165.reuse, R131 ;  /* 0x00000083a5837220 */ /* 0x040fe20000410000 */
[----:B------:R-:W-:Y:S01]  /*4330*/  FMUL.FTZ R130, R165, R130 ;  /* 0x00000082a5827220 */ /* 0x000fe20000410000 */
[----:B------:R-:W-:Y:S01]  /*4340*/  FFMA.FTZ R89, R89, R85, R0 ;  /* 0x0000005559597223 */ /* 0x000fe20000010000 */
[----:B------:R-:W-:Y:S01]  /*4350*/  FFMA.FTZ R134, R134, R80, R82 ;  /* 0x0000005086867223 */ /* 0x000fe20000010052 */
[----:B------:R-:W-:Y:S01]  /*4360*/  FFMA.FTZ R131, R85, R131, R0 ;  /* 0x0000008355837223 */ /* 0x000fe20000010000 */
[----:B------:R-:W-:-:S03]  /*4370*/  FFMA.FTZ R130, R80, R130, R82 ;  /* 0x0000008250827223 */ /* 0x000fc60000010052 */
[----:B------:R-:W-:Y:S01]  /*4380*/  F2FP.F16.F32.PACK_AB R134, R134, R89 ;  /* 0x000000598686723e */ /* 0x000fe200000000ff */
[--C-:B------:R-:W-:Y:S01]  /*4390*/  FADD.FTZ R89, R133, -R84.reuse ;  /* 0x8000005485597221 */ /* 0x100fe20000010000 */
[----:B------:R-:W-:Y:S01]  /*43a0*/  FADD.FTZ R133, R132, -R84 ;  /* 0x8000005484857221 */ /* 0x000fe20000010000 */
[----:B------:R-:W-:Y:S01]  /*43b0*/  F2FP.F16.F32.PACK_AB R130, R130, R131 ;  /* 0x000000838282723e */ /* 0x000fe200000000ff */
[----:B------:R-:W-:Y:S02]  /*43c0*/  HADD2.F32 R131, -RZ, R81.H0_H0 ;  /* 0x20000051ff837230 */ /* 0x000fe40000004100 */
[----:B------:R-:W-:Y:S02]  /*43d0*/  HADD2.F32 R132, -RZ, R83.H0_H0 ;  /* 0x20000053ff847230 */ /* 0x000fe40000004100 */
[C---:B------:R-:W-:Y:S01]  /*43e0*/  FMUL.FTZ R144, R165.reuse, R89 ;  /* 0x00000059a5907220 */ /* 0x040fe20000410000 */
[----:B------:R-:W-:Y:S02]  /*43f0*/  HADD2.F32 R81, -RZ, R81.H1_H1 ;  /* 0x30000051ff517230 */ /* 0x000fe40000004100 */
[----:B------:R-:W-:Y:S01]  /*4400*/  FMUL.FTZ R133, R165, R133 ;  /* 0x00000085a5857220 */ /* 0x000fe20000410000 */
[----:B------:R-:W-:-:S02]  /*4410*/  HADD2.F32 R83, -RZ, R83.H1_H1 ;  /* 0x30000053ff537230 */ /* 0x000fc40000004100 */
[----:B------:R-:W-:Y:S01]  /*4420*/  FFMA.FTZ R144, R144, R131, R132 ;  /* 0x0000008390907223 */ /* 0x000fe20000010084 */
[----:B------:R-:W-:Y:S01]  /*4430*/  FADD.FTZ R140, R140, -R84 ;  /* 0x800000548c8c7221 */ /* 0x000fe20000010000 */
[----:B------:R-:W2:Y:S01]  /*4440*/  LDL.LU R89, [R1+0x4] ;  /* 0x0000040001597983 */ /* 0x000ea20000300800 */
[----:B------:R-:W-:-:S05]  /*4450*/  FFMA.FTZ R133, R133, R81, R83 ;  /* 0x0000005185857223 */ /* 0x000fca0000010053 */
[----:B------:R-:W-:Y:S01]  /*4460*/  F2FP.F16.F32.PACK_AB R133, R133, R144 ;  /* 0x000000908585723e */ /* 0x000fe200000000ff */
[----:B------:R-:W-:Y:S02]  /*4470*/  FMUL.FTZ R144, R165, R140 ;  /* 0x0000008ca5907220 */ /* 0x000fe40000410000 */
[----:B------:R-:W3:Y:S01]  /*4480*/  LDL.LU R140, [R1+0x8] ;  /* 0x00000800018c7983 */ /* 0x000ee20000300800 */
[--C-:B------:R-:W-:Y:S01]  /*4490*/  FADD.FTZ R129, R129, -R84.reuse ;  /* 0x8000005481817221 */ /* 0x100fe20000010000 */
[--C-:B------:R-:W-:Y:S01]  /*44a0*/  FADD.FTZ R128, R128, -R84.reuse ;  /* 0x8000005480807221 */ /* 0x100fe20000010000 */
[----:B------:R-:W-:Y:S02]  /*44b0*/  FADD.FTZ R127, R127, -R84 ;  /* 0x800000547f7f7221 */ /* 0x000fe40000010000 */
[C---:B------:R-:W-:Y:S01]  /*44c0*/  FMUL.FTZ R129, R165.reuse, R129 ;  /* 0x00000081a5817220 */ /* 0x040fe20000410000 */
[C---:B------:R-:W-:Y:S01]  /*44d0*/  FMUL.FTZ R128, R165.reuse, R128 ;  /* 0x00000080a5807220 */ /* 0x040fe20000410000 */
[----:B------:R-:W-:Y:S01]  /*44e0*/  FMUL.FTZ R127, R165, R127 ;  /* 0x0000007fa57f7220 */ /* 0x000fe20000410000 */
[----:B------:R-:W-:Y:S01]  /*44f0*/  FFMA.FTZ R144, R131, R144, R132 ;  /* 0x0000009083907223 */ /* 0x000fe20000010084 */
[C-C-:B------:R-:W-:Y:S01]  /*4500*/  FFMA.FTZ R129, R81.reuse, R129, R83.reuse ;  /* 0x0000008151817223 */ /* 0x140fe20000010053 */
[----:B------:R-:W-:Y:S01]  /*4510*/  FFMA.FTZ R128, R80, R128, R82 ;  /* 0x0000008050807223 */ /* 0x000fe20000010052 */
[----:B------:R-:W-:Y:S01]  /*4520*/  FFMA.FTZ R127, R81, R127, R83 ;  /* 0x0000007f517f7223 */ /* 0x000fe20000010053 */
[----:B------:R-:W-:-:S02]  /*4530*/  IADD3.X R143, RZ, R78, RZ, P1, !PT ;  /* 0x0000004eff8f7210 */ /* 0x000fc40000ffe4ff */
[----:B------:R-:W-:Y:S02]  /*4540*/  F2FP.F16.F32.PACK_AB R129, R129, R144 ;  /* 0x000000908181723e */ /* 0x000fe400000000ff */
[-C--:B------:R-:W-:Y:S02]  /*4550*/  IADD3.X R151, RZ, R78.reuse, RZ, P2, !PT ;  /* 0x0000004eff977210 */ /* 0x080fe400017fe4ff */
[----:B------:R-:W-:Y:S02]  /*4560*/  IADD3.X R144, RZ, R78, RZ, P3, !PT ;  /* 0x0000004eff907210 */ /* 0x000fe40001ffe4ff */
[C---:B------:R-:W-:Y:S02]  /*4570*/  LOP3.LUT P1, RZ, R73.reuse, 0x1, RZ, 0xc0, !PT ;  /* 0x0000000149ff7812 */ /* 0x040fe4000782c0ff */
[C---:B------:R-:W-:Y:S02]  /*4580*/  LOP3.LUT P2, RZ, R73.reuse, 0x8, RZ, 0xc0, !PT ;  /* 0x0000000849ff7812 */ /* 0x040fe4000784c0ff */
[----:B------:R-:W-:Y:S01]  /*4590*/  LOP3.LUT P3, RZ, R73, 0x10, RZ, 0xc0, !PT ;  /* 0x0000001049ff7812 */ /* 0x000fe2000786c0ff */
[----:B--2---:R-:W-:-:S04]  /*45a0*/  FADD.FTZ R89, R89, -R84 ;  /* 0x8000005459597221 */ /* 0x004fc80000010000 */
[----:B------:R-:W-:Y:S02]  /*45b0*/  FMUL.FTZ R152, R165, R89 ;  /* 0x00000059a5987220 */ /* 0x000fe40000410000 */
[----:B------:R-:W2:Y:S01]  /*45c0*/  LDL.LU R89, [R1+0xc] ;  /* 0x00000c0001597983 */ /* 0x000ea20000300800 */
[----:B---3--:R-:W-:-:S04]  /*45d0*/  FADD.FTZ R140, R140, -R84 ;  /* 0x800000548c8c7221 */ /* 0x008fc80000010000 */
[----:B------:R-:W-:Y:S01]  /*45e0*/  FMUL.FTZ R140, R165, R140 ;  /* 0x0000008ca58c7220 */ /* 0x000fe20000410000 */
[----:B------:R-:W-:-:S03]  /*45f0*/  FFMA.FTZ R152, R85, R152, R0 ;  /* 0x0000009855987223 */ /* 0x000fc60000010000 */
[----:B------:R-:W-:Y:S02]  /*4600*/  FFMA.FTZ R140, R131, R140, R132 ;  /* 0x0000008c838c7223 */ /* 0x000fe40000010084 */
[----:B------:R-:W-:Y:S01]  /*4610*/  F2FP.F16.F32.PACK_AB R128, R128, R152 ;  /* 0x000000988080723e */ /* 0x000fe200000000ff */
[----:B------:R0:W-:Y:S01]  /*4620*/  STL [R1+0xa4], R73 ;  /* 0x0000a44901007387 */ /* 0x0001e20000100800 */
[----:B------:R-:W-:Y:S02]  /*4630*/  IADD3.X R152, RZ, R78, RZ, P4, !PT ;  /* 0x0000004eff987210 */ /* 0x000fe400027fe4ff */
[----:B------:R-:W-:Y:S02]  /*4640*/  F2FP.F16.F32.PACK_AB R127, R127, R140 ;  /* 0x0000008c7f7f723e */ /* 0x000fe400000000ff */
[----:B------:R-:W-:Y:S02]  /*4650*/  IADD3.X R140, RZ, R78, RZ, P5, !PT ;  /* 0x0000004eff8c7210 */ /* 0x000fe40002ffe4ff */
[----:B------:R-:W-:-:S02]  /*4660*/  LOP3.LUT P4, RZ, R73, 0x4, RZ, 0xc0, !PT ;  /* 0x0000000449ff7812 */ /* 0x000fc4000788c0ff */
[----:B------:R-:W-:Y:S02]  /*4670*/  LOP3.LUT P5, RZ, R73, 0x2, RZ, 0xc0, !PT ;  /* 0x0000000249ff7812 */ /* 0x000fe400078ac0ff */
[----:B0-----:R-:W3:Y:S01]  /*4680*/  LDL.LU R73, [R1+0x10] ;  /* 0x0000100001497983 */ /* 0x001ee20000300800 */
[--C-:B------:R-:W-:Y:S01]  /*4690*/  FADD.FTZ R124, R124, -R84.reuse ;  /* 0x800000547c7c7221 */ /* 0x100fe20000010000 */
[--C-:B------:R-:W-:Y:S01]  /*46a0*/  FADD.FTZ R123, R123, -R84.reuse ;  /* 0x800000547b7b7221 */ /* 0x100fe20000010000 */
[--C-:B------:R-:W-:Y:S01]  /*46b0*/  FADD.FTZ R122, R122, -R84.reuse ;  /* 0x800000547a7a7221 */ /* 0x100fe20000010000 */
[--C-:B------:R-:W-:Y:S01]  /*46c0*/  FADD.FTZ R121, R121, -R84.reuse ;  /* 0x8000005479797221 */ /* 0x100fe20000010000 */
[C---:B------:R-:W-:Y:S01]  /*46d0*/  FMUL.FTZ R124, R165.reuse, R124 ;  /* 0x0000007ca57c7220 */ /* 0x040fe20000410000 */
[C---:B------:R-:W-:Y:S01]  /*46e0*/  FMUL.FTZ R123, R165.reuse, R123 ;  /* 0x0000007ba57b7220 */ /* 0x040fe20000410000 */
[C---:B------:R-:W-:Y:S01]  /*46f0*/  FMUL.FTZ R122, R165.reuse, R122 ;  /* 0x0000007aa57a7220 */ /* 0x040fe20000410000 */
[----:B------:R-:W-:Y:S01]  /*4700*/  FMUL.FTZ R121, R165, R121 ;  /* 0x00000079a5797220 */ /* 0x000fe20000410000 */
[----:B------:R-:W-:Y:S01]  /*4710*/  FADD.FTZ R125, R125, -R84 ;  /* 0x800000547d7d7221 */ /* 0x000fe20000010000 */
[----:B------:R-:W-:Y:S01]  /*4720*/  FFMA.FTZ R124, R85, R124, R0 ;  /* 0x0000007c557c7223 */ /* 0x000fe20000010000 */
[----:B------:R-:W-:Y:S01]  /*4730*/  FFMA.FTZ R123, R80, R123, R82 ;  /* 0x0000007b507b7223 */ /* 0x000fe20000010052 */
[----:B------:R-:W-:Y:S01]  /*4740*/  FFMA.FTZ R122, R131, R122, R132 ;  /* 0x0000007a837a7223 */ /* 0x000fe20000010084 */
[--C-:B------:R-:W-:Y:S01]  /*4750*/  FFMA.FTZ R121, R81, R121, R83.reuse ;  /* 0x0000007951797223 */ /* 0x100fe20000010053 */
[--C-:B------:R-:W-:Y:S01]  /*4760*/  FADD.FTZ R126, R126, -R84.reuse ;  /* 0x800000547e7e7221 */ /* 0x100fe20000010000 */
[----:B------:R-:W-:Y:S01]  /*4770*/  FMUL.FTZ R125, R165, R125 ;  /* 0x0000007da57d7220 */ /* 0x000fe20000410000 */
[--C-:B------:R-:W-:Y:S01]  /*4780*/  FADD.FTZ R116, R116, -R84.reuse ;  /* 0x8000005474747221 */ /* 0x100fe20000010000 */
[----:B------:R-:W-:Y:S01]  /*4790*/  F2FP.F16.F32.PACK_AB R123, R123, R124 ;  /* 0x0000007c7b7b723e */ /* 0x000fe200000000ff */
[----:B------:R-:W-:Y:S01]  /*47a0*/  FADD.FTZ R112, R112, -R84 ;  /* 0x8000005470707221 */ /* 0x000fe20000010000 */
[----:B------:R-:W-:Y:S01]  /*47b0*/  F2FP.F16.F32.PACK_AB R121, R121, R122 ;  /* 0x0000007a7979723e */ /* 0x000fe200000000ff */
[----:B------:R-:W-:Y:S01]  /*47c0*/  FMUL.FTZ R126, R165, R126 ;  /* 0x0000007ea57e7220 */ /* 0x000fe20000410000 */
[----:B------:R-:W-:Y:S01]  /*47d0*/  PRMT R122, R134, 0x7632, R122 ;  /* 0x00007632867a7816 */ /* 0x000fe2000000007a */
[----:B------:R-:W-:Y:S01]  /*47e0*/  FFMA.FTZ R125, R81, R125, R83 ;  /* 0x0000007d517d7223 */ /* 0x000fe20000010053 */
[----:B------:R-:W-:Y:S01]  /*47f0*/  PRMT R124, R133, 0x7632, R124 ;  /* 0x00007632857c7816 */ /* 0x000fe2000000007c */
[C---:B------:R-:W-:Y:S01]  /*4800*/  FMUL.FTZ R116, R165.reuse, R116 ;  /* 0x00000074a5747220 */ /* 0x040fe20000410000 */
[----:B------:R-:W-:Y:S01]  /*4810*/  FADD.FTZ R108, R108, -R84 ;  /* 0x800000546c6c7221 */ /* 0x000fe20000010000 */
[----:B------:R-:W-:Y:S01]  /*4820*/  FMUL.FTZ R112, R165, R112 ;  /* 0x00000070a5707220 */ /* 0x000fe20000410000 */
[----:B------:R-:W-:Y:S01]  /*4830*/  FFMA.FTZ R126, R80, R126, R82 ;  /* 0x0000007e507e7223 */ /* 0x000fe20000010052 */
[--C-:B------:R-:W-:Y:S01]  /*4840*/  FADD.FTZ R70, R70, -R84.reuse ;  /* 0x8000005446467221 */ /* 0x100fe20000010000 */
[----:B------:R-:W-:Y:S01]  /*4850*/  STG.E.U16 desc[UR16][R86.64], R134 ;  /* 0x0000008656007986 */ /* 0x000fe2000c101510 */
[--C-:B------:R-:W-:Y:S01]  /*4860*/  FADD.FTZ R66, R66, -R84.reuse ;  /* 0x8000005442427221 */ /* 0x100fe20000010000 */
[----:B------:R-:W-:-:S02]  /*4870*/  FADD.FTZ R62, R62, -R84 ;  /* 0x800000543e3e7221 */ /* 0x000fc40000010000 */
[----:B------:R-:W-:Y:S01]  /*4880*/  STG.E.U16 desc[UR16][R86.64+0x2], R122 ;  /* 0x0000027a56007986 */ /* 0x000fe2000c101510 */
[--C-:B------:R-:W-:Y:S01]  /*4890*/  FADD.FTZ R58, R58, -R84.reuse ;  /* 0x800000543a3a7221 */ /* 0x100fe20000010000 */
[----:B------:R-:W-:Y:S02]  /*48a0*/  FMUL.FTZ R108, R165, R108 ;  /* 0x0000006ca56c7220 */ /* 0x000fe40000410000 */
[----:B------:R-:W-:Y:S01]  /*48b0*/  STG.E.U16 desc[UR16][R86.64+0x4], R133 ;  /* 0x0000048556007986 */ /* 0x000fe2000c101510 */
[----:B------:R-:W-:-:S03]  /*48c0*/  FADD.FTZ R54, R54, -R84 ;  /* 0x8000005436367221 */ /* 0x000fc60000010000 */
[----:B------:R0:W-:Y:S01]  /*48d0*/  STG.E.U16 desc[UR16][R86.64+0x6], R124 ;  /* 0x0000067c56007986 */ /* 0x0001e2000c101510 */
[C---:B------:R-:W-:Y:S01]  /*48e0*/  FMUL.FTZ R70, R165.reuse, R70 ;  /* 0x00000046a5467220 */ /* 0x040fe20000410000 */
[--C-:B------:R-:W-:Y:S01]  /*48f0*/  FADD.FTZ R50, R50, -R84.reuse ;  /* 0x8000005432327221 */ /* 0x100fe20000010000 */
[C---:B------:R-:W-:Y:S01]  /*4900*/  FMUL.FTZ R66, R165.reuse, R66 ;  /* 0x00000042a5427220 */ /* 0x040fe20000410000 */
[--C-:B------:R-:W-:Y:S01]  /*4910*/  FADD.FTZ R46, R46, -R84.reuse ;  /* 0x800000542e2e7221 */ /* 0x100fe20000010000 */
[C---:B------:R-:W-:Y:S01]  /*4920*/  FMUL.FTZ R62, R165.reuse, R62 ;  /* 0x0000003ea53e7220 */ /* 0x040fe20000410000 */
[----:B------:R-:W-:Y:S01]  /*4930*/  FADD.FTZ R42, R42, -R84 ;  /* 0x800000542a2a7221 */ /* 0x000fe20000010000 */
[----:B------:R-:W-:Y:S01]  /*4940*/  FMUL.FTZ R58, R165, R58 ;  /* 0x0000003aa53a7220 */ /* 0x000fe20000410000 */
[C-C-:B0-----:R-:W-:Y:S01]  /*4950*/  FFMA.FTZ R87, R85.reuse, R116, R0.reuse ;  /* 0x0000007455577223 */ /* 0x141fe20000010000 */
[----:B------:R-:W-:Y:S01]  /*4960*/  FFMA.FTZ R108, R85, R108, R0 ;  /* 0x0000006c556c7223 */ /* 0x000fe20000010000 */
[--C-:B------:R-:W-:Y:S01]  /*4970*/  FADD.FTZ R38, R38, -R84.reuse ;  /* 0x8000005426267221 */ /* 0x100fe20000010000 */
[C---:B------:R-:W-:Y:S01]  /*4980*/  FMUL.FTZ R54, R165.reuse, R54 ;  /* 0x00000036a5367220 */ /* 0x040fe20000410000 */
        /* <DEDUP_REMOVED lines=18> */
[C---:B------:R-:W-:Y:S01]  /*4ab0*/  FMUL.FTZ R14, R165.reuse, R14 ;  /* 0x0000000ea50e7220 */ /* 0x040fe20000410000 */
[--C-:B------:R-:W-:Y:S01]  /*4ac0*/  FADD.FTZ R76, R76, -R84.reuse ;  /* 0x800000544c4c7221 */ /* 0x100fe20000010000 */
[C---:B------:R-:W-:Y:S01]  /*4ad0*/  FMUL.FTZ R10, R165.reuse, R10 ;  /* 0x0000000aa50a7220 */ /* 0x040fe20000410000 */
[C---:B------:R-:W-:Y:S01]  /*4ae0*/  FMUL.FTZ R6, R165.reuse, R6 ;  /* 0x00000006a5067220 */ /* 0x040fe20000410000 */
[----:B------:R-:W-:Y:S01]  /*4af0*/  FMUL.FTZ R86, R165, R2 ;  /* 0x00000002a5567220 */ /* 0x000fe20000410000 */
[--C-:B------:R-:W-:Y:S01]  /*4b00*/  FADD.FTZ R91, R91, -R84.reuse ;  /* 0x800000545b5b7221 */ /* 0x100fe20000010000 */
[--C-:B------:R-:W-:Y:S01]  /*4b10*/  FADD.FTZ R96, R96, -R84.reuse ;  /* 0x8000005460607221 */ /* 0x100fe20000010000 */
[C---:B------:R-:W-:Y:S01]  /*4b20*/  FMUL.FTZ R76, R165.reuse, R76 ;  /* 0x0000004ca54c7220 */ /* 0x040fe20000410000 */
[--C-:B------:R-:W-:Y:S01]  /*4b30*/  FADD.FTZ R104, R104, -R84.reuse ;  /* 0x8000005468687221 */ /* 0x100fe20000010000 */
[--C-:B------:R-:W-:Y:S01]  /*4b40*/  FADD.FTZ R100, R100, -R84.reuse ;  /* 0x8000005464647221 */ /* 0x100fe20000010000 */
[----:B------:R-:W-:Y:S01]  /*4b50*/  FMUL.FTZ R91, R165, R91 ;  /* 0x0000005ba55b7220 */ /* 0x000fe20000410000 */
[--C-:B------:R-:W-:Y:S01]  /*4b60*/  FADD.FTZ R115, R115, -R84.reuse ;  /* 0x8000005473737221 */ /* 0x100fe20000010000 */
[----:B------:R-:W-:Y:S01]  /*4b70*/  FMUL.FTZ R96, R165, R96 ;  /* 0x00000060a5607220 */ /* 0x000fe20000410000 */
[--C-:B------:R-:W-:Y:S01]  /*4b80*/  FADD.FTZ R111, R111, -R84.reuse ;  /* 0x800000546f6f7221 */ /* 0x100fe20000010000 */
[C---:B------:R-:W-:Y:S01]  /*4b90*/  FMUL.FTZ R104, R165.reuse, R104 ;  /* 0x00000068a5687220 */ /* 0x040fe20000410000 */
[----:B------:R-:W-:Y:S01]  /*4ba0*/  FMUL.FTZ R100, R165, R100 ;  /* 0x00000064a5647220 */ /* 0x000fe20000410000 */
[--C-:B------:R-:W-:Y:S01]  /*4bb0*/  FADD.FTZ R25, R25, -R84.reuse ;  /* 0x8000005419197221 */ /* 0x100fe20000010000 */
[----:B------:R-:W-:Y:S01]  /*4bc0*/  FMUL.FTZ R115, R165, R115 ;  /* 0x00000073a5737220 */ /* 0x000fe20000410000 */
[--C-:B------:R-:W-:Y:S01]  /*4bd0*/  FADD.FTZ R107, R107, -R84.reuse ;  /* 0x800000546b6b7221 */ /* 0x100fe20000010000 */
[----:B------:R-:W-:Y:S01]  /*4be0*/  FMUL.FTZ R111, R165, R111 ;  /* 0x0000006fa56f7220 */ /* 0x000fe20000410000 */
[--C-:B------:R-:W-:Y:S01]  /*4bf0*/  FADD.FTZ R69, R69, -R84.reuse ;  /* 0x8000005445457221 */ /* 0x100fe20000010000 */
[--C-:B------:R-:W-:Y:S01]  /*4c00*/  FADD.FTZ R65, R65, -R84.reuse ;  /* 0x8000005441417221 */ /* 0x100fe20000010000 */
[--C-:B------:R-:W-:Y:S01]  /*4c10*/  FADD.FTZ R120, R120, -R84.reuse ;  /* 0x8000005478787221 */ /* 0x100fe20000010000 */
[C---:B------:R-:W-:Y:S01]  /*4c20*/  FMUL.FTZ R107, R165.reuse, R107 ;  /* 0x0000006ba56b7220 */ /* 0x040fe20000410000 */
[----:B------:R-:W-:Y:S01]  /*4c30*/  FMUL.FTZ R69, R165, R69 ;  /* 0x00000045a5457220 */ /* 0x000fe20000410000 */
[--C-:B------:R-:W-:Y:S01]  /*4c40*/  FADD.FTZ R61, R61, -R84.reuse ;  /* 0x800000543d3d7221 */ /* 0x100fe20000010000 */
[C---:B------:R-:W-:Y:S01]  /*4c50*/  FMUL.FTZ R65, R165.reuse, R65 ;  /* 0x00000041a5417220 */ /* 0x040fe20000410000 */
[----:B------:R-:W-:Y:S01]  /*4c60*/  FMUL.FTZ R120, R165, R120 ;  /* 0x00000078a5787220 */ /* 0x000fe20000410000 */
[--C-:B------:R-:W-:Y:S01]  /*4c70*/  FADD.FTZ R57, R57, -R84.reuse ;  /* 0x8000005439397221 */ /* 0x100fe20000010000 */
[----:B------:R-:W-:Y:S01]  /*4c80*/  FADD.FTZ R53, R53, -R84 ;  /* 0x8000005435357221 */ /* 0x000fe20000010000 */
[----:B------:R-:W-:Y:S01]  /*4c90*/  FMUL.FTZ R61, R165, R61 ;  /* 0x0000003da53d7220 */ /* 0x000fe20000410000 */
[----:B------:R-:W-:Y:S01]  /*4ca0*/  FFMA.FTZ R2, R85, R120, R0 ;  /* 0x0000007855027223 */ /* 0x000fe20000010000 */
[----:B------:R-:W-:Y:S01]  /*4cb0*/  FMUL.FTZ R57, R165, R57 ;  /* 0x00000039a5397220 */ /* 0x000fe20000410000 */
[----:B--2---:R-:W-:-:S04]  /*4cc0*/  FADD.FTZ R89, R89, -R84 ;  /* 0x8000005459597221 */ /* 0x004fc80000010000 */
[----:B------:R-:W-:-:S04]  /*4cd0*/  FMUL.FTZ R89, R165, R89 ;  /* 0x00000059a5597220 */ /* 0x000fc80000410000 */
[----:B------:R-:W-:Y:S01]  /*4ce0*/  FFMA.FTZ R89, R85, R89, R0 ;  /* 0x0000005955597223 */ /* 0x000fe20000010000 */
[----:B---3--:R-:W-:-:S04]  /*4cf0*/  FADD.FTZ R73, R73, -R84 ;  /* 0x8000005449497221 */ /* 0x008fc80000010000 */
[----:B------:R-:W-:-:S04]  /*4d00*/  FMUL.FTZ R73, R165, R73 ;  /* 0x00000049a5497220 */ /* 0x000fc80000410000 */
[----:B------:R-:W-:Y:S01]  /*4d10*/  FFMA.FTZ R73, R131, R73, R132 ;  /* 0x0000004983497223 */ /* 0x000fe20000010084 */
[----:B------:R-:W-:Y:S02]  /*4d20*/  F2FP.F16.F32.PACK_AB R126, R126, R89 ;  /* 0x000000597e7e723e */ /* 0x000fe400000000ff */
[----:B------:R-:W2:Y:S02]  /*4d30*/  LDL.LU R89, [R1+0x100] ;  /* 0x0001000001597983 */ /* 0x000ea40000300800 */
[----:B------:R-:W-:Y:S01]  /*4d40*/  F2FP.F16.F32.PACK_AB R125, R125, R73 ;  /* 0x000000497d7d723e */ /* 0x000fe200000000ff */
[C-C-:B------:R-:W-:Y:S01]  /*4d50*/  FFMA.FTZ R73, R85.reuse, R112, R0.reuse ;  /* 0x0000007055497223 */ /* 0x140fe20000010000 */
[----:B------:R0:W-:Y:S04]  /*4d60*/  STL [R1+0x8c], R87 ;  /* 0x00008c5701007387 */ /* 0x0001e80000100800 */
[----:B------:R1:W-:Y:S01]  /*4d70*/  STL [R1+0x88], R73 ;  /* 0x0000884901007387 */ /* 0x0003e20000100800 */
[C-C-:B0-----:R-:W-:Y:S01]  /*4d80*/  FFMA.FTZ R87, R85.reuse, R70, R0.reuse ;  /* 0x0000004655577223 */ /* 0x141fe20000010000 */
[C-C-:B------:R-:W-:Y:S01]  /*4d90*/  FFMA.FTZ R70, R85.reuse, R62, R0.reuse ;  /* 0x0000003e55467223 */ /* 0x140fe20000010000 */
[C-C-:B-1----:R-:W-:Y:S01]  /*4da0*/  FFMA.FTZ R73, R85.reuse, R66, R0.reuse ;  /* 0x0000004255497223 */ /* 0x142fe20000010000 */
[C-C-:B------:R-:W-:Y:S01]  /*4db0*/  FFMA.FTZ R66, R85.reuse, R58, R0.reuse ;  /* 0x0000003a55427223 */ /* 0x140fe20000010000 */
[----:B------:R-:W-:Y:S01]  /*4dc0*/  STL [R1+0x84], R108 ;  /* 0x0000846c01007387 */ /* 0x000fe20000100800 */
[C-C-:B------:R-:W-:Y:S01]  /*4dd0*/  FFMA.FTZ R62, R85.reuse, R54, R0.reuse ;  /* 0x00000036553e7223 */ /* 0x140fe20000010000 */
[C-C-:B------:R-:W-:Y:S01]  /*4de0*/  FFMA.FTZ R58, R85.reuse, R50, R0.reuse ;  /* 0x00000032553a7223 */ /* 0x140fe20000010000 */
[C-C-:B------:R-:W-:Y:S01]  /*4df0*/  FFMA.FTZ R54, R85.reuse, R46, R0.reuse ;  /* 0x0000002e55367223 */ /* 0x140fe20000010000 */
[----:B------:R-:W-:Y:S01]  /*4e00*/  STL [R1+0x80], R87 ;  /* 0x0000805701007387 */ /* 0x000fe20000100800 */
[C-C-:B------:R-:W-:Y:S01]  /*4e10*/  FFMA.FTZ R50, R85.reuse, R42, R0.reuse ;  /* 0x0000002a55327223 */ /* 0x140fe20000010000 */
[----:B------:R-:W-:-:S02]  /*4e20*/  FFMA.FTZ R46, R85, R38, R0 ;  /* 0x00000026552e7223 */ /* 0x000fc40000010000 */
[----:B------:R0:W-:Y:S01]  /*4e30*/  STL [R1+0x7c], R73 ;  /* 0x00007c4901007387 */ /* 0x0001e20000100800 */
[----:B------:R-:W-:-:S03]  /*4e40*/  FFMA.FTZ R42, R85, R34, R0 ;  /* 0x00000022552a7223 */ /* 0x000fc60000010000 */
[----:B------:R-:W-:Y:S01]  /*4e50*/  STL [R1+0x78], R70 ;  /* 0x0000784601007387 */ /* 0x000fe20000100800 */
        /* <DEDUP_REMOVED lines=17> */
[----:B------:R-:W-:Y:S04]  /*4f70*/  STL [R1+0x54], R34 ;  /* 0x0000542201007387 */ /* 0x000fe80000100800 */
[----:B------:R-:W-:Y:S04]  /*4f80*/  STL [R1+0x50], R30 ;  /* 0x0000501e01007387 */ /* 0x000fe80000100800 */
[----:B------:R-:W-:Y:S04]  /*4f90*/  STL [R1+0x4c], R26 ;  /* 0x00004c1a01007387 */ /* 0x000fe80000100800 */
[----:B------:R1:W-:Y:S04]  /*4fa0*/  STL [R1+0x48], R22 ;  /* 0x0000481601007387 */ /* 0x0003e80000100800 */
[----:B------:R-:W-:Y:S01]  /*4fb0*/  STL [R1+0x44], R18 ;  /* 0x0000441201007387 */ /* 0x000fe20000100800 */
[----:B0-----:R-:W-:-:S03]  /*4fc0*/  FFMA.FTZ R73, R85, R104, R0 ;  /* 0x0000006855497223 */ /* 0x001fc60000010000 */
[----:B------:R0:W-:Y:S04]  /*4fd0*/  STL [R1+0x40], R14 ;  /* 0x0000400e01007387 */ /* 0x0001e80000100800 */
[----:B------:R3:W-:Y:S01]  /*4fe0*/  STL [R1+0x3c], R10 ;  /* 0x00003c0a01007387 */ /* 0x0007e20000100800 */
[----:B-1----:R-:W-:Y:S01]  /*4ff0*/  FMUL.FTZ R22, R165, R25 ;  /* 0x00000019a5167220 */ /* 0x002fe20000410000 */
[----:B------:R-:W-:Y:S02]  /*5000*/  FFMA.FTZ R25, R80, R115, R82 ;  /* 0x0000007350197223 */ /* 0x000fe40000010052 */
[----:B------:R1:W-:Y:S01]  /*5010*/  STL [R1+0x38], R6 ;  /* 0x0000380601007387 */ /* 0x0003e20000100800 */
[C-C-:B0-----:R-:W-:Y:S01]  /*5020*/  FFMA.FTZ R14, R85.reuse, R91, R0.reuse ;  /* 0x0000005b550e7223 */ /* 0x141fe20000010000 */
[----:B---3--:R-:W-:-:S04]  /*5030*/  FFMA.FTZ R10, R85, R96, R0 ;  /* 0x00000060550a7223 */ /* 0x008fc80000010000 */
[----:B------:R0:W-:Y:S01]  /*5040*/  STL [R1+0x34], R14 ;  /* 0x0000340e01007387 */ /* 0x0001e20000100800 */
[C---:B------:R-:W-:Y:S01]  /*5050*/  FFMA.FTZ R18, R80.reuse, R111, R82 ;  /* 0x0000006f50127223 */ /* 0x040fe20000010052 */
[----:B-1----:R-:W-:Y:S02]  /*5060*/  FFMA.FTZ R6, R85, R100, R0 ;  /* 0x0000006455067223 */ /* 0x002fe40000010000 */
[----:B------:R-:W-:Y:S04]  /*5070*/  STL [R1+0x30], R10 ;  /* 0x0000300a01007387 */ /* 0x000fe80000100800 */
[----:B------:R-:W-:Y:S01]  /*5080*/  STL [R1+0xa8], R73 ;  /* 0x0000a84901007387 */ /* 0x000fe20000100800 */
[----:B0-----:R-:W-:-:S03]  /*5090*/  FFMA.FTZ R14, R80, R107, R82 ;  /* 0x0000006b500e7223 */ /* 0x001fc60000010052 */
[----:B------:R-:W-:Y:S04]  /*50a0*/  STL [R1+0x2c], R6 ;  /* 0x00002c0601007387 */ /* 0x000fe80000100800 */
[----:B------:R0:W-:Y:S01]  /*50b0*/  STL [R1+0x28], R25 ;  /* 0x0000281901007387 */ /* 0x0001e20000100800 */
[----:B------:R-:W-:-:S03]  /*50c0*/  FMUL.FTZ R0, R165, R53 ;  /* 0x00000035a5007220 */ /* 0x000fc60000410000 */
        /* <DEDUP_REMOVED lines=8> */
[----:B------:R0:W-:Y:S01]  /*5150*/  STL [R1+0x14], R14 ;  /* 0x0000140e01007387 */ /* 0x0001e20000100800 */
[----:B---3--:R-:W-:-:S03]  /*5160*/  FFMA.FTZ R18, R80, R0, R82 ;  /* 0x0000000050127223 */ /* 0x008fc60000010052 */
[----:B------:R1:W-:Y:S04]  /*5170*/  STL [R1+0x10], R25 ;  /* 0x0000101901007387 */ /* 0x0003e80000100800 */
[----:B------:R3:W-:Y:S04]  /*5180*/  STL [R1+0xc], R18 ;  /* 0x00000c1201007387 */ /* 0x0007e80000100800 */
[----:B------:R-:W4:Y:S01]  /*5190*/  LDL.LU R87, [R1+0x90] ;  /* 0x0000900001577983 */ /* 0x000f220000300800 */
[--C-:B------:R-:W-:Y:S01]  /*51a0*/  FADD.FTZ R119, R119, -R84.reuse ;  /* 0x8000005477777221 */ /* 0x100fe20000010000 */
[--C-:B------:R-:W-:Y:S01]  /*51b0*/  FADD.FTZ R33, R33, -R84.reuse ;  /* 0x8000005421217221 */ /* 0x100fe20000010000 */
[--C-:B------:R-:W-:Y:S01]  /*51c0*/  FADD.FTZ R52, R52, -R84.reuse ;  /* 0x8000005434347221 */ /* 0x100fe20000010000 */
[--C-:B------:R-:W-:Y:S01]  /*51d0*/  FADD.FTZ R36, R36, -R84.reuse ;  /* 0x8000005424247221 */ /* 0x100fe20000010000 */
[C---:B------:R-:W-:Y:S01]  /*51e0*/  FMUL.FTZ R119, R165.reuse, R119 ;  /* 0x00000077a5777220 */ /* 0x040fe20000410000 */
[----:B------:R-:W-:Y:S01]  /*51f0*/  FMUL.FTZ R33, R165, R33 ;  /* 0x00000021a5217220 */ /* 0x000fe20000410000 */
[--C-:B------:R-:W-:Y:S01]  /*5200*/  FADD.FTZ R28, R28, -R84.reuse ;  /* 0x800000541c1c7221 */ /* 0x100fe20000010000 */
[----:B------:R-:W-:Y:S01]  /*5210*/  FADD.FTZ R41, R41, -R84 ;  /* 0x8000005429297221 */ /* 0x000fe20000010000 */
[C---:B------:R-:W-:Y:S01]  /*5220*/  FMUL.FTZ R52, R165.reuse, R52 ;  /* 0x00000034a5347220 */ /* 0x040fe20000410000 */
[C-C-:B------:R-:W-:Y:S01]  /*5230*/  FFMA.FTZ R53, R80.reuse, R119, R82.reuse ;  /* 0x0000007750357223 */ /* 0x140fe20000010052 */
[----:B------:R-:W-:Y:S01]  /*5240*/  FFMA.FTZ R133, R80, R33, R82 ;  /* 0x0000002150857223 */ /* 0x000fe20000010052 */
[----:B------:R-:W-:Y:S01]  /*5250*/  FMUL.FTZ R33, R165, R36 ;  /* 0x00000024a5217220 */ /* 0x000fe20000410000 */
[--C-:B------:R-:W-:Y:S01]  /*5260*/  FADD.FTZ R45, R45, -R84.reuse ;  /* 0x800000542d2d7221 */ /* 0x100fe20000010000 */
[--C-:B------:R-:W-:Y:S01]  /*5270*/  FADD.FTZ R29, R29, -R84.reuse ;  /* 0x800000541d1d7221 */ /* 0x100fe20000010000 */
[----:B------:R-:W-:Y:S01]  /*5280*/  FMUL.FTZ R36, R165, R28 ;  /* 0x0000001ca5247220 */ /* 0x000fe20000410000 */
[--C-:B------:R-:W-:Y:S01]  /*5290*/  FADD.FTZ R54, R113, -R84.reuse ;  /* 0x8000005471367221 */ /* 0x100fe20000010000 */
[--C-:B------:R-:W-:Y:S01]  /*52a0*/  FADD.FTZ R49, R49, -R84.reuse ;  /* 0x8000005431317221 */ /* 0x100fe20000010000 */
[--C-:B------:R-:W-:Y:S01]  /*52b0*/  FADD.FTZ R37, R37, -R84.reuse ;  /* 0x8000005425257221 */ /* 0x100fe20000010000 */
[----:B------:R-:W-:Y:S01]  /*52c0*/  FMUL.FTZ R41, R165, R41 ;  /* 0x00000029a5297220 */ /* 0x000fe20000410000 */
[--C-:B------:R-:W-:Y:S01]  /*52d0*/  FADD.FTZ R40, R40, -R84.reuse ;  /* 0x8000005428287221 */ /* 0x100fe20000010000 */
[----:B------:R-:W-:Y:S01]  /*52e0*/  FADD.FTZ R79, R79, -R84 ;  /* 0x800000544f4f7221 */ /* 0x000fe20000010000 */
[----:B------:R-:W-:Y:S01]  /*52f0*/  FFMA.FTZ R28, R131, R52, R132 ;  /* 0x00000034831c7223 */ /* 0x000fe20000010084 */
[--C-:B------:R-:W-:Y:S01]  /*5300*/  FADD.FTZ R113, R39, -R84.reuse ;  /* 0x8000005427717221 */ /* 0x100fe20000010000 */
[--C-:B------:R-:W-:Y:S01]  /*5310*/  FADD.FTZ R114, R114, -R84.reuse ;  /* 0x8000005472727221 */ /* 0x100fe20000010000 */
[--C-:B------:R-:W-:Y:S01]  /*5320*/  FADD.FTZ R16, R16, -R84.reuse ;  /* 0x8000005410107221 */ /* 0x100fe20000010000 */
[--C-:B------:R-:W-:Y:S01]  /*5330*/  FADD.FTZ R52, R35, -R84.reuse ;  /* 0x8000005423347221 */ /* 0x100fe20000010000 */
[--C-:B------:R-:W-:Y:S01]  /*5340*/  FADD.FTZ R39, R7, -R84.reuse ;  /* 0x8000005407277221 */ /* 0x100fe20000010000 */
[----:B------:R-:W-:Y:S01]  /*5350*/  IADD3.X R150, RZ, R78, RZ, P0, !PT ;  /* 0x0000004eff967210 */ /* 0x000fe200007fe4ff */
[--C-:B------:R-:W-:Y:S01]  /*5360*/  FADD.FTZ R44, R44, -R84.reuse ;  /* 0x800000542c2c7221 */ /* 0x100fe20000010000 */
[--C-:B------:R-:W-:Y:S01]  /*5370*/  FADD.FTZ R12, R12, -R84.reuse ;  /* 0x800000540c0c7221 */ /* 0x100fe20000010000 */
[--C-:B------:R-:W-:Y:S01]  /*5380*/  FADD.FTZ R35, R3, -R84.reuse ;  /* 0x8000005403237221 */ /* 0x100fe20000010000 */
[----:B------:R-:W-:Y:S01]  /*5390*/  F2FP.F16.F32.PACK_AB R7, R53, R2 ;  /* 0x000000023507723e */ /* 0x000fe200000000ff */
[C---:B------:R-:W-:Y:S01]  /*53a0*/  FMUL.FTZ R45, R165.reuse, R45 ;  /* 0x0000002da52d7220 */ /* 0x040fe20000410000 */
[C---:B------:R-:W-:Y:S01]  /*53b0*/  FMUL.FTZ R29, R165.reuse, R29 ;  /* 0x0000001da51d7220 */ /* 0x040fe20000410000 */
[--C-:B------:R-:W-:Y:S01]  /*53c0*/  FADD.FTZ R32, R32, -R84.reuse ;  /* 0x8000005420207221 */ /* 0x100fe20000010000 */
[----:B------:R-:W-:Y:S01]  /*53d0*/  FADD.FTZ R8, R8, -R84 ;  /* 0x8000005408087221 */ /* 0x000fe20000010000 */
[----:B------:R-:W-:Y:S01]  /*53e0*/  IADD3.X R3, RZ, R78, RZ, P6, !PT ;  /* 0x0000004eff037210 */ /* 0x000fe200037fe4ff */
[C---:B------:R-:W-:Y:S01]  /*53f0*/  FMUL.FTZ R49, R165.reuse, R49 ;  /* 0x00000031a5317220 */ /* 0x040fe20000410000 */
[----:B------:R-:W-:Y:S01]  /*5400*/  LEA R2, P0, R164, UR12, 0x1 ;  /* 0x0000000ca4027c11 */ /* 0x000fe2000f8008ff */
[C---:B------:R-:W-:Y:S01]  /*5410*/  FMUL.FTZ R37, R165.reuse, R37 ;  /* 0x00000025a5257220 */ /* 0x040fe20000410000 */
[----:B------:R-:W-:Y:S01]  /*5420*/  FFMA.FTZ R73, R80, R41, R82 ;  /* 0x0000002950497223 */ /* 0x000fe20000010052 */
[--C-:B------:R-:W-:Y:S01]  /*5430*/  FADD.FTZ R48, R48, -R84.reuse ;  /* 0x8000005430307221 */ /* 0x100fe20000010000 */
[--C-:B------:R-:W-:Y:S01]  /*5440*/  FADD.FTZ R4, R4, -R84.reuse ;  /* 0x8000005404047221 */ /* 0x100fe20000010000 */
[C---:B------:R-:W-:Y:S01]  /*5450*/  FMUL.FTZ R40, R165.reuse, R40 ;  /* 0x00000028a5287220 */ /* 0x040fe20000410000 */
[C---:B------:R-:W-:Y:S01]  /*5460*/  FMUL.FTZ R46, R165.reuse, R79 ;  /* 0x0000004fa52e7220 */ /* 0x040fe20000410000 */
        /* <DEDUP_REMOVED lines=13> */
[C---:B------:R-:W-:Y:S01]  /*5540*/  FMUL.FTZ R114, R165.reuse, R114 ;  /* 0x00000072a5727220 */ /* 0x040fe20000410000 */
[----:B------:R-:W-:Y:S01]  /*5550*/  FMUL.FTZ R41, R165, R16 ;  /* 0x00000010a5297220 */ /* 0x000fe20000410000 */
[--C-:B------:R-:W-:Y:S01]  /*5560*/  FADD.FTZ R79, R27, -R84.reuse ;  /* 0x800000541b4f7221 */ /* 0x100fe20000010000 */
[--C-:B------:R-:W-:Y:S01]  /*5570*/  FADD.FTZ R88, R88, -R84.reuse ;  /* 0x8000005458587221 */ /* 0x100fe20000010000 */
[C---:B------:R-:W-:Y:S01]  /*5580*/  FMUL.FTZ R30, R165.reuse, R44 ;  /* 0x0000002ca51e7220 */ /* 0x040fe20000410000 */
[C---:B------:R-:W-:Y:S01]  /*5590*/  FMUL.FTZ R42, R165.reuse, R12 ;  /* 0x0000000ca52a7220 */ /* 0x040fe20000410000 */
[----:B------:R-:W-:Y:S01]  /*55a0*/  FADD.FTZ R27, R92, -R84 ;  /* 0x800000545c1b7221 */ /* 0x000fe20000010000 */
[C-C-:B------:R-:W-:Y:S01]  /*55b0*/  FFMA.FTZ R0, R80.reuse, R45, R82.reuse ;  /* 0x0000002d50007223 */ /* 0x140fe20000010052 */
[--C-:B------:R-:W-:Y:S01]  /*55c0*/  FFMA.FTZ R112, R80, R29, R82.reuse ;  /* 0x0000001d50707223 */ /* 0x100fe20000010052 */
[C---:B------:R-:W-:Y:S01]  /*55d0*/  FMUL.FTZ R34, R165.reuse, R32 ;  /* 0x00000020a5227220 */ /* 0x040fe20000410000 */
[C---:B------:R-:W-:Y:S01]  /*55e0*/  FMUL.FTZ R44, R165.reuse, R8 ;  /* 0x00000008a52c7220 */ /* 0x040fe20000410000 */
[C---:B------:R-:W-:Y:S01]  /*55f0*/  FMUL.FTZ R92, R165.reuse, R52 ;  /* 0x00000034a55c7220 */ /* 0x040fe20000410000 */
[----:B------:R-:W-:Y:S01]  /*5600*/  LEA.HI.X R3, R164, UR13, R3, 0x1, P0 ;  /* 0x0000000da4037c11 */ /* 0x000fe200080f0c03 */
[C-C-:B0-----:R-:W-:Y:S01]  /*5610*/  FFMA.FTZ R14, R80.reuse, R49, R82.reuse ;  /* 0x00000031500e7223 */ /* 0x141fe20000010052 */
[----:B------:R-:W-:Y:S01]  /*5620*/  FFMA.FTZ R134, R80, R37, R82 ;  /* 0x0000002550867223 */ /* 0x000fe20000010052 */
[C---:B------:R-:W-:Y:S01]  /*5630*/  FMUL.FTZ R29, R165.reuse, R48 ;  /* 0x00000030a51d7220 */ /* 0x040fe20000410000 */
[----:B------:R-:W-:Y:S01]  /*5640*/  FMUL.FTZ R45, R165, R4 ;  /* 0x00000004a52d7220 */ /* 0x000fe20000410000 */
[--C-:B------:R-:W-:Y:S01]  /*5650*/  FFMA.FTZ R32, R131, R40, R132.reuse ;  /* 0x0000002883207223 */ /* 0x100fe20000010084 */
[----:B------:R-:W-:Y:S01]  /*5660*/  LEA R52, P0, R139, UR12, 0x1 ;  /* 0x0000000c8b347c11 */ /* 0x000fe2000f8008ff */
[C---:B------:R-:W-:Y:S01]  /*5670*/  FMUL.FTZ R118, R165.reuse, R118 ;  /* 0x00000076a5767220 */ /* 0x040fe20000410000 */
[C---:B------:R-:W-:Y:S01]  /*5680*/  FMUL.FTZ R110, R165.reuse, R110 ;  /* 0x0000006ea56e7220 */ /* 0x040fe20000410000 */
[C---:B------:R-:W-:Y:S01]  /*5690*/  FMUL.FTZ R72, R165.reuse, R72 ;  /* 0x00000048a5487220 */ /* 0x040fe20000410000 */
[C---:B------:R-:W-:Y:S01]  /*56a0*/  FMUL.FTZ R68, R165.reuse, R68 ;  /* 0x00000044a5447220 */ /* 0x040fe20000410000 */
[C---:B------:R-:W-:Y:S01]  /*56b0*/  FMUL.FTZ R64, R165.reuse, R64 ;  /* 0x00000040a5407220 */ /* 0x040fe20000410000 */
[C---:B-1----:R-:W-:Y:S01]  /*56c0*/  FMUL.FTZ R25, R165.reuse, R60 ;  /* 0x0000003ca5197220 */ /* 0x042fe20000410000 */
        /* <DEDUP_REMOVED lines=9> */
[----:B------:R-:W-:Y:S01]  /*5760*/  FMUL.FTZ R88, R165, R88 ;  /* 0x00000058a5587220 */ /* 0x000fe20000410000 */
[----:B------:R-:W-:Y:S01]  /*5770*/  FFMA.FTZ R41, R131, R42, R132 ;  /* 0x0000002a83297223 */ /* 0x000fe20000010084 */
[----:B------:R-:W-:Y:S01]  /*5780*/  FADD.FTZ R114, R43, -R84 ;  /* 0x800000542b727221 */ /* 0x000fe20000010000 */
[----:B------:R-:W-:Y:S01]  /*5790*/  FFMA.FTZ R42, R131, R44, R132 ;  /* 0x0000002c832a7223 */ /* 0x000fe20000010084 */
[----:B------:R-:W-:Y:S01]  /*57a0*/  FADD.FTZ R43, R11, -R84 ;  /* 0x800000540b2b7221 */ /* 0x000fe20000010000 */
[----:B------:R-:W-:Y:S01]  /*57b0*/  FFMA.FTZ R44, R131, R45, R132 ;  /* 0x0000002d832c7223 */ /* 0x000fe20000010084 */
[----:B------:R-:W-:Y:S01]  /*57c0*/  FMUL.FTZ R11, R165, R54 ;  /* 0x00000036a50b7220 */ /* 0x000fe20000410000 */
        /* <DEDUP_REMOVED lines=20> */
[C---:B------:R-:W-:Y:S01]  /*5910*/  LEA R54, P0, R138.reuse, UR12, 0x1 ;  /* 0x0000000c8a367c11 */ /* 0x040fe2000f8008ff */
[----:B------:R-:W-:Y:S01]  /*5920*/  FFMA.FTZ R131, R131, R88, R132 ;  /* 0x0000005883837223 */ /* 0x000fe20000010084 */
[--C-:B------:R-:W-:Y:S01]  /*5930*/  FADD.FTZ R132, R117, -R84.reuse ;  /* 0x8000005475847221 */ /* 0x100fe20000010000 */
[----:B------:R-:W-:Y:S01]  /*5940*/  FADD.FTZ R117, R55, -R84 ;  /* 0x8000005437757221 */ /* 0x000fe20000010000 */
[----:B------:R-:W-:-:S02]  /*5950*/  LEA.HI.X R55, R138, UR13, R152, 0x1, P0 ;  /* 0x0000000d8a377c11 */ /* 0x000fc400080f0c98 */
[----:B------:R-:W-:-:S04]  /*5960*/  LEA R56, P0, R163, UR12, 0x1 ;  /* 0x0000000ca3387c11 */ /* 0x000fc8000f8008ff */
[----:B------:R-:W-:Y:S02]  /*5970*/  LEA.HI.X R57, R163, UR13, R144, 0x1, P0 ;  /* 0x0000000da3397c11 */ /* 0x000fe400080f0c90 */
[----:B------:R-:W-:Y:S01]  /*5980*/  LEA R58, P0, R162, UR12, 0x1 ;  /* 0x0000000ca23a7c11 */ /* 0x000fe2000f8008ff */
[----:B------:R-:W-:-:S03]  /*5990*/  FADD.FTZ R118, R59, -R84 ;  /* 0x800000543b767221 */ /* 0x000fc60000010000 */
[----:B------:R-:W-:Y:S02]  /*59a0*/  LEA.HI.X R59, R162, UR13, R151, 0x1, P0 ;  /* 0x0000000da23b7c11 */ /* 0x000fe400080f0c97 */
[----:B------:R-:W-:-:S04]  /*59b0*/  LEA R60, P0, R161, UR12, 0x1 ;  /* 0x0000000ca13c7c11 */ /* 0x000fc8000f8008ff */
[----:B------:R-:W-:Y:S02]  /*59c0*/  LEA.HI.X R61, R161, UR13, R143, 0x1, P0 ;  /* 0x0000000da13d7c11 */ /* 0x000fe400080f0c8f */
[----:B------:R-:W-:Y:S01]  /*59d0*/  LEA R62, P0, R160, UR12, 0x1 ;  /* 0x0000000ca03e7c11 */ /* 0x000fe2000f8008ff */
[----:B------:R-:W-:-:S03]  /*59e0*/  FADD.FTZ R119, R63, -R84 ;  /* 0x800000543f777221 */ /* 0x000fc60000010000 */
[----:B------:R-:W-:Y:S02]  /*59f0*/  LEA.HI.X R63, R160, UR13, R150, 0x1, P0 ;  /* 0x0000000da03f7c11 */ /* 0x000fe400080f0c96 */
[C---:B------:R-:W-:Y:S01]  /*5a00*/  LEA R64, P0, R159.reuse, UR12, 0x1 ;  /* 0x0000000c9f407c11 */ /* 0x040fe2000f8008ff */
[----:B------:R0:W-:Y:S03]  /*5a10*/  STL [R1+0x8], R14 ;  /* 0x0000080e01007387 */ /* 0x0001e60000100800 */
[----:B------:R-:W-:Y:S01]  /*5a20*/  LEA.HI.X R65, R159, UR13, R142, 0x1, P0 ;  /* 0x0000000d9f417c11 */ /* 0x000fe200080f0c8e */
[----:B------:R1:W-:Y:S01]  /*5a30*/  STL [R1+0x4], R0 ;  /* 0x0000040001007387 */ /* 0x0003e20000100800 */
[----:B------:R-:W-:-:S03]  /*5a40*/  LEA R66, P0, R158, UR12, 0x1 ;  /* 0x0000000c9e427c11 */ /* 0x000fc6000f8008ff */
[----:B------:R-:W4:Y:S01]  /*5a50*/  LDL.LU R140, [R1+0xfc] ;  /* 0x0000fc00018c7983 */ /* 0x000f220000300800 */
[----:B------:R-:W-:-:S03]  /*5a60*/  FADD.FTZ R120, R67, -R84 ;  /* 0x8000005443787221 */ /* 0x000fc60000010000 */
[----:B------:R-:W4:Y:S01]  /*5a70*/  LDL.LU R152, [R1+0xf8] ;  /* 0x0000f80001987983 */ /* 0x000f220000300800 */
[----:B------:R-:W-:Y:S01]  /*5a80*/  LEA.HI.X R67, R158, UR13, R149, 0x1, P0 ;  /* 0x0000000d9e437c11 */ /* 0x000fe200080f0c95 */
[--C-:B------:R-:W-:Y:S01]  /*5a90*/  FADD.FTZ R17, R17, -R84.reuse ;  /* 0x8000005411117221 */ /* 0x100fe20000010000 */
[----:B------:R-:W-:Y:S01]  /*5aa0*/  LEA R68, P0, R157, UR12, 0x1 ;  /* 0x0000000c9d447c11 */ /* 0x000fe2000f8008ff */
[----:B------:R-:W4:Y:S01]  /*5ab0*/  LDL.LU R144, [R1+0xf4] ;  /* 0x0000f40001907983 */ /* 0x000f220000300800 */
[--C-:B------:R-:W-:Y:S01]  /*5ac0*/  FADD.FTZ R13, R13, -R84.reuse ;  /* 0x800000540d0d7221 */ /* 0x100fe20000010000 */
[--C-:B------:R-:W-:Y:S02]  /*5ad0*/  FADD.FTZ R9, R9, -R84.reuse ;  /* 0x8000005409097221 */ /* 0x100fe40000010000 */
[----:B------:R-:W4:Y:S01]  /*5ae0*/  LDL.LU R151, [R1+0xf0] ;  /* 0x0000f00001977983 */ /* 0x000f220000300800 */
        /* <DEDUP_REMOVED lines=9> */
[----:B------:R-:W4:Y:S01]  /*5b80*/  LDL.LU R143, [R1+0xec] ;  /* 0x0000ec00018f7983 */ /* 0x000f220000300800 */
[----:B------:R-:W-:Y:S01]  /*5b90*/  LEA.HI.X R69, R157, UR13, R141, 0x1, P0 ;  /* 0x0000000d9d457c11 */ /* 0x000fe200080f0c8d */
[C---:B------:R-:W-:Y:S01]  /*5ba0*/  FMUL.FTZ R13, R165.reuse, R13 ;  /* 0x0000000da50d7220 */ /* 0x040fe20000410000 */
[----:B------:R-:W-:Y:S01]  /*5bb0*/  LEA R70, P0, R156, UR12, 0x1 ;  /* 0x0000000c9c467c11 */ /* 0x000fe2000f8008ff */
[----:B------:R-:W4:Y:S01]  /*5bc0*/  LDL.LU R150, [R1+0xe8] ;  /* 0x0000e80001967983 */ /* 0x000f220000300800 */
        /* <DEDUP_REMOVED lines=8> */
[----:B------:R-:W4:Y:S01]  /*5c50*/  LDL.LU R104, [R1+0x94] ;  /* 0x0000940001687983 */ /* 0x000f220000300800 */
[----:B------:R-:W-:Y:S01]  /*5c60*/  FMUL.FTZ R106, R165, R106 ;  /* 0x0000006aa56a7220 */ /* 0x000fe20000410000 */
[C---:B---3--:R-:W-:Y:S01]  /*5c70*/  FFMA.FTZ R18, R80.reuse, R17, R82 ;  /* 0x0000001150127223 */ /* 0x048fe20000010052 */
[----:B------:R-:W-:Y:S01]  /*5c80*/  FADD.FTZ R122, R71, -R84 ;  /* 0x80000054477a7221 */ /* 0x000fe20000010000 */
[----:B------:R-:W3:Y:S01]  /*5c90*/  LDL.LU R142, [R1+0xe4] ;  /* 0x0000e400018e7983 */ /* 0x000ee20000300800 */
[----:B------:R-:W-:Y:S01]  /*5ca0*/  FFMA.FTZ R17, R80, R13, R82 ;  /* 0x0000000d50117223 */ /* 0x000fe20000010052 */
[----:B------:R-:W-:Y:S01]  /*5cb0*/  LEA.HI.X R71, R156, UR13, R148, 0x1, P0 ;  /* 0x0000000d9c477c11 */ /* 0x000fe200080f0c94 */
[C-C-:B0-----:R-:W-:Y:S01]  /*5cc0*/  FFMA.FTZ R14, R80.reuse, R9, R82.reuse ;  /* 0x00000009500e7223 */ /* 0x141fe20000010052 */
[----:B------:R-:W3:Y:S01]  /*5cd0*/  LDL.LU R108, [R1+0x98] ;  /* 0x00009800016c7983 */ /* 0x000ee20000300800 */
[C-C-:B------:R-:W-:Y:S01]  /*5ce0*/  FFMA.FTZ R13, R80.reuse, R5, R82.reuse ;  /* 0x00000005500d7223 */ /* 0x140fe20000010052 */
[----:B------:R-:W-:Y:S01]  /*5cf0*/  LEA R74, P0, R155, UR12, 0x1 ;  /* 0x0000000c9b4a7c11 */ /* 0x000fe2000f8008ff */
[C-C-:B------:R-:W-:Y:S01]  /*5d00*/  FFMA.FTZ R22, R80.reuse, R22, R82.reuse ;  /* 0x0000001650167223 */ /* 0x140fe20000010052 */
[----:B------:R-:W3:Y:S01]  /*5d10*/  LDL.LU R149, [R1+0xe0] ;  /* 0x0000e00001957983 */ /* 0x000ee20000300800 */
[C-C-:B------:R-:W-:Y:S01]  /*5d20*/  FFMA.FTZ R21, R80.reuse, R21, R82.reuse ;  /* 0x0000001550157223 */ /* 0x140fe20000010052 */
[C-C-:B------:R-:W-:Y:S01]  /*5d30*/  FFMA.FTZ R10, R80.reuse, R10, R82.reuse ;  /* 0x0000000a500a7223 */ /* 0x140fe20000010052 */
[C-C-:B------:R-:W-:Y:S01]  /*5d40*/  FFMA.FTZ R9, R80.reuse, R90, R82.reuse ;  /* 0x0000005a50097223 */ /* 0x140fe20000010052 */
[C-C-:B------:R-:W-:Y:S01]  /*5d50*/  FFMA.FTZ R6, R80.reuse, R6, R82.reuse ;  /* 0x0000000650067223 */ /* 0x140fe20000010052 */
[C-C-:B------:R-:W-:Y:S01]  /*5d60*/  FFMA.FTZ R5, R80.reuse, R99, R82.reuse ;  /* 0x0000006350057223 */ /* 0x140fe20000010052 */
[C-C-:B-1----:R-:W-:Y:S01]  /*5d70*/  FFMA.FTZ R0, R80.reuse, R103, R82.reuse ;  /* 0x0000006750007223 */ /* 0x142fe20000010052 */
[----:B------:R-:W-:Y:S01]  /*5d80*/  FFMA.FTZ R80, R80, R106, R82 ;  /* 0x0000006a50507223 */ /* 0x000fe20000010052 */
[--C-:B------:R-:W-:Y:S01]  /*5d90*/  FADD.FTZ R116, R51, -R84.reuse ;  /* 0x8000005433747221 */ /* 0x100fe20000010000 */
[--C-:B------:R-:W-:Y:S01]  /*5da0*/  FADD.FTZ R115, R47, -R84.reuse ;  /* 0x800000542f737221 */ /* 0x100fe20000010000 */
[--C-:B------:R-:W-:Y:S01]  /*5db0*/  FADD.FTZ R82, R31, -R84.reuse ;  /* 0x800000541f527221 */ /* 0x100fe20000010000 */
[--C-:B------:R-:W-:Y:S01]  /*5dc0*/  FADD.FTZ R72, R23, -R84.reuse ;  /* 0x8000005417487221 */ /* 0x100fe20000010000 */
[--C-:B------:R-:W-:Y:S01]  /*5dd0*/  FADD.FTZ R51, R19, -R84.reuse ;  /* 0x8000005413337221 */ /* 0x100fe20000010000 */
[--C-:B------:R-:W-:Y:S01]  /*5de0*/  FADD.FTZ R47, R15, -R84.reuse ;  /* 0x800000540f2f7221 */ /* 0x100fe20000010000 */
[----:B------:R-:W3:Y:S01]  /*5df0*/  LDL.LU R141, [R1+0xdc] ;  /* 0x0000dc00018d7983 */ /* 0x000ee20000300800 */
[--C-:B------:R-:W-:Y:S01]  /*5e00*/  FADD.FTZ R124, R109, -R84.reuse ;  /* 0x800000546d7c7221 */ /* 0x100fe20000010000 */
[--C-:B------:R-:W-:Y:S01]  /*5e10*/  FADD.FTZ R31, R77, -R84.reuse ;  /* 0x800000544d1f7221 */ /* 0x100fe20000010000 */
[--C-:B------:R-:W-:Y:S01]  /*5e20*/  FADD.FTZ R23, R97, -R84.reuse ;  /* 0x8000005461177221 */ /* 0x100fe20000010000 */
[--C-:B------:R-:W-:Y:S01]  /*5e30*/  FADD.FTZ R19, R101, -R84.reuse ;  /* 0x8000005465137221 */ /* 0x100fe20000010000 */
[--C-:B------:R-:W-:Y:S01]  /*5e40*/  FADD.FTZ R15, R105, -R84.reuse ;  /* 0x80000054690f7221 */ /* 0x100fe20000010000 */
[----:B------:R-:W3:Y:S01]  /*5e50*/  LDL.LU R164, [R1+0x9c] ;  /* 0x00009c0001a47983 */ /* 0x000ee20000300800 */
[----:B--2---:R-:W-:-:S03]  /*5e60*/  FADD.FTZ R84, R89, -R84 ;  /* 0x8000005459547221 */ /* 0x004fc60000010000 */
        /* <DEDUP_REMOVED lines=26> */
[----:B----4-:R-:W-:-:S02]  /*6010*/  LEA.HI.X R75, R155, UR13, R87, 0x1, P0 ;  /* 0x0000000d9b4b7c11 */ /* 0x010fc400080f0c57 */
        /* <DEDUP_REMOVED lines=15> */
[----:B---3--:R-:W-:-:S04]  /*6110*/  LEA R94, P0, R149, UR12, 0x1 ;  /* 0x0000000c955e7c11 */ /* 0x008fc8000f8008ff */
[----:B------:R-:W-:Y:S02]  /*6120*/  LEA.HI.X R95, R149, UR13, R144, 0x1, P0 ;  /* 0x0000000d955f7c11 */ /* 0x000fe400080f0c90 */
[----:B------:R-:W3:Y:S01]  /*6130*/  LDL.LU R144, [R1+0xc0] ;  /* 0x0000c00001907983 */ /* 0x000ee20000300800 */
[----:B--2---:R-:W-:-:S04]  /*6140*/  LEA R96, P0, R148, UR12, 0x1 ;  /* 0x0000000c94607c11 */ /* 0x004fc8000f8008ff */
[----:B------:R-:W-:Y:S02]  /*6150*/  LEA.HI.X R97, R148, UR13, R143, 0x1, P0 ;  /* 0x0000000d94617c11 */ /* 0x000fe400080f0c8f */
[----:B------:R-:W2:Y:S01]  /*6160*/  LDL.LU R143, [R1+0xbc] ;  /* 0x0000bc00018f7983 */ /* 0x000ea20000300800 */
[----:B----4-:R-:W-:-:S04]  /*6170*/  LEA R98, P0, R147, UR12, 0x1 ;  /* 0x0000000c93627c11 */ /* 0x010fc8000f8008ff */
[----:B------:R-:W-:Y:S02]  /*6180*/  LEA.HI.X R99, R147, UR13, R142, 0x1, P0 ;  /* 0x0000000d93637c11 */ /* 0x000fe400080f0c8e */
[----:B------:R-:W4:Y:S01]  /*6190*/  LDL.LU R142, [R1+0xb8] ;  /* 0x0000b800018e7983 */ /* 0x000f220000300800 */
[----:B------:R-:W-:-:S04]  /*61a0*/  LEA R100, P0, R146, UR12, 0x1 ;  /* 0x0000000c92647c11 */ /* 0x000fc8000f8008ff */
[----:B------:R-:W-:Y:S02]  /*61b0*/  LEA.HI.X R101, R146, UR13, R141, 0x1, P0 ;  /* 0x0000000d92657c11 */ /* 0x000fe400080f0c8d */
[----:B------:R-:W4:Y:S01]  /*61c0*/  LDL.LU R141, [R1+0xb4] ;  /* 0x0000b400018d7983 */ /* 0x000f220000300800 */
[----:B------:R-:W-:-:S04]  /*61d0*/  LEA R102, P0, R145, UR12, 0x1 ;  /* 0x0000000c91667c11 */ /* 0x000fc8000f8008ff */
[----:B------:R-:W-:Y:S02]  /*61e0*/  LEA.HI.X R103, R145, UR13, R104, 0x1, P0 ;  /* 0x0000000d91677c11 */ /* 0x000fe400080f0c68 */
[----:B---3--:R-:W-:-:S04]  /*61f0*/  LEA R104, P0, R144, UR12, 0x1 ;  /* 0x0000000c90687c11 */ /* 0x008fc8000f8008ff */
[----:B------:R-:W-:Y:S02]  /*6200*/  LEA.HI.X R105, R144, UR13, R108, 0x1, P0 ;  /* 0x0000000d90697c11 */ /* 0x000fe400080f0c6c */
[----:B--2---:R-:W-:-:S04]  /*6210*/  LEA R106, P0, R143, UR12, 0x1 ;  /* 0x0000000c8f6a7c11 */ /* 0x004fc8000f8008ff */
[----:B------:R-:W-:Y:S02]  /*6220*/  LEA.HI.X R107, R143, UR13, R93, 0x1, P0 ;  /* 0x0000000d8f6b7c11 */ /* 0x000fe400080f0c5d */
[----:B------:R-:W2:Y:S01]  /*6230*/  LDL.LU R93, [R1+0xb0] ;  /* 0x0000b000015d7983 */ /* 0x000ea20000300800 */
[----:B----4-:R-:W-:-:S04]  /*6240*/  LEA R108, P0, R142, UR12, 0x1 ;  /* 0x0000000c8e6c7c11 */ /* 0x010fc8000f8008ff */
        /* <DEDUP_REMOVED lines=33> */
[----:B------:R-:W-:Y:S01]  /*6460*/  IADD3.X R81, RZ, R78, RZ, P1, !PT ;  /* 0x0000004eff517210 */ /* 0x000fe20000ffe4ff */
[----:B------:R0:W-:Y:S01]  /*6470*/  STG.E.U16 desc[UR16][R2.64], R130 ;  /* 0x0000008202007986 */ /* 0x0001e2000c101510 */
[----:B------:R-:W-:-:S03]  /*6480*/  LEA R82, P0, R137, UR12, 0x1 ;  /* 0x0000000c89527c11 */ /* 0x000fc6000f8008ff */
[----:B------:R-:W2:Y:S01]  /*6490*/  LDL.LU R159, [R1+0x24] ;  /* 0x00002400019f7983 */ /* 0x000ea20000300800 */
[--C-:B------:R-:W-:Y:S02]  /*64a0*/  LEA.HI.X R83, R137, UR13, R81.reuse, 0x1, P0 ;  /* 0x0000000d89537c11 */ /* 0x100fe400080f0c51 */
[----:B------:R-:W-:Y:S01]  /*64b0*/  PRMT R81, R130, 0x7632, R81 ;  /* 0x0000763282517816 */ /* 0x000fe20000000051 */
[----:B------:R-:W2:Y:S01]  /*64c0*/  LDL.LU R162, [R1+0x88] ;  /* 0x0000880001a27983 */ /* 0x000ea20000300800 */
[----:B0-----:R-:W-:-:S03]  /*64d0*/  PRMT R130, R129, 0x7632, R130 ;  /* 0x0000763281827816 */ /* 0x001fc60000000082 */
[----:B------:R-:W-:Y:S04]  /*64e0*/  STG.E.U16 desc[UR16][R2.64+0x2], R81 ;  /* 0x0000025102007986 */ /* 0x000fe8000c101510 */
[----:B------:R-:W-:Y:S04]  /*64f0*/  STG.E.U16 desc[UR16][R2.64+0x4], R129 ;  /* 0x0000048102007986 */ /* 0x000fe8000c101510 */
[----:B------:R0:W-:Y:S04]  /*6500*/  STG.E.U16 desc[UR16][R2.64+0x6], R130 ;  /* 0x0000068202007986 */ /* 0x0001e8000c101510 */
[----:B------:R-:W3:Y:S04]  /*6510*/  LDL.LU R160, [R1+0x20] ;  /* 0x0000200001a07983 */ /* 0x000ee80000300800 */
[----:B------:R-:W3:Y:S01]  /*6520*/  LDL.LU R163, [R1+0x84] ;  /* 0x0000840001a37983 */ /* 0x000ee20000300800 */
[----:B0-----:R-:W-:-:S02]  /*6530*/  PRMT R2, R128, 0x7632, R2 ;  /* 0x0000763280027816 */ /* 0x001fc40000000002 */
[----:B------:R-:W-:Y:S01]  /*6540*/  PRMT R3, R127, 0x7632, R3 ;  /* 0x000076327f037816 */ /* 0x000fe20000000003 */
[----:B------:R-:W-:Y:S04]  /*6550*/  STG.E.U16 desc[UR16][R52.64], R128 ;  /* 0x0000008034007986 */ /* 0x000fe8000c101510 */
[----:B------:R-:W-:Y:S04]  /*6560*/  STG.E.U16 desc[UR16][R52.64+0x2], R2 ;  /* 0x0000020234007986 */ /* 0x000fe8000c101510 */
[----:B------:R-:W-:Y:S04]  /*6570*/  STG.E.U16 desc[UR16][R52.64+0x4], R127 ;  /* 0x0000047f34007986 */ /* 0x000fe8000c101510 */
[----:B------:R4:W-:Y:S02]  /*6580*/  STG.E.U16 desc[UR16][R52.64+0x6], R3 ;  /* 0x0000060334007986 */ /* 0x0009e4000c101510 */
[----:B----4-:R-:W-:-:S02]  /*6590*/  F2FP.F16.F32.PACK_AB R53, R161, R164 ;  /* 0x000000a4a135723e */ /* 0x010fc400000000ff */
[----:B------:R-:W4:Y:S04]  /*65a0*/  LDL.LU R161, [R1+0x1c] ;  /* 0x00001c0001a17983 */ /* 0x000f280000300800 */
[----:B------:R-:W4:Y:S01]  /*65b0*/  LDL.LU R164, [R1+0x80] ;  /* 0x0000800001a47983 */ /* 0x000f220000300800 */
[----:B------:R-:W-:Y:S02]  /*65c0*/  PRMT R2, R126, 0x7632, R2 ;  /* 0x000076327e027816 */ /* 0x000fe40000000002 */
[----:B------:R-:W-:-:S03]  /*65d0*/  PRMT R3, R125, 0x7632, R3 ;  /* 0x000076327d037816 */ /* 0x000fc60000000003 */
[----:B------:R0:W-:Y:S01]  /*65e0*/  STG.E.U16 desc[UR16][R54.64+0x2], R2 ;  /* 0x0000020236007986 */ /* 0x0001e2000c101510 */
[----:B------:R-:W-:-:S03]  /*65f0*/  F2FP.F16.F32.PACK_AB R4, R141, R4 ;  /* 0x000000048d04723e */ /* 0x000fc600000000ff */
[----:B------:R1:W-:Y:S01]  /*6600*/  STG.E.U16 desc[UR16][R54.64+0x6], R3 ;  /* 0x0000060336007986 */ /* 0x0003e2000c101510 */
[----:B------:R-:W-:-:S03]  /*6610*/  F2FP.F16.F32.PACK_AB R8, R11, R8 ;  /* 0x000000080b08723e */ /* 0x000fc600000000ff */
[----:B------:R-:W-:Y:S01]  /*6620*/  STG.E.U16 desc[UR16][R54.64], R126 ;  /* 0x0000007e36007986 */ /* 0x000fe2000c101510 */
[----:B0-----:R-:W-:-:S03]  /*6630*/  PRMT R2, R123, 0x7632, R2 ;  /* 0x000076327b027816 */ /* 0x001fc60000000002 */
[----:B------:R0:W-:Y:S01]  /*6640*/  STG.E.U16 desc[UR16][R54.64+0x4], R125 ;  /* 0x0000047d36007986 */ /* 0x0001e2000c101510 */
[----:B-1----:R-:W-:-:S03]  /*6650*/  PRMT R3, R121, 0x7632, R3 ;  /* 0x0000763279037816 */ /* 0x002fc60000000003 */
[----:B------:R2:W-:Y:S01]  /*6660*/  STG.E.U16 desc[UR16][R56.64+0x2], R2 ;  /* 0x0000020238007986 */ /* 0x0005e2000c101510 */
[----:B------:R-:W-:-:S03]  /*6670*/  PRMT R52, R7, 0x7632, R52 ;  /* 0x0000763207347816 */ /* 0x000fc60000000034 */
[----:B------:R-:W-:Y:S04]  /*6680*/  STG.E.U16 desc[UR16][R56.64], R123 ;  /* 0x0000007b38007986 */ /* 0x000fe8000c101510 */
[----:B------:R-:W-:Y:S01]  /*6690*/  STG.E.U16 desc[UR16][R56.64+0x4], R121 ;  /* 0x0000047938007986 */ /* 0x000fe2000c101510 */
[----:B0-----:R-:W-:Y:S02]  /*66a0*/  PRMT R54, R4, 0x7632, R54 ;  /* 0x0000763204367816 */ /* 0x001fe40000000036 */
[----:B--2---:R-:W-:Y:S01]  /*66b0*/  F2FP.F16.F32.PACK_AB R2, R159, R162 ;  /* 0x000000a29f02723e */ /* 0x004fe200000000ff */
[----:B------:R0:W-:Y:S04]  /*66c0*/  STG.E.U16 desc[UR16][R56.64+0x6], R3 ;  /* 0x0000060338007986 */ /* 0x0001e8000c101510 */
[----:B------:R-:W2:Y:S01]  /*66d0*/  LDL.LU R159, [R1+0x18] ;  /* 0x00001800019f7983 */ /* 0x000ea20000300800 */
[----:B------:R-:W-:-:S03]  /*66e0*/  PRMT R11, R2, 0x7632, R11 ;  /* 0x00007632020b7816 */ /* 0x000fc6000000000b */
[----:B------:R1:W-:Y:S04]  /*66f0*/  STG.E.U16 desc[UR16][R58.64], R7 ;  /* 0x000000073a007986 */ /* 0x0003e8000c101510 */
[----:B------:R-:W2:Y:S01]  /*6700*/  LDL.LU R162, [R1+0x7c] ;  /* 0x00007c0001a27983 */ /* 0x000ea20000300800 */
[----:B0-----:R-:W-:-:S03]  /*6710*/  PRMT R3, R53, 0x7632, R3 ;  /* 0x0000763235037816 */ /* 0x001fc60000000003 */
[----:B------:R0:W-:Y:S01]  /*6720*/  STG.E.U16 desc[UR16][R58.64+0x4], R4 ;  /* 0x000004043a007986 */ /* 0x0001e2000c101510 */
[----:B-1----:R-:W-:-:S03]  /*6730*/  PRMT R7, R8, 0x7632, R7 ;  /* 0x0000763208077816 */ /* 0x002fc60000000007 */
[----:B------:R-:W-:Y:S04]  /*6740*/  STG.E.U16 desc[UR16][R58.64+0x2], R52 ;  /* 0x000002343a007986 */ /* 0x000fe8000c101510 */
[----:B------:R-:W-:Y:S01]  /*6750*/  STG.E.U16 desc[UR16][R58.64+0x6], R54 ;  /* 0x000006363a007986 */ /* 0x000fe2000c101510 */
[----:B0-----:R-:W-:Y:S02]  /*6760*/  PRMT R4, R2, 0x7610, R4 ;  /* 0x0000761002047816 */ /* 0x001fe40000000004 */
[----:B---3--:R-:W-:Y:S02]  /*6770*/  F2FP.F16.F32.PACK_AB R2, R160, R163 ;  /* 0x000000a3a002723e */ /* 0x008fe400000000ff */
[----:B------:R-:W3:Y:S04]  /*6780*/  LDL.LU R160, [R1+0x14] ;  /* 0x0000140001a07983 */ /* 0x000ee80000300800 */
[----:B------:R-:W3:Y:S04]  /*6790*/  LDL.LU R163, [R1+0x78] ;  /* 0x0000780001a37983 */ /* 0x000ee80000300800 */
[----:B------:R0:W-:Y:S04]  /*67a0*/  STG.E.U16 desc[UR16][R60.64+0x2], R3 ;  /* 0x000002033c007986 */ /* 0x0001e8000c101510 */
[----:B------:R1:W-:Y:S01]  /*67b0*/  STG.E.U16 desc[UR16][R60.64+0x6], R7 ;  /* 0x000006073c007986 */ /* 0x0003e2000c101510 */
[----:B0-----:R-:W-:-:S02]  /*67c0*/  PRMT R3, R2, 0x7610, R3 ;  /* 0x0000761002037816 */ /* 0x001fc40000000003 */
[----:B-1----:R-:W-:Y:S02]  /*67d0*/  PRMT R7, R2, 0x7632, R7 ;  /* 0x0000763202077816 */ /* 0x002fe40000000007 */
[----:B----4-:R-:W-:Y:S02]  /*67e0*/  F2FP.F16.F32.PACK_AB R2, R161, R164 ;  /* 0x000000a4a102723e */ /* 0x010fe400000000ff */
[----:B------:R-:W4:Y:S04]  /*67f0*/  LDL.LU R161, [R1+0x10] ;  /* 0x0000100001a17983 */ /* 0x000f280000300800 */
[----:B------:R-:W4:Y:S01]  /*6800*/  LDL.LU R164, [R1+0x74] ;  /* 0x0000740001a47983 */ /* 0x000f220000300800 */
[----:B------:R-:W-:Y:S02]  /*6810*/  F2FP.F16.F32.PACK_AB R12, R124, R12 ;  /* 0x0000000c7c0c723e */ /* 0x000fe400000000ff */
[----:B------:R-:W-:Y:S01]  /*6820*/  F2FP.F16.F32.PACK_AB R16, R122, R16 ;  /* 0x000000107a10723e */ /* 0x000fe200000000ff */
[----:B------:R-:W-:Y:S01]  /*6830*/  STG.E.U16 desc[UR16][R60.64], R53 ;  /* 0x000000353c007986 */ /* 0x000fe2000c101510 */
[----:B------:R-:W-:-:S03]  /*6840*/  PRMT R52, R12, 0x7632, R52 ;  /* 0x000076320c347816 */ /* 0x000fc60000000034 */
[----:B------:R0:W-:Y:S01]  /*6850*/  STG.E.U16 desc[UR16][R60.64+0x4], R8 ;  /* 0x000004083c007986 */ /* 0x0001e2000c101510 */
[----:B------:R-:W-:-:S03]  /*6860*/  F2FP.F16.F32.PACK_AB R20, R120, R20 ;  /* 0x000000147814723e */ /* 0x000fc600000000ff */
[----:B------:R1:W-:Y:S04]  /*6870*/  STG.E.U16 desc[UR16][R62.64], R4 ;  /* 0x000000043e007986 */ /* 0x0003e8000c101510 */
[----:B------:R1:W-:Y:S01]  /*6880*/  STG.E.U16 desc[UR16][R62.64+0x2], R11 ;  /* 0x0000020b3e007986 */ /* 0x0003e2000c101510 */
[----:B0-----:R-:W-:-:S03]  /*6890*/  PRMT R8, R2, 0x7610, R8 ;  /* 0x0000761002087816 */ /* 0x001fc60000000008 */
[----:B------:R-:W-:Y:S01]  /*68a0*/  STG.E.U16 desc[UR16][R62.64+0x4], R12 ;  /* 0x0000040c3e007986 */ /* 0x000fe2000c101510 */
[----:B-1----:R-:W-:-:S03]  /*68b0*/  PRMT R4, R16, 0x7632, R4 ;  /* 0x0000763210047816 */ /* 0x002fc60000000004 */
[----:B------:R-:W-:Y:S01]  /*68c0*/  STG.E.U16 desc[UR16][R62.64+0x6], R52 ;  /* 0x000006343e007986 */ /* 0x000fe2000c101510 */
[----:B------:R-:W-:-:S03]  /*68d0*/  PRMT R11, R2, 0x7632, R11 ;  /* 0x00007632020b7816 */ /* 0x000fc6000000000b */
[----:B------:R0:W-:Y:S04]  /*68e0*/  STG.E.U16 desc[UR16][R64.64], R3 ;  /* 0x0000000340007986 */ /* 0x0001e8000c101510 */
[----:B------:R1:W-:Y:S04]  /*68f0*/  STG.E.U16 desc[UR16][R64.64+0x2], R7 ;  /* 0x0000020740007986 */ /* 0x0003e8000c101510 */
[----:B------:R1:W-:Y:S01]  /*6900*/  STG.E.U16 desc[UR16][R64.64+0x6], R4 ;  /* 0x0000060440007986 */ /* 0x0003e2000c101510 */
[----:B--2---:R-:W-:-:S03]  /*6910*/  F2FP.F16.F32.PACK_AB R2, R159, R162 ;  /* 0x000000a29f02723e */ /* 0x004fc600000000ff */
[----:B------:R-:W2:Y:S01]  /*6920*/  LDL.LU R159, [R1+0xc] ;  /* 0x00000c00019f7983 */ /* 0x000ea20000300800 */
[----:B0-----:R-:W-:-:S03]  /*6930*/  PRMT R3, R20, 0x7632, R3 ;  /* 0x0000763214037816 */ /* 0x001fc60000000003 */
[----:B------:R-:W2:Y:S01]  /*6940*/  LDL.LU R162, [R1+0x70] ;  /* 0x0000700001a27983 */ /* 0x000ea20000300800 */
[C---:B-1----:R-:W-:Y:S02]  /*6950*/  PRMT R7, R2.reuse, 0x7610, R7 ;  /* 0x0000761002077816 */ /* 0x042fe40000000007 */
[----:B------:R-:W-:Y:S01]  /*6960*/  PRMT R4, R2, 0x7632, R4 ;  /* 0x0000763202047816 */ /* 0x000fe20000000004 */
[----:B------:R-:W-:Y:S04]  /*6970*/  STG.E.U16 desc[UR16][R64.64+0x4], R16 ;  /* 0x0000041040007986 */ /* 0x000fe8000c101510 */
[----:B------:R0:W-:Y:S04]  /*6980*/  STG.E.U16 desc[UR16][R66.64+0x2], R11 ;  /* 0x0000020b42007986 */ /* 0x0001e8000c101510 */
[----:B------:R1:W-:Y:S01]  /*6990*/  STG.E.U16 desc[UR16][R66.64+0x6], R3 ;  /* 0x0000060342007986 */ /* 0x0003e2000c101510 */
[----:B---3--:R-:W-:-:S03]  /*69a0*/  F2FP.F16.F32.PACK_AB R2, R160, R163 ;  /* 0x000000a3a002723e */ /* 0x008fc600000000ff */
[----:B------:R-:W3:Y:S01]  /*69b0*/  LDL.LU R160, [R1+0x8] ;  /* 0x0000080001a07983 */ /* 0x000ee20000300800 */
[----:B0-----:R-:W-:-:S03]  /*69c0*/  PRMT R11, R2, 0x7610, R11 ;  /* 0x00007610020b7816 */ /* 0x001fc6000000000b */
[----:B------:R-:W3:Y:S01]  /*69d0*/  LDL.LU R163, [R1+0x6c] ;  /* 0x00006c0001a37983 */ /* 0x000ee20000300800 */
[----:B-1----:R-:W-:Y:S02]  /*69e0*/  PRMT R3, R2, 0x7632, R3 ;  /* 0x0000763202037816 */ /* 0x002fe40000000003 */
[----:B----4-:R-:W-:Y:S02]  /*69f0*/  F2FP.F16.F32.PACK_AB R2, R161, R164 ;  /* 0x000000a4a102723e */ /* 0x010fe400000000ff */
[----:B------:R-:W4:Y:S04]  /*6a00*/  LDL.LU R161, [R1+0x4] ;  /* 0x0000040001a17983 */ /* 0x000f280000300800 */
[----:B------:R-:W4:Y:S01]  /*6a10*/  LDL.LU R164, [R1+0x68] ;  /* 0x0000680001a47983 */ /* 0x000f220000300800 */
[----:B------:R-:W-:-:S03]  /*6a20*/  F2FP.F16.F32.PACK_AB R24, R119, R24 ;  /* 0x000000187718723e */ /* 0x000fc600000000ff */
[----:B------:R0:W-:Y:S01]  /*6a30*/  STG.E.U16 desc[UR16][R66.64], R8 ;  /* 0x0000000842007986 */ /* 0x0001e2000c101510 */
[----:B------:R-:W-:-:S03]  /*6a40*/  F2FP.F16.F32.PACK_AB R25, R118, R25 ;  /* 0x000000197619723e */ /* 0x000fc600000000ff */
[----:B------:R-:W-:Y:S01]  /*6a50*/  STG.E.U16 desc[UR16][R66.64+0x4], R20 ;  /* 0x0000041442007986 */ /* 0x000fe2000c101510 */
[----:B------:R-:W-:-:S03]  /*6a60*/  F2FP.F16.F32.PACK_AB R26, R132, R26 ;  /* 0x0000001a841a723e */ /* 0x000fc600000000ff */
[----:B------:R1:W-:Y:S01]  /*6a70*/  STG.E.U16 desc[UR16][R68.64], R7 ;  /* 0x0000000744007986 */ /* 0x0003e2000c101510 */
[----:B0-----:R-:W-:-:S03]  /*6a80*/  PRMT R8, R24, 0x7632, R8 ;  /* 0x0000763218087816 */ /* 0x001fc60000000008 */
[----:B------:R0:W-:Y:S04]  /*6a90*/  STG.E.U16 desc[UR16][R68.64+0x2], R4 ;  /* 0x0000020444007986 */ /* 0x0001e8000c101510 */
[----:B------:R0:W-:Y:S01]  /*6aa0*/  STG.E.U16 desc[UR16][R68.64+0x6], R8 ;  /* 0x0000060844007986 */ /* 0x0001e2000c101510 */
[----:B-1----:R-:W-:-:S03]  /*6ab0*/  PRMT R7, R25, 0x7632, R7 ;  /* 0x0000763219077816 */ /* 0x002fc60000000007 */
[----:B------:R-:W-:Y:S01]  /*6ac0*/  STG.E.U16 desc[UR16][R68.64+0x4], R24 ;  /* 0x0000041844007986 */ /* 0x000fe2000c101510 */
[----:B0-----:R-:W-:-:S03]  /*6ad0*/  PRMT R4, R2, 0x7610, R4 ;  /* 0x0000761002047816 */ /* 0x001fc60000000004 */
[----:B------:R0:W-:Y:S01]  /*6ae0*/  STG.E.U16 desc[UR16][R70.64], R11 ;  /* 0x0000000b46007986 */ /* 0x0001e2000c101510 */
[----:B------:R-:W-:-:S03]  /*6af0*/  PRMT R8, R2, 0x7632, R8 ;  /* 0x0000763202087816 */ /* 0x000fc60000000008 */
[----:B------:R1:W-:Y:S04]  /*6b00*/  STG.E.U16 desc[UR16][R70.64+0x2], R3 ;  /* 0x0000020346007986 */ /* 0x0003e8000c101510 */
[----:B------:R1:W-:Y:S01]  /*6b10*/  STG.E.U16 desc[UR16][R70.64+0x6], R7 ;  /* 0x0000060746007986 */ /* 0x0003e2000c101510 */
[----:B--2---:R-:W-:Y:S02]  /*6b20*/  F2FP.F16.F32.PACK_AB R2, R159, R162 ;  /* 0x000000a29f02723e */ /* 0x004fe400000000ff */
[----:B0-----:R-:W-:Y:S01]  /*6b30*/  PRMT R11, R26, 0x7632, R11 ;  /* 0x000076321a0b7816 */ /* 0x001fe2000000000b */
        /* <DEDUP_REMOVED lines=8> */
[C---:B0-----:R-:W-:Y:S02]  /*6bc0*/  PRMT R8, R2.reuse, 0x7610, R8 ;  /* 0x0000761002087816 */ /* 0x041fe40000000008 */
[----:B-1----:R-:W-:Y:S02]  /*6bd0*/  PRMT R11, R2, 0x7632, R11 ;  /* 0x00007632020b7816 */ /* 0x002fe4000000000b */
[----:B----4-:R-:W-:Y:S02]  /*6be0*/  F2FP.F16.F32.PACK_AB R2, R161, R164 ;  /* 0x000000a4a102723e */ /* 0x010fe400000000ff */
[----:B------:R-:W4:Y:S01]  /*6bf0*/  LDL.LU R164, [R1+0x5c] ;  /* 0x00005c0001a47983 */ /* 0x000f220000300800 */
[----:B------:R-:W-:-:S03]  /*6c00*/  F2FP.F16.F32.PACK_AB R28, R138, R28 ;  /* 0x0000001c8a1c723e */ /* 0x000fc600000000ff */
[----:B------:R0:W-:Y:S04]  /*6c10*/  STG.E.U16 desc[UR16][R74.64], R4 ;  /* 0x000000044a007986 */ /* 0x0001e8000c101510 */
[----:B------:R-:W-:Y:S01]  /*6c20*/  STG.E.U16 desc[UR16][R74.64+0x4], R26 ;  /* 0x0000041a4a007986 */ /* 0x000fe2000c101510 */
[----:B0-----:R-:W-:-:S03]  /*6c30*/  PRMT R4, R28, 0x7632, R4 ;  /* 0x000076321c047816 */ /* 0x001fc60000000004 */
[----:B------:R0:W-:Y:S04]  /*6c40*/  STG.E.U16 desc[UR16][R76.64+0x2], R7 ;  /* 0x000002074c007986 */ /* 0x0001e8000c101510 */
[----:B------:R1:W-:Y:S01]  /*6c50*/  STG.E.U16 desc[UR16][R76.64+0x6], R4 ;  /* 0x000006044c007986 */ /* 0x0003e2000c101510 */
[C---:B0-----:R-:W-:Y:S02]  /*6c60*/  PRMT R7, R2.reuse, 0x7610, R7 ;  /* 0x0000761002077816 */ /* 0x041fe40000000007 */
[----:B-1----:R-:W-:Y:S02]  /*6c70*/  PRMT R4, R2, 0x7632, R4 ;  /* 0x0000763202047816 */ /* 0x002fe40000000004 */
[----:B--2---:R-:W-:Y:S02]  /*6c80*/  F2FP.F16.F32.PACK_AB R2, R73, R162 ;  /* 0x000000a24902723e */ /* 0x004fe400000000ff */
[----:B------:R-:W2:Y:S04]  /*6c90*/  LDL.LU R73, [R1+0xa8] ;  /* 0x0000a80001497983 */ /* 0x000ea80000300800 */
[----:B------:R-:W2:Y:S01]  /*6ca0*/  LDL.LU R162, [R1+0x58] ;  /* 0x0000580001a27983 */ /* 0x000ea20000300800 */
[----:B---3--:R-:W-:-:S03]  /*6cb0*/  F2FP.F16.F32.PACK_AB R134, R134, R163 ;  /* 0x000000a38686723e */ /* 0x008fc600000000ff */
[----:B------:R-:W3:Y:S01]  /*6cc0*/  LDL.LU R163, [R1+0x54] ;  /* 0x0000540001a37983 */ /* 0x000ee20000300800 */
[----:B----4-:R-:W-:-:S03]  /*6cd0*/  F2FP.F16.F32.PACK_AB R133, R133, R164 ;  /* 0x000000a48585723e */ /* 0x010fc600000000ff */
[----:B------:R-:W4:Y:S01]  /*6ce0*/  LDL.LU R164, [R1+0x50] ;  /* 0x0000500001a47983 */ /* 0x000f220000300800 */
[----:B--2---:R-:W-:-:S03]  /*6cf0*/  F2FP.F16.F32.PACK_AB R112, R112, R162 ;  /* 0x000000a27070723e */ /* 0x004fc600000000ff */
        /* <DEDUP_REMOVED lines=11> */
[----:B------:R-:W-:Y:S02]  /*6db0*/  F2FP.F16.F32.PACK_AB R80, R80, R73 ;  /* 0x000000495050723e */ /* 0x000fe400000000ff */
[----:B--2---:R-:W-:Y:S02]  /*6dc0*/  F2FP.F16.F32.PACK_AB R13, R13, R162 ;  /* 0x000000a20d0d723e */ /* 0x004fe400000000ff */
[----:B------:R-:W2:Y:S01]  /*6dd0*/  LDL.LU R162, [R1+0x34] ;  /* 0x0000340001a27983 */ /* 0x000ea20000300800 */
[----:B---3--:R-:W-:-:S03]  /*6de0*/  F2FP.F16.F32.PACK_AB R10, R10, R163 ;  /* 0x000000a30a0a723e */ /* 0x008fc600000000ff */
[----:B------:R-:W3:Y:S01]  /*6df0*/  LDL.LU R163, [R1+0x30] ;  /* 0x0000300001a37983 */ /* 0x000ee20000300800 */
[----:B----4-:R-:W-:-:S03]  /*6e00*/  F2FP.F16.F32.PACK_AB R9, R9, R164 ;  /* 0x000000a40909723e */ /* 0x010fc600000000ff */
[----:B------:R-:W4:Y:S04]  /*6e10*/  LDL.LU R164, [R1+0x2c] ;  /* 0x00002c0001a47983 */ /* 0x000f280000300800 */
[----:B------:R1:W5:Y:S01]  /*6e20*/  LDL.LU R73, [R1+0xa4] ;  /* 0x0000a40001497983 */ /* 0x0003620000300800 */
[----:B------:R-:W-:Y:S02]  /*6e30*/  F2FP.F16.F32.PACK_AB R29, R139, R29 ;  /* 0x0000001d8b1d723e */ /* 0x000fe400000000ff */
[----:B------:R-:W-:Y:S01]  /*6e40*/  F2FP.F16.F32.PACK_AB R30, R142, R30 ;  /* 0x0000001e8e1e723e */ /* 0x000fe200000000ff */
[----:B------:R0:W-:Y:S04]  /*6e50*/  STG.E.U16 desc[UR16][R76.64], R3 ;  /* 0x000000034c007986 */ /* 0x0001e8000c101510 */
[----:B------:R-:W-:Y:S01]  /*6e60*/  STG.E.U16 desc[UR16][R76.64+0x4], R28 ;  /* 0x0000041c4c007986 */ /* 0x000fe2000c101510 */
[----:B------:R-:W-:-:S03]  /*6e70*/  F2FP.F16.F32.PACK_AB R32, R113, R32 ;  /* 0x000000207120723e */ /* 0x000fc600000000ff */
[----:B------:R1:W-:Y:S01]  /*6e80*/  STG.E.U16 desc[UR16][R84.64], R8 ;  /* 0x0000000854007986 */ /* 0x0003e2000c101510 */
[----:B0-----:R-:W-:-:S03]  /*6e90*/  PRMT R3, R29, 0x7632, R3 ;  /* 0x000076321d037816 */ /* 0x001fc60000000003 */
[----:B------:R-:W-:Y:S01]  /*6ea0*/  STG.E.U16 desc[UR16][R84.64+0x2], R11 ;  /* 0x0000020b54007986 */ /* 0x000fe2000c101510 */
[----:B------:R-:W-:Y:S02]  /*6eb0*/  F2FP.F16.F32.PACK_AB R33, R143, R33 ;  /* 0x000000218f21723e */ /* 0x000fe400000000ff */
[----:B-1----:R-:W-:Y:S01]  /*6ec0*/  PRMT R8, R30, 0x7632, R8 ;  /* 0x000076321e087816 */ /* 0x002fe20000000008 */
[----:B------:R-:W-:Y:S04]  /*6ed0*/  STG.E.U16 desc[UR16][R84.64+0x4], R29 ;  /* 0x0000041d54007986 */ /* 0x000fe8000c101510 */
[----:B------:R0:W-:Y:S01]  /*6ee0*/  STG.E.U16 desc[UR16][R84.64+0x6], R3 ;  /* 0x0000060354007986 */ /* 0x0001e2000c101510 */
[----:B------:R-:W-:-:S03]  /*6ef0*/  F2FP.F16.F32.PACK_AB R34, R144, R34 ;  /* 0x000000229022723e */ /* 0x000fc600000000ff */
[----:B------:R1:W-:Y:S04]  /*6f00*/  STG.E.U16 desc[UR16][R86.64], R7 ;  /* 0x0000000756007986 */ /* 0x0003e8000c101510 */
[----:B------:R2:W-:Y:S04]  /*6f10*/  STG.E.U16 desc[UR16][R86.64+0x2], R4 ;  /* 0x0000020456007986 */ /* 0x0005e8000c101510 */
[----:B------:R-:W-:Y:S01]  /*6f20*/  STG.E.U16 desc[UR16][R86.64+0x4], R30 ;  /* 0x0000041e56007986 */ /* 0x000fe2000c101510 */
[----:B0-----:R-:W-:-:S03]  /*6f30*/  PRMT R3, R2, 0x7632, R3 ;  /* 0x0000763202037816 */ /* 0x001fc60000000003 */
[----:B------:R-:W-:Y:S01]  /*6f40*/  STG.E.U16 desc[UR16][R86.64+0x6], R8 ;  /* 0x0000060856007986 */ /* 0x000fe2000c101510 */
[----:B-1----:R-:W-:-:S03]  /*6f50*/  PRMT R7, R32, 0x7632, R7 ;  /* 0x0000763220077816 */ /* 0x002fc60000000007 */
[----:B------:R0:W-:Y:S01]  /*6f60*/  STG.E.U16 desc[UR16][R88.64], R2 ;  /* 0x0000000258007986 */ /* 0x0001e2000c101510 */
[----:B--2---:R-:W-:-:S03]  /*6f70*/  PRMT R4, R134, 0x7632, R4 ;  /* 0x0000763286047816 */ /* 0x004fc60000000004 */
[----:B------:R1:W-:Y:S01]  /*6f80*/  STG.E.U16 desc[UR16][R88.64+0x2], R3 ;  /* 0x0000020358007986 */ /* 0x0003e2000c101510 */
[----:B------:R-:W-:-:S03]  /*6f90*/  F2FP.F16.F32.PACK_AB R36, R145, R36 ;  /* 0x000000249124723e */ /* 0x000fc600000000ff */
[----:B------:R-:W-:Y:S01]  /*6fa0*/  STG.E.U16 desc[UR16][R88.64+0x4], R32 ;  /* 0x0000042058007986 */ /* 0x000fe2000c101510 */
[----:B0-----:R-:W-:-:S03]  /*6fb0*/  PRMT R2, R33, 0x7632, R2 ;  /* 0x0000763221027816 */ /* 0x001fc60000000002 */
[----:B------:R0:W-:Y:S01]  /*6fc0*/  STG.E.U16 desc[UR16][R88.64+0x6], R7 ;  /* 0x0000060758007986 */ /* 0x0001e2000c101510 */
[----:B------:R-:W-:Y:S02]  /*6fd0*/  F2FP.F16.F32.PACK_AB R37, R72, R37 ;  /* 0x000000254825723e */ /* 0x000fe400000000ff */
[----:B-1----:R-:W-:Y:S01]  /*6fe0*/  PRMT R3, R133, 0x7632, R3 ;  /* 0x0000763285037816 */ /* 0x002fe20000000003 */
[----:B------:R1:W-:Y:S01]  /*6ff0*/  STG.E.U16 desc[UR16][R90.64+0x6], R2 ;  /* 0x000006025a007986 */ /* 0x0003e2000c101510 */
[----:B------:R-:W-:-:S03]  /*7000*/  F2FP.F16.F32.PACK_AB R38, R51, R38 ;  /* 0x000000263326723e */ /* 0x000fc600000000ff */
[----:B------:R-:W-:Y:S01]  /*7010*/  STG.E.U16 desc[UR16][R90.64], R134 ;  /* 0x000000865a007986 */ /* 0x000fe2000c101510 */
[----:B0-----:R-:W-:-:S03]  /*7020*/  PRMT R7, R34, 0x7632, R7 ;  /* 0x0000763222077816 */ /* 0x001fc60000000007 */
[----:B------:R0:W-:Y:S01]  /*7030*/  STG.E.U16 desc[UR16][R90.64+0x2], R4 ;  /* 0x000002045a007986 */ /* 0x0001e2000c101510 */
[----:B-1----:R-:W-:-:S03]  /*7040*/  PRMT R2, R112, 0x7632, R2 ;  /* 0x0000763270027816 */ /* 0x002fc60000000002 */
[----:B------:R-:W-:Y:S01]  /*7050*/  STG.E.U16 desc[UR16][R90.64+0x4], R33 ;  /* 0x000004215a007986 */ /* 0x000fe2000c101510 */
[----:B------:R-:W-:-:S03]  /*7060*/  F2FP.F16.F32.PACK_AB R40, R47, R40 ;  /* 0x000000282f28723e */ /* 0x000fc600000000ff */
[----:B------:R-:W-:Y:S04]  /*7070*/  STG.E.U16 desc[UR16][R94.64], R133 ;  /* 0x000000855e007986 */ /* 0x000fe8000c101510 */
[----:B------:R1:W-:Y:S01]  /*7080*/  STG.E.U16 desc[UR16][R94.64+0x2], R3 ;  /* 0x000002035e007986 */ /* 0x0003e2000c101510 */
[----:B0-----:R-:W-:-:S03]  /*7090*/  PRMT R4, R36, 0x7632, R4 ;  /* 0x0000763224047816 */ /* 0x001fc60000000004 */
[----:B------:R-:W-:Y:S04]  /*70a0*/  STG.E.U16 desc[UR16][R94.64+0x4], R34 ;  /* 0x000004225e007986 */ /* 0x000fe8000c101510 */
[----:B------:R0:W-:Y:S01]  /*70b0*/  STG.E.U16 desc[UR16][R94.64+0x6], R7 ;  /* 0x000006075e007986 */ /* 0x0001e2000c101510 */
[----:B------:R-:W-:-:S03]  /*70c0*/  F2FP.F16.F32.PACK_AB R41, R43, R41 ;  /* 0x000000292b29723e */ /* 0x000fc600000000ff */
[----:B------:R2:W-:Y:S01]  /*70d0*/  STG.E.U16 desc[UR16][R96.64+0x2], R2 ;  /* 0x0000020260007986 */ /* 0x0005e2000c101510 */
[----:B-1----:R-:W-:-:S03]  /*70e0*/  PRMT R3, R22, 0x7632, R3 ;  /* 0x0000763216037816 */ /* 0x002fc60000000003 */
[----:B------:R-:W-:Y:S01]  /*70f0*/  STG.E.U16 desc[UR16][R96.64], R112 ;  /* 0x0000007060007986 */ /* 0x000fe2000c101510 */
[----:B0-----:R-:W-:-:S03]  /*7100*/  PRMT R7, R37, 0x7632, R7 ;  /* 0x0000763225077816 */ /* 0x001fc60000000007 */
[----:B------:R-:W-:Y:S01]  /*7110*/  STG.E.U16 desc[UR16][R96.64+0x4], R36 ;  /* 0x0000042460007986 */ /* 0x000fe2000c101510 */
[----:B--2---:R-:W-:-:S03]  /*7120*/  PRMT R2, R21, 0x7632, R2 ;  /* 0x0000763215027816 */ /* 0x004fc60000000002 */
[----:B------:R0:W-:Y:S01]  /*7130*/  STG.E.U16 desc[UR16][R96.64+0x6], R4 ;  /* 0x0000060460007986 */ /* 0x0001e2000c101510 */
[----:B------:R-:W-:-:S03]  /*7140*/  PRMT R51, R18, 0x7632, R51 ;  /* 0x0000763212337816 */ /* 0x000fc60000000033 */
[----:B------:R-:W-:Y:S01]  /*7150*/  STG.E.U16 desc[UR16][R98.64], R22 ;  /* 0x0000001662007986 */ /* 0x000fe2000c101510 */
[----:B------:R-:W-:-:S03]  /*7160*/  F2FP.F16.F32.PACK_AB R39, R39, R42 ;  /* 0x0000002a2727723e */ /* 0x000fc600000000ff */
[----:B------:R1:W-:Y:S04]  /*7170*/  STG.E.U16 desc[UR16][R98.64+0x2], R3 ;  /* 0x0000020362007986 */ /* 0x0003e8000c101510 */
[----:B------:R-:W-:Y:S01]  /*7180*/  STG.E.U16 desc[UR16][R98.64+0x4], R37 ;  /* 0x0000042562007986 */ /* 0x000fe2000c101510 */
[----:B0-----:R-:W-:-:S03]  /*7190*/  PRMT R4, R38, 0x7632, R4 ;  /* 0x0000763226047816 */ /* 0x001fc60000000004 */
[----:B------:R-:W-:Y:S01]  /*71a0*/  STG.E.U16 desc[UR16][R98.64+0x6], R7 ;  /* 0x0000060762007986 */ /* 0x000fe2000c101510 */
[----:B------:R-:W-:-:S03]  /*71b0*/  F2FP.F16.F32.PACK_AB R35, R35, R44 ;  /* 0x0000002c2323723e */ /* 0x000fc600000000ff */
[----:B------:R0:W-:Y:S01]  /*71c0*/  STG.E.U16 desc[UR16][R100.64+0x2], R2 ;  /* 0x0000020264007986 */ /* 0x0001e2000c101510 */
[----:B-1----:R-:W-:Y:S02]  /*71d0*/  PRMT R3, R40, 0x7632, R3 ;  /* 0x0000763228037816 */ /* 0x002fe40000000003 */
[----:B------:R-:W-:Y:S01]  /*71e0*/  PRMT R52, R17, 0x7632, R52 ;  /* 0x0000763211347816 */ /* 0x000fe20000000034 */
[----:B------:R-:W-:Y:S01]  /*71f0*/  STG.E.U16 desc[UR16][R100.64], R21 ;  /* 0x0000001564007986 */ /* 0x000fe2000c101510 */
[----:B------:R-:W-:-:S03]  /*7200*/  PRMT R53, R14, 0x7632, R53 ;  /* 0x000076320e357816 */ /* 0x000fc60000000035 */
[----:B------:R-:W-:Y:S01]  /*7210*/  STG.E.U16 desc[UR16][R100.64+0x4], R38 ;  /* 0x0000042664007986 */ /* 0x000fe2000c101510 */
[----:B0-----:R-:W-:-:S03]  /*7220*/  PRMT R2, R41, 0x7632, R2 ;  /* 0x0000763229027816 */ /* 0x001fc60000000002 */
[----:B------:R-:W-:Y:S01]  /*7230*/  STG.E.U16 desc[UR16][R100.64+0x6], R4 ;  /* 0x0000060464007986 */ /* 0x000fe2000c101510 */
[----:B------:R-:W-:-:S03]  /*7240*/  F2FP.F16.F32.PACK_AB R31, R31, R45 ;  /* 0x0000002d1f1f723e */ /* 0x000fc600000000ff */
[----:B------:R-:W-:Y:S04]  /*7250*/  STG.E.U16 desc[UR16][R102.64], R18 ;  /* 0x0000001266007986 */ /* 0x000fe8000c101510 */
[----:B------:R-:W-:Y:S04]  /*7260*/  STG.E.U16 desc[UR16][R102.64+0x2], R51 ;  /* 0x0000023366007986 */ /* 0x000fe8000c101510 */
[----:B------:R-:W-:Y:S04]  /*7270*/  STG.E.U16 desc[UR16][R102.64+0x4], R40 ;  /* 0x0000042866007986 */ /* 0x000fe8000c101510 */
[----:B------:R0:W-:Y:S01]  /*7280*/  STG.E.U16 desc[UR16][R102.64+0x6], R3 ;  /* 0x0000060366007986 */ /* 0x0001e2000c101510 */
[----:B------:R-:W-:-:S03]  /*7290*/  IADD3.X R79, RZ, R78, RZ, P5, !PT ;  /* 0x0000004eff4f7210 */ /* 0x000fc60002ffe4ff */
[----:B------:R1:W-:Y:S01]  /*72a0*/  STG.E.U16 desc[UR16][R104.64+0x6], R2 ;  /* 0x0000060268007986 */ /* 0x0003e2000c101510 */
[----:B------:R-:W-:Y:S02]  /*72b0*/  LEA R114, P1, R135, UR12, 0x1 ;  /* 0x0000000c87727c11 */ /* 0x000fe4000f8208ff */
[----:B------:R-:W-:Y:S01]  /*72c0*/  F2FP.F16.F32.PACK_AB R27, R27, R46 ;  /* 0x0000002e1b1b723e */ /* 0x000fe200000000ff */
[----:B------:R-:W-:Y:S01]  /*72d0*/  STG.E.U16 desc[UR16][R104.64], R17 ;  /* 0x0000001168007986 */ /* 0x000fe2000c101510 */
[----:B0-----:R-:W-:-:S03]  /*72e0*/  PRMT R3, R39, 0x7632, R3 ;  /* 0x0000763227037816 */ /* 0x001fc60000000003 */
[----:B------:R-:W-:Y:S01]  /*72f0*/  STG.E.U16 desc[UR16][R104.64+0x2], R52 ;  /* 0x0000023468007986 */ /* 0x000fe2000c101510 */
[----:B-1----:R-:W-:-:S03]  /*7300*/  PRMT R2, R35, 0x7632, R2 ;  /* 0x0000763223027816 */ /* 0x002fc60000000002 */
[----:B------:R-:W-:Y:S01]  /*7310*/  STG.E.U16 desc[UR16][R104.64+0x4], R41 ;  /* 0x0000042968007986 */ /* 0x000fe2000c101510 */
[----:B------:R-:W-:Y:S02]  /*7320*/  PRMT R54, R13, 0x7632, R54 ;  /* 0x000076320d367816 */ /* 0x000fe40000000036 */
[----:B------:R-:W-:Y:S01]  /*7330*/  PRMT R55, R10, 0x7632, R55 ;  /* 0x000076320a377816 */ /* 0x000fe20000000037 */
[----:B------:R-:W-:Y:S01]  /*7340*/  STG.E.U16 desc[UR16][R106.64], R14 ;  /* 0x0000000e6a007986 */ /* 0x000fe2000c101510 */
[----:B------:R-:W-:-:S03]  /*7350*/  LEA.HI.X R115, R135, UR13, R79, 0x1, P1 ;  /* 0x0000000d87737c11 */ /* 0x000fc600088f0c4f */
[----:B------:R-:W-:Y:S01]  /*7360*/  STG.E.U16 desc[UR16][R106.64+0x2], R53 ;  /* 0x000002356a007986 */ /* 0x000fe2000c101510 */
[----:B------:R-:W-:-:S03]  /*7370*/  IADD3.X R79, RZ, R78, RZ, P4, !PT ;  /* 0x0000004eff4f7210 */ /* 0x000fc600027fe4ff */
[----:B------:R-:W-:Y:S01]  /*7380*/  STG.E.U16 desc[UR16][R106.64+0x4], R39 ;  /* 0x000004276a007986 */ /* 0x000fe2000c101510 */
[----:B------:R-:W-:-:S03]  /*7390*/  LEA R116, P0, R136, UR12, 0x1 ;  /* 0x0000000c88747c11 */ /* 0x000fc6000f8008ff */
[----:B------:R0:W-:Y:S01]  /*73a0*/  STG.E.U16 desc[UR16][R106.64+0x6], R3 ;  /* 0x000006036a007986 */ /* 0x0001e2000c101510 */
[----:B------:R-:W-:-:S03]  /*73b0*/  F2FP.F16.F32.PACK_AB R6, R6, R162 ;  /* 0x000000a20606723e */ /* 0x000fc600000000ff */
[----:B------:R1:W-:Y:S01]  /*73c0*/  STG.E.U16 desc[UR16][R108.64+0x6], R2 ;  /* 0x000006026c007986 */ /* 0x0003e2000c101510 */
[----:B------:R-:W-:Y:S02]  /*73d0*/  F2FP.F16.F32.PACK_AB R23, R23, R48 ;  /* 0x000000301717723e */ /* 0x000fe400000000ff */
[----:B------:R-:W-:Y:S01]  /*73e0*/  F2FP.F16.F32.PACK_AB R19, R19, R49 ;  /* 0x000000311313723e */ /* 0x000fe200000000ff */
[----:B------:R-:W-:Y:S01]  /*73f0*/  STG.E.U16 desc[UR16][R108.64], R13 ;  /* 0x0000000d6c007986 */ /* 0x000fe2000c101510 */
[----:B0-----:R-:W-:-:S03]  /*7400*/  PRMT R3, R31, 0x7632, R3 ;  /* 0x000076321f037816 */ /* 0x001fc60000000003 */
[----:B------:R-:W-:Y:S01]  /*7410*/  STG.E.U16 desc[UR16][R108.64+0x2], R54 ;  /* 0x000002366c007986 */ /* 0x000fe2000c101510 */
[----:B-1----:R-:W-:-:S03]  /*7420*/  PRMT R2, R27, 0x7632, R2 ;  /* 0x000076321b027816 */ /* 0x002fc60000000002 */
[----:B------:R-:W-:Y:S01]  /*7430*/  STG.E.U16 desc[UR16][R108.64+0x4], R35 ;  /* 0x000004236c007986 */ /* 0x000fe2000c101510 */
[----:B------:R-:W-:Y:S02]  /*7440*/  PRMT R41, R9, 0x7632, R41 ;  /* 0x0000763209297816 */ /* 0x000fe40000000029 */
[----:B------:R-:W-:Y:S01]  /*7450*/  LEA.HI.X R117, R136, UR13, R79, 0x1, P0 ;  /* 0x0000000d88757c11 */ /* 0x000fe200080f0c4f */
[----:B------:R-:W-:Y:S01]  /*7460*/  STG.E.U16 desc[UR16][R110.64], R10 ;  /* 0x0000000a6e007986 */ /* 0x000fe2000c101510 */
[----:B------:R-:W-:-:S03]  /*7470*/  PRMT R57, R6, 0x7632, R57 ;  /* 0x0000763206397816 */ /* 0x000fc60000000039 */
[----:B------:R-:W-:Y:S01]  /*7480*/  STG.E.U16 desc[UR16][R110.64+0x2], R55 ;  /* 0x000002376e007986 */ /* 0x000fe2000c101510 */
[----:B------:R-:W-:-:S03]  /*7490*/  IADD3.X R81, RZ, R78, RZ, P3, !PT ;  /* 0x0000004eff517210 */ /* 0x000fc60001ffe4ff */
[----:B------:R-:W-:Y:S01]  /*74a0*/  STG.E.U16 desc[UR16][R110.64+0x4], R31 ;  /* 0x0000041f6e007986 */ /* 0x000fe2000c101510 */
[----:B------:R-:W-:-:S03]  /*74b0*/  IADD3.X R79, RZ, R78, RZ, P2, !PT ;  /* 0x0000004eff4f7210 */ /* 0x000fc600017fe4ff */
[----:B------:R0:W-:Y:S01]  /*74c0*/  STG.E.U16 desc[UR16][R110.64+0x6], R3 ;  /* 0x000006036e007986 */ /* 0x0001e2000c101510 */
[----:B---3--:R-:W-:Y:S01]  /*74d0*/  F2FP.F16.F32.PACK_AB R5, R5, R163 ;  /* 0x000000a30505723e */ /* 0x008fe200000000ff */
[----:B------:R-:W-:Y:S02]  /*74e0*/  UIADD3 UR10, UP0, UR10, 0x4a, URZ ;  /* 0x0000004a0a0a7890 */ /* 0x000fe4000ff1e03f */
[----:B------:R1:W-:Y:S01]  /*74f0*/  STG.E.U16 desc[UR16][R82.64+0x6], R2 ;  /* 0x0000060252007986 */ /* 0x0003e2000c101510 */
[----:B------:R-:W-:Y:S02]  /*7500*/  LEA R78, P0, R93, UR12, 0x1 ;  /* 0x0000000c5d4e7c11 */ /* 0x000fe4000f8008ff */
[----:B------:R-:W-:Y:S01]  /*7510*/  F2FP.F16.F32.PACK_AB R15, R15, R50 ;  /* 0x000000320f0f723e */ /* 0x000fe200000000ff */
[----:B------:R-:W-:Y:S01]  /*7520*/  STG.E.U16 desc[UR16][R82.64], R9 ;  /* 0x0000000952007986 */ /* 0x000fe2000c101510 */
[----:B------:R-:W-:Y:S02]  /*7530*/  LEA R92, P1, R140, UR12, 0x1 ;  /* 0x0000000c8c5c7c11 */ /* 0x000fe4000f8208ff */
[----:B0-----:R-:W-:Y:S01]  /*7540*/  PRMT R3, R23, 0x7632, R3 ;  /* 0x0000763217037816 */ /* 0x001fe20000000003 */
[----:B------:R-:W-:Y:S01]  /*7550*/  STG.E.U16 desc[UR16][R82.64+0x2], R41 ;  /* 0x0000022952007986 */ /* 0x000fe2000c101510 */
[----:B------:R-:W-:-:S02]  /*7560*/  F2FP.F16.F32.PACK_AB R131, R165, R131 ;  /* 0x00000083a583723e */ /* 0x000fc400000000ff */
[----:B-1----:R-:W-:Y:S01]  /*7570*/  PRMT R2, R19, 0x7632, R2 ;  /* 0x0000763213027816 */ /* 0x002fe20000000002 */
[----:B------:R-:W-:Y:S01]  /*7580*/  STG.E.U16 desc[UR16][R82.64+0x4], R27 ;  /* 0x0000041b52007986 */ /* 0x000fe2000c101510 */
[----:B------:R-:W-:Y:S01]  /*7590*/  PRMT R58, R5, 0x7632, R58 ;  /* 0x00007632053a7816 */ /* 0x000fe2000000003a */
[----:B------:R-:W-:Y:S01]  /*75a0*/  UIADD3.X UR5, URZ, UR5, URZ, UP0, !UPT ;  /* 0x000000053f057290 */ /* 0x000fe200087fe43f */
[----:B------:R-:W-:Y:S01]  /*75b0*/  LEA.HI.X R79, R93, UR13, R79, 0x1, P0 ;  /* 0x0000000d5d4f7c11 */ /* 0x000fe200080f0c4f */
[----:B------:R-:W-:Y:S01]  /*75c0*/  STG.E.U16 desc[UR16][R114.64], R6 ;  /* 0x0000000672007986 */ /* 0x000fe2000c101510 */
[----:B------:R-:W-:Y:S01]  /*75d0*/  LEA.HI.X R93, R140, UR13, R81, 0x1, P1 ;  /* 0x0000000d8c5d7c11 */ /* 0x000fe200088f0c51 */
[----:B------:R-:W-:Y:S02]  /*75e0*/  UISETP.GE.U32.AND UP0, UPT, UR10, UR20, UPT ;  /* 0x000000140a00728c */ /* 0x000fe4000bf06070 */
[----:B------:R-:W-:Y:S01]  /*75f0*/  STG.E.U16 desc[UR16][R114.64+0x2], R57 ;  /* 0x0000023972007986 */ /* 0x000fe2000c101510 */
[----:B------:R-:W-:-:S03]  /*7600*/  PRMT R46, R80, 0x7632, R46 ;  /* 0x00007632502e7816 */ /* 0x000fc6000000002e */
[----:B------:R-:W-:Y:S04]  /*7610*/  STG.E.U16 desc[UR16][R114.64+0x4], R23 ;  /* 0x0000041772007986 */ /* 0x000fe8000c101510 */
[----:B------:R0:W-:Y:S04]  /*7620*/  STG.E.U16 desc[UR16][R114.64+0x6], R3 ;  /* 0x0000060372007986 */ /* 0x0001e8000c101510 */
[----:B------:R1:W-:Y:S01]  /*7630*/  STG.E.U16 desc[UR16][R116.64+0x6], R2 ;  /* 0x0000060274007986 */ /* 0x0003e2000c101510 */
[----:B------:R-:W-:-:S03]  /*7640*/  UISETP.GE.AND.EX UP0, UPT, UR5, UR11, UPT, UP0 ;  /* 0x0000000b0500728c */ /* 0x000fc6000bf06300 */
[----:B------:R2:W-:Y:S01]  /*7650*/  STG.E.U16 desc[UR16][R116.64], R5 ;  /* 0x0000000574007986 */ /* 0x0005e2000c101510 */
[----:B0-----:R-:W-:-:S03]  /*7660*/  PRMT R3, R15, 0x7632, R3 ;  /* 0x000076320f037816 */ /* 0x001fc60000000003 */
[----:B------:R2:W-:Y:S01]  /*7670*/  STG.E.U16 desc[UR16][R116.64+0x2], R58 ;  /* 0x0000023a74007986 */ /* 0x0005e2000c101510 */
[----:B-1----:R-:W-:-:S03]  /*7680*/  PRMT R2, R131, 0x7632, R2 ;  /* 0x0000763283027816 */ /* 0x002fc60000000002 */
[----:B------:R2:W-:Y:S04]  /*7690*/  STG.E.U16 desc[UR16][R116.64+0x4], R19 ;  /* 0x0000041374007986 */ /* 0x0005e8000c101510 */
[----:B------:R2:W-:Y:S04]  /*76a0*/  STG.E.U16 desc[UR16][R78.64+0x4], R15 ;  /* 0x0000040f4e007986 */ /* 0x0005e8000c101510 */
[----:B------:R2:W-:Y:S01]  /*76b0*/  STG.E.U16 desc[UR16][R78.64+0x6], R3 ;  /* 0x000006034e007986 */ /* 0x0005e2000c101510 */
[----:B----4-:R-:W-:-:S04]  /*76c0*/  F2FP.F16.F32.PACK_AB R0, R0, R164 ;  /* 0x000000a40000723e */ /* 0x010fc800000000ff */
        /* <DEDUP_REMOVED lines=9> */
[----:B--2---:R-:W-:Y:S05]  /*7760*/  @!P0 BRA `(.L_x_3388) ;  /* 0xffffff8800c08947 */ /* 0x004fea000383ffff */
[----:B------:R-:W-:Y:S05]  /*7770*/  EXIT ;  /* 0x000000000000794d */ /* 0x000fea0003800000 */
.L_x_3389:
        /* <DEDUP_REMOVED lines=16> */
.L_x_3598:


//--------------------- .text._ZN13group_norm_v214gn_cuda_kernelI6__halfLi320ELi1ELi32ELi80ELi256ELb0ELi128ELi320ELi320ELi4ELb0ELi74ELb0ELb1ENS_16CompileConditionILi900EEEEEvPT_PKS4_S7_S7_flPfS8_Pj --------------------------
	.section	.text._ZN13group_norm_v214gn_cuda_kernelI6__halfLi320ELi1ELi32ELi80ELi256ELb0ELi128ELi320ELi320ELi4ELb0ELi74ELb0ELb1ENS_16CompileConditionILi900EEEEEvPT_PKS4_S7_S7_flPfS8_Pj,"ax",@progbits
	.align	128
        .global         _ZN13group_norm_v214gn_cuda_kernelI6__halfLi320ELi1ELi32ELi80ELi256ELb0ELi128ELi320ELi320ELi4ELb0ELi74ELb0ELb1ENS_16CompileConditionILi900EEEEEvPT_PKS4_S7_S7_flPfS8_Pj
        .type           _ZN13group_norm_v214gn_cuda_kernelI6__halfLi320ELi1ELi32ELi80ELi256ELb0ELi128ELi320ELi320ELi4ELb0ELi74ELb0ELb1ENS_16CompileConditionILi900EEEEEvPT_PKS4_S7_S7_flPfS8_Pj,@function
        .size           _ZN13group_norm_v214gn_cuda_kernelI6__halfLi320ELi1ELi32ELi80ELi256ELb0ELi128ELi320ELi320ELi4ELb0ELi74ELb0ELb1ENS_16CompileConditionILi900EEEEEvPT_PKS4_S7_S7_flPfS8_Pj,(.L_x_3599 - _ZN13group_norm_v214gn_cuda_kernelI6__halfLi320ELi1ELi32ELi80ELi256ELb0ELi128ELi320ELi320ELi4ELb0ELi74ELb0ELb1ENS_16CompileConditionILi900EEEEEvPT_PKS4_S7_S7_flPfS8_Pj)
        .other          _ZN13group_norm_v214gn_cuda_kernelI6__halfLi320ELi1ELi32ELi80ELi256ELb0ELi128ELi320ELi320ELi4ELb0ELi74ELb0ELb1ENS_16CompileConditionILi900EEEEEvPT_PKS4_S7_S7_flPfS8_Pj,@"STO_CUDA_ENTRY STV_DEFAULT"
_ZN13group_norm_v214gn_cuda_kernelI6__halfLi320ELi1ELi32ELi80ELi256ELb0ELi128ELi320ELi320ELi4ELb0ELi74ELb0ELb1ENS_16CompileConditionILi900EEEEEvPT_PKS4_S7_S7_flPfS8_Pj:
.text._ZN13group_norm_v214gn_cuda_kernelI6__halfLi320ELi1ELi32ELi80ELi256ELb0ELi128ELi320ELi320ELi4ELb0ELi74ELb0ELb1ENS_16CompileConditionILi900EEEEEvPT_PKS4_S7_S7_flPfS8_Pj:
[----:B------:R-:W-:Y:S01]  /*0000*/  LDC R1, c[0x0][0x28] ;  /* 0x00000a00ff017b82 */ /* 0x000fe20000000800 */
[----:B------:R-:W0:Y:S01]  /*0010*/  S2R R2, SR_TID.X ;  /* 0x0000000000027919 */ /* 0x000e220000002100 */
[----:B------:R-:W-:Y:S01]  /*0020*/  ULDC.64 UR4, c[0x0][0x218] ;  /* 0x0000860000047ab9 */ /* 0x000fe20000000a00 */
[----:B------:R-:W-:-:S05]  /*0030*/  ULDC.64 UR6, c[0x0][0x208] ;  /* 0x0000820000067ab9 */ /* 0x000fca0000000a00 */
[----:B------:R-:W1:Y:S01]  /*0040*/  LDC.64 R56, c[0x0][0x220] ;  /* 0x00008800ff387b82 */ /* 0x000e620000000a00 */
[----:B------:R-:W2:Y:S01]  /*0050*/  S2R R7, SR_CTAID.Y ;  /* 0x0000000000077919 */ /* 0x000ea20000002600 */
[----:B------:R-:W3:Y:S06]  /*0060*/  S2R R4, SR_CTAID.X ;  /* 0x0000000000047919 */ /* 0x000eec0000002500 */
[----:B------:R-:W4:Y:S01]  /*0070*/  LDC.64 R66, c[0x0][0x228] ;  /* 0x00008a00ff427b82 */ /* 0x000f220000000a00 */
[----:B0-----:R-:W-:Y:S01]  /*0080*/  IMAD.WIDE.U32 R8, R2, -0x33333333, RZ ;  /* 0xcccccccd02087825 */ /* 0x001fe200078e00ff */
[----:B--2---:R-:W-:-:S04]  /*0090*/  LOP3.LUT R29, R7, 0x7, RZ, 0xc0, !PT ;  /* 0x00000007071d7812 */ /* 0x004fc800078ec0ff */
        /* <DEDUP_REMOVED lines=103> */
[----:B------:R-:W-:Y:S02]  /*0710*/  LEA R102, P0, R0, UR4, 0x1 ;  /* 0x0000000400667c11 */ /* 0x000fe4000f8008ff */
[----:B------:R-:W-:Y:S02]  /*0720*/  IADD3 R8, R24, 0x28000, RZ ;  /* 0x0002800018087810 */ /* 0x000fe40007ffe0ff */
[----:B------:R-:W-:Y:S02]  /*0730*/  LEA.HI.X R103, R0, UR5, R21, 0x1, P0 ;  /* 0x0000000500677c11 */ /* 0x000fe400080f0c15 */
[----:B------:R-:W-:-:S04]  /*0740*/  IADD3 R16, P0, R8, R19, RZ ;  /* 0x0000001308107210 */ /* 0x000fc80007f1e0ff */
[----:B------:R-:W4:Y:S01]  /*0750*/  LDG.E.64.CONSTANT R102, desc[UR6][R102.64] ;  /* 0x0000000666667981 */ /* 0x000f22000c1e9b00 */
[--C-:B--2---:R-:W-:Y:S02]  /*0760*/  HADD2.F32 R0, -RZ, R40.reuse.H0_H0 ;  /* 0x20000028ff007230 */ /* 0x104fe40000004100 */
[----:B------:R-:W-:-:S03]  /*0770*/  HADD2.F32 R21, -RZ, R40.H1_H1 ;  /* 0x30000028ff157230 */ /* 0x000fc60000004100 */
[----:B------:R-:W-:Y:S01]  /*0780*/  FADD.FTZ R8, RZ, R0 ;  /* 0x00000000ff087221 */ /* 0x000fe20000010000 */
[----:B------:R-:W-:Y:S01]  /*0790*/  FFMA.FTZ R0, R0, R0, RZ ;  /* 0x0000000000007223 */ /* 0x000fe200000100ff */
[----:B------:R-:W-:Y:S02]  /*07a0*/  HADD2.F32 R25, -RZ, R41.H0_H0 ;  /* 0x20000029ff197230 */ /* 0x000fe40000004100 */
[----:B------:R-:W-:Y:S01]  /*07b0*/  FADD.FTZ R8, R8, R21 ;  /* 0x0000001508087221 */ /* 0x000fe20000010000 */
[----:B------:R-:W-:Y:S01]  /*07c0*/  FFMA.FTZ R0, R21, R21, R0 ;  /* 0x0000001515007223 */ /* 0x000fe20000010000 */
[----:B------:R-:W-:Y:S02]  /*07d0*/  IADD3.X R21, RZ, R65, RZ, P0, !PT ;  /* 0x00000041ff157210 */ /* 0x000fe400007fe4ff */
[----:B------:R-:W-:Y:S01]  /*07e0*/  LEA R100, P0, R16, UR4, 0x1 ;  /* 0x0000000410647c11 */ /* 0x000fe2000f8008ff */
[----:B------:R-:W-:Y:S01]  /*07f0*/  FADD.FTZ R8, R8, R25 ;  /* 0x0000001908087221 */ /* 0x000fe20000010000 */
[----:B------:R-:W-:-:S02]  /*0800*/  FFMA.FTZ R25, R25, R25, R0 ;  /* 0x0000001919197223 */ /* 0x000fc40000010000 */
[----:B------:R-:W-:Y:S01]  /*0810*/  LEA.HI.X R101, R16, UR5, R21, 0x1, P0 ;  /* 0x0000000510657c11 */ /* 0x000fe200080f0c15 */
[----:B------:R-:W-:Y:S01]  /*0820*/  HADD2.F32 R10, -RZ, R41.H1_H1 ;  /* 0x30000029ff0a7230 */ /* 0x000fe20000004100 */
[----:B------:R-:W-:-:S04]  /*0830*/  IADD3 R0, R24, 0x2a800, RZ ;  /* 0x0002a80018007810 */ /* 0x000fc80007ffe0ff */
[----:B------:R-:W2:Y:S01]  /*0840*/  LDG.E.64.CONSTANT R100, desc[UR6][R100.64] ;  /* 0x0000000664647981 */ /* 0x000ea2000c1e9b00 */
[----:B------:R-:W-:Y:S01]  /*0850*/  IADD3 R16, P0, R0, R19, RZ ;  /* 0x0000001300107210 */ /* 0x000fe20007f1e0ff */
[----:B------:R-:W-:Y:S01]  /*0860*/  FADD.FTZ R8, R8, R10 ;  /* 0x0000000a08087221 */ /* 0x000fe20000010000 */
[----:B------:R-:W-:Y:S01]  /*0870*/  FFMA.FTZ R25, R10, R10, R25 ;  /* 0x0000000a0a197223 */ /* 0x000fe20000010019 */
[--C-:B---3--:R-:W-:Y:S01]  /*0880*/  HADD2.F32 R10, -RZ, R38.reuse.H0_H0 ;  /* 0x20000026ff0a7230 */ /* 0x108fe20000004100 */
[----:B------:R-:W-:Y:S01]  /*0890*/  IADD3.X R21, RZ, R65, RZ, P0, !PT ;  /* 0x00000041ff157210 */ /* 0x000fe200007fe4ff */
[----:B------:R-:W-:Y:S01]  /*08a0*/  HADD2.F32 R0, -RZ, R38.H1_H1 ;  /* 0x30000026ff007230 */ /* 0x000fe20000004100 */
[----:B------:R-:W-:Y:S02]  /*08b0*/  LEA R98, P0, R16, UR4, 0x1 ;  /* 0x0000000410627c11 */ /* 0x000fe4000f8008ff */
[----:B------:R-:W-:Y:S01]  /*08c0*/  FADD.FTZ R8, R8, R10 ;  /* 0x0000000a08087221 */ /* 0x000fe20000010000 */
[----:B------:R-:W-:Y:S01]  /*08d0*/  FFMA.FTZ R25, R10, R10, R25 ;  /* 0x0000000a0a197223 */ /* 0x000fe20000010019 */
[----:B------:R-:W-:Y:S01]  /*08e0*/  LEA.HI.X R99, R16, UR5, R21, 0x1, P0 ;  /* 0x0000000510637c11 */ /* 0x000fe200080f0c15 */
[----:B------:R-:W-:-:S02]  /*08f0*/  HADD2.F32 R10, -RZ, R39.H0_H0 ;  /* 0x20000027ff0a7230 */ /* 0x000fc40000004100 */
[----:B------:R-:W-:Y:S01]  /*0900*/  FADD.FTZ R8, R8, R0 ;  /* 0x0000000008087221 */ /* 0x000fe20000010000 */
[----:B------:R-:W-:Y:S01]  /*0910*/  FFMA.FTZ R25, R0, R0, R25 ;  /* 0x0000000000197223 */ /* 0x000fe20000010019 */
[----:B------:R-:W-:Y:S01]  /*0920*/  IADD3 R0, R24, 0x2d000, RZ ;  /* 0x0002d00018007810 */ /* 0x000fe20007ffe0ff */
[----:B------:R-:W3:Y:S01]  /*0930*/  LDG.E.64.CONSTANT R98, desc[UR6][R98.64] ;  /* 0x0000000662627981 */ /* 0x000ee2000c1e9b00 */
[----:B------:R-:W-:Y:S02]  /*0940*/  FADD.FTZ R8, R8, R10 ;  /* 0x0000000a08087221 */ /* 0x000fe40000010000 */
[----:B------:R-:W-:Y:S01]  /*0950*/  IADD3 R16, P0, R0, R19, RZ ;  /* 0x0000001300107210 */ /* 0x000fe20007f1e0ff */
[----:B------:R-:W-:Y:S01]  /*0960*/  FFMA.FTZ R25, R10, R10, R25 ;  /* 0x0000000a0a197223 */ /* 0x000fe20000010019 */
[----:B------:R-:W-:Y:S02]  /*0970*/  HADD2.F32 R10, -RZ, R39.H1_H1 ;  /* 0x30000027ff0a7230 */ /* 0x000fe40000004100 */
[----:B------:R-:W-:Y:S01]  /*0980*/  IADD3.X R21, RZ, R65, RZ, P0, !PT ;  /* 0x00000041ff157210 */ /* 0x000fe200007fe4ff */
[----:B----4-:R-:W-:Y:S01]  /*0990*/  HADD2.F32 R0, -RZ, R12.H0_H0 ;  /* 0x2000000cff007230 */ /* 0x010fe20000004100 */
[----:B------:R-:W-:Y:S01]  /*09a0*/  LEA R96, P0, R16, UR4, 0x1 ;  /* 0x0000000410607c11 */ /* 0x000fe2000f8008ff */
[----:B------:R-:W-:Y:S01]  /*09b0*/  FADD.FTZ R8, R8, R10 ;  /* 0x0000000a08087221 */ /* 0x000fe20000010000 */
[----:B------:R-:W-:-:S02]  /*09c0*/  FFMA.FTZ R25, R10, R10, R25 ;  /* 0x0000000a0a197223 */ /* 0x000fc40000010019 */
[----:B------:R-:W-:Y:S01]  /*09d0*/  LEA.HI.X R97, R16, UR5, R21, 0x1, P0 ;  /* 0x0000000510617c11 */ /* 0x000fe200080f0c15 */
[----:B------:R-:W-:Y:S01]  /*09e0*/  FADD.FTZ R8, R8, R0 ;  /* 0x0000000008087221 */ /* 0x000fe20000010000 */
[----:B------:R-:W-:Y:S01]  /*09f0*/  FFMA.FTZ R25, R0, R0, R25 ;  /* 0x0000000000197223 */ /* 0x000fe20000010019 */
[----:B------:R-:W-:Y:S01]  /*0a00*/  HADD2.F32 R10, -RZ, R12.H1_H1 ;  /* 0x3000000cff0a7230 */ /* 0x000fe20000004100 */
[----:B------:R-:W-:Y:S02]  /*0a10*/  IADD3 R0, R24, 0x2f800, RZ ;  /* 0x0002f80018007810 */ /* 0x000fe40007ffe0ff */
[----:B------:R-:W4:Y:S02]  /*0a20*/  LDG.E.64.CONSTANT R96, desc[UR6][R96.64] ;  /* 0x0000000660607981 */ /* 0x000f24000c1e9b00 */
[----:B------:R-:W-:Y:S01]  /*0a30*/  IADD3 R16, P0, R0, R19, RZ ;  /* 0x0000001300107210 */ /* 0x000fe20007f1e0ff */
[----:B------:R-:W-:Y:S01]  /*0a40*/  FADD.FTZ R8, R8, R10 ;  /* 0x0000000a08087221 */ /* 0x000fe20000010000 */
[----:B------:R-:W-:Y:S01]  /*0a50*/  FFMA.FTZ R25, R10, R10, R25 ;  /* 0x0000000a0a197223 */ /* 0x000fe20000010019 */
[--C-:B------:R-:W-:Y:S01]  /*0a60*/  HADD2.F32 R10, -RZ, R13.reuse.H0_H0 ;  /* 0x2000000dff0a7230 */ /* 0x100fe20000004100 */
[----:B------:R-:W-:Y:S01]  /*0a70*/  IADD3.X R21, RZ, R65, RZ, P0, !PT ;  /* 0x00000041ff157210 */ /* 0x000fe200007fe4ff */
[----:B------:R-:W-:Y:S01]  /*0a80*/  HADD2.F32 R0, -RZ, R13.H1_H1 ;  /* 0x3000000dff007230 */ /* 0x000fe20000004100 */
[----:B------:R-:W-:-:S02]  /*0a90*/  LEA R92, P0, R16, UR4, 0x1 ;  /* 0x00000004105c7c11 */ /* 0x000fc4000f8008ff */
[----:B------:R-:W-:Y:S01]  /*0aa0*/  FADD.FTZ R8, R8, R10 ;  /* 0x0000000a08087221 */ /* 0x000fe20000010000 */
[----:B------:R-:W-:Y:S01]  /*0ab0*/  FFMA.FTZ R25, R10, R10, R25 ;  /* 0x0000000a0a197223 */ /* 0x000fe20000010019 */
[----:B------:R-:W-:Y:S01]  /*0ac0*/  LEA.HI.X R93, R16, UR5, R21, 0x1, P0 ;  /* 0x00000005105d7c11 */ /* 0x000fe200080f0c15 */
[--C-:B------:R-:W-:Y:S02]  /*0ad0*/  HADD2.F32 R10, -RZ, R14.reuse.H0_H0 ;  /* 0x2000000eff0a7230 */ /* 0x100fe40000004100 */
[----:B------:R-:W-:Y:S01]  /*0ae0*/  FADD.FTZ R8, R8, R0 ;  /* 0x0000000008087221 */ /* 0x000fe20000010000 */
[----:B------:R-:W-:Y:S01]  /*0af0*/  FFMA.FTZ R25, R0, R0, R25 ;  /* 0x0000000000197223 */ /* 0x000fe20000010019 */
[----:B------:R-:W-:Y:S01]  /*0b00*/  IADD3 R0, R24, 0x32000, RZ ;  /* 0x0003200018007810 */ /* 0x000fe20007ffe0ff */
[----:B------:R-:W4:Y:S01]  /*0b10*/  LDG.E.64.CONSTANT R92, desc[UR6][R92.64] ;  /* 0x000000065c5c7981 */ /* 0x000f22000c1e9b00 */
[----:B------:R-:W-:Y:S02]  /*0b20*/  FADD.FTZ R8, R8, R10 ;  /* 0x0000000a08087221 */ /* 0x000fe40000010000 */
[----:B------:R-:W-:Y:S01]  /*0b30*/  IADD3 R16, P0, R0, R19, RZ ;  /* 0x0000001300107210 */ /* 0x000fe20007f1e0ff */
[----:B------:R-:W-:Y:S01]  /*0b40*/  FFMA.FTZ R25, R10, R10, R25 ;  /* 0x0000000a0a197223 */ /* 0x000fe20000010019 */
[----:B------:R-:W-:-:S02]  /*0b50*/  HADD2.F32 R10, -RZ, R14.H1_H1 ;  /* 0x3000000eff0a7230 */ /* 0x000fc40000004100 */
[----:B------:R-:W-:Y:S01]  /*0b60*/  IADD3.X R21, RZ, R65, RZ, P0, !PT ;  /* 0x00000041ff157210 */ /* 0x000fe200007fe4ff */
[--C-:B------:R-:W-:Y:S01]  /*0b70*/  HADD2.F32 R0, -RZ, R15.reuse.H0_H0 ;  /* 0x2000000fff007230 */ /* 0x100fe20000004100 */
[----:B------:R-:W-:Y:S01]  /*0b80*/  LEA R90, P0, R16, UR4, 0x1 ;  /* 0x00000004105a7c11 */ /* 0x000fe2000f8008ff */
[----:B------:R-:W-:Y:S01]  /*0b90*/  FADD.FTZ R8, R8, R10 ;  /* 0x0000000a08087221 */ /* 0x000fe20000010000 */
[----:B------:R-:W-:Y:S02]  /*0ba0*/  FFMA.FTZ R25, R10, R10, R25 ;  /* 0x0000000a0a197223 */ /* 0x000fe40000010019 */
[----:B------:R-:W-:Y:S01]  /*0bb0*/  LEA.HI.X R91, R16, UR5, R21, 0x1, P0 ;  /* 0x00000005105b7c11 */ /* 0x000fe200080f0c15 */
[----:B------:R-:W-:Y:S01]  /*0bc0*/  FADD.FTZ R8, R8, R0 ;  /* 0x0000000008087221 */ /* 0x000fe20000010000 */
[----:B------:R-:W-:Y:S01]  /*0bd0*/  FFMA.FTZ R25, R0, R0, R25 ;  /* 0x0000000000197223 */ /* 0x000fe20000010019 */
[----:B------:R-:W-:Y:S01]  /*0be0*/  HADD2.F32 R10, -RZ, R15.H1_H1 ;  /* 0x3000000fff0a7230 */ /* 0x000fe20000004100 */
[----:B------:R-:W-:-:S02]  /*0bf0*/  IADD3 R0, R24, 0x34800, RZ ;  /* 0x0003480018007810 */ /* 0x000fc40007ffe0ff */
[----:B------:R-:W4:Y:S02]  /*0c00*/  LDG.E.64.CONSTANT R90, desc[UR6][R90.64] ;  /* 0x000000065a5a7981 */ /* 0x000f24000c1e9b00 */
[----:B------:R-:W-:Y:S01]  /*0c10*/  IADD3 R16, P0, R0, R19, RZ ;  /* 0x0000001300107210 */ /* 0x000fe20007f1e0ff */
[----:B------:R-:W-:Y:S01]  /*0c20*/  FADD.FTZ R8, R8, R10 ;  /* 0x0000000a08087221 */ /* 0x000fe20000010000 */
[----:B------:R-:W-:Y:S01]  /*0c30*/  FFMA.FTZ R25, R10, R10, R25 ;  /* 0x0000000a0a197223 */ /* 0x000fe20000010019 */
[--C-:B------:R-:W-:Y:S01]  /*0c40*/  HADD2.F32 R10, -RZ, R22.reuse.H0_H0 ;  /* 0x20000016ff0a7230 */ /* 0x100fe20000004100 */
        /* <DEDUP_REMOVED lines=10> */
[----:B------:R-:W4:Y:S01]  /*0cf0*/  LDG.E.64.CONSTANT R86, desc[UR6][R86.64] ;  /* 0x0000000656567981 */ /* 0x000f22000c1e9b00 */
[----:B------:R-:W-:Y:S02]  /*0d00*/  FADD.FTZ R8, R8, R10 ;  /* 0x0000000a08087221 */ /* 0x000fe40000010000 */
[----:B------:R-:W-:Y:S01]  /*0d10*/  IADD3 R16, P0, R0, R19, RZ ;  /* 0x0000001300107210 */ /* 0x000fe20007f1e0ff */
[----:B------:R-:W-:Y:S01]  /*0d20*/  FFMA.FTZ R25, R10, R10, R25 ;  /* 0x0000000a0a197223 */ /* 0x000fe20000010019 */
[----:B------:R-:W-:Y:S02]  /*0d30*/  HADD2.F32 R10, -RZ, R23.H1_H1 ;  /* 0x30000017ff0a7230 */ /* 0x000fe40000004100 */
[----:B------:R-:W-:Y:S01]  /*0d40*/  IADD3.X R21, RZ, R65, RZ, P0, !PT ;  /* 0x00000041ff157210 */ /* 0x000fe200007fe4ff */
[----:B------:R-:W-:Y:S01]  /*0d50*/  HADD2.F32 R0, -RZ, R46.H0_H0 ;  /* 0x2000002eff007230 */ /* 0x000fe20000004100 */
        /* <DEDUP_REMOVED lines=78> */
[----:B------:R-:W-:Y:S02]  /*1240*/  LEA.HI.X R73, R16, UR5, R21, 0x1, P0 ;  /* 0x0000000510497c11 */ /* 0x000fe400080f0c15 */
[----:B------:R-:W-:Y:S01]  /*1250*/  FADD.FTZ R8, R8, R0 ;  /* 0x0000000008087221 */ /* 0x000fe20000010000 */
[----:B------:R-:W-:Y:S01]  /*1260*/  FFMA.FTZ R25, R0, R0, R25 ;  /* 0x0000000000197223 */ /* 0x000fe20000010019 */
[----:B------:R-:W-:Y:S02]  /*1270*/  IADD3 R0, R24, 0x46000, RZ ;  /* 0x0004600018007810 */ /* 0x000fe40007ffe0ff */
[----:B------:R-:W4:Y:S02]  /*1280*/  LDG.E.64.CONSTANT R72, desc[UR6][R72.64] ;  /* 0x0000000648487981 */ /* 0x000f24000c1e9b00 */
[----:B------:R-:W-:Y:S01]  /*1290*/  IADD3 R16, P0, R0, R19, RZ ;  /* 0x0000001300107210 */ /* 0x000fe20007f1e0ff */
[----:B------:R-:W-:-:S03]  /*12a0*/  HADD2.F32 R10, -RZ, R114.H0_H0 ;  /* 0x20000072ff0a7230 */ /* 0x000fc60000004100 */
[----:B------:R-:W-:Y:S02]  /*12b0*/  IADD3.X R21, RZ, R65, RZ, P0, !PT ;  /* 0x00000041ff157210 */ /* 0x000fe400007fe4ff */
[----:B------:R-:W-:Y:S01]  /*12c0*/  LEA R70, P0, R16, UR4, 0x1 ;  /* 0x0000000410467c11 */ /* 0x000fe2000f8008ff */
[----:B------:R-:W-:-:S03]  /*12d0*/  FADD.FTZ R8, R8, R10 ;  /* 0x0000000a08087221 */ /* 0x000fc60000010000 */
[----:B------:R-:W-:Y:S01]  /*12e0*/  LEA.HI.X R71, R16, UR5, R21, 0x1, P0 ;  /* 0x0000000510477c11 */ /* 0x000fe200080f0c15 */
[----:B------:R-:W-:Y:S01]  /*12f0*/  FFMA.FTZ R25, R10, R10, R25 ;  /* 0x0000000a0a197223 */ /* 0x000fe20000010019 */
[----:B------:R-:W-:Y:S01]  /*1300*/  IADD3 R35, R24, 0x48800, RZ ;  /* 0x0004880018237810 */ /* 0x000fe20007ffe0ff */
[----:B------:R-:W-:-:S03]  /*1310*/  HADD2.F32 R10, -RZ, R114.H1_H1 ;  /* 0x30000072ff0a7230 */ /* 0x000fc60000004100 */
[----:B------:R-:W4:Y:S01]  /*1320*/  LDG.E.64.CONSTANT R70, desc[UR6][R70.64] ;  /* 0x0000000646467981 */ /* 0x000f22000c1e9b00 */
[----:B------:R-:W-:Y:S01]  /*1330*/  IADD3 R18, P0, R35, R19, RZ ;  /* 0x0000001323127210 */ /* 0x000fe20007f1e0ff */
[--C-:B------:R-:W-:Y:S02]  /*1340*/  HADD2.F32 R0, -RZ, R115.reuse.H0_H0 ;  /* 0x20000073ff007230 */ /* 0x100fe40000004100 */
[----:B------:R-:W-:Y:S01]  /*1350*/  FADD.FTZ R8, R8, R10 ;  /* 0x0000000a08087221 */ /* 0x000fe20000010000 */
[----:B------:R-:W-:Y:S01]  /*1360*/  FFMA.FTZ R25, R10, R10, R25 ;  /* 0x0000000a0a197223 */ /* 0x000fe20000010019 */
[----:B------:R-:W-:Y:S01]  /*1370*/  IADD3.X R21, RZ, R65, RZ, P0, !PT ;  /* 0x00000041ff157210 */ /* 0x000fe200007fe4ff */
[----:B------:R-:W-:Y:S01]  /*1380*/  HADD2.F32 R10, -RZ, R115.H1_H1 ;  /* 0x30000073ff0a7230 */ /* 0x000fe20000004100 */
[----:B------:R-:W-:Y:S01]  /*1390*/  LEA R68, P0, R18, UR4, 0x1 ;  /* 0x0000000412447c11 */ /* 0x000fe2000f8008ff */
[----:B------:R-:W-:Y:S01]  /*13a0*/  FADD.FTZ R8, R8, R0 ;  /* 0x0000000008087221 */ /* 0x000fe20000010000 */
[----:B------:R-:W-:Y:S01]  /*13b0*/  FFMA.FTZ R25, R0, R0, R25 ;  /* 0x0000000000197223 */ /* 0x000fe20000010019 */
[--C-:B------:R-:W-:Y:S01]  /*13c0*/  HADD2.F32 R0, -RZ, R112.reuse.H0_H0 ;  /* 0x20000070ff007230 */ /* 0x100fe20000004100 */
[----:B------:R-:W-:Y:S01]  /*13d0*/  LEA.HI.X R69, R18, UR5, R21, 0x1, P0 ;  /* 0x0000000512457c11 */ /* 0x000fe200080f0c15 */
[----:B------:R-:W-:Y:S01]  /*13e0*/  FADD.FTZ R8, R8, R10 ;  /* 0x0000000a08087221 */ /* 0x000fe20000010000 */
[----:B------:R-:W-:Y:S01]  /*13f0*/  FFMA.FTZ R25, R10, R10, R25 ;  /* 0x0000000a0a197223 */ /* 0x000fe20000010019 */
[----:B------:R-:W-:Y:S01]  /*1400*/  IADD3 R26, R24, 0x4b000, RZ ;  /* 0x0004b000181a7810 */ /* 0x000fe20007ffe0ff */
[----:B------:R-:W-:-:S02]  /*1410*/  HADD2.F32 R10, -RZ, R112.H1_H1 ;  /* 0x30000070ff0a7230 */ /* 0x000fc40000004100 */
[----:B------:R-:W-:Y:S01]  /*1420*/  FADD.FTZ R8, R8, R0 ;  /* 0x0000000008087221 */ /* 0x000fe20000010000 */
[----:B------:R-:W-:Y:S01]  /*1430*/  FFMA.FTZ R25, R0, R0, R25 ;  /* 0x0000000000197223 */ /* 0x000fe20000010019 */
        /* <DEDUP_REMOVED lines=9> */
[----:B------:R-:W-:-:S02]  /*14d0*/  FFMA.FTZ R25, R0, R0, R25 ;  /* 0x0000000000197223 */ /* 0x000fc40000010019 */
[----:B------:R-:W-:Y:S01]  /*14e0*/  LEA.HI.X R63, R16, UR5, R21, 0x1, P0 ;  /* 0x00000005103f7c11 */ /* 0x000fe200080f0c15 */
[--C-:B------:R-:W-:Y:S02]  /*14f0*/  HADD2.F32 R16, -RZ, R110.reuse.H0_H0 ;  /* 0x2000006eff107230 */ /* 0x100fe40000004100 */
[----:B------:R-:W-:Y:S01]  /*1500*/  FADD.FTZ R8, R8, R10 ;  /* 0x0000000a08087221 */ /* 0x000fe20000010000 */
[----:B------:R-:W-:Y:S01]  /*1510*/  FFMA.FTZ R25, R10, R10, R25 ;  /* 0x0000000a0a197223 */ /* 0x000fe20000010019 */
[----:B------:R-:W-:Y:S01]  /*1520*/  IADD3 R0, R24, 0x4d800, RZ ;  /* 0x0004d80018007810 */ /* 0x000fe20007ffe0ff */
[----:B------:R-:W-:Y:S02]  /*1530*/  HADD2.F32 R10, -RZ, R110.H1_H1 ;  /* 0x3000006eff0a7230 */ /* 0x000fe40000004100 */
[----:B------:R-:W-:Y:S01]  /*1540*/  FADD.FTZ R8, R8, R16 ;  /* 0x0000001008087221 */ /* 0x000fe20000010000 */
[----:B------:R-:W-:Y:S01]  /*1550*/  FFMA.FTZ R25, R16, R16, R25 ;  /* 0x0000001010197223 */ /* 0x000fe20000010019 */
[----:B------:R-:W4:Y:S01]  /*1560*/  LDG.E.64.CONSTANT R62, desc[UR6][R62.64] ;  /* 0x000000063e3e7981 */ /* 0x000f22000c1e9b00 */
[----:B------:R-:W-:Y:S01]  /*1570*/  IADD3 R19, P0, R0, R19, RZ ;  /* 0x0000001300137210 */ /* 0x000fe20007f1e0ff */
[----:B------:R-:W-:-:S02]  /*1580*/  HADD2.F32 R0, -RZ, R111.H0_H0 ;  /* 0x2000006fff007230 */ /* 0x000fc40000004100 */
[----:B------:R-:W-:Y:S01]  /*1590*/  FADD.FTZ R8, R8, R10 ;  /* 0x0000000a08087221 */ /* 0x000fe20000010000 */
[----:B------:R-:W-:Y:S01]  /*15a0*/  FFMA.FTZ R25, R10, R10, R25 ;  /* 0x0000000a0a197223 */ /* 0x000fe20000010019 */
[----:B------:R-:W-:Y:S01]  /*15b0*/  IADD3.X R16, RZ, R65, RZ, P0, !PT ;  /* 0x00000041ff107210 */ /* 0x000fe200007fe4ff */
[----:B------:R-:W-:Y:S01]  /*15c0*/  HADD2.F32 R10, -RZ, R111.H1_H1 ;  /* 0x3000006fff0a7230 */ /* 0x000fe20000004100 */
[C---:B------:R-:W-:Y:S01]  /*15d0*/  LEA R60, P0, R19.reuse, UR4, 0x1 ;  /* 0x00000004133c7c11 */ /* 0x040fe2000f8008ff */
[----:B------:R-:W-:Y:S01]  /*15e0*/  FADD.FTZ R8, R8, R0 ;  /* 0x0000000008087221 */ /* 0x000fe20000010000 */
[----:B------:R-:W-:Y:S01]  /*15f0*/  FFMA.FTZ R25, R0, R0, R25 ;  /* 0x0000000000197223 */ /* 0x000fe20000010019 */
[--C-:B------:R-:W-:Y:S01]  /*1600*/  HADD2.F32 R0, -RZ, R108.reuse.H0_H0 ;  /* 0x2000006cff007230 */ /* 0x100fe20000004100 */
[----:B------:R-:W-:Y:S01]  /*1610*/  LEA.HI.X R61, R19, UR5, R16, 0x1, P0 ;  /* 0x00000005133d7c11 */ /* 0x000fe200080f0c10 */
[----:B------:R-:W-:Y:S01]  /*1620*/  FADD.FTZ R8, R8, R10 ;  /* 0x0000000a08087221 */ /* 0x000fe20000010000 */
[----:B------:R-:W-:Y:S01]  /*1630*/  FFMA.FTZ R25, R10, R10, R25 ;  /* 0x0000000a0a197223 */ /* 0x000fe20000010019 */
[----:B------:R-:W-:-:S02]  /*1640*/  HADD2.F32 R10, -RZ, R108.H1_H1 ;  /* 0x3000006cff0a7230 */ /* 0x000fc40000004100 */
[----:B------:R-:W-:Y:S01]  /*1650*/  FADD.FTZ R8, R8, R0 ;  /* 0x0000000008087221 */ /* 0x000fe20000010000 */
[----:B------:R-:W-:Y:S01]  /*1660*/  FFMA.FTZ R25, R0, R0, R25 ;  /* 0x0000000000197223 */ /* 0x000fe20000010019 */
[----:B------:R-:W4:Y:S01]  /*1670*/  LDG.E.64.CONSTANT R60, desc[UR6][R60.64] ;  /* 0x000000063c3c7981 */ /* 0x000f22000c1e9b00 */
[--C-:B------:R-:W-:Y:S02]  /*1680*/  HADD2.F32 R0, -RZ, R109.reuse.H0_H0 ;  /* 0x2000006dff007230 */ /* 0x100fe40000004100 */
[----:B------:R-:W-:Y:S01]  /*1690*/  FADD.FTZ R8, R8, R10 ;  /* 0x0000000a08087221 */ /* 0x000fe20000010000 */
[----:B------:R-:W-:Y:S01]  /*16a0*/  FFMA.FTZ R25, R10, R10, R25 ;  /* 0x0000000a0a197223 */ /* 0x000fe20000010019 */
[----:B------:R-:W-:Y:S02]  /*16b0*/  HADD2.F32 R10, -RZ, R109.H1_H1 ;  /* 0x3000006dff0a7230 */ /* 0x000fe40000004100 */
[----:B------:R-:W-:Y:S01]  /*16c0*/  FADD.FTZ R8, R8, R0 ;  /* 0x0000000008087221 */ /* 0x000fe20000010000 */
[----:B------:R-:W-:Y:S01]  /*16d0*/  FFMA.FTZ R25, R0, R0, R25 ;  /* 0x0000000000197223 */ /* 0x000fe20000010019 */
[----:B------:R-:W-:-:S02]  /*16e0*/  HADD2.F32 R0, -RZ, R104.H0_H0 ;  /* 0x20000068ff007230 */ /* 0x000fc40000004100 */
[----:B------:R-:W-:Y:S01]  /*16f0*/  FADD.FTZ R8, R8, R10 ;  /* 0x0000000a08087221 */ /* 0x000fe20000010000 */
[----:B------:R-:W-:Y:S01]  /*1700*/  FFMA.FTZ R25, R10, R10, R25 ;  /* 0x0000000a0a197223 */ /* 0x000fe20000010019 */
[----:B------:R-:W-:Y:S02]  /*1710*/  HADD2.F32 R10, -RZ, R104.H1_H1 ;  /* 0x30000068ff0a7230 */ /* 0x000fe40000004100 */
[----:B------:R-:W-:Y:S01]  /*1720*/  FADD.FTZ R8, R8, R0 ;  /* 0x0000000008087221 */ /* 0x000fe20000010000 */
[----:B------:R-:W-:Y:S01]  /*1730*/  FFMA.FTZ R25, R0, R0, R25 ;  /* 0x0000000000197223 */ /* 0x000fe20000010019 */
[--C-:B------:R-:W-:Y:S02]  /*1740*/  HADD2.F32 R0, -RZ, R105.reuse.H0_H0 ;  /* 0x20000069ff007230 */ /* 0x100fe40000004100 */
[----:B------:R-:W-:Y:S01]  /*1750*/  FADD.FTZ R8, R8, R10 ;  /* 0x0000000a08087221 */ /* 0x000fe20000010000 */
[----:B------:R-:W-:Y:S01]  /*1760*/  FFMA.FTZ R25, R10, R10, R25 ;  /* 0x0000000a0a197223 */ /* 0x000fe20000010019 */
[----:B------:R-:W-:-:S02]  /*1770*/  HADD2.F32 R10, -RZ, R105.H1_H1 ;  /* 0x30000069ff0a7230 */ /* 0x000fc40000004100 */
[----:B------:R-:W-:Y:S01]  /*1780*/  FADD.FTZ R8, R8, R0 ;  /* 0x0000000008087221 */ /* 0x000fe20000010000 */
[----:B------:R-:W-:Y:S01]  /*1790*/  FFMA.FTZ R25, R0, R0, R25 ;  /* 0x0000000000197223 */ /* 0x000fe20000010019 */
[----:B-1----:R-:W-:-:S04]  /*17a0*/  IMAD.WIDE R56, R17, 0x2, R56 ;  /* 0x0000000211387825 */ /* 0x002fc800078e0238 */
[----:B------:R-:W-:-:S04]  /*17b0*/  IMAD.WIDE R66, R17, 0x2, R66 ;  /* 0x0000000211427825 */ /* 0x000fc800078e0242 */
[----:B------:R-:W-:Y:S01]  /*17c0*/  FADD.FTZ R8, R8, R10 ;  /* 0x0000000a08087221 */ /* 0x000fe20000010000 */
[----:B------:R-:W-:Y:S01]  /*17d0*/  FFMA.FTZ R25, R10, R10, R25 ;  /* 0x0000000a0a197223 */ /* 0x000fe20000010019 */
[----:B------:R-:W5:Y:S01]  /*17e0*/  LDG.E.64.CONSTANT R56, desc[UR6][R56.64] ;  /* 0x0000000638387981 */ /* 0x000f62000c1e9b00 */
[----:B------:R-:W-:-:S03]  /*17f0*/  HADD2.F32 R0, -RZ, R106.H0_H0 ;  /* 0x2000006aff007230 */ /* 0x000fc60000004100 */
[----:B------:R-:W5:Y:S02]  /*1800*/  LDG.E.64.CONSTANT R66, desc[UR6][R66.64] ;  /* 0x0000000642427981 */ /* 0x000f64000c1e9b00 */
[----:B------:R-:W-:Y:S01]  /*1810*/  FADD.FTZ R8, R8, R0 ;  /* 0x0000000008087221 */ /* 0x000fe20000010000 */
[----:B------:R-:W-:Y:S01]  /*1820*/  FFMA.FTZ R25, R0, R0, R25 ;  /* 0x0000000000197223 */ /* 0x000fe20000010019 */
[----:B------:R-:W-:Y:S02]  /*1830*/  HADD2.F32 R0, -RZ, R106.H1_H1 ;  /* 0x3000006aff007230 */ /* 0x000fe40000004100 */
[----:B------:R-:W-:-:S03]  /*1840*/  HADD2.F32 R10, -RZ, R107.H0_H0 ;  /* 0x2000006bff0a7230 */ /* 0x000fc60000004100 */
        /* <DEDUP_REMOVED lines=11> */
[--C-:B------:R-:W-:Y:S02]  /*1900*/  HADD2.F32 R10, -RZ, R103.reuse.H0_H0 ;  /* 0x20000067ff0a7230 */ /* 0x100fe40000004100 */
[----:B------:R-:W-:Y:S01]  /*1910*/  FADD.FTZ R8, R8, R0 ;  /* 0x0000000008087221 */ /* 0x000fe20000010000 */
[----:B------:R-:W-:Y:S01]  /*1920*/  FFMA.FTZ R25, R0, R0, R25 ;  /* 0x0000000000197223 */ /* 0x000fe20000010019 */
[----:B------:R-:W-:Y:S02]  /*1930*/  HADD2.F32 R0, -RZ, R103.H1_H1 ;  /* 0x30000067ff007230 */ /* 0x000fe40000004100 */
[----:B------:R-:W-:Y:S01]  /*1940*/  FADD.FTZ R8, R8, R10 ;  /* 0x0000000a08087221 */ /* 0x000fe20000010000 */
[----:B------:R-:W-:Y:S01]  /*1950*/  FFMA.FTZ R25, R10, R10, R25 ;  /* 0x0000000a0a197223 */ /* 0x000fe20000010019 */
[----:B--2---:R-:W-:-:S02]  /*1960*/  HADD2.F32 R10, -RZ, R100.H0_H0 ;  /* 0x20000064ff0a7230 */ /* 0x004fc40000004100 */
        /* <DEDUP_REMOVED lines=11> */
[--C-:B---3--:R-:W-:Y:S02]  /*1a20*/  HADD2.F32 R10, -RZ, R98.reuse.H0_H0 ;  /* 0x20000062ff0a7230 */ /* 0x108fe40000004100 */
        /* <DEDUP_REMOVED lines=11> */
[--C-:B----4-:R-:W-:Y:S02]  /*1ae0*/  HADD2.F32 R10, -RZ, R96.reuse.H0_H0 ;  /* 0x20000060ff0a7230 */ /* 0x110fe40000004100 */
        /* <DEDUP_REMOVED lines=134> */
[----:B------:R-:W-:Y:S01]  /*2350*/  HADD2.F32 R16, -RZ, R68.H1_H1 ;  /* 0x30000044ff107230 */ /* 0x000fe20000004100 */
[----:B------:R-:W0:Y:S01]  /*2360*/  S2R R0, SR_CgaCtaId ;  /* 0x0000000000007919 */ /* 0x000e220000008800 */
        /* <DEDUP_REMOVED lines=20> */
[--C-:B------:R-:W-:Y:S01]  /*24b0*/  HADD2.F32 R10, -RZ, R60.reuse.H0_H0 ;  /* 0x2000003cff0a7230 */ /* 0x100fe20000004100 */
[----:B------:R-:W-:Y:S01]  /*24c0*/  MOV R17, 0x400 ;  /* 0x0000040000117802 */ /* 0x000fe20000000f00 */
[----:B------:R-:W-:Y:S01]  /*24d0*/  FADD.FTZ R8, R8, R16 ;  /* 0x0000001008087221 */ /* 0x000fe20000010000 */
[----:B------:R-:W-:Y:S01]  /*24e0*/  FFMA.FTZ R25, R16, R16, R25 ;  /* 0x0000001010197223 */ /* 0x000fe20000010019 */
[----:B------:R-:W-:Y:S01]  /*24f0*/  HADD2.F32 R16, -RZ, R60.H1_H1 ;  /* 0x3000003cff107230 */ /* 0x000fe20000004100 */
[----:B0-----:R-:W-:Y:S01]  /*2500*/  LEA R19, R0, R17, 0x18 ;  /* 0x0000001100137211 */ /* 0x001fe200078ec0ff */
[----:B------:R-:W-:Y:S01]  /*2510*/  FADD.FTZ R8, R8, R10 ;  /* 0x0000000a08087221 */ /* 0x000fe20000010000 */
[----:B------:R-:W-:Y:S01]  /*2520*/  FFMA.FTZ R25, R10, R10, R25 ;  /* 0x0000000a0a197223 */ /* 0x000fe20000010019 */
[----:B------:R-:W-:-:S02]  /*2530*/  HADD2.F32 R10, -RZ, R61.H0_H0 ;  /* 0x2000003dff0a7230 */ /* 0x000fc40000004100 */
[----:B------:R-:W-:Y:S01]  /*2540*/  FADD.FTZ R8, R8, R16 ;  /* 0x0000001008087221 */ /* 0x000fe20000010000 */
[----:B------:R-:W-:Y:S01]  /*2550*/  FFMA.FTZ R25, R16, R16, R25 ;  /* 0x0000001010197223 */ /* 0x000fe20000010019 */
[----:B------:R-:W-:Y:S01]  /*2560*/  IMAD R18, R6, 0x28, R19 ;  /* 0x0000002806127824 */ /* 0x000fe200078e0213 */
[----:B------:R-:W-:Y:S01]  /*2570*/  ISETP.GT.U32.AND P0, PT, R2, 0xf, PT ;  /* 0x0000000f0200780c */ /* 0x000fe20003f04070 */
[----:B------:R-:W-:Y:S02]  /*2580*/  HADD2.F32 R16, -RZ, R61.H1_H1 ;  /* 0x3000003dff107230 */ /* 0x000fe40000004100 */
[----:B------:R-:W-:Y:S01]  /*2590*/  FFMA.FTZ R25, R10, R10, R25 ;  /* 0x0000000a0a197223 */ /* 0x000fe20000010019 */
[----:B------:R-:W-:Y:S01]  /*25a0*/  FADD.FTZ R8, R8, R10 ;  /* 0x0000000a08087221 */ /* 0x000fe20000010000 */
[----:B------:R-:W-:Y:S02]  /*25b0*/  LEA R18, R11, R18, 0x3 ;  /* 0x000000120b127211 */ /* 0x000fe400078e18ff */
[----:B------:R-:W-:Y:S01]  /*25c0*/  FFMA.FTZ R11, R16, R16, R25 ;  /* 0x00000010100b7223 */ /* 0x000fe20000010019 */
[----:B------:R-:W-:Y:S01]  /*25d0*/  FADD.FTZ R10, R8, R16 ;  /* 0x00000010080a7221 */ /* 0x000fe20000010000 */
[----:B------:R-:W-:Y:S01]  /*25e0*/  SHF.L.U32 R7, R7, 0x2, RZ ;  /* 0x0000000207077819 */ /* 0x000fe200000006ff */
[----:B------:R-:W-:Y:S01]  /*25f0*/  BSSY B0, `(.L_x_3390) ;  /* 0x00000be000007945 */ /* 0x000fe20003800000 */
[----:B------:R-:W-:-:S02]  /*2600*/  HFMA2.MMA R8, -RZ, RZ, 0, 0 ;  /* 0x00000000ff087435 */ /* 0x000fc400000001ff */
[----:B------:R0:W-:Y:S01]  /*2610*/  STS.64 [R18], R10 ;  /* 0x0000000a12007388 */ /* 0x0001e20000000a00 */
[----:B------:R-:W-:Y:S02]  /*2620*/  MOV R16, RZ ;  /* 0x000000ff00107202 */ /* 0x000fe40000000f00 */
[----:B------:R-:W-:Y:S01]  /*2630*/  LOP3.LUT R7, R7, 0x1c, RZ, 0xc0, !PT ;  /* 0x0000001c07077812 */ /* 0x000fe200078ec0ff */
[----:B------:R-:W-:Y:S06]  /*2640*/  BAR.SYNC.DEFER_BLOCKING 0x0 ;  /* 0x0000000000007b1d */ /* 0x000fec0000010000 */
[----:B------:R-:W-:Y:S05]  /*2650*/  @P0 BRA `(.L_x_3391) ;  /* 0x0000000800dc0947 */ /* 0x000fea0003800000 */
[----:B------:R-:W-:-:S05]  /*2660*/  LEA.HI R8, R2, R7, RZ, 0x1e ;  /* 0x0000000702087211 */ /* 0x000fca00078ff0ff */
[----:B------:R-:W-:-:S05]  /*2670*/  IMAD R8, R8, 0x50, -R9 ;  /* 0x0000005008087824 */ /* 0x000fca00078e0a09 */
[C---:B------:R-:W-:Y:S02]  /*2680*/  IADD3 R9, R8.reuse, 0x4, RZ ;  /* 0x0000000408097810 */ /* 0x040fe40007ffe0ff */
[----:B------:R-:W-:Y:S02]  /*2690*/  IADD3 R16, R8, 0x8, RZ ;  /* 0x0000000808107810 */ /* 0x000fe40007ffe0ff */
[----:B0-----:R-:W-:Y:S02]  /*26a0*/  SHF.R.S32.HI R10, RZ, 0x1f, R9 ;  /* 0x0000001fff0a7819 */ /* 0x001fe40000011409 */
[----:B------:R-:W-:Y:S02]  /*26b0*/  SHF.R.S32.HI R21, RZ, 0x1f, R16 ;  /* 0x0000001fff157819 */ /* 0x000fe40000011410 */
[----:B------:R-:W-:Y:S02]  /*26c0*/  LEA.HI R11, R10, R9, RZ, 0x2 ;  /* 0x000000090a0b7211 */ /* 0x000fe400078f10ff */
[----:B------:R-:W-:-:S02]  /*26d0*/  IADD3 R9, R8, 0x10, RZ ;  /* 0x0000001008097810 */ /* 0x000fc40007ffe0ff */
[C---:B------:R-:W-:Y:S02]  /*26e0*/  IADD3 R18, R8.reuse, 0xc, RZ ;  /* 0x0000000c08127810 */ /* 0x040fe40007ffe0ff */
[----:B------:R-:W-:Y:S02]  /*26f0*/  LEA.HI R21, R21, R16, RZ, 0x2 ;  /* 0x0000001015157211 */ /* 0x000fe400078f10ff */
[----:B------:R-:W-:Y:S02]  /*2700*/  IADD3 R16, R8, 0x14, RZ ;  /* 0x0000001408107810 */ /* 0x000fe40007ffe0ff */
[----:B------:R-:W-:Y:S02]  /*2710*/  SHF.R.S32.HI R10, RZ, 0x1f, R9 ;  /* 0x0000001fff0a7819 */ /* 0x000fe40000011409 */
[----:B------:R-:W-:Y:S02]  /*2720*/  SHF.R.S32.HI R25, RZ, 0x1f, R18 ;  /* 0x0000001fff197819 */ /* 0x000fe40000011412 */
[----:B------:R-:W-:-:S02]  /*2730*/  SHF.R.S32.HI R27, RZ, 0x1f, R16 ;  /* 0x0000001fff1b7819 */ /* 0x000fc40000011410 */
[----:B------:R-:W-:Y:S02]  /*2740*/  LEA.HI R20, R10, R9, RZ, 0x2 ;  /* 0x000000090a147211 */ /* 0x000fe400078f10ff */
[----:B------:R-:W-:Y:S02]  /*2750*/  LEA.HI R25, R25, R18, RZ, 0x2 ;  /* 0x0000001219197211 */ /* 0x000fe400078f10ff */
[C---:B------:R-:W-:Y:S02]  /*2760*/  IADD3 R9, R8.reuse, 0x20, RZ ;  /* 0x0000002008097810 */ /* 0x040fe40007ffe0ff */
[C---:B------:R-:W-:Y:S02]  /*2770*/  IADD3 R18, R8.reuse, 0x18, RZ ;  /* 0x0000001808127810 */ /* 0x040fe40007ffe0ff */
[----:B------:R-:W-:Y:S02]  /*2780*/  IADD3 R28, R8, 0x1c, RZ ;  /* 0x0000001c081c7810 */ /* 0x000fe40007ffe0ff */
[----:B------:R-:W-:-:S02]  /*2790*/  LEA.HI R27, R27, R16, RZ, 0x2 ;  /* 0x000000101b1b7211 */ /* 0x000fc400078f10ff */
[----:B------:R-:W-:Y:S02]  /*27a0*/  IADD3 R16, R8, 0x24, RZ ;  /* 0x0000002408107810 */ /* 0x000fe40007ffe0ff */
        /* <DEDUP_REMOVED lines=22> */
[----:B------:R-:W-:-:S02]  /*2910*/  SHF.R.S32.HI R9, RZ, 0x1f, R8 ;  /* 0x0000001fff097819 */ /* 0x000fc40000011408 */
[----:B------:R-:W-:Y:S02]  /*2920*/  LEA.HI R55, R55, R16, RZ, 0x2 ;  /* 0x0000001037377211 */ /* 0x000fe400078f10ff */
[----:B------:R-:W-:Y:S02]  /*2930*/  IADD3 R16, R8, 0x44, RZ ;  /* 0x0000004408107810 */ /* 0x000fe40007ffe0ff */
[----:B------:R-:W-:Y:S02]  /*2940*/  SHF.R.S32.HI R89, RZ, 0x1f, R10 ;  /* 0x0000001fff597819 */ /* 0x000fe4000001140a */
[----:B------:R-:W-:Y:S02]  /*2950*/  SHF.R.S32.HI R59, RZ, 0x1f, R18 ;  /* 0x0000001fff3b7819 */ /* 0x000fe40000011412 */
[----:B------:R-:W-:Y:S02]  /*2960*/  SHF.R.S32.HI R77, RZ, 0x1f, R28 ;  /* 0x0000001fff4d7819 */ /* 0x000fe4000001141c */
[----:B------:R-:W-:-:S02]  /*2970*/  LEA.HI R9, R9, R8, RZ, 0x2 ;  /* 0x0000000809097211 */ /* 0x000fc400078f10ff */
[----:B------:R-:W-:Y:S02]  /*2980*/  SHF.R.S32.HI R95, RZ, 0x1f, R16 ;  /* 0x0000001fff5f7819 */ /* 0x000fe40000011410 */
[----:B------:R-:W-:Y:S02]  /*2990*/  LEA.HI R89, R89, R10, RZ, 0x2 ;  /* 0x0000000a59597211 */ /* 0x000fe400078f10ff */
[----:B------:R-:W-:Y:S02]  /*29a0*/  LEA.HI R59, R59, R18, RZ, 0x2 ;  /* 0x000000123b3b7211 */ /* 0x000fe400078f10ff */
[----:B------:R-:W-:Y:S02]  /*29b0*/  LEA.HI R77, R77, R28, RZ, 0x2 ;  /* 0x0000001c4d4d7211 */ /* 0x000fe400078f10ff */
[----:B------:R-:W-:Y:S02]  /*29c0*/  SHF.R.S32.HI R10, RZ, 0x2, R9 ;  /* 0x00000002ff0a7819 */ /* 0x000fe40000011409 */
[----:B------:R-:W-:-:S02]  /*29d0*/  IADD3 R18, R8, 0x48, RZ ;  /* 0x0000004808127810 */ /* 0x000fc40007ffe0ff */
[----:B------:R-:W-:Y:S01]  /*29e0*/  IADD3 R28, R8, 0x4c, RZ ;  /* 0x0000004c081c7810 */ /* 0x000fe20007ffe0ff */
[----:B------:R-:W-:Y:S01]  /*29f0*/  IMAD R9, R10, 0x28, R19 ;  /* 0x000000280a097824 */ /* 0x000fe200078e0213 */
[----:B------:R-:W-:Y:S02]  /*2a00*/  SHF.L.U32 R8, R2, 0x3, RZ ;  /* 0x0000000302087819 */ /* 0x000fe400000006ff */
[----:B------:R-:W-:Y:S02]  /*2a10*/  LEA.HI R95, R95, R16, RZ, 0x2 ;  /* 0x000000105f5f7211 */ /* 0x000fe400078f10ff */
[----:B------:R-:W-:Y:S02]  /*2a20*/  SHF.R.S32.HI R16, RZ, 0x2, R11 ;  /* 0x00000002ff107819 */ /* 0x000fe4000001140b */
[----:B------:R-:W-:Y:S02]  /*2a30*/  LOP3.LUT R8, R8, 0x18, RZ, 0xc0, !PT ;  /* 0x0000001808087812 */ /* 0x000fe400078ec0ff */
[----:B------:R-:W-:Y:S01]  /*2a40*/  SHF.R.S32.HI R117, RZ, 0x1f, R18 ;  /* 0x0000001fff757819 */ /* 0x000fe20000011412 */
[----:B------:R-:W-:Y:S01]  /*2a50*/  IMAD R11, R16, 0x28, R19 ;  /* 0x00000028100b7824 */ /* 0x000fe200078e0213 */
[----:B------:R-:W-:-:S02]  /*2a60*/  SHF.R.S32.HI R10, RZ, 0x2, R21 ;  /* 0x00000002ff0a7819 */ /* 0x000fc40000011415 */
[----:B------:R-:W-:Y:S02]  /*2a70*/  IADD3 R9, R9, R8, RZ ;  /* 0x0000000809097210 */ /* 0x000fe40007ffe0ff */
[----:B------:R-:W-:Y:S01]  /*2a80*/  LEA.HI R117, R117, R18, RZ, 0x2 ;  /* 0x0000001275757211 */ /* 0x000fe200078f10ff */
[----:B------:R-:W-:Y:S01]  /*2a90*/  IMAD R21, R10, 0x28, R19 ;  /* 0x000000280a157824 */ /* 0x000fe200078e0213 */
[----:B------:R-:W-:Y:S02]  /*2aa0*/  SHF.R.S32.HI R18, RZ, 0x2, R25 ;  /* 0x00000002ff127819 */ /* 0x000fe40000011419 */
[----:B------:R-:W-:Y:S02]  /*2ab0*/  SHF.R.S32.HI R119, RZ, 0x1f, R28 ;  /* 0x0000001fff777819 */ /* 0x000fe4000001141c */
[----:B------:R-:W-:Y:S01]  /*2ac0*/  SHF.R.S32.HI R34, RZ, 0x2, R45 ;  /* 0x00000002ff227819 */ /* 0x000fe2000001142d */
[----:B------:R-:W-:Y:S01]  /*2ad0*/  IMAD R25, R18, 0x28, R19 ;  /* 0x0000002812197824 */ /* 0x000fe200078e0213 */
[----:B------:R-:W-:-:S02]  /*2ae0*/  SHF.R.S32.HI R76, RZ, 0x2, R44 ;  /* 0x00000002ff4c7819 */ /* 0x000fc4000001142c */
[C---:B------:R-:W-:Y:S01]  /*2af0*/  IADD3 R11, R8.reuse, R11, RZ ;  /* 0x0000000b080b7210 */ /* 0x040fe20007ffe0ff */
[----:B------:R-:W0:Y:S01]  /*2b00*/  LDS.64 R44, [R9] ;  /* 0x00000000092c7984 */ /* 0x000e220000000a00 */
[----:B------:R-:W-:Y:S02]  /*2b10*/  SHF.R.S32.HI R20, RZ, 0x2, R20 ;  /* 0x00000002ff147819 */ /* 0x000fe40000011414 */
[----:B------:R-:W-:Y:S02]  /*2b20*/  LEA.HI R119, R119, R28, RZ, 0x2 ;  /* 0x0000001c77777211 */ /* 0x000fe400078f10ff */
[----:B------:R-:W-:Y:S02]  /*2b30*/  SHF.R.S32.HI R88, RZ, 0x2, R49 ;  /* 0x00000002ff587819 */ /* 0x000fe40000011431 */
[----:B------:R-:W-:Y:S02]  /*2b40*/  SHF.R.S32.HI R118, RZ, 0x2, R48 ;  /* 0x00000002ff767819 */ /* 0x000fe40000011430 */
[----:B------:R-:W-:Y:S01]  /*2b50*/  IADD3 R21, R8, R21, RZ ;  /* 0x0000001508157210 */ /* 0x000fe20007ffe0ff */
[----:B------:R1:W2:Y:S01]  /*2b60*/  LDS.64 R48, [R11] ;  /* 0x000000000b307984 */ /* 0x0002a20000000a00 */
[----:B------:R-:W-:Y:S01]  /*2b70*/  SHF.R.S32.HI R28, RZ, 0x2, R27 ;  /* 0x00000002ff1c7819 */ /* 0x000fe2000001141b */
[----:B------:R-:W-:Y:S01]  /*2b80*/  IMAD R27, R20, 0x28, R19 ;  /* 0x00000028141b7824 */ /* 0x000fe200078e0213 */
[----:B------:R-:W-:-:S02]  /*2b90*/  SHF.R.S32.HI R94, RZ, 0x2, R51 ;  /* 0x00000002ff5e7819 */ /* 0x000fc40000011433 */
[----:B------:R-:W-:Y:S01]  /*2ba0*/  IADD3 R25, R8, R25, RZ ;  /* 0x0000001908197210 */ /* 0x000fe20007ffe0ff */
[----:B------:R3:W4:Y:S01]  /*2bb0*/  LDS.64 R50, [R21] ;  /* 0x0000000015327984 */ /* 0x0007220000000a00 */
[----:B------:R-:W-:Y:S01]  /*2bc0*/  SHF.R.S32.HI R32, RZ, 0x2, R33 ;  /* 0x00000002ff207819 */ /* 0x000fe20000011421 */
[----:B------:R-:W-:Y:S01]  /*2bd0*/  IMAD R33, R28, 0x28, R19 ;  /* 0x000000281c217824 */ /* 0x000fe200078e0213 */
[----:B------:R-:W-:Y:S01]  /*2be0*/  SHF.R.S32.HI R116, RZ, 0x2, R53 ;  /* 0x00000002ff747819 */ /* 0x000fe20000011435 */
[--C-:B-1----:R-:W-:Y:S01]  /*2bf0*/  IMAD R11, R34, 0x28, R19.reuse ;  /* 0x00000028220b7824 */ /* 0x102fe200078e0213 */
[----:B------:R-:W-:Y:S01]  /*2c00*/  IADD3 R27, R8, R27, RZ ;  /* 0x0000001b081b7210 */ /* 0x000fe20007ffe0ff */
[----:B------:R1:W4:Y:S01]  /*2c10*/  LDS.64 R52, [R25] ;  /* 0x0000000019347984 */ /* 0x0003220000000a00 */
[--C-:B------:R-:W-:Y:S01]  /*2c20*/  IMAD R9, R32, 0x28, R19.reuse ;  /* 0x0000002820097824 */ /* 0x100fe200078e0213 */
[----:B------:R-:W-:Y:S01]  /*2c30*/  IADD3 R58, R8, R33, RZ ;  /* 0x00000021083a7210 */ /* 0x000fe20007ffe0ff */
[----:B------:R-:W-:Y:S01]  /*2c40*/  IMAD R33, R76, 0x28, R19 ;  /* 0x000000284c217824 */ /* 0x000fe200078e0213 */
[----:B------:R-:W-:Y:S01]  /*2c50*/  SHF.R.S32.HI R120, RZ, 0x2, R55 ;  /* 0x00000002ff787819 */ /* 0x000fe20000011437 */
[----:B---3--:R-:W-:Y:S01]  /*2c60*/  IMAD R21, R88, 0x28, R19 ;  /* 0x0000002858157824 */ /* 0x008fe200078e0213 */
[----:B------:R3:W4:Y:S01]  /*2c70*/  LDS.64 R54, [R27] ;  /* 0x000000001b367984 */ /* 0x0007220000000a00 */
[----:B------:R-:W-:Y:S01]  /*2c80*/  SHF.R.S32.HI R16, RZ, 0x2, R59 ;  /* 0x00000002ff107819 */ /* 0x000fe2000001143b */
[----:B-1----:R-:W-:Y:S01]  /*2c90*/  IMAD R25, R116, 0x28, R19 ;  /* 0x0000002874197824 */ /* 0x002fe200078e0213 */
[----:B------:R-:W-:Y:S01]  /*2ca0*/  IADD3 R9, R8, R9, RZ ;  /* 0x0000000908097210 */ /* 0x000fe20007ffe0ff */
[----:B------:R-:W1:Y:S01]  /*2cb0*/  LDS.64 R58, [R58] ;  /* 0x000000003a3a7984 */ /* 0x000e620000000a00 */
[----:B------:R-:W-:-:S02]  /*2cc0*/  SHF.R.S32.HI R122, RZ, 0x2, R77 ;  /* 0x00000002ff7a7819 */ /* 0x000fc4000001144d */
[C---:B------:R-:W-:Y:S01]  /*2cd0*/  IADD3 R32, R8.reuse, R11, RZ ;  /* 0x0000000b08207210 */ /* 0x040fe20007ffe0ff */
[----:B------:R0:W1:Y:S01]  /*2ce0*/  LDS.64 R76, [R9] ;  /* 0x00000000094c7984 */ /* 0x0000620000000a00 */
[----:B------:R-:W-:Y:S01]  /*2cf0*/  IADD3 R20, R8, R33, RZ ;  /* 0x0000002108147210 */ /* 0x000fe20007ffe0ff */
[----:B---3--:R-:W-:Y:S01]  /*2d00*/  IMAD R27, R120, 0x28, R19 ;  /* 0x00000028781b7824 */ /* 0x008fe200078e0213 */
[----:B------:R-:W-:Y:S01]  /*2d10*/  SHF.R.S32.HI R124, RZ, 0x2, R89 ;  /* 0x00000002ff7c7819 */ /* 0x000fe20000011459 */
[----:B------:R-:W-:Y:S01]  /*2d20*/  IMAD R89, R94, 0x28, R19 ;  /* 0x000000285e597824 */ /* 0x000fe200078e0213 */
[----:B------:R-:W-:Y:S01]  /*2d30*/  SHF.R.S32.HI R18, RZ, 0x2, R95 ;  /* 0x00000002ff127819 */ /* 0x000fe2000001145f */
[----:B------:R-:W3:Y:S01]  /*2d40*/  LDS.64 R32, [R32] ;  /* 0x0000000020207984 */ /* 0x000ee20000000a00 */
[----:B------:R-:W-:Y:S01]  /*2d50*/  IADD3 R10, R8, R21, RZ ;  /* 0x00000015080a7210 */ /* 0x000fe20007ffe0ff */
[----:B------:R-:W-:Y:S01]  /*2d60*/  IMAD R95, R118, 0x28, R19 ;  /* 0x00000028765f7824 */ /* 0x000fe200078e0213 */
[----:B------:R-:W-:Y:S01]  /*2d70*/  SHF.R.S32.HI R126, RZ, 0x2, R117 ;  /* 0x00000002ff7e7819 */ /* 0x000fe20000011475 */
[----:B------:R-:W3:Y:S01]  /*2d80*/  LDS.64 R20, [R20] ;  /* 0x0000000014147984 */ /* 0x000ee20000000a00 */
[----:B------:R-:W-:Y:S01]  /*2d90*/  IMAD R123, R18, 0x28, R19 ;  /* 0x00000028127b7824 */ /* 0x000fe200078e0213 */
[----:B------:R-:W-:Y:S01]  /*2da0*/  SHF.R.S32.HI R28, RZ, 0x2, R119 ;  /* 0x00000002ff1c7819 */ /* 0x000fe20000011477 */
[----:B0-----:R-:W-:Y:S01]  /*2db0*/  FADD.FTZ R9, RZ, R44 ;  /* 0x0000002cff097221 */ /* 0x001fe20000010000 */
[----:B------:R-:W-:Y:S01]  /*2dc0*/  IADD3 R18, R8, R89, RZ ;  /* 0x0000005908127210 */ /* 0x000fe20007ffe0ff */
[----:B------:R-:W0:Y:S01]  /*2dd0*/  LDS.64 R10, [R10] ;  /* 0x000000000a0a7984 */ /* 0x000e220000000a00 */
[--C-:B------:R-:W-:Y:S01]  /*2de0*/  IMAD R117, R16, 0x28, R19.reuse ;  /* 0x0000002810757824 */ /* 0x100fe200078e0213 */
[----:B------:R-:W-:Y:S01]  /*2df0*/  IADD3 R25, R8, R25, RZ ;  /* 0x0000001908197210 */ /* 0x000fe20007ffe0ff */
[----:B------:R-:W-:-:S02]  /*2e00*/  IMAD R119, R122, 0x28, R19 ;  /* 0x000000287a777824 */ /* 0x000fc400078e0213 */
[----:B------:R-:W-:Y:S01]  /*2e10*/  FADD.FTZ R16, RZ, R45 ;  /* 0x0000002dff107221 */ /* 0x000fe20000010000 */
[--C-:B------:R-:W-:Y:S02]  /*2e20*/  IMAD R121, R124, 0x28, R19.reuse ;  /* 0x000000287c797824 */ /* 0x100fe400078e0213 */
[----:B--2---:R-:W-:Y:S01]  /*2e30*/  FADD.FTZ R9, R9, R48 ;  /* 0x0000003009097221 */ /* 0x004fe20000010000 */
[--C-:B------:R-:W-:Y:S01]  /*2e40*/  IMAD R89, R126, 0x28, R19.reuse ;  /* 0x000000287e597824 */ /* 0x100fe200078e0213 */
[----:B------:R-:W-:Y:S01]  /*2e50*/  IADD3 R48, R8, R95, RZ ;  /* 0x0000005f08307210 */ /* 0x000fe20007ffe0ff */
[----:B------:R-:W-:Y:S01]  /*2e60*/  IMAD R125, R28, 0x28, R19 ;  /* 0x000000281c7d7824 */ /* 0x000fe200078e0213 */
[----:B------:R-:W-:Y:S01]  /*2e70*/  LDS.64 R44, [R25] ;  /* 0x00000000192c7984 */ /* 0x000fe20000000a00 */
[----:B------:R-:W-:Y:S01]  /*2e80*/  FADD.FTZ R16, R16, R49 ;  /* 0x0000003110107221 */ /* 0x000fe20000010000 */
[----:B----4-:R-:W-:Y:S01]  /*2e90*/  FADD.FTZ R9, R9, R50 ;  /* 0x0000003209097221 */ /* 0x010fe20000010000 */
[----:B------:R-:W-:Y:S01]  /*2ea0*/  IADD3 R27, R8, R27, RZ ;  /* 0x0000001b081b7210 */ /* 0x000fe20007ffe0ff */
[----:B------:R-:W2:Y:S01]  /*2eb0*/  LDS.64 R18, [R18] ;  /* 0x0000000012127984 */ /* 0x000ea20000000a00 */
[----:B------:R-:W-:Y:S01]  /*2ec0*/  FADD.FTZ R16, R16, R51 ;  /* 0x0000003310107221 */ /* 0x000fe20000010000 */
[----:B------:R-:W-:Y:S01]  /*2ed0*/  FADD.FTZ R9, R9, R52 ;  /* 0x0000003409097221 */ /* 0x000fe20000010000 */
[----:B------:R-:W-:Y:S01]  /*2ee0*/  IADD3 R52, R8, R117, RZ ;  /* 0x0000007508347210 */ /* 0x000fe20007ffe0ff */
[----:B------:R-:W4:Y:S01]  /*2ef0*/  LDS.64 R48, [R48] ;  /* 0x0000000030307984 */ /* 0x000f220000000a00 */
[----:B------:R-:W-:Y:S01]  /*2f00*/  FADD.FTZ R16, R16, R53 ;  /* 0x0000003510107221 */ /* 0x000fe20000010000 */
[----:B------:R-:W-:Y:S01]  /*2f10*/  FADD.FTZ R9, R9, R54 ;  /* 0x0000003609097221 */ /* 0x000fe20000010000 */
[----:B------:R-:W-:Y:S01]  /*2f20*/  IADD3 R54, R8, R119, RZ ;  /* 0x0000007708367210 */ /* 0x000fe20007ffe0ff */
[----:B------:R-:W4:Y:S01]  /*2f30*/  LDS.64 R50, [R27] ;  /* 0x000000001b327984 */ /* 0x000f220000000a00 */
[----:B------:R-:W-:Y:S01]  /*2f40*/  FADD.FTZ R16, R16, R55 ;  /* 0x0000003710107221 */ /* 0x000fe20000010000 */
[----:B-1----:R-:W-:Y:S01]  /*2f50*/  FADD.FTZ R9, R9, R58 ;  /* 0x0000003a09097221 */ /* 0x002fe20000010000 */
[----:B------:R-:W-:Y:S01]  /*2f60*/  IADD3 R58, R8, R121, RZ ;  /* 0x00000079083a7210 */ /* 0x000fe20007ffe0ff */
[----:B------:R-:W1:Y:S01]  /*2f70*/  LDS.64 R52, [R52] ;  /* 0x0000000034347984 */ /* 0x000e620000000a00 */
[----:B------:R-:W-:Y:S01]  /*2f80*/  FADD.FTZ R16, R16, R59 ;  /* 0x0000003b10107221 */ /* 0x000fe20000010000 */
[----:B------:R-:W-:Y:S01]  /*2f90*/  FADD.FTZ R9, R9, R76 ;  /* 0x0000004c09097221 */ /* 0x000fe20000010000 */
[----:B------:R-:W-:Y:S01]  /*2fa0*/  IADD3 R76, R8, R123, RZ ;  /* 0x0000007b084c7210 */ /* 0x000fe20007ffe0ff */
[----:B------:R-:W1:Y:S01]  /*2fb0*/  LDS.64 R54, [R54] ;  /* 0x0000000036367984 */ /* 0x000e620000000a00 */
[----:B------:R-:W-:Y:S01]  /*2fc0*/  FADD.FTZ R16, R16, R77 ;  /* 0x0000004d10107221 */ /* 0x000fe20000010000 */
[----:B------:R-:W-:Y:S01]  /*2fd0*/  IADD3 R89, R8, R89, RZ ;  /* 0x0000005908597210 */ /* 0x000fe20007ffe0ff */
[----:B---3--:R-:W-:Y:S01]  /*2fe0*/  FADD.FTZ R9, R9, R32 ;  /* 0x0000002009097221 */ /* 0x008fe20000010000 */
[----:B------:R-:W3:Y:S01]  /*2ff0*/  LDS.64 R58, [R58] ;  /* 0x000000003a3a7984 */ /* 0x000ee20000000a00 */
[----:B------:R-:W-:Y:S01]  /*3000*/  FADD.FTZ R16, R16, R33 ;  /* 0x0000002110107221 */ /* 0x000fe20000010000 */
[----:B------:R-:W-:Y:S01]  /*3010*/  IADD3 R125, R8, R125, RZ ;  /* 0x0000007d087d7210 */ /* 0x000fe20007ffe0ff */
[----:B------:R-:W-:Y:S01]  /*3020*/  FADD.FTZ R9, R9, R20 ;  /* 0x0000001409097221 */ /* 0x000fe20000010000 */
[----:B------:R-:W3:Y:S01]  /*3030*/  LDS.64 R76, [R76] ;  /* 0x000000004c4c7984 */ /* 0x000ee20000000a00 */
[----:B------:R-:W-:-:S02]  /*3040*/  FADD.FTZ R16, R16, R21 ;  /* 0x0000001510107221 */ /* 0x000fc40000010000 */
[----:B0-----:R-:W-:Y:S01]  /*3050*/  FADD.FTZ R9, R9, R10 ;  /* 0x0000000a09097221 */ /* 0x001fe20000010000 */
[----:B------:R-:W0:Y:S01]  /*3060*/  LDS.64 R88, [R89] ;  /* 0x0000000059587984 */ /* 0x000e220000000a00 */
[----:B------:R-:W-:-:S03]  /*3070*/  FADD.FTZ R16, R16, R11 ;  /* 0x0000000b10107221 */ /* 0x000fc60000010000 */
[----:B------:R-:W0:Y:S01]  /*3080*/  LDS.64 R124, [R125] ;  /* 0x000000007d7c7984 */ /* 0x000e220000000a00 */
[----:B--2---:R-:W-:Y:S01]  /*3090*/  FADD.FTZ R9, R9, R18 ;  /* 0x0000001209097221 */ /* 0x004fe20000010000 */
[----:B------:R-:W-:-:S03]  /*30a0*/  FADD.FTZ R16, R16, R19 ;  /* 0x0000001310107221 */ /* 0x000fc60000010000 */
[----:B------:R-:W-:Y:S01]  /*30b0*/  FADD.FTZ R9, R9, R44 ;  /* 0x0000002c09097221 */ /* 0x000fe20000010000 */
        /* <DEDUP_REMOVED lines=15> */
[----:B------:R-:W-:Y:S01]  /*31b0*/  FADD.FTZ R16, R9, R124 ;  /* 0x0000007c09107221 */ /* 0x000fe20000010000 */
[----:B------:R-:W-:-:S07]  /*31c0*/  FADD.FTZ R8, R8, R125 ;  /* 0x0000007d08087221 */ /* 0x000fce0000010000 */
.L_x_3391:
[----:B------:R-:W-:Y:S05]  /*31d0*/  BSYNC B0 ;  /* 0x0000000000007941 */ /* 0x000fea0003800000 */
.L_x_3390:
[----:B------:R-:W1:Y:S01]  /*31e0*/  SHFL.BFLY PT, R9, R16, 0x2, 0x1f ;  /* 0x0c401f0010097f89 */ /* 0x000e6200000e0000 */
[C---:B------:R-:W-:Y:S01]  /*31f0*/  LOP3.LUT P0, RZ, R2.reuse, 0xfffffff3, RZ, 0xc0, !PT ;  /* 0xfffffff302ff7812 */ /* 0x040fe2000780c0ff */
[----:B------:R-:W2:Y:S02]  /*3200*/  LDC R20, c[0x0][0x140] ;  /* 0x00005000ff147b82 */ /* 0x000ea40000000800 */
[----:B0-----:R-:W0:Y:S10]  /*3210*/  SHFL.BFLY PT, R11, R8, 0x2, 0x1f ;  /* 0x0c401f00080b7f89 */ /* 0x001e3400000e0000 */
[----:B------:R-:W-:-:S02]  /*3220*/  @!P0 SHF.L.U32 R19, R2, 0x1, RZ ;  /* 0x0000000102138819 */ /* 0x000fc400000006ff */
[----:B------:R-:W-:Y:S02]  /*3230*/  @!P0 IADD3 R21, R17, 0xc80, RZ ;  /* 0x00000c8011158810 */ /* 0x000fe40007ffe0ff */
[----:B------:R-:W-:Y:S01]  /*3240*/  @!P0 LOP3.LUT R19, R19, 0xfffffff8, RZ, 0xc0, !PT ;  /* 0xfffffff813138812 */ /* 0x000fe200078ec0ff */
[----:B-1----:R-:W-:Y:S01]  /*3250*/  FADD.FTZ R9, R9, R16 ;  /* 0x0000001009097221 */ /* 0x002fe20000010000 */
[----:B------:R-:W-:Y:S02]  /*3260*/  @!P0 LEA R16, R0, R21, 0x18 ;  /* 0x0000001500108211 */ /* 0x000fe400078ec0ff */
[----:B--2---:R-:W-:Y:S01]  /*3270*/  ISETP.EQ.U32.AND P1, PT, R20, 0x1, PT ;  /* 0x000000011400780c */ /* 0x004fe20003f22070 */
[----:B0-----:R-:W-:Y:S01]  /*3280*/  FADD.FTZ R11, R11, R8 ;  /* 0x000000080b0b7221 */ /* 0x001fe20000010000 */
[----:B------:R-:W0:Y:S01]  /*3290*/  SHFL.BFLY PT, R10, R9, 0x1, 0x1f ;  /* 0x0c201f00090a7f89 */ /* 0x000e2200000e0000 */
[----:B------:R-:W-:-:S03]  /*32a0*/  @!P0 IADD3 R16, R19, R16, RZ ;  /* 0x0000001013108210 */ /* 0x000fc60007ffe0ff */
        /* <DEDUP_REMOVED lines=10> */
.L_x_3392:
[----:B------:R-:W-:Y:S01]  /*3350*/  NOP ;  /* 0x0000000000007918 */ /* 0x000fe20000000000 */
.L_x_3393:
[----:B------:R-:W-:Y:S05]  /*3360*/  @!P1 BRA `(.L_x_3394) ;  /* 0x00000000000c9947 */ /* 0x000fea0003800000 */
[----:B------:R-:W-:Y:S01]  /*3370*/  UCGABAR_WAIT ;  /* 0x0000000000007dc7 */ /* 0x000fe20008000000 */
[----:B------:R-:W-:Y:S01]  /*3380*/  CCTL.IVALL ;  /* 0x00000000ff00798f */ /* 0x000fe20002000000 */
[----:B------:R-:W-:Y:S05]  /*3390*/  BRA `(.L_x_3395) ;  /* 0x0000000000047947 */ /* 0x000fea0003800000 */
.L_x_3394:
[----:B------:R-:W-:Y:S06]  /*33a0*/  BAR.SYNC.DEFER_BLOCKING 0x0 ;  /* 0x0000000000007b1d */ /* 0x000fec0000010000 */
.L_x_3395:
[----:B------:R-:W-:Y:S01]  /*33b0*/  ISETP.GT.U32.AND P0, PT, R2, 0x7, PT ;  /* 0x000000070200780c */ /* 0x000fe20003f04070 */
[----:B------:R-:W-:Y:S01]  /*33c0*/  BSSY B0, `(.L_x_3396) ;  /* 0x0000010000007945 */ /* 0x000fe20003800000 */
[----:B------:R-:W-:-:S11]  /*33d0*/  CS2R R10, SRZ ;  /* 0x00000000000a7805 */ /* 0x000fd6000001ff00 */
[----:B------:R-:W-:Y:S05]  /*33e0*/  @P0 BRA `(.L_x_3397) ;  /* 0x0000000000340947 */ /* 0x000fea0003800000 */
[----:B------:R-:W1:Y:S01]  /*33f0*/  S2R R10, SR_SWINHI ;  /* 0x00000000000a7919 */ /* 0x000e620000002f00 */
[----:B------:R-:W-:Y:S02]  /*3400*/  IADD3 R9, R17, 0xc80, RZ ;  /* 0x00000c8011097810 */ /* 0x000fe40007ffe0ff */
        /* <DEDUP_REMOVED lines=11> */
.L_x_3397:
[----:B------:R-:W-:Y:S05]  /*34c0*/  BSYNC B0 ;  /* 0x0000000000007941 */ /* 0x000fea0003800000 */
.L_x_3396:
[----:B------:R-:W-:Y:S05]  /*34d0*/  @!P1 BRA `(.L_x_3398) ;  /* 0x0000000000149947 */ /* 0x000fea0003800000 */
[----:B------:R-:W-:Y:S06]  /*34e0*/  MEMBAR.ALL.GPU ;  /* 0x0000000000007992 */ /* 0x000fec000000a000 */
[----:B------:R-:W-:-:S00]  /*34f0*/  ERRBAR ;  /* 0x00000000000079ab */ /* 0x000fc00000000000 */
[----:B------:R-:W-:Y:S08]  /*3500*/  CGAERRBAR ;  /* 0x00000000000075ab */ /* 0x000ff00000000000 */
[----:B------:R-:W-:Y:S01]  /*3510*/  UCGABAR_ARV ;  /* 0x00000000000079c7 */ /* 0x000fe20008000000 */
[----:B------:R-:W-:Y:S05]  /*3520*/  BRA `(.L_x_3399) ;  /* 0x0000000000047947 */ /* 0x000fea0003800000 */
.L_x_3398:
[----:B------:R-:W-:Y:S01]  /*3530*/  NOP ;  /* 0x0000000000007918 */ /* 0x000fe20000000000 */
.L_x_3399:
[----:B------:R-:W1:Y:S01]  /*3540*/  SHFL.BFLY PT, R8, R11, 0x1, 0x1f ;  /* 0x0c201f000b087f89 */ /* 0x000e6200000e0000 */
[----:B------:R-:W-:Y:S01]  /*3550*/  LOP3.LUT P2, RZ, R2, 0xfffffff9, RZ, 0xc0, !PT ;  /* 0xfffffff902ff7812 */ /* 0x000fe2000784c0ff */
[C---:B------:R-:W-:Y:S01]  /*3560*/  IMAD R9, R29.reuse, 0x140, RZ ;  /* 0x000001401d097824 */ /* 0x040fe200078e02ff */
[----:B0-----:R-:W-:Y:S01]  /*3570*/  HFMA2.MMA R16, -RZ, RZ, 0, 0.00018310546875 ;  /* 0x00000a00ff107435 */ /* 0x001fe200000001ff */
[----:B------:R-:W0:Y:S01]  /*3580*/  SHFL.BFLY PT, R19, R10, 0x1, 0x1f ;  /* 0x0c201f000a137f89 */ /* 0x000e2200000e0000 */
[----:B------:R-:W-:Y:S01]  /*3590*/  ULDC.64 UR4, c[0x0][0x240] ;  /* 0x0000900000047ab9 */ /* 0x000fe20000000a00 */
[----:B------:R-:W-:Y:S01]  /*35a0*/  BSSY B0, `(.L_x_3400) ;  /* 0x0000015000007945 */ /* 0x000fe20003800000 */
[----:B------:R-:W-:Y:S01]  /*35b0*/  LEA R25, R6, R9, 0x2 ;  /* 0x0000000906197211 */ /* 0x000fe200078e10ff */
[----:B------:R-:W-:Y:S01]  /*35c0*/  IMAD R29, R29, 0x50, R6 ;  /* 0x000000501d1d7824 */ /* 0x000fe200078e0206 */
[----:B------:R-:W-:Y:S02]  /*35d0*/  ISETP.NE.U32.AND P0, PT, RZ, UR4, PT ;  /* 0x00000004ff007c0c */ /* 0x000fe4000bf05070 */
[----:B------:R-:W-:-:S02]  /*35e0*/  IADD3 R129, RZ, -R7, RZ ;  /* 0x80000007ff817210 */ /* 0x000fc40007ffe0ff */
[----:B------:R-:W-:Y:S01]  /*35f0*/  ISETP.NE.AND.EX P0, PT, RZ, UR5, PT, P0 ;  /* 0x00000005ff007c0c */ /* 0x000fe2000bf05300 */
[----:B------:R-:W-:Y:S02]  /*3600*/  IMAD R3, R3, R16, 0x4d800 ;  /* 0x0004d80003037424 */ /* 0x000fe400078e0210 */
[----:B-1----:R-:W-:Y:S01]  /*3610*/  FADD.FTZ R11, R8, R11 ;  /* 0x0000000b080b7221 */ /* 0x002fe20000010000 */
[----:B------:R-:W-:-:S04]  /*3620*/  IMAD.WIDE.U32 R8, R25, -0x33333333, RZ ;  /* 0xcccccccd19087825 */ /* 0x000fc800078e00ff */
[----:B0-----:R-:W-:Y:S01]  /*3630*/  FADD.FTZ R21, R19, R10 ;  /* 0x0000000a13157221 */ /* 0x001fe20000010000 */
[----:B------:R-:W-:Y:S06]  /*3640*/  @P2 BRA `(.L_x_3401) ;  /* 0x0000000000282947 */ /* 0x000fec0003800000 */
[----:B------:R-:W-:Y:S01]  /*3650*/  FMUL.FTZ R10, R11, 4.8828125727595761418e-05 ;  /* 0x384ccccd0b0a7820 */ /* 0x000fe20000410000 */
[----:B------:R-:W-:Y:S02]  /*3660*/  SHF.L.U32 R11, R2, 0x2, RZ ;  /* 0x00000002020b7819 */ /* 0x000fe400000006ff */
[----:B------:R-:W-:Y:S01]  /*3670*/  IADD3 R19, R17, 0xcc0, RZ ;  /* 0x00000cc011137810 */ /* 0x000fe20007ffe0ff */
[----:B------:R-:W-:Y:S01]  /*3680*/  FMUL.FTZ R6, R10, R10 ;  /* 0x0000000a0a067220 */ /* 0x000fe20000410000 */
[----:B------:R-:W-:Y:S02]  /*3690*/  LOP3.LUT R11, R11, 0xfffffff8, RZ, 0xc0, !PT ;  /* 0xfffffff80b0b7812 */ /* 0x000fe400078ec0ff */
[----:B------:R-:W-:Y:S01]  /*36a0*/  LEA R16, R0, R19, 0x18 ;  /* 0x0000001300107211 */ /* 0x000fe200078ec0ff */
[----:B------:R-:W-:-:S03]  /*36b0*/  FFMA.FTZ R6, R21, 4.8828125727595761418e-05, -R6 ;  /* 0x384ccccd15067823 */ /* 0x000fc60000010806 */
[----:B------:R-:W-:Y:S02]  /*36c0*/  IADD3 R16, R11, R16, RZ ;  /* 0x000000100b107210 */ /* 0x000fe40007ffe0ff */
[----:B------:R-:W-:-:S05]  /*36d0*/  FMNMX.FTZ R11, RZ, R6, !PT ;  /* 0x00000006ff0b7209 */ /* 0x000fca0007810000 */
[----:B------:R0:W-:Y:S02]  /*36e0*/  STS.64 [R16], R10 ;  /* 0x0000000a10007388 */ /* 0x0001e40000000a00 */
.L_x_3401:
[----:B------:R-:W-:Y:S05]  /*36f0*/  BSYNC B0 ;  /* 0x0000000000007941 */ /* 0x000fea0003800000 */
.L_x_3400:
[----:B------:R-:W-:Y:S01]  /*3700*/  BAR.SYNC.DEFER_BLOCKING 0x0 ;  /* 0x0000000000007b1d */ /* 0x000fe20000010000 */
[----:B------:R-:W-:Y:S02]  /*3710*/  LEA.HI R129, R9, R129, RZ, 0x1a ;  /* 0x0000008109817211 */ /* 0x000fe400078fd0ff */
[C---:B0-----:R-:W-:Y:S02]  /*3720*/  IADD3 R11, R24.reuse, 0x7800, RZ ;  /* 0x00007800180b7810 */ /* 0x041fe40007ffe0ff */
[C---:B------:R-:W-:Y:S02]  /*3730*/  IADD3 R19, R24.reuse, 0x5000, RZ ;  /* 0x0000500018137810 */ /* 0x040fe40007ffe0ff */
[----:B------:R-:W-:Y:S02]  /*3740*/  IADD3 R21, R24, 0x2800, RZ ;  /* 0x0000280018157810 */ /* 0x000fe40007ffe0ff */
[----:B------:R-:W-:Y:S01]  /*3750*/  LOP3.LUT R32, R64, R25, RZ, 0xfc, !PT ;  /* 0x0000001940207212 */ /* 0x000fe200078efcff */
[----:B------:R-:W-:Y:S06]  /*3760*/  @!P0 BRA `(.L_x_3402) ;  /* 0x0000000000448947 */ /* 0x000fec0003800000 */
[----:B------:R-:W-:Y:S01]  /*3770*/  LOP3.LUT R4, R4, 0x1, RZ, 0xc0, !PT ;  /* 0x0000000104047812 */ /* 0x000fe200078ec0ff */
[----:B------:R-:W-:Y:S03]  /*3780*/  BSSY B0, `(.L_x_3402) ;  /* 0x000000f000007945 */ /* 0x000fe60003800000 */
[----:B------:R-:W-:-:S04]  /*3790*/  ISETP.NE.U32.AND P0, PT, R4, 0x1, PT ;  /* 0x000000010400780c */ /* 0x000fc80003f05070 */
[----:B------:R-:W-:-:S13]  /*37a0*/  ISETP.GT.U32.OR P0, PT, R2, 0x3, !P0 ;  /* 0x000000030200780c */ /* 0x000fda0004704470 */
[----:B------:R-:W-:Y:S05]  /*37b0*/  @P0 BRA `(.L_x_3403) ;  /* 0x00000000002c0947 */ /* 0x000fea0003800000 */
[----:B------:R-:W-:-:S04]  /*37c0*/  IADD3 R17, R17, 0xcc0, RZ ;  /* 0x00000cc011117810 */ /* 0x000fc80007ffe0ff */
[----:B------:R-:W-:-:S04]  /*37d0*/  LEA R17, R0, R17, 0x18 ;  /* 0x0000001100117211 */ /* 0x000fc800078ec0ff */
[----:B------:R-:W-:Y:S02]  /*37e0*/  LEA R0, R2, R17, 0x3 ;  /* 0x0000001102007211 */ /* 0x000fe400078e18ff */
[----:B------:R-:W-:-:S03]  /*37f0*/  IADD3 R2, R7, R2, RZ ;  /* 0x0000000207027210 */ /* 0x000fc60007ffe0ff */
[----:B------:R-:W0:Y:S01]  /*3800*/  LDS.64 R8, [R0] ;  /* 0x0000000000087984 */ /* 0x000e220000000a00 */
[----:B------:R-:W-:Y:S02]  /*3810*/  SHF.R.S32.HI R4, RZ, 0x1f, R2 ;  /* 0x0000001fff047819 */ /* 0x000fe40000011402 */
[----:B------:R-:W-:-:S04]  /*3820*/  LEA R2, P0, R5, R2, 0x5 ;  /* 0x0000000205027211 */ /* 0x000fc800078028ff */
[----:B------:R-:W-:Y:S02]  /*3830*/  LEA.HI.X R5, R5, R4, RZ, 0x5, P0 ;  /* 0x0000000405057211 */ /* 0x000fe400000f2cff */
[----:B------:R-:W-:-:S04]  /*3840*/  LEA R4, P0, R2, UR4, 0x3 ;  /* 0x0000000402047c11 */ /* 0x000fc8000f8018ff */
[----:B------:R-:W-:-:S05]  /*3850*/  LEA.HI.X R5, R2, UR5, R5, 0x3, P0 ;  /* 0x0000000502057c11 */ /* 0x000fca00080f1c05 */
[----:B0-----:R0:W-:Y:S04]  /*3860*/  STG.E.64 desc[UR6][R4.64], R8 ;  /* 0x0000000804007986 */ /* 0x0011e8000c101b06 */
.L_x_3403:
[----:B------:R-:W-:Y:S05]  /*3870*/  BSYNC B0 ;  /* 0x0000000000007941 */ /* 0x000fea0003800000 */
.L_x_3402:
[----:B------:R-:W1:Y:S01]  /*3880*/  S2UR UR5, SR_CgaCtaId ;  /* 0x00000000000579c3 */ /* 0x000e620000008800 */
[----:B------:R-:W-:Y:S01]  /*3890*/  UMOV UR4, 0x400 ;  /* 0x0000040000047882 */ /* 0x000fe20000000000 */
[--C-:B------:R-:W-:Y:S01]  /*38a0*/  HADD2.F32 R127, -RZ, R86.reuse.H0_H0 ;  /* 0x20000056ff7f7230 */ /* 0x100fe20000004100 */
[----:B------:R-:W-:Y:S01]  /*38b0*/  UIADD3 UR4, UR4, 0xcc0, URZ ;  /* 0x00000cc004047890 */ /* 0x000fe2000fffe03f */
[----:B------:R-:W-:Y:S01]  /*38c0*/  HADD2.F32 R128, -RZ, R86.H1_H1 ;  /* 0x30000056ff807230 */ /* 0x000fe20000004100 */
[-C--:B------:R-:W-:Y:S01]  /*38d0*/  IADD3 R21, P3, R21, R32.reuse, RZ ;  /* 0x0000002015157210 */ /* 0x080fe20007f7e0ff */
[----:B------:R-:W-:Y:S01]  /*38e0*/  HADD2.F32 R130, -RZ, R87.H1_H1 ;  /* 0x30000057ff827230 */ /* 0x000fe20000004100 */
[CC--:B0-----:R-:W-:Y:S01]  /*38f0*/  IADD3 R5, P4, R24.reuse, R32.reuse, RZ ;  /* 0x0000002018057210 */ /* 0x0c1fe20007f9e0ff */
[----:B------:R-:W-:Y:S01]  /*3900*/  ULDC.64 UR8, c[0x0][0x210] ;  /* 0x0000840000087ab9 */ /* 0x000fe20000000a00 */
[-C--:B------:R-:W-:Y:S01]  /*3910*/  IADD3 R11, P0, R11, R32.reuse, RZ ;  /* 0x000000200b0b7210 */ /* 0x080fe20007f1e0ff */
[--C-:B------:R-:W-:Y:S01]  /*3920*/  HADD2.F32 R55, -RZ, R46.reuse.H0_H0 ;  /* 0x2000002eff377230 */ /* 0x100fe20000004100 */
[----:B------:R-:W-:Y:S01]  /*3930*/  IADD3 R19, P2, R19, R32, RZ ;  /* 0x0000002013137210 */ /* 0x000fe20007f5e0ff */
[----:B------:R-:W-:Y:S01]  /*3940*/  HADD2.F32 R52, -RZ, R46.H1_H1 ;  /* 0x3000002eff347230 */ /* 0x000fe20000004100 */
[-C--:B------:R-:W-:Y:S01]  /*3950*/  IADD3.X R4, RZ, R65.reuse, RZ, P3, !PT ;  /* 0x00000041ff047210 */ /* 0x080fe20001ffe4ff */
[--C-:B------:R-:W-:Y:S01]  /*3960*/  HADD2.F32 R53, -RZ, R47.reuse.H0_H0 ;  /* 0x2000002fff357230 */ /* 0x100fe20000004100 */
[-C--:B------:R-:W-:Y:S01]  /*3970*/  IADD3.X R6, RZ, R65.reuse, RZ, P4, !PT ;  /* 0x00000041ff067210 */ /* 0x080fe200027fe4ff */
[----:B------:R-:W-:Y:S01]  /*3980*/  HADD2.F32 R50, -RZ, R47.H1_H1 ;  /* 0x3000002fff327230 */ /* 0x000fe20000004100 */
[-C--:B------:R-:W-:Y:S01]  /*3990*/  IADD3.X R0, RZ, R65.reuse, RZ, P0, !PT ;  /* 0x00000041ff007210 */ /* 0x080fe200007fe4ff */
[--C-:B------:R-:W-:Y:S01]  /*39a0*/  HADD2.F32 R49, -RZ, R43.reuse.H0_H0 ;  /* 0x2000002bff317230 */ /* 0x100fe20000004100 */
[----:B------:R-:W-:Y:S01]  /*39b0*/  IADD3.X R2, RZ, R65, RZ, P2, !PT ;  /* 0x00000041ff027210 */ /* 0x000fe200017fe4ff */
[----:B------:R-:W-:Y:S01]  /*39c0*/  HADD2.F32 R46, -RZ, R43.H1_H1 ;  /* 0x3000002bff2e7230 */ /* 0x000fe20000004100 */
[----:B------:R-:W-:Y:S01]  /*39d0*/  LEA R88, P3, R19, UR8, 0x1 ;  /* 0x0000000813587c11 */ /* 0x000fe2000f8608ff */
[----:B------:R-:W-:Y:S01]  /*39e0*/  HADD2.F32 R9, -RZ, R38.H1_H1 ;  /* 0x30000026ff097230 */ /* 0x000fe20000004100 */
[----:B------:R-:W-:Y:S01]  /*39f0*/  LEA R94, P4, R11, UR8, 0x1 ;  /* 0x000000080b5e7c11 */ /* 0x000fe2000f8808ff */
[----:B-1----:R-:W-:Y:S01]  /*3a00*/  ULEA UR4, UR5, UR4, 0x18 ;  /* 0x0000000405047291 */ /* 0x002fe2000f8ec03f */
[----:B------:R-:W-:Y:S01]  /*3a10*/  LEA R76, P0, R5, UR8, 0x1 ;  /* 0x00000008054c7c11 */ /* 0x000fe2000f8008ff */
[----:B------:R-:W-:Y:S01]  /*3a20*/  HADD2.F32 R45, -RZ, R13.H0_H0 ;  /* 0x2000000dff2d7230 */ /* 0x000fe20000004100 */
[----:B------:R-:W-:Y:S01]  /*3a30*/  LEA R58, P2, R21, UR8, 0x1 ;  /* 0x00000008153a7c11 */ /* 0x000fe2000f8408ff */
[----:B------:R-:W-:Y:S01]  /*3a40*/  HADD2.F32 R51, -RZ, R42.H0_H0 ;  /* 0x2000002aff337230 */ /* 0x000fe20000004100 */
[----:B------:R-:W-:Y:S01]  /*3a50*/  LEA.HI.X R89, R19, UR9, R2, 0x1, P3 ;  /* 0x0000000913597c11 */ /* 0x000fe200098f0c02 */
[----:B------:R-:W-:Y:S01]  /*3a60*/  HADD2.F32 R19, -RZ, R38.H0_H0 ;  /* 0x20000026ff137230 */ /* 0x000fe20000004100 */
[----:B------:R-:W-:Y:S01]  /*3a70*/  LEA R86, R129, UR4, 0x3 ;  /* 0x0000000481567c11 */ /* 0x000fe2000f8e18ff */
[----:B------:R-:W-:Y:S01]  /*3a80*/  HADD2.F32 R129, -RZ, R87.H0_H0 ;  /* 0x20000057ff817230 */ /* 0x000fe20000004100 */
[----:B------:R-:W-:Y:S01]  /*3a90*/  ULDC UR4, c[0x0][0x230] ;  /* 0x00008c0000047ab9 */ /* 0x000fe20000000800 */
[----:B------:R-:W-:Y:S01]  /*3aa0*/  LEA.HI.X R95, R11, UR9, R0, 0x1, P4 ;  /* 0x000000090b5f7c11 */ /* 0x000fe2000a0f0c00 */
[----:B------:R-:W-:Y:S01]  /*3ab0*/  HADD2.F32 R0, -RZ, R13.H1_H1 ;  /* 0x3000000dff007230 */ /* 0x000fe20000004100 */
[----:B------:R-:W-:Y:S01]  /*3ac0*/  LEA.HI.X R77, R5, UR9, R6, 0x1, P0 ;  /* 0x00000009054d7c11 */ /* 0x000fe200080f0c06 */
[----:B------:R-:W0:Y:S01]  /*3ad0*/  LDS.64 R86, [R86] ;  /* 0x0000000056567984 */ /* 0x000e220000000a00 */
[----:B------:R-:W-:Y:S01]  /*3ae0*/  HADD2.F32 R48, -RZ, R42.H1_H1 ;  /* 0x3000002aff307230 */ /* 0x000fe20000004100 */
[----:B------:R-:W-:Y:S01]  /*3af0*/  LEA.HI.X R59, R21, UR9, R4, 0x1, P2 ;  /* 0x00000009153b7c11 */ /* 0x000fe200090f0c04 */
[--C-:B------:R-:W-:Y:S01]  /*3b00*/  HADD2.F32 R47, -RZ, R36.reuse.H0_H0 ;  /* 0x20000024ff2f7230 */ /* 0x100fe20000004100 */
[C---:B------:R-:W-:Y:S01]  /*3b10*/  IADD3 R153, R24.reuse, 0xc800, RZ ;  /* 0x0000c80018997810 */ /* 0x040fe20007ffe0ff */
[----:B------:R-:W-:Y:S01]  /*3b20*/  HADD2.F32 R43, -RZ, R36.H1_H1 ;  /* 0x30000024ff2b7230 */ /* 0x000fe20000004100 */
[----:B------:R-:W-:Y:S01]  /*3b30*/  IADD3 R155, R24, 0xa000, RZ ;  /* 0x0000a000189b7810 */ /* 0x000fe20007ffe0ff */
[--C-:B------:R-:W-:Y:S01]  /*3b40*/  HADD2.F32 R44, -RZ, R37.reuse.H0_H0 ;  /* 0x20000025ff2c7230 */ /* 0x100fe20000004100 */
[----:B------:R-:W-:Y:S01]  /*3b50*/  SHF.L.U32 R29, R29, 0x2, RZ ;  /* 0x000000021d1d7819 */ /* 0x000fe200000006ff */
[----:B------:R-:W-:-:S02]  /*3b60*/  HADD2.F32 R42, -RZ, R37.H1_H1 ;  /* 0x30000025ff2a7230 */ /* 0x000fc40000004100 */
[--C-:B------:R-:W-:Y:S02]  /*3b70*/  HADD2.F32 R38, -RZ, R30.reuse.H0_H0 ;  /* 0x2000001eff267230 */ /* 0x100fe40000004100 */
[----:B------:R-:W-:Y:S02]  /*3b80*/  HADD2.F32 R36, -RZ, R30.H1_H1 ;  /* 0x3000001eff247230 */ /* 0x000fe40000004100 */
[--C-:B------:R-:W-:Y:S02]  /*3b90*/  HADD2.F32 R13, -RZ, R110.reuse.H0_H0 ;  /* 0x2000006eff0d7230 */ /* 0x100fe40000004100 */
        /* <DEDUP_REMOVED lines=12> */
[----:B0-----:R-:W-:Y:S01]  /*3c60*/  FADD.FTZ R87, R87, UR4 ;  /* 0x0000000457577e21 */ /* 0x001fe20008010000 */
[----:B------:R-:W-:Y:S02]  /*3c70*/  HADD2.F32 R7, -RZ, R40.H1_H1 ;  /* 0x30000028ff077230 */ /* 0x000fe40000004100 */
[----:B------:R-:W-:Y:S01]  /*3c80*/  FADD.FTZ R19, R19, -R86 ;  /* 0x8000005613137221 */ /* 0x000fe20000010000 */
[----:B------:R-:W-:-:S02]  /*3c90*/  HADD2.F32 R12, -RZ, R15.H0_H0 ;  /* 0x2000000fff0c7230 */ /* 0x000fc40000004100 */
[--C-:B------:R-:W-:Y:S01]  /*3ca0*/  FADD.FTZ R16, R16, -R86.reuse ;  /* 0x8000005610107221 */ /* 0x100fe20000010000 */
[----:B------:R-:W-:Y:S01]  /*3cb0*/  HADD2.F32 R18, -RZ, R15.H1_H1 ;  /* 0x3000000fff127230 */ /* 0x000fe20000004100 */
[----:B------:R-:W0:Y:S01]  /*3cc0*/  MUFU.RSQ R87, R87 ;  /* 0x0000005700577308 */ /* 0x000e220000001400 */
[--C-:B------:R-:W-:Y:S02]  /*3cd0*/  HADD2.F32 R34, -RZ, R114.reuse.H0_H0 ;  /* 0x20000072ff227230 */ /* 0x100fe40000004100 */
[--C-:B------:R-:W-:Y:S01]  /*3ce0*/  FADD.FTZ R11, R11, -R86.reuse ;  /* 0x800000560b0b7221 */ /* 0x100fe20000010000 */
[----:B------:R-:W-:Y:S02]  /*3cf0*/  HADD2.F32 R2, -RZ, R114.H1_H1 ;  /* 0x30000072ff027230 */ /* 0x000fe40000004100 */
[--C-:B------:R-:W-:Y:S01]  /*3d00*/  FADD.FTZ R55, R55, -R86.reuse ;  /* 0x8000005637377221 */ /* 0x100fe20000010000 */
[--C-:B------:R-:W-:Y:S02]  /*3d10*/  HADD2.F32 R31, -RZ, R115.reuse.H0_H0 ;  /* 0x20000073ff1f7230 */ /* 0x100fe40000004100 */
[----:B------:R-:W-:Y:S01]  /*3d20*/  FADD.FTZ R51, R51, -R86 ;  /* 0x8000005633337221 */ /* 0x000fe20000010000 */
[----:B------:R-:W-:-:S02]  /*3d30*/  HADD2.F32 R27, -RZ, R115.H1_H1 ;  /* 0x30000073ff1b7230 */ /* 0x000fc40000004100 */
[--C-:B------:R-:W-:Y:S01]  /*3d40*/  FADD.FTZ R47, R47, -R86.reuse ;  /* 0x800000562f2f7221 */ /* 0x100fe20000010000 */
        /* <DEDUP_REMOVED lines=20> */
[----:B------:R-:W-:Y:S02]  /*3e90*/  HADD2.F32 R8, -RZ, R41.H0_H0 ;  /* 0x20000029ff087230 */ /* 0x000fe40000004100 */
[----:B------:R-:W-:Y:S01]  /*3ea0*/  FADD.FTZ R45, R45, -R86 ;  /* 0x800000562d2d7221 */ /* 0x000fe20000010000 */
[----:B------:R-:W-:-:S02]  /*3eb0*/  HADD2.F32 R10, -RZ, R39.H0_H0 ;  /* 0x20000027ff0a7230 */ /* 0x000fc40000004100 */
[--C-:B------:R-:W-:Y:S01]  /*3ec0*/  FADD.FTZ R0, R0, -R86.reuse ;  /* 0x8000005600007221 */ /* 0x100fe20000010000 */
[----:B------:R-:W-:Y:S02]  /*3ed0*/  HADD2.F32 R40, -RZ, R14.H0_H0 ;  /* 0x2000000eff287230 */ /* 0x000fe40000004100 */
[--C-:B------:R-:W-:Y:S01]  /*3ee0*/  FADD.FTZ R8, R8, -R86.reuse ;  /* 0x8000005608087221 */ /* 0x100fe20000010000 */
[----:B------:R-:W-:Y:S02]  /*3ef0*/  HADD2.F32 R15, -RZ, R22.H0_H0 ;  /* 0x20000016ff0f7230 */ /* 0x000fe40000004100 */
        /* <DEDUP_REMOVED lines=67> */
[----:B------:R-:W-:-:S02]  /*4330*/  HADD2.F32 R41, -RZ, R41.H1_H1 ;  /* 0x30000029ff297230 */ /* 0x000fc40000004100 */
[--C-:B------:R-:W-:Y:S01]  /*4340*/  FADD.FTZ R33, R33, -R86.reuse ;  /* 0x8000005621217221 */ /* 0x100fe20000010000 */
[----:B------:R-:W-:Y:S02]  /*4350*/  HADD2.F32 R39, -RZ, R39.H1_H1 ;  /* 0x30000027ff277230 */ /* 0x000fe40000004100 */
[--C-:B------:R-:W-:Y:S01]  /*4360*/  FADD.FTZ R149, R149, -R86.reuse ;  /* 0x8000005695957221 */ /* 0x100fe20000010000 */
[----:B------:R-:W-:Y:S02]  /*4370*/  HADD2.F32 R14, -RZ, R14.H1_H1 ;  /* 0x3000000eff0e7230 */ /* 0x000fe40000004100 */
[--C-:B------:R-:W-:Y:S01]  /*4380*/  FADD.FTZ R41, R41, -R86.reuse ;  /* 0x8000005629297221 */ /* 0x100fe20000010000 */
[----:B------:R-:W-:Y:S02]  /*4390*/  HADD2.F32 R22, -RZ, R22.H1_H1 ;  /* 0x30000016ff167230 */ /* 0x000fe40000004100 */
        /* <DEDUP_REMOVED lines=67> */
[--C-:B------:R-:W-:Y:S02]  /*47d0*/  HADD2.F32 R150, -RZ, R61.reuse.H0_H0 ;  /* 0x2000003dff967230 */ /* 0x100fe40000004100 */
[--C-:B------:R-:W-:Y:S01]  /*47e0*/  FADD.FTZ R124, R124, -R86.reuse ;  /* 0x800000567c7c7221 */ /* 0x100fe20000010000 */
[----:B------:R-:W-:Y:S02]  /*47f0*/  HADD2.F32 R61, -RZ, R61.H1_H1 ;  /* 0x3000003dff3d7230 */ /* 0x000fe40000004100 */
        /* <DEDUP_REMOVED lines=38> */
[----:B0-----:R-:W-:Y:S01]  /*4a60*/  FMUL.FTZ R16, R16, R87 ;  /* 0x0000005710107220 */ /* 0x001fe20000410000 */
[----:B------:R-:W-:Y:S02]  /*4a70*/  HADD2.F32 R61, -RZ, R66.H0_H0 ;  /* 0x20000042ff3d7230 */ /* 0x000fe40000004100 */
        /* <DEDUP_REMOVED lines=31> */
[----:B------:R-:W-:-:S02]  /*4c70*/  HADD2.F32 R56, -RZ, R56.H1_H1 ;  /* 0x30000038ff387230 */ /* 0x000fc40000004100 */
[----:B------:R-:W-:Y:S01]  /*4c80*/  FMUL.FTZ R36, R87, R36 ;  /* 0x0000002457247220 */ /* 0x000fe20000410000 */
[----:B------:R-:W-:Y:S02]  /*4c90*/  HADD2.F32 R66, -RZ, R66.H1_H1 ;  /* 0x30000042ff427230 */ /* 0x000fe40000004100 */
        /* <DEDUP_REMOVED lines=33> */
[----:B------:R-:W-:-:S02]  /*4eb0*/  HADD2.F32 R151, -RZ, R57.H0_H0 ;  /* 0x20000039ff977230 */ /* 0x000fc40000004100 */
[C---:B------:R-:W-:Y:S01]  /*4ec0*/  FMUL.FTZ R7, R87.reuse, R7 ;  /* 0x0000000757077220 */ /* 0x040fe20000410000 */
[----:B------:R-:W-:Y:S02]  /*4ed0*/  HADD2.F32 R36, -RZ, R67.H0_H0 ;  /* 0x20000043ff247230 */ /* 0x000fe40000004100 */
[C---:B------:R-:W-:Y:S01]  /*4ee0*/  FMUL.FTZ R8, R87.reuse, R8 ;  /* 0x0000000857087220 */ /* 0x040fe20000410000 */
[----:B------:R-:W-:Y:S02]  /*4ef0*/  HADD2.F32 R57, -RZ, R57.H1_H1 ;  /* 0x30000039ff397230 */ /* 0x000fe40000004100 */
[C---:B------:R-:W-:Y:S01]  /*4f00*/  FMUL.FTZ R41, R87.reuse, R41 ;  /* 0x0000002957297220 */ /* 0x040fe20000410000 */
[----:B------:R-:W-:Y:S02]  /*4f10*/  HADD2.F32 R67, -RZ, R67.H1_H1 ;  /* 0x30000043ff437230 */ /* 0x000fe40000004100 */
[C---:B------:R-:W-:Y:S01]  /*4f20*/  FMUL.FTZ R10, R87.reuse, R10 ;  /* 0x0000000a570a7220 */ /* 0x040fe20000410000 */
[C---:B------:R-:W-:Y:S01]  /*4f30*/  FMUL.FTZ R39, R87.reuse, R39 ;  /* 0x0000002757277220 */ /* 0x040fe20000410000 */
[----:B------:R-:W-:Y:S01]  /*4f40*/  FMUL.FTZ R9, R87, R9 ;  /* 0x0000000957097220 */ /* 0x000fe20000410000 */
[----:B------:R-:W-:Y:S01]  /*4f50*/  FFMA.FTZ R7, R7, R56, R66 ;  /* 0x0000003807077223 */ /* 0x000fe20000010042 */
[--C-:B------:R-:W-:Y:S01]  /*4f60*/  FFMA.FTZ R8, R8, R151, R36.reuse ;  /* 0x0000009708087223 */ /* 0x100fe20000010024 */
[--C-:B------:R-:W-:Y:S01]  /*4f70*/  FFMA.FTZ R41, R41, R57, R67.reuse ;  /* 0x0000003929297223 */ /* 0x100fe20000010043 */
[----:B------:R-:W-:Y:S01]  /*4f80*/  FFMA.FTZ R10, R151, R10, R36 ;  /* 0x0000000a970a7223 */ /* 0x000fe20000010024 */
[--C-:B------:R-:W-:Y:S01]  /*4f90*/  FFMA.FTZ R39, R57, R39, R67.reuse ;  /* 0x0000002739277223 */ /* 0x100fe20000010043 */
[C---:B------:R-:W-:Y:S01]  /*4fa0*/  FMUL.FTZ R5, R87.reuse, R5 ;  /* 0x0000000557057220 */ /* 0x040fe20000410000 */
[C-C-:B------:R-:W-:Y:S01]  /*4fb0*/  FFMA.FTZ R9, R56.reuse, R9, R66.reuse ;  /* 0x0000000938097223 */ /* 0x140fe20000010042 */
[C---:B------:R-:W-:Y:S01]  /*4fc0*/  FMUL.FTZ R45, R87.reuse, R45 ;  /* 0x0000002d572d7220 */ /* 0x040fe20000410000 */
[C---:B------:R-:W-:Y:S01]  /*4fd0*/  FMUL.FTZ R0, R87.reuse, R0 ;  /* 0x0000000057007220 */ /* 0x040fe20000410000 */
[C---:B------:R-:W-:Y:S01]  /*4fe0*/  FMUL.FTZ R14, R87.reuse, R14 ;  /* 0x0000000e570e7220 */ /* 0x040fe20000410000 */
[----:B------:R-:W-:Y:S01]  /*4ff0*/  FMUL.FTZ R23, R87, R23 ;  /* 0x0000001757177220 */ /* 0x000fe20000410000 */
[----:B------:R-:W-:Y:S01]  /*5000*/  F2FP.F16.F32.PACK_AB R7, R7, R16 ;  /* 0x000000100707723e */ /* 0x000fe200000000ff */
[C---:B------:R-:W-:Y:S01]  /*5010*/  FFMA.FTZ R5, R56.reuse, R5, R66 ;  /* 0x0000000538057223 */ /* 0x040fe20000010042 */
[----:B------:R-:W-:Y:S01]  /*5020*/  F2FP.F16.F32.PACK_AB R8, R41, R8 ;  /* 0x000000082908723e */ /* 0x000fe200000000ff */
[----:B------:R-:W-:Y:S01]  /*5030*/  FFMA.FTZ R45, R151, R45, R36 ;  /* 0x0000002d972d7223 */ /* 0x000fe20000010024 */
[--C-:B------:R-:W-:Y:S01]  /*5040*/  FFMA.FTZ R16, R57, R0, R67.reuse ;  /* 0x0000000039107223 */ /* 0x100fe20000010043 */
        /* <DEDUP_REMOVED lines=28> */
[--C-:B------:R-:W-:Y:S01]  /*5210*/  FFMA.FTZ R14, R56, R14, R66.reuse ;  /* 0x0000000e380e7223 */ /* 0x100fe20000010042 */
[C---:B------:R-:W-:Y:S01]  /*5220*/  FMUL.FTZ R12, R87.reuse, R12 ;  /* 0x0000000c570c7220 */ /* 0x040fe20000410000 */
[----:B------:R-:W-:Y:S01]  /*5230*/  FMUL.FTZ R18, R87, R18 ;  /* 0x0000001257127220 */ /* 0x000fe20000410000 */
[----:B------:R-:W-:Y:S01]  /*5240*/  FFMA.FTZ R0, R57, R23, R67 ;  /* 0x0000001739007223 */ /* 0x000fe20000010043 */
[----:B------:R-:W-:Y:S01]  /*5250*/  F2FP.F16.F32.PACK_AB R9, R9, R19 ;  /* 0x000000130909723e */ /* 0x000fe200000000ff */
[C---:B------:R-:W-:Y:S01]  /*5260*/  FMUL.FTZ R21, R87.reuse, R21 ;  /* 0x0000001557157220 */ /* 0x040fe20000410000 */
[----:B------:R-:W-:Y:S01]  /*5270*/  FMUL.FTZ R54, R87, R54 ;  /* 0x0000003657367220 */ /* 0x000fe20000410000 */
[----:B------:R-:W-:Y:S01]  /*5280*/  PRMT R23, R7, 0x7632, R23 ;  /* 0x0000763207177816 */ /* 0x000fe20000000017 */
[C---:B------:R-:W-:Y:S01]  /*5290*/  FMUL.FTZ R53, R87.reuse, R53 ;  /* 0x0000003557357220 */ /* 0x040fe20000410000 */
[----:B------:R-:W-:Y:S01]  /*52a0*/  PRMT R19, R8, 0x7632, R19 ;  /* 0x0000763208137816 */ /* 0x000fe20000000013 */
[C---:B------:R-:W-:Y:S01]  /*52b0*/  FMUL.FTZ R50, R87.reuse, R50 ;  /* 0x0000003257327220 */ /* 0x040fe20000410000 */
[----:B------:R0:W-:Y:S01]  /*52c0*/  STG.E.U16 desc[UR6][R76.64], R7 ;  /* 0x000000074c007986 */ /* 0x0001e2000c101506 */
        /* <DEDUP_REMOVED lines=10> */
[--C-:B------:R-:W-:Y:S01]  /*5370*/  FFMA.FTZ R102, R56, R102, R66.reuse ;  /* 0x0000006638667223 */ /* 0x100fe20000010042 */
[----:B0-----:R-:W-:Y:S01]  /*5380*/  PRMT R7, R10, 0x7632, R7 ;  /* 0x000076320a077816 */ /* 0x001fe20000000007 */
        /* <DEDUP_REMOVED lines=17> */
[--C-:B------:R-:W-:Y:S01]  /*54a0*/  FFMA.FTZ R12, R151, R12, R36.reuse ;  /* 0x0000000c970c7223 */ /* 0x100fe20000010024 */
[--C-:B------:R-:W-:Y:S01]  /*54b0*/  FFMA.FTZ R18, R57, R18, R67.reuse ;  /* 0x0000001239127223 */ /* 0x100fe20000010043 */
[----:B------:R-:W-:Y:S01]  /*54c0*/  F2FP.F16.F32.PACK_AB R5, R5, R11 ;  /* 0x0000000b0505723e */ /* 0x000fe200000000ff */
[----:B------:R-:W-:Y:S01]  /*54d0*/  FMUL.FTZ R20, R87, R20 ;  /* 0x0000001457147220 */ /* 0x000fe20000410000 */
[----:B------:R-:W-:Y:S01]  /*54e0*/  F2FP.F16.F32.PACK_AB R16, R16, R45 ;  /* 0x0000002d1010723e */ /* 0x000fe200000000ff */
[--C-:B------:R-:W-:Y:S01]  /*54f0*/  FFMA.FTZ R152, R151, R21, R36.reuse ;  /* 0x0000001597987223 */ /* 0x100fe20000010024 */
[----:B------:R-:W-:Y:S01]  /*5500*/  IADD3 R56, P0, R153, R32, RZ ;  /* 0x0000002099387210 */ /* 0x000fe20007f1e0ff */
[--C-:B------:R-:W-:Y:S01]  /*5510*/  FFMA.FTZ R54, R57, R54, R67.reuse ;  /* 0x0000003639367223 */ /* 0x100fe20000010043 */
[----:B------:R-:W-:Y:S01]  /*5520*/  F2FP.F16.F32.PACK_AB R14, R14, R40 ;  /* 0x000000280e0e723e */ /* 0x000fe200000000ff */
[----:B------:R-:W-:Y:S01]  /*5530*/  FMUL.FTZ R49, R87, R49 ;  /* 0x0000003157317220 */ /* 0x000fe20000410000 */
[----:B------:R-:W-:Y:S01]  /*5540*/  IADD3 R66, P2, R155, R32, RZ ;  /* 0x000000209b427210 */ /* 0x000fe20007f5e0ff */
        /* <DEDUP_REMOVED lines=24> */
[----:B------:R-:W-:Y:S01]  /*56d0*/  FFMA.FTZ R50, R57, R50, R67 ;  /* 0x0000003239327223 */ /* 0x000fe20000010043 */
[----:B------:R-:W-:Y:S01]  /*56e0*/  STG.E.U16 desc[UR6][R76.64+0x2], R23 ;  /* 0x000002174c007986 */ /* 0x000fe2000c101506 */
[----:B------:R-:W-:Y:S01]  /*56f0*/  PRMT R39, R9, 0x7632, R39 ;  /* 0x0000763209277816 */ /* 0x000fe20000000027 */
[C-C-:B------:R-:W-:Y:S01]  /*5700*/  FFMA.FTZ R153, R151.reuse, R37, R36.reuse ;  /* 0x0000002597997223 */ /* 0x140fe20000010024 */
[C-C-:B------:R-:W-:Y:S01]  /*5710*/  FFMA.FTZ R154, R151.reuse, R20, R36.reuse ;  /* 0x00000014979a7223 */ /* 0x140fe20000010024 */
[----:B------:R0:W-:Y:S01]  /*5720*/  STG.E.U16 desc[UR6][R76.64+0x4], R8 ;  /* 0x000004084c007986 */ /* 0x0001e2000c101506 */
[----:B------:R-:W-:Y:S01]  /*5730*/  IADD3.X R37, RZ, R65, RZ, P0, !PT ;  /* 0x00000041ff257210 */ /* 0x000fe200007fe4ff */
[C-C-:B------:R-:W-:Y:S01]  /*5740*/  FFMA.FTZ R49, R151.reuse, R49, R36.reuse ;  /* 0x0000003197317223 */ /* 0x140fe20000010024 */
[----:B------:R-:W-:Y:S01]  /*5750*/  F2FP.F16.F32.PACK_AB R12, R18, R12 ;  /* 0x0000000c120c723e */ /* 0x000fe200000000ff */
[----:B------:R-:W-:Y:S01]  /*5760*/  STG.E.U16 desc[UR6][R76.64+0x6], R19 ;  /* 0x000006134c007986 */ /* 0x000fe2000c101506 */
[C-C-:B------:R-:W-:Y:S01]  /*5770*/  FFMA.FTZ R44, R151.reuse, R44, R36.reuse ;  /* 0x0000002c972c7223 */ /* 0x140fe20000010024 */
[C-C-:B------:R-:W-:Y:S01]  /*5780*/  FFMA.FTZ R31, R151.reuse, R31, R36.reuse ;  /* 0x0000001f971f7223 */ /* 0x140fe20000010024 */
[C-C-:B------:R-:W-:Y:S01]  /*5790*/  FFMA.FTZ R17, R151.reuse, R17, R36.reuse ;  /* 0x0000001197117223 */ /* 0x140fe20000010024 */
[----:B------:R1:W-:Y:S01]  /*57a0*/  STG.E.U16 desc[UR6][R58.64], R9 ;  /* 0x000000093a007986 */ /* 0x0003e2000c101506 */
[C-C-:B------:R-:W-:Y:S01]  /*57b0*/  FFMA.FTZ R108, R151.reuse, R108, R36.reuse ;  /* 0x0000006c976c7223 */ /* 0x140fe20000010024 */
[C-C-:B------:R-:W-:Y:S01]  /*57c0*/  FFMA.FTZ R112, R151.reuse, R112, R36.reuse ;  /* 0x0000007097707223 */ /* 0x140fe20000010024 */
[----:B------:R-:W-:Y:S01]  /*57d0*/  FFMA.FTZ R114, R151, R114, R36 ;  /* 0x0000007297727223 */ /* 0x000fe20000010024 */
[----:B------:R2:W-:Y:S01]  /*57e0*/  STG.E.U16 desc[UR6][R58.64+0x6], R7 ;  /* 0x000006073a007986 */ /* 0x0005e2000c101506 */
[----:B0-----:R-:W-:Y:S01]  /*57f0*/  PRMT R8, R5, 0x7632, R8 ;  /* 0x0000763205087816 */ /* 0x001fe20000000008 */
[C-C-:B------:R-:W-:Y:S01]  /*5800*/  FFMA.FTZ R116, R151.reuse, R116, R36.reuse ;  /* 0x0000007497747223 */ /* 0x140fe20000010024 */
[C-C-:B------:R-:W-:Y:S01]  /*5810*/  FFMA.FTZ R118, R151.reuse, R118, R36.reuse ;  /* 0x0000007697767223 */ /* 0x140fe20000010024 */
[C-C-:B------:R-:W-:Y:S01]  /*5820*/  FFMA.FTZ R120, R151.reuse, R120, R36.reuse ;  /* 0x0000007897787223 */ /* 0x140fe20000010024 */
[C-C-:B------:R-:W-:Y:S01]  /*5830*/  FFMA.FTZ R122, R151.reuse, R122, R36.reuse ;  /* 0x0000007a977a7223 */ /* 0x140fe20000010024 */
[C-C-:B------:R-:W-:Y:S01]  /*5840*/  FFMA.FTZ R124, R151.reuse, R124, R36.reuse ;  /* 0x0000007c977c7223 */ /* 0x140fe20000010024 */
[C-C-:B------:R-:W-:Y:S01]  /*5850*/  FFMA.FTZ R126, R151.reuse, R126, R36.reuse ;  /* 0x0000007e977e7223 */ /* 0x140fe20000010024 */
[----:B-1----:R-:W-:Y:S01]  /*5860*/  PRMT R9, R16, 0x7632, R9 ;  /* 0x0000763210097816 */ /* 0x002fe20000000009 */
[C-C-:B------:R-:W-:Y:S01]  /*5870*/  FFMA.FTZ R129, R151.reuse, R129, R36.reuse ;  /* 0x0000008197817223 */ /* 0x140fe20000010024 */
[C-C-:B------:R-:W-:Y:S01]  /*5880*/  FFMA.FTZ R132, R151.reuse, R132, R36.reuse ;  /* 0x0000008497847223 */ /* 0x140fe20000010024 */
[C-C-:B------:R-:W-:Y:S01]  /*5890*/  FFMA.FTZ R134, R151.reuse, R134, R36.reuse ;  /* 0x0000008697867223 */ /* 0x140fe20000010024 */
[----:B--2---:R-:W-:Y:S01]  /*58a0*/  PRMT R7, R14, 0x7632, R7 ;  /* 0x000076320e077816 */ /* 0x004fe20000000007 */
        /* <DEDUP_REMOVED lines=9> */
[----:B------:R-:W-:Y:S01]  /*5940*/  STG.E.U16 desc[UR6][R58.64+0x2], R39 ;  /* 0x000002273a007986 */ /* 0x000fe2000c101506 */
[----:B------:R-:W-:Y:S01]  /*5950*/  LEA R20, P0, R66, UR8, 0x1 ;  /* 0x0000000842147c11 */ /* 0x000fe2000f8008ff */
[C---:B------:R-:W-:Y:S01]  /*5960*/  FMUL.FTZ R46, R87.reuse, R46 ;  /* 0x0000002e572e7220 */ /* 0x040fe20000410000 */
[----:B------:R-:W-:Y:S01]  /*5970*/  F2FP.F16.F32.PACK_AB R15, R22, R15 ;  /* 0x0000000f160f723e */ /* 0x000fe200000000ff */
[----:B------:R0:W-:Y:S01]  /*5980*/  STG.E.U16 desc[UR6][R58.64+0x4], R10 ;  /* 0x0000040a3a007986 */ /* 0x0001e2000c101506 */
[----:B------:R-:W-:Y:S01]  /*5990*/  F2FP.F16.F32.PACK_AB R54, R54, R152 ;  /* 0x000000983636723e */ /* 0x000fe200000000ff */
[C---:B------:R-:W-:Y:S01]  /*59a0*/  FMUL.FTZ R42, R87.reuse, R42 ;  /* 0x0000002a572a7220 */ /* 0x040fe20000410000 */
[----:B------:R-:W-:Y:S01]  /*59b0*/  LEA R36, P2, R56, UR8, 0x1 ;  /* 0x0000000838247c11 */ /* 0x000fe2000f8408ff */
[----:B------:R1:W-:Y:S01]  /*59c0*/  STG.E.U16 desc[UR6][R88.64], R5 ;  /* 0x0000000558007986 */ /* 0x0003e2000c101506 */
[----:B------:R-:W-:Y:S01]  /*59d0*/  F2FP.F16.F32.PACK_AB R52, R52, R55 ;  /* 0x000000373434723e */ /* 0x000fe200000000ff */
[C---:B------:R-:W-:Y:S01]  /*59e0*/  FMUL.FTZ R33, R87.reuse, R33 ;  /* 0x0000002157217220 */ /* 0x040fe20000410000 */
[----:B------:R-:W-:Y:S01]  /*59f0*/  F2FP.F16.F32.PACK_AB R50, R50, R53 ;  /* 0x000000353232723e */ /* 0x000fe200000000ff */
[----:B------:R2:W-:Y:S01]  /*5a00*/  STG.E.U16 desc[UR6][R88.64+0x2], R8 ;  /* 0x0000020858007986 */ /* 0x0005e2000c101506 */
[----:B------:R-:W-:Y:S01]  /*5a10*/  LEA.HI.X R21, R66, UR9, R21, 0x1, P0 ;  /* 0x0000000942157c11 */ /* 0x000fe200080f0c15 */
[----:B------:R-:W-:Y:S01]  /*5a20*/  FMUL.FTZ R27, R87, R27 ;  /* 0x0000001b571b7220 */ /* 0x000fe20000410000 */
[----:B------:R-:W-:Y:S01]  /*5a30*/  LEA.HI.X R37, R56, UR9, R37, 0x1, P2 ;  /* 0x0000000938257c11 */ /* 0x000fe200090f0c25 */
[----:B------:R-:W-:Y:S01]  /*5a40*/  STG.E.U16 desc[UR6][R88.64+0x4], R16 ;  /* 0x0000041058007986 */ /* 0x000fe2000c101506 */
[----:B0-----:R-:W-:Y:S01]  /*5a50*/  PRMT R10, R15, 0x7632, R10 ;  /* 0x000076320f0a7816 */ /* 0x001fe2000000000a */
[C---:B------:R-:W-:Y:S01]  /*5a60*/  FMUL.FTZ R30, R87.reuse, R30 ;  /* 0x0000001e571e7220 */ /* 0x040fe20000410000 */
[----:B------:R-:W-:Y:S01]  /*5a70*/  PRMT R18, R52, 0x7632, R18 ;  /* 0x0000763234127816 */ /* 0x000fe20000000012 */
[----:B------:R-:W-:Y:S01]  /*5a80*/  STG.E.U16 desc[UR6][R88.64+0x6], R9 ;  /* 0x0000060958007986 */ /* 0x000fe2000c101506 */
[----:B-1----:R-:W-:Y:S01]  /*5a90*/  PRMT R5, R12, 0x7632, R5 ;  /* 0x000076320c057816 */ /* 0x002fe20000000005 */
[C---:B------:R-:W-:Y:S01]  /*5aa0*/  FMUL.FTZ R111, R87.reuse, R111 ;  /* 0x0000006f576f7220 */ /* 0x040fe20000410000 */
[----:B------:R-:W-:Y:S01]  /*5ab0*/  IADD3 R19, R24, 0x43800, RZ ;  /* 0x0004380018137810 */ /* 0x000fe20007ffe0ff */
[----:B------:R0:W-:Y:S01]  /*5ac0*/  STG.E.U16 desc[UR6][R94.64+0x2], R7 ;  /* 0x000002075e007986 */ /* 0x0001e2000c101506 */
[----:B--2---:R-:W-:Y:S01]  /*5ad0*/  PRMT R8, R54, 0x7632, R8 ;  /* 0x0000763236087816 */ /* 0x004fe20000000008 */
[C---:B------:R-:W-:Y:S01]  /*5ae0*/  FMUL.FTZ R105, R87.reuse, R105 ;  /* 0x0000006957697220 */ /* 0x040fe20000410000 */
[C---:B------:R-:W-:Y:S01]  /*5af0*/  IADD3 R11, R24.reuse, 0x3e800, RZ ;  /* 0x0003e800180b7810 */ /* 0x040fe20007ffe0ff */
[----:B------:R-:W-:Y:S01]  /*5b00*/  STG.E.U16 desc[UR6][R94.64], R14 ;  /* 0x0000000e5e007986 */ /* 0x000fe2000c101506 */
[C---:B------:R-:W-:Y:S01]  /*5b10*/  IADD3 R23, R24.reuse, 0x39800, RZ ;  /* 0x0003980018177810 */ /* 0x040fe20007ffe0ff */
[C---:B------:R-:W-:Y:S01]  /*5b20*/  FMUL.FTZ R107, R87.reuse, R107 ;  /* 0x0000006b576b7220 */ /* 0x040fe20000410000 */
[C---:B------:R-:W-:Y:S01]  /*5b30*/  IADD3 R41, R24.reuse, 0x34800, RZ ;  /* 0x0003480018297810 */ /* 0x040fe20007ffe0ff */
[----:B------:R-:W-:Y:S01]  /*5b40*/  STG.E.U16 desc[UR6][R94.64+0x4], R12 ;  /* 0x0000040c5e007986 */ /* 0x000fe2000c101506 */
[----:B------:R-:W-:Y:S01]  /*5b50*/  IADD3 R45, R24, 0x32000, RZ ;  /* 0x00032000182d7810 */ /* 0x000fe20007ffe0ff */
[----:B------:R-:W-:Y:S01]  /*5b60*/  FMUL.FTZ R103, R87, R103 ;  /* 0x0000006757677220 */ /* 0x000fe20000410000 */
[----:B------:R-:W-:Y:S01]  /*5b70*/  IADD3 R11, P2, R11, R32, RZ ;  /* 0x000000200b0b7210 */ /* 0x000fe20007f5e0ff */
[----:B------:R1:W-:Y:S01]  /*5b80*/  STG.E.U16 desc[UR6][R94.64+0x6], R5 ;  /* 0x000006055e007986 */ /* 0x0003e2000c101506 */
[----:B0-----:R-:W-:Y:S01]  /*5b90*/  PRMT R7, R50, 0x7632, R7 ;  /* 0x0000763232077816 */ /* 0x001fe20000000007 */
[C---:B------:R-:W-:Y:S01]  /*5ba0*/  FMUL.FTZ R101, R87.reuse, R101 ;  /* 0x0000006557657220 */ /* 0x040fe20000410000 */
[C---:B------:R-:W-:Y:S01]  /*5bb0*/  IADD3 R55, R24.reuse, 0x2d000, RZ ;  /* 0x0002d00018377810 */ /* 0x040fe20007ffe0ff */
[----:B------:R0:W-:Y:S01]  /*5bc0*/  STG.E.U16 desc[UR6][R20.64], R15 ;  /* 0x0000000f14007986 */ /* 0x0001e2000c101506 */
[C---:B------:R-:W-:Y:S01]  /*5bd0*/  IADD3 R39, R24.reuse, 0x37000, RZ ;  /* 0x0003700018277810 */ /* 0x040fe20007ffe0ff */
[C---:B------:R-:W-:Y:S01]  /*5be0*/  FMUL.FTZ R99, R87.reuse, R99 ;  /* 0x0000006357637220 */ /* 0x040fe20000410000 */
[C---:B------:R-:W-:Y:S01]  /*5bf0*/  FMUL.FTZ R97, R87.reuse, R97 ;  /* 0x0000006157617220 */ /* 0x040fe20000410000 */
[----:B------:R-:W-:Y:S01]  /*5c00*/  STG.E.U16 desc[UR6][R20.64+0x2], R10 ;  /* 0x0000020a14007986 */ /* 0x000fe2000c101506 */
[C---:B------:R-:W-:Y:S01]  /*5c10*/  FMUL.FTZ R93, R87.reuse, R93 ;  /* 0x0000005d575d7220 */ /* 0x040fe20000410000 */
[C---:B------:R-:W-:Y:S01]  /*5c20*/  FMUL.FTZ R91, R87.reuse, R91 ;  /* 0x0000005b575b7220 */ /* 0x040fe20000410000 */
[C---:B------:R-:W-:Y:S01]  /*5c30*/  FMUL.FTZ R130, R87.reuse, R130 ;  /* 0x0000008257827220 */ /* 0x040fe20000410000 */
[----:B------:R-:W-:Y:S01]  /*5c40*/  STG.E.U16 desc[UR6][R20.64+0x4], R54 ;  /* 0x0000043614007986 */ /* 0x000fe2000c101506 */
[C---:B-1----:R-:W-:Y:S01]  /*5c50*/  IADD3 R5, R24.reuse, 0x3c000, RZ ;  /* 0x0003c00018057810 */ /* 0x042fe20007ffe0ff */
[C---:B------:R-:W-:Y:S01]  /*5c60*/  FMUL.FTZ R85, R87.reuse, R85 ;  /* 0x0000005557557220 */ /* 0x040fe20000410000 */
[C---:B------:R-:W-:Y:S01]  /*5c70*/  FMUL.FTZ R83, R87.reuse, R83 ;  /* 0x0000005357537220 */ /* 0x040fe20000410000 */
[----:B------:R1:W-:Y:S01]  /*5c80*/  STG.E.U16 desc[UR6][R20.64+0x6], R8 ;  /* 0x0000060814007986 */ /* 0x0003e2000c101506 */
[----:B0-----:R-:W-:Y:S01]  /*5c90*/  IADD3 R15, R24, 0x41000, RZ ;  /* 0x00041000180f7810 */ /* 0x001fe20007ffe0ff */
[C---:B------:R-:W-:Y:S01]  /*5ca0*/  FMUL.FTZ R81, R87.reuse, R81 ;  /* 0x0000005157517220 */ /* 0x040fe20000410000 */
[C---:B------:R-:W-:Y:S01]  /*5cb0*/  FMUL.FTZ R79, R87.reuse, R79 ;  /* 0x0000004f574f7220 */ /* 0x040fe20000410000 */
[----:B------:R-:W-:Y:S01]  /*5cc0*/  STG.E.U16 desc[UR6][R36.64], R52 ;  /* 0x0000003424007986 */ /* 0x000fe2000c101506 */
[C---:B------:R-:W-:Y:S01]  /*5cd0*/  FMUL.FTZ R75, R87.reuse, R75 ;  /* 0x0000004b574b7220 */ /* 0x040fe20000410000 */
[C---:B------:R-:W-:Y:S01]  /*5ce0*/  FMUL.FTZ R73, R87.reuse, R73 ;  /* 0x0000004957497220 */ /* 0x040fe20000410000 */
[C---:B------:R-:W-:Y:S01]  /*5cf0*/  FMUL.FTZ R71, R87.reuse, R71 ;  /* 0x0000004757477220 */ /* 0x040fe20000410000 */
[----:B------:R-:W-:Y:S01]  /*5d00*/  STG.E.U16 desc[UR6][R36.64+0x2], R18 ;  /* 0x0000021224007986 */ /* 0x000fe2000c101506 */
[C---:B------:R-:W-:Y:S01]  /*5d10*/  FMUL.FTZ R147, R87.reuse, R147 ;  /* 0x0000009357937220 */ /* 0x040fe20000410000 */
[C---:B------:R-:W-:Y:S01]  /*5d20*/  FMUL.FTZ R63, R87.reuse, R63 ;  /* 0x0000003f573f7220 */ /* 0x040fe20000410000 */
[----:B------:R-:W-:Y:S01]  /*5d30*/  FMUL.FTZ R86, R87, R86 ;  /* 0x0000005657567220 */ /* 0x000fe20000410000 */
[----:B------:R-:W-:Y:S01]  /*5d40*/  STG.E.U16 desc[UR6][R36.64+0x4], R50 ;  /* 0x0000043224007986 */ /* 0x000fe2000c101506 */
[----:B-1----:R-:W-:Y:S01]  /*5d50*/  F2FP.F16.F32.PACK_AB R21, R48, R51 ;  /* 0x000000333015723e */ /* 0x002fe200000000ff */
[C-C-:B------:R-:W-:Y:S01]  /*5d60*/  FFMA.FTZ R46, R57.reuse, R46, R67.reuse ;  /* 0x0000002e392e7223 */ /* 0x140fe20000010043 */
[C---:B------:R-:W-:Y:S01]  /*5d70*/  IADD3 R51, R24.reuse, 0x2f800, RZ ;  /* 0x0002f80018337810 */ /* 0x040fe20007ffe0ff */
[----:B------:R0:W-:Y:S01]  /*5d80*/  STG.E.U16 desc[UR6][R36.64+0x6], R7 ;  /* 0x0000060724007986 */ /* 0x0001e2000c101506 */
[C---:B------:R-:W-:Y:S01]  /*5d90*/  IADD3 R59, R24.reuse, 0x2a800, RZ ;  /* 0x0002a800183b7810 */ /* 0x040fe20007ffe0ff */
[C-C-:B------:R-:W-:Y:S01]  /*5da0*/  FFMA.FTZ R42, R57.reuse, R42, R67.reuse ;  /* 0x0000002a392a7223 */ /* 0x140fe20000010043 */
[----:B------:R-:W-:Y:S01]  /*5db0*/  IADD3.X R20, RZ, R65, RZ, P2, !PT ;  /* 0x00000041ff147210 */ /* 0x000fe200017fe4ff */
[C-C-:B------:R-:W-:Y:S01]  /*5dc0*/  FFMA.FTZ R33, R57.reuse, R33, R67.reuse ;  /* 0x0000002139217223 */ /* 0x140fe20000010043 */
[C---:B------:R-:W-:Y:S01]  /*5dd0*/  IADD3 R151, R24.reuse, 0x23000, RZ ;  /* 0x0002300018977810 */ /* 0x040fe20007ffe0ff */
[C-C-:B------:R-:W-:Y:S01]  /*5de0*/  FFMA.FTZ R27, R57.reuse, R27, R67.reuse ;  /* 0x0000001b391b7223 */ /* 0x140fe20000010043 */
[C---:B------:R-:W-:Y:S01]  /*5df0*/  IADD3 R95, R24.reuse, 0x25800, RZ ;  /* 0x00025800185f7810 */ /* 0x040fe20007ffe0ff */
[C-C-:B------:R-:W-:Y:S01]  /*5e00*/  FFMA.FTZ R30, R57.reuse, R30, R67.reuse ;  /* 0x0000001e391e7223 */ /* 0x140fe20000010043 */
[----:B------:R-:W-:Y:S01]  /*5e10*/  IADD3 R53, R24, 0x1e000, RZ ;  /* 0x0001e00018357810 */ /* 0x000fe20007ffe0ff */
[C-C-:B------:R-:W-:Y:S01]  /*5e20*/  FFMA.FTZ R111, R57.reuse, R111, R67.reuse ;  /* 0x0000006f396f7223 */ /* 0x140fe20000010043 */
[C-C-:B------:R-:W-:Y:S01]  /*5e30*/  FFMA.FTZ R105, R57.reuse, R105, R67.reuse ;  /* 0x0000006939697223 */ /* 0x140fe20000010043 */
[----:B0-----:R-:W-:Y:S01]  /*5e40*/  LOP3.LUT R36, R64, R29, RZ, 0xfc, !PT ;  /* 0x0000001d40247212 */ /* 0x001fe200078efcff */
[C-C-:B------:R-:W-:Y:S01]  /*5e50*/  FFMA.FTZ R107, R57.reuse, R107, R67.reuse ;  /* 0x0000006b396b7223 */ /* 0x140fe20000010043 */
[C-C-:B------:R-:W-:Y:S01]  /*5e60*/  FFMA.FTZ R103, R57.reuse, R103, R67.reuse ;  /* 0x0000006739677223 */ /* 0x140fe20000010043 */
[--C-:B------:R-:W-:Y:S01]  /*5e70*/  FFMA.FTZ R101, R57, R101, R67.reuse ;  /* 0x0000006539657223 */ /* 0x100fe20000010043 */
[-C--:B------:R-:W-:Y:S01]  /*5e80*/  IADD3 R3, P3, R3, R36.reuse, RZ ;  /* 0x0000002403037210 */ /* 0x080fe20007f7e0ff */
[C-C-:B------:R-:W-:Y:S01]  /*5e90*/  FFMA.FTZ R99, R57.reuse, R99, R67.reuse ;  /* 0x0000006339637223 */ /* 0x140fe20000010043 */
[-C--:B------:R-:W-:Y:S01]  /*5ea0*/  IADD3 R26, P4, R26, R36.reuse, RZ ;  /* 0x000000241a1a7210 */ /* 0x080fe20007f9e0ff */
[--C-:B------:R-:W-:Y:S01]  /*5eb0*/  FFMA.FTZ R97, R57, R97, R67.reuse ;  /* 0x0000006139617223 */ /* 0x100fe20000010043 */
[-C--:B------:R-:W-:Y:S01]  /*5ec0*/  IADD3 R19, P6, R19, R36.reuse, RZ ;  /* 0x0000002413137210 */ /* 0x080fe20007fde0ff */
[--C-:B------:R-:W-:Y:S01]  /*5ed0*/  FFMA.FTZ R93, R57, R93, R67.reuse ;  /* 0x0000005d395d7223 */ /* 0x100fe20000010043 */
[----:B------:R-:W-:Y:S01]  /*5ee0*/  IADD3 R15, P0, R15, R36, RZ ;  /* 0x000000240f0f7210 */ /* 0x000fe20007f1e0ff */
[C-C-:B------:R-:W-:Y:S01]  /*5ef0*/  FFMA.FTZ R91, R57.reuse, R91, R67.reuse ;  /* 0x0000005b395b7223 */ /* 0x140fe20000010043 */
[----:B------:R-:W-:Y:S01]  /*5f00*/  IADD3.X R12, RZ, R65, RZ, P3, !PT ;  /* 0x00000041ff0c7210 */ /* 0x000fe20001ffe4ff */
[--C-:B------:R-:W-:Y:S01]  /*5f10*/  FFMA.FTZ R130, R57, R130, R67.reuse ;  /* 0x0000008239827223 */ /* 0x100fe20000010043 */
[----:B------:R-:W-:Y:S01]  /*5f20*/  IADD3 R14, P3, R5, R32, RZ ;  /* 0x00000020050e7210 */ /* 0x000fe20007f7e0ff */
[--C-:B------:R-:W-:Y:S01]  /*5f30*/  FFMA.FTZ R85, R57, R85, R67.reuse ;  /* 0x0000005539557223 */ /* 0x100fe20000010043 */
[----:B------:R-:W-:Y:S01]  /*5f40*/  IADD3 R16, P5, R35, R36, RZ ;  /* 0x0000002423107210 */ /* 0x000fe20007fbe0ff */
[C-C-:B------:R-:W-:Y:S01]  /*5f50*/  FFMA.FTZ R83, R57.reuse, R83, R67.reuse ;  /* 0x0000005339537223 */ /* 0x140fe20000010043 */
[----:B------:R-:W-:Y:S01]  /*5f60*/  IADD3.X R7, RZ, R65, RZ, P4, !PT ;  /* 0x00000041ff077210 */ /* 0x000fe200027fe4ff */
[--C-:B------:R-:W-:Y:S01]  /*5f70*/  FFMA.FTZ R81, R57, R81, R67.reuse ;  /* 0x0000005139517223 */ /* 0x100fe20000010043 */
[-C--:B------:R-:W-:Y:S01]  /*5f80*/  IADD3 R10, P4, R23, R32.reuse, RZ ;  /* 0x00000020170a7210 */ /* 0x080fe20007f9e0ff */
[C-C-:B------:R-:W-:Y:S01]  /*5f90*/  FFMA.FTZ R79, R57.reuse, R79, R67.reuse ;  /* 0x0000004f394f7223 */ /* 0x140fe20000010043 */
[----:B------:R-:W-:Y:S01]  /*5fa0*/  IADD3.X R22, RZ, R65, RZ, P6, !PT ;  /* 0x00000041ff167210 */ /* 0x000fe200037fe4ff */
[C-C-:B------:R-:W-:Y:S01]  /*5fb0*/  FFMA.FTZ R75, R57.reuse, R75, R67.reuse ;  /* 0x0000004b394b7223 */ /* 0x140fe20000010043 */
[----:B------:R-:W-:Y:S01]  /*5fc0*/  IADD3.X R18, RZ, R65, RZ, P0, !PT ;  /* 0x00000041ff127210 */ /* 0x000fe200007fe4ff */
[--C-:B------:R-:W-:Y:S01]  /*5fd0*/  FFMA.FTZ R73, R57, R73, R67.reuse ;  /* 0x0000004939497223 */ /* 0x100fe20000010043 */
[-C--:B------:R-:W-:Y:S01]  /*5fe0*/  IADD3 R37, P6, R41, R32.reuse, RZ ;  /* 0x0000002029257210 */ /* 0x080fe20007fde0ff */
[--C-:B------:R-:W-:Y:S01]  /*5ff0*/  FFMA.FTZ R71, R57, R71, R67.reuse ;  /* 0x0000004739477223 */ /* 0x100fe20000010043 */
[-C--:B------:R-:W-:Y:S01]  /*6000*/  IADD3 R45, P0, R45, R32.reuse, RZ ;  /* 0x000000202d2d7210 */ /* 0x080fe20007f1e0ff */
[--C-:B------:R-:W-:Y:S01]  /*6010*/  FFMA.FTZ R147, R57, R147, R67.reuse ;  /* 0x0000009339937223 */ /* 0x100fe20000010043 */
[----:B------:R-:W-:Y:S01]  /*6020*/  IADD3 R41, P2, R51, R32, RZ ;  /* 0x0000002033297210 */ /* 0x000fe20007f5e0ff */
[C-C-:B------:R-:W-:Y:S01]  /*6030*/  FFMA.FTZ R63, R57.reuse, R63, R67.reuse ;  /* 0x0000003f393f7223 */ /* 0x140fe20000010043 */
[-C--:B------:R-:W-:Y:S01]  /*6040*/  IADD3.X R23, RZ, R65.reuse, RZ, P3, !PT ;  /* 0x00000041ff177210 */ /* 0x080fe20001ffe4ff */
[----:B------:R-:W-:Y:S01]  /*6050*/  FFMA.FTZ R86, R57, R86, R67 ;  /* 0x0000005639567223 */ /* 0x000fe20000010043 */
[----:B------:R-:W-:Y:S01]  /*6060*/  IADD3.X R5, RZ, R65, RZ, P5, !PT ;  /* 0x00000041ff057210 */ /* 0x000fe20002ffe4ff */
[----:B------:R-:W-:Y:S01]  /*6070*/  ULDC.64 UR4, c[0x0][0x210] ;  /* 0x0000840000047ab9 */ /* 0x000fe20000000a00 */
[----:B------:R-:W-:-:S02]  /*6080*/  IADD3 R51, P3, R55, R32, RZ ;  /* 0x0000002037337210 */ /* 0x000fc40007f7e0ff */
[-C--:B------:R-:W-:Y:S02]  /*6090*/  IADD3 R39, P5, R39, R32.reuse, RZ ;  /* 0x0000002027277210 */ /* 0x080fe40007fbe0ff */
[-C--:B------:R-:W-:Y:S02]  /*60a0*/  IADD3.X R35, RZ, R65.reuse, RZ, P4, !PT ;  /* 0x00000041ff237210 */ /* 0x080fe400027fe4ff */
[C---:B------:R-:W-:Y:S02]  /*60b0*/  IADD3 R89, R24.reuse, 0x28000, RZ ;  /* 0x0002800018597810 */ /* 0x040fe40007ffe0ff */
[----:B------:R-:W-:Y:S02]  /*60c0*/  IADD3 R155, R24, 0x20800, RZ ;  /* 0x00020800189b7810 */ /* 0x000fe40007ffe0ff */
[----:B------:R-:W-:Y:S02]  /*60d0*/  IADD3 R50, P4, R59, R32, RZ ;  /* 0x000000203b327210 */ /* 0x000fe40007f9e0ff */
[----:B------:R-:W-:-:S02]  /*60e0*/  IADD3.X R48, RZ, R65, RZ, P0, !PT ;  /* 0x00000041ff307210 */ /* 0x000fc400007fe4ff */
[C---:B------:R-:W-:Y:S02]  /*60f0*/  IADD3 R57, R24.reuse, 0x1b800, RZ ;  /* 0x0001b80018397810 */ /* 0x040fe40007ffe0ff */
[-C--:B------:R-:W-:Y:S02]  /*6100*/  IADD3.X R152, RZ, R65.reuse, RZ, P6, !PT ;  /* 0x00000041ff987210 */ /* 0x080fe400037fe4ff */
[-C--:B------:R-:W-:Y:S02]  /*6110*/  IADD3 R59, P0, R151, R32.reuse, RZ ;  /* 0x00000020973b7210 */ /* 0x080fe40007f1e0ff */
[----:B------:R-:W-:Y:S02]  /*6120*/  IADD3 R67, R24, 0xf000, RZ ;  /* 0x0000f00018437810 */ /* 0x000fe40007ffe0ff */
[----:B------:R-:W-:Y:S02]  /*6130*/  IADD3 R54, P6, R95, R32, RZ ;  /* 0x000000205f367210 */ /* 0x000fe40007fde0ff */
[----:B------:R-:W-:-:S02]  /*6140*/  IADD3.X R52, RZ, R65, RZ, P3, !PT ;  /* 0x00000041ff347210 */ /* 0x000fc40001ffe4ff */
[----:B------:R-:W-:Y:S02]  /*6150*/  IADD3 R77, R24, 0x16800, RZ ;  /* 0x00016800184d7810 */ /* 0x000fe40007ffe0ff */
[-C--:B------:R-:W-:Y:S02]  /*6160*/  IADD3.X R40, RZ, R65.reuse, RZ, P5, !PT ;  /* 0x00000041ff287210 */ /* 0x080fe40002ffe4ff */
[----:B------:R-:W-:Y:S02]  /*6170*/  IADD3.X R164, RZ, R65, RZ, P2, !PT ;  /* 0x00000041ffa47210 */ /* 0x000fe400017fe4ff */
[-C--:B------:R-:W-:Y:S02]  /*6180*/  IADD3 R66, P3, R53, R32.reuse, RZ ;  /* 0x0000002035427210 */ /* 0x080fe40007f7e0ff */
[-C--:B------:R-:W-:Y:S02]  /*6190*/  IADD3 R55, P5, R89, R32.reuse, RZ ;  /* 0x0000002059377210 */ /* 0x080fe40007fbe0ff */
[----:B------:R-:W-:-:S02]  /*61a0*/  IADD3 R58, P2, R155, R32, RZ ;  /* 0x000000209b3a7210 */ /* 0x000fc40007f5e0ff */
[-C--:B------:R-:W-:Y:S02]  /*61b0*/  IADD3.X R53, RZ, R65.reuse, RZ, P4, !PT ;  /* 0x00000041ff357210 */ /* 0x080fe400027fe4ff */
[C---:B------:R-:W-:Y:S02]  /*61c0*/  IADD3 R87, R24.reuse, 0x19000, RZ ;  /* 0x0001900018577810 */ /* 0x040fe40007ffe0ff */
[C---:B------:R-:W-:Y:S02]  /*61d0*/  IADD3 R29, R24.reuse, 0x14000, RZ ;  /* 0x00014000181d7810 */ /* 0x040fe40007ffe0ff */
[----:B------:R-:W-:Y:S02]  /*61e0*/  IADD3 R9, R24, 0x11800, RZ ;  /* 0x0001180018097810 */ /* 0x000fe40007ffe0ff */
[----:B------:R-:W-:Y:S02]  /*61f0*/  IADD3 R76, P4, R57, R32, RZ ;  /* 0x00000020394c7210 */ /* 0x000fe40007f9e0ff */
[----:B------:R-:W-:-:S02]  /*6200*/  IADD3.X R64, RZ, R65, RZ, P0, !PT ;  /* 0x00000041ff407210 */ /* 0x000fc400007fe4ff */
[-C--:B------:R-:W-:Y:S02]  /*6210*/  IADD3.X R57, RZ, R65.reuse, RZ, P6, !PT ;  /* 0x00000041ff397210 */ /* 0x080fe400037fe4ff */
[-C--:B------:R-:W-:Y:S02]  /*6220*/  IADD3 R95, P0, R67, R32.reuse, RZ ;  /* 0x00000020435f7210 */ /* 0x080fe40007f1e0ff */
[----:B------:R-:W-:Y:S02]  /*6230*/  IADD3 R88, P6, R77, R32, RZ ;  /* 0x000000204d587210 */ /* 0x000fe40007fde0ff */
[-C--:B------:R-:W-:Y:S02]  /*6240*/  IADD3.X R56, RZ, R65.reuse, RZ, P5, !PT ;  /* 0x00000041ff387210 */ /* 0x080fe40002ffe4ff */
[-C--:B------:R-:W-:Y:S02]  /*6250*/  IADD3.X R67, RZ, R65.reuse, RZ, P2, !PT ;  /* 0x00000041ff437210 */ /* 0x080fe400017fe4ff */
[----:B------:R-:W-:-:S02]  /*6260*/  IADD3.X R77, RZ, R65, RZ, P3, !PT ;  /* 0x00000041ff4d7210 */ /* 0x000fc40001ffe4ff */
[-C--:B------:R-:W-:Y:S02]  /*6270*/  IADD3 R87, P5, R87, R32.reuse, RZ ;  /* 0x0000002057577210 */ /* 0x080fe40007fbe0ff */
[-C--:B------:R-:W-:Y:S02]  /*6280*/  IADD3 R89, P2, R29, R32.reuse, RZ ;  /* 0x000000201d597210 */ /* 0x080fe40007f5e0ff */
[----:B------:R-:W-:Y:S02]  /*6290*/  IADD3 R94, P3, R9, R32, RZ ;  /* 0x00000020095e7210 */ /* 0x000fe40007f7e0ff */
[----:B------:R-:W-:Y:S02]  /*62a0*/  IADD3.X R32, RZ, R65, RZ, P0, !PT ;  /* 0x00000041ff207210 */ /* 0x000fe400007fe4ff */
[----:B------:R-:W-:Y:S02]  /*62b0*/  LEA R8, P0, R95, UR8, 0x1 ;  /* 0x000000085f087c11 */ /* 0x000fe4000f8008ff */
[----:B------:R-:W-:-:S02]  /*62c0*/  IADD3 R29, R24, 0x46000, RZ ;  /* 0x00046000181d7810 */ /* 0x000fc40007ffe0ff */
[----:B------:R-:W-:Y:S02]  /*62d0*/  LEA.HI.X R9, R95, UR9, R32, 0x1, P0 ;  /* 0x000000095f097c11 */ /* 0x000fe400080f0c20 */
[C---:B------:R-:W-:Y:S02]  /*62e0*/  PRMT R95, R21.reuse, 0x7610, R95 ;  /* 0x00007610155f7816 */ /* 0x040fe4000000005f */
[----:B------:R-:W-:Y:S02]  /*62f0*/  PRMT R151, R21, 0x7632, R151 ;  /* 0x0000763215977816 */ /* 0x000fe40000000097 */
[----:B------:R-:W-:Y:S01]  /*6300*/  IADD3 R21, P0, R29, R36, RZ ;  /* 0x000000241d157210 */ /* 0x000fe20007f1e0ff */
[----:B------:R0:W-:Y:S01]  /*6310*/  STG.E.U16 desc[UR6][R8.64], R95 ;  /* 0x0000005f08007986 */ /* 0x0001e2000c101506 */
[----:B------:R-:W-:Y:S02]  /*6320*/  F2FP.F16.F32.PACK_AB R24, R46, R49 ;  /* 0x000000312e18723e */ /* 0x000fe400000000ff */
[----:B------:R-:W-:Y:S01]  /*6330*/  F2FP.F16.F32.PACK_AB R32, R42, R44 ;  /* 0x0000002c2a20723e */ /* 0x000fe200000000ff */
[----:B------:R-:W-:Y:S01]  /*6340*/  STG.E.U16 desc[UR6][R8.64+0x2], R151 ;  /* 0x0000029708007986 */ /* 0x000fe2000c101506 */
[----:B------:R-:W-:-:S02]  /*6350*/  IADD3.X R36, RZ, R65, RZ, P0, !PT ;  /* 0x00000041ff247210 */ /* 0x000fc400007fe4ff */
[-C--:B------:R-:W-:Y:S01]  /*6360*/  IADD3.X R44, RZ, R65.reuse, RZ, P2, !PT ;  /* 0x00000041ff2c7210 */ /* 0x080fe200017fe4ff */
[----:B------:R-:W-:Y:S01]  /*6370*/  STG.E.U16 desc[UR6][R8.64+0x4], R24 ;  /* 0x0000041808007986 */ /* 0x000fe2000c101506 */
[----:B------:R-:W-:Y:S02]  /*6380*/  IADD3.X R49, RZ, R65, RZ, P3, !PT ;  /* 0x00000041ff317210 */ /* 0x000fe40001ffe4ff */
[C---:B------:R-:W-:Y:S02]  /*6390*/  LEA R162, P0, R94.reuse, UR8, 0x1 ;  /* 0x000000085ea27c11 */ /* 0x040fe4000f8008ff */
[----:B------:R-:W-:Y:S02]  /*63a0*/  LEA R160, P2, R89, UR8, 0x1 ;  /* 0x0000000859a07c11 */ /* 0x000fe4000f8408ff */
[----:B------:R-:W-:Y:S02]  /*63b0*/  F2FP.F16.F32.PACK_AB R29, R43, R47 ;  /* 0x0000002f2b1d723e */ /* 0x000fe400000000ff */
[----:B------:R-:W-:-:S02]  /*63c0*/  LEA.HI.X R163, R94, UR9, R49, 0x1, P0 ;  /* 0x000000095ea37c11 */ /* 0x000fc400080f0c31 */
[-C--:B------:R-:W-:Y:S02]  /*63d0*/  IADD3.X R47, RZ, R65.reuse, RZ, P6, !PT ;  /* 0x00000041ff2f7210 */ /* 0x080fe400037fe4ff */
[----:B------:R-:W-:Y:S02]  /*63e0*/  LEA.HI.X R161, R89, UR9, R44, 0x1, P2 ;  /* 0x0000000959a17c11 */ /* 0x000fe400090f0c2c */
[C---:B------:R-:W-:Y:S02]  /*63f0*/  LEA R158, P0, R88.reuse, UR8, 0x1 ;  /* 0x00000008589e7c11 */ /* 0x040fe4000f8008ff */
[----:B------:R-:W-:Y:S02]  /*6400*/  IADD3.X R42, RZ, R65, RZ, P5, !PT ;  /* 0x00000041ff2a7210 */ /* 0x000fe40002ffe4ff */
[----:B------:R-:W-:Y:S02]  /*6410*/  LEA R156, P2, R87, UR8, 0x1 ;  /* 0x00000008579c7c11 */ /* 0x000fe4000f8408ff */
[----:B------:R-:W-:-:S02]  /*6420*/  LEA.HI.X R159, R88, UR9, R47, 0x1, P0 ;  /* 0x00000009589f7c11 */ /* 0x000fc400080f0c2f */
[----:B------:R-:W-:Y:S02]  /*6430*/  IADD3.X R43, RZ, R65, RZ, P4, !PT ;  /* 0x00000041ff2b7210 */ /* 0x000fe400027fe4ff */
[----:B------:R-:W-:Y:S02]  /*6440*/  LEA.HI.X R157, R87, UR9, R42, 0x1, P2 ;  /* 0x00000009579d7c11 */ /* 0x000fe400090f0c2a */
[----:B------:R-:W-:Y:S02]  /*6450*/  LEA R94, P0, R76, UR8, 0x1 ;  /* 0x000000084c5e7c11 */ /* 0x000fe4000f8008ff */
[----:B------:R-:W-:Y:S02]  /*6460*/  LEA R88, P2, R66, UR8, 0x1 ;  /* 0x0000000842587c11 */ /* 0x000fe4000f8408ff */
[----:B0-----:R-:W-:Y:S02]  /*6470*/  LEA.HI.X R95, R76, UR9, R43, 0x1, P0 ;  /* 0x000000094c5f7c11 */ /* 0x001fe400080f0c2b */
[----:B------:R-:W-:-:S02]  /*6480*/  LEA.HI.X R89, R66, UR9, R77, 0x1, P2 ;  /* 0x0000000942597c11 */ /* 0x000fc400090f0c4d */
[C---:B------:R-:W-:Y:S02]  /*6490*/  LEA R76, P0, R58.reuse, UR8, 0x1 ;  /* 0x000000083a4c7c11 */ /* 0x040fe4000f8008ff */
[C---:B------:R-:W-:Y:S02]  /*64a0*/  LEA R66, P2, R59.reuse, UR8, 0x1 ;  /* 0x000000083b427c11 */ /* 0x040fe4000f8408ff */
[----:B------:R-:W-:Y:S02]  /*64b0*/  LEA.HI.X R77, R58, UR9, R67, 0x1, P0 ;  /* 0x000000093a4d7c11 */ /* 0x000fe400080f0c43 */
[----:B------:R-:W-:Y:S02]  /*64c0*/  LEA.HI.X R67, R59, UR9, R64, 0x1, P2 ;  /* 0x000000093b437c11 */ /* 0x000fe400090f0c40 */
[----:B------:R-:W-:Y:S02]  /*64d0*/  LEA R64, P0, R54, UR8, 0x1 ;  /* 0x0000000836407c11 */ /* 0x000fe4000f8008ff */
[----:B------:R-:W-:-:S02]  /*64e0*/  LEA R58, P2, R55, UR8, 0x1 ;  /* 0x00000008373a7c11 */ /* 0x000fc4000f8408ff */
[----:B------:R-:W-:Y:S02]  /*64f0*/  LEA.HI.X R65, R54, UR9, R57, 0x1, P0 ;  /* 0x0000000936417c11 */ /* 0x000fe400080f0c39 */
[----:B------:R-:W-:Y:S02]  /*6500*/  LEA.HI.X R59, R55, UR9, R56, 0x1, P2 ;  /* 0x00000009373b7c11 */ /* 0x000fe400090f0c38 */
[C---:B------:R-:W-:Y:S02]  /*6510*/  LEA R56, P0, R50.reuse, UR8, 0x1 ;  /* 0x0000000832387c11 */ /* 0x040fe4000f8008ff */
[C---:B------:R-:W-:Y:S02]  /*6520*/  LEA R54, P2, R51.reuse, UR8, 0x1 ;  /* 0x0000000833367c11 */ /* 0x040fe4000f8408ff */
[----:B------:R-:W-:Y:S02]  /*6530*/  LEA.HI.X R57, R50, UR9, R53, 0x1, P0 ;  /* 0x0000000932397c11 */ /* 0x000fe400080f0c35 */
[----:B------:R-:W-:-:S02]  /*6540*/  LEA.HI.X R55, R51, UR9, R52, 0x1, P2 ;  /* 0x0000000933377c11 */ /* 0x000fc400090f0c34 */
[----:B------:R-:W-:Y:S02]  /*6550*/  LEA R52, P0, R41, UR8, 0x1 ;  /* 0x0000000829347c11 */ /* 0x000fe4000f8008ff */
[----:B------:R-:W-:Y:S02]  /*6560*/  LEA R50, P2, R45, UR8, 0x1 ;  /* 0x000000082d327c11 */ /* 0x000fe4000f8408ff */
[----:B------:R-:W-:Y:S02]  /*6570*/  LEA.HI.X R53, R41, UR9, R164, 0x1, P0 ;  /* 0x0000000929357c11 */ /* 0x000fe400080f0ca4 */
[----:B------:R-:W-:Y:S02]  /*6580*/  LEA.HI.X R51, R45, UR9, R48, 0x1, P2 ;  /* 0x000000092d337c11 */ /* 0x000fe400090f0c30 */
[----:B------:R-:W-:Y:S02]  /*6590*/  LEA R48, P0, R37, UR8, 0x1 ;  /* 0x0000000825307c11 */ /* 0x000fe4000f8008ff */
[----:B------:R-:W-:-:S02]  /*65a0*/  LEA R46, P2, R39, UR8, 0x1 ;  /* 0x00000008272e7c11 */ /* 0x000fc4000f8408ff */
[----:B------:R-:W-:Y:S02]  /*65b0*/  LEA.HI.X R49, R37, UR9, R152, 0x1, P0 ;  /* 0x0000000925317c11 */ /* 0x000fe400080f0c98 */
[----:B------:R-:W-:Y:S02]  /*65c0*/  LEA.HI.X R47, R39, UR9, R40, 0x1, P2 ;  /* 0x00000009272f7c11 */ /* 0x000fe400090f0c28 */
[----:B------:R-:W-:Y:S02]  /*65d0*/  LEA R44, P0, R10, UR8, 0x1 ;  /* 0x000000080a2c7c11 */ /* 0x000fe4000f8008ff */
[----:B------:R-:W-:Y:S02]  /*65e0*/  LEA R42, P2, R14, UR8, 0x1 ;  /* 0x000000080e2a7c11 */ /* 0x000fe4000f8408ff */
        /* <DEDUP_REMOVED lines=8> */
[----:B------:R-:W-:Y:S01]  /*6670*/  LEA.HI.X R21, R21, UR5, R36, 0x1, P2 ;  /* 0x0000000515157c11 */ /* 0x000fe200090f0c24 */
[----:B------:R-:W-:Y:S01]  /*6680*/  ULDC.64 UR4, c[0x0][0x210] ;  /* 0x0000840000047ab9 */ /* 0x000fe20000000a00 */
[----:B------:R-:W-:Y:S01]  /*6690*/  LEA.HI.X R19, R19, UR9, R22, 0x1, P0 ;  /* 0x0000000913137c11 */ /* 0x000fe200080f0c16 */
[----:B------:R-:W-:Y:S01]  /*66a0*/  ULDC.64 UR8, c[0x0][0x210] ;  /* 0x0000840000087ab9 */ /* 0x000fe20000000a00 */
[----:B------:R-:W-:Y:S02]  /*66b0*/  LEA R22, P0, R16, UR4, 0x1 ;  /* 0x0000000410167c11 */ /* 0x000fe4000f8008ff */
[----:B------:R-:W-:Y:S02]  /*66c0*/  LEA R36, P2, R26, UR8, 0x1 ;  /* 0x000000081a247c11 */ /* 0x000fe4000f8408ff */
[--C-:B------:R-:W-:Y:S01]  /*66d0*/  LEA.HI.X R23, R16, UR5, R5.reuse, 0x1, P0 ;  /* 0x0000000510177c11 */ /* 0x100fe200080f0c05 */
[----:B------:R-:W-:Y:S01]  /*66e0*/  ULDC.64 UR4, c[0x0][0x210] ;  /* 0x0000840000047ab9 */ /* 0x000fe20000000a00 */
[----:B------:R-:W-:-:S02]  /*66f0*/  PRMT R5, R24, 0x7632, R5 ;  /* 0x0000763218057816 */ /* 0x000fc40000000005 */
[----:B------:R-:W-:Y:S02]  /*6700*/  LEA R40, P0, R3, UR4, 0x1 ;  /* 0x0000000403287c11 */ /* 0x000fe4000f8008ff */
[----:B------:R-:W-:Y:S01]  /*6710*/  F2FP.F16.F32.PACK_AB R38, R61, R38 ;  /* 0x000000263d26723e */ /* 0x000fe200000000ff */
[----:B------:R0:W-:Y:S01]  /*6720*/  STG.E.U16 desc[UR6][R8.64+0x6], R5 ;  /* 0x0000060508007986 */ /* 0x0001e2000c101506 */
[----:B------:R-:W-:Y:S02]  /*6730*/  F2FP.F16.F32.PACK_AB R33, R33, R153 ;  /* 0x000000992121723e */ /* 0x000fe400000000ff */
[----:B------:R-:W-:Y:S01]  /*6740*/  LEA.HI.X R37, R26, UR9, R7, 0x1, P2 ;  /* 0x000000091a257c11 */ /* 0x000fe200090f0c07 */
[----:B------:R-:W-:Y:S01]  /*6750*/  STG.E.U16 desc[UR6][R162.64], R29 ;  /* 0x0000001da2007986 */ /* 0x000fe2000c101506 */
[----:B------:R-:W-:Y:S02]  /*6760*/  LEA.HI.X R41, R3, UR5, R12, 0x1, P0 ;  /* 0x0000000503297c11 */ /* 0x000fe400080f0c0c */
[----:B------:R-:W-:Y:S01]  /*6770*/  PRMT R3, R29, 0x7632, R3 ;  /* 0x000076321d037816 */ /* 0x000fe20000000003 */
[----:B------:R-:W-:Y:S01]  /*6780*/  STG.E.U16 desc[UR6][R162.64+0x4], R32 ;  /* 0x00000420a2007986 */ /* 0x000fe2000c101506 */
[----:B------:R-:W-:-:S02]  /*6790*/  PRMT R7, R32, 0x7632, R7 ;  /* 0x0000763220077816 */ /* 0x000fc40000000007 */
[----:B------:R-:W-:Y:S01]  /*67a0*/  F2FP.F16.F32.PACK_AB R2, R2, R34 ;  /* 0x000000220202723e */ /* 0x000fe200000000ff */
[----:B------:R1:W-:Y:S01]  /*67b0*/  STG.E.U16 desc[UR6][R162.64+0x2], R3 ;  /* 0x00000203a2007986 */ /* 0x0003e2000c101506 */
[----:B0-----:R-:W-:Y:S02]  /*67c0*/  PRMT R5, R38, 0x7632, R5 ;  /* 0x0000763226057816 */ /* 0x001fe40000000005 */
[----:B------:R-:W-:Y:S01]  /*67d0*/  PRMT R8, R33, 0x7632, R8 ;  /* 0x0000763221087816 */ /* 0x000fe20000000008 */
[----:B------:R0:W-:Y:S01]  /*67e0*/  STG.E.U16 desc[UR6][R162.64+0x6], R7 ;  /* 0x00000607a2007986 */ /* 0x0001e2000c101506 */
[----:B------:R-:W-:Y:S02]  /*67f0*/  F2FP.F16.F32.PACK_AB R27, R27, R31 ;  /* 0x0000001f1b1b723e */ /* 0x000fe400000000ff */
[----:B------:R-:W-:Y:S01]  /*6800*/  F2FP.F16.F32.PACK_AB R0, R0, R154 ;  /* 0x0000009a0000723e */ /* 0x000fe200000000ff */
[----:B------:R-:W-:Y:S01]  /*6810*/  STG.E.U16 desc[UR6][R160.64], R38 ;  /* 0x00000026a0007986 */ /* 0x000fe2000c101506 */
[----:B------:R-:W-:-:S02]  /*6820*/  F2FP.F16.F32.PACK_AB R25, R25, R28 ;  /* 0x0000001c1919723e */ /* 0x000fc400000000ff */
[----:B------:R-:W-:Y:S01]  /*6830*/  F2FP.F16.F32.PACK_AB R6, R6, R13 ;  /* 0x0000000d0606723e */ /* 0x000fe200000000ff */
[----:B------:R2:W-:Y:S01]  /*6840*/  STG.E.U16 desc[UR6][R160.64+0x2], R5 ;  /* 0x00000205a0007986 */ /* 0x0005e2000c101506 */
[----:B-1----:R-:W-:Y:S02]  /*6850*/  PRMT R3, R2, 0x7632, R3 ;  /* 0x0000763202037816 */ /* 0x002fe40000000003 */
[----:B------:R-:W-:Y:S01]  /*6860*/  F2FP.F16.F32.PACK_AB R17, R30, R17 ;  /* 0x000000111e11723e */ /* 0x000fe200000000ff */
[----:B------:R-:W-:Y:S01]  /*6870*/  STG.E.U16 desc[UR6][R160.64+0x4], R33 ;  /* 0x00000421a0007986 */ /* 0x000fe2000c101506 */
[----:B0-----:R-:W-:Y:S02]  /*6880*/  PRMT R7, R27, 0x7632, R7 ;  /* 0x000076321b077816 */ /* 0x001fe40000000007 */
[----:B------:R-:W-:Y:S01]  /*6890*/  F2FP.F16.F32.PACK_AB R4, R110, R4 ;  /* 0x000000046e04723e */ /* 0x000fe200000000ff */
[----:B------:R-:W-:Y:S01]  /*68a0*/  STG.E.U16 desc[UR6][R160.64+0x6], R8 ;  /* 0x00000608a0007986 */ /* 0x000fe2000c101506 */
[----:B------:R-:W-:-:S02]  /*68b0*/  F2FP.F16.F32.PACK_AB R108, R111, R108 ;  /* 0x0000006c6f6c723e */ /* 0x000fc400000000ff */
[----:B------:R-:W-:Y:S01]  /*68c0*/  F2FP.F16.F32.PACK_AB R104, R104, R109 ;  /* 0x0000006d6868723e */ /* 0x000fe200000000ff */
[----:B------:R0:W-:Y:S01]  /*68d0*/  STG.E.U16 desc[UR6][R158.64], R2 ;  /* 0x000000029e007986 */ /* 0x0001e2000c101506 */
[----:B--2---:R-:W-:Y:S02]  /*68e0*/  PRMT R5, R25, 0x7632, R5 ;  /* 0x0000763219057816 */ /* 0x004fe40000000005 */
[----:B------:R-:W-:Y:S01]  /*68f0*/  F2FP.F16.F32.PACK_AB R105, R105, R112 ;  /* 0x000000706969723e */ /* 0x000fe200000000ff */
[----:B------:R1:W-:Y:S01]  /*6900*/  STG.E.U16 desc[UR6][R158.64+0x2], R3 ;  /* 0x000002039e007986 */ /* 0x0003e2000c101506 */
[----:B------:R-:W-:Y:S02]  /*6910*/  F2FP.F16.F32.PACK_AB R106, R106, R113 ;  /* 0x000000716a6a723e */ /* 0x000fe400000000ff */
[----:B------:R-:W-:Y:S01]  /*6920*/  F2FP.F16.F32.PACK_AB R107, R107, R114 ;  /* 0x000000726b6b723e */ /* 0x000fe200000000ff */
[----:B------:R-:W-:Y:S01]  /*6930*/  STG.E.U16 desc[UR6][R158.64+0x4], R27 ;  /* 0x0000041b9e007986 */ /* 0x000fe2000c101506 */
[----:B------:R-:W-:-:S02]  /*6940*/  F2FP.F16.F32.PACK_AB R103, R103, R116 ;  /* 0x000000746767723e */ /* 0x000fc400000000ff */
[----:B------:R-:W-:Y:S01]  /*6950*/  PRMT R38, R104, 0x7632, R38 ;  /* 0x0000763268267816 */ /* 0x000fe20000000026 */
[----:B------:R2:W-:Y:S01]  /*6960*/  STG.E.U16 desc[UR6][R158.64+0x6], R7 ;  /* 0x000006079e007986 */ /* 0x0005e2000c101506 */
[----:B0-----:R-:W-:Y:S02]  /*6970*/  PRMT R2, R0, 0x7632, R2 ;  /* 0x0000763200027816 */ /* 0x001fe40000000002 */
[----:B------:R-:W-:Y:S01]  /*6980*/  PRMT R33, R106, 0x7632, R33 ;  /* 0x000076326a217816 */ /* 0x000fe20000000021 */
[----:B------:R0:W-:Y:S01]  /*6990*/  STG.E.U16 desc[UR6][R156.64+0x4], R0 ;  /* 0x000004009c007986 */ /* 0x0001e2000c101506 */
[----:B-1----:R-:W-:Y:S02]  /*69a0*/  PRMT R3, R6, 0x7632, R3 ;  /* 0x0000763206037816 */ /* 0x002fe40000000003 */
[----:B------:R-:W-:Y:S01]  /*69b0*/  F2FP.F16.F32.PACK_AB R102, R102, R115 ;  /* 0x000000736666723e */ /* 0x000fe200000000ff */
[----:B------:R1:W-:Y:S01]  /*69c0*/  STG.E.U16 desc[UR6][R156.64+0x6], R2 ;  /* 0x000006029c007986 */ /* 0x0003e2000c101506 */
[----:B------:R-:W-:-:S02]  /*69d0*/  F2FP.F16.F32.PACK_AB R100, R100, R117 ;  /* 0x000000756464723e */ /* 0x000fc400000000ff */
[----:B------:R-:W-:Y:S01]  /*69e0*/  F2FP.F16.F32.PACK_AB R101, R101, R118 ;  /* 0x000000766565723e */ /* 0x000fe200000000ff */
[----:B------:R-:W-:Y:S01]  /*69f0*/  STG.E.U16 desc[UR6][R156.64], R25 ;  /* 0x000000199c007986 */ /* 0x000fe2000c101506 */
[----:B--2---:R-:W-:Y:S02]  /*6a00*/  PRMT R7, R17, 0x7632, R7 ;  /* 0x0000763211077816 */ /* 0x004fe40000000007 */
[----:B------:R-:W-:Y:S01]  /*6a10*/  F2FP.F16.F32.PACK_AB R99, R99, R120 ;  /* 0x000000786363723e */ /* 0x000fe200000000ff */
[----:B------:R-:W-:Y:S01]  /*6a20*/  STG.E.U16 desc[UR6][R156.64+0x2], R5 ;  /* 0x000002059c007986 */ /* 0x000fe2000c101506 */
[----:B0-----:R-:W-:Y:S02]  /*6a30*/  PRMT R0, R4, 0x7632, R0 ;  /* 0x0000763204007816 */ /* 0x001fe40000000000 */
[----:B------:R-:W-:Y:S01]  /*6a40*/  PRMT R32, R102, 0x7632, R32 ;  /* 0x0000763266207816 */ /* 0x000fe20000000020 */
[----:B------:R-:W-:Y:S01]  /*6a50*/  STG.E.U16 desc[UR6][R94.64], R6 ;  /* 0x000000065e007986 */ /* 0x000fe2000c101506 */
[----:B-1----:R-:W-:-:S02]  /*6a60*/  PRMT R2, R108, 0x7632, R2 ;  /* 0x000076326c027816 */ /* 0x002fc40000000002 */
[----:B------:R-:W-:Y:S01]  /*6a70*/  PRMT R29, R100, 0x7632, R29 ;  /* 0x00007632641d7816 */ /* 0x000fe2000000001d */
[----:B------:R0:W-:Y:S01]  /*6a80*/  STG.E.U16 desc[UR6][R94.64+0x2], R3 ;  /* 0x000002035e007986 */ /* 0x0001e2000c101506 */
[----:B------:R-:W-:Y:S02]  /*6a90*/  F2FP.F16.F32.PACK_AB R98, R98, R119 ;  /* 0x000000776262723e */ /* 0x000fe400000000ff */
[----:B------:R-:W-:Y:S01]  /*6aa0*/  F2FP.F16.F32.PACK_AB R96, R96, R121 ;  /* 0x000000796060723e */ /* 0x000fe200000000ff */
[----:B------:R-:W-:Y:S01]  /*6ab0*/  STG.E.U16 desc[UR6][R94.64+0x4], R17 ;  /* 0x000004115e007986 */ /* 0x000fe2000c101506 */
[----:B------:R-:W-:Y:S02]  /*6ac0*/  F2FP.F16.F32.PACK_AB R97, R97, R122 ;  /* 0x0000007a6161723e */ /* 0x000fe400000000ff */
[----:B------:R-:W-:Y:S01]  /*6ad0*/  F2FP.F16.F32.PACK_AB R93, R93, R124 ;  /* 0x0000007c5d5d723e */ /* 0x000fe200000000ff */
[----:B------:R-:W-:Y:S01]  /*6ae0*/  STG.E.U16 desc[UR6][R94.64+0x6], R7 ;  /* 0x000006075e007986 */ /* 0x000fe2000c101506 */
[----:B------:R-:W-:-:S02]  /*6af0*/  PRMT R28, R98, 0x7632, R28 ;  /* 0x00007632621c7816 */ /* 0x000fc4000000001c */
[----:B------:R-:W-:Y:S01]  /*6b00*/  PRMT R27, R96, 0x7632, R27 ;  /* 0x00007632601b7816 */ /* 0x000fe2000000001b */
[----:B------:R1:W-:Y:S01]  /*6b10*/  STG.E.U16 desc[UR6][R88.64+0x2], R0 ;  /* 0x0000020058007986 */ /* 0x0003e2000c101506 */
[----:B0-----:R-:W-:Y:S02]  /*6b20*/  PRMT R3, R105, 0x7632, R3 ;  /* 0x0000763269037816 */ /* 0x001fe40000000003 */
[----:B------:R-:W-:Y:S01]  /*6b30*/  F2FP.F16.F32.PACK_AB R92, R92, R123 ;  /* 0x0000007b5c5c723e */ /* 0x000fe200000000ff */
[----:B------:R0:W-:Y:S01]  /*6b40*/  STG.E.U16 desc[UR6][R88.64+0x6], R2 ;  /* 0x0000060258007986 */ /* 0x0001e2000c101506 */
[----:B------:R-:W-:Y:S02]  /*6b50*/  F2FP.F16.F32.PACK_AB R90, R90, R125 ;  /* 0x0000007d5a5a723e */ /* 0x000fe400000000ff */
[----:B------:R-:W-:Y:S01]  /*6b60*/  F2FP.F16.F32.PACK_AB R91, R91, R126 ;  /* 0x0000007e5b5b723e */ /* 0x000fe200000000ff */
[----:B------:R2:W-:Y:S01]  /*6b70*/  STG.E.U16 desc[UR6][R88.64], R4 ;  /* 0x0000000458007986 */ /* 0x0005e2000c101506 */
[----:B------:R-:W-:-:S02]  /*6b80*/  F2FP.F16.F32.PACK_AB R129, R130, R129 ;  /* 0x000000818281723e */ /* 0x000fc400000000ff */
[----:B------:R-:W-:Y:S01]  /*6b90*/  PRMT R26, R92, 0x7632, R26 ;  /* 0x000076325c1a7816 */ /* 0x000fe2000000001a */
[----:B------:R-:W-:Y:S01]  /*6ba0*/  STG.E.U16 desc[UR6][R88.64+0x4], R108 ;  /* 0x0000046c58007986 */ /* 0x000fe2000c101506 */
[----:B-1----:R-:W-:Y:S02]  /*6bb0*/  PRMT R0, R107, 0x7632, R0 ;  /* 0x000076326b007816 */ /* 0x002fe40000000000 */
[----:B------:R-:W-:Y:S01]  /*6bc0*/  PRMT R25, R90, 0x7632, R25 ;  /* 0x000076325a197816 */ /* 0x000fe20000000019 */
[----:B------:R-:W-:Y:S01]  /*6bd0*/  STG.E.U16 desc[UR6][R76.64], R104 ;  /* 0x000000684c007986 */ /* 0x000fe2000c101506 */
[----:B0-----:R-:W-:Y:S02]  /*6be0*/  PRMT R2, R103, 0x7632, R2 ;  /* 0x0000763267027816 */ /* 0x001fe40000000002 */
[----:B------:R-:W-:Y:S01]  /*6bf0*/  F2FP.F16.F32.PACK_AB R127, R128, R127 ;  /* 0x0000007f807f723e */ /* 0x000fe200000000ff */
[----:B------:R-:W-:Y:S01]  /*6c00*/  STG.E.U16 desc[UR6][R76.64+0x2], R38 ;  /* 0x000002264c007986 */ /* 0x000fe2000c101506 */
[----:B------:R-:W-:-:S02]  /*6c10*/  F2FP.F16.F32.PACK_AB R84, R84, R131 ;  /* 0x000000835454723e */ /* 0x000fc400000000ff */
[----:B------:R-:W-:Y:S01]  /*6c20*/  F2FP.F16.F32.PACK_AB R85, R85, R132 ;  /* 0x000000845555723e */ /* 0x000fe200000000ff */
[----:B------:R-:W-:Y:S01]  /*6c30*/  STG.E.U16 desc[UR6][R76.64+0x4], R105 ;  /* 0x000004694c007986 */ /* 0x000fe2000c101506 */
[----:B------:R-:W-:Y:S02]  /*6c40*/  F2FP.F16.F32.PACK_AB R82, R82, R133 ;  /* 0x000000855252723e */ /* 0x000fe400000000ff */
[----:B------:R-:W-:Y:S01]  /*6c50*/  PRMT R24, R127, 0x7632, R24 ;  /* 0x000076327f187816 */ /* 0x000fe20000000018 */
[----:B------:R0:W-:Y:S01]  /*6c60*/  STG.E.U16 desc[UR6][R76.64+0x6], R3 ;  /* 0x000006034c007986 */ /* 0x0001e2000c101506 */
[----:B------:R-:W-:Y:S02]  /*6c70*/  F2FP.F16.F32.PACK_AB R83, R83, R134 ;  /* 0x000000865353723e */ /* 0x000fe400000000ff */
[----:B------:R-:W-:Y:S01]  /*6c80*/  F2FP.F16.F32.PACK_AB R80, R80, R135 ;  /* 0x000000875050723e */ /* 0x000fe200000000ff */
[----:B------:R-:W-:Y:S01]  /*6c90*/  STG.E.U16 desc[UR6][R66.64], R106 ;  /* 0x0000006a42007986 */ /* 0x000fe2000c101506 */
[----:B------:R-:W-:-:S02]  /*6ca0*/  F2FP.F16.F32.PACK_AB R81, R81, R136 ;  /* 0x000000885151723e */ /* 0x000fc400000000ff */
[----:B------:R-:W-:Y:S01]  /*6cb0*/  F2FP.F16.F32.PACK_AB R79, R79, R138 ;  /* 0x0000008a4f4f723e */ /* 0x000fe200000000ff */
[----:B------:R-:W-:Y:S01]  /*6cc0*/  STG.E.U16 desc[UR6][R66.64+0x2], R33 ;  /* 0x0000022142007986 */ /* 0x000fe2000c101506 */
[----:B--2---:R-:W-:Y:S02]  /*6cd0*/  PRMT R4, R83, 0x7632, R4 ;  /* 0x0000763253047816 */ /* 0x004fe40000000004 */
[----:B------:R-:W-:Y:S01]  /*6ce0*/  F2FP.F16.F32.PACK_AB R78, R78, R137 ;  /* 0x000000894e4e723e */ /* 0x000fe200000000ff */
[----:B------:R-:W-:Y:S01]  /*6cf0*/  STG.E.U16 desc[UR6][R66.64+0x4], R107 ;  /* 0x0000046b42007986 */ /* 0x000fe2000c101506 */
[----:B0-----:R-:W-:Y:S02]  /*6d00*/  PRMT R3, R85, 0x7632, R3 ;  /* 0x0000763255037816 */ /* 0x001fe40000000003 */
[----:B------:R-:W-:Y:S01]  /*6d10*/  F2FP.F16.F32.PACK_AB R74, R74, R139 ;  /* 0x0000008b4a4a723e */ /* 0x000fe200000000ff */
[----:B------:R0:W-:Y:S01]  /*6d20*/  STG.E.U16 desc[UR6][R66.64+0x6], R0 ;  /* 0x0000060042007986 */ /* 0x0001e2000c101506 */
[----:B------:R-:W-:-:S02]  /*6d30*/  F2FP.F16.F32.PACK_AB R75, R75, R140 ;  /* 0x0000008c4b4b723e */ /* 0x000fc400000000ff */
[----:B------:R-:W-:Y:S01]  /*6d40*/  F2FP.F16.F32.PACK_AB R73, R73, R142 ;  /* 0x0000008e4949723e */ /* 0x000fe200000000ff */
[----:B------:R1:W-:Y:S01]  /*6d50*/  STG.E.U16 desc[UR6][R64.64+0x6], R2 ;  /* 0x0000060240007986 */ /* 0x0003e2000c101506 */
[----:B------:R-:W-:Y:S02]  /*6d60*/  PRMT R5, R78, 0x7632, R5 ;  /* 0x000076324e057816 */ /* 0x000fe40000000005 */
[----:B------:R-:W-:Y:S01]  /*6d70*/  PRMT R7, R74, 0x7632, R7 ;  /* 0x000076324a077816 */ /* 0x000fe20000000007 */
[----:B------:R-:W-:Y:S01]  /*6d80*/  STG.E.U16 desc[UR6][R64.64], R102 ;  /* 0x0000006640007986 */ /* 0x000fe2000c101506 */
[----:B------:R-:W-:Y:S02]  /*6d90*/  F2FP.F16.F32.PACK_AB R72, R72, R141 ;  /* 0x0000008d4848723e */ /* 0x000fe400000000ff */
[----:B------:R-:W-:Y:S01]  /*6da0*/  F2FP.F16.F32.PACK_AB R143, R144, R143 ;  /* 0x0000008f908f723e */ /* 0x000fe200000000ff */
[----:B------:R-:W-:Y:S01]  /*6db0*/  STG.E.U16 desc[UR6][R64.64+0x2], R32 ;  /* 0x0000022040007986 */ /* 0x000fe2000c101506 */
[----:B0-----:R-:W-:-:S02]  /*6dc0*/  PRMT R0, R101, 0x7632, R0 ;  /* 0x0000763265007816 */ /* 0x001fc40000000000 */
[----:B------:R-:W-:Y:S01]  /*6dd0*/  F2FP.F16.F32.PACK_AB R70, R71, R70 ;  /* 0x000000464746723e */ /* 0x000fe200000000ff */
[----:B------:R-:W-:Y:S01]  /*6de0*/  STG.E.U16 desc[UR6][R64.64+0x4], R103 ;  /* 0x0000046740007986 */ /* 0x000fe2000c101506 */
[----:B-1----:R-:W-:Y:S02]  /*6df0*/  PRMT R2, R99, 0x7632, R2 ;  /* 0x0000763263027816 */ /* 0x002fe40000000002 */
[----:B------:R-:W-:Y:S01]  /*6e00*/  F2FP.F16.F32.PACK_AB R146, R147, R146 ;  /* 0x000000929392723e */ /* 0x000fe200000000ff */
[----:B------:R-:W-:Y:S01]  /*6e10*/  STG.E.U16 desc[UR6][R58.64], R100 ;  /* 0x000000643a007986 */ /* 0x000fe2000c101506 */
[----:B------:R-:W-:Y:S02]  /*6e20*/  PRMT R9, R72, 0x7632, R9 ;  /* 0x0000763248097816 */ /* 0x000fe40000000009 */
[----:B------:R-:W-:Y:S01]  /*6e30*/  F2FP.F16.F32.PACK_AB R68, R68, R145 ;  /* 0x000000914444723e */ /* 0x000fe200000000ff */
[----:B------:R-:W-:Y:S01]  /*6e40*/  STG.E.U16 desc[UR6][R58.64+0x2], R29 ;  /* 0x0000021d3a007986 */ /* 0x000fe2000c101506 */
[----:B------:R-:W-:-:S02]  /*6e50*/  F2FP.F16.F32.PACK_AB R62, R62, R69 ;  /* 0x000000453e3e723e */ /* 0x000fc400000000ff */
[----:B------:R-:W-:Y:S01]  /*6e60*/  F2FP.F16.F32.PACK_AB R63, R63, R148 ;  /* 0x000000943f3f723e */ /* 0x000fe200000000ff */
[----:B------:R-:W-:Y:S01]  /*6e70*/  STG.E.U16 desc[UR6][R58.64+0x4], R101 ;  /* 0x000004653a007986 */ /* 0x000fe2000c101506 */
[----:B------:R-:W-:Y:S02]  /*6e80*/  F2FP.F16.F32.PACK_AB R60, R60, R149 ;  /* 0x000000953c3c723e */ /* 0x000fe400000000ff */
[----:B------:R-:W-:Y:S01]  /*6e90*/  F2FP.F16.F32.PACK_AB R86, R86, R150 ;  /* 0x000000965656723e */ /* 0x000fe200000000ff */
        /* <DEDUP_REMOVED lines=39> */
[----:B------:R0:W-:Y:S04]  /*7110*/  STG.E.U16 desc[UR6][R42.64+0x2], R0 ;  /* 0x000002002a007986 */ /* 0x0001e8000c101506 */
[----:B------:R-:W-:Y:S04]  /*7120*/  STG.E.U16 desc[UR6][R42.64+0x4], R81 ;  /* 0x000004512a007986 */ /* 0x000fe8000c101506 */
[----:B------:R-:W-:Y:S04]  /*7130*/  STG.E.U16 desc[UR6][R42.64+0x6], R3 ;  /* 0x000006032a007986 */ /* 0x000fe8000c101506 */
[----:B------:R1:W-:Y:S01]  /*7140*/  STG.E.U16 desc[UR6][R10.64+0x6], R2 ;  /* 0x000006020a007986 */ /* 0x0003e2000c101506 */
[----:B0-----:R-:W-:-:S03]  /*7150*/  PRMT R0, R75, 0x7632, R0 ;  /* 0x000076324b007816 */ /* 0x001fc60000000000 */
[----:B------:R-:W-:Y:S04]  /*7160*/  STG.E.U16 desc[UR6][R10.64], R78 ;  /* 0x0000004e0a007986 */ /* 0x000fe8000c101506 */
[----:B------:R-:W-:Y:S01]  /*7170*/  STG.E.U16 desc[UR6][R10.64+0x2], R5 ;  /* 0x000002050a007986 */ /* 0x000fe2000c101506 */
[----:B-1----:R-:W-:-:S03]  /*7180*/  PRMT R2, R73, 0x7632, R2 ;  /* 0x0000763249027816 */ /* 0x002fc60000000002 */
[----:B------:R0:W-:Y:S04]  /*7190*/  STG.E.U16 desc[UR6][R10.64+0x4], R79 ;  /* 0x0000044f0a007986 */ /* 0x0001e8000c101506 */
[----:B------:R-:W-:Y:S04]  /*71a0*/  STG.E.U16 desc[UR6][R14.64], R74 ;  /* 0x0000004a0e007986 */ /* 0x000fe8000c101506 */
[----:B------:R-:W-:Y:S04]  /*71b0*/  STG.E.U16 desc[UR6][R14.64+0x2], R7 ;  /* 0x000002070e007986 */ /* 0x000fe8000c101506 */
[----:B------:R-:W-:Y:S01]  /*71c0*/  STG.E.U16 desc[UR6][R14.64+0x4], R75 ;  /* 0x0000044b0e007986 */ /* 0x000fe2000c101506 */
[----:B0-----:R-:W-:-:S02]  /*71d0*/  PRMT R10, R143, 0x7632, R10 ;  /* 0x000076328f0a7816 */ /* 0x001fc4000000000a */
[----:B------:R-:W-:Y:S01]  /*71e0*/  PRMT R11, R68, 0x7632, R11 ;  /* 0x00007632440b7816 */ /* 0x000fe2000000000b */
[----:B------:R0:W-:Y:S04]  /*71f0*/  STG.E.U16 desc[UR6][R14.64+0x6], R0 ;  /* 0x000006000e007986 */ /* 0x0001e8000c101506 */
[----:B------:R1:W-:Y:S04]  /*7200*/  STG.E.U16 desc[UR6][R18.64+0x6], R2 ;  /* 0x0000060212007986 */ /* 0x0003e8000c101506 */
[----:B------:R-:W-:Y:S01]  /*7210*/  STG.E.U16 desc[UR6][R18.64], R72 ;  /* 0x0000004812007986 */ /* 0x000fe2000c101506 */
[----:B0-----:R-:W-:-:S03]  /*7220*/  PRMT R0, R70, 0x7632, R0 ;  /* 0x0000763246007816 */ /* 0x001fc60000000000 */
[----:B------:R-:W-:Y:S01]  /*7230*/  STG.E.U16 desc[UR6][R18.64+0x2], R9 ;  /* 0x0000020912007986 */ /* 0x000fe2000c101506 */
[----:B-1----:R-:W-:-:S03]  /*7240*/  PRMT R2, R146, 0x7632, R2 ;  /* 0x0000763292027816 */ /* 0x002fc60000000002 */
        /* <DEDUP_REMOVED lines=10> */
[----:B------:R-:W-:Y:S02]  /*72f0*/  PRMT R20, R60, 0x7632, R20 ;  /* 0x000076323c147816 */ /* 0x000fe40000000014 */
[----:B-1----:R-:W-:Y:S01]  /*7300*/  PRMT R2, R86, 0x7632, R2 ;  /* 0x0000763256027816 */ /* 0x002fe20000000002 */
        /* <DEDUP_REMOVED lines=13> */
.L_x_3404:
[----:B------:R-:W-:Y:S06]  /*73e0*/  BAR.SYNC.DEFER_BLOCKING 0x0 ;  /* 0x0000000000007b1d */ /* 0x000fec0000010000 */
[----:B------:R-:W-:Y:S05]  /*73f0*/  EXIT ;  /* 0x000000000000794d */ /* 0x000fea0003800000 */
.L_x_3405:
        /* <DEDUP_REMOVED lines=16> */
.L_x_3599:


//--------------------- .text._ZN13group_norm_v214gn_cuda_kernelI6__halfLi320ELi3ELi32ELi80ELi256ELb0ELi64ELi320ELi320ELi4ELb1ELi87ELb0ELb0ENS_16CompileConditionILi900EEEEEvPT_PKS4_S7_S7_flPfS8_Pj --------------------------
	.section	.text._ZN13group_norm_v214gn_cuda_kernelI6__halfLi320ELi3ELi32ELi80ELi256ELb0ELi64ELi320ELi320ELi4ELb1ELi87ELb0ELb0ENS_16CompileConditionILi900EEEEEvPT_PKS4_S7_S7_flPfS8_Pj,"ax",@progbits
	.align	128
        .global         _ZN13group_norm_v214gn_cuda_kernelI6__halfLi320ELi3ELi32ELi80ELi256ELb0ELi64ELi320ELi320ELi4ELb1ELi87ELb0ELb0ENS_16CompileConditionILi900EEEEEvPT_PKS4_S7_S7_flPfS8_Pj
        .type           _ZN13group_norm_v214gn_cuda_kernelI6__halfLi320ELi3ELi32ELi80ELi256ELb0ELi64ELi320ELi320ELi4ELb1ELi87ELb0ELb0ENS_16CompileConditionILi900EEEEEvPT_PKS4_S7_S7_flPfS8_Pj,@function
        .size           _ZN13group_norm_v214gn_cuda_kernelI6__halfLi320ELi3ELi32ELi80ELi256ELb0ELi64ELi320ELi320ELi4ELb1ELi87ELb0ELb0ENS_16CompileConditionILi900EEEEEvPT_PKS4_S7_S7_flPfS8_Pj,(.L_x_3600 - _ZN13group_norm_v214gn_cuda_kernelI6__halfLi320ELi3ELi32ELi80ELi256ELb0ELi64ELi320ELi320ELi4ELb1ELi87ELb0ELb0ENS_16CompileConditionILi900EEEEEvPT_PKS4_S7_S7_flPfS8_Pj)
        .other          _ZN13group_norm_v214gn_cuda_kernelI6__halfLi320ELi3ELi32ELi80ELi256ELb0ELi64ELi320ELi320ELi4ELb1ELi87ELb0ELb0ENS_16CompileConditionILi900EEEEEvPT_PKS4_S7_S7_flPfS8_Pj,@"STO_CUDA_ENTRY STV_DEFAULT"
_ZN13group_norm_v214gn_cuda_kernelI6__halfLi320ELi3ELi32ELi80ELi256ELb0ELi64ELi320ELi320ELi4ELb1ELi87ELb0ELb0ENS_16CompileConditionILi900EEEEEvPT_PKS4_S7_S7_flPfS8_Pj:
.text._ZN13group_norm_v214gn_cuda_kernelI6__halfLi320ELi3ELi32ELi80ELi256ELb0ELi64ELi320ELi320ELi4ELb1ELi87ELb0ELb0ENS_16CompileConditionILi900EEEEEvPT_PKS4_S7_S7_flPfS8_Pj:
        /* <DEDUP_REMOVED lines=24> */
.L_x_3414:
[----:B0-2---:R-:W0:Y:S01]  /*0180*/  S2R R0, SR_TID.X ;  /* 0x0000000000007919 */ /* 0x005e220000002100 */
[----:B------:R-:W-:Y:S01]  /*0190*/  ULOP3.LUT UR6, UR9, 0x7, URZ, 0xc0, !UPT ;  /* 0x0000000709067892 */ /* 0x000fe2000f8ec03f */
[----:B------:R-:W1:Y:S01]  /*01a0*/  LDC.64 R28, c[0x0][0x220] ;  /* 0x00008800ff1c7b82 */ /* 0x000e620000000a00 */
[----:B------:R-:W-:Y:S01]  /*01b0*/  USHF.R.U64 UR15, UR9, 0x3, UR5 ;  /* 0x00000003090f7899 */ /* 0x000fe20008001205 */
[----:B------:R-:W2:Y:S01]  /*01c0*/  S2R R49, SR_CTAID.X ;  /* 0x0000000000317919 */ /* 0x000ea20000002500 */
[----:B------:R-:W-:Y:S02]  /*01d0*/  UIMAD UR12, UR6, 0x140, URZ ;  /* 0x00000140060c78a4 */ /* 0x000fe4000f8e023f */
[----:B------:R-:W-:Y:S02]  /*01e0*/  USHF.R.U32.HI UR6, URZ, 0x3, UR5 ;  /* 0x000000033f067899 */ /* 0x000fe40008011605 */
[----:B------:R-:W-:Y:S01]  /*01f0*/  MOV R7, UR15 ;  /* 0x0000000f00077c02 */ /* 0x000fe20008000f00 */
[----:B------:R-:W-:Y:S01]  /*0200*/  ULDC.64 UR20, c[0x0][0x218] ;  /* 0x0000860000147ab9 */ /* 0x000fe20000000a00 */
[----:B------:R-:W-:Y:S01]  /*0210*/  UIMAD UR11, UR6, 0xa0000, URZ ;  /* 0x000a0000060b78a4 */ /* 0x000fe2000f8e023f */
[----:B0-----:R-:W-:-:S05]  /*0220*/  IMAD.WIDE.U32 R2, R0, -0x33333333, RZ ;  /* 0xcccccccd00027825 */ /* 0x001fca00078e00ff */
[----:B------:R-:W-:-:S05]  /*0230*/  SHF.R.U32.HI R3, RZ, 0x6, R3 ;  /* 0x00000006ff037819 */ /* 0x000fca0000011603 */
[----:B------:R-:W-:Y:S01]  /*0240*/  IMAD R48, R3, -0x50, R0 ;  /* 0xffffffb003307824 */ /* 0x000fe200078e0200 */
[----:B--2---:R-:W-:-:S04]  /*0250*/  SHF.L.U32 R0, R49, 0x6, RZ ;  /* 0x0000000631007819 */ /* 0x004fc800000006ff */
[----:B------:R-:W-:Y:S02]  /*0260*/  LEA R26, R48, UR12, 0x2 ;  /* 0x0000000c301a7c11 */ /* 0x000fe4000f8e10ff */
[----:B------:R-:W-:Y:S02]  /*0270*/  LOP3.LUT R0, R0, 0xc0, RZ, 0xc0, !PT ;  /* 0x000000c000007812 */ /* 0x000fe400078ec0ff */
[--C-:B------:R-:W-:Y:S02]  /*0280*/  SHF.R.S32.HI R27, RZ, 0x1f, R26.reuse ;  /* 0x0000001fff1b7819 */ /* 0x100fe4000001141a */
[----:B------:R-:W-:Y:S01]  /*0290*/  IADD3 R0, R0, R3, RZ ;  /* 0x0000000300007210 */ /* 0x000fe20007ffe0ff */
[----:B------:R-:W-:-:S04]  /*02a0*/  IMAD.WIDE.U32 R6, R7, 0xa0000, R26 ;  /* 0x000a000007067825 */ /* 0x000fc800078e001a */
[----:B------:R-:W-:Y:S01]  /*02b0*/  IMAD R2, R0, 0xa00, RZ ;  /* 0x00000a0000027824 */ /* 0x000fe200078e02ff */
[----:B------:R-:W-:-:S04]  /*02c0*/  IADD3 R0, R7, UR11, RZ ;  /* 0x0000000b07007c10 */ /* 0x000fc8000fffe0ff */
[C---:B------:R-:W-:Y:S02]  /*02d0*/  IADD3 R3, P0, R2.reuse, R6, RZ ;  /* 0x0000000602037210 */ /* 0x040fe40007f1e0ff */
[----:B------:R-:W-:Y:S02]  /*02e0*/  IADD3 R9, R2, 0x2800, RZ ;  /* 0x0000280002097810 */ /* 0x000fe40007ffe0ff */
[----:B------:R-:W-:Y:S02]  /*02f0*/  IADD3.X R8, RZ, R0, RZ, P0, !PT ;  /* 0x00000000ff087210 */ /* 0x000fe400007fe4ff */
[----:B------:R-:W-:-:S04]  /*0300*/  LEA R4, P0, R3, UR20, 0x1 ;  /* 0x0000001403047c11 */ /* 0x000fc8000f8008ff */
[----:B------:R-:W-:Y:S02]  /*0310*/  LEA.HI.X R5, R3, UR21, R8, 0x1, P0 ;  /* 0x0000001503057c11 */ /* 0x000fe400080f0c08 */
[----:B------:R-:W-:-:S04]  /*0320*/  IADD3 R3, P0, R9, R6, RZ ;  /* 0x0000000609037210 */ /* 0x000fc80007f1e0ff */
[----:B------:R-:W2:Y:S01]  /*0330*/  LDG.E.64.CONSTANT R4, desc[UR16][R4.64] ;  /* 0x0000001004047981 */ /* 0x000ea2000c1e9b00 */
[----:B------:R-:W-:Y:S02]  /*0340*/  IADD3.X R10, RZ, R0, RZ, P0, !PT ;  /* 0x00000000ff0a7210 */ /* 0x000fe400007fe4ff */
[C---:B------:R-:W-:Y:S01]  /*0350*/  LEA R8, P0, R3.reuse, UR20, 0x1 ;  /* 0x0000001403087c11 */ /* 0x040fe2000f8008ff */
[----:B------:R0:W-:Y:S01]  /*0360*/  STL [R1+0xa4], R9 ;  /* 0x0000a40901007387 */ /* 0x0001e20000100800 */
[----:B------:R-:W-:Y:S02]  /*0370*/  IADD3 R11, R2, 0x5000, RZ ;  /* 0x00005000020b7810 */ /* 0x000fe40007ffe0ff */
[----:B0-----:R-:W-:Y:S02]  /*0380*/  LEA.HI.X R9, R3, UR21, R10, 0x1, P0 ;  /* 0x0000001503097c11 */ /* 0x001fe400080f0c0a */
        /* <DEDUP_REMOVED lines=73> */
[----:B------:R-:W-:-:S06]  /*0820*/  LEA.HI.X R47, R3, UR21, R10, 0x1, P0 ;  /* 0x00000015032f7c11 */ /* 0x000fcc00080f0c0a */
[----:B------:R-:W4:Y:S04]  /*0830*/  LDG.E.64.CONSTANT R46, desc[UR16][R46.64] ;  /* 0x000000102e2e7981 */ /* 0x000f28000c1e9b00 */
[----:B------:R0:W-:Y:S02]  /*0840*/  STL [R1+0x34], R11 ;  /* 0x0000340b01007387 */ /* 0x0001e40000100800 */
[----:B0-----:R-:W-:-:S04]  /*0850*/  IADD3 R11, R2, 0x20800, RZ ;  /* 0x00020800020b7810 */ /* 0x001fc80007ffe0ff */
[----:B------:R-:W-:Y:S02]  /*0860*/  IADD3 R3, P0, R11, R6, RZ ;  /* 0x000000060b037210 */ /* 0x000fe40007f1e0ff */
[----:B------:R-:W-:Y:S02]  /*0870*/  IADD3 R52, R2, 0x23000, RZ ;  /* 0x0002300002347810 */ /* 0x000fe40007ffe0ff */
[----:B------:R-:W-:Y:S02]  /*0880*/  IADD3.X R10, RZ, R0, RZ, P0, !PT ;  /* 0x00000000ff0a7210 */ /* 0x000fe400007fe4ff */
[----:B------:R-:W-:-:S04]  /*0890*/  LEA R44, P0, R3, UR20, 0x1 ;  /* 0x00000014032c7c11 */ /* 0x000fc8000f8008ff */
[----:B------:R-:W-:Y:S02]  /*08a0*/  LEA.HI.X R45, R3, UR21, R10, 0x1, P0 ;  /* 0x00000015032d7c11 */ /* 0x000fe400080f0c0a */
[----:B------:R-:W-:Y:S02]  /*08b0*/  IADD3 R3, P0, R52, R6, RZ ;  /* 0x0000000634037210 */ /* 0x000fe40007f1e0ff */
[----:B------:R-:W-:Y:S02]  /*08c0*/  IADD3 R50, R2, 0x25800, RZ ;  /* 0x0002580002327810 */ /* 0x000fe40007ffe0ff */
[----:B------:R-:W-:Y:S01]  /*08d0*/  IADD3.X R10, RZ, R0, RZ, P0, !PT ;  /* 0x00000000ff0a7210 */ /* 0x000fe200007fe4ff */
[----:B-1----:R-:W-:Y:S01]  /*08e0*/  IMAD.WIDE R28, R26, 0x2, R28 ;  /* 0x000000021a1c7825 */ /* 0x002fe200078e021c */
[----:B------:R-:W-:-:S03]  /*08f0*/  LEA R42, P0, R3, UR20, 0x1 ;  /* 0x00000014032a7c11 */ /* 0x000fc6000f8008ff */
[----:B--2---:R-:W-:Y:S01]  /*0900*/  HADD2.F32 R37, -RZ, R4.H1_H1 ;  /* 0x30000004ff257230 */ /* 0x004fe20000004100 */
[----:B------:R-:W-:Y:S01]  /*0910*/  LEA.HI.X R43, R3, UR21, R10, 0x1, P0 ;  /* 0x00000015032b7c11 */ /* 0x000fe200080f0c0a */
[----:B------:R0:W-:Y:S01]  /*0920*/  STL [R1+0x68], R11 ;  /* 0x0000680b01007387 */ /* 0x0001e20000100800 */
[----:B------:R-:W-:-:S03]  /*0930*/  IADD3 R6, P0, R50, R6, RZ ;  /* 0x0000000632067210 */ /* 0x000fc60007f1e0ff */
[----:B------:R-:W2:Y:S01]  /*0940*/  LDG.E.64.CONSTANT R44, desc[UR16][R44.64] ;  /* 0x000000102c2c7981 */ /* 0x000ea2000c1e9b00 */
[----:B------:R-:W-:Y:S02]  /*0950*/  IADD3.X R3, RZ, R0, RZ, P0, !PT ;  /* 0x00000000ff037210 */ /* 0x000fe400007fe4ff */
[C---:B------:R-:W-:Y:S01]  /*0960*/  LEA R30, P0, R6.reuse, UR20, 0x1 ;  /* 0x00000014061e7c11 */ /* 0x040fe2000f8008ff */
[----:B------:R-:W2:Y:S03]  /*0970*/  LDG.E.64.CONSTANT R42, desc[UR16][R42.64] ;  /* 0x000000102a2a7981 */ /* 0x000ea6000c1e9b00 */
[----:B------:R-:W-:Y:S01]  /*0980*/  LEA.HI.X R31, R6, UR21, R3, 0x1, P0 ;  /* 0x00000015061f7c11 */ /* 0x000fe200080f0c03 */
[----:B------:R-:W5:Y:S01]  /*0990*/  LDG.E.64.CONSTANT R28, desc[UR16][R28.64] ;  /* 0x000000101c1c7981 */ /* 0x000f62000c1e9b00 */
[----:B------:R-:W1:Y:S01]  /*09a0*/  LDC.64 R6, c[0x0][0x228] ;  /* 0x00008a00ff067b82 */ /* 0x000e620000000a00 */
[----:B------:R-:W-:-:S02]  /*09b0*/  HADD2.F32 R0, -RZ, R4.H0_H0 ;  /* 0x20000004ff007230 */ /* 0x000fc40000004100 */
[--C-:B------:R-:W-:Y:S01]  /*09c0*/  HADD2.F32 R3, -RZ, R5.reuse.H0_H0 ;  /* 0x20000005ff037230 */ /* 0x100fe20000004100 */
[----:B------:R-:W2:Y:S02]  /*09d0*/  LDG.E.64.CONSTANT R30, desc[UR16][R30.64] ;  /* 0x000000101e1e7981 */ /* 0x000ea4000c1e9b00 */
[----:B------:R-:W-:Y:S01]  /*09e0*/  FFMA.FTZ R10, R0, R0, RZ ;  /* 0x00000000000a7223 */ /* 0x000fe200000100ff */
[----:B------:R-:W-:-:S03]  /*09f0*/  HADD2.F32 R4, -RZ, R5.H1_H1 ;  /* 0x30000005ff047230 */ /* 0x000fc60000004100 */
[----:B------:R-:W-:Y:S01]  /*0a00*/  FFMA.FTZ R10, R37, R37, R10 ;  /* 0x00000025250a7223 */ /* 0x000fe2000001000a */
[----:B---3--:R-:W-:-:S03]  /*0a10*/  HADD2.F32 R5, -RZ, R8.H0_H0 ;  /* 0x20000008ff057230 */ /* 0x008fc60000004100 */
[----:B------:R-:W-:Y:S01]  /*0a20*/  FFMA.FTZ R33, R3, R3, R10 ;  /* 0x0000000303217223 */ /* 0x000fe2000001000a */
[----:B-1----:R-:W-:-:S04]  /*0a30*/  IMAD.WIDE R26, R26, 0x2, R6 ;  /* 0x000000021a1a7825 */ /* 0x002fc800078e0206 */
[----:B------:R-:W-:-:S04]  /*0a40*/  FADD.FTZ R6, RZ, R0 ;  /* 0x00000000ff067221 */ /* 0x000fc80000010000 */
[----:B------:R-:W-:Y:S01]  /*0a50*/  FADD.FTZ R6, R6, R37 ;  /* 0x0000002506067221 */ /* 0x000fe20000010000 */
[----:B------:R-:W-:Y:S01]  /*0a60*/  FFMA.FTZ R33, R4, R4, R33 ;  /* 0x0000000404217223 */ /* 0x000fe20000010021 */
[----:B----4-:R-:W-:Y:S01]  /*0a70*/  HADD2.F32 R10, -RZ, R12.H1_H1 ;  /* 0x3000000cff0a7230 */ /* 0x010fe20000004100 */
[----:B------:R-:W5:Y:S01]  /*0a80*/  LDG.E.64.CONSTANT R26, desc[UR16][R26.64] ;  /* 0x000000101a1a7981 */ /* 0x000f62000c1e9b00 */
[----:B------:R-:W-:Y:S01]  /*0a90*/  FADD.FTZ R7, R6, R3 ;  /* 0x0000000306077221 */ /* 0x000fe20000010000 */
[----:B------:R-:W-:-:S03]  /*0aa0*/  HADD2.F32 R6, -RZ, R8.H1_H1 ;  /* 0x30000008ff067230 */ /* 0x000fc60000004100 */
[----:B------:R-:W-:Y:S01]  /*0ab0*/  FADD.FTZ R32, R7, R4 ;  /* 0x0000000407207221 */ /* 0x000fe20000010000 */
[----:B------:R-:W-:-:S03]  /*0ac0*/  FFMA.FTZ R33, R5, R5, R33 ;  /* 0x0000000505217223 */ /* 0x000fc60000010021 */
[----:B------:R-:W-:Y:S01]  /*0ad0*/  FADD.FTZ R32, R32, R5 ;  /* 0x0000000520207221 */ /* 0x000fe20000010000 */
[--C-:B------:R-:W-:Y:S02]  /*0ae0*/  HADD2.F32 R7, -RZ, R9.reuse.H0_H0 ;  /* 0x20000009ff077230 */ /* 0x100fe40000004100 */
[----:B------:R-:W-:Y:S01]  /*0af0*/  FFMA.FTZ R33, R6, R6, R33 ;  /* 0x0000000606217223 */ /* 0x000fe20000010021 */
[----:B------:R-:W-:Y:S01]  /*0b00*/  FADD.FTZ R32, R32, R6 ;  /* 0x0000000620207221 */ /* 0x000fe20000010000 */
[----:B------:R-:W-:Y:S02]  /*0b10*/  HADD2.F32 R8, -RZ, R9.H1_H1 ;  /* 0x30000009ff087230 */ /* 0x000fe40000004100 */
[----:B------:R-:W-:Y:S01]  /*0b20*/  FFMA.FTZ R33, R7, R7, R33 ;  /* 0x0000000707217223 */ /* 0x000fe20000010021 */
[----:B------:R-:W-:Y:S01]  /*0b30*/  FADD.FTZ R32, R32, R7 ;  /* 0x0000000720207221 */ /* 0x000fe20000010000 */
[----:B------:R-:W-:Y:S02]  /*0b40*/  HADD2.F32 R9, -RZ, R12.H0_H0 ;  /* 0x2000000cff097230 */ /* 0x000fe40000004100 */
[----:B------:R-:W-:Y:S01]  /*0b50*/  FFMA.FTZ R33, R8, R8, R33 ;  /* 0x0000000808217223 */ /* 0x000fe20000010021 */
[----:B------:R-:W-:-:S03]  /*0b60*/  FADD.FTZ R32, R32, R8 ;  /* 0x0000000820207221 */ /* 0x000fc60000010000 */
        /* <DEDUP_REMOVED lines=23> */
[----:B------:R-:W-:Y:S01]  /*0ce0*/  HADD2.F32 R18, -RZ, R18.H1_H1 ;  /* 0x30000012ff127230 */ /* 0x000fe20000004100 */
[----:B------:R-:W-:Y:S01]  /*0cf0*/  STL [R1+0x8], R35 ;  /* 0x0000082301007387 */ /* 0x000fe20000100800 */
[----:B------:R-:W-:Y:S01]  /*0d00*/  FFMA.FTZ R15, R14, R14, R15 ;  /* 0x0000000e0e0f7223 */ /* 0x000fe2000001000f */
[----:B------:R-:W-:Y:S02]  /*0d10*/  FADD.FTZ R32, R32, R14 ;  /* 0x0000000e20207221 */ /* 0x000fe40000010000 */
[----:B------:R-:W-:Y:S01]  /*0d20*/  STL [R1+0xa0], R34 ;  /* 0x0000a02201007387 */ /* 0x000fe20000100800 */
[----:B------:R-:W-:Y:S01]  /*0d30*/  FFMA.FTZ R15, R18, R18, R15 ;  /* 0x00000012120f7223 */ /* 0x000fe2000001000f */
[----:B------:R-:W-:-:S02]  /*0d40*/  FADD.FTZ R32, R32, R18 ;  /* 0x0000001220207221 */ /* 0x000fc40000010000 */
[----:B------:R0:W-:Y:S04]  /*0d50*/  STL [R1+0x9c], R33 ;  /* 0x00009c2101007387 */ /* 0x0001e80000100800 */
[----:B------:R1:W-:Y:S01]  /*0d60*/  STL [R1+0x4], R18 ;  /* 0x0000041201007387 */ /* 0x0003e20000100800 */
[--C-:B0-----:R-:W-:Y:S02]  /*0d70*/  HADD2.F32 R33, -RZ, R19.reuse.H0_H0 ;  /* 0x20000013ff217230 */ /* 0x101fe40000004100 */
[----:B-1----:R-:W-:-:S03]  /*0d80*/  HADD2.F32 R18, -RZ, R19.H1_H1 ;  /* 0x30000013ff127230 */ /* 0x002fc60000004100 */
        /* <DEDUP_REMOVED lines=9> */
[----:B------:R0:W-:Y:S01]  /*0e20*/  STL [R1+0x94], R18 ;  /* 0x0000941201007387 */ /* 0x0001e20000100800 */
[----:B------:R-:W-:Y:S01]  /*0e30*/  FFMA.FTZ R19, R16, R16, R19 ;  /* 0x0000001010137223 */ /* 0x000fe20000010013 */
[----:B------:R-:W-:Y:S01]  /*0e40*/  FADD.FTZ R32, R32, R16 ;  /* 0x0000001020207221 */ /* 0x000fe20000010000 */
[----:B0-----:R-:W-:-:S02]  /*0e50*/  HADD2.F32 R18, -RZ, R17.H0_H0 ;  /* 0x20000011ff127230 */ /* 0x001fc40000004100 */
[----:B------:R-:W-:Y:S01]  /*0e60*/  HADD2.F32 R17, -RZ, R17.H1_H1 ;  /* 0x30000011ff117230 */ /* 0x000fe20000004100 */
[----:B------:R0:W-:Y:S02]  /*0e70*/  STL [R1], R16 ;  /* 0x0000001001007387 */ /* 0x0001e40000100800 */
[----:B------:R-:W-:Y:S01]  /*0e80*/  FFMA.FTZ R19, R18, R18, R19 ;  /* 0x0000001212137223 */ /* 0x000fe20000010013 */
[----:B------:R-:W-:-:S03]  /*0e90*/  FADD.FTZ R32, R32, R18 ;  /* 0x0000001220207221 */ /* 0x000fc60000010000 */
[----:B------:R-:W-:Y:S01]  /*0ea0*/  FFMA.FTZ R19, R17, R17, R19 ;  /* 0x0000001111137223 */ /* 0x000fe20000010013 */
[----:B------:R-:W-:Y:S01]  /*0eb0*/  FADD.FTZ R32, R32, R17 ;  /* 0x0000001120207221 */ /* 0x000fe20000010000 */
[--C-:B0-----:R-:W-:Y:S02]  /*0ec0*/  HADD2.F32 R16, -RZ, R60.reuse.H0_H0 ;  /* 0x2000003cff107230 */ /* 0x101fe40000004100 */
[----:B------:R-:W-:Y:S01]  /*0ed0*/  HADD2.F32 R60, -RZ, R60.H1_H1 ;  /* 0x3000003cff3c7230 */ /* 0x000fe20000004100 */
[----:B------:R0:W-:Y:S02]  /*0ee0*/  STL [R1+0x90], R18 ;  /* 0x0000901201007387 */ /* 0x0001e40000100800 */
[----:B------:R-:W-:Y:S01]  /*0ef0*/  FFMA.FTZ R19, R16, R16, R19 ;  /* 0x0000001010137223 */ /* 0x000fe20000010013 */
[----:B------:R-:W-:Y:S01]  /*0f00*/  FADD.FTZ R32, R32, R16 ;  /* 0x0000001020207221 */ /* 0x000fe20000010000 */
[----:B------:R1:W-:Y:S02]  /*0f10*/  STL [R1+0x8c], R17 ;  /* 0x00008c1101007387 */ /* 0x0003e40000100800 */
[----:B------:R-:W-:Y:S01]  /*0f20*/  FFMA.FTZ R19, R60, R60, R19 ;  /* 0x0000003c3c137223 */ /* 0x000fe20000010013 */
[----:B------:R-:W-:Y:S01]  /*0f30*/  FADD.FTZ R32, R32, R60 ;  /* 0x0000003c20207221 */ /* 0x000fe20000010000 */
[----:B0-----:R-:W-:-:S02]  /*0f40*/  HADD2.F32 R18, -RZ, R61.H1_H1 ;  /* 0x3000003dff127230 */ /* 0x001fc40000004100 */
[----:B-1----:R-:W-:-:S05]  /*0f50*/  HADD2.F32 R17, -RZ, R61.H0_H0 ;  /* 0x2000003dff117230 */ /* 0x002fca0000004100 */
[----:B------:R-:W-:Y:S01]  /*0f60*/  FFMA.FTZ R19, R17, R17, R19 ;  /* 0x0000001111137223 */ /* 0x000fe20000010013 */
[----:B------:R-:W-:Y:S01]  /*0f70*/  FADD.FTZ R32, R32, R17 ;  /* 0x0000001120207221 */ /* 0x000fe20000010000 */
[----:B------:R0:W-:Y:S02]  /*0f80*/  STL [R1+0x88], R17 ;  /* 0x0000881101007387 */ /* 0x0001e40000100800 */
[----:B------:R-:W-:Y:S01]  /*0f90*/  FFMA.FTZ R19, R18, R18, R19 ;  /* 0x0000001212137223 */ /* 0x000fe20000010013 */
[----:B------:R-:W-:Y:S01]  /*0fa0*/  FADD.FTZ R32, R32, R18 ;  /* 0x0000001220207221 */ /* 0x000fe20000010000 */
[--C-:B0-----:R-:W-:Y:S02]  /*0fb0*/  HADD2.F32 R17, -RZ, R58.reuse.H0_H0 ;  /* 0x2000003aff117230 */ /* 0x101fe40000004100 */
[----:B------:R-:W-:Y:S01]  /*0fc0*/  HADD2.F32 R58, -RZ, R58.H1_H1 ;  /* 0x3000003aff3a7230 */ /* 0x000fe20000004100 */
[----:B------:R0:W-:Y:S02]  /*0fd0*/  STL [R1+0x84], R18 ;  /* 0x0000841201007387 */ /* 0x0001e40000100800 */
[----:B------:R-:W-:Y:S01]  /*0fe0*/  FFMA.FTZ R19, R17, R17, R19 ;  /* 0x0000001111137223 */ /* 0x000fe20000010013 */
[----:B------:R-:W-:-:S03]  /*0ff0*/  FADD.FTZ R32, R32, R17 ;  /* 0x0000001120207221 */ /* 0x000fc60000010000 */
[----:B------:R-:W-:Y:S01]  /*1000*/  FFMA.FTZ R19, R58, R58, R19 ;  /* 0x0000003a3a137223 */ /* 0x000fe20000010013 */
[----:B------:R-:W-:Y:S01]  /*1010*/  FADD.FTZ R32, R32, R58 ;  /* 0x0000003a20207221 */ /* 0x000fe20000010000 */
[--C-:B0-----:R-:W-:Y:S02]  /*1020*/  HADD2.F32 R18, -RZ, R59.reuse.H0_H0 ;  /* 0x2000003bff127230 */ /* 0x101fe40000004100 */
[----:B------:R-:W-:-:S03]  /*1030*/  HADD2.F32 R33, -RZ, R59.H1_H1 ;  /* 0x3000003bff217230 */ /* 0x000fc60000004100 */
[----:B------:R-:W-:Y:S01]  /*1040*/  FFMA.FTZ R19, R18, R18, R19 ;  /* 0x0000001212137223 */ /* 0x000fe20000010013 */
[----:B------:R-:W-:Y:S01]  /*1050*/  FADD.FTZ R32, R32, R18 ;  /* 0x0000001220207221 */ /* 0x000fe20000010000 */
[----:B------:R0:W-:Y:S02]  /*1060*/  STL [R1+0x80], R18 ;  /* 0x0000801201007387 */ /* 0x0001e40000100800 */
[----:B------:R-:W-:Y:S01]  /*1070*/  FFMA.FTZ R19, R33, R33, R19 ;  /* 0x0000002121137223 */ /* 0x000fe20000010013 */
[----:B------:R-:W-:Y:S01]  /*1080*/  FADD.FTZ R32, R32, R33 ;  /* 0x0000002120207221 */ /* 0x000fe20000010000 */
[--C-:B------:R-:W-:Y:S02]  /*1090*/  HADD2.F32 R57, -RZ, R20.reuse.H1_H1 ;  /* 0x30000014ff397230 */ /* 0x100fe40000004100 */
[----:B0-----:R-:W-:Y:S02]  /*10a0*/  HADD2.F32 R18, -RZ, R20.H0_H0 ;  /* 0x20000014ff127230 */ /* 0x001fe40000004100 */
[----:B------:R-:W-:-:S03]  /*10b0*/  HADD2.F32 R34, -RZ, R21.H0_H0 ;  /* 0x20000015ff227230 */ /* 0x000fc60000004100 */
[----:B------:R-:W-:Y:S01]  /*10c0*/  FFMA.FTZ R19, R18, R18, R19 ;  /* 0x0000001212137223 */ /* 0x000fe20000010013 */
[----:B------:R-:W-:Y:S01]  /*10d0*/  FADD.FTZ R32, R32, R18 ;  /* 0x0000001220207221 */ /* 0x000fe20000010000 */
[----:B------:R0:W-:Y:S02]  /*10e0*/  STL [R1+0x7c], R33 ;  /* 0x00007c2101007387 */ /* 0x0001e40000100800 */
[----:B------:R-:W-:Y:S01]  /*10f0*/  FFMA.FTZ R19, R57, R57, R19 ;  /* 0x0000003939137223 */ /* 0x000fe20000010013 */
[----:B------:R-:W-:-:S04]  /*1100*/  FADD.FTZ R32, R32, R57 ;  /* 0x0000003920207221 */ /* 0x000fc80000010000 */
[----:B------:R-:W-:Y:S01]  /*1110*/  FADD.FTZ R32, R32, R34 ;  /* 0x0000002220207221 */ /* 0x000fe20000010000 */
[----:B0-----:R-:W-:Y:S02]  /*1120*/  HADD2.F32 R33, -RZ, R21.H1_H1 ;  /* 0x30000015ff217230 */ /* 0x001fe40000004100 */
[----:B------:R-:W-:Y:S01]  /*1130*/  FFMA.FTZ R21, R34, R34, R19 ;  /* 0x0000002222157223 */ /* 0x000fe20000010013 */
[----:B------:R-:W-:-:S03]  /*1140*/  HADD2.F32 R19, -RZ, R54.H0_H0 ;  /* 0x20000036ff137230 */ /* 0x000fc60000004100 */
[----:B------:R-:W-:Y:S01]  /*1150*/  FFMA.FTZ R21, R33, R33, R21 ;  /* 0x0000002121157223 */ /* 0x000fe20000010015 */
[----:B------:R-:W-:Y:S01]  /*1160*/  FADD.FTZ R32, R32, R33 ;  /* 0x0000002120207221 */ /* 0x000fe20000010000 */
[----:B------:R-:W-:Y:S02]  /*1170*/  HADD2.F32 R54, -RZ, R54.H1_H1 ;  /* 0x30000036ff367230 */ /* 0x000fe40000004100 */
[----:B------:R-:W-:Y:S01]  /*1180*/  FFMA.FTZ R21, R19, R19, R21 ;  /* 0x0000001313157223 */ /* 0x000fe20000010015 */
[----:B------:R-:W-:Y:S01]  /*1190*/  FADD.FTZ R32, R32, R19 ;  /* 0x0000001320207221 */ /* 0x000fe20000010000 */
[----:B------:R-:W-:Y:S01]  /*11a0*/  HADD2.F32 R20, -RZ, R55.H0_H0 ;  /* 0x20000037ff147230 */ /* 0x000fe20000004100 */
[----:B------:R-:W-:Y:S01]  /*11b0*/  STL [R1+0x78], R34 ;  /* 0x0000782201007387 */ /* 0x000fe20000100800 */
[----:B------:R-:W-:Y:S01]  /*11c0*/  FFMA.FTZ R21, R54, R54, R21 ;  /* 0x0000003636157223 */ /* 0x000fe20000010015 */
[----:B------:R-:W-:Y:S02]  /*11d0*/  FADD.FTZ R32, R32, R54 ;  /* 0x0000003620207221 */ /* 0x000fe40000010000 */
[----:B------:R0:W-:Y:S01]  /*11e0*/  STL [R1+0x74], R33 ;  /* 0x0000742101007387 */ /* 0x0001e20000100800 */
[----:B------:R-:W-:Y:S01]  /*11f0*/  FFMA.FTZ R21, R20, R20, R21 ;  /* 0x0000001414157223 */ /* 0x000fe20000010015 */
[----:B------:R-:W-:-:S02]  /*1200*/  FADD.FTZ R32, R32, R20 ;  /* 0x0000001420207221 */ /* 0x000fc40000010000 */
[----:B------:R1:W-:Y:S01]  /*1210*/  STL [R1+0x70], R20 ;  /* 0x0000701401007387 */ /* 0x0003e20000100800 */
[----:B0-----:R-:W-:Y:S02]  /*1220*/  HADD2.F32 R33, -RZ, R55.H1_H1 ;  /* 0x30000037ff217230 */ /* 0x001fe40000004100 */
[----:B-1----:R-:W-:-:S03]  /*1230*/  HADD2.F32 R20, -RZ, R24.H0_H0 ;  /* 0x20000018ff147230 */ /* 0x002fc60000004100 */
        /* <DEDUP_REMOVED lines=8> */
[----:B------:R0:W-:Y:S03]  /*12c0*/  STL [R1+0x6c], R33 ;  /* 0x00006c2101007387 */ /* 0x0001e60000100800 */
[----:B------:R-:W-:Y:S01]  /*12d0*/  FADD.FTZ R32, R32, R34 ;  /* 0x0000002220207221 */ /* 0x000fe20000010000 */
[----:B0-----:R-:W-:-:S02]  /*12e0*/  HADD2.F32 R33, -RZ, R25.H1_H1 ;  /* 0x30000019ff217230 */ /* 0x001fc40000004100 */
[----:B------:R-:W-:Y:S01]  /*12f0*/  FFMA.FTZ R25, R34, R34, R21 ;  /* 0x0000002222197223 */ /* 0x000fe20000010015 */
[----:B------:R-:W-:-:S03]  /*1300*/  HADD2.F32 R21, -RZ, R22.H0_H0 ;  /* 0x20000016ff157230 */ /* 0x000fc60000004100 */
        /* <DEDUP_REMOVED lines=9> */
[----:B------:R-:W-:-:S02]  /*13a0*/  HADD2.F32 R24, -RZ, R23.H1_H1 ;  /* 0x30000017ff187230 */ /* 0x000fc40000004100 */
[----:B0-----:R-:W-:-:S05]  /*13b0*/  HADD2.F32 R33, -RZ, R23.H0_H0 ;  /* 0x20000017ff217230 */ /* 0x001fca0000004100 */
[----:B------:R-:W-:Y:S01]  /*13c0*/  FFMA.FTZ R25, R33, R33, R25 ;  /* 0x0000002121197223 */ /* 0x000fe20000010019 */
[----:B------:R-:W-:Y:S01]  /*13d0*/  FADD.FTZ R32, R32, R33 ;  /* 0x0000002120207221 */ /* 0x000fe20000010000 */
[----:B------:R-:W-:Y:S01]  /*13e0*/  STL [R1+0x30], R33 ;  /* 0x0000302101007387 */ /* 0x000fe20000100800 */
[--C-:B------:R-:W-:Y:S02]  /*13f0*/  HADD2.F32 R23, -RZ, R47.reuse.H0_H0 ;  /* 0x2000002fff177230 */ /* 0x100fe40000004100 */
[----:B------:R-:W-:Y:S01]  /*1400*/  FFMA.FTZ R25, R24, R24, R25 ;  /* 0x0000001818197223 */ /* 0x000fe20000010019 */
[----:B------:R-:W-:Y:S01]  /*1410*/  FADD.FTZ R32, R32, R24 ;  /* 0x0000001820207221 */ /* 0x000fe20000010000 */
[----:B------:R0:W-:Y:S04]  /*1420*/  STL [R1+0x2c], R24 ;  /* 0x00002c1801007387 */ /* 0x0001e80000100800 */
[----:B------:R2:W-:Y:S01]  /*1430*/  STL [R1+0x28], R23 ;  /* 0x0000281701007387 */ /* 0x0005e20000100800 */
[----:B0-----:R-:W-:-:S05]  /*1440*/  HADD2.F32 R24, -RZ, R47.H1_H1 ;  /* 0x3000002fff187230 */ /* 0x001fca0000004100 */
[----:B------:R0:W-:Y:S04]  /*1450*/  STL [R1+0x24], R24 ;  /* 0x0000241801007387 */ /* 0x0001e80000100800 */
[----:B------:R-:W3:Y:S01]  /*1460*/  LDL R34, [R1+0xd8] ;  /* 0x0000d80001227983 */ /* 0x000ee20000100800 */
[--C-:B------:R-:W-:Y:S02]  /*1470*/  HADD2.F32 R22, -RZ, R46.reuse.H0_H0 ;  /* 0x2000002eff167230 */ /* 0x100fe40000004100 */
[----:B------:R-:W-:-:S03]  /*1480*/  HADD2.F32 R46, -RZ, R46.H1_H1 ;  /* 0x3000002eff2e7230 */ /* 0x000fc60000004100 */
[----:B------:R-:W-:Y:S01]  /*1490*/  FFMA.FTZ R25, R22, R22, R25 ;  /* 0x0000001616197223 */ /* 0x000fe20000010019 */
[----:B------:R-:W-:-:S03]  /*14a0*/  FADD.FTZ R32, R32, R22 ;  /* 0x0000001620207221 */ /* 0x000fc60000010000 */
[----:B------:R-:W-:Y:S01]  /*14b0*/  FFMA.FTZ R25, R46, R46, R25 ;  /* 0x0000002e2e197223 */ /* 0x000fe20000010019 */
[----:B------:R-:W-:-:S03]  /*14c0*/  FADD.FTZ R32, R32, R46 ;  /* 0x0000002e20207221 */ /* 0x000fc60000010000 */
[----:B------:R-:W-:Y:S01]  /*14d0*/  FFMA.FTZ R25, R23, R23, R25 ;  /* 0x0000001717197223 */ /* 0x000fe20000010019 */
[----:B------:R-:W-:Y:S01]  /*14e0*/  FADD.FTZ R32, R32, R23 ;  /* 0x0000001720207221 */ /* 0x000fe20000010000 */
[--C-:B--2---:R-:W-:Y:S02]  /*14f0*/  HADD2.F32 R23, -RZ, R44.reuse.H0_H0 ;  /* 0x2000002cff177230 */ /* 0x104fe40000004100 */
[----:B------:R-:W-:Y:S01]  /*1500*/  FFMA.FTZ R25, R24, R24, R25 ;  /* 0x0000001818197223 */ /* 0x000fe20000010019 */
[----:B------:R-:W-:Y:S01]  /*1510*/  FADD.FTZ R32, R32, R24 ;  /* 0x0000001820207221 */ /* 0x000fe20000010000 */
[----:B------:R-:W-:Y:S02]  /*1520*/  HADD2.F32 R44, -RZ, R44.H1_H1 ;  /* 0x3000002cff2c7230 */ /* 0x000fe40000004100 */
[----:B------:R-:W-:Y:S01]  /*1530*/  FFMA.FTZ R25, R23, R23, R25 ;  /* 0x0000001717197223 */ /* 0x000fe20000010019 */
[----:B------:R-:W-:Y:S01]  /*1540*/  FADD.FTZ R32, R32, R23 ;  /* 0x0000001720207221 */ /* 0x000fe20000010000 */
[----:B0-----:R-:W-:-:S02]  /*1550*/  HADD2.F32 R24, -RZ, R45.H0_H0 ;  /* 0x2000002dff187230 */ /* 0x001fc40000004100 */
[----:B------:R-:W-:Y:S01]  /*1560*/  FFMA.FTZ R25, R44, R44, R25 ;  /* 0x0000002c2c197223 */ /* 0x000fe20000010019 */
[----:B------:R-:W-:Y:S01]  /*1570*/  FADD.FTZ R32, R32, R44 ;  /* 0x0000002c20207221 */ /* 0x000fe20000010000 */
[----:B------:R-:W-:Y:S01]  /*1580*/  HADD2.F32 R33, -RZ, R45.H1_H1 ;  /* 0x3000002dff217230 */ /* 0x000fe20000004100 */
[----:B------:R-:W0:Y:S01]  /*1590*/  S2R R61, SR_TID.X ;  /* 0x00000000003d7919 */ /* 0x000e220000002100 */
[----:B------:R-:W-:Y:S01]  /*15a0*/  FFMA.FTZ R25, R24, R24, R25 ;  /* 0x0000001818197223 */ /* 0x000fe20000010019 */
[----:B------:R-:W-:Y:S01]  /*15b0*/  FADD.FTZ R32, R32, R24 ;  /* 0x0000001820207221 */ /* 0x000fe20000010000 */
[----:B------:R1:W-:Y:S02]  /*15c0*/  STL [R1+0x20], R24 ;  /* 0x0000201801007387 */ /* 0x0003e40000100800 */
[----:B------:R-:W-:Y:S01]  /*15d0*/  FFMA.FTZ R25, R33, R33, R25 ;  /* 0x0000002121197223 */ /* 0x000fe20000010019 */
[----:B------:R-:W-:Y:S01]  /*15e0*/  FADD.FTZ R32, R32, R33 ;  /* 0x0000002120207221 */ /* 0x000fe20000010000 */
[----:B-1----:R-:W-:-:S02]  /*15f0*/  HADD2.F32 R24, -RZ, R42.H0_H0 ;  /* 0x2000002aff187230 */ /* 0x002fc40000004100 */
[----:B------:R-:W-:Y:S01]  /*1600*/  HADD2.F32 R42, -RZ, R42.H1_H1 ;  /* 0x3000002aff2a7230 */ /* 0x000fe20000004100 */
[----:B------:R1:W-:Y:S02]  /*1610*/  STL [R1+0x1c], R33 ;  /* 0x00001c2101007387 */ /* 0x0003e40000100800 */
[----:B------:R-:W-:Y:S01]  /*1620*/  FFMA.FTZ R25, R24, R24, R25 ;  /* 0x0000001818197223 */ /* 0x000fe20000010019 */
[----:B------:R-:W-:-:S03]  /*1630*/  FADD.FTZ R32, R32, R24 ;  /* 0x0000001820207221 */ /* 0x000fc60000010000 */
[----:B------:R-:W-:Y:S01]  /*1640*/  FFMA.FTZ R25, R42, R42, R25 ;  /* 0x0000002a2a197223 */ /* 0x000fe20000010019 */
[----:B------:R-:W-:Y:S01]  /*1650*/  FADD.FTZ R32, R32, R42 ;  /* 0x0000002a20207221 */ /* 0x000fe20000010000 */
[--C-:B-1----:R-:W-:Y:S02]  /*1660*/  HADD2.F32 R33, -RZ, R43.reuse.H0_H0 ;  /* 0x2000002bff217230 */ /* 0x102fe40000004100 */
[----:B------:R-:W-:-:S03]  /*1670*/  HADD2.F32 R35, -RZ, R43.H1_H1 ;  /* 0x3000002bff237230 */ /* 0x000fc60000004100 */
[----:B------:R-:W-:Y:S01]  /*1680*/  FFMA.FTZ R25, R33, R33, R25 ;  /* 0x0000002121197223 */ /* 0x000fe20000010019 */
[----:B------:R1:W-:Y:S01]  /*1690*/  STL [R1+0x18], R33 ;  /* 0x0000182101007387 */ /* 0x0003e20000100800 */
[--C-:B------:R-:W-:Y:S02]  /*16a0*/  HADD2.F32 R36, -RZ, R30.reuse.H1_H1 ;  /* 0x3000001eff247230 */ /* 0x100fe40000004100 */
[--C-:B------:R-:W-:Y:S01]  /*16b0*/  HADD2.F32 R38, -RZ, R31.reuse.H0_H0 ;  /* 0x2000001fff267230 */ /* 0x100fe20000004100 */
[----:B------:R2:W-:Y:S01]  /*16c0*/  STL [R1+0x14], R35 ;  /* 0x0000142301007387 */ /* 0x0005e20000100800 */
[----:B-1----:R-:W-:Y:S01]  /*16d0*/  FADD.FTZ R33, R32, R33 ;  /* 0x0000002120217221 */ /* 0x002fe20000010000 */
[----:B------:R-:W-:Y:S01]  /*16e0*/  FFMA.FTZ R32, R35, R35, R25 ;  /* 0x0000002323207223 */ /* 0x000fe20000010019 */
[----:B------:R-:W-:Y:S02]  /*16f0*/  HADD2.F32 R25, -RZ, R30.H0_H0 ;  /* 0x2000001eff197230 */ /* 0x000fe40000004100 */
[----:B------:R-:W-:Y:S01]  /*1700*/  FADD.FTZ R30, R33, R35 ;  /* 0x00000023211e7221 */ /* 0x000fe20000010000 */
[----:B--2---:R-:W-:Y:S01]  /*1710*/  HADD2.F32 R35, -RZ, R31.H1_H1 ;  /* 0x3000001fff237230 */ /* 0x004fe20000004100 */
[----:B------:R-:W-:Y:S01]  /*1720*/  STL [R1+0x10], R38 ;  /* 0x0000102601007387 */ /* 0x000fe20000100800 */
[----:B------:R-:W-:Y:S01]  /*1730*/  FFMA.FTZ R32, R25, R25, R32 ;  /* 0x0000001919207223 */ /* 0x000fe20000010020 */
[----:B------:R-:W-:-:S02]  /*1740*/  FADD.FTZ R30, R30, R25 ;  /* 0x000000191e1e7221 */ /* 0x000fc40000010000 */
[----:B------:R-:W-:Y:S01]  /*1750*/  STL [R1+0xc], R35 ;  /* 0x00000c2301007387 */ /* 0x000fe20000100800 */
[----:B------:R-:W-:Y:S01]  /*1760*/  FFMA.FTZ R32, R36, R36, R32 ;  /* 0x0000002424207223 */ /* 0x000fe20000010020 */
[----:B------:R-:W-:Y:S01]  /*1770*/  FADD.FTZ R30, R30, R36 ;  /* 0x000000241e1e7221 */ /* 0x000fe20000010000 */
[----:B0-----:R-:W-:Y:S02]  /*1780*/  ISETP.GT.U32.AND P1, PT, R61, 0xf, PT ;  /* 0x0000000f3d00780c */ /* 0x001fe40003f24070 */
[----:B------:R-:W-:Y:S01]  /*1790*/  FFMA.FTZ R31, R38, R38, R32 ;  /* 0x00000026261f7223 */ /* 0x000fe20000010020 */
[----:B------:R-:W-:-:S03]  /*17a0*/  FADD.FTZ R30, R30, R38 ;  /* 0x000000261e1e7221 */ /* 0x000fc60000010000 */
        /* <DEDUP_REMOVED lines=8> */
[----:B------:R-:W-:Y:S01]  /*1830*/  USHF.L.U32 UR6, UR9, 0x2, URZ ;  /* 0x0000000209067899 */ /* 0x000fe2000800063f */
[----:B------:R-:W-:Y:S01]  /*1840*/  HFMA2.MMA R30, -RZ, RZ, 0, 4.76837158203125e-06 ;  /* 0x00000050ff1e7435 */ /* 0x000fe200000001ff */
[----:B------:R-:W-:Y:S02]  /*1850*/  MOV R35, 0x400 ;  /* 0x0000040000237802 */ /* 0x000fe40000000f00 */
[----:B------:R-:W-:Y:S01]  /*1860*/  ULOP3.LUT UR6, UR6, 0x1c, URZ, 0xc0, !UPT ;  /* 0x0000001c06067892 */ /* 0x000fe2000f8ec03f */
[----:B------:R-:W-:-:S04]  /*1870*/  SHF.L.U32 R38, R61, 0x3, RZ ;  /* 0x000000033d267819 */ /* 0x000fc800000006ff */
[----:B------:R-:W-:Y:S02]  /*1880*/  LOP3.LUT R38, R38, 0x18, RZ, 0xc0, !PT ;  /* 0x0000001826267812 */ /* 0x000fe400078ec0ff */
[----:B------:R-:W-:-:S05]  /*1890*/  LEA.HI R34, R61, UR6, RZ, 0x1e ;  /* 0x000000063d227c11 */ /* 0x000fca000f8ff0ff */
[----:B------:R-:W-:-:S05]  /*18a0*/  IMAD R34, R34, R30, -UR12 ;  /* 0x8000000c22227e24 */ /* 0x000fca000f8e021e */
[----:B------:R-:W-:Y:S02]  /*18b0*/  SHF.R.S32.HI R30, RZ, 0x1f, R34 ;  /* 0x0000001fff1e7819 */ /* 0x000fe40000011422 */
[----:B------:R-:W-:Y:S02]  /*18c0*/  IADD3 R40, R34, 0x40, RZ ;  /* 0x0000004022287810 */ /* 0x000fe40007ffe0ff */
[----:B------:R-:W-:Y:S02]  /*18d0*/  LEA.HI R30, R30, R34, RZ, 0x2 ;  /* 0x000000221e1e7211 */ /* 0x000fe400078f10ff */
[----:B------:R-:W-:Y:S02]  /*18e0*/  IADD3 R39, R34, 0x44, RZ ;  /* 0x0000004422277810 */ /* 0x000fe40007ffe0ff */
[----:B------:R-:W-:Y:S02]  /*18f0*/  SHF.R.S32.HI R30, RZ, 0x2, R30 ;  /* 0x00000002ff1e7819 */ /* 0x000fe4000001141e */
[----:B0-----:R-:W-:-:S02]  /*1900*/  LEA R35, R31, R35, 0x18 ;  /* 0x000000231f237211 */ /* 0x001fc400078ec0ff */
        /* <DEDUP_REMOVED lines=151> */
[C---:B------:R-:W-:Y:S01]  /*2280*/  IADD3 R30, R38.reuse, R30, RZ ;  /* 0x0000001e261e7210 */ /* 0x040fe20007ffe0ff */
[----:B------:R-:W-:Y:S01]  /*2290*/  IMAD R31, R31, 0x28, R35 ;  /* 0x000000281f1f7824 */ /* 0x000fe200078e0223 */
[----:B------:R-:W-:Y:S02]  /*22a0*/  SHF.R.S32.HI R34, RZ, 0x2, R34 ;  /* 0x00000002ff227819 */ /* 0x000fe40000011422 */
[----:B------:R-:W-:-:S02]  /*22b0*/  IADD3 R40, R38, R40, RZ ;  /* 0x0000002826287210 */ /* 0x000fc40007ffe0ff */
[----:B------:R-:W-:Y:S01]  /*22c0*/  IADD3 R39, R38, R39, RZ ;  /* 0x0000002726277210 */ /* 0x000fe20007ffe0ff */
[----:B------:R-:W-:Y:S01]  /*22d0*/  IMAD R34, R34, 0x28, R35 ;  /* 0x0000002822227824 */ /* 0x000fe200078e0223 */
[C---:B------:R-:W-:Y:S02]  /*22e0*/  IADD3 R35, R38.reuse, R31, RZ ;  /* 0x0000001f26237210 */ /* 0x040fe40007ffe0ff */
[----:B------:R-:W0:Y:S02]  /*22f0*/  LDS.64 R30, [R30] ;  /* 0x000000001e1e7984 */ /* 0x000e240000000a00 */
        /* <DEDUP_REMOVED lines=15> */
.L_x_3407:
[----:B------:R-:W-:Y:S05]  /*23f0*/  BSYNC B0 ;  /* 0x0000000000007941 */ /* 0x000fea0003800000 */
.L_x_3406:
        /* <DEDUP_REMOVED lines=21> */
.L_x_3409:
[----:B------:R-:W-:Y:S05]  /*2550*/  BSYNC B0 ;  /* 0x0000000000007941 */ /* 0x000fea0003800000 */
.L_x_3408:
[----:B------:R-:W-:Y:S01]  /*2560*/  BAR.SYNC.DEFER_BLOCKING 0x0 ;  /* 0x0000000000007b1d */ /* 0x000fe20000010000 */
[----:B------:R-:W-:-:S13]  /*2570*/  ISETP.NE.AND P2, PT, R61, RZ, PT ;  /* 0x000000ff3d00720c */ /* 0x000fda0003f45270 */
[----:B------:R-:W-:Y:S05]  /*2580*/  @P2 BRA `(.L_x_3410) ;  /* 0x0000000000402947 */ /* 0x000fea0003800000 */
[----:B0-----:R-:W0:Y:S01]  /*2590*/  LDC.64 R32, c[0x0][0x250] ;  /* 0x00009400ff207b82 */ /* 0x001e220000000a00 */
        /* <DEDUP_REMOVED lines=9> */
.L_x_3411:
[----:B------:R-:W2:Y:S04]  /*2630*/  LD.E.STRONG.GPU R33, desc[UR16][R30.64] ;  /* 0x000000101e217980 */ /* 0x000ea8000c10f900 */
[----:B--2---:R-:W-:Y:S01]  /*2640*/  CCTL.IVALL ;  /* 0x00000000ff00798f */ /* 0x004fe20002000000 */
[----:B------:R-:W-:Y:S05]  /*2650*/  YIELD ;  /* 0x0000000000007946 */ /* 0x000fea0003800000 */
[----:B-----5:R-:W-:-:S04]  /*2660*/  LOP3.LUT R33, R33, R32, RZ, 0x3c, !PT ;  /* 0x0000002021217212 */ /* 0x020fc800078e3cff */
[----:B------:R-:W-:-:S13]  /*2670*/  ISETP.GT.AND P2, PT, R33, -0x1, PT ;  /* 0xffffffff2100780c */ /* 0x000fda0003f44270 */
[----:B------:R-:W-:Y:S05]  /*2680*/  @P2 BRA `(.L_x_3411) ;  /* 0xfffffffc00e82947 */ /* 0x000fea000383ffff */
.L_x_3410:
[----:B------:R-:W-:Y:S05]  /*2690*/  WARPSYNC.ALL ;  /* 0x0000000000007948 */ /* 0x000fea0003800000 */
[----:B------:R-:W1:Y:S01]  /*26a0*/  S2R R34, SR_TID.X ;  /* 0x0000000000227919 */ /* 0x000e620000002100 */
[----:B0-----:R-:W0:Y:S01]  /*26b0*/  @!P1 LDC R30, c[0x0][0x10] ;  /* 0x00000400ff1e9b82 */ /* 0x001e220000000800 */
[----:B------:R-:W-:Y:S01]  /*26c0*/  MOV R31, UR4 ;  /* 0x00000004001f7c02 */ /* 0x000fe20008000f00 */
[----:B------:R-:W-:-:S04]  /*26d0*/  ULDC.64 UR20, c[0x0][0x240] ;  /* 0x0000900000147ab9 */ /* 0x000fc80000000a00 */
[----:B0-----:R-:W-:Y:S01]  /*26e0*/  @!P1 IMAD R30, R30, R31, UR7 ;  /* 0x000000071e1e9e24 */ /* 0x001fe2000f8e021f */
[C---:B-1----:R-:W-:Y:S02]  /*26f0*/  @!P1 LOP3.LUT R31, R34.reuse, 0x7ffffffc, RZ, 0xc0, !PT ;  /* 0x7ffffffc221f9812 */ /* 0x042fe400078ec0ff */
        /* <DEDUP_REMOVED lines=47> */
[----:B------:R-:W-:Y:S01]  /*29f0*/  IADD3 R32, R34, UR19, RZ ;  /* 0x0000001322207c10 */ /* 0x000fe2000fffe0ff */
[----:B------:R-:W-:-:S03]  /*2a00*/  UIADD3 UR13, UR13, 0xc80, URZ ;  /* 0x00000c800d0d7890 */ /* 0x000fc6000fffe03f */
        /* <DEDUP_REMOVED lines=8> */
.L_x_3413:
[----:B------:R-:W-:Y:S05]  /*2a90*/  BSYNC B0 ;  /* 0x0000000000007941 */ /* 0x000fea0003800000 */
.L_x_3412:
[----:B------:R-:W1:Y:S01]  /*2aa0*/  S2UR UR13, SR_CgaCtaId ;  /* 0x00000000000d79c3 */ /* 0x000e620000008800 */
[----:B------:R-:W-:Y:S01]  /*2ab0*/  USHF.L.U32 UR6, UR9, 0x2, URZ ;  /* 0x0000000209067899 */ /* 0x000fe2000800063f */
[----:B0-----:R-:W-:Y:S01]  /*2ac0*/  LEA R30, R48, UR12, 0x2 ;  /* 0x0000000c301e7c11 */ /* 0x001fe2000f8e10ff */
[----:B------:R-:W-:Y:S01]  /*2ad0*/  UMOV UR8, 0x400 ;  /* 0x0000040000087882 */ /* 0x000fe20000000000 */
[----:B------:R-:W2:Y:S01]  /*2ae0*/  LDL.LU R59, [R1+0x34] ;  /* 0x00003400013b7983 */ /* 0x000ea20000300800 */
[----:B------:R-:W-:Y:S02]  /*2af0*/  ULOP3.LUT UR6, UR6, 0x1c, URZ, 0xc0, !UPT ;  /* 0x0000001c06067892 */ /* 0x000fe4000f8ec03f */
[----:B------:R-:W-:Y:S01]  /*2b00*/  UIADD3 UR8, UR8, 0xc80, URZ ;  /* 0x00000c8008087890 */ /* 0x000fe2000fffe03f */
[----:B------:R-:W-:Y:S01]  /*2b10*/  IMAD.WIDE.U32 R32, R30, -0x33333333, RZ ;  /* 0xcccccccd1e207825 */ /* 0x000fe200078e00ff */
[----:B------:R-:W-:Y:S01]  /*2b20*/  MOV R34, UR15 ;  /* 0x0000000f00227c02 */ /* 0x000fe20008000f00 */
[----:B------:R-:W3:Y:S01]  /*2b30*/  LDL.LU R38, [R1+0x38] ;  /* 0x0000380001267983 */ /* 0x000ee20000300800 */
[----:B------:R-:W-:Y:S01]  /*2b40*/  IADD3 R31, RZ, -UR6, RZ ;  /* 0x80000006ff1f7c10 */ /* 0x000fe2000fffe0ff */
[----:B------:R-:W-:Y:S01]  /*2b50*/  ULDC UR6, c[0x0][0x230] ;  /* 0x00008c0000067ab9 */ /* 0x000fe20000000800 */
[----:B-----5:R-:W-:Y:S01]  /*2b60*/  HADD2.F32 R43, -RZ, R28.H0_H0 ;  /* 0x2000001cff2b7230 */ /* 0x020fe20000004100 */
[----:B------:R-:W4:Y:S01]  /*2b70*/  LDL.LU R39, [R1+0x3c] ;  /* 0x00003c0001277983 */ /* 0x000f220000300800 */
[----:B------:R-:W-:Y:S01]  /*2b80*/  LEA.HI R31, R33, R31, RZ, 0x1a ;  /* 0x0000001f211f7211 */ /* 0x000fe200078fd0ff */
[----:B-1----:R-:W-:Y:S01]  /*2b90*/  ULEA UR8, UR13, UR8, 0x18 ;  /* 0x000000080d087291 */ /* 0x002fe2000f8ec03f */
[----:B------:R-:W-:Y:S01]  /*2ba0*/  HADD2.F32 R49, -RZ, R26.H0_H0 ;  /* 0x2000001aff317230 */ /* 0x000fe20000004100 */
[----:B------:R-:W2:Y:S01]  /*2bb0*/  LDL.LU R40, [R1+0x40] ;  /* 0x0000400001287983 */ /* 0x000ea20000300800 */
[----:B------:R-:W-:Y:S01]  /*2bc0*/  HADD2.F32 R28, -RZ, R28.H1_H1 ;  /* 0x3000001cff1c7230 */ /* 0x000fe20000004100 */
[----:B------:R-:W-:-:S02]  /*2bd0*/  ULDC.64 UR12, c[0x0][0x210] ;  /* 0x00008400000c7ab9 */ /* 0x000fc40000000a00 */
[----:B------:R-:W-:Y:S01]  /*2be0*/  LEA R31, R31, UR8, 0x3 ;  /* 0x000000081f1f7c11 */ /* 0x000fe2000f8e18ff */
[----:B------:R-:W-:Y:S01]  /*2bf0*/  HADD2.F32 R26, -RZ, R26.H1_H1 ;  /* 0x3000001aff1a7230 */ /* 0x000fe20000004100 */
[----:B------:R-:W2:Y:S04]  /*2c00*/  LDL.LU R41, [R1+0x4c] ;  /* 0x00004c0001297983 */ /* 0x000ea80000300800 */
[----:B------:R0:W1:Y:S04]  /*2c10*/  LDS.64 R32, [R31] ;  /* 0x000000001f207984 */ /* 0x0000680000000a00 */
[----:B------:R-:W-:Y:S01]  /*2c20*/  STL [R1+0x138], R57 ;  /* 0x0001383901007387 */ /* 0x000fe20000100800 */
[----:B0-----:R-:W-:-:S03]  /*2c30*/  SHF.R.S32.HI R31, RZ, 0x1f, R30 ;  /* 0x0000001fff1f7819 */ /* 0x001fc6000001141e */
[----:B------:R-:W-:Y:S01]  /*2c40*/  STL [R1+0x134], R54 ;  /* 0x0001343601007387 */ /* 0x000fe20000100800 */
[----:B------:R-:W-:-:S03]  /*2c50*/  IMAD.WIDE.U32 R30, R34, 0xa0000, R30 ;  /* 0x000a0000221e7825 */ /* 0x000fc600078e001e */
[----:B------:R-:W-:Y:S01]  /*2c60*/  STL [R1+0x130], R53 ;  /* 0x0001303501007387 */ /* 0x000fe20000100800 */
[----:B------:R-:W-:-:S03]  /*2c70*/  IADD3 R2, P0, R2, R30, RZ ;  /* 0x0000001e02027210 */ /* 0x000fc60007f1e0ff */
[----:B------:R-:W-:Y:S04]  /*2c80*/  STL [R1+0x12c], R51 ;  /* 0x00012c3301007387 */ /* 0x000fe80000100800 */
[----:B------:R0:W-:Y:S04]  /*2c90*/  STL [R1+0x128], R46 ;  /* 0x0001282e01007387 */ /* 0x0001e80000100800 */
[----:B------:R-:W-:Y:S04]  /*2ca0*/  STL [R1+0x124], R44 ;  /* 0x0001242c01007387 */ /* 0x000fe80000100800 */
[----:B------:R-:W-:Y:S04]  /*2cb0*/  STL [R1+0x120], R42 ;  /* 0x0001202a01007387 */ /* 0x000fe80000100800 */
[----:B------:R-:W-:Y:S04]  /*2cc0*/  STL [R1+0x11c], R36 ;  /* 0x00011c2401007387 */ /* 0x000fe80000100800 */
[----:B0-----:R-:W2:Y:S01]  /*2cd0*/  LDL.LU R46, [R1+0x54] ;  /* 0x00005400012e7983 */ /* 0x001ea20000300800 */
[----:B-1----:R-:W-:Y:S01]  /*2ce0*/  FADD.FTZ R33, R33, UR6 ;  /* 0x0000000621217e21 */ /* 0x002fe20008010000 */
[--C-:B------:R-:W-:Y:S01]  /*2cf0*/  FADD.FTZ R0, R0, -R32.reuse ;  /* 0x8000002000007221 */ /* 0x100fe20000010000 */
[--C-:B------:R-:W-:Y:S01]  /*2d00*/  FADD.FTZ R37, R37, -R32.reuse ;  /* 0x8000002025257221 */ /* 0x100fe20000010000 */
[--C-:B------:R-:W-:Y:S01]  /*2d10*/  FADD.FTZ R5, R5, -R32.reuse ;  /* 0x8000002005057221 */ /* 0x100fe20000010000 */
[----:B------:R-:W-:Y:S01]  /*2d20*/  FADD.FTZ R6, R6, -R32 ;  /* 0x8000002006067221 */ /* 0x000fe20000010000 */
[----:B------:R-:W2:Y:S01]  /*2d30*/  LDL.LU R51, [R1+0x58] ;  /* 0x0000580001337983 */ /* 0x000ea20000300800 */
[----:B------:R-:W0:Y:S02]  /*2d40*/  MUFU.RSQ R33, R33 ;  /* 0x0000002100217308 */ /* 0x000e240000001400 */
[----:B0-----:R-:W-:Y:S01]  /*2d50*/  FMUL.FTZ R0, R0, R33 ;  /* 0x0000002100007220 */ /* 0x001fe20000410000 */
[C---:B------:R-:W-:Y:S01]  /*2d60*/  FMUL.FTZ R37, R33.reuse, R37 ;  /* 0x0000002521257220 */ /* 0x040fe20000410000 */
[----:B------:R-:W-:-:S02]  /*2d70*/  FMUL.FTZ R34, R33, R6 ;  /* 0x0000000621227220 */ /* 0x000fc40000410000 */
[----:B------:R-:W-:Y:S01]  /*2d80*/  FFMA.FTZ R55, R0, R43, R49 ;  /* 0x0000002b00377223 */ /* 0x000fe20000010031 */
[----:B------:R-:W-:-:S05]  /*2d90*/  FFMA.FTZ R0, R37, R28, R26 ;  /* 0x0000001c25007223 */ /* 0x000fca000001001a */
[----:B------:R-:W-:Y:S02]  /*2da0*/  F2FP.F16.F32.PACK_AB R55, R0, R55 ;  /* 0x000000370037723e */ /* 0x000fe400000000ff */
[----:B------:R-:W-:Y:S01]  /*2db0*/  IADD3 R0, R31, UR11, RZ ;  /* 0x0000000b1f007c10 */ /* 0x000fe2000fffe0ff */
[----:B------:R-:W-:-:S03]  /*2dc0*/  FMUL.FTZ R31, R33, R5 ;  /* 0x00000005211f7220 */ /* 0x000fc60000410000 */
[----:B------:R-:W-:Y:S01]  /*2dd0*/  IADD3.X R5, RZ, R0, RZ, P0, !PT ;  /* 0x00000000ff057210 */ /* 0x000fe200007fe4ff */
[----:B------:R-:W-:Y:S01]  /*2de0*/  FFMA.FTZ R6, R43, R31, R49 ;  /* 0x0000001f2b067223 */ /* 0x000fe20000010031 */
[----:B------:R-:W-:Y:S01]  /*2df0*/  FFMA.FTZ R31, R28, R34, R26 ;  /* 0x000000221c1f7223 */ /* 0x000fe2000001001a */
[----:B------:R-:W-:-:S04]  /*2e00*/  LEA R34, P0, R2, UR12, 0x1 ;  /* 0x0000000c02227c11 */ /* 0x000fc8000f8008ff */
[----:B------:R-:W-:Y:S02]  /*2e10*/  LEA.HI.X R35, R2, UR13, R5, 0x1, P0 ;  /* 0x0000000d02237c11 */ /* 0x000fe400080f0c05 */
[----:B------:R-:W-:-:S05]  /*2e20*/  F2FP.F16.F32.PACK_AB R2, R31, R6 ;  /* 0x000000061f02723e */ /* 0x000fca00000000ff */
[----:B------:R0:W-:Y:S04]  /*2e30*/  STL [R1+0x44], R2 ;  /* 0x0000440201007387 */ /* 0x0001e80000100800 */
[----:B------:R-:W2:Y:S01]  /*2e40*/  LDL.LU R53, [R1+0x5c] ;  /* 0x00005c0001357983 */ /* 0x000ea20000300800 */
[----:B------:R-:W-:-:S03]  /*2e50*/  IADD3 R37, P4, R56, R30, RZ ;  /* 0x0000001e38257210 */ /* 0x000fc60007f9e0ff */
[----:B------:R-:W2:Y:S04]  /*2e60*/  LDL.LU R6, [R1+0x60] ;  /* 0x0000600001067983 */ /* 0x000ea80000300800 */
[----:B------:R-:W2:Y:S04]  /*2e70*/  LDL.LU R57, [R1+0x64] ;  /* 0x0000640001397983 */ /* 0x000ea80000300800 */
[----:B0-----:R-:W2:Y:S04]  /*2e80*/  LDL.LU R2, [R1+0x68] ;  /* 0x0000680001027983 */ /* 0x001ea80000300800 */
[----:B------:R-:W2:Y:S01]  /*2e90*/  LDL.LU R56, [R1+0xa4] ;  /* 0x0000a40001387983 */ /* 0x000ea20000300800 */
[----:B------:R-:W-:-:S02]  /*2ea0*/  IADD3.X R36, RZ, R0, RZ, P4, !PT ;  /* 0x00000000ff247210 */ /* 0x000fc400027fe4ff */
[-C--:B------:R-:W-:Y:S02]  /*2eb0*/  IADD3 R47, P1, R50, R30.reuse, RZ ;  /* 0x0000001e322f7210 */ /* 0x080fe40007f3e0ff */
[----:B------:R-:W-:Y:S01]  /*2ec0*/  IADD3 R45, P0, R52, R30, RZ ;  /* 0x0000001e342d7210 */ /* 0x000fe20007f1e0ff */
        /* <DEDUP_REMOVED lines=8> */
[C---:B------:R-:W-:Y:S01]  /*2f50*/  FMUL.FTZ R14, R33.reuse, R14 ;  /* 0x0000000e210e7220 */ /* 0x040fe20000410000 */
[--C-:B------:R-:W-:Y:S01]  /*2f60*/  FADD.FTZ R16, R16, -R32.reuse ;  /* 0x8000002010107221 */ /* 0x100fe20000010000 */
[----:B------:R-:W-:Y:S01]  /*2f70*/  FMUL.FTZ R15, R33, R15 ;  /* 0x0000000f210f7220 */ /* 0x000fe20000410000 */
[--C-:B------:R-:W-:Y:S01]  /*2f80*/  FADD.FTZ R17, R17, -R32.reuse ;  /* 0x8000002011117221 */ /* 0x100fe20000010000 */
[----:B------:R-:W-:Y:S01]  /*2f90*/  FMUL.FTZ R8, R33, R8 ;  /* 0x0000000821087220 */ /* 0x000fe20000410000 */
[--C-:B------:R-:W-:Y:S01]  /*2fa0*/  FADD.FTZ R18, R18, -R32.reuse ;  /* 0x8000002012127221 */ /* 0x100fe20000010000 */
[----:B------:R-:W-:Y:S01]  /*2fb0*/  FFMA.FTZ R14, R43, R14, R49 ;  /* 0x0000000e2b0e7223 */ /* 0x000fe20000010031 */
[C---:B------:R-:W-:Y:S01]  /*2fc0*/  FMUL.FTZ R16, R33.reuse, R16 ;  /* 0x0000001021107220 */ /* 0x040fe20000410000 */
[----:B------:R-:W-:Y:S01]  /*2fd0*/  FMUL.FTZ R17, R33, R17 ;  /* 0x0000001121117220 */ /* 0x000fe20000410000 */
[--C-:B------:R-:W-:Y:S01]  /*2fe0*/  FADD.FTZ R19, R19, -R32.reuse ;  /* 0x8000002013137221 */ /* 0x100fe20000010000 */
[----:B------:R-:W-:Y:S01]  /*2ff0*/  FMUL.FTZ R18, R33, R18 ;  /* 0x0000001221127220 */ /* 0x000fe20000410000 */
[--C-:B------:R-:W-:Y:S01]  /*3000*/  FADD.FTZ R20, R20, -R32.reuse ;  /* 0x8000002014147221 */ /* 0x100fe20000010000 */
[--C-:B------:R-:W-:Y:S01]  /*3010*/  FADD.FTZ R21, R21, -R32.reuse ;  /* 0x8000002015157221 */ /* 0x100fe20000010000 */
[C---:B------:R-:W-:Y:S01]  /*3020*/  FMUL.FTZ R19, R33.reuse, R19 ;  /* 0x0000001321137220 */ /* 0x040fe20000410000 */
[--C-:B------:R-:W-:Y:S01]  /*3030*/  FADD.FTZ R22, R22, -R32.reuse ;  /* 0x8000002016167221 */ /* 0x100fe20000010000 */
[C---:B------:R-:W-:Y:S01]  /*3040*/  FMUL.FTZ R20, R33.reuse, R20 ;  /* 0x0000001421147220 */ /* 0x040fe20000410000 */
[C---:B------:R-:W-:Y:S01]  /*3050*/  FMUL.FTZ R21, R33.reuse, R21 ;  /* 0x0000001521157220 */ /* 0x040fe20000410000 */
[--C-:B------:R-:W-:Y:S01]  /*3060*/  FADD.FTZ R24, R24, -R32.reuse ;  /* 0x8000002018187221 */ /* 0x100fe20000010000 */
[----:B------:R-:W-:Y:S01]  /*3070*/  FMUL.FTZ R22, R33, R22 ;  /* 0x0000001621167220 */ /* 0x000fe20000410000 */
[--C-:B------:R-:W-:Y:S01]  /*3080*/  FADD.FTZ R25, R25, -R32.reuse ;  /* 0x8000002019197221 */ /* 0x100fe20000010000 */
[----:B------:R-:W-:Y:S01]  /*3090*/  FADD.FTZ R23, R23, -R32 ;  /* 0x8000002017177221 */ /* 0x000fe20000010000 */
[----:B------:R-:W-:-:S02]  /*30a0*/  FMUL.FTZ R24, R33, R24 ;  /* 0x0000001821187220 */ /* 0x000fc40000410000 */
[C---:B------:R-:W-:Y:S01]  /*30b0*/  FMUL.FTZ R25, R33.reuse, R25 ;  /* 0x0000001921197220 */ /* 0x040fe20000410000 */
[----:B------:R-:W-:Y:S01]  /*30c0*/  FMUL.FTZ R23, R33, R23 ;  /* 0x0000001721177220 */ /* 0x000fe20000410000 */
[-C--:B---3--:R-:W-:Y:S02]  /*30d0*/  IADD3 R38, P5, R38, R30.reuse, RZ ;  /* 0x0000001e26267210 */ /* 0x088fe40007fbe0ff */
[----:B----4-:R-:W-:Y:S02]  /*30e0*/  IADD3 R39, P3, R39, R30, RZ ;  /* 0x0000001e27277210 */ /* 0x010fe40007f7e0ff */
[-C--:B------:R-:W-:Y:S02]  /*30f0*/  IADD3.X R42, RZ, R0.reuse, RZ, P5, !PT ;  /* 0x00000000ff2a7210 */ /* 0x080fe40002ffe4ff */
[----:B------:R-:W-:Y:S02]  /*3100*/  IADD3.X R44, RZ, R0, RZ, P3, !PT ;  /* 0x00000000ff2c7210 */ /* 0x000fe40001ffe4ff */
[----:B--2---:R-:W-:-:S02]  /*3110*/  IADD3 R5, P2, R59, R30, RZ ;  /* 0x0000001e3b057210 */ /* 0x004fc40007f5e0ff */
[-C--:B------:R-:W-:Y:S02]  /*3120*/  IADD3 R40, P6, R40, R30.reuse, RZ ;  /* 0x0000001e28287210 */ /* 0x080fe40007fde0ff */
[-C--:B------:R-:W-:Y:S02]  /*3130*/  IADD3 R41, P4, R41, R30.reuse, RZ ;  /* 0x0000001e29297210 */ /* 0x080fe40007f9e0ff */
[-C--:B------:R-:W-:Y:S02]  /*3140*/  IADD3 R48, P5, R46, R30.reuse, RZ ;  /* 0x0000001e2e307210 */ /* 0x080fe40007fbe0ff */
[----:B------:R-:W-:Y:S02]  /*3150*/  IADD3 R50, P3, R51, R30, RZ ;  /* 0x0000001e33327210 */ /* 0x000fe40007f7e0ff */
[-C--:B------:R-:W-:Y:S02]  /*3160*/  IADD3.X R51, RZ, R0.reuse, RZ, P4, !PT ;  /* 0x00000000ff337210 */ /* 0x080fe400027fe4ff */
[----:B------:R-:W-:-:S02]  /*3170*/  IADD3.X R46, RZ, R0, RZ, P6, !PT ;  /* 0x00000000ff2e7210 */ /* 0x000fc400037fe4ff */
[----:B------:R-:W-:Y:S02]  /*3180*/  IADD3.X R54, RZ, R0, RZ, P3, !PT ;  /* 0x00000000ff367210 */ /* 0x000fe40001ffe4ff */
[----:B------:R-:W-:Y:S02]  /*3190*/  IADD3 R52, P4, R53, R30, RZ ;  /* 0x0000001e35347210 */ /* 0x000fe40007f9e0ff */
[-C--:B------:R-:W-:Y:S02]  /*31a0*/  IADD3.X R53, RZ, R0.reuse, RZ, P5, !PT ;  /* 0x00000000ff357210 */ /* 0x080fe40002ffe4ff */
[----:B------:R-:W-:Y:S02]  /*31b0*/  IADD3.X R61, RZ, R0, RZ, P4, !PT ;  /* 0x00000000ff3d7210 */ /* 0x000fe400027fe4ff */
[-C--:B------:R-:W-:Y:S02]  /*31c0*/  IADD3 R6, P5, R6, R30.reuse, RZ ;  /* 0x0000001e06067210 */ /* 0x080fe40007fbe0ff */
[-C--:B------:R-:W-:Y:S01]  /*31d0*/  IADD3 R31, P3, R57, R30.reuse, RZ ;  /* 0x0000001e391f7210 */ /* 0x080fe20007f7e0ff */
[----:B------:R-:W-:Y:S01]  /*31e0*/  HADD2.F32 R57, -RZ, R29.H1_H1 ;  /* 0x3000001dff397230 */ /* 0x000fe20000004100 */
[----:B------:R-:W-:-:S02]  /*31f0*/  IADD3 R2, P4, R2, R30, RZ ;  /* 0x0000001e02027210 */ /* 0x000fc40007f9e0ff */
[----:B------:R-:W-:Y:S01]  /*3200*/  IADD3 R56, P6, R56, R30, RZ ;  /* 0x0000001e38387210 */ /* 0x000fe20007fde0ff */
[----:B------:R-:W-:Y:S02]  /*3210*/  HADD2.F32 R30, -RZ, R29.H0_H0 ;  /* 0x2000001dff1e7230 */ /* 0x000fe40000004100 */
[----:B------:R-:W-:Y:S01]  /*3220*/  FADD.FTZ R29, R3, -R32 ;  /* 0x80000020031d7221 */ /* 0x000fe20000010000 */
[--C-:B------:R-:W-:Y:S02]  /*3230*/  HADD2.F32 R3, -RZ, R27.reuse.H0_H0 ;  /* 0x2000001bff037230 */ /* 0x100fe40000004100 */
[----:B------:R-:W-:Y:S02]  /*3240*/  HADD2.F32 R27, -RZ, R27.H1_H1 ;  /* 0x3000001bff1b7230 */ /* 0x000fe40000004100 */
[C---:B------:R-:W-:Y:S01]  /*3250*/  FMUL.FTZ R59, R33.reuse, R29 ;  /* 0x0000001d213b7220 */ /* 0x040fe20000410000 */
[----:B------:R-:W-:-:S03]  /*3260*/  FMUL.FTZ R29, R33, R4 ;  /* 0x00000004211d7220 */ /* 0x000fc60000410000 */
[----:B------:R-:W-:Y:S01]  /*3270*/  FFMA.FTZ R4, R59, R30, R3 ;  /* 0x0000001e3b047223 */ /* 0x000fe20000010003 */
[----:B------:R-:W-:-:S05]  /*3280*/  FFMA.FTZ R29, R29, R57, R27 ;  /* 0x000000391d1d7223 */ /* 0x000fca000001001b */
[----:B------:R-:W-:-:S04]  /*3290*/  F2FP.F16.F32.PACK_AB R4, R29, R4 ;  /* 0x000000041d04723e */ /* 0x000fc800000000ff */
[C---:B------:R-:W-:Y:S02]  /*32a0*/  PRMT R29, R4.reuse, 0x7610, R29 ;  /* 0x00007610041d7816 */ /* 0x040fe4000000001d */
[----:B------:R-:W-:-:S05]  /*32b0*/  PRMT R4, R4, 0x7632, R4 ;  /* 0x0000763204047816 */ /* 0x000fca0000000004 */
[----:B------:R0:W-:Y:S01]  /*32c0*/  STG.E.U16 desc[UR16][R34.64+0x6], R4 ;  /* 0x0000060422007986 */ /* 0x0001e2000c101510 */
[----:B------:R-:W-:-:S03]  /*32d0*/  FFMA.FTZ R8, R57, R8, R27 ;  /* 0x0000000839087223 */ /* 0x000fc6000001001b */
[----:B------:R1:W-:Y:S01]  /*32e0*/  STL [R1+0x34], R57 ;  /* 0x0000343901007387 */ /* 0x0003e20000100800 */
[C---:B0-----:R-:W-:Y:S01]  /*32f0*/  FMUL.FTZ R4, R33.reuse, R7 ;  /* 0x0000000721047220 */ /* 0x041fe20000410000 */
[----:B------:R-:W-:Y:S01]  /*3300*/  FMUL.FTZ R7, R33, R9 ;  /* 0x0000000921077220 */ /* 0x000fe20000410000 */
[C-C-:B------:R-:W-:Y:S01]  /*3310*/  FFMA.FTZ R9, R43.reuse, R13, R49.reuse ;  /* 0x0000000d2b097223 */ /* 0x140fe20000010031 */
[C-C-:B------:R-:W-:Y:S01]  /*3320*/  FFMA.FTZ R13, R43.reuse, R15, R49.reuse ;  /* 0x0000000f2b0d7223 */ /* 0x140fe20000010031 */
[----:B-1----:R-:W2:Y:S04]  /*3330*/  LDL.LU R57, [R1+0x138] ;  /* 0x0001380001397983 */ /* 0x002ea80000300800 */
[----:B------:R0:W-:Y:S04]  /*3340*/  STL [R1+0xa8], R9 ;  /* 0x0000a80901007387 */ /* 0x0001e80000100800 */
[----:B------:R1:W-:Y:S04]  /*3350*/  STL [R1+0xb8], R14 ;  /* 0x0000b80e01007387 */ /* 0x0003e80000100800 */
[----:B------:R3:W-:Y:S01]  /*3360*/  STL [R1+0xc4], R13 ;  /* 0x0000c40d01007387 */ /* 0x0007e20000100800 */
[C-C-:B0-----:R-:W-:Y:S01]  /*3370*/  FFMA.FTZ R9, R43.reuse, R16, R49.reuse ;  /* 0x000000102b097223 */ /* 0x141fe20000010031 */
[----:B-1----:R-:W-:-:S04]  /*3380*/  FFMA.FTZ R14, R43, R17, R49 ;  /* 0x000000112b0e7223 */ /* 0x002fc80000010031 */
[----:B------:R0:W-:Y:S01]  /*3390*/  STL [R1+0xd0], R9 ;  /* 0x0000d00901007387 */ /* 0x0001e20000100800 */
[----:B---3--:R-:W-:-:S03]  /*33a0*/  FFMA.FTZ R13, R43, R18, R49 ;  /* 0x000000122b0d7223 */ /* 0x008fc60000010031 */
[----:B------:R1:W-:Y:S01]  /*33b0*/  STL [R1+0xd4], R14 ;  /* 0x0000d40e01007387 */ /* 0x0003e20000100800 */
[----:B------:R-:W-:-:S03]  /*33c0*/  FFMA.FTZ R4, R30, R4, R3 ;  /* 0x000000041e047223 */ /* 0x000fc60000010003 */
[----:B------:R3:W-:Y:S01]  /*33d0*/  STL [R1+0xcc], R13 ;  /* 0x0000cc0d01007387 */ /* 0x0007e20000100800 */
[C-C-:B0-----:R-:W-:Y:S01]  /*33e0*/  FFMA.FTZ R9, R43.reuse, R19, R49.reuse ;  /* 0x000000132b097223 */ /* 0x141fe20000010031 */
[----:B-1----:R-:W-:-:S04]  /*33f0*/  FFMA.FTZ R14, R43, R20, R49 ;  /* 0x000000142b0e7223 */ /* 0x002fc80000010031 */
[----:B------:R0:W-:Y:S01]  /*3400*/  STL [R1+0xc8], R9 ;  /* 0x0000c80901007387 */ /* 0x0001e20000100800 */
[----:B---3--:R-:W-:-:S03]  /*3410*/  FFMA.FTZ R13, R43, R21, R49 ;  /* 0x000000152b0d7223 */ /* 0x008fc60000010031 */
[----:B------:R-:W-:Y:S01]  /*3420*/  STL [R1+0xc0], R14 ;  /* 0x0000c00e01007387 */ /* 0x000fe20000100800 */
[----:B------:R-:W-:Y:S02]  /*3430*/  F2FP.F16.F32.PACK_AB R4, R8, R4 ;  /* 0x000000040804723e */ /* 0x000fe400000000ff */
[----:B------:R-:W-:Y:S01]  /*3440*/  IADD3.X R8, RZ, R0, RZ, P6, !PT ;  /* 0x00000000ff087210 */ /* 0x000fe200037fe4ff */
[----:B------:R1:W-:Y:S01]  /*3450*/  STL [R1+0xbc], R13 ;  /* 0x0000bc0d01007387 */ /* 0x0003e20000100800 */
[----:B0-----:R-:W-:-:S05]  /*3460*/  FFMA.FTZ R9, R43, R22, R49 ;  /* 0x000000162b097223 */ /* 0x001fca0000010031 */
[----:B------:R0:W-:Y:S01]  /*3470*/  STL [R1+0xb4], R9 ;  /* 0x0000b40901007387 */ /* 0x0001e20000100800 */
[C-C-:B-1----:R-:W-:Y:S01]  /*3480*/  FFMA.FTZ R13, R43.reuse, R24, R49.reuse ;  /* 0x000000182b0d7223 */ /* 0x142fe20000010031 */
[C---:B------:R-:W-:Y:S01]  /*3490*/  LEA R24, P6, R56.reuse, UR12, 0x1 ;  /* 0x0000000c38187c11 */ /* 0x040fe2000f8c08ff */
[C-C-:B------:R-:W-:Y:S01]  /*34a0*/  FFMA.FTZ R14, R43.reuse, R23, R49.reuse ;  /* 0x000000172b0e7223 */ /* 0x140fe20000010031 */
[----:B0-----:R-:W-:Y:S02]  /*34b0*/  FFMA.FTZ R9, R43, R25, R49 ;  /* 0x000000192b097223 */ /* 0x001fe40000010031 */
[----:B------:R-:W-:Y:S02]  /*34c0*/  LEA.HI.X R25, R56, UR13, R8, 0x1, P6 ;  /* 0x0000000d38197c11 */ /* 0x000fe4000b0f0c08 */
[C---:B------:R-:W-:Y:S01]  /*34d0*/  LEA R22, P6, R52.reuse, UR12, 0x1 ;  /* 0x0000000c34167c11 */ /* 0x040fe2000f8c08ff */
[----:B------:R-:W-:Y:S03]  /*34e0*/  STL [R1+0xb0], R14 ;  /* 0x0000b00e01007387 */ /* 0x000fe60000100800 */
[----:B------:R-:W-:Y:S01]  /*34f0*/  LEA.HI.X R23, R52, UR13, R61, 0x1, P6 ;  /* 0x0000000d34177c11 */ /* 0x000fe2000b0f0c3d */
[----:B------:R-:W-:Y:S01]  /*3500*/  STL [R1+0xac], R13 ;  /* 0x0000ac0d01007387 */ /* 0x000fe20000100800 */
[----:B------:R-:W-:-:S03]  /*3510*/  LEA R20, P6, R50, UR12, 0x1 ;  /* 0x0000000c32147c11 */ /* 0x000fc6000f8c08ff */
[----:B------:R-:W-:Y:S01]  /*3520*/  STL [R1+0x104], R4 ;  /* 0x0001040401007387 */ /* 0x000fe20000100800 */
[----:B------:R-:W-:-:S03]  /*3530*/  LEA.HI.X R21, R50, UR13, R54, 0x1, P6 ;  /* 0x0000000d32157c11 */ /* 0x000fc6000b0f0c36 */
[----:B------:R-:W-:Y:S01]  /*3540*/  STL [R1+0xa4], R9 ;  /* 0x0000a40901007387 */ /* 0x000fe20000100800 */
[----:B------:R-:W-:-:S03]  /*3550*/  LEA R18, P6, R48, UR12, 0x1 ;  /* 0x0000000c30127c11 */ /* 0x000fc6000f8c08ff */
[----:B------:R0:W-:Y:S01]  /*3560*/  STL [R1+0x10c], R24 ;  /* 0x00010c1801007387 */ /* 0x0001e20000100800 */
[----:B------:R-:W-:Y:S02]  /*3570*/  LEA.HI.X R19, R48, UR13, R53, 0x1, P6 ;  /* 0x0000000d30137c11 */ /* 0x000fe4000b0f0c35 */
[C---:B------:R-:W-:Y:S01]  /*3580*/  LEA R16, P6, R41.reuse, UR12, 0x1 ;  /* 0x0000000c29107c11 */ /* 0x040fe2000f8c08ff */
[----:B0-----:R-:W3:Y:S04]  /*3590*/  LDL.LU R24, [R1+0x34] ;  /* 0x0000340001187983 */ /* 0x001ee80000300800 */
[----:B------:R-:W-:Y:S01]  /*35a0*/  STL [R1+0x108], R25 ;  /* 0x0001081901007387 */ /* 0x000fe20000100800 */
[----:B------:R-:W-:-:S03]  /*35b0*/  LEA.HI.X R17, R41, UR13, R51, 0x1, P6 ;  /* 0x0000000d29117c11 */ /* 0x000fc6000b0f0c33 */
[----:B------:R-:W-:Y:S01]  /*35c0*/  STL [R1+0x110], R22 ;  /* 0x0001101601007387 */ /* 0x000fe20000100800 */
[----:B------:R-:W-:-:S03]  /*35d0*/  LEA R14, P6, R40, UR12, 0x1 ;  /* 0x0000000c280e7c11 */ /* 0x000fc6000f8c08ff */
[----:B------:R-:W-:Y:S04]  /*35e0*/  STL [R1+0x100], R23 ;  /* 0x0001001701007387 */ /* 0x000fe80000100800 */
[----:B------:R-:W-:Y:S04]  /*35f0*/  STL [R1+0x114], R23 ;  /* 0x0001141701007387 */ /* 0x000fe80000100800 */
[----:B------:R-:W4:Y:S04]  /*3600*/  LDL.LU R54, [R1+0x134] ;  /* 0x0001340001367983 */ /* 0x000f280000300800 */
[----:B------:R0:W-:Y:S01]  /*3610*/  STL [R1+0x118], R20 ;  /* 0x0001181401007387 */ /* 0x0001e20000100800 */
[----:B------:R-:W-:-:S03]  /*3620*/  LEA.HI.X R15, R40, UR13, R46, 0x1, P6 ;  /* 0x0000000d280f7c11 */ /* 0x000fc6000b0f0c2e */
[----:B------:R-:W-:Y:S04]  /*3630*/  STL [R1+0xfc], R21 ;  /* 0x0000fc1501007387 */ /* 0x000fe80000100800 */
[----:B------:R-:W4:Y:S04]  /*3640*/  LDL.LU R53, [R1+0x130] ;  /* 0x0001300001357983 */ /* 0x000f280000300800 */
[----:B------:R-:W2:Y:S04]  /*3650*/  LDL.LU R51, [R1+0x12c] ;  /* 0x00012c0001337983 */ /* 0x000ea80000300800 */
[----:B------:R1:W-:Y:S04]  /*3660*/  STL [R1+0xf8], R17 ;  /* 0x0000f81101007387 */ /* 0x0003e80000100800 */
[----:B------:R-:W4:Y:S04]  /*3670*/  LDL.LU R46, [R1+0x128] ;  /* 0x00012800012e7983 */ /* 0x000f280000300800 */
[----:B0-----:R-:W2:Y:S04]  /*3680*/  LDL.LU R20, [R1+0x8] ;  /* 0x0000080001147983 */ /* 0x001ea80000300800 */
[----:B-1----:R-:W2:Y:S04]  /*3690*/  LDL.LU R17, [R1+0x4] ;  /* 0x0000040001117983 */ /* 0x002ea80000300800 */
[----:B------:R-:W2:Y:S01]  /*36a0*/  LDL.LU R4, [R1] ;  /* 0x0000000001047983 */ /* 0x000ea20000300800 */
[C---:B------:R-:W-:Y:S01]  /*36b0*/  PRMT R59, R55.reuse, 0x7610, R59 ;  /* 0x00007610373b7816 */ /* 0x040fe2000000003b */
[--C-:B------:R-:W-:Y:S01]  /*36c0*/  FADD.FTZ R10, R10, -R32.reuse ;  /* 0x800000200a0a7221 */ /* 0x100fe20000010000 */
[----:B------:R-:W-:Y:S01]  /*36d0*/  PRMT R55, R55, 0x7632, R55 ;  /* 0x0000763237377816 */ /* 0x000fe20000000037 */
[--C-:B------:R-:W-:Y:S01]  /*36e0*/  FADD.FTZ R11, R11, -R32.reuse ;  /* 0x800000200b0b7221 */ /* 0x100fe20000010000 */
[----:B------:R-:W-:Y:S01]  /*36f0*/  LEA R8, P6, R39, UR12, 0x1 ;  /* 0x0000000c27087c11 */ /* 0x000fe2000f8c08ff */
[----:B------:R-:W-:Y:S01]  /*3700*/  FADD.FTZ R12, R12, -R32 ;  /* 0x800000200c0c7221 */ /* 0x000fe20000010000 */
[----:B------:R-:W-:Y:S01]  /*3710*/  STG.E.U16 desc[UR16][R34.64], R59 ;  /* 0x0000003b22007986 */ /* 0x000fe2000c101510 */
[----:B------:R-:W-:Y:S01]  /*3720*/  FMUL.FTZ R13, R33, R10 ;  /* 0x0000000a210d7220 */ /* 0x000fe20000410000 */
[----:B------:R-:W-:Y:S01]  /*3730*/  LEA.HI.X R9, R39, UR13, R44, 0x1, P6 ;  /* 0x0000000d27097c11 */ /* 0x000fe2000b0f0c2c */
[C---:B------:R-:W-:Y:S01]  /*3740*/  FMUL.FTZ R11, R33.reuse, R11 ;  /* 0x0000000b210b7220 */ /* 0x040fe20000410000 */
[----:B------:R-:W-:Y:S01]  /*3750*/  STG.E.U16 desc[UR16][R34.64+0x2], R55 ;  /* 0x0000023722007986 */ /* 0x000fe2000c101510 */
[----:B------:R-:W-:-:S03]  /*3760*/  FMUL.FTZ R10, R33, R12 ;  /* 0x0000000c210a7220 */ /* 0x000fc60000410000 */
[----:B------:R0:W-:Y:S01]  /*3770*/  STG.E.U16 desc[UR16][R34.64+0x4], R29 ;  /* 0x0000041d22007986 */ /* 0x0001e2000c101510 */
[----:B------:R-:W-:Y:S01]  /*3780*/  FFMA.FTZ R7, R43, R7, R49 ;  /* 0x000000072b077223 */ /* 0x000fe20000010031 */
[----:B------:R-:W-:Y:S01]  /*3790*/  FFMA.FTZ R12, R28, R13, R26 ;  /* 0x0000000d1c0c7223 */ /* 0x000fe2000001001a */
[----:B------:R-:W-:Y:S01]  /*37a0*/  FFMA.FTZ R11, R30, R11, R3 ;  /* 0x0000000b1e0b7223 */ /* 0x000fe20000010003 */
[----:B------:R1:W-:Y:S04]  /*37b0*/  STL [R1+0xf4], R15 ;  /* 0x0000f40f01007387 */ /* 0x0003e80000100800 */
[----:B------:R-:W2:Y:S01]  /*37c0*/  LDL.LU R44, [R1+0x124] ;  /* 0x00012400012c7983 */ /* 0x000ea20000300800 */
[----:B0-----:R-:W-:-:S03]  /*37d0*/  LEA R34, P6, R38, UR12, 0x1 ;  /* 0x0000000c26227c11 */ /* 0x001fc6000f8c08ff */
[----:B------:R-:W-:Y:S01]  /*37e0*/  STL [R1+0xf0], R9 ;  /* 0x0000f00901007387 */ /* 0x000fe20000100800 */
[----:B------:R-:W-:Y:S02]  /*37f0*/  LEA.HI.X R35, R38, UR13, R42, 0x1, P6 ;  /* 0x0000000d26237c11 */ /* 0x000fe4000b0f0c2a */
[C---:B------:R-:W-:Y:S01]  /*3800*/  LEA R40, P6, R37.reuse, UR12, 0x1 ;  /* 0x0000000c25287c11 */ /* 0x040fe2000f8c08ff */
[----:B------:R-:W2:Y:S03]  /*3810*/  LDL.LU R42, [R1+0x120] ;  /* 0x00012000012a7983 */ /* 0x000ea60000300800 */
[----:B------:R-:W-:Y:S01]  /*3820*/  LEA.HI.X R41, R37, UR13, R36, 0x1, P6 ;  /* 0x0000000d25297c11 */ /* 0x000fe2000b0f0c24 */
[----:B------:R-:W-:Y:S04]  /*3830*/  STL [R1+0xec], R35 ;  /* 0x0000ec2301007387 */ /* 0x000fe80000100800 */
[----:B------:R-:W2:Y:S04]  /*3840*/  LDL.LU R36, [R1+0x11c] ;  /* 0x00011c0001247983 */ /* 0x000ea80000300800 */
[----:B------:R-:W-:Y:S04]  /*3850*/  STL [R1+0xe8], R40 ;  /* 0x0000e82801007387 */ /* 0x000fe80000100800 */
[----:B------:R-:W-:Y:S01]  /*3860*/  STL [R1+0xe4], R41 ;  /* 0x0000e42901007387 */ /* 0x000fe20000100800 */
[----:B---3--:R-:W-:Y:S01]  /*3870*/  FFMA.FTZ R13, R24, R10, R27 ;  /* 0x0000000a180d7223 */ /* 0x008fe2000001001b */
[----:B------:R-:W-:-:S04]  /*3880*/  F2FP.F16.F32.PACK_AB R10, R12, R7 ;  /* 0x000000070c0a723e */ /* 0x000fc800000000ff */
[----:B------:R-:W-:Y:S02]  /*3890*/  F2FP.F16.F32.PACK_AB R7, R13, R11 ;  /* 0x0000000b0d07723e */ /* 0x000fe400000000ff */
[-C--:B------:R-:W-:Y:S02]  /*38a0*/  IADD3.X R13, RZ, R0.reuse, RZ, P3, !PT ;  /* 0x00000000ff0d7210 */ /* 0x080fe40001ffe4ff */
[----:B------:R-:W-:Y:S02]  /*38b0*/  IADD3.X R11, RZ, R0, RZ, P5, !PT ;  /* 0x00000000ff0b7210 */ /* 0x000fe40002ffe4ff */
[C---:B------:R-:W-:Y:S02]  /*38c0*/  LEA R38, P3, R31.reuse, UR12, 0x1 ;  /* 0x0000000c1f267c11 */ /* 0x040fe4000f8608ff */
[----:B------:R-:W-:Y:S02]  /*38d0*/  LEA R12, P5, R6, UR12, 0x1 ;  /* 0x0000000c060c7c11 */ /* 0x000fe4000f8a08ff */
[----:B------:R-:W-:-:S02]  /*38e0*/  LEA.HI.X R39, R31, UR13, R13, 0x1, P3 ;  /* 0x0000000d1f277c11 */ /* 0x000fc400098f0c0d */
[----:B------:R-:W-:-:S03]  /*38f0*/  LEA.HI.X R13, R6, UR13, R11, 0x1, P5 ;  /* 0x0000000d060d7c11 */ /* 0x000fc6000a8f0c0b */
[----:B------:R-:W-:Y:S04]  /*3900*/  STL [R1+0xe0], R39 ;  /* 0x0000e02701007387 */ /* 0x000fe80000100800 */
[----:B------:R-:W-:Y:S01]  /*3910*/  STL [R1+0xdc], R13 ;  /* 0x0000dc0d01007387 */ /* 0x000fe20000100800 */
[--C-:B----4-:R-:W-:Y:S01]  /*3920*/  FADD.FTZ R46, R46, -R32.reuse ;  /* 0x800000202e2e7221 */ /* 0x110fe20000010000 */
[--C-:B--2---:R-:W-:Y:S02]  /*3930*/  FADD.FTZ R6, R20, -R32.reuse ;  /* 0x8000002014067221 */ /* 0x104fe40000010000 */
[----:B------:R-:W2:Y:S01]  /*3940*/  LDL.LU R20, [R1+0xa0] ;  /* 0x0000a00001147983 */ /* 0x000ea20000300800 */
[----:B------:R-:W-:-:S03]  /*3950*/  FADD.FTZ R11, R17, -R32 ;  /* 0x80000020110b7221 */ /* 0x000fc60000010000 */
[----:B------:R-:W3:Y:S01]  /*3960*/  LDL.LU R22, [R1+0x9c] ;  /* 0x00009c0001167983 */ /* 0x000ee20000300800 */
[----:B------:R-:W-:-:S03]  /*3970*/  FADD.FTZ R29, R4, -R32 ;  /* 0x80000020041d7221 */ /* 0x000fc60000010000 */
[----:B------:R-:W4:Y:S01]  /*3980*/  LDL.LU R4, [R1+0x98] ;  /* 0x0000980001047983 */ /* 0x000f220000300800 */
[----:B------:R-:W-:-:S03]  /*3990*/  FMUL.FTZ R11, R33, R11 ;  /* 0x0000000b210b7220 */ /* 0x000fc60000410000 */
[----:B------:R-:W2:Y:S01]  /*39a0*/  LDL.LU R50, [R1+0x94] ;  /* 0x0000940001327983 */ /* 0x000ea20000300800 */
[----:B------:R-:W-:-:S03]  /*39b0*/  FMUL.FTZ R46, R33, R46 ;  /* 0x0000002e212e7220 */ /* 0x000fc60000410000 */
[----:B------:R-:W3:Y:S04]  /*39c0*/  LDL.LU R49, [R1+0x90] ;  /* 0x0000900001317983 */ /* 0x000ee80000300800 */
[----:B------:R-:W4:Y:S01]  /*39d0*/  LDL.LU R48, [R1+0x8c] ;  /* 0x00008c0001307983 */ /* 0x000f220000300800 */
[----:B------:R-:W-:-:S03]  /*39e0*/  FFMA.FTZ R17, R28, R11, R26 ;  /* 0x0000000b1c117223 */ /* 0x000fc6000001001a */
[----:B------:R-:W4:Y:S01]  /*39f0*/  LDL.LU R31, [R1+0x88] ;  /* 0x00008800011f7983 */ /* 0x000f220000300800 */
[----:B------:R-:W-:-:S03]  /*3a00*/  FFMA.FTZ R11, R28, R46, R26 ;  /* 0x0000002e1c0b7223 */ /* 0x000fc6000001001a */
[----:B------:R-:W4:Y:S04]  /*3a10*/  LDL.LU R25, [R1+0x84] ;  /* 0x0000840001197983 */ /* 0x000f280000300800 */
[----:B------:R0:W-:Y:S04]  /*3a20*/  STL [R1+0x4c], R11 ;  /* 0x00004c0b01007387 */ /* 0x0001e80000100800 */
[----:B------:R-:W4:Y:S01]  /*3a30*/  LDL.LU R23, [R1+0x80] ;  /* 0x0000800001177983 */ /* 0x000f220000300800 */
[--C-:B------:R-:W-:Y:S01]  /*3a40*/  FADD.FTZ R44, R44, -R32.reuse ;  /* 0x800000202c2c7221 */ /* 0x100fe20000010000 */
[C---:B------:R-:W-:Y:S01]  /*3a50*/  FMUL.FTZ R6, R33.reuse, R6 ;  /* 0x0000000621067220 */ /* 0x040fe20000410000 */
[----:B------:R-:W-:Y:S01]  /*3a60*/  FADD.FTZ R42, R42, -R32 ;  /* 0x800000202a2a7221 */ /* 0x000fe20000010000 */
[C---:B------:R-:W-:Y:S01]  /*3a70*/  FMUL.FTZ R29, R33.reuse, R29 ;  /* 0x0000001d211d7220 */ /* 0x040fe20000410000 */
[----:B------:R-:W-:-:S02]  /*3a80*/  FMUL.FTZ R44, R33, R44 ;  /* 0x0000002c212c7220 */ /* 0x000fc40000410000 */
[----:B------:R-:W-:Y:S01]  /*3a90*/  FMUL.FTZ R42, R33, R42 ;  /* 0x0000002a212a7220 */ /* 0x000fe20000410000 */
[--C-:B------:R-:W-:Y:S01]  /*3aa0*/  FADD.FTZ R36, R36, -R32.reuse ;  /* 0x8000002024247221 */ /* 0x100fe20000010000 */
[----:B------:R-:W-:Y:S01]  /*3ab0*/  FADD.FTZ R51, R51, -R32 ;  /* 0x8000002033337221 */ /* 0x000fe20000010000 */
[----:B------:R-:W-:Y:S02]  /*3ac0*/  FFMA.FTZ R21, R28, R6, R26 ;  /* 0x000000061c157223 */ /* 0x000fe4000001001a */
[C---:B------:R-:W-:Y:S01]  /*3ad0*/  FMUL.FTZ R36, R33.reuse, R36 ;  /* 0x0000002421247220 */ /* 0x040fe20000410000 */
[----:B------:R-:W-:Y:S01]  /*3ae0*/  FADD.FTZ R60, R60, -R32 ;  /* 0x800000203c3c7221 */ /* 0x000fe20000010000 */
[C-C-:B-1----:R-:W-:Y:S01]  /*3af0*/  FFMA.FTZ R15, R28.reuse, R29, R26.reuse ;  /* 0x0000001d1c0f7223 */ /* 0x142fe2000001001a */
[C-C-:B------:R-:W-:Y:S01]  /*3b00*/  FFMA.FTZ R6, R28.reuse, R44, R26.reuse ;  /* 0x0000002c1c067223 */ /* 0x140fe2000001001a */
[----:B------:R-:W-:Y:S01]  /*3b10*/  FFMA.FTZ R29, R28, R42, R26 ;  /* 0x0000002a1c1d7223 */ /* 0x000fe2000001001a */
[----:B------:R-:W-:Y:S01]  /*3b20*/  FADD.FTZ R58, R58, -R32 ;  /* 0x800000203a3a7221 */ /* 0x000fe20000010000 */
[----:B0-----:R-:W-:Y:S01]  /*3b30*/  FFMA.FTZ R11, R28, R36, R26 ;  /* 0x000000241c0b7223 */ /* 0x001fe2000001001a */
[C---:B------:R-:W-:Y:S01]  /*3b40*/  FMUL.FTZ R51, R33.reuse, R51 ;  /* 0x0000003321337220 */ /* 0x040fe20000410000 */
[C---:B------:R-:W-:Y:S01]  /*3b50*/  FMUL.FTZ R60, R33.reuse, R60 ;  /* 0x0000003c213c7220 */ /* 0x040fe20000410000 */
[----:B------:R0:W-:Y:S01]  /*3b60*/  STL [R1+0x40], R6 ;  /* 0x0000400601007387 */ /* 0x0001e20000100800 */
[----:B------:R-:W-:Y:S01]  /*3b70*/  FMUL.FTZ R58, R33, R58 ;  /* 0x0000003a213a7220 */ /* 0x000fe20000410000 */
[----:B------:R-:W-:-:S02]  /*3b80*/  FADD.FTZ R57, R57, -R32 ;  /* 0x8000002039397221 */ /* 0x000fc40000010000 */
[----:B------:R-:W-:Y:S01]  /*3b90*/  STL [R1+0x3c], R29 ;  /* 0x00003c1d01007387 */ /* 0x000fe20000100800 */
[--C-:B------:R-:W-:Y:S01]  /*3ba0*/  FADD.FTZ R54, R54, -R32.reuse ;  /* 0x8000002036367221 */ /* 0x100fe20000010000 */
[----:B------:R-:W-:Y:S01]  /*3bb0*/  FADD.FTZ R53, R53, -R32 ;  /* 0x8000002035357221 */ /* 0x000fe20000010000 */
[C-C-:B------:R-:W-:Y:S01]  /*3bc0*/  FFMA.FTZ R9, R28.reuse, R60, R26.reuse ;  /* 0x0000003c1c097223 */ /* 0x140fe2000001001a */
[----:B------:R1:W-:Y:S01]  /*3bd0*/  STL [R1+0x38], R11 ;  /* 0x0000380b01007387 */ /* 0x0003e20000100800 */
[C-C-:B------:R-:W-:Y:S01]  /*3be0*/  FFMA.FTZ R13, R28.reuse, R51, R26.reuse ;  /* 0x000000331c0d7223 */ /* 0x140fe2000001001a */
[----:B------:R-:W-:Y:S02]  /*3bf0*/  FFMA.FTZ R35, R28, R58, R26 ;  /* 0x0000003a1c237223 */ /* 0x000fe4000001001a */
[----:B------:R-:W4:Y:S01]  /*3c00*/  LDL.LU R52, [R1+0x7c] ;  /* 0x00007c0001347983 */ /* 0x000f220000300800 */
[----:B------:R-:W-:-:S03]  /*3c10*/  FMUL.FTZ R57, R33, R57 ;  /* 0x0000003921397220 */ /* 0x000fc60000410000 */
[----:B------:R-:W4:Y:S01]  /*3c20*/  LDL.LU R51, [R1+0x78] ;  /* 0x0000780001337983 */ /* 0x000f220000300800 */
[C---:B------:R-:W-:Y:S01]  /*3c30*/  FMUL.FTZ R54, R33.reuse, R54 ;  /* 0x0000003621367220 */ /* 0x040fe20000410000 */
[----:B------:R-:W-:Y:S01]  /*3c40*/  FMUL.FTZ R53, R33, R53 ;  /* 0x0000003521357220 */ /* 0x000fe20000410000 */
[----:B0-----:R-:W-:Y:S01]  /*3c50*/  IADD3.X R6, RZ, R0, RZ, P2, !PT ;  /* 0x00000000ff067210 */ /* 0x001fe200017fe4ff */
[C-C-:B------:R-:W-:Y:S01]  /*3c60*/  FFMA.FTZ R40, R28.reuse, R57, R26.reuse ;  /* 0x000000391c287223 */ /* 0x140fe2000001001a */
[C---:B------:R-:W-:Y:S01]  /*3c70*/  LEA R42, P2, R5.reuse, UR12, 0x1 ;  /* 0x0000000c052a7c11 */ /* 0x040fe2000f8408ff */
[C-C-:B------:R-:W-:Y:S01]  /*3c80*/  FFMA.FTZ R41, R28.reuse, R54, R26.reuse ;  /* 0x000000361c297223 */ /* 0x140fe2000001001a */
[----:B-1----:R-:W-:Y:S01]  /*3c90*/  IADD3.X R11, RZ, R0, RZ, P4, !PT ;  /* 0x00000000ff0b7210 */ /* 0x002fe200027fe4ff */
[----:B------:R-:W-:Y:S01]  /*3ca0*/  FFMA.FTZ R39, R28, R53, R26 ;  /* 0x000000351c277223 */ /* 0x000fe2000001001a */
[----:B------:R-:W-:Y:S02]  /*3cb0*/  LEA R36, P3, R2, UR12, 0x1 ;  /* 0x0000000c02247c11 */ /* 0x000fe4000f8608ff */
[----:B------:R-:W-:-:S02]  /*3cc0*/  LEA.HI.X R43, R5, UR13, R6, 0x1, P2 ;  /* 0x0000000d052b7c11 */ /* 0x000fc400090f0c06 */
[----:B------:R-:W-:Y:S01]  /*3cd0*/  LEA.HI.X R37, R2, UR13, R11, 0x1, P3 ;  /* 0x0000000d02257c11 */ /* 0x000fe200098f0c0b */
[--C-:B--2---:R-:W-:Y:S02]  /*3ce0*/  FADD.FTZ R60, R50, -R32.reuse ;  /* 0x80000020323c7221 */ /* 0x104fe40000010000 */
[----:B------:R-:W2:Y:S01]  /*3cf0*/  LDL.LU R50, [R1+0x74] ;  /* 0x0000740001327983 */ /* 0x000ea20000300800 */
[----:B---3--:R-:W-:-:S03]  /*3d00*/  FADD.FTZ R61, R49, -R32 ;  /* 0x80000020313d7221 */ /* 0x008fc60000010000 */
[----:B------:R-:W3:Y:S01]  /*3d10*/  LDL.LU R49, [R1+0x70] ;  /* 0x0000700001317983 */ /* 0x000ee20000300800 */
[----:B----4-:R-:W-:-:S03]  /*3d20*/  FADD.FTZ R58, R48, -R32 ;  /* 0x80000020303a7221 */ /* 0x010fc60000010000 */
[----:B------:R-:W4:Y:S01]  /*3d30*/  LDL.LU R48, [R1+0x6c] ;  /* 0x00006c0001307983 */ /* 0x000f220000300800 */
[----:B------:R-:W-:-:S03]  /*3d40*/  FADD.FTZ R59, R31, -R32 ;  /* 0x800000201f3b7221 */ /* 0x000fc60000010000 */
[----:B------:R-:W4:Y:S04]  /*3d50*/  LDL.LU R46, [R1+0x50] ;  /* 0x00005000012e7983 */ /* 0x000f280000300800 */
[----:B------:R-:W4:Y:S01]  /*3d60*/  LDL.LU R44, [R1+0x48] ;  /* 0x00004800012c7983 */ /* 0x000f220000300800 */
[----:B------:R-:W-:-:S03]  /*3d70*/  FADD.FTZ R56, R25, -R32 ;  /* 0x8000002019387221 */ /* 0x000fc60000010000 */
[----:B------:R-:W4:Y:S04]  /*3d80*/  LDL.LU R31, [R1+0x30] ;  /* 0x00003000011f7983 */ /* 0x000f280000300800 */
[----:B------:R-:W4:Y:S04]  /*3d90*/  LDL.LU R29, [R1+0x2c] ;  /* 0x00002c00011d7983 */ /* 0x000f280000300800 */
[----:B------:R-:W4:Y:S04]  /*3da0*/  LDL.LU R28, [R1+0x28] ;  /* 0x00002800011c7983 */ /* 0x000f280000300800 */
        /* <DEDUP_REMOVED lines=8> */
[--C-:B------:R-:W-:Y:S01]  /*3e30*/  FADD.FTZ R54, R52, -R32.reuse ;  /* 0x8000002034367221 */ /* 0x100fe20000010000 */
[--C-:B------:R-:W-:Y:S01]  /*3e40*/  FADD.FTZ R20, R20, -R32.reuse ;  /* 0x8000002014147221 */ /* 0x100fe20000010000 */
[--C-:B------:R-:W-:Y:S01]  /*3e50*/  FADD.FTZ R22, R22, -R32.reuse ;  /* 0x8000002016167221 */ /* 0x100fe20000010000 */
[--C-:B------:R-:W-:Y:S01]  /*3e60*/  FADD.FTZ R4, R4, -R32.reuse ;  /* 0x8000002004047221 */ /* 0x100fe20000010000 */
[----:B------:R-:W-:-:S02]  /*3e70*/  FADD.FTZ R55, R51, -R32 ;  /* 0x8000002033377221 */ /* 0x000fc40000010000 */
[C---:B------:R-:W-:Y:S01]  /*3e80*/  FMUL.FTZ R22, R33.reuse, R22 ;  /* 0x0000001621167220 */ /* 0x040fe20000410000 */
[C---:B------:R-:W-:Y:S01]  /*3e90*/  FMUL.FTZ R20, R33.reuse, R20 ;  /* 0x0000001421147220 */ /* 0x040fe20000410000 */
[C---:B------:R-:W-:Y:S01]  /*3ea0*/  FMUL.FTZ R61, R33.reuse, R61 ;  /* 0x0000003d213d7220 */ /* 0x040fe20000410000 */
[C---:B------:R-:W-:Y:S01]  /*3eb0*/  FMUL.FTZ R59, R33.reuse, R59 ;  /* 0x0000003b213b7220 */ /* 0x040fe20000410000 */
[C---:B------:R-:W-:Y:S01]  /*3ec0*/  FMUL.FTZ R57, R33.reuse, R57 ;  /* 0x0000003921397220 */ /* 0x040fe20000410000 */
[C---:B------:R-:W-:Y:S01]  /*3ed0*/  FMUL.FTZ R54, R33.reuse, R54 ;  /* 0x0000003621367220 */ /* 0x040fe20000410000 */
[----:B------:R-:W-:Y:S01]  /*3ee0*/  FMUL.FTZ R55, R33, R55 ;  /* 0x0000003721377220 */ /* 0x000fe20000410000 */
[--C-:B--2---:R-:W-:Y:S01]  /*3ef0*/  FADD.FTZ R52, R50, -R32.reuse ;  /* 0x8000002032347221 */ /* 0x104fe20000010000 */
[--C-:B---3--:R-:W-:Y:S01]  /*3f00*/  FADD.FTZ R53, R49, -R32.reuse ;  /* 0x8000002031357221 */ /* 0x108fe20000010000 */
[--C-:B----4-:R-:W-:Y:S01]  /*3f10*/  FADD.FTZ R50, R48, -R32.reuse ;  /* 0x8000002030327221 */ /* 0x110fe20000010000 */
        /* <DEDUP_REMOVED lines=8> */
[----:B------:R-:W2:Y:S01]  /*3fa0*/  LDL.S16 R25, [R1+0x44] ;  /* 0x0000440001197983 */ /* 0x000ea20000100600 */
[--C-:B------:R-:W-:Y:S01]  /*3fb0*/  FADD.FTZ R11, R11, -R32.reuse ;  /* 0x800000200b0b7221 */ /* 0x100fe20000010000 */
[--C-:B------:R-:W-:Y:S01]  /*3fc0*/  FADD.FTZ R2, R2, -R32.reuse ;  /* 0x8000002002027221 */ /* 0x100fe20000010000 */
[--C-:B------:R-:W-:Y:S01]  /*3fd0*/  FADD.FTZ R5, R5, -R32.reuse ;  /* 0x8000002005057221 */ /* 0x100fe20000010000 */
[----:B------:R-:W-:Y:S01]  /*3fe0*/  FADD.FTZ R32, R23, -R32 ;  /* 0x8000002017207221 */ /* 0x000fe20000010000 */
[----:B------:R-:W-:-:S02]  /*3ff0*/  IADD3.X R23, RZ, R0, RZ, P1, !PT ;  /* 0x00000000ff177210 */ /* 0x000fc40000ffe4ff */
[----:B------:R-:W-:-:S04]  /*4000*/  LEA R46, P1, R47, UR12, 0x1 ;  /* 0x0000000c2f2e7c11 */ /* 0x000fc8000f8208ff */
[----:B------:R-:W-:Y:S01]  /*4010*/  LEA.HI.X R47, R47, UR13, R23, 0x1, P1 ;  /* 0x0000000d2f2f7c11 */ /* 0x000fe200088f0c17 */
[C---:B------:R-:W-:Y:S01]  /*4020*/  FMUL.FTZ R23, R33.reuse, R60 ;  /* 0x0000003c21177220 */ /* 0x040fe20000410000 */
[----:B------:R-:W-:Y:S01]  /*4030*/  MOV R60, R22 ;  /* 0x00000016003c7202 */ /* 0x000fe20000000f00 */
[C---:B------:R-:W-:Y:S01]  /*4040*/  FMUL.FTZ R22, R33.reuse, R58 ;  /* 0x0000003a21167220 */ /* 0x040fe20000410000 */
[----:B------:R-:W-:Y:S02]  /*4050*/  IADD3.X R0, RZ, R0, RZ, P0, !PT ;  /* 0x00000000ff007210 */ /* 0x000fe400007fe4ff */
[----:B------:R-:W-:Y:S01]  /*4060*/  MOV R58, R60 ;  /* 0x0000003c003a7202 */ /* 0x000fe20000000f00 */
[----:B------:R-:W-:Y:S01]  /*4070*/  FMUL.FTZ R60, R33, R56 ;  /* 0x00000038213c7220 */ /* 0x000fe20000410000 */
[----:B------:R-:W-:Y:S02]  /*4080*/  LEA R44, P0, R45, UR12, 0x1 ;  /* 0x0000000c2d2c7c11 */ /* 0x000fe4000f8008ff */
[----:B------:R-:W-:Y:S01]  /*4090*/  MOV R56, R20 ;  /* 0x0000001400387202 */ /* 0x000fe20000000f00 */
[----:B------:R-:W-:Y:S01]  /*40a0*/  FMUL.FTZ R52, R33, R52 ;  /* 0x0000003421347220 */ /* 0x000fe20000410000 */
        /* <DEDUP_REMOVED lines=16> */
[----:B------:R-:W3:Y:S01]  /*41b0*/  LDL.LU.S16 R4, [R1+0x46] ;  /* 0x0000460001047983 */ /* 0x000ee20000300600 */
[----:B------:R-:W-:Y:S01]  /*41c0*/  FFMA.FTZ R33, R30, R56, R3 ;  /* 0x000000381e217223 */ /* 0x000fe20000010003 */
[----:B------:R-:W-:-:S02]  /*41d0*/  FFMA.FTZ R56, R24, R23, R27 ;  /* 0x0000001718387223 */ /* 0x000fc4000001001b */
[----:B------:R-:W4:Y:S04]  /*41e0*/  LDL.LU R20, [R1+0x118] ;  /* 0x0001180001147983 */ /* 0x000f280000300800 */
[----:B------:R-:W2:Y:S01]  /*41f0*/  LDL.LU R23, [R1+0x114] ;  /* 0x0001140001177983 */ /* 0x000ea20000300800 */
        /* <DEDUP_REMOVED lines=24> */
[----:B------:R-:W-:-:S02]  /*4380*/  FFMA.FTZ R32, R24, R32, R27 ;  /* 0x0000002018207223 */ /* 0x000fc4000001001b */
[----:B------:R-:W4:Y:S01]  /*4390*/  LDL.LU R24, [R1+0x10c] ;  /* 0x00010c0001187983 */ /* 0x000f220000300800 */
[----:B--2---:R-:W-:-:S03]  /*43a0*/  PRMT R23, R25, 0x7610, R23 ;  /* 0x0000761019177816 */ /* 0x004fc60000000017 */
[----:B------:R-:W4:Y:S01]  /*43b0*/  LDL.LU R25, [R1+0x108] ;  /* 0x0001080001197983 */ /* 0x000f220000300800 */
[----:B---3--:R-:W-:-:S03]  /*43c0*/  PRMT R27, R4, 0x7610, R27 ;  /* 0x00007610041b7816 */ /* 0x008fc6000000001b */
[----:B------:R-:W2:Y:S04]  /*43d0*/  LDL.LU R4, [R1+0x104] ;  /* 0x0001040001047983 */ /* 0x000ea80000300800 */
[----:B----4-:R0:W-:Y:S04]  /*43e0*/  STG.E.U16 desc[UR16][R24.64], R23 ;  /* 0x0000001718007986 */ /* 0x0101e8000c101510 */
[----:B------:R1:W-:Y:S04]  /*43f0*/  STG.E.U16 desc[UR16][R24.64+0x2], R27 ;  /* 0x0000021b18007986 */ /* 0x0003e8000c101510 */
[----:B0-----:R-:W3:Y:S04]  /*4400*/  LDL.LU R23, [R1+0x100] ;  /* 0x0001000001177983 */ /* 0x001ee80000300800 */
[----:B-1----:R-:W4:Y:S01]  /*4410*/  LDL.LU R27, [R1+0xa8] ;  /* 0x0000a800011b7983 */ /* 0x002f220000300800 */
[----:B--2---:R-:W-:-:S03]  /*4420*/  PRMT R60, R4, 0x7632, R60 ;  /* 0x00007632043c7816 */ /* 0x004fc6000000003c */
[----:B------:R0:W-:Y:S04]  /*4430*/  STG.E.U16 desc[UR16][R24.64+0x4], R4 ;  /* 0x0000040418007986 */ /* 0x0001e8000c101510 */
[----:B------:R1:W-:Y:S01]  /*4440*/  STG.E.U16 desc[UR16][R24.64+0x6], R60 ;  /* 0x0000063c18007986 */ /* 0x0003e2000c101510 */
[----:B0-----:R-:W-:-:S03]  /*4450*/  PRMT R4, R10, 0x7632, R4 ;  /* 0x000076320a047816 */ /* 0x001fc60000000004 */
[----:B-1----:R-:W2:Y:S04]  /*4460*/  LDL.LU R60, [R1+0xb8] ;  /* 0x0000b800013c7983 */ /* 0x002ea80000300800 */
[----:B------:R-:W2:Y:S04]  /*4470*/  LDL.LU R25, [R1+0xc4] ;  /* 0x0000c40001197983 */ /* 0x000ea80000300800 */
[----:B---3--:R4:W-:Y:S02]  /*4480*/  STG.E.U16 desc[UR16][R22.64], R10 ;  /* 0x0000000a16007986 */ /* 0x0089e4000c101510 */
[----:B----4-:R-:W-:-:S02]  /*4490*/  F2FP.F16.F32.PACK_AB R10, R21, R27 ;  /* 0x0000001b150a723e */ /* 0x010fc400000000ff */
[----:B------:R-:W3:Y:S04]  /*44a0*/  LDL.LU R21, [R1+0xfc] ;  /* 0x0000fc0001157983 */ /* 0x000ee80000300800 */
[----:B------:R-:W4:Y:S01]  /*44b0*/  LDL.LU R27, [R1+0xd0] ;  /* 0x0000d000011b7983 */ /* 0x000f220000300800 */
[----:B------:R-:W-:Y:S02]  /*44c0*/  PRMT R24, R7, 0x7632, R24 ;  /* 0x0000763207187816 */ /* 0x000fe40000000018 */
[----:B------:R-:W-:Y:S01]  /*44d0*/  F2FP.F16.F32.PACK_AB R33, R58, R33 ;  /* 0x000000213a21723e */ /* 0x000fe200000000ff */
[----:B------:R0:W-:Y:S04]  /*44e0*/  STG.E.U16 desc[UR16][R22.64+0x2], R4 ;  /* 0x0000020416007986 */ /* 0x0001e8000c101510 */
[----:B------:R2:W-:Y:S04]  /*44f0*/  STG.E.U16 desc[UR16][R22.64+0x4], R7 ;  /* 0x0000040716007986 */ /* 0x0005e8000c101510 */
[----:B------:R-:W-:Y:S01]  /*4500*/  STG.E.U16 desc[UR16][R22.64+0x6], R24 ;  /* 0x0000061816007986 */ /* 0x000fe2000c101510 */
[----:B0-----:R-:W-:-:S02]  /*4510*/  PRMT R4, R10, 0x7632, R4 ;  /* 0x000076320a047816 */ /* 0x001fc40000000004 */
[----:B--2---:R-:W-:Y:S02]  /*4520*/  F2FP.F16.F32.PACK_AB R7, R17, R60 ;  /* 0x0000003c1107723e */ /* 0x004fe400000000ff */
[----:B------:R-:W2:Y:S04]  /*4530*/  LDL.LU R17, [R1+0xf8] ;  /* 0x0000f80001117983 */ /* 0x000ea80000300800 */
[----:B------:R-:W2:Y:S04]  /*4540*/  LDL.LU R60, [R1+0xd4] ;  /* 0x0000d400013c7983 */ /* 0x000ea80000300800 */
[----:B---3--:R0:W-:Y:S04]  /*4550*/  STG.E.U16 desc[UR16][R20.64], R10 ;  /* 0x0000000a14007986 */ /* 0x0081e8000c101510 */
[----:B------:R1:W-:Y:S01]  /*4560*/  STG.E.U16 desc[UR16][R20.64+0x2], R4 ;  /* 0x0000020414007986 */ /* 0x0003e2000c101510 */
[----:B0-----:R-:W-:-:S03]  /*4570*/  PRMT R10, R33, 0x7632, R10 ;  /* 0x00007632210a7816 */ /* 0x001fc6000000000a */
[----:B------:R-:W-:Y:S01]  /*4580*/  STG.E.U16 desc[UR16][R20.64+0x4], R33 ;  /* 0x0000042114007986 */ /* 0x000fe2000c101510 */
[----:B-1----:R-:W-:-:S03]  /*4590*/  PRMT R4, R7, 0x7632, R4 ;  /* 0x0000763207047816 */ /* 0x002fc60000000004 */
[----:B------:R-:W-:Y:S04]  /*45a0*/  STG.E.U16 desc[UR16][R20.64+0x6], R10 ;  /* 0x0000060a14007986 */ /* 0x000fe8000c101510 */
[----:B------:R0:W-:Y:S04]  /*45b0*/  STG.E.U16 desc[UR16][R18.64], R7 ;  /* 0x0000000712007986 */ /* 0x0001e8000c101510 */
[----:B------:R4:W-:Y:S01]  /*45c0*/  STG.E.U16 desc[UR16][R18.64+0x2], R4 ;  /* 0x0000020412007986 */ /* 0x0009e2000c101510 */
[----:B0-----:R-:W-:-:S03]  /*45d0*/  F2FP.F16.F32.PACK_AB R7, R15, R25 ;  /* 0x000000190f07723e */ /* 0x001fc600000000ff */
[----:B------:R-:W3:Y:S04]  /*45e0*/  LDL.LU R15, [R1+0xf4] ;  /* 0x0000f400010f7983 */ /* 0x000ee80000300800 */
[----:B------:R-:W3:Y:S01]  /*45f0*/  LDL.LU R25, [R1+0xcc] ;  /* 0x0000cc0001197983 */ /* 0x000ee20000300800 */
[----:B----4-:R-:W-:-:S03]  /*4600*/  F2FP.F16.F32.PACK_AB R4, R9, R27 ;  /* 0x0000001b0904723e */ /* 0x010fc600000000ff */
[----:B------:R-:W4:Y:S04]  /*4610*/  LDL.LU R9, [R1+0xf0] ;  /* 0x0000f00001097983 */ /* 0x000f280000300800 */
[----:B------:R-:W4:Y:S01]  /*4620*/  LDL.LU R27, [R1+0xc8] ;  /* 0x0000c800011b7983 */ /* 0x000f220000300800 */
[----:B------:R-:W-:-:S04]  /*4630*/  F2FP.F16.F32.PACK_AB R0, R56, R0 ;  /* 0x000000003800723e */ /* 0x000fc800000000ff */
[----:B------:R-:W-:Y:S02]  /*4640*/  PRMT R10, R0, 0x7632, R10 ;  /* 0x00007632000a7816 */ /* 0x000fe4000000000a */
[----:B------:R-:W-:Y:S01]  /*4650*/  F2FP.F16.F32.PACK_AB R30, R30, R61 ;  /* 0x0000003d1e1e723e */ /* 0x000fe200000000ff */
[----:B------:R0:W-:Y:S04]  /*4660*/  STG.E.U16 desc[UR16][R18.64+0x4], R0 ;  /* 0x0000040012007986 */ /* 0x0001e8000c101510 */
[----:B------:R1:W-:Y:S04]  /*4670*/  STG.E.U16 desc[UR16][R18.64+0x6], R10 ;  /* 0x0000060a12007986 */ /* 0x0003e8000c101510 */
[----:B--2---:R2:W-:Y:S01]  /*4680*/  STG.E.U16 desc[UR16][R16.64], R7 ;  /* 0x0000000710007986 */ /* 0x0045e2000c101510 */
[----:B0-----:R-:W-:-:S03]  /*4690*/  PRMT R0, R7, 0x7632, R0 ;  /* 0x0000763207007816 */ /* 0x001fc60000000000 */
[----:B------:R-:W-:Y:S01]  /*46a0*/  STG.E.U16 desc[UR16][R16.64+0x4], R30 ;  /* 0x0000041e10007986 */ /* 0x000fe2000c101510 */
[----:B-1----:R-:W-:-:S03]  /*46b0*/  F2FP.F16.F32.PACK_AB R10, R35, R60 ;  /* 0x0000003c230a723e */ /* 0x002fc600000000ff */
[----:B------:R-:W4:Y:S01]  /*46c0*/  LDL.LU R35, [R1+0xec] ;  /* 0x0000ec0001237983 */ /* 0x000f220000300800 */
[----:B--2---:R-:W-:-:S03]  /*46d0*/  PRMT R7, R30, 0x7632, R7 ;  /* 0x000076321e077816 */ /* 0x004fc60000000007 */
[----:B------:R-:W2:Y:S04]  /*46e0*/  LDL.LU R58, [R1+0xc0] ;  /* 0x0000c000013a7983 */ /* 0x000ea80000300800 */
[----:B------:R0:W-:Y:S04]  /*46f0*/  STG.E.U16 desc[UR16][R16.64+0x2], R0 ;  /* 0x0000020010007986 */ /* 0x0001e8000c101510 */
[----:B------:R-:W-:Y:S01]  /*4700*/  STG.E.U16 desc[UR16][R16.64+0x6], R7 ;  /* 0x0000060710007986 */ /* 0x000fe2000c101510 */
[----:B0-----:R-:W-:-:S03]  /*4710*/  PRMT R0, R4, 0x7632, R0 ;  /* 0x0000763204007816 */ /* 0x001fc60000000000 */
[----:B---3--:R0:W-:Y:S04]  /*4720*/  STG.E.U16 desc[UR16][R14.64], R4 ;  /* 0x000000040e007986 */ /* 0x0081e8000c101510 */
[----:B------:R4:W-:Y:S01]  /*4730*/  STG.E.U16 desc[UR16][R14.64+0x2], R0 ;  /* 0x000002000e007986 */ /* 0x0009e2000c101510 */
[----:B0-----:R-:W-:-:S03]  /*4740*/  F2FP.F16.F32.PACK_AB R4, R40, R25 ;  /* 0x000000192804723e */ /* 0x001fc600000000ff */
[----:B------:R-:W3:Y:S04]  /*4750*/  LDL.LU R40, [R1+0xe8] ;  /* 0x0000e80001287983 */ /* 0x000ee80000300800 */
[----:B------:R-:W3:Y:S01]  /*4760*/  LDL.LU R60, [R1+0xbc] ;  /* 0x0000bc00013c7983 */ /* 0x000ee20000300800 */
[----:B----4-:R-:W-:-:S03]  /*4770*/  F2FP.F16.F32.PACK_AB R0, R41, R27 ;  /* 0x0000001b2900723e */ /* 0x010fc600000000ff */
[----:B------:R-:W4:Y:S04]  /*4780*/  LDL.LU R41, [R1+0xe4] ;  /* 0x0000e40001297983 */ /* 0x000f280000300800 */
[----:B------:R-:W4:Y:S04]  /*4790*/  LDL.LU R25, [R1+0x4c] ;  /* 0x00004c0001197983 */ /* 0x000f280000300800 */
[----:B------:R-:W4:Y:S01]  /*47a0*/  LDL.LU R27, [R1+0xb4] ;  /* 0x0000b400011b7983 */ /* 0x000f220000300800 */
[----:B------:R-:W-:Y:S02]  /*47b0*/  F2FP.F16.F32.PACK_AB R3, R3, R59 ;  /* 0x0000003b0303723e */ /* 0x000fe400000000ff */
[----:B------:R-:W-:-:S02]  /*47c0*/  F2FP.F16.F32.PACK_AB R54, R54, R57 ;  /* 0x000000393636723e */ /* 0x000fc400000000ff */
[----:B------:R-:W-:Y:S02]  /*47d0*/  PRMT R17, R3, 0x7632, R17 ;  /* 0x0000763203117816 */ /* 0x000fe40000000011 */
[----:B------:R-:W-:Y:S02]  /*47e0*/  PRMT R7, R10, 0x7632, R7 ;  /* 0x000076320a077816 */ /* 0x000fe40000000007 */
[----:B------:R-:W-:Y:S01]  /*47f0*/  F2FP.F16.F32.PACK_AB R52, R52, R55 ;  /* 0x000000373434723e */ /* 0x000fe200000000ff */
[----:B------:R0:W-:Y:S01]  /*4800*/  STG.E.U16 desc[UR16][R14.64+0x4], R3 ;  /* 0x000004030e007986 */ /* 0x0001e2000c101510 */
[----:B------:R-:W-:-:S03]  /*4810*/  PRMT R20, R0, 0x7610, R20 ;  /* 0x0000761000147816 */ /* 0x000fc60000000014 */
[----:B------:R1:W-:Y:S01]  /*4820*/  STG.E.U16 desc[UR16][R14.64+0x6], R17 ;  /* 0x000006110e007986 */ /* 0x0003e2000c101510 */
[----:B------:R-:W-:-:S03]  /*4830*/  F2FP.F16.F32.PACK_AB R50, R50, R53 ;  /* 0x000000353232723e */ /* 0x000fc600000000ff */
[----:B------:R2:W-:Y:S01]  /*4840*/  STG.E.U16 desc[UR16][R8.64+0x2], R7 ;  /* 0x0000020708007986 */ /* 0x0005e2000c101510 */
[----:B0-----:R-:W-:Y:S02]  /*4850*/  PRMT R3, R52, 0x7632, R3 ;  /* 0x0000763234037816 */ /* 0x001fe40000000003 */
[----:B-1----:R-:W-:Y:S01]  /*4860*/  PRMT R15, R54, 0x7632, R15 ;  /* 0x00007632360f7816 */ /* 0x002fe2000000000f */
[----:B------:R-:W-:Y:S01]  /*4870*/  STG.E.U16 desc[UR16][R8.64], R10 ;  /* 0x0000000a08007986 */ /* 0x000fe2000c101510 */
[----:B--2---:R-:W-:Y:S02]  /*4880*/  PRMT R7, R0, 0x7632, R7 ;  /* 0x0000763200077816 */ /* 0x004fe40000000007 */
[----:B------:R-:W-:Y:S01]  /*4890*/  F2FP.F16.F32.PACK_AB R0, R39, R58 ;  /* 0x0000003a2700723e */ /* 0x000fe200000000ff */
[----:B------:R-:W-:Y:S01]  /*48a0*/  STG.E.U16 desc[UR16][R8.64+0x4], R54 ;  /* 0x0000043608007986 */ /* 0x000fe2000c101510 */
[----:B------:R-:W-:-:S03]  /*48b0*/  PRMT R17, R4, 0x7632, R17 ;  /* 0x0000763204117816 */ /* 0x000fc60000000011 */
[----:B------:R-:W2:Y:S01]  /*48c0*/  LDL.LU R39, [R1+0xe0] ;  /* 0x0000e00001277983 */ /* 0x000ea20000300800 */
[----:B------:R-:W-:-:S03]  /*48d0*/  PRMT R19, R0, 0x7610, R19 ;  /* 0x0000761000137816 */ /* 0x000fc60000000013 */
[----:B------:R-:W-:Y:S04]  /*48e0*/  STG.E.U16 desc[UR16][R8.64+0x6], R15 ;  /* 0x0000060f08007986 */ /* 0x000fe8000c101510 */
[----:B------:R-:W2:Y:S04]  /*48f0*/  LDL.LU R33, [R1+0x40] ;  /* 0x0000400001217983 */ /* 0x000ea80000300800 */
[----:B------:R0:W-:Y:S04]  /*4900*/  STG.E.U16 desc[UR16][R34.64], R4 ;  /* 0x0000000422007986 */ /* 0x0001e8000c101510 */
[----:B------:R1:W-:Y:S04]  /*4910*/  STG.E.U16 desc[UR16][R34.64+0x6], R3 ;  /* 0x0000060322007986 */ /* 0x0003e8000c101510 */
[----:B------:R-:W2:Y:S01]  /*4920*/  LDL.LU R24, [R1+0xb0] ;  /* 0x0000b00001187983 */ /* 0x000ea20000300800 */
[----:B0-----:R-:W-:-:S02]  /*4930*/  PRMT R4, R50, 0x7632, R4 ;  /* 0x0000763232047816 */ /* 0x001fc40000000004 */
[----:B-1----:R-:W-:Y:S01]  /*4940*/  PRMT R3, R0, 0x7632, R3 ;  /* 0x0000763200037816 */ /* 0x002fe20000000003 */
[----:B------:R-:W-:Y:S04]  /*4950*/  STG.E.U16 desc[UR16][R34.64+0x2], R17 ;  /* 0x0000021122007986 */ /* 0x000fe8000c101510 */
[----:B------:R-:W-:Y:S01]  /*4960*/  STG.E.U16 desc[UR16][R34.64+0x4], R52 ;  /* 0x0000043422007986 */ /* 0x000fe2000c101510 */
[----:B---3--:R-:W-:-:S03]  /*4970*/  F2FP.F16.F32.PACK_AB R0, R13, R60 ;  /* 0x0000003c0d00723e */ /* 0x008fc600000000ff */
[----:B------:R-:W3:Y:S04]  /*4980*/  LDL.LU R13, [R1+0xdc] ;  /* 0x0000dc00010d7983 */ /* 0x000ee80000300800 */
[----:B------:R-:W3:Y:S04]  /*4990*/  LDL.LU R58, [R1+0x3c] ;  /* 0x00003c00013a7983 */ /* 0x000ee80000300800 */
[----:B------:R-:W3:Y:S04]  /*49a0*/  LDL.LU R60, [R1+0xac] ;  /* 0x0000ac00013c7983 */ /* 0x000ee80000300800 */
[----:B----4-:R0:W-:Y:S04]  /*49b0*/  STG.E.U16 desc[UR16][R40.64+0x2], R7 ;  /* 0x0000020728007986 */ /* 0x0101e8000c101510 */
[----:B------:R1:W-:Y:S01]  /*49c0*/  STG.E.U16 desc[UR16][R40.64+0x6], R4 ;  /* 0x0000060428007986 */ /* 0x0003e2000c101510 */
[----:B0-----:R-:W-:-:S02]  /*49d0*/  PRMT R7, R0, 0x7610, R7 ;  /* 0x0000761000077816 */ /* 0x001fc40000000007 */
[----:B-1----:R-:W-:Y:S02]  /*49e0*/  PRMT R4, R0, 0x7632, R4 ;  /* 0x0000763200047816 */ /* 0x002fe40000000004 */
[----:B------:R-:W-:Y:S02]  /*49f0*/  F2FP.F16.F32.PACK_AB R0, R25, R27 ;  /* 0x0000001b1900723e */ /* 0x000fe400000000ff */
[----:B------:R-:W4:Y:S04]  /*4a00*/  LDL.LU R25, [R1+0x38] ;  /* 0x0000380001197983 */ /* 0x000f280000300800 */
[----:B------:R-:W4:Y:S01]  /*4a10*/  LDL.LU R27, [R1+0xa4] ;  /* 0x0000a400011b7983 */ /* 0x000f220000300800 */
[----:B------:R-:W-:Y:S02]  /*4a20*/  F2FP.F16.F32.PACK_AB R48, R48, R51 ;  /* 0x000000333030723e */ /* 0x000fe400000000ff */
[----:B------:R-:W-:Y:S01]  /*4a30*/  F2FP.F16.F32.PACK_AB R29, R29, R49 ;  /* 0x000000311d1d723e */ /* 0x000fe200000000ff */
[----:B------:R-:W-:Y:S01]  /*4a40*/  STG.E.U16 desc[UR16][R40.64], R20 ;  /* 0x0000001428007986 */ /* 0x000fe2000c101510 */
[----:B------:R-:W-:-:S03]  /*4a50*/  PRMT R8, R48, 0x7632, R8 ;  /* 0x0000763230087816 */ /* 0x000fc60000000008 */
[----:B------:R-:W-:Y:S01]  /*4a60*/  STG.E.U16 desc[UR16][R40.64+0x4], R50 ;  /* 0x0000043228007986 */ /* 0x000fe2000c101510 */
[----:B------:R-:W-:-:S03]  /*4a70*/  PRMT R21, R0, 0x7610, R21 ;  /* 0x0000761000157816 */ /* 0x000fc60000000015 */
[----:B--2---:R0:W-:Y:S01]  /*4a80*/  STG.E.U16 desc[UR16][R38.64+0x2], R3 ;  /* 0x0000020326007986 */ /* 0x0041e2000c101510 */
[----:B------:R-:W-:Y:S02]  /*4a90*/  PRMT R9, R29, 0x7632, R9 ;  /* 0x000076321d097816 */ /* 0x000fe40000000009 */
[----:B------:R-:W-:Y:S01]  /*4aa0*/  F2FP.F16.F32.PACK_AB R26, R26, R31 ;  /* 0x0000001f1a1a723e */ /* 0x000fe200000000ff */
[----:B------:R-:W-:Y:S04]  /*4ab0*/  STG.E.U16 desc[UR16][R38.64], R19 ;  /* 0x0000001326007986 */ /* 0x000fe8000c101510 */
[----:B------:R-:W-:Y:S01]  /*4ac0*/  STG.E.U16 desc[UR16][R38.64+0x4], R48 ;  /* 0x0000043026007986 */ /* 0x000fe2000c101510 */
[----:B0-----:R-:W-:-:S03]  /*4ad0*/  PRMT R3, R0, 0x7632, R3 ;  /* 0x0000763200037816 */ /* 0x001fc60000000003 */
[----:B------:R0:W-:Y:S01]  /*4ae0*/  STG.E.U16 desc[UR16][R38.64+0x6], R8 ;  /* 0x0000060826007986 */ /* 0x0001e2000c101510 */
[----:B------:R-:W-:-:S04]  /*4af0*/  F2FP.F16.F32.PACK_AB R0, R33, R24 ;  /* 0x000000182100723e */ /* 0x000fc800000000ff */
[----:B------:R-:W-:Y:S01]  /*4b00*/  PRMT R18, R0, 0x7610, R18 ;  /* 0x0000761000127816 */ /* 0x000fe20000000012 */
[----:B------:R-:W-:Y:S01]  /*4b10*/  UIADD3 UR6, UP0, UR9, 0x57, URZ ;  /* 0x0000005709067890 */ /* 0x000fe2000ff1e03f */
[----:B------:R-:W-:Y:S02]  /*4b20*/  F2FP.F16.F32.PACK_AB R6, R6, R28 ;  /* 0x0000001c0606723e */ /* 0x000fe400000000ff */
[----:B------:R-:W-:Y:S02]  /*4b30*/  F2FP.F16.F32.PACK_AB R2, R2, R11 ;  /* 0x0000000b0202723e */ /* 0x000fe400000000ff */
[----:B------:R-:W-:Y:S01]  /*4b40*/  F2FP.F16.F32.PACK_AB R5, R32, R5 ;  /* 0x000000052005723e */ /* 0x000fe200000000ff */
[----:B------:R-:W-:Y:S01]  /*4b50*/  UIADD3.X UR5, URZ, UR5, URZ, UP0, !UPT ;  /* 0x000000053f057290 */ /* 0x000fe200087fe43f */
[----:B0-----:R-:W-:Y:S01]  /*4b60*/  PRMT R8, R6, 0x7632, R8 ;  /* 0x0000763206087816 */ /* 0x001fe20000000008 */
[----:B------:R-:W-:-:S04]  /*4b70*/  UISETP.GE.U32.AND UP0, UPT, UR6, UR18, UPT ;  /* 0x000000120600728c */ /* 0x000fc8000bf06070 */
[----:B------:R-:W-:-:S06]  /*4b80*/  UISETP.GE.AND.EX UP0, UPT, UR5, UR10, UPT, UP0 ;  /* 0x0000000a0500728c */ /* 0x000fcc000bf06300 */
[----:B------:R-:W-:Y:S01]  /*4b90*/  PLOP3.LUT P0, PT, PT, PT, UP0, 0x80, 0x0 ;  /* 0x000000000000781c */ /* 0x000fe20003f0f008 */
[----:B------:R-:W-:Y:S01]  /*4ba0*/  ULOP3.LUT UR4, UR4, 0x1, URZ, 0x3c, !UPT ;  /* 0x0000000104047892 */ /* 0x000fe2000f8e3c3f */
[----:B------:R-:W-:Y:S01]  /*4bb0*/  UMOV UR9, UR6 ;  /* 0x0000000600097c82 */ /* 0x000fe20008000000 */
[----:B---3--:R0:W-:Y:S04]  /*4bc0*/  STG.E.U16 desc[UR16][R12.64+0x2], R4 ;  /* 0x000002040c007986 */ /* 0x0081e8000c101510 */
[----:B------:R1:W-:Y:S04]  /*4bd0*/  STG.E.U16 desc[UR16][R12.64], R7 ;  /* 0x000000070c007986 */ /* 0x0003e8000c101510 */
[----:B------:R-:W-:Y:S01]  /*4be0*/  STG.E.U16 desc[UR16][R12.64+0x4], R29 ;  /* 0x0000041d0c007986 */ /* 0x000fe2000c101510 */
[----:B0-----:R-:W-:-:S02]  /*4bf0*/  PRMT R4, R0, 0x7632, R4 ;  /* 0x0000763200047816 */ /* 0x001fc40000000004 */
[----:B------:R-:W-:Y:S01]  /*4c00*/  F2FP.F16.F32.PACK_AB R0, R58, R60 ;  /* 0x0000003c3a00723e */ /* 0x000fe200000000ff */
[----:B------:R-:W-:Y:S01]  /*4c10*/  STG.E.U16 desc[UR16][R12.64+0x6], R9 ;  /* 0x000006090c007986 */ /* 0x000fe2000c101510 */
[----:B-1----:R-:W-:Y:S02]  /*4c20*/  PRMT R7, R26, 0x7632, R7 ;  /* 0x000076321a077816 */ /* 0x002fe40000000007 */
[C---:B------:R-:W-:Y:S01]  /*4c30*/  PRMT R22, R0.reuse, 0x7610, R22 ;  /* 0x0000761000167816 */ /* 0x040fe20000000016 */
[----:B------:R0:W-:Y:S04]  /*4c40*/  STG.E.U16 desc[UR16][R42.64+0x2], R3 ;  /* 0x000002032a007986 */ /* 0x0001e8000c101510 */
[----:B------:R-:W-:Y:S04]  /*4c50*/  STG.E.U16 desc[UR16][R42.64], R21 ;  /* 0x000000152a007986 */ /* 0x000fe8000c101510 */
[----:B------:R-:W-:Y:S01]  /*4c60*/  STG.E.U16 desc[UR16][R42.64+0x4], R26 ;  /* 0x0000041a2a007986 */ /* 0x000fe2000c101510 */
[----:B0-----:R-:W-:-:S03]  /*4c70*/  PRMT R3, R0, 0x7632, R3 ;  /* 0x0000763200037816 */ /* 0x001fc60000000003 */
[----:B------:R0:W-:Y:S01]  /*4c80*/  STG.E.U16 desc[UR16][R42.64+0x6], R7 ;  /* 0x000006072a007986 */ /* 0x0001e2000c101510 */
[----:B----4-:R-:W-:-:S03]  /*4c90*/  F2FP.F16.F32.PACK_AB R0, R25, R27 ;  /* 0x0000001b1900723e */ /* 0x010fc600000000ff */
[----:B------:R1:W-:Y:S01]  /*4ca0*/  STG.E.U16 desc[UR16][R36.64+0x2], R4 ;  /* 0x0000020424007986 */ /* 0x0003e2000c101510 */
[----:B------:R-:W-:Y:S02]  /*4cb0*/  PRMT R23, R0, 0x7632, R23 ;  /* 0x0000763200177816 */ /* 0x000fe40000000017 */
[----:B0-----:R-:W-:Y:S01]  /*4cc0*/  PRMT R7, R2, 0x7632, R7 ;  /* 0x0000763202077816 */ /* 0x001fe20000000007 */
        /* <DEDUP_REMOVED lines=14> */
.L_x_3415:
        /* <DEDUP_REMOVED lines=13> */
.L_x_3600:


//--------------------- .text._ZN13group_norm_v214gn_cuda_kernelI6__halfLi320ELi2ELi32ELi80ELi256ELb0ELi64ELi320ELi320ELi4ELb1ELi74ELb0ELb0ENS_16CompileConditionILi900EEEEEvPT_PKS4_S7_S7_flPfS8_Pj --------------------------
	.section	.text._ZN13group_norm_v214gn_cuda_kernelI6__halfLi320ELi2ELi32ELi80ELi256ELb0ELi64ELi320ELi320ELi4ELb1ELi74ELb0ELb0ENS_16CompileConditionILi900EEEEEvPT_PKS4_S7_S7_flPfS8_Pj,"ax",@progbits
	.align	128
        .global         _ZN13group_norm_v214gn_cuda_kernelI6__halfLi320ELi2ELi32ELi80ELi256ELb0ELi64ELi320ELi320ELi4ELb1ELi74ELb0ELb0ENS_16CompileConditionILi900EEEEEvPT_PKS4_S7_S7_flPfS8_Pj
        .type           _ZN13group_norm_v214gn_cuda_kernelI6__halfLi320ELi2ELi32ELi80ELi256ELb0ELi64ELi320ELi320ELi4ELb1ELi74ELb0ELb0ENS_16CompileConditionILi900EEEEEvPT_PKS4_S7_S7_flPfS8_Pj,@function
        .size           _ZN13group_norm_v214gn_cuda_kernelI6__halfLi320ELi2ELi32ELi80ELi256ELb0ELi64ELi320ELi320ELi4ELb1ELi74ELb0ELb0ENS_16CompileConditionILi900EEEEEvPT_PKS4_S7_S7_flPfS8_Pj,(.L_x_3601 - _ZN13group_norm_v214gn_cuda_kernelI6__halfLi320ELi2ELi32ELi80ELi256ELb0ELi64ELi320ELi320ELi4ELb1ELi74ELb0ELb0ENS_16CompileConditionILi900EEEEEvPT_PKS4_S7_S7_flPfS8_Pj)
        .other          _ZN13group_norm_v214gn_cuda_kernelI6__halfLi320ELi2ELi32ELi80ELi256ELb0ELi64ELi320ELi320ELi4ELb1ELi74ELb0ELb0ENS_16CompileConditionILi900EEEEEvPT_PKS4_S7_S7_flPfS8_Pj,@"STO_CUDA_ENTRY STV_DEFAULT"
_ZN13group_norm_v214gn_cuda_kernelI6__halfLi320ELi2ELi32ELi80ELi256ELb0ELi64ELi320ELi320ELi4ELb1ELi74ELb0ELb0ENS_16CompileConditionILi900EEEEEvPT_PKS4_S7_S7_flPfS8_Pj:
.text._ZN13group_norm_v214gn_cuda_kernelI6__halfLi320ELi2ELi32ELi80ELi256ELb0ELi64ELi320ELi320ELi4ELb1ELi74ELb0ELb0ENS_16CompileConditionILi900EEEEEvPT_PKS4_S7_S7_flPfS8_Pj:
        /* <DEDUP_REMOVED lines=24> */
.L_x_3424:
[----:B-1----:R-:W1:Y:S01]  /*0180*/  S2R R84, SR_TID.X ;  /* 0x0000000000547919 */ /* 0x002e620000002100 */
[----:B------:R-:W-:Y:S01]  /*0190*/  ULOP3.LUT UR6, UR9, 0x7, URZ, 0xc0, !UPT ;  /* 0x0000000709067892 */ /* 0x000fe2000f8ec03f */
[----:B------:R-:W2:Y:S01]  /*01a0*/  LDC.64 R44, c[0x0][0x220] ;  /* 0x00008800ff2c7b82 */ /* 0x000ea20000000a00 */
[----:B------:R-:W-:Y:S01]  /*01b0*/  USHF.R.U64 UR15, UR9, 0x3, UR5 ;  /* 0x00000003090f7899 */ /* 0x000fe20008001205 */
[----:B------:R-:W0:Y:S01]  /*01c0*/  S2R R89, SR_CTAID.X ;  /* 0x0000000000597919 */ /* 0x000e220000002500 */
[----:B------:R-:W-:Y:S02]  /*01d0*/  UIMAD UR12, UR6, 0x140, URZ ;  /* 0x00000140060c78a4 */ /* 0x000fe4000f8e023f */
[----:B------:R-:W-:Y:S02]  /*01e0*/  USHF.R.U32.HI UR6, URZ, 0x3, UR5 ;  /* 0x000000033f067899 */ /* 0x000fe40008011605 */
[----:B------:R-:W-:Y:S01]  /*01f0*/  MOV R17, UR15 ;  /* 0x0000000f00117c02 */ /* 0x000fe20008000f00 */
[----:B------:R-:W-:Y:S01]  /*0200*/  ULDC.64 UR20, c[0x0][0x218] ;  /* 0x0000860000147ab9 */ /* 0x000fe20000000a00 */
[----:B------:R-:W-:Y:S01]  /*0210*/  UIMAD UR11, UR6, 0xa0000, URZ ;  /* 0x000a0000060b78a4 */ /* 0x000fe2000f8e023f */
[----:B------:R-:W3:Y:S01]  /*0220*/  LDC.64 R42, c[0x0][0x228] ;  /* 0x00008a00ff2a7b82 */ /* 0x000ee20000000a00 */
        /* <DEDUP_REMOVED lines=17> */
[----:B------:R-:W4:Y:S01]  /*0340*/  LDG.E.64.CONSTANT R54, desc[UR16][R54.64] ;  /* 0x0000001036367981 */ /* 0x000f22000c1e9b00 */
[----:B------:R-:W-:Y:S02]  /*0350*/  IADD3.X R4, RZ, R0, RZ, P0, !PT ;  /* 0x00000000ff047210 */ /* 0x000fe400007fe4ff */
[C---:B------:R-:W-:Y:S01]  /*0360*/  LEA R64, P0, R3.reuse, UR20, 0x1 ;  /* 0x0000001403407c11 */ /* 0x040fe2000f8008ff */
[----:B------:R0:W-:Y:S01]  /*0370*/  STL [R1+0xc], R5 ;  /* 0x00000c0501007387 */ /* 0x0001e20000100800 */
        /* <DEDUP_REMOVED lines=25> */
[----:B0-----:R-:W-:Y:S02]  /*0510*/  LEA.HI.X R5, R3, UR21, R6, 0x1, P0 ;  /* 0x0000001503057c11 */ /* 0x001fe400080f0c06 */
        /* <DEDUP_REMOVED lines=27> */
[C---:B------:R-:W-:Y:S01]  /*06d0*/  LEA R22, P0, R3.reuse, UR20, 0x1 ;  /* 0x0000001403167c11 */ /* 0x040fe2000f8008ff */
[----:B------:R0:W-:Y:S01]  /*06e0*/  STL [R1], R21 ;  /* 0x0000001501007387 */ /* 0x0001e20000100800 */
        /* <DEDUP_REMOVED lines=12> */
[----:B0-----:R-:W-:Y:S02]  /*07b0*/  IADD3 R21, R2, 0x20800, RZ ;  /* 0x0002080002157810 */ /* 0x001fe40007ffe0ff */
[----:B------:R-:W-:Y:S02]  /*07c0*/  LEA.HI.X R31, R3, UR21, R20, 0x1, P0 ;  /* 0x00000015031f7c11 */ /* 0x000fe400080f0c14 */
[----:B------:R-:W-:-:S04]  /*07d0*/  IADD3 R3, P0, R21, R16, RZ ;  /* 0x0000001015037210 */ /* 0x000fc80007f1e0ff */
[----:B------:R-:W4:Y:S01]  /*07e0*/  LDG.E.64.CONSTANT R30, desc[UR16][R30.64] ;  /* 0x000000101e1e7981 */ /* 0x000f22000c1e9b00 */
[----:B------:R-:W-:Y:S02]  /*07f0*/  IADD3.X R20, RZ, R0, RZ, P0, !PT ;  /* 0x00000000ff147210 */ /* 0x000fe400007fe4ff */
[C---:B------:R-:W-:Y:S01]  /*0800*/  LEA R34, P0, R3.reuse, UR20, 0x1 ;  /* 0x0000001403227c11 */ /* 0x040fe2000f8008ff */
[----:B------:R0:W-:Y:S03]  /*0810*/  STL [R1+0x4], R21 ;  /* 0x0000041501007387 */ /* 0x0001e60000100800 */
[----:B------:R-:W-:Y:S01]  /*0820*/  LEA.HI.X R35, R3, UR21, R20, 0x1, P0 ;  /* 0x0000001503237c11 */ /* 0x000fe200080f0c14 */
[----:B------:R-:W4:Y:S01]  /*0830*/  LDL R50, [R1+0x14] ;  /* 0x0000140001327983 */ /* 0x000f220000100800 */
        /* <DEDUP_REMOVED lines=13> */
[----:B--2---:R-:W-:-:S04]  /*0910*/  IMAD.WIDE R44, R12, 0x2, R44 ;  /* 0x000000020c2c7825 */ /* 0x004fc800078e022c */
[----:B---3--:R-:W-:Y:S02]  /*0920*/  IMAD.WIDE R42, R12, 0x2, R42 ;  /* 0x000000020c2a7825 */ /* 0x008fe400078e022a */
[----:B------:R-:W5:Y:S04]  /*0930*/  LDG.E.64.CONSTANT R44, desc[UR16][R44.64] ;  /* 0x000000102c2c7981 */ /* 0x000f68000c1e9b00 */
[----:B------:R-:W5:Y:S01]  /*0940*/  LDG.E.64.CONSTANT R42, desc[UR16][R42.64] ;  /* 0x000000102a2a7981 */ /* 0x000f62000c1e9b00 */
[----:B------:R-:W-:Y:S01]  /*0950*/  ISETP.GT.U32.AND P1, PT, R84, 0xf, PT ;  /* 0x0000000f5400780c */ /* 0x000fe20003f24070 */
[----:B------:R-:W-:Y:S01]  /*0960*/  BSSY B0, `(.L_x_3416) ;  /* 0x0000183000007945 */ /* 0x000fe20003800000 */
[----:B------:R-:W-:Y:S01]  /*0970*/  MOV R69, RZ ;  /* 0x000000ff00457202 */ /* 0x000fe20000000f00 */
[----:B----4-:R-:W-:-:S02]  /*0980*/  HADD2.F32 R0, -RZ, R54.H0_H0 ;  /* 0x20000036ff007230 */ /* 0x010fc40000004100 */
        /* <DEDUP_REMOVED lines=94> */
[----:B0-----:R-:W-:Y:S01]  /*0f70*/  FFMA.FTZ R21, R11, R11, R20 ;  /* 0x0000000b0b157223 */ /* 0x001fe20000010014 */
        /* <DEDUP_REMOVED lines=82> */
[----:B------:R-:W-:-:S02]  /*14a0*/  HADD2.F32 R41, -RZ, R52.H1_H1 ;  /* 0x30000034ff297230 */ /* 0x000fc40000004100 */
[----:B------:R-:W-:Y:S01]  /*14b0*/  FFMA.FTZ R49, R39, R39, R40 ;  /* 0x0000002727317223 */ /* 0x000fe20000010028 */
[----:B------:R-:W-:Y:S02]  /*14c0*/  HADD2.F32 R40, -RZ, R52.H0_H0 ;  /* 0x20000034ff287230 */ /* 0x000fe40000004100 */
[----:B------:R-:W-:Y:S01]  /*14d0*/  FADD.FTZ R47, R46, R39 ;  /* 0x000000272e2f7221 */ /* 0x000fe20000010000 */
[--C-:B------:R-:W-:Y:S02]  /*14e0*/  HADD2.F32 R52, -RZ, R53.reuse.H0_H0 ;  /* 0x20000035ff347230 */ /* 0x100fe40000004100 */
[----:B------:R-:W-:Y:S02]  /*14f0*/  HADD2.F32 R53, -RZ, R53.H1_H1 ;  /* 0x30000035ff357230 */ /* 0x000fe40000004100 */
[----:B------:R-:W-:Y:S01]  /*1500*/  FFMA.FTZ R48, R40, R40, R49 ;  /* 0x0000002828307223 */ /* 0x000fe20000010031 */
[----:B------:R-:W-:-:S03]  /*1510*/  FADD.FTZ R46, R47, R40 ;  /* 0x000000282f2e7221 */ /* 0x000fc60000010000 */
[----:B------:R-:W-:Y:S01]  /*1520*/  FFMA.FTZ R49, R41, R41, R48 ;  /* 0x0000002929317223 */ /* 0x000fe20000010030 */
[----:B------:R-:W-:-:S03]  /*1530*/  FADD.FTZ R47, R46, R41 ;  /* 0x000000292e2f7221 */ /* 0x000fc60000010000 */
[----:B------:R-:W-:Y:S01]  /*1540*/  FFMA.FTZ R48, R52, R52, R49 ;  /* 0x0000003434307223 */ /* 0x000fe20000010031 */
[----:B------:R-:W-:Y:S01]  /*1550*/  FADD.FTZ R46, R47, R52 ;  /* 0x000000342f2e7221 */ /* 0x000fe20000010000 */
[----:B------:R-:W-:Y:S02]  /*1560*/  HFMA2.MMA R49, -RZ, RZ, 0, 0 ;  /* 0x00000000ff317435 */ /* 0x000fe400000001ff */
[----:B------:R-:W-:Y:S01]  /*1570*/  FFMA.FTZ R47, R53, R53, R48 ;  /* 0x00000035352f7223 */ /* 0x000fe20000010030 */
[----:B------:R-:W-:-:S05]  /*1580*/  FADD.FTZ R46, R46, R53 ;  /* 0x000000352e2e7221 */ /* 0x000fca0000010000 */
[----:B------:R0:W-:Y:S01]  /*1590*/  STS.64 [R50], R46 ;  /* 0x0000002e32007388 */ /* 0x0001e20000000a00 */
        /* <DEDUP_REMOVED lines=14> */
[----:B------:R-:W-:Y:S02]  /*1680*/  SHF.R.S32.HI R47, RZ, 0x1f, R48 ;  /* 0x0000001fff2f7819 */ /* 0x000fe40000011430 */
[----:B------:R-:W-:Y:S02]  /*1690*/  SHF.R.S32.HI R74, RZ, 0x2, R74 ;  /* 0x00000002ff4a7819 */ /* 0x000fe4000001144a */
[----:B------:R-:W-:-:S02]  /*16a0*/  LEA.HI R48, R47, R48, RZ, 0x2 ;  /* 0x000000302f307211 */ /* 0x000fc400078f10ff */
[----:B0-----:R-:W-:Y:S02]  /*16b0*/  LEA R51, R46, R51, 0x18 ;  /* 0x000000332e337211 */ /* 0x001fe400078ec0ff */
[----:B------:R-:W-:Y:S02]  /*16c0*/  SHF.R.S32.HI R48, RZ, 0x2, R48 ;  /* 0x00000002ff307819 */ /* 0x000fe40000011430 */
[----:B------:R-:W-:Y:S01]  /*16d0*/  IADD3 R83, R50, 0x40, RZ ;  /* 0x0000004032537810 */ /* 0x000fe20007ffe0ff */
[--C-:B------:R-:W-:Y:S02]  /*16e0*/  IMAD R74, R74, 0x28, R51.reuse ;  /* 0x000000284a4a7824 */ /* 0x100fe400078e0233 */
[----:B------:R-:W-:-:S03]  /*16f0*/  IMAD R48, R48, 0x28, R51 ;  /* 0x0000002830307824 */ /* 0x000fc600078e0233 */
[----:B------:R-:W-:Y:S02]  /*1700*/  IADD3 R74, R74, R69, RZ ;  /* 0x000000454a4a7210 */ /* 0x000fe40007ffe0ff */
[----:B------:R-:W-:-:S03]  /*1710*/  IADD3 R48, R69, R48, RZ ;  /* 0x0000003045307210 */ /* 0x000fc60007ffe0ff */
        /* <DEDUP_REMOVED lines=134> */
[C---:B------:R-:W-:Y:S01]  /*1f80*/  IADD3 R47, R50.reuse, 0x48, RZ ;  /* 0x00000048322f7810 */ /* 0x040fe20007ffe0ff */
        /* <DEDUP_REMOVED lines=12> */
[----:B------:R-:W-:-:S02]  /*2050*/  IADD3 R83, R69, R83, RZ ;  /* 0x0000005345537210 */ /* 0x000fc40007ffe0ff */
[C---:B------:R-:W-:Y:S01]  /*2060*/  IADD3 R74, R69.reuse, R74, RZ ;  /* 0x0000004a454a7210 */ /* 0x040fe20007ffe0ff */
        /* <DEDUP_REMOVED lines=18> */
.L_x_3417:
[----:B------:R-:W-:Y:S05]  /*2190*/  BSYNC B0 ;  /* 0x0000000000007941 */ /* 0x000fea0003800000 */
.L_x_3416:
[----:B------:R-:W1:Y:S01]  /*21a0*/  SHFL.BFLY PT, R48, R69, 0x2, 0x1f ;  /* 0x0c401f0045307f89 */ /* 0x000e6200000e0000 */
[----:B------:R-:W-:Y:S03]  /*21b0*/  BSSY B0, `(.L_x_3418) ;  /* 0x0000015000007945 */ /* 0x000fe60003800000 */
[----:B0-----:R-:W0:Y:S01]  /*21c0*/  SHFL.BFLY PT, R46, R49, 0x2, 0x1f ;  /* 0x0c401f00312e7f89 */ /* 0x001e2200000e0000 */
[----:B------:R-:W2:Y:S01]  /*21d0*/  S2R R74, SR_TID.X ;  /* 0x00000000004a7919 */ /* 0x000ea20000002100 */
[----:B-1----:R-:W-:Y:S01]  /*21e0*/  FADD.FTZ R48, R48, R69 ;  /* 0x0000004530307221 */ /* 0x002fe20000010000 */
[----:B0-----:R-:W-:-:S04]  /*21f0*/  FADD.FTZ R50, R46, R49 ;  /* 0x000000312e327221 */ /* 0x001fc80000010000 */
[----:B------:R-:W0:Y:S04]  /*2200*/  SHFL.BFLY PT, R47, R48, 0x1, 0x1f ;  /* 0x0c201f00302f7f89 */ /* 0x000e2800000e0000 */
[----:B------:R-:W1:Y:S01]  /*2210*/  SHFL.BFLY PT, R51, R50, 0x1, 0x1f ;  /* 0x0c201f0032337f89 */ /* 0x000e6200000e0000 */
[----:B--2---:R-:W-:Y:S01]  /*2220*/  LOP3.LUT P0, RZ, R74, 0xfffffff3, RZ, 0xc0, !PT ;  /* 0xfffffff34aff7812 */ /* 0x004fe2000780c0ff */
[----:B0-----:R-:W-:Y:S01]  /*2230*/  FADD.FTZ R46, R48, R47 ;  /* 0x0000002f302e7221 */ /* 0x001fe20000010000 */
[----:B-1----:R-:W-:-:S11]  /*2240*/  FADD.FTZ R47, R50, R51 ;  /* 0x00000033322f7221 */ /* 0x002fd60000010000 */
[----:B------:R-:W-:Y:S05]  /*2250*/  @P0 BRA `(.L_x_3419) ;  /* 0x0000000000280947 */ /* 0x000fea0003800000 */
[----:B------:R-:W-:Y:S01]  /*2260*/  ULDC UR6, c[0x0][0x10] ;  /* 0x0000040000067ab9 */ /* 0x000fe20000000800 */
[----:B------:R-:W-:Y:S01]  /*2270*/  LOP3.LUT R48, R89, 0x3, RZ, 0xc0, !PT ;  /* 0x0000000359307812 */ /* 0x000fe200078ec0ff */
[----:B------:R-:W-:-:S03]  /*2280*/  UIMAD UR6, UR6, UR4, UR7 ;  /* 0x00000004060672a4 */ /* 0x000fc6000f8e0207 */
[----:B------:R-:W-:-:S03]  /*2290*/  LOP3.LUT R48, R48, 0x7ffffffc, R74, 0xf8, !PT ;  /* 0x7ffffffc30307812 */ /* 0x000fc600078ef84a */
[----:B------:R-:W-:-:S04]  /*22a0*/  MOV R49, UR6 ;  /* 0x0000000600317c02 */ /* 0x000fc80008000f00 */
[----:B------:R-:W-:Y:S02]  /*22b0*/  LEA R50, R49, R48, 0x4 ;  /* 0x0000003031327211 */ /* 0x000fe400078e20ff */
[----:B------:R-:W0:Y:S02]  /*22c0*/  LDC.64 R48, c[0x0][0x248] ;  /* 0x00009200ff307b82 */ /* 0x000e240000000a00 */
[----:B------:R-:W-:-:S05]  /*22d0*/  SHF.L.U32 R51, R50, 0x1, RZ ;  /* 0x0000000132337819 */ /* 0x000fca00000006ff */
[----:B0-----:R-:W-:-:S05]  /*22e0*/  IMAD.WIDE.U32 R48, R51, 0x4, R48 ;  /* 0x0000000433307825 */ /* 0x001fca00078e0030 */
[----:B------:R0:W-:Y:S02]  /*22f0*/  STG.E.64 desc[UR16][R48.64], R46 ;  /* 0x0000002e30007986 */ /* 0x0001e4000c101b10 */
.L_x_3419:
[----:B------:R-:W-:Y:S05]  /*2300*/  BSYNC B0 ;  /* 0x0000000000007941 */ /* 0x000fea0003800000 */
.L_x_3418:
        /* <DEDUP_REMOVED lines=13> */
.L_x_3421:
[----:B------:R-:W2:Y:S04]  /*23e0*/  LD.E.STRONG.GPU R48, desc[UR16][R46.64] ;  /* 0x000000102e307980 */ /* 0x000ea8000c10f900 */
[----:B--2---:R-:W-:Y:S01]  /*23f0*/  CCTL.IVALL ;  /* 0x00000000ff00798f */ /* 0x004fe20002000000 */
[----:B------:R-:W-:Y:S05]  /*2400*/  YIELD ;  /* 0x0000000000007946 */ /* 0x000fea0003800000 */
[----:B-----5:R-:W-:-:S04]  /*2410*/  LOP3.LUT R48, R48, R49, RZ, 0x3c, !PT ;  /* 0x0000003130307212 */ /* 0x020fc800078e3cff */
[----:B------:R-:W-:-:S13]  /*2420*/  ISETP.GT.AND P2, PT, R48, -0x1, PT ;  /* 0xffffffff3000780c */ /* 0x000fda0003f44270 */
[----:B------:R-:W-:Y:S05]  /*2430*/  @P2 BRA `(.L_x_3421) ;  /* 0xfffffffc00e82947 */ /* 0x000fea000383ffff */
.L_x_3420:
[----:B------:R-:W-:Y:S05]  /*2440*/  WARPSYNC.ALL ;  /* 0x0000000000007948 */ /* 0x000fea0003800000 */
[----:B------:R-:W1:Y:S01]  /*2450*/  S2R R83, SR_TID.X ;  /* 0x0000000000537919 */ /* 0x000e620000002100 */
[----:B0-----:R-:W0:Y:S01]  /*2460*/  @!P1 LDC R46, c[0x0][0x10] ;  /* 0x00000400ff2e9b82 */ /* 0x001e220000000800 */
[----:B------:R-:W-:-:S07]  /*2470*/  MOV R47, UR4 ;  /* 0x00000004002f7c02 */ /* 0x000fce0008000f00 */
[----:B------:R-:W-:Y:S01]  /*2480*/  BAR.SYNC.DEFER_BLOCKING 0x0 ;  /* 0x0000000000007b1d */ /* 0x000fe20000010000 */
[----:B------:R-:W-:-:S05]  /*2490*/  HFMA2.MMA R50, -RZ, RZ, 0, 0 ;  /* 0x00000000ff327435 */ /* 0x000fca00000001ff */
[----:B------:R-:W-:Y:S01]  /*24a0*/  ULDC.64 UR20, c[0x0][0x240] ;  /* 0x0000900000147ab9 */ /* 0x000fe20000000a00 */
[----:B0-----:R-:W-:Y:S01]  /*24b0*/  @!P1 IMAD R46, R46, R47, UR7 ;  /* 0x000000072e2e9e24 */ /* 0x001fe2000f8e022f */
[----:B-1----:R-:W-:-:S04]  /*24c0*/  @!P1 LOP3.LUT R47, R83, 0x7ffffffc, RZ, 0xc0, !PT ;  /* 0x7ffffffc532f9812 */ /* 0x002fc800078ec0ff */
[----:B------:R-:W-:Y:S02]  /*24d0*/  @!P1 LEA R46, R46, R47, 0x4 ;  /* 0x0000002f2e2e9211 */ /* 0x000fe400078e20ff */
[----:B------:R-:W-:-:S04]  /*24e0*/  @!P1 LOP3.LUT R47, R83, 0x3, RZ, 0xc0, !PT ;  /* 0x00000003532f9812 */ /* 0x000fc800078ec0ff */
[----:B------:R-:W-:Y:S02]  /*24f0*/  @!P1 IADD3 R48, R46, R47, RZ ;  /* 0x0000002f2e309210 */ /* 0x000fe40007ffe0ff */
[----:B------:R-:W0:Y:S02]  /*2500*/  @!P1 LDC.64 R46, c[0x0][0x248] ;  /* 0x00009200ff2e9b82 */ /* 0x000e240000000a00 */
[----:B------:R-:W-:-:S05]  /*2510*/  @!P1 SHF.L.U32 R49, R48, 0x1, RZ ;  /* 0x0000000130319819 */ /* 0x000fca00000006ff */
[----:B0-----:R-:W-:-:S06]  /*2520*/  @!P1 IMAD.WIDE.U32 R46, R49, 0x4, R46 ;  /* 0x00000004312e9825 */ /* 0x001fcc00078e002e */
[----:B------:R-:W2:Y:S01]  /*2530*/  @!P1 LDG.E.64 R46, desc[UR16][R46.64] ;  /* 0x000000102e2e9981 */ /* 0x000ea2000c1e1b00 */
[----:B------:R-:W-:Y:S01]  /*2540*/  MOV R48, RZ ;  /* 0x000000ff00307202 */ /* 0x000fe20000000f00 */
[----:B------:R-:W-:Y:S01]  /*2550*/  BSSY B0, `(.L_x_3422) ;  /* 0x000002f000007945 */ /* 0x000fe20003800000 */
[----:B------:R-:W0:Y:S01]  /*2560*/  S2R R84, SR_CTAID.X ;  /* 0x0000000000547919 */ /* 0x000e220000002500 */
[----:B--2---:R-:W-:Y:S01]  /*2570*/  @!P1 FADD.FTZ R50, RZ, R46 ;  /* 0x0000002eff329221 */ /* 0x004fe20000010000 */
[----:B------:R-:W-:Y:S01]  /*2580*/  @!P1 FADD.FTZ R48, RZ, R47 ;  /* 0x0000002fff309221 */ /* 0x000fe20000010000 */
[----:B------:R-:W-:-:S03]  /*2590*/  ISETP.EQ.U32.AND P1, PT, RZ, UR20, PT ;  /* 0x00000014ff007c0c */ /* 0x000fc6000bf22070 */
[----:B------:R-:W1:Y:S02]  /*25a0*/  SHFL.BFLY PT, R49, R50, 0x2, 0x1f ;  /* 0x0c401f0032317f89 */ /* 0x000e6400000e0000 */
[----:B-1----:R-:W-:Y:S01]  /*25b0*/  FADD.FTZ R51, R49, R50 ;  /* 0x0000003231337221 */ /* 0x002fe20000010000 */
[----:B------:R-:W-:Y:S01]  /*25c0*/  @!P0 MOV R50, 0x400 ;  /* 0x0000040000328802 */ /* 0x000fe20000000f00 */
[----:B------:R-:W1:Y:S04]  /*25d0*/  SHFL.BFLY PT, R49, R48, 0x2, 0x1f ;  /* 0x0c401f0030317f89 */ /* 0x000e6800000e0000 */
[----:B------:R-:W2:Y:S01]  /*25e0*/  SHFL.BFLY PT, R74, R51, 0x1, 0x1f ;  /* 0x0c201f00334a7f89 */ /* 0x000ea200000e0000 */
[----:B-1----:R-:W-:Y:S01]  /*25f0*/  FADD.FTZ R49, R49, R48 ;  /* 0x0000003031317221 */ /* 0x002fe20000010000 */
[----:B------:R-:W-:Y:S01]  /*2600*/  @!P0 IADD3 R48, R50, 0xc80, RZ ;  /* 0x00000c8032308810 */ /* 0x000fe20007ffe0ff */
[----:B--2---:R-:W-:-:S03]  /*2610*/  FADD.FTZ R69, R51, R74 ;  /* 0x0000004a33457221 */ /* 0x004fc60000010000 */
[----:B------:R-:W1:Y:S01]  /*2620*/  SHFL.BFLY PT, R74, R49, 0x1, 0x1f ;  /* 0x0c201f00314a7f89 */ /* 0x000e6200000e0000 */
[----:B------:R-:W-:Y:S02]  /*2630*/  @!P0 FMUL.FTZ R46, R69, 4.8828125727595761418e-05 ;  /* 0x384ccccd452e8820 */ /* 0x000fe40000410000 */
[----:B------:R-:W2:Y:S02]  /*2640*/  @!P0 S2R R69, SR_CgaCtaId ;  /* 0x0000000000458919 */ /* 0x000ea40000008800 */
[----:B------:R-:W-:Y:S01]  /*2650*/  @!P0 FMUL.FTZ R47, R46, R46 ;  /* 0x0000002e2e2f8220 */ /* 0x000fe20000410000 */
[----:B-1----:R-:W-:-:S04]  /*2660*/  FADD.FTZ R74, R49, R74 ;  /* 0x0000004a314a7221 */ /* 0x002fc80000010000 */
[----:B------:R-:W-:-:S05]  /*2670*/  @!P0 FFMA.FTZ R47, R74, 4.8828125727595761418e-05, -R47 ;  /* 0x384ccccd4a2f8823 */ /* 0x000fca000001082f */
[----:B------:R-:W-:Y:S02]  /*2680*/  @!P0 FMNMX.FTZ R47, RZ, R47, !PT ;  /* 0x0000002fff2f8209 */ /* 0x000fe40007810000 */
[----:B--2---:R-:W-:Y:S02]  /*2690*/  @!P0 LEA R69, R69, R48, 0x18 ;  /* 0x0000003045458211 */ /* 0x004fe400078ec0ff */
        /* <DEDUP_REMOVED lines=26> */
.L_x_3423:
[----:B------:R-:W-:Y:S05]  /*2840*/  BSYNC B0 ;  /* 0x0000000000007941 */ /* 0x000fea0003800000 */
.L_x_3422:
[----:B------:R-:W1:Y:S01]  /*2850*/  S2UR UR13, SR_CgaCtaId ;  /* 0x00000000000d79c3 */ /* 0x000e620000008800 */
[----:B------:R-:W-:Y:S01]  /*2860*/  USHF.L.U32 UR6, UR9, 0x2, URZ ;  /* 0x0000000209067899 */ /* 0x000fe2000800063f */
[----:B------:R-:W2:Y:S01]  /*2870*/  LDL.LU R69, [R1] ;  /* 0x0000000001457983 */ /* 0x000ea20000300800 */
[----:B0-----:R-:W-:Y:S01]  /*2880*/  LEA R46, R70, UR12, 0x2 ;  /* 0x0000000c462e7c11 */ /* 0x001fe2000f8e10ff */
[----:B------:R-:W-:Y:S01]  /*2890*/  UMOV UR8, 0x400 ;  /* 0x0000040000087882 */ /* 0x000fe20000000000 */
[----:B------:R-:W-:Y:S01]  /*28a0*/  ULOP3.LUT UR6, UR6, 0x1c, URZ, 0xc0, !UPT ;  /* 0x0000001c06067892 */ /* 0x000fe2000f8ec03f */
[--C-:B-----5:R-:W-:Y:S01]  /*28b0*/  HADD2.F32 R83, -RZ, R44.reuse.H0_H0 ;  /* 0x2000002cff537230 */ /* 0x120fe20000004100 */
[----:B------:R-:W-:Y:S01]  /*28c0*/  UIADD3 UR8, UR8, 0xc80, URZ ;  /* 0x00000c8008087890 */ /* 0x000fe2000fffe03f */
[----:B------:R-:W-:Y:S01]  /*28d0*/  IMAD.WIDE.U32 R48, R46, -0x33333333, RZ ;  /* 0xcccccccd2e307825 */ /* 0x000fe200078e00ff */
[----:B------:R-:W-:Y:S02]  /*28e0*/  STL [R1+0x28], R35 ;  /* 0x0000282301007387 */ /* 0x000fe40000100800 */
[----:B------:R-:W-:Y:S01]  /*28f0*/  IADD3 R47, RZ, -UR6, RZ ;  /* 0x80000006ff2f7c10 */ /* 0x000fe2000fffe0ff */
[----:B------:R-:W-:Y:S01]  /*2900*/  ULDC UR6, c[0x0][0x230] ;  /* 0x00008c0000067ab9 */ /* 0x000fe20000000800 */
[----:B------:R-:W-:Y:S01]  /*2910*/  HADD2.F32 R44, -RZ, R44.H1_H1 ;  /* 0x3000002cff2c7230 */ /* 0x000fe20000004100 */
[----:B------:R-:W-:Y:S01]  /*2920*/  STL [R1+0x24], R38 ;  /* 0x0000242601007387 */ /* 0x000fe20000100800 */
[----:B------:R-:W-:Y:S01]  /*2930*/  MOV R48, R47 ;  /* 0x0000002f00307202 */ /* 0x000fe20000000f00 */
[----:B------:R-:W-:Y:S01]  /*2940*/  HADD2.F32 R84, -RZ, R42.H0_H0 ;  /* 0x2000002aff547230 */ /* 0x000fe20000004100 */
[----:B------:R-:W-:Y:S01]  /*2950*/  SHF.R.S32.HI R47, RZ, 0x1f, R46 ;  /* 0x0000001fff2f7819 */ /* 0x000fe2000001142e */
[----:B------:R-:W-:Y:S01]  /*2960*/  STL [R1+0x20], R39 ;  /* 0x0000202701007387 */ /* 0x000fe20000100800 */
[----:B------:R-:W-:-:S03]  /*2970*/  LEA.HI R48, R49, R48, RZ, 0x1a ;  /* 0x0000003031307211 */ /* 0x000fc600078fd0ff */
[----:B------:R-:W-:Y:S01]  /*2980*/  STL [R1+0x1c], R52 ;  /* 0x00001c3401007387 */ /* 0x000fe20000100800 */
[----:B-1----:R-:W-:-:S03]  /*2990*/  ULEA UR8, UR13, UR8, 0x18 ;  /* 0x000000080d087291 */ /* 0x002fc6000f8ec03f */
[----:B------:R-:W-:Y:S01]  /*29a0*/  STL [R1+0x18], R53 ;  /* 0x0000183501007387 */ /* 0x000fe20000100800 */
[----:B------:R-:W-:Y:S02]  /*29b0*/  ULDC.64 UR12, c[0x0][0x210] ;  /* 0x00008400000c7ab9 */ /* 0x000fe40000000a00 */
[----:B------:R-:W-:-:S06]  /*29c0*/  LEA R48, R48, UR8, 0x3 ;  /* 0x0000000830307c11 */ /* 0x000fcc000f8e18ff */
[----:B------:R-:W0:Y:S02]  /*29d0*/  LDS.64 R48, [R48] ;  /* 0x0000000030307984 */ /* 0x000e240000000a00 */
[----:B0-----:R-:W-:Y:S01]  /*29e0*/  FADD.FTZ R49, R49, UR6 ;  /* 0x0000000631317e21 */ /* 0x001fe20008010000 */
[--C-:B------:R-:W-:Y:S01]  /*29f0*/  FADD.FTZ R50, R0, -R48.reuse ;  /* 0x8000003000327221 */ /* 0x100fe20000010000 */
[--C-:B------:R-:W-:Y:S01]  /*2a00*/  FADD.FTZ R54, R54, -R48.reuse ;  /* 0x8000003036367221 */ /* 0x100fe20000010000 */
[----:B------:R-:W-:Y:S02]  /*2a10*/  HADD2.F32 R0, -RZ, R42.H1_H1 ;  /* 0x3000002aff007230 */ /* 0x000fe40000004100 */
[--C-:B------:R-:W-:Y:S01]  /*2a20*/  FADD.FTZ R56, R56, -R48.reuse ;  /* 0x8000003038387221 */ /* 0x100fe20000010000 */
[----:B------:R-:W-:Y:S01]  /*2a30*/  FADD.FTZ R55, R55, -R48 ;  /* 0x8000003037377221 */ /* 0x000fe20000010000 */
[----:B------:R-:W0:Y:S02]  /*2a40*/  MUFU.RSQ R49, R49 ;  /* 0x0000003100317308 */ /* 0x000e240000001400 */
[----:B0-----:R-:W-:Y:S01]  /*2a50*/  FMUL.FTZ R89, R50, R49 ;  /* 0x0000003132597220 */ /* 0x001fe20000410000 */
[C---:B------:R-:W-:Y:S01]  /*2a60*/  FMUL.FTZ R42, R49.reuse, R54 ;  /* 0x00000036312a7220 */ /* 0x040fe20000410000 */
[----:B------:R-:W-:Y:S01]  /*2a70*/  MOV R50, UR15 ;  /* 0x0000000f00327c02 */ /* 0x000fe20008000f00 */
[----:B------:R-:W-:Y:S01]  /*2a80*/  FMUL.FTZ R56, R49, R56 ;  /* 0x0000003831387220 */ /* 0x000fe20000410000 */
[----:B------:R-:W-:Y:S01]  /*2a90*/  FFMA.FTZ R89, R89, R83, R84 ;  /* 0x0000005359597223 */ /* 0x000fe20000010054 */
[----:B------:R-:W-:Y:S01]  /*2aa0*/  FFMA.FTZ R42, R42, R44, R0 ;  /* 0x0000002c2a2a7223 */ /* 0x000fe20000010000 */
[----:B------:R-:W-:Y:S01]  /*2ab0*/  FMUL.FTZ R54, R49, R55 ;  /* 0x0000003731367220 */ /* 0x000fe20000410000 */
[----:B------:R-:W-:-:S04]  /*2ac0*/  IMAD.WIDE.U32 R46, R50, 0xa0000, R46 ;  /* 0x000a0000322e7825 */ /* 0x000fc800078e002e */
[----:B------:R-:W-:Y:S01]  /*2ad0*/  FFMA.FTZ R74, R83, R56, R84 ;  /* 0x00000038534a7223 */ /* 0x000fe20000010054 */
[----:B------:R-:W-:Y:S01]  /*2ae0*/  F2FP.F16.F32.PACK_AB R89, R42, R89 ;  /* 0x000000592a59723e */ /* 0x000fe200000000ff */
[----:B------:R-:W-:Y:S01]  /*2af0*/  FFMA.FTZ R54, R44, R54, R0 ;  /* 0x000000362c367223 */ /* 0x000fe20000010000 */
[-C--:B------:R-:W-:Y:S02]  /*2b00*/  IADD3 R42, P0, R2, R46.reuse, RZ ;  /* 0x0000002e022a7210 */ /* 0x080fe40007f1e0ff */
[----:B------:R-:W-:Y:S02]  /*2b10*/  IADD3 R2, R47, UR11, RZ ;  /* 0x0000000b2f027c10 */ /* 0x000fe4000fffe0ff */
[----:B------:R-:W-:Y:S02]  /*2b20*/  IADD3 R70, P4, R72, R46, RZ ;  /* 0x0000002e48467210 */ /* 0x000fe40007f9e0ff */
[----:B------:R-:W-:Y:S01]  /*2b30*/  IADD3.X R47, RZ, R2, RZ, P0, !PT ;  /* 0x00000002ff2f7210 */ /* 0x000fe200007fe4ff */
[----:B------:R-:W3:Y:S01]  /*2b40*/  LDL.LU R72, [R1+0x4] ;  /* 0x0000040001487983 */ /* 0x000ee20000300800 */
[----:B------:R-:W-:-:S02]  /*2b50*/  LEA R50, P0, R42, UR12, 0x1 ;  /* 0x0000000c2a327c11 */ /* 0x000fc4000f8008ff */
[-C--:B------:R-:W-:Y:S02]  /*2b60*/  IADD3 R78, P5, R78, R46.reuse, RZ ;  /* 0x0000002e4e4e7210 */ /* 0x080fe40007fbe0ff */
[----:B------:R-:W-:Y:S02]  /*2b70*/  LEA.HI.X R51, R42, UR13, R47, 0x1, P0 ;  /* 0x0000000d2a337c11 */ /* 0x000fe400080f0c2f */
[-C--:B------:R-:W-:Y:S02]  /*2b80*/  IADD3 R42, P6, R76, R46.reuse, RZ ;  /* 0x0000002e4c2a7210 */ /* 0x080fe40007fde0ff */
[----:B------:R-:W4:Y:S01]  /*2b90*/  LDL.LU R76, [R1+0xc] ;  /* 0x00000c00014c7983 */ /* 0x000f220000300800 */
[----:B------:R-:W-:Y:S02]  /*2ba0*/  IADD3 R81, P3, R81, R46, RZ ;  /* 0x0000002e51517210 */ /* 0x000fe40007f7e0ff */
[----:B------:R-:W-:Y:S02]  /*2bb0*/  IADD3.X R35, RZ, R2, RZ, P4, !PT ;  /* 0x00000002ff237210 */ /* 0x000fe400027fe4ff */
[----:B------:R-:W-:-:S02]  /*2bc0*/  IADD3 R47, P4, R77, R46, RZ ;  /* 0x0000002e4d2f7210 */ /* 0x000fc40007f9e0ff */
[----:B------:R-:W-:Y:S02]  /*2bd0*/  IADD3.X R53, RZ, R2, RZ, P5, !PT ;  /* 0x00000002ff357210 */ /* 0x000fe40002ffe4ff */
[----:B------:R-:W-:Y:S02]  /*2be0*/  F2FP.F16.F32.PACK_AB R74, R54, R74 ;  /* 0x0000004a364a723e */ /* 0x000fe400000000ff */
[----:B------:R-:W-:Y:S02]  /*2bf0*/  IADD3.X R52, RZ, R2, RZ, P3, !PT ;  /* 0x00000002ff347210 */ /* 0x000fe40001ffe4ff */
[-C--:B------:R-:W-:Y:S02]  /*2c00*/  IADD3 R55, P5, R79, R46.reuse, RZ ;  /* 0x0000002e4f377210 */ /* 0x080fe40007fbe0ff */
[----:B------:R-:W-:Y:S02]  /*2c10*/  IADD3 R54, P3, R87, R46, RZ ;  /* 0x0000002e57367210 */ /* 0x000fe40007f7e0ff */
[----:B------:R-:W-:Y:S01]  /*2c20*/  IADD3.X R38, RZ, R2, RZ, P4, !PT ;  /* 0x00000002ff267210 */ /* 0x000fe200027fe4ff */
[----:B------:R0:W-:Y:S01]  /*2c30*/  STL [R1+0x8], R35 ;  /* 0x0000082301007387 */ /* 0x0001e20000100800 */
[----:B------:R-:W-:-:S02]  /*2c40*/  IADD3 R87, P4, R92, R46, RZ ;  /* 0x0000002e5c577210 */ /* 0x000fc40007f9e0ff */
[----:B------:R-:W-:Y:S01]  /*2c50*/  IADD3 R56, P0, R71, R46, RZ ;  /* 0x0000002e47387210 */ /* 0x000fe20007f1e0ff */
[--C-:B------:R-:W-:Y:S01]  /*2c60*/  FADD.FTZ R68, R68, -R48.reuse ;  /* 0x8000003044447221 */ /* 0x100fe20000010000 */
[----:B------:R-:W-:Y:S01]  /*2c70*/  IADD3.X R92, RZ, R2, RZ, P4, !PT ;  /* 0x00000002ff5c7210 */ /* 0x000fe200027fe4ff */
[----:B------:R-:W-:Y:S01]  /*2c80*/  FADD.FTZ R67, R67, -R48 ;  /* 0x8000003043437221 */ /* 0x000fe20000010000 */
[----:B------:R-:W-:Y:S02]  /*2c90*/  IADD3 R75, P1, R75, R46, RZ ;  /* 0x0000002e4b4b7210 */ /* 0x000fe40007f3e0ff */
[----:B0-----:R-:W-:Y:S02]  /*2ca0*/  IADD3.X R35, RZ, R2, RZ, P5, !PT ;  /* 0x00000002ff237210 */ /* 0x001fe40002ffe4ff */
[----:B------:R-:W-:Y:S02]  /*2cb0*/  IADD3 R71, P5, R93, R46, RZ ;  /* 0x0000002e5d477210 */ /* 0x000fe40007fbe0ff */
[----:B------:R-:W-:-:S02]  /*2cc0*/  IADD3.X R93, RZ, R2, RZ, P3, !PT ;  /* 0x00000002ff5d7210 */ /* 0x000fc40001ffe4ff */
[----:B------:R-:W-:Y:S02]  /*2cd0*/  IADD3 R73, P2, R73, R46, RZ ;  /* 0x0000002e49497210 */ /* 0x000fe40007f5e0ff */
[----:B------:R-:W-:Y:S01]  /*2ce0*/  IADD3.X R39, RZ, R2, RZ, P6, !PT ;  /* 0x00000002ff277210 */ /* 0x000fe200037fe4ff */
[--C-:B------:R-:W-:Y:S02]  /*2cf0*/  HADD2.F32 R77, -RZ, R43.reuse.H0_H0 ;  /* 0x2000002bff4d7230 */ /* 0x100fe40000004100 */
[C---:B------:R-:W-:Y:S01]  /*2d00*/  FMUL.FTZ R68, R49.reuse, R68 ;  /* 0x0000004431447220 */ /* 0x040fe20000410000 */
[----:B------:R-:W-:Y:S02]  /*2d10*/  HADD2.F32 R79, -RZ, R43.H1_H1 ;  /* 0x3000002bff4f7230 */ /* 0x000fe40000004100 */
[----:B------:R-:W-:Y:S01]  /*2d20*/  FMUL.FTZ R67, R49, R67 ;  /* 0x0000004331437220 */ /* 0x000fe20000410000 */
[--C-:B------:R-:W-:Y:S01]  /*2d30*/  FADD.FTZ R60, R60, -R48.reuse ;  /* 0x800000303c3c7221 */ /* 0x100fe20000010000 */
[--C-:B------:R-:W-:Y:S01]  /*2d40*/  FADD.FTZ R65, R65, -R48.reuse ;  /* 0x8000003041417221 */ /* 0x100fe20000010000 */
[--C-:B------:R-:W-:Y:S01]  /*2d50*/  FADD.FTZ R28, R28, -R48.reuse ;  /* 0x800000301c1c7221 */ /* 0x100fe20000010000 */
[--C-:B------:R-:W-:Y:S01]  /*2d60*/  FADD.FTZ R59, R59, -R48.reuse ;  /* 0x800000303b3b7221 */ /* 0x100fe20000010000 */
[C---:B------:R-:W-:Y:S01]  /*2d70*/  FMUL.FTZ R60, R49.reuse, R60 ;  /* 0x0000003c313c7220 */ /* 0x040fe20000410000 */
[----:B------:R0:W-:Y:S01]  /*2d80*/  STG.E.U16 desc[UR16][R50.64], R89 ;  /* 0x0000005932007986 */ /* 0x0001e2000c101510 */
        /* <DEDUP_REMOVED lines=18> */
[----:B------:R-:W-:Y:S01]  /*2eb0*/  FMUL.FTZ R8, R49, R8 ;  /* 0x0000000831087220 */ /* 0x000fe20000410000 */
[----:B--2---:R-:W-:-:S02]  /*2ec0*/  IADD3 R69, P3, R69, R46, RZ ;  /* 0x0000002e45457210 */ /* 0x004fc40007f7e0ff */
[-C--:B---3--:R-:W-:Y:S02]  /*2ed0*/  IADD3 R72, P4, R72, R46.reuse, RZ ;  /* 0x0000002e48487210 */ /* 0x088fe40007f9e0ff */
[----:B----4-:R-:W-:Y:S01]  /*2ee0*/  IADD3 R46, P6, R76, R46, RZ ;  /* 0x0000002e4c2e7210 */ /* 0x010fe20007fde0ff */
[--C-:B------:R-:W-:Y:S02]  /*2ef0*/  HADD2.F32 R76, -RZ, R45.reuse.H0_H0 ;  /* 0x2000002dff4c7230 */ /* 0x100fe40000004100 */
[----:B------:R-:W-:-:S03]  /*2f00*/  HADD2.F32 R45, -RZ, R45.H1_H1 ;  /* 0x3000002dff2d7230 */ /* 0x000fc60000004100 */
[----:B------:R-:W-:Y:S02]  /*2f10*/  FFMA.FTZ R43, R68, R76, R77 ;  /* 0x0000004c442b7223 */ /* 0x000fe4000001004d */
[----:B------:R-:W-:-:S05]  /*2f20*/  FFMA.FTZ R67, R67, R45, R79 ;  /* 0x0000002d43437223 */ /* 0x000fca000001004f */
[----:B------:R-:W-:Y:S02]  /*2f30*/  F2FP.F16.F32.PACK_AB R43, R67, R43 ;  /* 0x0000002b432b723e */ /* 0x000fe400000000ff */
[----:B------:R-:W-:Y:S02]  /*2f40*/  PRMT R67, R89, 0x7632, R67 ;  /* 0x0000763259437816 */ /* 0x000fe40000000043 */
[----:B------:R-:W-:Y:S01]  /*2f50*/  PRMT R68, R43, 0x7632, R68 ;  /* 0x000076322b447816 */ /* 0x000fe20000000044 */
[----:B------:R1:W-:Y:S04]  /*2f60*/  STG.E.U16 desc[UR16][R50.64+0x4], R43 ;  /* 0x0000042b32007986 */ /* 0x0003e8000c101510 */
[----:B------:R-:W-:Y:S04]  /*2f70*/  STG.E.U16 desc[UR16][R50.64+0x2], R67 ;  /* 0x0000024332007986 */ /* 0x000fe8000c101510 */
[----:B------:R2:W-:Y:S01]  /*2f80*/  STG.E.U16 desc[UR16][R50.64+0x6], R68 ;  /* 0x0000064432007986 */ /* 0x0005e2000c101510 */
[C---:B0-----:R-:W-:Y:S01]  /*2f90*/  FMUL.FTZ R89, R49.reuse, R66 ;  /* 0x0000004231597220 */ /* 0x041fe20000410000 */
[C---:B------:R-:W-:Y:S01]  /*2fa0*/  FMUL.FTZ R66, R49.reuse, R32 ;  /* 0x0000002031427220 */ /* 0x040fe20000410000 */
[----:B-1----:R-:W-:Y:S01]  /*2fb0*/  FMUL.FTZ R43, R49, R4 ;  /* 0x00000004312b7220 */ /* 0x002fe20000410000 */
[--C-:B------:R-:W-:Y:S01]  /*2fc0*/  FFMA.FTZ R32, R83, R58, R84.reuse ;  /* 0x0000003a53207223 */ /* 0x100fe20000010054 */
[C---:B--2---:R-:W-:Y:S01]  /*2fd0*/  FMUL.FTZ R50, R49.reuse, R65 ;  /* 0x0000004131327220 */ /* 0x044fe20000410000 */
[----:B------:R-:W-:Y:S01]  /*2fe0*/  FMUL.FTZ R65, R49, R28 ;  /* 0x0000001c31417220 */ /* 0x000fe20000410000 */
[--C-:B------:R-:W-:Y:S01]  /*2ff0*/  FFMA.FTZ R28, R83, R60, R84.reuse ;  /* 0x0000003c531c7223 */ /* 0x100fe20000010054 */
[----:B------:R-:W-:Y:S01]  /*3000*/  FMUL.FTZ R67, R49, R36 ;  /* 0x0000002431437220 */ /* 0x000fe20000410000 */
[----:B------:R-:W-:-:S03]  /*3010*/  FFMA.FTZ R36, R83, R59, R84 ;  /* 0x0000003b53247223 */ /* 0x000fc60000010054 */
[----:B------:R0:W-:Y:S01]  /*3020*/  STL [R1+0x10], R28 ;  /* 0x0000101c01007387 */ /* 0x0001e20000100800 */
[C---:B------:R-:W-:Y:S01]  /*3030*/  FMUL.FTZ R51, R49.reuse, R12 ;  /* 0x0000000c31337220 */ /* 0x040fe20000410000 */
[----:B------:R-:W-:Y:S02]  /*3040*/  FMUL.FTZ R68, R49, R40 ;  /* 0x0000002831447220 */ /* 0x000fe40000410000 */
[----:B------:R1:W-:Y:S01]  /*3050*/  STL [R1+0xc], R36 ;  /* 0x00000c2401007387 */ /* 0x0003e20000100800 */
[----:B0-----:R-:W-:-:S03]  /*3060*/  FFMA.FTZ R28, R83, R43, R84 ;  /* 0x0000002b531c7223 */ /* 0x001fc60000010054 */
[----:B------:R0:W-:Y:S01]  /*3070*/  STL [R1+0x4], R32 ;  /* 0x0000042001007387 */ /* 0x0001e20000100800 */
[----:B------:R-:W-:Y:S01]  /*3080*/  FFMA.FTZ R12, R76, R89, R77 ;  /* 0x000000594c0c7223 */ /* 0x000fe2000001004d */
[C-C-:B------:R-:W-:Y:S01]  /*3090*/  FFMA.FTZ R4, R83.reuse, R64, R84.reuse ;  /* 0x0000004053047223 */ /* 0x140fe20000010054 */
[C-C-:B-1----:R-:W-:Y:S01]  /*30a0*/  FFMA.FTZ R36, R83.reuse, R16, R84.reuse ;  /* 0x0000001053247223 */ /* 0x142fe20000010054 */
[----:B------:R1:W-:Y:S01]  /*30b0*/  STL [R1], R28 ;  /* 0x0000001c01007387 */ /* 0x0003e20000100800 */
[C-C-:B------:R-:W-:Y:S01]  /*30c0*/  FFMA.FTZ R89, R83.reuse, R8, R84.reuse ;  /* 0x0000000853597223 */ /* 0x140fe20000010054 */
[C-C-:B------:R-:W-:Y:S01]  /*30d0*/  FFMA.FTZ R40, R83.reuse, R51, R84.reuse ;  /* 0x0000003353287223 */ /* 0x140fe20000010054 */
[C-C-:B------:R-:W-:Y:S01]  /*30e0*/  FFMA.FTZ R16, R83.reuse, R67, R84.reuse ;  /* 0x0000004353107223 */ /* 0x140fe20000010054 */
[C-C-:B0-----:R-:W-:Y:S01]  /*30f0*/  FFMA.FTZ R32, R83.reuse, R20, R84.reuse ;  /* 0x0000001453207223 */ /* 0x141fe20000010054 */
[C-C-:B------:R-:W-:Y:S01]  /*3100*/  FFMA.FTZ R20, R83.reuse, R66, R84.reuse ;  /* 0x0000004253147223 */ /* 0x140fe20000010054 */
[C-C-:B-1----:R-:W-:Y:S01]  /*3110*/  FFMA.FTZ R28, R83.reuse, R24, R84.reuse ;  /* 0x00000018531c7223 */ /* 0x142fe20000010054 */
[C-C-:B------:R-:W-:Y:S01]  /*3120*/  FFMA.FTZ R24, R83.reuse, R65, R84.reuse ;  /* 0x0000004153187223 */ /* 0x140fe20000010054 */
[----:B------:R-:W-:-:S02]  /*3130*/  FFMA.FTZ R83, R83, R68, R84 ;  /* 0x0000004453537223 */ /* 0x000fc40000010054 */
[----:B------:R-:W2:Y:S01]  /*3140*/  LDL.LU R84, [R1+0x8] ;  /* 0x0000080001547983 */ /* 0x000ea20000300800 */
[----:B------:R-:W-:Y:S02]  /*3150*/  IADD3.X R8, RZ, R2, RZ, P6, !PT ;  /* 0x00000002ff087210 */ /* 0x000fe400037fe4ff */
[----:B------:R-:W-:-:S04]  /*3160*/  LEA R66, P6, R46, UR12, 0x1 ;  /* 0x0000000c2e427c11 */ /* 0x000fc8000f8c08ff */
[----:B------:R-:W-:Y:S02]  /*3170*/  LEA.HI.X R67, R46, UR13, R8, 0x1, P6 ;  /* 0x0000000d2e437c11 */ /* 0x000fe4000b0f0c08 */
[----:B------:R-:W-:-:S04]  /*3180*/  LEA R64, P6, R87, UR12, 0x1 ;  /* 0x0000000c57407c11 */ /* 0x000fc8000f8c08ff */
[----:B------:R-:W-:Y:S02]  /*3190*/  LEA.HI.X R65, R87, UR13, R92, 0x1, P6 ;  /* 0x0000000d57417c11 */ /* 0x000fe4000b0f0c5c */
[----:B------:R-:W-:Y:S01]  /*31a0*/  LEA R58, P6, R54, UR12, 0x1 ;  /* 0x0000000c363a7c11 */ /* 0x000fe2000f8c08ff */
[----:B------:R-:W-:-:S03]  /*31b0*/  FFMA.FTZ R50, R45, R50, R79 ;  /* 0x000000322d327223 */ /* 0x000fc6000001004f */
[----:B------:R-:W-:Y:S02]  /*31c0*/  LEA.HI.X R59, R54, UR13, R93, 0x1, P6 ;  /* 0x0000000d363b7c11 */ /* 0x000fe4000b0f0c5d */
[C---:B------:R-:W-:Y:S02]  /*31d0*/  LEA R54, P6, R55.reuse, UR12, 0x1 ;  /* 0x0000000c37367c11 */ /* 0x040fe4000f8c08ff */
[----:B------:R-:W-:Y:S02]  /*31e0*/  F2FP.F16.F32.PACK_AB R12, R50, R12 ;  /* 0x0000000c320c723e */ /* 0x000fe400000000ff */
[----:B------:R-:W-:Y:S02]  /*31f0*/  LEA.HI.X R55, R55, UR13, R35, 0x1, P6 ;  /* 0x0000000d37377c11 */ /* 0x000fe4000b0f0c23 */
[----:B------:R-:W-:Y:S01]  /*3200*/  LEA R50, P6, R47, UR12, 0x1 ;  /* 0x0000000c2f327c11 */ /* 0x000fe2000f8c08ff */
[--C-:B------:R-:W-:Y:S01]  /*3210*/  FADD.FTZ R63, R63, -R48.reuse ;  /* 0x800000303f3f7221 */ /* 0x100fe20000010000 */
[--C-:B------:R-:W-:Y:S01]  /*3220*/  FADD.FTZ R62, R62, -R48.reuse ;  /* 0x800000303e3e7221 */ /* 0x100fe20000010000 */
[----:B------:R-:W-:Y:S01]  /*3230*/  FADD.FTZ R8, R61, -R48 ;  /* 0x800000303d087221 */ /* 0x000fe20000010000 */
[----:B------:R-:W-:Y:S01]  /*3240*/  LEA.HI.X R51, R47, UR13, R38, 0x1, P6 ;  /* 0x0000000d2f337c11 */ /* 0x000fe2000b0f0c26 */
[--C-:B------:R-:W-:Y:S01]  /*3250*/  FADD.FTZ R82, R82, -R48.reuse ;  /* 0x8000003052527221 */ /* 0x100fe20000010000 */
[----:B------:R-:W-:Y:S01]  /*3260*/  LEA R46, P6, R42, UR12, 0x1 ;  /* 0x0000000c2a2e7c11 */ /* 0x000fe2000f8c08ff */
[--C-:B------:R-:W-:Y:S01]  /*3270*/  FADD.FTZ R80, R80, -R48.reuse ;  /* 0x8000003050507221 */ /* 0x100fe20000010000 */
[--C-:B------:R-:W-:Y:S01]  /*3280*/  FADD.FTZ R57, R57, -R48.reuse ;  /* 0x8000003039397221 */ /* 0x100fe20000010000 */
[--C-:B------:R-:W-:Y:S01]  /*3290*/  FADD.FTZ R5, R5, -R48.reuse ;  /* 0x8000003005057221 */ /* 0x100fe20000010000 */
[----:B------:R-:W-:Y:S01]  /*32a0*/  LEA.HI.X R47, R42, UR13, R39, 0x1, P6 ;  /* 0x0000000d2a2f7c11 */ /* 0x000fe2000b0f0c27 */
[--C-:B------:R-:W-:Y:S01]  /*32b0*/  FADD.FTZ R9, R9, -R48.reuse ;  /* 0x8000003009097221 */ /* 0x100fe20000010000 */
[----:B------:R-:W-:Y:S01]  /*32c0*/  LEA R42, P6, R81, UR12, 0x1 ;  /* 0x0000000c512a7c11 */ /* 0x000fe2000f8c08ff */
[C---:B------:R-:W-:Y:S01]  /*32d0*/  FMUL.FTZ R63, R49.reuse, R63 ;  /* 0x0000003f313f7220 */ /* 0x040fe20000410000 */
[----:B------:R-:W-:Y:S01]  /*32e0*/  FMUL.FTZ R62, R49, R62 ;  /* 0x0000003e313e7220 */ /* 0x000fe20000410000 */
[----:B------:R-:W-:Y:S01]  /*32f0*/  FADD.FTZ R13, R13, -R48 ;  /* 0x800000300d0d7221 */ /* 0x000fe20000010000 */
[----:B------:R-:W-:Y:S01]  /*3300*/  LEA.HI.X R43, R81, UR13, R52, 0x1, P6 ;  /* 0x0000000d512b7c11 */ /* 0x000fe2000b0f0c34 */
[----:B------:R-:W-:Y:S01]  /*3310*/  FADD.FTZ R17, R17, -R48 ;  /* 0x8000003011117221 */ /* 0x000fe20000010000 */
[----:B------:R-:W-:Y:S01]  /*3320*/  LEA R60, P6, R78, UR12, 0x1 ;  /* 0x0000000c4e3c7c11 */ /* 0x000fe2000f8c08ff */
[----:B------:R-:W-:Y:S01]  /*3330*/  FFMA.FTZ R81, R44, R63, R0 ;  /* 0x0000003f2c517223 */ /* 0x000fe20000010000 */
[----:B------:R-:W-:Y:S01]  /*3340*/  FMUL.FTZ R8, R49, R8 ;  /* 0x0000000831087220 */ /* 0x000fe20000410000 */
[--C-:B------:R-:W-:Y:S01]  /*3350*/  FADD.FTZ R21, R21, -R48.reuse ;  /* 0x8000003015157221 */ /* 0x100fe20000010000 */
[----:B------:R-:W-:Y:S01]  /*3360*/  LEA.HI.X R61, R78, UR13, R53, 0x1, P6 ;  /* 0x0000000d4e3d7c11 */ /* 0x000fe2000b0f0c35 */
[----:B------:R-:W-:Y:S01]  /*3370*/  FFMA.FTZ R78, R76, R62, R77 ;  /* 0x0000003e4c4e7223 */ /* 0x000fe2000001004d */
[----:B------:R-:W-:Y:S01]  /*3380*/  LEA R62, P6, R70, UR12, 0x1 ;  /* 0x0000000c463e7c11 */ /* 0x000fe2000f8c08ff */
[----:B------:R-:W-:Y:S01]  /*3390*/  FFMA.FTZ R8, R45, R8, R79 ;  /* 0x000000082d087223 */ /* 0x000fe2000001004f */
[----:B------:R-:W-:Y:S01]  /*33a0*/  F2FP.F16.F32.PACK_AB R81, R81, R4 ;  /* 0x000000045151723e */ /* 0x000fe200000000ff */
[--C-:B------:R-:W-:Y:S01]  /*33b0*/  FADD.FTZ R25, R25, -R48.reuse ;  /* 0x8000003019197221 */ /* 0x100fe20000010000 */
[----:B------:R-:W-:Y:S01]  /*33c0*/  IADD3.X R4, RZ, R2, RZ, P5, !PT ;  /* 0x00000002ff047210 */ /* 0x000fe20002ffe4ff */
[--C-:B------:R-:W-:Y:S01]  /*33d0*/  FADD.FTZ R29, R29, -R48.reuse ;  /* 0x800000301d1d7221 */ /* 0x100fe20000010000 */
[--C-:B------:R-:W-:Y:S01]  /*33e0*/  FADD.FTZ R33, R33, -R48.reuse ;  /* 0x8000003021217221 */ /* 0x100fe20000010000 */
[--C-:B------:R-:W-:Y:S01]  /*33f0*/  FADD.FTZ R37, R37, -R48.reuse ;  /* 0x8000003025257221 */ /* 0x100fe20000010000 */
[----:B------:R-:W-:Y:S01]  /*3400*/  FADD.FTZ R41, R41, -R48 ;  /* 0x8000003029297221 */ /* 0x000fe20000010000 */
        /* <DEDUP_REMOVED lines=13> */
[----:B------:R-:W-:Y:S01]  /*34e0*/  IADD3.X R8, RZ, R2, RZ, P3, !PT ;  /* 0x00000002ff087210 */ /* 0x000fe20001ffe4ff */
[----:B------:R-:W3:Y:S01]  /*34f0*/  LDL.LU R35, [R1+0x28] ;  /* 0x0000280001237983 */ /* 0x000ee20000300800 */
[C---:B------:R-:W-:Y:S01]  /*3500*/  LEA R68, P3, R69.reuse, UR12, 0x1 ;  /* 0x0000000c45447c11 */ /* 0x040fe2000f8608ff */
[C-C-:B------:R-:W-:Y:S01]  /*3510*/  FFMA.FTZ R82, R44.reuse, R82, R0.reuse ;  /* 0x000000522c527223 */ /* 0x140fe20000010000 */
[C-C-:B------:R-:W-:Y:S01]  /*3520*/  FFMA.FTZ R80, R44.reuse, R80, R0.reuse ;  /* 0x000000502c507223 */ /* 0x140fe20000010000 */
[----:B------:R-:W4:Y:S01]  /*3530*/  LDL.LU R38, [R1+0x24] ;  /* 0x0000240001267983 */ /* 0x000f220000300800 */
[C-C-:B------:R-:W-:Y:S01]  /*3540*/  FFMA.FTZ R57, R44.reuse, R57, R0.reuse ;  /* 0x000000392c397223 */ /* 0x140fe20000010000 */
[C-C-:B------:R-:W-:Y:S01]  /*3550*/  FFMA.FTZ R13, R44.reuse, R13, R0.reuse ;  /* 0x0000000d2c0d7223 */ /* 0x140fe20000010000 */
[C-C-:B------:R-:W-:Y:S01]  /*3560*/  FFMA.FTZ R17, R44.reuse, R17, R0.reuse ;  /* 0x000000112c117223 */ /* 0x140fe20000010000 */
[----:B------:R-:W4:Y:S01]  /*3570*/  LDL.LU R39, [R1+0x20] ;  /* 0x0000200001277983 */ /* 0x000f220000300800 */
[C-C-:B------:R-:W-:Y:S01]  /*3580*/  FFMA.FTZ R21, R44.reuse, R21, R0.reuse ;  /* 0x000000152c157223 */ /* 0x140fe20000010000 */
[C-C-:B------:R-:W-:Y:S01]  /*3590*/  FFMA.FTZ R25, R44.reuse, R25, R0.reuse ;  /* 0x000000192c197223 */ /* 0x140fe20000010000 */
[C-C-:B------:R-:W-:Y:S01]  /*35a0*/  FFMA.FTZ R29, R44.reuse, R29, R0.reuse ;  /* 0x0000001d2c1d7223 */ /* 0x140fe20000010000 */
[C-C-:B------:R-:W-:Y:S01]  /*35b0*/  FFMA.FTZ R33, R44.reuse, R33, R0.reuse ;  /* 0x000000212c217223 */ /* 0x140fe20000010000 */
[----:B------:R-:W-:Y:S01]  /*35c0*/  FFMA.FTZ R37, R44, R37, R0 ;  /* 0x000000252c257223 */ /* 0x000fe20000010000 */
[----:B------:R-:W4:Y:S01]  /*35d0*/  LDL.LU R52, [R1+0x1c] ;  /* 0x00001c0001347983 */ /* 0x000f220000300800 */
[----:B------:R-:W-:-:S02]  /*35e0*/  LEA.HI.X R69, R69, UR13, R8, 0x1, P3 ;  /* 0x0000000d45457c11 */ /* 0x000fc400098f0c08 */
[----:B------:R-:W-:Y:S01]  /*35f0*/  LEA R8, P3, R72, UR12, 0x1 ;  /* 0x0000000c48087c11 */ /* 0x000fe2000f8608ff */
[----:B------:R-:W4:Y:S04]  /*3600*/  LDL.LU R53, [R1+0x18] ;  /* 0x0000180001357983 */ /* 0x000f280000300800 */
[----:B------:R-:W4:Y:S04]  /*3610*/  LDL.LU R93, [R1+0xc] ;  /* 0x00000c00015d7983 */ /* 0x000f280000300800 */
[----:B------:R-:W4:Y:S04]  /*3620*/  LDL.LU R87, [R1+0x4] ;  /* 0x0000040001577983 */ /* 0x000f280000300800 */
[----:B------:R-:W4:Y:S01]  /*3630*/  LDL.LU R92, [R1] ;  /* 0x00000000015c7983 */ /* 0x000f220000300800 */
[----:B--2---:R-:W-:-:S02]  /*3640*/  LEA.HI.X R63, R70, UR13, R84, 0x1, P6 ;  /* 0x0000000d463f7c11 */ /* 0x004fc4000b0f0c54 */
[----:B------:R-:W-:-:S04]  /*3650*/  LEA R70, P5, R71, UR12, 0x1 ;  /* 0x0000000c47467c11 */ /* 0x000fc8000f8a08ff */
[----:B------:R-:W-:Y:S01]  /*3660*/  LEA.HI.X R71, R71, UR13, R4, 0x1, P5 ;  /* 0x0000000d47477c11 */ /* 0x000fe2000a8f0c04 */
[----:B------:R-:W-:Y:S01]  /*3670*/  FMUL.FTZ R4, R49, R41 ;  /* 0x0000002931047220 */ /* 0x000fe20000410000 */
[C-C-:B------:R-:W-:Y:S01]  /*3680*/  FFMA.FTZ R41, R44.reuse, R5, R0.reuse ;  /* 0x000000052c297223 */ /* 0x140fe20000010000 */
[C-C-:B------:R-:W-:Y:S01]  /*3690*/  FFMA.FTZ R84, R44.reuse, R9, R0.reuse ;  /* 0x000000092c547223 */ /* 0x140fe20000010000 */
[----:B------:R-:W-:Y:S01]  /*36a0*/  IADD3.X R5, RZ, R2, RZ, P2, !PT ;  /* 0x00000002ff057210 */ /* 0x000fe200017fe4ff */
[----:B------:R-:W-:Y:S01]  /*36b0*/  FFMA.FTZ R0, R44, R4, R0 ;  /* 0x000000042c007223 */ /* 0x000fe20000010000 */
[C---:B------:R-:W-:Y:S02]  /*36c0*/  LEA R4, P2, R73.reuse, UR12, 0x1 ;  /* 0x0000000c49047c11 */ /* 0x040fe4000f8408ff */
[-C--:B------:R-:W-:Y:S02]  /*36d0*/  IADD3.X R9, RZ, R2.reuse, RZ, P4, !PT ;  /* 0x00000002ff097210 */ /* 0x080fe400027fe4ff */
[----:B------:R-:W-:Y:S01]  /*36e0*/  LEA.HI.X R5, R73, UR13, R5, 0x1, P2 ;  /* 0x0000000d49057c11 */ /* 0x000fe200090f0c05 */
[--C-:B------:R-:W-:Y:S01]  /*36f0*/  FADD.FTZ R73, R7, -R48.reuse ;  /* 0x8000003007497221 */ /* 0x100fe20000010000 */
[----:B------:R-:W-:Y:S01]  /*3700*/  LEA.HI.X R9, R72, UR13, R9, 0x1, P3 ;  /* 0x0000000d48097c11 */ /* 0x000fe200098f0c09 */
[----:B------:R-:W-:Y:S01]  /*3710*/  FADD.FTZ R72, R6, -R48 ;  /* 0x8000003006487221 */ /* 0x000fe20000010000 */
[----:B------:R-:W-:-:S02]  /*3720*/  IADD3.X R7, RZ, R2, RZ, P1, !PT ;  /* 0x00000002ff077210 */ /* 0x000fc40000ffe4ff */
[----:B------:R-:W-:-:S04]  /*3730*/  LEA R6, P1, R75, UR12, 0x1 ;  /* 0x0000000c4b067c11 */ /* 0x000fc8000f8208ff */
[----:B------:R-:W-:Y:S02]  /*3740*/  LEA.HI.X R7, R75, UR13, R7, 0x1, P1 ;  /* 0x0000000d4b077c11 */ /* 0x000fe400088f0c07 */
[----:B------:R-:W2:Y:S01]  /*3750*/  LDL.LU R75, [R1+0x10] ;  /* 0x00001000014b7983 */ /* 0x000ea20000300800 */
        /* <DEDUP_REMOVED lines=39> */
[--C-:B---3--:R-:W-:Y:S01]  /*39d0*/  FADD.FTZ R35, R35, -R48.reuse ;  /* 0x8000003023237221 */ /* 0x108fe20000010000 */
[--C-:B----4-:R-:W-:Y:S01]  /*39e0*/  FADD.FTZ R38, R38, -R48.reuse ;  /* 0x8000003026267221 */ /* 0x110fe20000010000 */
[----:B------:R-:W-:-:S02]  /*39f0*/  FADD.FTZ R39, R39, -R48 ;  /* 0x8000003027277221 */ /* 0x000fc40000010000 */
[C---:B------:R-:W-:Y:S01]  /*3a00*/  FMUL.FTZ R35, R49.reuse, R35 ;  /* 0x0000002331237220 */ /* 0x040fe20000410000 */
[--C-:B------:R-:W-:Y:S01]  /*3a10*/  FADD.FTZ R52, R52, -R48.reuse ;  /* 0x8000003034347221 */ /* 0x100fe20000010000 */
[----:B------:R-:W-:Y:S01]  /*3a20*/  FMUL.FTZ R39, R49, R39 ;  /* 0x0000002731277220 */ /* 0x000fe20000410000 */
[----:B------:R-:W-:Y:S01]  /*3a30*/  FADD.FTZ R48, R53, -R48 ;  /* 0x8000003035307221 */ /* 0x000fe20000010000 */
[C---:B------:R-:W-:Y:S01]  /*3a40*/  FMUL.FTZ R34, R49.reuse, R34 ;  /* 0x0000002231227220 */ /* 0x040fe20000410000 */
[C---:B------:R-:W-:Y:S02]  /*3a50*/  FMUL.FTZ R38, R49.reuse, R38 ;  /* 0x0000002631267220 */ /* 0x040fe40000410000 */
[C---:B------:R-:W-:Y:S01]  /*3a60*/  FMUL.FTZ R48, R49.reuse, R48 ;  /* 0x0000003031307220 */ /* 0x040fe20000410000 */
        /* <DEDUP_REMOVED lines=16> */
[----:B------:R-:W-:Y:S02]  /*3b70*/  PRMT R48, R74, 0x7632, R48 ;  /* 0x000076324a307816 */ /* 0x000fe40000000030 */
[----:B------:R-:W-:Y:S02]  /*3b80*/  PRMT R53, R12, 0x7632, R53 ;  /* 0x000076320c357816 */ /* 0x000fe40000000035 */
[----:B------:R-:W-:Y:S01]  /*3b90*/  LEA R2, P0, R56, UR12, 0x1 ;  /* 0x0000000c38027c11 */ /* 0x000fe2000f8008ff */
[--C-:B------:R-:W-:Y:S01]  /*3ba0*/  FFMA.FTZ R88, R76, R88, R77.reuse ;  /* 0x000000584c587223 */ /* 0x100fe2000001004d */
[----:B------:R-:W-:Y:S01]  /*3bb0*/  F2FP.F16.F32.PACK_AB R90, R90, R91 ;  /* 0x0000005b5a5a723e */ /* 0x000fe200000000ff */
[----:B------:R-:W-:Y:S01]  /*3bc0*/  FFMA.FTZ R85, R76, R85, R77 ;  /* 0x000000554c557223 */ /* 0x000fe2000001004d */
[----:B------:R-:W-:Y:S01]  /*3bd0*/  LEA.HI.X R3, R56, UR13, R3, 0x1, P0 ;  /* 0x0000000d38037c11 */ /* 0x000fe200080f0c03 */
[----:B------:R-:W-:Y:S01]  /*3be0*/  STG.E.U16 desc[UR16][R66.64], R74 ;  /* 0x0000004a42007986 */ /* 0x000fe2000c101510 */
[----:B------:R-:W-:-:S03]  /*3bf0*/  PRMT R56, R81, 0x7632, R56 ;  /* 0x0000763251387816 */ /* 0x000fc60000000038 */
[----:B------:R0:W-:Y:S01]  /*3c00*/  STG.E.U16 desc[UR16][R66.64+0x2], R48 ;  /* 0x0000023042007986 */ /* 0x0001e2000c101510 */
[----:B------:R-:W-:-:S03]  /*3c10*/  F2FP.F16.F32.PACK_AB R80, R80, R93 ;  /* 0x0000005d5050723e */ /* 0x000fc600000000ff */
[----:B------:R-:W-:Y:S01]  /*3c20*/  STG.E.U16 desc[UR16][R66.64+0x4], R12 ;  /* 0x0000040c42007986 */ /* 0x000fe2000c101510 */
[----:B------:R-:W-:-:S03]  /*3c30*/  F2FP.F16.F32.PACK_AB R49, R49, R88 ;  /* 0x000000583131723e */ /* 0x000fc600000000ff */
[----:B------:R1:W-:Y:S01]  /*3c40*/  STG.E.U16 desc[UR16][R66.64+0x6], R53 ;  /* 0x0000063542007986 */ /* 0x0003e2000c101510 */
[----:B------:R-:W-:Y:S02]  /*3c50*/  F2FP.F16.F32.PACK_AB R57, R57, R87 ;  /* 0x000000573939723e */ /* 0x000fe400000000ff */
[----:B0-----:R-:W-:Y:S01]  /*3c60*/  PRMT R48, R90, 0x7632, R48 ;  /* 0x000076325a307816 */ /* 0x001fe20000000030 */
[--C-:B------:R-:W-:Y:S01]  /*3c70*/  FFMA.FTZ R72, R76, R72, R77.reuse ;  /* 0x000000484c487223 */ /* 0x100fe2000001004d */
[----:B------:R-:W-:Y:S01]  /*3c80*/  F2FP.F16.F32.PACK_AB R44, R44, R85 ;  /* 0x000000552c2c723e */ /* 0x000fe200000000ff */
[----:B------:R-:W-:Y:S01]  /*3c90*/  FFMA.FTZ R10, R76, R10, R77 ;  /* 0x0000000a4c0a7223 */ /* 0x000fe2000001004d */
[----:B-1----:R-:W-:Y:S01]  /*3ca0*/  PRMT R67, R78, 0x7632, R67 ;  /* 0x000076324e437816 */ /* 0x002fe20000000043 */
[----:B------:R-:W-:Y:S01]  /*3cb0*/  STG.E.U16 desc[UR16][R64.64], R81 ;  /* 0x0000005140007986 */ /* 0x000fe2000c101510 */
[----:B------:R-:W-:-:S03]  /*3cc0*/  PRMT R53, R80, 0x7632, R53 ;  /* 0x0000763250357816 */ /* 0x000fc60000000035 */
[----:B------:R0:W-:Y:S04]  /*3cd0*/  STG.E.U16 desc[UR16][R64.64+0x2], R56 ;  /* 0x0000023840007986 */ /* 0x0001e8000c101510 */
[----:B------:R-:W-:Y:S04]  /*3ce0*/  STG.E.U16 desc[UR16][R64.64+0x4], R78 ;  /* 0x0000044e40007986 */ /* 0x000fe8000c101510 */
[----:B------:R-:W-:Y:S01]  /*3cf0*/  STG.E.U16 desc[UR16][R64.64+0x6], R67 ;  /* 0x0000064340007986 */ /* 0x000fe2000c101510 */
[----:B------:R-:W-:-:S03]  /*3d00*/  F2FP.F16.F32.PACK_AB R41, R41, R92 ;  /* 0x0000005c2929723e */ /* 0x000fc600000000ff */
[----:B------:R1:W-:Y:S01]  /*3d10*/  STG.E.U16 desc[UR16][R58.64+0x6], R48 ;  /* 0x000006303a007986 */ /* 0x0003e2000c101510 */
[----:B0-----:R-:W-:Y:S01]  /*3d20*/  PRMT R56, R49, 0x7632, R56 ;  /* 0x0000763231387816 */ /* 0x001fe20000000038 */
[--C-:B------:R-:W-:Y:S01]  /*3d30*/  FFMA.FTZ R14, R76, R14, R77.reuse ;  /* 0x0000000e4c0e7223 */ /* 0x100fe2000001004d */
[----:B------:R-:W-:Y:S01]  /*3d40*/  F2FP.F16.F32.PACK_AB R72, R73, R72 ;  /* 0x000000484948723e */ /* 0x000fe200000000ff */
[----:B------:R-:W-:Y:S01]  /*3d50*/  STG.E.U16 desc[UR16][R58.64+0x4], R90 ;  /* 0x0000045a3a007986 */ /* 0x000fe2000c101510 */
[----:B------:R-:W-:Y:S01]  /*3d60*/  F2FP.F16.F32.PACK_AB R84, R84, R89 ;  /* 0x000000595454723e */ /* 0x000fe200000000ff */
[--C-:B------:R-:W-:Y:S01]  /*3d70*/  FFMA.FTZ R18, R76, R18, R77.reuse ;  /* 0x000000124c127223 */ /* 0x100fe2000001004d */
[----:B------:R-:W-:Y:S02]  /*3d80*/  F2FP.F16.F32.PACK_AB R10, R11, R10 ;  /* 0x0000000a0b0a723e */ /* 0x000fe400000000ff */
[----:B-1----:R-:W-:Y:S01]  /*3d90*/  PRMT R48, R44, 0x7632, R48 ;  /* 0x000076322c307816 */ /* 0x002fe20000000030 */
[----:B------:R-:W-:Y:S01]  /*3da0*/  FFMA.FTZ R22, R76, R22, R77 ;  /* 0x000000164c167223 */ /* 0x000fe2000001004d */
[----:B------:R-:W-:-:S02]  /*3db0*/  PRMT R11, R84, 0x7632, R11 ;  /* 0x00007632540b7816 */ /* 0x000fc4000000000b */
[----:B------:R-:W-:Y:S02]  /*3dc0*/  F2FP.F16.F32.PACK_AB R13, R13, R40 ;  /* 0x000000280d0d723e */ /* 0x000fe400000000ff */
[----:B------:R-:W-:Y:S01]  /*3dd0*/  F2FP.F16.F32.PACK_AB R14, R15, R14 ;  /* 0x0000000e0f0e723e */ /* 0x000fe200000000ff */
[C-C-:B------:R-:W-:Y:S01]  /*3de0*/  FFMA.FTZ R26, R76.reuse, R26, R77.reuse ;  /* 0x0000001a4c1a7223 */ /* 0x140fe2000001004d */
[----:B------:R-:W-:Y:S02]  /*3df0*/  F2FP.F16.F32.PACK_AB R17, R17, R36 ;  /* 0x000000241111723e */ /* 0x000fe400000000ff */
[----:B------:R-:W-:Y:S01]  /*3e00*/  F2FP.F16.F32.PACK_AB R18, R19, R18 ;  /* 0x000000121312723e */ /* 0x000fe200000000ff */
[----:B------:R-:W-:Y:S01]  /*3e10*/  FFMA.FTZ R30, R76, R30, R77 ;  /* 0x0000001e4c1e7223 */ /* 0x000fe2000001004d */
[----:B------:R-:W-:Y:S02]  /*3e20*/  F2FP.F16.F32.PACK_AB R21, R21, R32 ;  /* 0x000000201515723e */ /* 0x000fe400000000ff */
[----:B------:R-:W-:-:S02]  /*3e30*/  F2FP.F16.F32.PACK_AB R22, R23, R22 ;  /* 0x000000161716723e */ /* 0x000fc400000000ff */
[----:B------:R-:W-:Y:S02]  /*3e40*/  PRMT R15, R13, 0x7632, R15 ;  /* 0x000076320d0f7816 */ /* 0x000fe4000000000f */
[----:B------:R-:W-:Y:S02]  /*3e50*/  PRMT R36, R14, 0x7632, R36 ;  /* 0x000076320e247816 */ /* 0x000fe40000000024 */
[----:B------:R-:W-:Y:S02]  /*3e60*/  F2FP.F16.F32.PACK_AB R25, R25, R28 ;  /* 0x0000001c1919723e */ /* 0x000fe400000000ff */
[----:B------:R-:W-:Y:S01]  /*3e70*/  F2FP.F16.F32.PACK_AB R26, R27, R26 ;  /* 0x0000001a1b1a723e */ /* 0x000fe200000000ff */
[C-C-:B------:R-:W-:Y:S01]  /*3e80*/  FFMA.FTZ R34, R76.reuse, R34, R77.reuse ;  /* 0x000000224c227223 */ /* 0x140fe2000001004d */
[----:B------:R-:W-:Y:S02]  /*3e90*/  F2FP.F16.F32.PACK_AB R24, R29, R24 ;  /* 0x000000181d18723e */ /* 0x000fe400000000ff */
[----:B------:R-:W-:Y:S01]  /*3ea0*/  F2FP.F16.F32.PACK_AB R30, R31, R30 ;  /* 0x0000001e1f1e723e */ /* 0x000fe200000000ff */
[----:B------:R-:W-:Y:S01]  /*3eb0*/  FFMA.FTZ R38, R76, R38, R77 ;  /* 0x000000264c267223 */ /* 0x000fe2000001004d */
[----:B------:R-:W-:-:S02]  /*3ec0*/  F2FP.F16.F32.PACK_AB R20, R33, R20 ;  /* 0x000000142114723e */ /* 0x000fc400000000ff */
[----:B------:R-:W-:Y:S01]  /*3ed0*/  F2FP.F16.F32.PACK_AB R34, R35, R34 ;  /* 0x000000222322723e */ /* 0x000fe200000000ff */
[----:B------:R-:W-:Y:S01]  /*3ee0*/  FFMA.FTZ R52, R76, R52, R77 ;  /* 0x000000344c347223 */ /* 0x000fe2000001004d */
[----:B------:R-:W-:Y:S02]  /*3ef0*/  F2FP.F16.F32.PACK_AB R16, R37, R16 ;  /* 0x000000102510723e */ /* 0x000fe400000000ff */
[----:B------:R-:W-:Y:S01]  /*3f00*/  F2FP.F16.F32.PACK_AB R38, R39, R38 ;  /* 0x000000262726723e */ /* 0x000fe200000000ff */
[----:B------:R-:W-:Y:S01]  /*3f10*/  UIADD3 UR6, UP0, UR9, 0x4a, URZ ;  /* 0x0000004a09067890 */ /* 0x000fe2000ff1e03f */
[----:B------:R-:W-:Y:S02]  /*3f20*/  F2FP.F16.F32.PACK_AB R0, R0, R83 ;  /* 0x000000530000723e */ /* 0x000fe400000000ff */
[----:B------:R-:W-:Y:S01]  /*3f30*/  F2FP.F16.F32.PACK_AB R45, R45, R52 ;  /* 0x000000342d2d723e */ /* 0x000fe200000000ff */
[----:B------:R-:W-:Y:S02]  /*3f40*/  UIADD3.X UR5, URZ, UR5, URZ, UP0, !UPT ;  /* 0x000000053f057290 */ /* 0x000fe400087fe43f */
[----:B------:R-:W-:-:S04]  /*3f50*/  UISETP.GE.U32.AND UP0, UPT, UR6, UR18, UPT ;  /* 0x000000120600728c */ /* 0x000fc8000bf06070 */
[----:B------:R-:W-:-:S06]  /*3f60*/  UISETP.GE.AND.EX UP0, UPT, UR5, UR10, UPT, UP0 ;  /* 0x0000000a0500728c */ /* 0x000fcc000bf06300 */
[----:B------:R-:W-:Y:S01]  /*3f70*/  PLOP3.LUT P0, PT, PT, PT, UP0, 0x80, 0x0 ;  /* 0x000000000000781c */ /* 0x000fe20003f0f008 */
[----:B------:R-:W-:Y:S01]  /*3f80*/  ULOP3.LUT UR4, UR4, 0x1, URZ, 0x3c, !UPT ;  /* 0x0000000104047892 */ /* 0x000fe2000f8e3c3f */
[----:B------:R-:W-:Y:S01]  /*3f90*/  UMOV UR9, UR6 ;  /* 0x0000000600097c82 */ /* 0x000fe20008000000 */
[----:B--2---:R-:W-:-:S04]  /*3fa0*/  F2FP.F16.F32.PACK_AB R82, R82, R75 ;  /* 0x0000004b5252723e */ /* 0x004fc800000000ff */
[----:B------:R-:W-:Y:S01]  /*3fb0*/  PRMT R12, R82, 0x7632, R12 ;  /* 0x00007632520c7816 */ /* 0x000fe2000000000c */
[----:B------:R-:W-:Y:S04]  /*3fc0*/  STG.E.U16 desc[UR16][R58.64], R82 ;  /* 0x000000523a007986 */ /* 0x000fe8000c101510 */
[----:B------:R0:W-:Y:S04]  /*3fd0*/  STG.E.U16 desc[UR16][R58.64+0x2], R12 ;  /* 0x0000020c3a007986 */ /* 0x0001e8000c101510 */
[----:B------:R-:W-:Y:S04]  /*3fe0*/  STG.E.U16 desc[UR16][R54.64], R80 ;  /* 0x0000005036007986 */ /* 0x000fe8000c101510 */
[----:B------:R-:W-:Y:S01]  /*3ff0*/  STG.E.U16 desc[UR16][R54.64+0x2], R53 ;  /* 0x0000023536007986 */ /* 0x000fe2000c101510 */
[----:B0-----:R-:W-:-:S03]  /*4000*/  PRMT R12, R57, 0x7632, R12 ;  /* 0x00007632390c7816 */ /* 0x001fc6000000000c */
[----:B------:R0:W-:Y:S04]  /*4010*/  STG.E.U16 desc[UR16][R54.64+0x4], R49 ;  /* 0x0000043136007986 */ /* 0x0001e8000c101510 */
[----:B------:R-:W-:Y:S04]  /*4020*/  STG.E.U16 desc[UR16][R54.64+0x6], R56 ;  /* 0x0000063836007986 */ /* 0x000fe8000c101510 */
[----:B------:R-:W-:Y:S04]  /*4030*/  STG.E.U16 desc[UR16][R50.64], R57 ;  /* 0x0000003932007986 */ /* 0x000fe8000c101510 */
[----:B------:R1:W-:Y:S01]  /*4040*/  STG.E.U16 desc[UR16][R50.64+0x2], R12 ;  /* 0x0000020c32007986 */ /* 0x0003e2000c101510 */
[----:B0-----:R-:W-:-:S03]  /*4050*/  PRMT R49, R41, 0x7632, R49 ;  /* 0x0000763229317816 */ /* 0x001fc60000000031 */
[----:B------:R-:W-:Y:S04]  /*4060*/  STG.E.U16 desc[UR16][R50.64+0x4], R44 ;  /* 0x0000042c32007986 */ /* 0x000fe8000c101510 */
[----:B------:R0:W-:Y:S01]  /*4070*/  STG.E.U16 desc[UR16][R50.64+0x6], R48 ;  /* 0x0000063032007986 */ /* 0x0001e2000c101510 */
[----:B-1----:R-:W-:-:S03]  /*4080*/  PRMT R12, R10, 0x7632, R12 ;  /* 0x000076320a0c7816 */ /* 0x002fc6000000000c */
        /* <DEDUP_REMOVED lines=8> */
[----:B------:R2:W-:Y:S04]  /*4110*/  STG.E.U16 desc[UR16][R42.64+0x6], R12 ;  /* 0x0000060c2a007986 */ /* 0x0005e8000c101510 */
[----:B------:R3:W-:Y:S01]  /*4120*/  STG.E.U16 desc[UR16][R60.64], R13 ;  /* 0x0000000d3c007986 */ /* 0x0007e2000c101510 */
[----:B0-----:R-:W-:-:S02]  /*4130*/  PRMT R11, R18, 0x7632, R11 ;  /* 0x00007632120b7816 */ /* 0x001fc4000000000b */
[----:B-1----:R-:W-:Y:S01]  /*4140*/  PRMT R10, R17, 0x7632, R10 ;  /* 0x00007632110a7816 */ /* 0x002fe2000000000a */
[----:B------:R-:W-:Y:S01]  /*4150*/  STG.E.U16 desc[UR16][R60.64+0x2], R15 ;  /* 0x0000020f3c007986 */ /* 0x000fe2000c101510 */
[----:B--2---:R-:W-:-:S03]  /*4160*/  PRMT R12, R21, 0x7632, R12 ;  /* 0x00007632150c7816 */ /* 0x004fc6000000000c */
[----:B------:R-:W-:Y:S01]  /*4170*/  STG.E.U16 desc[UR16][R60.64+0x4], R14 ;  /* 0x0000040e3c007986 */ /* 0x000fe2000c101510 */
[----:B---3--:R-:W-:-:S03]  /*4180*/  PRMT R13, R22, 0x7632, R13 ;  /* 0x00007632160d7816 */ /* 0x008fc6000000000d */
[----:B------:R-:W-:Y:S04]  /*4190*/  STG.E.U16 desc[UR16][R60.64+0x6], R36 ;  /* 0x000006243c007986 */ /* 0x000fe8000c101510 */
[----:B------:R-:W-:Y:S04]  /*41a0*/  STG.E.U16 desc[UR16][R62.64], R17 ;  /* 0x000000113e007986 */ /* 0x000fe8000c101510 */
[----:B------:R0:W-:Y:S04]  /*41b0*/  STG.E.U16 desc[UR16][R62.64+0x2], R10 ;  /* 0x0000020a3e007986 */ /* 0x0001e8000c101510 */
[----:B------:R-:W-:Y:S04]  /*41c0*/  STG.E.U16 desc[UR16][R62.64+0x4], R18 ;  /* 0x000004123e007986 */ /* 0x000fe8000c101510 */
[----:B------:R1:W-:Y:S04]  /*41d0*/  STG.E.U16 desc[UR16][R62.64+0x6], R11 ;  /* 0x0000060b3e007986 */ /* 0x0003e8000c101510 */
[----:B------:R2:W-:Y:S01]  /*41e0*/  STG.E.U16 desc[UR16][R68.64+0x2], R12 ;  /* 0x0000020c44007986 */ /* 0x0005e2000c101510 */
[----:B0-----:R-:W-:-:S03]  /*41f0*/  PRMT R10, R25, 0x7632, R10 ;  /* 0x00007632190a7816 */ /* 0x001fc6000000000a */
[----:B------:R0:W-:Y:S01]  /*4200*/  STG.E.U16 desc[UR16][R68.64+0x6], R13 ;  /* 0x0000060d44007986 */ /* 0x0001e2000c101510 */
[----:B-1----:R-:W-:-:S03]  /*4210*/  PRMT R11, R26, 0x7632, R11 ;  /* 0x000076321a0b7816 */ /* 0x002fc6000000000b */
[----:B------:R-:W-:Y:S01]  /*4220*/  STG.E.U16 desc[UR16][R68.64], R21 ;  /* 0x0000001544007986 */ /* 0x000fe2000c101510 */
[----:B--2---:R-:W-:-:S03]  /*4230*/  PRMT R12, R24, 0x7632, R12 ;  /* 0x00007632180c7816 */ /* 0x004fc6000000000c */
[----:B------:R-:W-:Y:S01]  /*4240*/  STG.E.U16 desc[UR16][R68.64+0x4], R22 ;  /* 0x0000041644007986 */ /* 0x000fe2000c101510 */
[----:B0-----:R-:W-:-:S03]  /*4250*/  PRMT R13, R30, 0x7632, R13 ;  /* 0x000076321e0d7816 */ /* 0x001fc6000000000d */
[----:B------:R-:W-:Y:S04]  /*4260*/  STG.E.U16 desc[UR16][R70.64], R25 ;  /* 0x0000001946007986 */ /* 0x000fe8000c101510 */
        /* <DEDUP_REMOVED lines=8> */
[----:B------:R-:W-:Y:S01]  /*42f0*/  STG.E.U16 desc[UR16][R8.64], R20 ;  /* 0x0000001408007986 */ /* 0x000fe2000c101510 */
[----:B0-----:R-:W-:-:S03]  /*4300*/  PRMT R5, R20, 0x7632, R5 ;  /* 0x0000763214057816 */ /* 0x001fc60000000005 */
[----:B------:R-:W-:Y:S01]  /*4310*/  STG.E.U16 desc[UR16][R8.64+0x4], R34 ;  /* 0x0000042208007986 */ /* 0x000fe2000c101510 */
[----:B------:R-:W-:-:S03]  /*4320*/  PRMT R4, R16, 0x7632, R4 ;  /* 0x0000763210047816 */ /* 0x000fc60000000004 */
        /* <DEDUP_REMOVED lines=15> */
.L_x_3425:
        /* <DEDUP_REMOVED lines=14> */
.L_x_3601:


//--------------------- .text._ZN13group_norm_v214gn_cuda_kernelI6__halfLi320ELi3ELi16ELi160ELi256ELb1ELi8ELi320ELi320ELi4ELb1ELi10ELb0ELb0ENS_16CompileConditionILi900EEEEEvPT_PKS4_S7_S7_flPfS8_Pj --------------------------
	.section	.text._ZN13group_norm_v214gn_cuda_kernelI6__halfLi320ELi3ELi16ELi160ELi256ELb1ELi8ELi320ELi320ELi4ELb1ELi10ELb0ELb0ENS_16CompileConditionILi900EEEEEvPT_PKS4_S7_S7_flPfS8_Pj,"ax",@progbits
	.align	128
        .global         _ZN13group_norm_v214gn_cuda_kernelI6__halfLi320ELi3ELi16ELi160ELi256ELb1ELi8ELi320ELi320ELi4ELb1ELi10ELb0ELb0ENS_16CompileConditionILi900EEEEEvPT_PKS4_S7_S7_flPfS8_Pj
        .type           _ZN13group_norm_v214gn_cuda_kernelI6__halfLi320ELi3ELi16ELi160ELi256ELb1ELi8ELi320ELi320ELi4ELb1ELi10ELb0ELb0ENS_16CompileConditionILi900EEEEEvPT_PKS4_S7_S7_flPfS8_Pj,@function
        .size           _ZN13group_norm_v214gn_cuda_kernelI6__halfLi320ELi3ELi16ELi160ELi256ELb1ELi8ELi320ELi320ELi4ELb1ELi10ELb0ELb0ENS_16CompileConditionILi900EEEEEvPT_PKS4_S7_S7_flPfS8_Pj,(.L_x_3602 - _ZN13group_norm_v214gn_cuda_kernelI6__halfLi320ELi3ELi16ELi160ELi256ELb1ELi8ELi320ELi320ELi4ELb1ELi10ELb0ELb0ENS_16CompileConditionILi900EEEEEvPT_PKS4_S7_S7_flPfS8_Pj)
        .other          _ZN13group_norm_v214gn_cuda_kernelI6__halfLi320ELi3ELi16ELi160ELi256ELb1ELi8ELi320ELi320ELi4ELb1ELi10ELb0ELb0ENS_16CompileConditionILi900EEEEEvPT_PKS4_S7_S7_flPfS8_Pj,@"STO_CUDA_ENTRY STV_DEFAULT"
_ZN13group_norm_v214gn_cuda_kernelI6__halfLi320ELi3ELi16ELi160ELi256ELb1ELi8ELi320ELi320ELi4ELb1ELi10ELb0ELb0ENS_16CompileConditionILi900EEEEEvPT_PKS4_S7_S7_flPfS8_Pj:
.text._ZN13group_norm_v214gn_cuda_kernelI6__halfLi320ELi3ELi16ELi160ELi256ELb1ELi8ELi320ELi320ELi4ELb1ELi10ELb0ELb0ENS_16CompileConditionILi900EEEEEvPT_PKS4_S7_S7_flPfS8_Pj:
        /* <DEDUP_REMOVED lines=23> */
.L_x_3435:
[----:B--2---:R-:W-:Y:S01]  /*0170*/  IMAD.WIDE.U32 R2, R16, -0x33333333, RZ ;  /* 0xcccccccd10027825 */ /* 0x004fe200078e00ff */
        /* <DEDUP_REMOVED lines=27> */
[----:B------:R-:W1:Y:S04]  /*0330*/  LDC.64 R6, c[0x0][0x220] ;  /* 0x00008800ff067b82 */ /* 0x000e680000000a00 */
[----:B------:R-:W3:Y:S01]  /*0340*/  LDG.E.64.CONSTANT R8, desc[UR8][R8.64] ;  /* 0x0000000808087981 */ /* 0x000ee2000c1e9b00 */
[----:B-1----:R-:W-:-:S04]  /*0350*/  IMAD.WIDE R6, R2, 0x2, R6 ;  /* 0x0000000202067825 */ /* 0x002fc800078e0206 */
[----:B0-----:R-:W-:Y:S02]  /*0360*/  IMAD.WIDE R2, R2, 0x2, R20 ;  /* 0x0000000202027825 */ /* 0x001fe400078e0214 */
[----:B------:R-:W5:Y:S04]  /*0370*/  LDG.E.64.CONSTANT R6, desc[UR8][R6.64] ;  /* 0x0000000806067981 */ /* 0x000f68000c1e9b00 */
[----:B------:R-:W5:Y:S01]  /*0380*/  LDG.E.64.CONSTANT R2, desc[UR8][R2.64] ;  /* 0x0000000802027981 */ /* 0x000f62000c1e9b00 */
[----:B------:R-:W-:Y:S01]  /*0390*/  ISETP.GT.U32.AND P0, PT, R16, 0x7, PT ;  /* 0x000000071000780c */ /* 0x000fe20003f04070 */
[----:B------:R-:W-:Y:S01]  /*03a0*/  BSSY B0, `(.L_x_3426) ;  /* 0x0000072000007945 */ /* 0x000fe20003800000 */
[----:B------:R-:W-:Y:S01]  /*03b0*/  CS2R R36, SRZ ;  /* 0x0000000000247805 */ /* 0x000fe2000001ff00 */
[----:B--2---:R-:W-:-:S02]  /*03c0*/  HADD2.F32 R0, -RZ, R4.H0_H0 ;  /* 0x20000004ff007230 */ /* 0x004fc40000004100 */
[----:B------:R-:W-:Y:S02]  /*03d0*/  HADD2.F32 R21, -RZ, R4.H1_H1 ;  /* 0x30000004ff157230 */ /* 0x000fe40000004100 */
[----:B------:R-:W-:Y:S02]  /*03e0*/  HADD2.F32 R23, -RZ, R5.H0_H0 ;  /* 0x20000005ff177230 */ /* 0x000fe40000004100 */
[----:B------:R-:W-:Y:S01]  /*03f0*/  FFMA.FTZ R18, R0, R0, RZ ;  /* 0x0000000000127223 */ /* 0x000fe200000100ff */
[----:B------:R-:W-:-:S03]  /*0400*/  FADD.FTZ R0, RZ, R0 ;  /* 0x00000000ff007221 */ /* 0x000fc60000010000 */
[----:B------:R-:W-:Y:S01]  /*0410*/  FFMA.FTZ R18, R21, R21, R18 ;  /* 0x0000001515127223 */ /* 0x000fe20000010012 */
[----:B------:R-:W-:Y:S01]  /*0420*/  FADD.FTZ R0, R0, R21 ;  /* 0x0000001500007221 */ /* 0x000fe20000010000 */
[----:B------:R-:W-:Y:S02]  /*0430*/  HADD2.F32 R21, -RZ, R5.H1_H1 ;  /* 0x30000005ff157230 */ /* 0x000fe40000004100 */
[----:B------:R-:W-:Y:S01]  /*0440*/  FFMA.FTZ R18, R23, R23, R18 ;  /* 0x0000001717127223 */ /* 0x000fe20000010012 */
[----:B------:R-:W-:Y:S01]  /*0450*/  FADD.FTZ R0, R0, R23 ;  /* 0x0000001700007221 */ /* 0x000fe20000010000 */
[--C-:B---3--:R-:W-:Y:S02]  /*0460*/  HADD2.F32 R23, -RZ, R8.reuse.H0_H0 ;  /* 0x20000008ff177230 */ /* 0x108fe40000004100 */
        /* <DEDUP_REMOVED lines=17> */
[----:B------:R-:W-:Y:S01]  /*0580*/  SHF.L.U32 R0, R15, 0x1, RZ ;  /* 0x000000010f007819 */ /* 0x000fe200000006ff */
[----:B------:R-:W-:Y:S01]  /*0590*/  HFMA2.MMA R39, -RZ, RZ, 0, 0 ;  /* 0x00000000ff277435 */ /* 0x000fe200000001ff */
[----:B------:R-:W-:Y:S02]  /*05a0*/  LOP3.LUT R35, R16, 0x3, RZ, 0xc0, !PT ;  /* 0x0000000310237812 */ /* 0x000fe400078ec0ff */
[----:B------:R-:W-:Y:S02]  /*05b0*/  CS2R R36, SRZ ;  /* 0x0000000000247805 */ /* 0x000fe4000001ff00 */
[----:B------:R-:W-:Y:S02]  /*05c0*/  LOP3.LUT R21, R0, 0xe, RZ, 0xc0, !PT ;  /* 0x0000000e00157812 */ /* 0x000fe400078ec0ff */
[----:B------:R-:W-:Y:S02]  /*05d0*/  MOV R0, 0x400 ;  /* 0x0000040000007802 */ /* 0x000fe40000000f00 */
[----:B------:R-:W-:-:S05]  /*05e0*/  LEA.HI R38, R16, R21, RZ, 0x1e ;  /* 0x0000001510267211 */ /* 0x000fca00078ff0ff */
[----:B------:R-:W-:Y:S01]  /*05f0*/  IMAD R38, R38, 0xa0, -R19 ;  /* 0x000000a026267824 */ /* 0x000fe200078e0a13 */
[----:B0-----:R-:W-:-:S07]  /*0600*/  LEA R0, R23, R0, 0x18 ;  /* 0x0000000017007211 */ /* 0x001fce00078ec0ff */
.L_x_3428:
        /* <DEDUP_REMOVED lines=12> */
[----:B------:R-:W-:Y:S02]  /*06d0*/  IADD3 R26, R19, 0x14, RZ ;  /* 0x00000014131a7810 */ /* 0x000fe40007ffe0ff */
        /* <DEDUP_REMOVED lines=14> */
[--C-:B------:R-:W-:Y:S01]  /*07c0*/  IMAD R28, R23, 0x28, R0.reuse ;  /* 0x00000028171c7824 */ /* 0x100fe200078e0200 */
[----:B------:R-:W-:Y:S02]  /*07d0*/  SHF.R.S32.HI R25, RZ, 0x2, R25 ;  /* 0x00000002ff197819 */ /* 0x000fe40000011419 */
[----:B------:R-:W-:Y:S02]  /*07e0*/  LEA R19, R35, R26, 0x3 ;  /* 0x0000001a23137211 */ /* 0x000fe400078e18ff */
[----:B------:R-:W-:Y:S01]  /*07f0*/  LEA.HI R26, R30, R29, RZ, 0x2 ;  /* 0x0000001d1e1a7211 */ /* 0x000fe200078f10ff */
[----:B------:R-:W-:Y:S01]  /*0800*/  IMAD R30, R25, 0x28, R0 ;  /* 0x00000028191e7824 */ /* 0x000fe200078e0200 */
[----:B------:R-:W-:-:S02]  /*0810*/  SHF.R.S32.HI R23, RZ, 0x2, R18 ;  /* 0x00000002ff177819 */ /* 0x000fc40000011412 */
[----:B------:R-:W-:Y:S01]  /*0820*/  LEA R21, R35, R28, 0x3 ;  /* 0x0000001c23157211 */ /* 0x000fe200078e18ff */
[----:B------:R-:W0:Y:S01]  /*0830*/  LDS.64 R18, [R19] ;  /* 0x0000000013127984 */ /* 0x000e220000000a00 */
[----:B------:R-:W-:Y:S01]  /*0840*/  SHF.R.S32.HI R25, RZ, 0x2, R20 ;  /* 0x00000002ff197819 */ /* 0x000fe20000011414 */
[----:B------:R-:W-:Y:S01]  /*0850*/  IMAD R28, R23, 0x28, R0 ;  /* 0x00000028171c7824 */ /* 0x000fe200078e0200 */
[----:B------:R-:W-:Y:S02]  /*0860*/  LEA R23, R35, R30, 0x3 ;  /* 0x0000001e23177211 */ /* 0x000fe400078e18ff */
[----:B------:R-:W1:Y:S01]  /*0870*/  LDS.64 R20, [R21] ;  /* 0x0000000015147984 */ /* 0x000e620000000a00 */
[----:B------:R-:W-:Y:S01]  /*0880*/  SHF.R.S32.HI R27, RZ, 0x2, R22 ;  /* 0x00000002ff1b7819 */ /* 0x000fe20000011416 */
[----:B------:R-:W-:Y:S01]  /*0890*/  IMAD R30, R25, 0x28, R0 ;  /* 0x00000028191e7824 */ /* 0x000fe200078e0200 */
        /* <DEDUP_REMOVED lines=34> */
.L_x_3427:
[----:B------:R-:W-:Y:S05]  /*0ac0*/  BSYNC B0 ;  /* 0x0000000000007941 */ /* 0x000fea0003800000 */
.L_x_3426:
        /* <DEDUP_REMOVED lines=11> */
[----:B0-----:R-:W0:Y:S01]  /*0b80*/  LDC R22, c[0x0][0x10] ;  /* 0x00000400ff167b82 */ /* 0x001e220000000800 */
[----:B------:R-:W-:-:S04]  /*0b90*/  SHF.R.U32.HI R0, RZ, 0x2, R16 ;  /* 0x00000002ff007819 */ /* 0x000fc80000011610 */
[----:B------:R-:W-:-:S03]  /*0ba0*/  SHF.L.U32 R23, R0, 0x5, RZ ;  /* 0x0000000500177819 */ /* 0x000fc600000006ff */
[----:B------:R-:W1:Y:S01]  /*0bb0*/  LDC.64 R20, c[0x0][0x248] ;  /* 0x00009200ff147b82 */ /* 0x000e620000000a00 */
[----:B------:R-:W-:Y:S01]  /*0bc0*/  LOP3.LUT R23, R23, 0xffffffe0, R14, 0xe2, !PT ;  /* 0xffffffe017177812 */ /* 0x000fe200078ee20e */
[----:B0-----:R-:W-:-:S05]  /*0bd0*/  IMAD R0, R22, UR4, R17 ;  /* 0x0000000416007c24 */ /* 0x001fca000f8e0211 */
[----:B------:R-:W-:-:S04]  /*0be0*/  LEA R0, R0, R23, 0x6 ;  /* 0x0000001700007211 */ /* 0x000fc800078e30ff */
[----:B------:R-:W-:-:S05]  /*0bf0*/  SHF.L.U32 R23, R0, 0x1, RZ ;  /* 0x0000000100177819 */ /* 0x000fca00000006ff */
[----:B-1----:R-:W-:-:S05]  /*0c00*/  IMAD.WIDE.U32 R20, R23, 0x4, R20 ;  /* 0x0000000417147825 */ /* 0x002fca00078e0014 */
[----:B------:R1:W-:Y:S02]  /*0c10*/  STG.E.64 desc[UR8][R20.64], R18 ;  /* 0x0000001214007986 */ /* 0x0003e4000c101b08 */
.L_x_3430:
[----:B------:R-:W-:Y:S05]  /*0c20*/  BSYNC B0 ;  /* 0x0000000000007941 */ /* 0x000fea0003800000 */
.L_x_3429:
[----:B------:R-:W-:Y:S01]  /*0c30*/  BAR.SYNC.DEFER_BLOCKING 0x0 ;  /* 0x0000000000007b1d */ /* 0x000fe20000010000 */
[C---:B------:R-:W-:Y:S02]  /*0c40*/  ISETP.NE.AND P1, PT, R16.reuse, RZ, PT ;  /* 0x000000ff1000720c */ /* 0x040fe40003f25270 */
[----:B------:R-:W-:-:S11]  /*0c50*/  ISETP.GT.U32.AND P0, PT, R16, 0x3f, PT ;  /* 0x0000003f1000780c */ /* 0x000fd60003f04070 */
        /* <DEDUP_REMOVED lines=10> */
.L_x_3432:
[----:B------:R-:W2:Y:S04]  /*0d00*/  LD.E.STRONG.GPU R0, desc[UR8][R18.64] ;  /* 0x0000000812007980 */ /* 0x000ea8000c10f900 */
[----:B--2---:R-:W-:Y:S01]  /*0d10*/  CCTL.IVALL ;  /* 0x00000000ff00798f */ /* 0x004fe20002000000 */
[----:B------:R-:W-:Y:S05]  /*0d20*/  YIELD ;  /* 0x0000000000007946 */ /* 0x000fea0003800000 */
[----:B-----5:R-:W-:-:S04]  /*0d30*/  LOP3.LUT R0, R0, R21, RZ, 0x3c, !PT ;  /* 0x0000001500007212 */ /* 0x020fc800078e3cff */
[----:B------:R-:W-:-:S13]  /*0d40*/  ISETP.GT.AND P1, PT, R0, -0x1, PT ;  /* 0xffffffff0000780c */ /* 0x000fda0003f24270 */
[----:B------:R-:W-:Y:S05]  /*0d50*/  @P1 BRA `(.L_x_3432) ;  /* 0xfffffffc00e81947 */ /* 0x000fea000383ffff */
.L_x_3431:
[----:B------:R-:W-:Y:S05]  /*0d60*/  WARPSYNC.ALL ;  /* 0x0000000000007948 */ /* 0x000fea0003800000 */
[----:B------:R-:W2:Y:S08]  /*0d70*/  @!P0 LDC R0, c[0x0][0x10] ;  /* 0x00000400ff008b82 */ /* 0x000eb00000000800 */
[----:B------:R-:W-:Y:S01]  /*0d80*/  BAR.SYNC.DEFER_BLOCKING 0x0 ;  /* 0x0000000000007b1d */ /* 0x000fe20000010000 */
[----:B-1----:R-:W-:-:S02]  /*0d90*/  @!P0 LOP3.LUT R21, R16, 0x7fffffe0, RZ, 0xc0, !PT ;  /* 0x7fffffe010158812 */ /* 0x002fc400078ec0ff */
[----:B0-----:R-:W-:-:S05]  /*0da0*/  @!P0 LOP3.LUT R23, R16, 0x1f, RZ, 0xc0, !PT ;  /* 0x0000001f10178812 */ /* 0x001fca00078ec0ff */
[----:B------:R-:W0:Y:S01]  /*0db0*/  @!P0 LDC.64 R18, c[0x0][0x248] ;  /* 0x00009200ff128b82 */ /* 0x000e220000000a00 */
[----:B------:R-:W-:Y:S01]  /*0dc0*/  HFMA2.MMA R20, -RZ, RZ, 0, 0 ;  /* 0x00000000ff147435 */ /* 0x000fe200000001ff */
[----:B------:R-:W-:Y:S01]  /*0dd0*/  ULDC.64 UR12, c[0x0][0x240] ;  /* 0x00009000000c7ab9 */ /* 0x000fe20000000a00 */
[----:B--2---:R-:W-:-:S05]  /*0de0*/  @!P0 IMAD R0, R0, UR4, R17 ;  /* 0x0000000400008c24 */ /* 0x004fca000f8e0211 */
[----:B------:R-:W-:-:S04]  /*0df0*/  @!P0 LEA R0, R0, R21, 0x6 ;  /* 0x0000001500008211 */ /* 0x000fc800078e30ff */
[----:B------:R-:W-:-:S04]  /*0e00*/  @!P0 IADD3 R0, R0, R23, RZ ;  /* 0x0000001700008210 */ /* 0x000fc80007ffe0ff */
[----:B------:R-:W-:-:S05]  /*0e10*/  @!P0 SHF.L.U32 R21, R0, 0x1, RZ ;  /* 0x0000000100158819 */ /* 0x000fca00000006ff */
[----:B0-----:R-:W-:-:S06]  /*0e20*/  @!P0 IMAD.WIDE.U32 R18, R21, 0x4, R18 ;  /* 0x0000000415128825 */ /* 0x001fcc00078e0012 */
        /* <DEDUP_REMOVED lines=28> */
[----:B------:R-:W-:Y:S01]  /*0ff0*/  @!P0 FMUL.FTZ R18, R18, 2.4414062863797880709e-05 ;  /* 0x37cccccd12128820 */ /* 0x000fe20000410000 */
[----:B-1----:R-:W-:Y:S01]  /*1000*/  FADD.FTZ R22, R20, R23 ;  /* 0x0000001714167221 */ /* 0x002fe20000010000 */
[----:B------:R-:W-:Y:S02]  /*1010*/  @!P0 IADD3 R21, R21, 0xc80, RZ ;  /* 0x00000c8015158810 */ /* 0x000fe40007ffe0ff */
[----:B------:R-:W-:Y:S01]  /*1020*/  @!P0 FMUL.FTZ R19, R18, R18 ;  /* 0x0000001212138220 */ /* 0x000fe20000410000 */
[----:B------:R-:W-:Y:S02]  /*1030*/  @!P0 SHF.R.U32.HI R23, RZ, 0x2, R16 ;  /* 0x00000002ff178819 */ /* 0x000fe40000011610 */
[----:B--2---:R-:W-:Y:S01]  /*1040*/  @!P0 LEA R21, R26, R21, 0x18 ;  /* 0x000000151a158211 */ /* 0x004fe200078ec0ff */
[----:B------:R-:W-:Y:S01]  /*1050*/  @!P0 FFMA.FTZ R19, R22, 2.4414062863797880709e-05, -R19 ;  /* 0x37cccccd16138823 */ /* 0x000fe20000010813 */
        /* <DEDUP_REMOVED lines=26> */
.L_x_3434:
[----:B------:R-:W-:Y:S05]  /*1200*/  BSYNC B0 ;  /* 0x0000000000007941 */ /* 0x000fea0003800000 */
.L_x_3433:
[----:B------:R-:W1:Y:S01]  /*1210*/  S2UR UR7, SR_CgaCtaId ;  /* 0x00000000000779c3 */ /* 0x000e620000008800 */
[C---:B0-----:R-:W-:Y:S01]  /*1220*/  LOP3.LUT R19, R15.reuse, 0x7, RZ, 0xc0, !PT ;  /* 0x000000070f137812 */ /* 0x041fe200078ec0ff */
[----:B------:R-:W-:Y:S01]  /*1230*/  UMOV UR6, 0x400 ;  /* 0x0000040000067882 */ /* 0x000fe20000000000 */
[----:B------:R-:W-:Y:S01]  /*1240*/  SHF.L.U32 R0, R15, 0x1, RZ ;  /* 0x000000010f007819 */ /* 0x000fe200000006ff */
[----:B------:R-:W-:Y:S01]  /*1250*/  UIADD3 UR6, UR6, 0xc80, URZ ;  /* 0x00000c8006067890 */ /* 0x000fe2000fffe03f */
[--C-:B------:R-:W-:Y:S01]  /*1260*/  HADD2.F32 R21, -RZ, R8.reuse.H0_H0 ;  /* 0x20000008ff157230 */ /* 0x100fe20000004100 */
[----:B------:R-:W-:Y:S01]  /*1270*/  ULOP3.LUT UR4, UR4, 0x1, URZ, 0x3c, !UPT ;  /* 0x0000000104047892 */ /* 0x000fe2000f8e3c3f */
[----:B------:R-:W-:Y:S01]  /*1280*/  IMAD R20, R19, 0x50, R34 ;  /* 0x0000005013147824 */ /* 0x000fe200078e0222 */
[----:B------:R-:W-:Y:S01]  /*1290*/  LOP3.LUT R0, R0, 0xe, RZ, 0xc0, !PT ;  /* 0x0000000e00007812 */ /* 0x000fe200078ec0ff */
[----:B------:R-:W-:Y:S02]  /*12a0*/  HADD2.F32 R23, -RZ, R8.H1_H1 ;  /* 0x30000008ff177230 */ /* 0x000fe40000004100 */
[--C-:B-----5:R-:W-:Y:S01]  /*12b0*/  HADD2.F32 R28, -RZ, R6.reuse.H0_H0 ;  /* 0x20000006ff1c7230 */ /* 0x120fe20000004100 */
[----:B------:R-:W-:Y:S01]  /*12c0*/  SHF.L.U32 R20, R20, 0x2, RZ ;  /* 0x0000000214147819 */ /* 0x000fe200000006ff */
[----:B------:R-:W-:Y:S01]  /*12d0*/  HADD2.F32 R25, -RZ, R6.H1_H1 ;  /* 0x30000006ff197230 */ /* 0x000fe20000004100 */
[----:B------:R-:W-:Y:S01]  /*12e0*/  IADD3 R0, RZ, -R0, RZ ;  /* 0x80000000ff007210 */ /* 0x000fe20007ffe0ff */
[----:B------:R-:W-:-:S02]  /*12f0*/  HADD2.F32 R24, -RZ, R7.H0_H0 ;  /* 0x20000007ff187230 */ /* 0x000fc40000004100 */
[----:B------:R-:W-:Y:S01]  /*1300*/  IMAD.WIDE.U32 R18, R20, -0x33333333, RZ ;  /* 0xcccccccd14127825 */ /* 0x000fe200078e00ff */
[----:B------:R-:W-:-:S03]  /*1310*/  MOV R18, R0 ;  /* 0x0000000000127202 */ /* 0x000fc60000000f00 */
[--C-:B------:R-:W-:Y:S01]  /*1320*/  HADD2.F32 R29, -RZ, R2.reuse.H0_H0 ;  /* 0x20000002ff1d7230 */ /* 0x100fe20000004100 */
[----:B------:R-:W-:Y:S01]  /*1330*/  LEA.HI R18, R19, R18, RZ, 0x19 ;  /* 0x0000001213127211 */ /* 0x000fe200078fc8ff */
[----:B------:R-:W-:Y:S01]  /*1340*/  HADD2.F32 R30, -RZ, R2.H1_H1 ;  /* 0x30000002ff1e7230 */ /* 0x000fe20000004100 */
[----:B-1----:R-:W-:Y:S01]  /*1350*/  ULEA UR6, UR7, UR6, 0x18 ;  /* 0x0000000607067291 */ /* 0x002fe2000f8ec03f */
[--C-:B------:R-:W-:Y:S02]  /*1360*/  HADD2.F32 R27, -RZ, R3.reuse.H0_H0 ;  /* 0x20000003ff1b7230 */ /* 0x100fe40000004100 */
[----:B------:R-:W-:Y:S02]  /*1370*/  HADD2.F32 R26, -RZ, R3.H1_H1 ;  /* 0x30000003ff1a7230 */ /* 0x000fe40000004100 */
[----:B------:R-:W-:Y:S01]  /*1380*/  HADD2.F32 R31, -RZ, R4.H1_H1 ;  /* 0x30000004ff1f7230 */ /* 0x000fe20000004100 */
[----:B------:R-:W-:Y:S01]  /*1390*/  LEA R18, R18, UR6, 0x3 ;  /* 0x0000000612127c11 */ /* 0x000fe2000f8e18ff */
[----:B------:R-:W-:-:S05]  /*13a0*/  ULDC UR6, c[0x0][0x230] ;  /* 0x00008c0000067ab9 */ /* 0x000fca0000000800 */
[----:B------:R-:W0:Y:S02]  /*13b0*/  LDS.64 R18, [R18] ;  /* 0x0000000012127984 */ /* 0x000e240000000a00 */
[----:B0-----:R-:W-:Y:S01]  /*13c0*/  FADD.FTZ R19, R19, UR6 ;  /* 0x0000000613137e21 */ /* 0x001fe20008010000 */
[--C-:B------:R-:W-:Y:S01]  /*13d0*/  FADD.FTZ R0, R21, -R18.reuse ;  /* 0x8000001215007221 */ /* 0x100fe20000010000 */
[----:B------:R-:W-:Y:S02]  /*13e0*/  HADD2.F32 R21, -RZ, R7.H1_H1 ;  /* 0x30000007ff157230 */ /* 0x000fe40000004100 */
[--C-:B------:R-:W-:Y:S01]  /*13f0*/  FADD.FTZ R6, R23, -R18.reuse ;  /* 0x8000001217067221 */ /* 0x100fe20000010000 */
[--C-:B------:R-:W-:Y:S02]  /*1400*/  HADD2.F32 R7, -RZ, R9.reuse.H0_H0 ;  /* 0x20000009ff077230 */ /* 0x100fe40000004100 */
[--C-:B------:R-:W-:Y:S01]  /*1410*/  FADD.FTZ R8, R31, -R18.reuse ;  /* 0x800000121f087221 */ /* 0x100fe20000010000 */
[----:B------:R-:W0:Y:S01]  /*1420*/  MUFU.RSQ R19, R19 ;  /* 0x0000001300137308 */ /* 0x000e220000001400 */
[----:B------:R-:W-:Y:S01]  /*1430*/  HADD2.F32 R23, -RZ, R9.H1_H1 ;  /* 0x30000009ff177230 */ /* 0x000fe20000004100 */
[----:B------:R-:W-:Y:S01]  /*1440*/  ULDC.64 UR6, c[0x0][0x210] ;  /* 0x0000840000067ab9 */ /* 0x000fe20000000a00 */
[----:B0-----:R-:W-:Y:S01]  /*1450*/  FMUL.FTZ R2, R19, R6 ;  /* 0x0000000613027220 */ /* 0x001fe20000410000 */
[----:B------:R-:W-:Y:S01]  /*1460*/  FADD.FTZ R6, R7, -R18 ;  /* 0x8000001207067221 */ /* 0x000fe20000010000 */
[----:B------:R-:W-:-:S02]  /*1470*/  HADD2.F32 R7, -RZ, R4.H0_H0 ;  /* 0x20000004ff077230 */ /* 0x000fc40000004100 */
[----:B------:R-:W-:Y:S01]  /*1480*/  FMUL.FTZ R0, R19, R0 ;  /* 0x0000000013007220 */ /* 0x000fe20000410000 */
[----:B------:R-:W-:Y:S01]  /*1490*/  FFMA.FTZ R2, R25, R2, R30 ;  /* 0x0000000219027223 */ /* 0x000fe2000001001e */
[----:B------:R-:W-:Y:S01]  /*14a0*/  FMUL.FTZ R3, R19, R6 ;  /* 0x0000000613037220 */ /* 0x000fe20000410000 */
[--C-:B------:R-:W-:Y:S01]  /*14b0*/  FADD.FTZ R6, R23, -R18.reuse ;  /* 0x8000001217067221 */ /* 0x100fe20000010000 */
[----:B------:R-:W-:Y:S01]  /*14c0*/  FADD.FTZ R4, R7, -R18 ;  /* 0x8000001207047221 */ /* 0x000fe20000010000 */
[----:B------:R-:W-:Y:S01]  /*14d0*/  FFMA.FTZ R0, R28, R0, R29 ;  /* 0x000000001c007223 */ /* 0x000fe2000001001d */
[----:B------:R-:W-:Y:S01]  /*14e0*/  FFMA.FTZ R3, R24, R3, R27 ;  /* 0x0000000318037223 */ /* 0x000fe2000001001b */
[----:B------:R-:W-:Y:S01]  /*14f0*/  FMUL.FTZ R7, R19, R6 ;  /* 0x0000000613077220 */ /* 0x000fe20000410000 */
[----:B------:R-:W-:Y:S01]  /*1500*/  FMUL.FTZ R6, R4, R19 ;  /* 0x0000001304067220 */ /* 0x000fe20000410000 */
[----:B------:R-:W-:Y:S01]  /*1510*/  FMUL.FTZ R9, R2, -1.4426950216293334961 ;  /* 0xbfb8aa3b02097820 */ /* 0x000fe20000410000 */
[----:B------:R-:W-:Y:S01]  /*1520*/  FMUL.FTZ R23, R3, -1.4426950216293334961 ;  /* 0xbfb8aa3b03177820 */ /* 0x000fe20000410000 */
[----:B------:R-:W-:Y:S01]  /*1530*/  FFMA.FTZ R4, R21, R7, R26 ;  /* 0x0000000715047223 */ /* 0x000fe2000001001a */
[----:B------:R-:W-:Y:S01]  /*1540*/  FFMA.FTZ R6, R6, R28, R29 ;  /* 0x0000001c06067223 */ /* 0x000fe2000001001d */
[----:B------:R-:W-:Y:S01]  /*1550*/  FMUL.FTZ R7, R19, R8 ;  /* 0x0000000813077220 */ /* 0x000fe20000410000 */
[--C-:B------:R-:W-:Y:S01]  /*1560*/  HADD2.F32 R29, -RZ, R5.reuse.H0_H0 ;  /* 0x20000005ff1d7230 */ /* 0x100fe20000004100 */
[----:B------:R-:W0:Y:S01]  /*1570*/  MUFU.EX2 R9, R9 ;  /* 0x0000000900097308 */ /* 0x000e220000000800 */
[----:B------:R-:W-:-:S02]  /*1580*/  HADD2.F32 R5, -RZ, R5.H1_H1 ;  /* 0x30000005ff057230 */ /* 0x000fc40000004100 */
[----:B------:R-:W-:Y:S01]  /*1590*/  FFMA.FTZ R7, R7, R25, R30 ;  /* 0x0000001907077223 */ /* 0x000fe2000001001e */
[----:B------:R-:W-:Y:S01]  /*15a0*/  FMUL.FTZ R28, R6, -1.4426950216293334961 ;  /* 0xbfb8aa3b061c7820 */ /* 0x000fe20000410000 */
[--C-:B------:R-:W-:Y:S01]  /*15b0*/  FADD.FTZ R30, R29, -R18.reuse ;  /* 0x800000121d1e7221 */ /* 0x100fe20000010000 */
[----:B------:R-:W-:Y:S01]  /*15c0*/  FMUL.FTZ R22, R0, -1.4426950216293334961 ;  /* 0xbfb8aa3b00167820 */ /* 0x000fe20000410000 */
[----:B------:R-:W-:Y:S01]  /*15d0*/  FADD.FTZ R18, R5, -R18 ;  /* 0x8000001205127221 */ /* 0x000fe20000010000 */
[----:B------:R-:W-:Y:S01]  /*15e0*/  FMUL.FTZ R29, R7, -1.4426950216293334961 ;  /* 0xbfb8aa3b071d7820 */ /* 0x000fe20000410000 */
[C---:B------:R-:W-:Y:S01]  /*15f0*/  FMUL.FTZ R30, R19.reuse, R30 ;  /* 0x0000001e131e7220 */ /* 0x040fe20000410000 */
[----:B------:R-:W1:Y:S01]  /*1600*/  MUFU.EX2 R23, R23 ;  /* 0x0000001700177308 */ /* 0x000e620000000800 */
[----:B------:R-:W-:Y:S01]  /*1610*/  FMUL.FTZ R19, R19, R18 ;  /* 0x0000001213137220 */ /* 0x000fe20000410000 */
[----:B------:R-:W-:Y:S01]  /*1620*/  FMUL.FTZ R31, R4, -1.4426950216293334961 ;  /* 0xbfb8aa3b041f7820 */ /* 0x000fe20000410000 */
[----:B------:R-:W-:-:S02]  /*1630*/  FFMA.FTZ R5, R30, R24, R27 ;  /* 0x000000181e057223 */ /* 0x000fc4000001001b */
[----:B------:R-:W-:Y:S02]  /*1640*/  FFMA.FTZ R26, R19, R21, R26 ;  /* 0x00000015131a7223 */ /* 0x000fe4000001001a */
[----:B------:R-:W-:Y:S01]  /*1650*/  FMUL.FTZ R24, R5, -1.4426950216293334961 ;  /* 0xbfb8aa3b05187820 */ /* 0x000fe20000410000 */
[----:B------:R-:W2:Y:S01]  /*1660*/  MUFU.EX2 R28, R28 ;  /* 0x0000001c001c7308 */ /* 0x000ea20000000800 */
[----:B------:R-:W-:Y:S01]  /*1670*/  FMUL.FTZ R21, R26, -1.4426950216293334961 ;  /* 0xbfb8aa3b1a157820 */ /* 0x000fe20000410000 */
[----:B0-----:R-:W-:-:S06]  /*1680*/  FADD.FTZ R19, R9, 1 ;  /* 0x3f80000009137421 */ /* 0x001fcc0000010000 */
[----:B------:R-:W0:Y:S01]  /*1690*/  MUFU.EX2 R22, R22 ;  /* 0x0000001600167308 */ /* 0x000e220000000800 */
[----:B-1----:R-:W-:Y:S01]  /*16a0*/  FADD.FTZ R18, R23, 1 ;  /* 0x3f80000017127421 */ /* 0x002fe20000010000 */
[----:B------:R-:W-:-:S06]  /*16b0*/  SHF.R.U64 R23, R15, 0x3, R12 ;  /* 0x000000030f177819 */ /* 0x000fcc000000120c */
[----:B------:R-:W1:Y:S01]  /*16c0*/  MUFU.EX2 R24, R24 ;  /* 0x0000001800187308 */ /* 0x000e620000000800 */
[----:B--2---:R-:W-:Y:S01]  /*16d0*/  FADD.FTZ R9, R28, 1 ;  /* 0x3f8000001c097421 */ /* 0x004fe20000010000 */
[----:B------:R-:W-:-:S06]  /*16e0*/  SHF.R.U32.HI R28, RZ, 0x3, R12 ;  /* 0x00000003ff1c7819 */ /* 0x000fcc000001160c */
[----:B------:R-:W2:Y:S01]  /*16f0*/  MUFU.EX2 R29, R29 ;  /* 0x0000001d001d7308 */ /* 0x000ea20000000800 */
[----:B0-----:R-:W-:-:S07]  /*1700*/  FADD.FTZ R25, R22, 1 ;  /* 0x3f80000016197421 */ /* 0x001fce0000010000 */
[----:B------:R0:W3:Y:S01]  /*1710*/  MUFU.EX2 R27, R21 ;  /* 0x00000015001b7308 */ /* 0x0000e20000000800 */
[----:B-1----:R-:W-:-:S07]  /*1720*/  FADD.FTZ R24, R24, 1 ;  /* 0x3f80000018187421 */ /* 0x002fce0000010000 */
[----:B------:R-:W1:Y:S01]  /*1730*/  MUFU.EX2 R8, R31 ;  /* 0x0000001f00087308 */ /* 0x000e620000000800 */
[--C-:B0-----:R-:W-:Y:S01]  /*1740*/  SHF.R.S32.HI R21, RZ, 0x1f, R20.reuse ;  /* 0x0000001fff157819 */ /* 0x101fe20000011414 */
[----:B--2---:R-:W-:Y:S02]  /*1750*/  FADD.FTZ R22, R29, 1 ;  /* 0x3f8000001d167421 */ /* 0x004fe40000010000 */
[----:B------:R-:W-:-:S04]  /*1760*/  IMAD.WIDE.U32 R20, R23, 0xa0000, R20 ;  /* 0x000a000017147825 */ /* 0x000fc800078e0014 */
[----:B------:R-:W0:Y:S01]  /*1770*/  MUFU.RCP R24, R24 ;  /* 0x0000001800187308 */ /* 0x000e220000001000 */
[----:B---3--:R-:W-:Y:S01]  /*1780*/  FADD.FTZ R27, R27, 1 ;  /* 0x3f8000001b1b7421 */ /* 0x008fe20000010000 */
[----:B------:R-:W-:Y:S01]  /*1790*/  IMAD R23, R28, 0xa0000, RZ ;  /* 0x000a00001c177824 */ /* 0x000fe200078e02ff */
[----:B------:R-:W-:-:S04]  /*17a0*/  IADD3 R11, P1, R11, R20, RZ ;  /* 0x000000140b0b7210 */ /* 0x000fc80007f3e0ff */
[----:B------:R-:W-:Y:S01]  /*17b0*/  IADD3 R28, R23, R21, RZ ;  /* 0x00000015171c7210 */ /* 0x000fe20007ffe0ff */
[----:B------:R-:W2:Y:S01]  /*17c0*/  MUFU.RCP R18, R18 ;  /* 0x0000001200127308 */ /* 0x000ea20000001000 */
[----:B-1----:R-:W-:Y:S01]  /*17d0*/  FADD.FTZ R21, R8, 1 ;  /* 0x3f80000008157421 */ /* 0x002fe20000010000 */
[----:B------:R-:W-:Y:S02]  /*17e0*/  IADD3 R23, P0, R10, R20, RZ ;  /* 0x000000140a177210 */ /* 0x000fe40007f1e0ff */
[----:B------:R-:W-:Y:S02]  /*17f0*/  IADD3.X R20, RZ, R28, RZ, P1, !PT ;  /* 0x0000001cff147210 */ /* 0x000fe40000ffe4ff */
[----:B------:R-:W-:Y:S02]  /*1800*/  LEA R10, P1, R11, UR6, 0x1 ;  /* 0x000000060b0a7c11 */ /* 0x000fe4000f8208ff */
[----:B------:R-:W1:Y:S01]  /*1810*/  MUFU.RCP R9, R9 ;  /* 0x0000000900097308 */ /* 0x000e620000001000 */
[----:B0-----:R-:W-:Y:S01]  /*1820*/  FMUL.FTZ R24, R5, R24 ;  /* 0x0000001805187220 */ /* 0x001fe20000410000 */
[----:B------:R-:W-:-:S02]  /*1830*/  IADD3.X R28, RZ, R28, RZ, P0, !PT ;  /* 0x0000001cff1c7210 */ /* 0x000fc400007fe4ff */
[----:B------:R-:W-:Y:S02]  /*1840*/  LEA R8, P0, R23, UR6, 0x1 ;  /* 0x0000000617087c11 */ /* 0x000fe4000f8008ff */
[----:B------:R-:W-:Y:S02]  /*1850*/  LEA.HI.X R11, R11, UR7, R20, 0x1, P1 ;  /* 0x000000070b0b7c11 */ /* 0x000fe400088f0c14 */
[----:B------:R-:W0:Y:S01]  /*1860*/  MUFU.RCP R22, R22 ;  /* 0x0000001600167308 */ /* 0x000e220000001000 */
[----:B--2---:R-:W-:-:S07]  /*1870*/  FMUL.FTZ R18, R3, R18 ;  /* 0x0000001203127220 */ /* 0x004fce0000410000 */
[----:B------:R-:W2:Y:S01]  /*1880*/  MUFU.RCP R27, R27 ;  /* 0x0000001b001b7308 */ /* 0x000ea20000001000 */
[----:B-1----:R-:W-:Y:S01]  /*1890*/  FMUL.FTZ R6, R6, R9 ;  /* 0x0000000906067220 */ /* 0x002fe20000410000 */
[----:B------:R-:W-:Y:S02]  /*18a0*/  LEA.HI.X R9, R23, UR7, R28, 0x1, P0 ;  /* 0x0000000717097c11 */ /* 0x000fe400080f0c1c */
[----:B------:R-:W-:-:S04]  /*18b0*/  IADD3 R15, P0, R15, 0xa, RZ ;  /* 0x0000000a0f0f7810 */ /* 0x000fc80007f1e0ff */
[----:B------:R-:W1:Y:S01]  /*18c0*/  MUFU.RCP R25, R25 ;  /* 0x0000001900197308 */ /* 0x000e620000001000 */
[----:B0-----:R-:W-:Y:S01]  /*18d0*/  FMUL.FTZ R7, R7, R22 ;  /* 0x0000001607077220 */ /* 0x001fe20000410000 */
[----:B------:R-:W-:Y:S02]  /*18e0*/  IADD3.X R12, RZ, R12, RZ, P0, !PT ;  /* 0x0000000cff0c7210 */ /* 0x000fe400007fe4ff */
[----:B------:R-:W-:Y:S02]  /*18f0*/  ISETP.GE.U32.AND P0, PT, R15, UR10, PT ;  /* 0x0000000a0f007c0c */ /* 0x000fe4000bf06070 */
[----:B------:R-:W-:Y:S02]  /*1900*/  F2FP.F16.F32.PACK_AB R6, R7, R6 ;  /* 0x000000060706723e */ /* 0x000fe400000000ff */
[----:B------:R-:W0:Y:S01]  /*1910*/  MUFU.RCP R19, R19 ;  /* 0x0000001300137308 */ /* 0x000e220000001000 */
[----:B--2---:R-:W-:Y:S01]  /*1920*/  FMUL.FTZ R5, R26, R27 ;  /* 0x0000001b1a057220 */ /* 0x004fe20000410000 */
[----:B------:R-:W-:Y:S01]  /*1930*/  ISETP.GE.AND.EX P0, PT, R12, UR5, PT, P0 ;  /* 0x000000050c007c0c */ /* 0x000fe2000bf06300 */
[----:B------:R2:W-:Y:S03]  /*1940*/  STG.E.U16 desc[UR8][R10.64], R6 ;  /* 0x000000060a007986 */ /* 0x0005e6000c101508 */
[----:B------:R-:W-:-:S02]  /*1950*/  F2FP.F16.F32.PACK_AB R24, R5, R24 ;  /* 0x000000180518723e */ /* 0x000fc400000000ff */
[----:B------:R-:W3:Y:S01]  /*1960*/  MUFU.RCP R21, R21 ;  /* 0x0000001500157308 */ /* 0x000ee20000001000 */
[----:B-1----:R-:W-:Y:S01]  /*1970*/  FMUL.FTZ R25, R0, R25 ;  /* 0x0000001900197220 */ /* 0x002fe20000410000 */
[----:B------:R-:W-:Y:S01]  /*1980*/  PRMT R5, R6, 0x7632, R5 ;  /* 0x0000763206057816 */ /* 0x000fe20000000005 */
[----:B------:R2:W-:Y:S01]  /*1990*/  STG.E.U16 desc[UR8][R10.64+0x4], R24 ;  /* 0x000004180a007986 */ /* 0x0005e2000c101508 */
[----:B------:R-:W-:-:S03]  /*19a0*/  PRMT R0, R24, 0x7632, R0 ;  /* 0x0000763218007816 */ /* 0x000fc60000000000 */
[----:B------:R2:W-:Y:S01]  /*19b0*/  STG.E.U16 desc[UR8][R10.64+0x2], R5 ;  /* 0x000002050a007986 */ /* 0x0005e2000c101508 */
[----:B0-----:R-:W-:-:S03]  /*19c0*/  FMUL.FTZ R2, R2, R19 ;  /* 0x0000001302027220 */ /* 0x001fc60000410000 */
[----:B------:R2:W-:Y:S02]  /*19d0*/  STG.E.U16 desc[UR8][R10.64+0x6], R0 ;  /* 0x000006000a007986 */ /* 0x0005e4000c101508 */
[----:B------:R-:W-:Y:S01]  /*19e0*/  F2FP.F16.F32.PACK_AB R25, R2, R25 ;  /* 0x000000190219723e */ /* 0x000fe200000000ff */
[----:B---3--:R-:W-:-:S03]  /*19f0*/  FMUL.FTZ R3, R4, R21 ;  /* 0x0000001504037220 */ /* 0x008fc60000410000 */
[----:B------:R-:W-:Y:S01]  /*1a00*/  PRMT R4, R25, 0x7632, R4 ;  /* 0x0000763219047816 */ /* 0x000fe20000000004 */
[----:B------:R2:W-:Y:S01]  /*1a10*/  STG.E.U16 desc[UR8][R8.64], R25 ;  /* 0x0000001908007986 */ /* 0x0005e2000c101508 */
[----:B------:R-:W-:-:S03]  /*1a20*/  F2FP.F16.F32.PACK_AB R18, R3, R18 ;  /* 0x000000120312723e */ /* 0x000fc600000000ff */
[----:B------:R2:W-:Y:S01]  /*1a30*/  STG.E.U16 desc[UR8][R8.64+0x2], R4 ;  /* 0x0000020408007986 */ /* 0x0005e2000c101508 */
[----:B------:R-:W-:-:S03]  /*1a40*/  PRMT R2, R18, 0x7632, R2 ;  /* 0x0000763212027816 */ /* 0x000fc60000000002 */
[----:B------:R2:W-:Y:S04]  /*1a50*/  STG.E.U16 desc[UR8][R8.64+0x4], R18 ;  /* 0x0000041208007986 */ /* 0x0005e8000c101508 */
[----:B------:R2:W-:Y:S01]  /*1a60*/  STG.E.U16 desc[UR8][R8.64+0x6], R2 ;  /* 0x0000060208007986 */ /* 0x0005e2000c101508 */
[----:B------:R-:W-:Y:S05]  /*1a70*/  @!P0 BRA `(.L_x_3435) ;  /* 0xffffffe400bc8947 */ /* 0x000fea000383ffff */
[----:B------:R-:W-:Y:S05]  /*1a80*/  EXIT ;  /* 0x000000000000794d */ /* 0x000fea0003800000 */
.L_x_3436:
        /* <DEDUP_REMOVED lines=15> */
.L_x_3602:


//--------------------- .text._ZN13group_norm_v214gn_cuda_kernelI6__halfLi320ELi1ELi16ELi160ELi256ELb1ELi16ELi320ELi320ELi4ELb1ELi9ELb0ELb0ENS_16CompileConditionILi900EEEEEvPT_PKS4_S7_S7_flPfS8_Pj --------------------------
	.section	.text._ZN13group_norm_v214gn_cuda_kernelI6__halfLi320ELi1ELi16ELi160ELi256ELb1ELi16ELi320ELi320ELi4ELb1ELi9ELb0ELb0ENS_16CompileConditionILi900EEEEEvPT_PKS4_S7_S7_flPfS8_Pj,"ax",@progbits
	.align	128
        .global         _ZN13group_norm_v214gn_cuda_kernelI6__halfLi320ELi1ELi16ELi160ELi256ELb1ELi16ELi320ELi320ELi4ELb1ELi9ELb0ELb0ENS_16CompileConditionILi900EEEEEvPT_PKS4_S7_S7_flPfS8_Pj
        .type           _ZN13group_norm_v214gn_cuda_kernelI6__halfLi320ELi1ELi16ELi160ELi256ELb1ELi16ELi320ELi320ELi4ELb1ELi9ELb0ELb0ENS_16CompileConditionILi900EEEEEvPT_PKS4_S7_S7_flPfS8_Pj,@function
        .size           _ZN13group_norm_v214gn_cuda_kernelI6__halfLi320ELi1ELi16ELi160ELi256ELb1ELi16ELi320ELi320ELi4ELb1ELi9ELb0ELb0ENS_16CompileConditionILi900EEEEEvPT_PKS4_S7_S7_flPfS8_Pj,(.L_x_3603 - _ZN13group_norm_v214gn_cuda_kernelI6__halfLi320ELi1ELi16ELi160ELi256ELb1ELi16ELi320ELi320ELi4ELb1ELi9ELb0ELb0ENS_16CompileConditionILi900EEEEEvPT_PKS4_S7_S7_flPfS8_Pj)
        .other          _ZN13group_norm_v214gn_cuda_kernelI6__halfLi320ELi1ELi16ELi160ELi256ELb1ELi16ELi320ELi320ELi4ELb1ELi9ELb0ELb0ENS_16CompileConditionILi900EEEEEvPT_PKS4_S7_S7_flPfS8_Pj,@"STO_CUDA_ENTRY STV_DEFAULT"
_ZN13group_norm_v214gn_cuda_kernelI6__halfLi320ELi1ELi16ELi160ELi256ELb1ELi16ELi320ELi320ELi4ELb1ELi9ELb0ELb0ENS_16CompileConditionILi900EEEEEvPT_PKS4_S7_S7_flPfS8_Pj:
.text._ZN13group_norm_v214gn_cuda_kernelI6__halfLi320ELi1ELi16ELi160ELi256ELb1ELi16ELi320ELi320ELi4ELb1ELi9ELb0ELb0ENS_16CompileConditionILi900EEEEEvPT_PKS4_S7_S7_flPfS8_Pj:
        /* <DEDUP_REMOVED lines=14> */
[----:B------:R-:W-:Y:S01]  /*00e0*/  HFMA2.MMA R13, -RZ, RZ, 0, 0 ;  /* 0x00000000ff0d7435 */ /* 0x000fe200000001ff */
[----:B------:R-:W-:Y:S02]  /*00f0*/  ISETP.EQ.U32.AND P2, PT, RZ, UR10, PT ;  /* 0x0000000aff007c0c */ /* 0x000fe4000bf42070 */
[----:B------:R-:W-:Y:S02]  /*0100*/  MOV R15, RZ ;  /* 0x000000ff000f7202 */ /* 0x000fe40000000f00 */
[----:B------:R-:W-:Y:S01]  /*0110*/  MOV R14, UR8 ;  /* 0x00000008000e7c02 */ /* 0x000fe20008000f00 */
[----:B-1----:R-:W-:-:S02]  /*0120*/  ULEA UR6, UR5, UR4, 0x18 ;  /* 0x0000000405067291 */ /* 0x002fc4000f8ec03f */
[----:B------:R-:W-:-:S04]  /*0130*/  UIADD3 UR4, UR4, 0xc80, URZ ;  /* 0x00000c8004047890 */ /* 0x000fc8000fffe03f */
[----:B------:R-:W-:Y:S01]  /*0140*/  MOV R5, UR6 ;  /* 0x0000000600057c02 */ /* 0x000fe20008000f00 */
[----:B0-----:R-:W-:Y:S01]  /*0150*/  IMAD.WIDE.U32 R2, R19, -0x33333333, RZ ;  /* 0xcccccccd13027825 */ /* 0x001fe200078e00ff */
[----:B------:R-:W-:Y:S01]  /*0160*/  SHF.R.U32.HI R18, RZ, 0x2, R19 ;  /* 0x00000002ff127819 */ /* 0x000fe20000011613 */
[----:B------:R-:W-:Y:S01]  /*0170*/  ULDC.64 UR6, c[0x0][0x250] ;  /* 0x0000940000067ab9 */ /* 0x000fe20000000a00 */
[----:B------:R-:W-:Y:S01]  /*0180*/  ULEA UR4, UR5, UR4, 0x18 ;  /* 0x0000000405047291 */ /* 0x000fe2000f8ec03f */
[C---:B--2---:R-:W-:Y:S01]  /*0190*/  SHF.L.U32 R2, R4.reuse, 0x4, RZ ;  /* 0x0000000404027819 */ /* 0x044fe200000006ff */
[----:B------:R-:W-:Y:S01]  /*01a0*/  ULEA UR6, UP0, UR8, UR6, 0x2 ;  /* 0x0000000608067291 */ /* 0x000fe2000f80103f */
[----:B------:R-:W-:Y:S02]  /*01b0*/  SHF.R.U32.HI R3, RZ, 0x6, R3 ;  /* 0x00000006ff037819 */ /* 0x000fe40000011603 */
[----:B------:R-:W-:Y:S01]  /*01c0*/  LOP3.LUT R17, R4, 0xf, RZ, 0xc0, !PT ;  /* 0x0000000f04117812 */ /* 0x000fe200078ec0ff */
[----:B------:R-:W-:Y:S01]  /*01d0*/  ULEA.HI.X UR7, UR8, UR7, URZ, 0x2, UP0 ;  /* 0x0000000708077291 */ /* 0x000fe200080f143f */
[----:B------:R-:W-:-:S02]  /*01e0*/  SHF.L.U32 R0, R18, 0x4, RZ ;  /* 0x0000000412007819 */ /* 0x000fc400000006ff */
[----:B------:R-:W-:Y:S02]  /*01f0*/  LOP3.LUT R2, R2, 0xf0, RZ, 0xc0, !PT ;  /* 0x000000f002027812 */ /* 0x000fe400078ec0ff */
[----:B------:R-:W-:Y:S01]  /*0200*/  LOP3.LUT R17, R0, 0xfffffff0, R17, 0xe2, !PT ;  /* 0xfffffff000117812 */ /* 0x000fe200078ee211 */
[----:B------:R-:W-:Y:S01]  /*0210*/  IMAD R0, R3, -0x50, R19 ;  /* 0xffffffb003007824 */ /* 0x000fe200078e0213 */
[----:B------:R-:W-:Y:S02]  /*0220*/  IADD3 R2, R2, R3, RZ ;  /* 0x0000000302027210 */ /* 0x000fe40007ffe0ff */
[----:B------:R-:W-:Y:S01]  /*0230*/  LOP3.LUT P0, RZ, R4, 0xf, RZ, 0xc0, !PT ;  /* 0x0000000f04ff7812 */ /* 0x000fe2000780c0ff */
[----:B------:R-:W-:Y:S01]  /*0240*/  IMAD R0, R0, 0x28, R5 ;  /* 0x0000002800007824 */ /* 0x000fe200078e0205 */
[----:B------:R-:W-:Y:S01]  /*0250*/  ISETP.NE.AND P1, PT, R4, RZ, PT ;  /* 0x000000ff0400720c */ /* 0x000fe20003f25270 */
[----:B------:R-:W-:Y:S01]  /*0260*/  IMAD R5, R18, 0xa0, RZ ;  /* 0x000000a012057824 */ /* 0x000fe200078e02ff */
[----:B------:R-:W-:Y:S01]  /*0270*/  SHF.R.U32.HI R10, RZ, 0x1, R19 ;  /* 0x00000001ff0a7819 */ /* 0x000fe20000011613 */
[----:B------:R-:W-:Y:S01]  /*0280*/  IMAD R7, R2, 0xa00, RZ ;  /* 0x00000a0002077824 */ /* 0x000fe200078e02ff */
[----:B------:R-:W-:-:S02]  /*0290*/  ISETP.GT.U32.OR P0, PT, R19, 0x1, P0 ;  /* 0x000000011300780c */ /* 0x000fc40000704470 */
[----:B------:R-:W-:Y:S02]  /*02a0*/  LEA R16, R3, R0, 0x3 ;  /* 0x0000000003107211 */ /* 0x000fe400078e18ff */
[C---:B------:R-:W-:Y:S02]  /*02b0*/  IADD3 R9, R5.reuse, 0x1c, RZ ;  /* 0x0000001c05097810 */ /* 0x040fe40007ffe0ff */
[C---:B------:R-:W-:Y:S02]  /*02c0*/  IADD3 R8, R5.reuse, 0xc, RZ ;  /* 0x0000000c05087810 */ /* 0x040fe40007ffe0ff */
[----:B------:R-:W-:Y:S02]  /*02d0*/  IADD3 R6, R5, 0x8, RZ ;  /* 0x0000000805067810 */ /* 0x000fe40007ffe0ff */
[----:B------:R-:W-:Y:S02]  /*02e0*/  LOP3.LUT R12, R19, 0x3, RZ, 0xc0, !PT ;  /* 0x00000003130c7812 */ /* 0x000fe400078ec0ff */
[----:B------:R-:W-:-:S02]  /*02f0*/  SEL R11, R11, 0x7ffffff1, P1 ;  /* 0x7ffffff10b0b7807 */ /* 0x000fc40000800000 */
[----:B------:R-:W-:Y:S02]  /*0300*/  LOP3.LUT R10, R10, 0x7ffffff8, RZ, 0xc0, !PT ;  /* 0x7ffffff80a0a7812 */ /* 0x000fe400078ec0ff */
[----:B------:R-:W-:Y:S02]  /*0310*/  MOV R60, UR6 ;  /* 0x00000006003c7c02 */ /* 0x000fe40008000f00 */
[----:B------:R-:W-:Y:S02]  /*0320*/  IADD3 R5, R5, 0x4, RZ ;  /* 0x0000000405057810 */ /* 0x000fe40007ffe0ff */
[----:B------:R-:W-:Y:S02]  /*0330*/  MOV R61, UR7 ;  /* 0x00000007003d7c02 */ /* 0x000fe40008000f00 */
[----:B------:R-:W-:Y:S02]  /*0340*/  LEA R4, R19, UR4, 0x3 ;  /* 0x0000000413047c11 */ /* 0x000fe4000f8e18ff */
[----:B------:R-:W-:-:S02]  /*0350*/  IADD3 R3, R7, 0x2800, RZ ;  /* 0x0000280007037810 */ /* 0x000fc40007ffe0ff */
[C---:B------:R-:W-:Y:S02]  /*0360*/  IADD3 R2, R7.reuse, 0x5000, RZ ;  /* 0x0000500007027810 */ /* 0x040fe40007ffe0ff */
[----:B------:R-:W-:Y:S02]  /*0370*/  IADD3 R0, R7, 0x7800, RZ ;  /* 0x0000780007007810 */ /* 0x000fe40007ffe0ff */
[----:B------:R-:W-:Y:S01]  /*0380*/  ISETP.EQ.OR.EX P0, PT, RZ, UR11, P0, P2 ;  /* 0x0000000bff007c0c */ /* 0x000fe20008702720 */
[----:B------:R-:W-:-:S12]  /*0390*/  ULDC.64 UR10, c[0x0][0x208] ;  /* 0x00008200000a7ab9 */ /* 0x000fd80000000a00 */
.L_x_3448:
[----:B--2---:R-:W-:Y:S01]  /*03a0*/  IMAD.WIDE.U32 R22, R19, -0x33333333, RZ ;  /* 0xcccccccd13167825 */ /* 0x004fe200078e00ff */
        /* <DEDUP_REMOVED lines=9> */
[----:B------:R-:W-:-:S03]  /*0440*/  IMAD R29, R22, 0xa0000, RZ ;  /* 0x000a0000161d7824 */ /* 0x000fc600078e02ff */
[----:B------:R-:W-:-:S04]  /*0450*/  SHF.L.U32 R34, R23, 0x2, RZ ;  /* 0x0000000217227819 */ /* 0x000fc800000006ff */
        /* <DEDUP_REMOVED lines=11> */
[----:B------:R-:W-:Y:S02]  /*0510*/  IADD3.X R24, RZ, R29, RZ, P1, !PT ;  /* 0x0000001dff187210 */ /* 0x000fe40000ffe4ff */
[C---:B------:R-:W-:Y:S02]  /*0520*/  SHF.L.U32 R52, R53.reuse, 0x1, RZ ;  /* 0x0000000135347819 */ /* 0x040fe400000006ff */
        /* <DEDUP_REMOVED lines=12> */
[----:B------:R-:W-:Y:S02]  /*05f0*/  IADD3.X R28, RZ, R29, RZ, P1, !PT ;  /* 0x0000001dff1c7210 */ /* 0x000fe40000ffe4ff */
[C---:B------:R-:W-:Y:S02]  /*0600*/  SHF.L.U32 R56, R57.reuse, 0x1, RZ ;  /* 0x0000000139387819 */ /* 0x040fe400000006ff */
        /* <DEDUP_REMOVED lines=11> */
[----:B------:R-:W-:Y:S01]  /*06c0*/  MOV R65, RZ ;  /* 0x000000ff00417202 */ /* 0x000fe20000000f00 */
[----:B--2---:R-:W-:-:S02]  /*06d0*/  HADD2.F32 R34, -RZ, R22.H0_H0 ;  /* 0x20000016ff227230 */ /* 0x004fc40000004100 */
[----:B----4-:R-:W-:Y:S02]  /*06e0*/  HADD2.F32 R38, -RZ, R22.H1_H1 ;  /* 0x30000016ff267230 */ /* 0x010fe40000004100 */
        /* <DEDUP_REMOVED lines=52> */
[----:B------:R-:W-:Y:S01]  /*0a30*/  MOV R65, RZ ;  /* 0x000000ff00417202 */ /* 0x000fe20000000f00 */
[----:B------:R-:W-:Y:S01]  /*0a40*/  HFMA2.MMA R62, -RZ, RZ, 0, 0 ;  /* 0x00000000ff3e7435 */ /* 0x000fe200000001ff */
[----:B------:R-:W-:Y:S02]  /*0a50*/  MOV R59, R9 ;  /* 0x00000009003b7202 */ /* 0x000fe40000000f00 */
[----:B0-----:R-:W-:-:S08]  /*0a60*/  LEA R63, R34, R63, 0x18 ;  /* 0x0000003f223f7211 */ /* 0x001fd000078ec0ff */
.L_x_3439:
        /* <DEDUP_REMOVED lines=8> */
[----:B------:R-:W-:Y:S02]  /*0af0*/  IADD3 R38, R6, R67, RZ ;  /* 0x0000004306267210 */ /* 0x000fe40007ffe0ff */
[----:B------:R-:W-:Y:S02]  /*0b00*/  LEA.HI R35, R35, R34, RZ, 0x2 ;  /* 0x0000002223237211 */ /* 0x000fe400078f10ff */
[----:B------:R-:W-:Y:S02]  /*0b10*/  LEA.HI R34, R41, R40, RZ, 0x2 ;  /* 0x0000002829227211 */ /* 0x000fe400078f10ff */
[----:B------:R-:W-:Y:S02]  /*0b20*/  SHF.R.S32.HI R41, RZ, 0x1f, R36 ;  /* 0x0000001fff297819 */ /* 0x000fe40000011424 */
[----:B------:R-:W-:-:S02]  /*0b30*/  IADD3 R44, R59, -0x4, RZ ;  /* 0xfffffffc3b2c7810 */ /* 0x000fc40007ffe0ff */
[----:B------:R-:W-:Y:S02]  /*0b40*/  SHF.R.S32.HI R39, RZ, 0x1f, R38 ;  /* 0x0000001fff277819 */ /* 0x000fe40000011426 */
[----:B------:R-:W-:Y:S02]  /*0b50*/  SHF.R.S32.HI R40, RZ, 0x2, R35 ;  /* 0x00000002ff287819 */ /* 0x000fe40000011423 */
[----:B------:R-:W-:Y:S02]  /*0b60*/  LEA.HI R36, R41, R36, RZ, 0x2 ;  /* 0x0000002429247211 */ /* 0x000fe400078f10ff */
[----:B------:R-:W-:Y:S01]  /*0b70*/  SHF.R.S32.HI R41, RZ, 0x1f, R44 ;  /* 0x0000001fff297819 */ /* 0x000fe2000001142c */
[----:B------:R-:W-:Y:S01]  /*0b80*/  IMAD R35, R40, 0x28, R63 ;  /* 0x0000002828237824 */ /* 0x000fe200078e023f */
[----:B------:R-:W-:Y:S02]  /*0b90*/  LEA.HI R39, R39, R38, RZ, 0x2 ;  /* 0x0000002627277211 */ /* 0x000fe400078f10ff */
[----:B------:R-:W-:-:S02]  /*0ba0*/  SHF.R.S32.HI R42, RZ, 0x2, R37 ;  /* 0x00000002ff2a7819 */ /* 0x000fc40000011425 */
[----:B------:R-:W-:Y:S02]  /*0bb0*/  LEA.HI R40, R41, R44, RZ, 0x2 ;  /* 0x0000002c29287211 */ /* 0x000fe400078f10ff */
[----:B------:R-:W-:Y:S01]  /*0bc0*/  SHF.R.S32.HI R46, RZ, 0x1f, R59 ;  /* 0x0000001fff2e7819 */ /* 0x000fe2000001143b */
[----:B------:R-:W-:Y:S01]  /*0bd0*/  IMAD R37, R42, 0x28, R63 ;  /* 0x000000282a257824 */ /* 0x000fe200078e023f */
[----:B------:R-:W-:Y:S02]  /*0be0*/  IADD3 R38, R59, -0x8, RZ ;  /* 0xfffffff83b267810 */ /* 0x000fe40007ffe0ff */
[----:B------:R-:W-:Y:S02]  /*0bf0*/  SHF.R.S32.HI R44, RZ, 0x2, R39 ;  /* 0x00000002ff2c7819 */ /* 0x000fe40000011427 */
[----:B------:R-:W-:Y:S02]  /*0c00*/  LEA R35, R12, R35, 0x3 ;  /* 0x000000230c237211 */ /* 0x000fe400078e18ff */
[----:B------:R-:W-:Y:S01]  /*0c10*/  LEA.HI R42, R46, R59, RZ, 0x2 ;  /* 0x0000003b2e2a7211 */ /* 0x000fe200078f10ff */
[----:B------:R-:W-:Y:S01]  /*0c20*/  IMAD R39, R44, 0x28, R63 ;  /* 0x000000282c277824 */ /* 0x000fe200078e023f */
[----:B------:R-:W-:-:S02]  /*0c30*/  SHF.R.S32.HI R43, RZ, 0x1f, R38 ;  /* 0x0000001fff2b7819 */ /* 0x000fc40000011426 */
[----:B------:R-:W-:Y:S02]  /*0c40*/  SHF.R.S32.HI R46, RZ, 0x2, R34 ;  /* 0x00000002ff2e7819 */ /* 0x000fe40000011422 */
[----:B------:R-:W-:Y:S01]  /*0c50*/  LEA R37, R12, R37, 0x3 ;  /* 0x000000250c257211 */ /* 0x000fe200078e18ff */
[----:B------:R-:W0:Y:S01]  /*0c60*/  LDS.64 R34, [R35] ;  /* 0x0000000023227984 */ /* 0x000e220000000a00 */
[----:B------:R-:W-:Y:S01]  /*0c70*/  LEA.HI R38, R43, R38, RZ, 0x2 ;  /* 0x000000262b267211 */ /* 0x000fe200078f10ff */
[--C-:B------:R-:W-:Y:S01]  /*0c80*/  IMAD R41, R46, 0x28, R63.reuse ;  /* 0x000000282e297824 */ /* 0x100fe200078e023f */
[----:B------:R-:W-:Y:S02]  /*0c90*/  SHF.R.S32.HI R44, RZ, 0x2, R36 ;  /* 0x00000002ff2c7819 */ /* 0x000fe40000011424 */
[----:B------:R-:W-:Y:S01]  /*0ca0*/  LEA R39, R12, R39, 0x3 ;  /* 0x000000270c277211 */ /* 0x000fe200078e18ff */
[----:B------:R-:W1:Y:S01]  /*0cb0*/  LDS.64 R36, [R37] ;  /* 0x0000000025247984 */ /* 0x000e620000000a00 */
[----:B------:R-:W-:Y:S01]  /*0cc0*/  SHF.R.S32.HI R46, RZ, 0x2, R38 ;  /* 0x00000002ff2e7819 */ /* 0x000fe20000011426 */
[----:B------:R-:W-:Y:S01]  /*0cd0*/  IMAD R43, R44, 0x28, R63 ;  /* 0x000000282c2b7824 */ /* 0x000fe200078e023f */
[----:B------:R-:W-:-:S02]  /*0ce0*/  LEA R41, R12, R41, 0x3 ;  /* 0x000000290c297211 */ /* 0x000fc400078e18ff */
[----:B------:R-:W2:Y:S01]  /*0cf0*/  LDS.64 R38, [R39] ;  /* 0x0000000027267984 */ /* 0x000ea20000000a00 */
[----:B------:R-:W-:Y:S01]  /*0d00*/  SHF.R.S32.HI R44, RZ, 0x2, R40 ;  /* 0x00000002ff2c7819 */ /* 0x000fe20000011428 */
[--C-:B------:R-:W-:Y:S01]  /*0d10*/  IMAD R45, R46, 0x28, R63.reuse ;  /* 0x000000282e2d7824 */ /* 0x100fe200078e023f */
[----:B------:R-:W-:Y:S01]  /*0d20*/  LEA R43, R12, R43, 0x3 ;  /* 0x0000002b0c2b7211 */ /* 0x000fe200078e18ff */
[----:B------:R-:W3:Y:S01]  /*0d30*/  LDS.64 R40, [R41] ;  /* 0x0000000029287984 */ /* 0x000ee20000000a00 */
[----:B------:R-:W-:Y:S01]  /*0d40*/  SHF.R.S32.HI R46, RZ, 0x2, R42 ;  /* 0x00000002ff2e7819 */ /* 0x000fe2000001142a */
[--C-:B------:R-:W-:Y:S01]  /*0d50*/  IMAD R47, R44, 0x28, R63.reuse ;  /* 0x000000282c2f7824 */ /* 0x100fe200078e023f */
[----:B------:R-:W-:Y:S02]  /*0d60*/  LEA R45, R12, R45, 0x3 ;  /* 0x0000002d0c2d7211 */ /* 0x000fe400078e18ff */
[----:B------:R-:W4:Y:S01]  /*0d70*/  LDS.64 R42, [R43] ;  /* 0x000000002b2a7984 */ /* 0x000f220000000a00 */
[----:B------:R-:W-:Y:S01]  /*0d80*/  IMAD R49, R46, 0x28, R63 ;  /* 0x000000282e317824 */ /* 0x000fe200078e023f */
[----:B------:R-:W-:-:S02]  /*0d90*/  LEA R47, R12, R47, 0x3 ;  /* 0x0000002f0c2f7211 */ /* 0x000fc400078e18ff */
[----:B------:R-:W4:Y:S01]  /*0da0*/  LDS.64 R44, [R45] ;  /* 0x000000002d2c7984 */ /* 0x000f220000000a00 */
[----:B------:R-:W-:Y:S02]  /*0db0*/  IADD3 R67, R67, 0x20, RZ ;  /* 0x0000002043437810 */ /* 0x000fe40007ffe0ff */
[----:B------:R-:W-:Y:S01]  /*0dc0*/  LEA R49, R12, R49, 0x3 ;  /* 0x000000310c317211 */ /* 0x000fe200078e18ff */
[----:B------:R-:W4:Y:S01]  /*0dd0*/  LDS.64 R46, [R47] ;  /* 0x000000002f2e7984 */ /* 0x000f220000000a00 */
[----:B------:R-:W-:Y:S02]  /*0de0*/  ISETP.GE.U32.AND P1, PT, R67, 0xa0, PT ;  /* 0x000000a04300780c */ /* 0x000fe40003f26070 */
[----:B------:R-:W-:Y:S02]  /*0df0*/  IADD3 R59, R59, 0x20, RZ ;  /* 0x000000203b3b7810 */ /* 0x000fe40007ffe0ff */
        /* <DEDUP_REMOVED lines=18> */
.L_x_3438:
[----:B------:R-:W-:Y:S05]  /*0f20*/  BSYNC B0 ;  /* 0x0000000000007941 */ /* 0x000fea0003800000 */
.L_x_3437:
        /* <DEDUP_REMOVED lines=14> */
[----:B---3--:R-:W-:-:S05]  /*1010*/  IMAD R34, R34, R15, UR8 ;  /* 0x0000000822227e24 */ /* 0x008fca000f8e020f */
[----:B------:R-:W-:-:S04]  /*1020*/  LEA R34, R34, R17, 0x5 ;  /* 0x0000001122227211 */ /* 0x000fc800078e28ff */
[----:B------:R-:W-:Y:S01]  /*1030*/  SHF.L.U32 R39, R34, 0x1, RZ ;  /* 0x0000000122277819 */ /* 0x000fe200000006ff */
[----:B-1----:R-:W-:-:S04]  /*1040*/  FADD.FTZ R34, R38, R41 ;  /* 0x0000002926227221 */ /* 0x002fc80000010000 */
[----:B0-----:R-:W-:-:S05]  /*1050*/  IMAD.WIDE.U32 R36, R39, 0x4, R36 ;  /* 0x0000000427247825 */ /* 0x001fca00078e0024 */
[----:B------:R3:W-:Y:S02]  /*1060*/  STG.E.64 desc[UR10][R36.64], R34 ;  /* 0x0000002224007986 */ /* 0x0007e4000c101b0a */
.L_x_3441:
[----:B------:R-:W-:Y:S05]  /*1070*/  BSYNC B0 ;  /* 0x0000000000007941 */ /* 0x000fea0003800000 */
.L_x_3440:
[----:B------:R-:W-:Y:S01]  /*1080*/  BAR.SYNC.DEFER_BLOCKING 0x0 ;  /* 0x0000000000007b1d */ /* 0x000fe20000010000 */
[----:B---3--:R-:W-:-:S05]  /*1090*/  CS2R R36, SRZ ;  /* 0x0000000000247805 */ /* 0x008fca000001ff00 */
[----:B------:R-:W-:Y:S05]  /*10a0*/  @P3 BRA `(.L_x_3442) ;  /* 0x0000000000283947 */ /* 0x000fea0003800000 */
[----:B------:R-:W-:Y:S06]  /*10b0*/  MEMBAR.ALL.GPU ;  /* 0x0000000000007992 */ /* 0x000fec000000a000 */
[----:B------:R-:W-:-:S00]  /*10c0*/  ERRBAR ;  /* 0x00000000000079ab */ /* 0x000fc00000000000 */
[----:B------:R-:W-:Y:S06]  /*10d0*/  CGAERRBAR ;  /* 0x00000000000075ab */ /* 0x000fec0000000000 */
[----:B------:R3:W5:Y:S02]  /*10e0*/  ATOM.E.ADD.STRONG.GPU PT, R34, desc[UR10][R60.64], R11 ;  /* 0x0000000b3c22798a */ /* 0x00076400081ee1ca */
.L_x_3443:
[----:B0-----:R-:W4:Y:S04]  /*10f0*/  LD.E.STRONG.GPU R35, desc[UR10][R60.64] ;  /* 0x0000000a3c237980 */ /* 0x001f28000c10f900 */
[----:B----4-:R-:W-:Y:S01]  /*1100*/  CCTL.IVALL ;  /* 0x00000000ff00798f */ /* 0x010fe20002000000 */
[----:B------:R-:W-:Y:S05]  /*1110*/  YIELD ;  /* 0x0000000000007946 */ /* 0x000fea0003800000 */
[----:B-----5:R-:W-:-:S04]  /*1120*/  LOP3.LUT R35, R35, R34, RZ, 0x3c, !PT ;  /* 0x0000002223237212 */ /* 0x020fc800078e3cff */
[----:B------:R-:W-:-:S13]  /*1130*/  ISETP.GT.AND P2, PT, R35, -0x1, PT ;  /* 0xffffffff2300780c */ /* 0x000fda0003f44270 */
[----:B------:R-:W-:Y:S05]  /*1140*/  @P2 BRA `(.L_x_3443) ;  /* 0xfffffffc00e82947 */ /* 0x000fea000383ffff */
.L_x_3442:
        /* <DEDUP_REMOVED lines=10> */
[----:B------:R-:W-:-:S04]  /*11f0*/  IADD3 R36, R36, R39, RZ ;  /* 0x0000002724247210 */ /* 0x000fc80007ffe0ff */
[----:B------:R-:W-:-:S05]  /*1200*/  SHF.L.U32 R37, R36, 0x1, RZ ;  /* 0x0000000124257819 */ /* 0x000fca00000006ff */
[----:B0-----:R-:W-:-:S06]  /*1210*/  IMAD.WIDE.U32 R34, R37, 0x4, R34 ;  /* 0x0000000425227825 */ /* 0x001fcc00078e0022 */
[----:B------:R-:W4:Y:S02]  /*1220*/  LDG.E.64 R34, desc[UR10][R34.64] ;  /* 0x0000000a22227981 */ /* 0x000f24000c1e1b00 */
[----:B----4-:R-:W-:Y:S01]  /*1230*/  FADD.FTZ R37, RZ, R34 ;  /* 0x00000022ff257221 */ /* 0x010fe20000010000 */
[----:B------:R-:W-:-:S07]  /*1240*/  FADD.FTZ R36, RZ, R35 ;  /* 0x00000023ff247221 */ /* 0x000fce0000010000 */
.L_x_3445:
[----:B------:R-:W-:Y:S05]  /*1250*/  BSYNC B0 ;  /* 0x0000000000007941 */ /* 0x000fea0003800000 */
.L_x_3444:
[----:B------:R-:W4:Y:S01]  /*1260*/  SHFL.BFLY PT, R34, R37, 0x8, 0x1f ;  /* 0x0d001f0025227f89 */ /* 0x000f2200000e0000 */
[----:B------:R-:W-:Y:S01]  /*1270*/  LOP3.LUT P1, RZ, R19, 0xffffffef, RZ, 0xc0, !PT ;  /* 0xffffffef13ff7812 */ /* 0x000fe2000782c0ff */
[----:B------:R-:W-:Y:S02]  /*1280*/  BSSY B0, `(.L_x_3446) ;  /* 0x0000024000007945 */ /* 0x000fe40003800000 */
[----:B0-----:R-:W0:Y:S01]  /*1290*/  SHFL.BFLY PT, R35, R36, 0x8, 0x1f ;  /* 0x0d001f0024237f89 */ /* 0x001e2200000e0000 */
        /* <DEDUP_REMOVED lines=9> */
[----:B-1----:R-:W-:-:S04]  /*1330*/  FADD.FTZ R41, R38, R41 ;  /* 0x0000002926297221 */ /* 0x002fc80000010000 */
[----:B------:R-:W0:Y:S04]  /*1340*/  SHFL.BFLY PT, R37, R40, 0x1, 0x1f ;  /* 0x0c201f0028257f89 */ /* 0x000e2800000e0000 */
[----:B------:R-:W1:Y:S01]  /*1350*/  SHFL.BFLY PT, R36, R41, 0x1, 0x1f ;  /* 0x0c201f0029247f89 */ /* 0x000e6200000e0000 */
[----:B0-----:R-:W-:-:S04]  /*1360*/  @!P1 FADD.FTZ R34, R40, R37 ;  /* 0x0000002528229221 */ /* 0x001fc80000010000 */
[----:B------:R-:W-:Y:S01]  /*1370*/  @!P1 FMUL.FTZ R34, R34, 2.4414062863797880709e-05 ;  /* 0x37cccccd22229820 */ /* 0x000fe20000410000 */
[----:B-1----:R-:W-:-:S03]  /*1380*/  @!P1 FADD.FTZ R36, R41, R36 ;  /* 0x0000002429249221 */ /* 0x002fc60000010000 */
        /* <DEDUP_REMOVED lines=19> */
.L_x_3447:
[----:B------:R-:W-:Y:S05]  /*14c0*/  BSYNC B0 ;  /* 0x0000000000007941 */ /* 0x000fea0003800000 */
.L_x_3446:
[----:B------:R-:W2:Y:S01]  /*14d0*/  S2UR UR6, SR_CgaCtaId ;  /* 0x00000000000679c3 */ /* 0x000ea20000008800 */
[C---:B01----:R-:W-:Y:S01]  /*14e0*/  LOP3.LUT R35, R14.reuse, 0x7, RZ, 0xc0, !PT ;  /* 0x000000070e237812 */ /* 0x043fe200078ec0ff */
[----:B------:R-:W-:Y:S01]  /*14f0*/  UMOV UR5, 0x400 ;  /* 0x0000040000057882 */ /* 0x000fe20000000000 */
[----:B------:R-:W-:Y:S01]  /*1500*/  SHF.L.U32 R34, R14, 0x1, RZ ;  /* 0x000000010e227819 */ /* 0x000fe200000006ff */
[----:B------:R-:W-:Y:S01]  /*1510*/  UIADD3 UR5, UR5, 0xc80, URZ ;  /* 0x00000c8005057890 */ /* 0x000fe2000fffe03f */
[--C-:B------:R-:W-:Y:S01]  /*1520*/  HADD2.F32 R41, -RZ, R22.reuse.H1_H1 ;  /* 0x30000016ff297230 */ /* 0x100fe20000004100 */
[----:B------:R-:W-:Y:S01]  /*1530*/  LOP3.LUT R15, R15, 0x1, RZ, 0x3c, !PT ;  /* 0x000000010f0f7812 */ /* 0x000fe200078e3cff */
[----:B------:R-:W-:Y:S01]  /*1540*/  IMAD R35, R35, 0x50, R58 ;  /* 0x0000005023237824 */ /* 0x000fe200078e023a */
[----:B------:R-:W-:Y:S01]  /*1550*/  LOP3.LUT R34, R34, 0xe, RZ, 0xc0, !PT ;  /* 0x0000000e22227812 */ /* 0x000fe200078ec0ff */
[----:B------:R-:W-:Y:S02]  /*1560*/  HADD2.F32 R43, -RZ, R23.H1_H1 ;  /* 0x30000017ff2b7230 */ /* 0x000fe40000004100 */
[----:B------:R-:W-:Y:S01]  /*1570*/  HADD2.F32 R37, -RZ, R22.H0_H0 ;  /* 0x20000016ff257230 */ /* 0x000fe20000004100 */
[----:B------:R-:W-:Y:S01]  /*1580*/  SHF.L.U32 R35, R35, 0x2, RZ ;  /* 0x0000000223237819 */ /* 0x000fe200000006ff */
[----:B-----5:R-:W-:Y:S01]  /*1590*/  HADD2.F32 R40, -RZ, R31.H0_H0 ;  /* 0x2000001fff287230 */ /* 0x020fe20000004100 */
[----:B------:R-:W-:Y:S01]  /*15a0*/  IADD3 R36, RZ, -R34, RZ ;  /* 0x80000022ff247210 */ /* 0x000fe20007ffe0ff */
[----:B------:R-:W-:-:S02]  /*15b0*/  HADD2.F32 R47, -RZ, R24.H0_H0 ;  /* 0x20000018ff2f7230 */ /* 0x000fc40000004100 */
[----:B------:R-:W-:Y:S01]  /*15c0*/  IMAD.WIDE.U32 R34, R35, -0x33333333, RZ ;  /* 0xcccccccd23227825 */ /* 0x000fe200078e00ff */
[----:B------:R-:W-:-:S03]  /*15d0*/  MOV R34, R36 ;  /* 0x0000002400227202 */ /* 0x000fc60000000f00 */
[----:B------:R-:W-:Y:S01]  /*15e0*/  HADD2.F32 R22, -RZ, R32.H0_H0 ;  /* 0x20000020ff167230 */ /* 0x000fe20000004100 */
[----:B------:R-:W-:Y:S01]  /*15f0*/  LEA.HI R34, R35, R34, RZ, 0x19 ;  /* 0x0000002223227211 */ /* 0x000fe200078fc8ff */
[----:B------:R-:W-:Y:S01]  /*1600*/  HADD2.F32 R65, -RZ, R27.H0_H0 ;  /* 0x2000001bff417230 */ /* 0x000fe20000004100 */
[----:B--2---:R-:W-:Y:S01]  /*1610*/  ULEA UR5, UR6, UR5, 0x18 ;  /* 0x0000000506057291 */ /* 0x004fe2000f8ec03f */
[--C-:B------:R-:W-:Y:S02]  /*1620*/  HADD2.F32 R49, -RZ, R25.reuse.H0_H0 ;  /* 0x20000019ff317230 */ /* 0x100fe40000004100 */
[----:B------:R-:W-:Y:S01]  /*1630*/  HADD2.F32 R25, -RZ, R25.H1_H1 ;  /* 0x30000019ff197230 */ /* 0x000fe20000004100 */
[----:B------:R-:W-:Y:S01]  /*1640*/  ULDC.64 UR6, c[0x0][0x210] ;  /* 0x0000840000067ab9 */ /* 0x000fe20000000a00 */
[----:B------:R-:W-:Y:S01]  /*1650*/  HADD2.F32 R67, -RZ, R27.H1_H1 ;  /* 0x3000001bff437230 */ /* 0x000fe20000004100 */
[----:B------:R-:W-:Y:S01]  /*1660*/  LEA R34, R34, UR5, 0x3 ;  /* 0x0000000522227c11 */ /* 0x000fe2000f8e18ff */
[----:B------:R-:W-:Y:S01]  /*1670*/  ULDC UR5, c[0x0][0x230] ;  /* 0x00008c0000057ab9 */ /* 0x000fe20000000800 */
[--C-:B------:R-:W-:Y:S01]  /*1680*/  HADD2.F32 R59, -RZ, R26.reuse.H0_H0 ;  /* 0x2000001aff3b7230 */ /* 0x100fe20000004100 */
[----:B------:R-:W-:Y:S01]  /*1690*/  IADD3 R50, P1, R50, UR6, RZ ;  /* 0x0000000632327c10 */ /* 0x000fe2000ff3e0ff */
[----:B------:R-:W-:-:S02]  /*16a0*/  HADD2.F32 R63, -RZ, R26.H1_H1 ;  /* 0x3000001aff3f7230 */ /* 0x000fc40000004100 */
[----:B------:R-:W0:Y:S01]  /*16b0*/  LDS.64 R34, [R34] ;  /* 0x0000000022227984 */ /* 0x000e220000000a00 */
[----:B------:R-:W-:Y:S01]  /*16c0*/  HADD2.F32 R69, -RZ, R29.H1_H1 ;  /* 0x3000001dff457230 */ /* 0x000fe20000004100 */
        /* <DEDUP_REMOVED lines=13> */
[----:B------:R-:W-:Y:S02]  /*17a0*/  HADD2.F32 R41, -RZ, R23.H0_H0 ;  /* 0x20000017ff297230 */ /* 0x000fe40000004100 */
[--C-:B------:R-:W-:Y:S01]  /*17b0*/  FADD.FTZ R46, R43, -R34.reuse ;  /* 0x800000222b2e7221 */ /* 0x100fe20000010000 */
[----:B------:R-:W-:Y:S02]  /*17c0*/  HADD2.F32 R23, -RZ, R33.H0_H0 ;  /* 0x20000021ff177230 */ /* 0x000fe40000004100 */
[--C-:B------:R-:W-:Y:S01]  /*17d0*/  FADD.FTZ R36, R37, -R34.reuse ;  /* 0x8000002225247221 */ /* 0x100fe20000010000 */
[----:B------:R-:W0:Y:S01]  /*17e0*/  MUFU.RSQ R35, R35 ;  /* 0x0000002300237308 */ /* 0x000e220000001400 */
[----:B------:R-:W-:Y:S01]  /*17f0*/  FADD.FTZ R42, R41, -R34 ;  /* 0x80000022292a7221 */ /* 0x000fe20000010000 */
[----:B------:R-:W-:-:S02]  /*1800*/  HADD2.F32 R37, -RZ, R30.H0_H0 ;  /* 0x2000001eff257230 */ /* 0x000fc40000004100 */
[--C-:B------:R-:W-:Y:S01]  /*1810*/  FADD.FTZ R64, R65, -R34.reuse ;  /* 0x8000002241407221 */ /* 0x100fe20000010000 */
[--C-:B------:R-:W-:Y:S02]  /*1820*/  HADD2.F32 R65, -RZ, R28.reuse.H0_H0 ;  /* 0x2000001cff417230 */ /* 0x100fe40000004100 */
[--C-:B------:R-:W-:Y:S01]  /*1830*/  FADD.FTZ R62, R25, -R34.reuse ;  /* 0x80000022193e7221 */ /* 0x100fe20000010000 */
[--C-:B------:R-:W-:Y:S01]  /*1840*/  FADD.FTZ R66, R67, -R34.reuse ;  /* 0x8000002243427221 */ /* 0x100fe20000010000 */
[----:B------:R-:W-:Y:S02]  /*1850*/  HADD2.F32 R67, -RZ, R28.H1_H1 ;  /* 0x3000001cff437230 */ /* 0x000fe40000004100 */
[--C-:B------:R-:W-:Y:S01]  /*1860*/  FADD.FTZ R26, R63, -R34.reuse ;  /* 0x800000223f1a7221 */ /* 0x100fe20000010000 */
[----:B------:R-:W-:Y:S01]  /*1870*/  FADD.FTZ R68, R65, -R34 ;  /* 0x8000002241447221 */ /* 0x000fe20000010000 */
[----:B------:R-:W-:Y:S02]  /*1880*/  HADD2.F32 R33, -RZ, R33.H1_H1 ;  /* 0x30000021ff217230 */ /* 0x000fe40000004100 */
[----:B0-----:R-:W-:Y:S01]  /*1890*/  FMUL.FTZ R44, R35, R42 ;  /* 0x0000002a232c7220 */ /* 0x001fe20000410000 */
[----:B------:R-:W-:Y:S01]  /*18a0*/  FMUL.FTZ R39, R36, R35 ;  /* 0x0000002324277220 */ /* 0x000fe20000410000 */
[----:B------:R-:W-:-:S02]  /*18b0*/  HADD2.F32 R36, -RZ, R30.H1_H1 ;  /* 0x3000001eff247230 */ /* 0x000fc40000004100 */
[C---:B------:R-:W-:Y:S01]  /*18c0*/  FMUL.FTZ R38, R35.reuse, R38 ;  /* 0x0000002623267220 */ /* 0x040fe20000410000 */
[----:B------:R-:W-:Y:S01]  /*18d0*/  FFMA.FTZ R41, R44, R40, R23 ;  /* 0x000000282c297223 */ /* 0x000fe20000010017 */
[----:B------:R-:W-:Y:S01]  /*18e0*/  FMUL.FTZ R44, R35, R46 ;  /* 0x0000002e232c7220 */ /* 0x000fe20000410000 */
[----:B------:R-:W-:Y:S01]  /*18f0*/  FADD.FTZ R46, R47, -R34 ;  /* 0x800000222f2e7221 */ /* 0x000fe20000010000 */
[----:B------:R-:W-:Y:S02]  /*1900*/  HADD2.F32 R47, -RZ, R24.H1_H1 ;  /* 0x30000018ff2f7230 */ /* 0x000fe40000004100 */
[----:B------:R-:W-:Y:S01]  /*1910*/  FFMA.FTZ R30, R39, R37, R22 ;  /* 0x00000025271e7223 */ /* 0x000fe20000010016 */
[----:B------:R-:W-:Y:S02]  /*1920*/  HADD2.F32 R39, -RZ, R32.H1_H1 ;  /* 0x30000020ff277230 */ /* 0x000fe40000004100 */
[C---:B------:R-:W-:Y:S01]  /*1930*/  FMUL.FTZ R46, R35.reuse, R46 ;  /* 0x0000002e232e7220 */ /* 0x040fe20000410000 */
[----:B------:R-:W-:Y:S01]  /*1940*/  FMUL.FTZ R65, R35, R66 ;  /* 0x0000004223417220 */ /* 0x000fe20000410000 */
[----:B------:R-:W-:Y:S01]  /*1950*/  FADD.FTZ R48, R47, -R34 ;  /* 0x800000222f307221 */ /* 0x000fe20000010000 */
[----:B------:R-:W-:Y:S01]  /*1960*/  FMUL.FTZ R66, R35, R68 ;  /* 0x0000004423427220 */ /* 0x000fe20000410000 */
[----:B------:R-:W-:Y:S01]  /*1970*/  FFMA.FTZ R47, R37, R46, R22 ;  /* 0x0000002e252f7223 */ /* 0x000fe20000010016 */
[----:B------:R-:W-:Y:S01]  /*1980*/  FFMA.FTZ R38, R38, R36, R39 ;  /* 0x0000002426267223 */ /* 0x000fe20000010027 */
[----:B------:R-:W-:Y:S01]  /*1990*/  FMUL.FTZ R46, R35, R48 ;  /* 0x00000030232e7220 */ /* 0x000fe20000410000 */
[--C-:B------:R-:W-:Y:S01]  /*19a0*/  FADD.FTZ R48, R49, -R34.reuse ;  /* 0x8000002231307221 */ /* 0x100fe20000010000 */
[----:B------:R-:W-:Y:S01]  /*19b0*/  FMUL.FTZ R49, R35, R62 ;  /* 0x0000003e23317220 */ /* 0x000fe20000410000 */
[----:B------:R-:W-:Y:S01]  /*19c0*/  FADD.FTZ R62, R59, -R34 ;  /* 0x800000223b3e7221 */ /* 0x000fe20000010000 */
[----:B------:R-:W-:Y:S01]  /*19d0*/  FMUL.FTZ R45, R38, -1.4426950216293334961 ;  /* 0xbfb8aa3b262d7820 */ /* 0x000fe20000410000 */
[----:B------:R-:W-:-:S02]  /*19e0*/  HADD2.F32 R42, -RZ, R31.H1_H1 ;  /* 0x3000001fff2a7230 */ /* 0x000fc40000004100 */
[----:B------:R-:W-:Y:S01]  /*19f0*/  FADD.FTZ R68, R67, -R34 ;  /* 0x8000002243447221 */ /* 0x000fe20000010000 */
[----:B------:R-:W-:Y:S01]  /*1a00*/  FMUL.FTZ R62, R35, R62 ;  /* 0x0000003e233e7220 */ /* 0x000fe20000410000 */
[----:B------:R0:W1:Y:S01]  /*1a10*/  MUFU.EX2 R31, R45 ;  /* 0x0000002d001f7308 */ /* 0x0000620000000800 */
[----:B------:R-:W-:Y:S02]  /*1a20*/  HADD2.F32 R67, -RZ, R29.H0_H0 ;  /* 0x2000001dff437230 */ /* 0x000fe40000004100 */
[----:B------:R-:W-:Y:S01]  /*1a30*/  FFMA.FTZ R44, R44, R42, R33 ;  /* 0x0000002a2c2c7223 */ /* 0x000fe20000010021 */
[C-C-:B------:R-:W-:Y:S01]  /*1a40*/  FFMA.FTZ R63, R37.reuse, R62, R22.reuse ;  /* 0x0000003e253f7223 */ /* 0x140fe20000010016 */
[----:B------:R-:W-:Y:S01]  /*1a50*/  FFMA.FTZ R37, R37, R66, R22 ;  /* 0x0000004225257223 */ /* 0x000fe20000010016 */
[----:B------:R-:W-:Y:S01]  /*1a60*/  FMUL.FTZ R58, R35, R48 ;  /* 0x00000030233a7220 */ /* 0x000fe20000410000 */
[--C-:B------:R-:W-:Y:S01]  /*1a70*/  FADD.FTZ R66, R67, -R34.reuse ;  /* 0x8000002243427221 */ /* 0x100fe20000010000 */
[----:B------:R-:W-:Y:S01]  /*1a80*/  FADD.FTZ R34, R69, -R34 ;  /* 0x8000002245227221 */ /* 0x000fe20000010000 */
[C---:B------:R-:W-:Y:S01]  /*1a90*/  FMUL.FTZ R64, R35.reuse, R64 ;  /* 0x0000004023407220 */ /* 0x040fe20000410000 */
[----:B------:R-:W-:Y:S01]  /*1aa0*/  FMUL.FTZ R32, R30, -1.4426950216293334961 ;  /* 0xbfb8aa3b1e207820 */ /* 0x000fe20000410000 */
[----:B------:R-:W-:Y:S01]  /*1ab0*/  FMUL.FTZ R62, R35, R26 ;  /* 0x0000001a233e7220 */ /* 0x000fe20000410000 */
[----:B------:R-:W-:Y:S01]  /*1ac0*/  FMUL.FTZ R43, R41, -1.4426950216293334961 ;  /* 0xbfb8aa3b292b7820 */ /* 0x000fe20000410000 */
[----:B------:R-:W-:Y:S01]  /*1ad0*/  FMUL.FTZ R24, R44, -1.4426950216293334961 ;  /* 0xbfb8aa3b2c187820 */ /* 0x000fe20000410000 */
[C---:B------:R-:W-:Y:S01]  /*1ae0*/  FMUL.FTZ R34, R35.reuse, R34 ;  /* 0x0000002223227220 */ /* 0x040fe20000410000 */
[----:B------:R-:W-:Y:S01]  /*1af0*/  FFMA.FTZ R46, R36, R46, R39 ;  /* 0x0000002e242e7223 */ /* 0x000fe20000010027 */
[----:B------:R-:W-:Y:S01]  /*1b00*/  FFMA.FTZ R58, R40, R58, R23 ;  /* 0x0000003a283a7223 */ /* 0x000fe20000010017 */
[----:B------:R-:W-:Y:S01]  /*1b10*/  FFMA.FTZ R49, R42, R49, R33 ;  /* 0x000000312a317223 */ /* 0x000fe20000010021 */
[----:B------:R-:W-:Y:S01]  /*1b20*/  FFMA.FTZ R64, R40, R64, R23 ;  /* 0x0000004028407223 */ /* 0x000fe20000010017 */
[C---:B------:R-:W-:Y:S01]  /*1b30*/  FMUL.FTZ R68, R35.reuse, R68 ;  /* 0x0000004423447220 */ /* 0x040fe20000410000 */
[----:B------:R-:W-:Y:S01]  /*1b40*/  FMUL.FTZ R67, R35, R66 ;  /* 0x0000004223437220 */ /* 0x000fe20000410000 */
[----:B------:R-:W-:Y:S01]  /*1b50*/  FFMA.FTZ R62, R36, R62, R39 ;  /* 0x0000003e243e7223 */ /* 0x000fe20000010027 */
[C-C-:B------:R-:W-:Y:S01]  /*1b60*/  FFMA.FTZ R65, R42.reuse, R65, R33.reuse ;  /* 0x000000412a417223 */ /* 0x140fe20000010021 */
[----:B------:R-:W-:Y:S01]  /*1b70*/  FFMA.FTZ R42, R42, R34, R33 ;  /* 0x000000222a2a7223 */ /* 0x000fe20000010021 */
[----:B------:R-:W2:Y:S01]  /*1b80*/  MUFU.EX2 R32, R32 ;  /* 0x0000002000207308 */ /* 0x000ea20000000800 */
[----:B0-----:R-:W-:Y:S01]  /*1b90*/  FMUL.FTZ R45, R47, -1.4426950216293334961 ;  /* 0xbfb8aa3b2f2d7820 */ /* 0x001fe20000410000 */
[----:B------:R-:W-:Y:S01]  /*1ba0*/  FMUL.FTZ R48, R46, -1.4426950216293334961 ;  /* 0xbfb8aa3b2e307820 */ /* 0x000fe20000410000 */
[----:B------:R-:W-:Y:S01]  /*1bb0*/  FMUL.FTZ R25, R58, -1.4426950216293334961 ;  /* 0xbfb8aa3b3a197820 */ /* 0x000fe20000410000 */
[----:B------:R-:W-:Y:S01]  /*1bc0*/  FMUL.FTZ R59, R49, -1.4426950216293334961 ;  /* 0xbfb8aa3b313b7820 */ /* 0x000fe20000410000 */
[----:B------:R-:W-:Y:S01]  /*1bd0*/  FMUL.FTZ R28, R64, -1.4426950216293334961 ;  /* 0xbfb8aa3b401c7820 */ /* 0x000fe20000410000 */
[----:B------:R-:W-:Y:S01]  /*1be0*/  FFMA.FTZ R36, R36, R68, R39 ;  /* 0x0000004424247223 */ /* 0x000fe20000010027 */
[----:B------:R-:W-:Y:S01]  /*1bf0*/  FFMA.FTZ R40, R40, R67, R23 ;  /* 0x0000004328287223 */ /* 0x000fe20000010017 */
[----:B------:R-:W0:Y:S01]  /*1c00*/  MUFU.EX2 R43, R43 ;  /* 0x0000002b002b7308 */ /* 0x000e220000000800 */
[----:B------:R-:W-:Y:S01]  /*1c10*/  FMUL.FTZ R26, R63, -1.4426950216293334961 ;  /* 0xbfb8aa3b3f1a7820 */ /* 0x000fe20000410000 */
[----:B------:R-:W-:Y:S01]  /*1c20*/  FMUL.FTZ R27, R62, -1.4426950216293334961 ;  /* 0xbfb8aa3b3e1b7820 */ /* 0x000fe20000410000 */
[----:B------:R-:W-:Y:S01]  /*1c30*/  FMUL.FTZ R22, R65, -1.4426950216293334961 ;  /* 0xbfb8aa3b41167820 */ /* 0x000fe20000410000 */
[----:B-1----:R-:W-:Y:S01]  /*1c40*/  FADD.FTZ R31, R31, 1 ;  /* 0x3f8000001f1f7421 */ /* 0x002fe20000010000 */
[----:B------:R-:W-:Y:S01]  /*1c50*/  FMUL.FTZ R34, R42, -1.4426950216293334961 ;  /* 0xbfb8aa3b2a227820 */ /* 0x000fe20000410000 */
[----:B------:R-:W-:Y:S01]  /*1c60*/  FMUL.FTZ R39, R37, -1.4426950216293334961 ;  /* 0xbfb8aa3b25277820 */ /* 0x000fe20000410000 */
[----:B------:R-:W-:Y:S01]  /*1c70*/  FMUL.FTZ R66, R36, -1.4426950216293334961 ;  /* 0xbfb8aa3b24427820 */ /* 0x000fe20000410000 */
[----:B------:R-:W-:Y:S01]  /*1c80*/  MUFU.EX2 R24, R24 ;  /* 0x0000001800187308 */ /* 0x000fe20000000800 */
[----:B------:R-:W-:Y:S01]  /*1c90*/  FMUL.FTZ R67, R40, -1.4426950216293334961 ;  /* 0xbfb8aa3b28437820 */ /* 0x000fe20000410000 */
[----:B--2---:R-:W-:-:S06]  /*1ca0*/  FADD.FTZ R35, R32, 1 ;  /* 0x3f80000020237421 */ /* 0x004fcc0000010000 */
[----:B------:R-:W-:Y:S01]  /*1cb0*/  MUFU.EX2 R45, R45 ;  /* 0x0000002d002d7308 */ /* 0x000fe20000000800 */
[----:B0-----:R-:W-:-:S07]  /*1cc0*/  FADD.FTZ R32, R43, 1 ;  /* 0x3f8000002b207421 */ /* 0x001fce0000010000 */
[----:B------:R-:W0:Y:S08]  /*1cd0*/  MUFU.EX2 R48, R48 ;  /* 0x0000003000307308 */ /* 0x000e300000000800 */
[----:B------:R-:W1:Y:S08]  /*1ce0*/  MUFU.EX2 R25, R25 ;  /* 0x0000001900197308 */ /* 0x000e700000000800 */
[----:B------:R-:W2:Y:S01]  /*1cf0*/  MUFU.EX2 R59, R59 ;  /* 0x0000003b003b7308 */ /* 0x000ea20000000800 */
[----:B0-----:R-:W-:-:S07]  /*1d00*/  FADD.FTZ R43, R48, 1 ;  /* 0x3f800000302b7421 */ /* 0x001fce0000010000 */
[----:B------:R-:W-:Y:S01]  /*1d10*/  MUFU.EX2 R28, R28 ;  /* 0x0000001c001c7308 */ /* 0x000fe20000000800 */
[----:B-1----:R-:W-:-:S07]  /*1d20*/  FADD.FTZ R25, R25, 1 ;  /* 0x3f80000019197421 */ /* 0x002fce0000010000 */
[----:B------:R-:W0:Y:S01]  /*1d30*/  MUFU.EX2 R26, R26 ;  /* 0x0000001a001a7308 */ /* 0x000e220000000800 */
[----:B--2---:R-:W-:-:S07]  /*1d40*/  FADD.FTZ R48, R59, 1 ;  /* 0x3f8000003b307421 */ /* 0x004fce0000010000 */
[----:B------:R-:W1:Y:S08]  /*1d50*/  MUFU.EX2 R27, R27 ;  /* 0x0000001b001b7308 */ /* 0x000e700000000800 */
[----:B------:R-:W2:Y:S01]  /*1d60*/  MUFU.EX2 R22, R22 ;  /* 0x0000001600167308 */ /* 0x000ea20000000800 */
[----:B0-----:R-:W-:-:S07]  /*1d70*/  FADD.FTZ R26, R26, 1 ;  /* 0x3f8000001a1a7421 */ /* 0x001fce0000010000 */
[----:B------:R0:W4:Y:S01]  /*1d80*/  MUFU.EX2 R29, R39 ;  /* 0x00000027001d7308 */ /* 0x0001220000000800 */
[----:B-1----:R-:W-:-:S07]  /*1d90*/  FADD.FTZ R27, R27, 1 ;  /* 0x3f8000001b1b7421 */ /* 0x002fce0000010000 */
[----:B------:R-:W1:Y:S01]  /*1da0*/  MUFU.RCP R31, R31 ;  /* 0x0000001f001f7308 */ /* 0x000e620000001000 */
[----:B0-----:R-:W-:Y:S01]  /*1db0*/  FADD.FTZ R39, R24, 1 ;  /* 0x3f80000018277421 */ /* 0x001fe20000010000 */
[----:B------:R-:W-:Y:S01]  /*1dc0*/  FADD.FTZ R24, R45, 1 ;  /* 0x3f8000002d187421 */ /* 0x000fe20000010000 */
[----:B------:R-:W-:Y:S01]  /*1dd0*/  FADD.FTZ R45, R28, 1 ;  /* 0x3f8000001c2d7421 */ /* 0x000fe20000010000 */
[----:B--2---:R-:W-:-:S04]  /*1de0*/  FADD.FTZ R22, R22, 1 ;  /* 0x3f80000016167421 */ /* 0x004fc80000010000 */
[----:B------:R-:W0:Y:S01]  /*1df0*/  MUFU.EX2 R23, R66 ;  /* 0x0000004200177308 */ /* 0x000e220000000800 */
[----:B----4-:R-:W-:-:S07]  /*1e00*/  FADD.FTZ R28, R29, 1 ;  /* 0x3f8000001d1c7421 */ /* 0x010fce0000010000 */
[----:B------:R-:W2:Y:S01]  /*1e10*/  MUFU.EX2 R33, R67 ;  /* 0x0000004300217308 */ /* 0x000ea20000000800 */
[----:B-1----:R-:W-:-:S07]  /*1e20*/  FMUL.FTZ R38, R38, R31 ;  /* 0x0000001f26267220 */ /* 0x002fce0000410000 */
[----:B------:R-:W1:Y:S01]  /*1e30*/  MUFU.EX2 R34, R34 ;  /* 0x0000002200227308 */ /* 0x000e620000000800 */
[----:B0-----:R-:W-:-:S07]  /*1e40*/  FADD.FTZ R23, R23, 1 ;  /* 0x3f80000017177421 */ /* 0x001fce0000010000 */
[----:B------:R-:W0:Y:S01]  /*1e50*/  MUFU.RCP R35, R35 ;  /* 0x0000002300237308 */ /* 0x000e220000001000 */
[----:B--2---:R-:W-:-:S07]  /*1e60*/  FADD.FTZ R29, R33, 1 ;  /* 0x3f800000211d7421 */ /* 0x004fce0000010000 */
[----:B------:R-:W2:Y:S01]  /*1e70*/  MUFU.RCP R32, R32 ;  /* 0x0000002000207308 */ /* 0x000ea20000001000 */
[----:B-1----:R-:W-:-:S07]  /*1e80*/  FADD.FTZ R31, R34, 1 ;  /* 0x3f800000221f7421 */ /* 0x002fce0000010000 */
[----:B------:R-:W1:Y:S01]  /*1e90*/  MUFU.RCP R39, R39 ;  /* 0x0000002700277308 */ /* 0x000e620000001000 */
[----:B0-----:R-:W-:-:S05]  /*1ea0*/  FMUL.FTZ R35, R30, R35 ;  /* 0x000000231e237220 */ /* 0x001fca0000410000 */
[----:B------:R-:W-:Y:S02]  /*1eb0*/  F2FP.F16.F32.PACK_AB R35, R38, R35 ;  /* 0x000000232623723e */ /* 0x000fe400000000ff */
[----:B------:R-:W0:Y:S01]  /*1ec0*/  MUFU.RCP R24, R24 ;  /* 0x0000001800187308 */ /* 0x000e220000001000 */
[----:B--2---:R-:W-:Y:S01]  /*1ed0*/  FMUL.FTZ R32, R41, R32 ;  /* 0x0000002029207220 */ /* 0x004fe20000410000 */
[----:B------:R-:W-:Y:S01]  /*1ee0*/  PRMT R30, R35, 0x7632, R30 ;  /* 0x00007632231e7816 */ /* 0x000fe2000000001e */
[----:B------:R-:W-:Y:S04]  /*1ef0*/  STG.E.U16 desc[UR10][R50.64], R35 ;  /* 0x0000002332007986 */ /* 0x000fe8000c10150a */
[----:B------:R2:W-:Y:S01]  /*1f00*/  STG.E.U16 desc[UR10][R50.64+0x2], R30 ;  /* 0x0000021e32007986 */ /* 0x0005e2000c10150a */
[----:B------:R-:W4:Y:S01]  /*1f10*/  MUFU.RCP R43, R43 ;  /* 0x0000002b002b7308 */ /* 0x000f220000001000 */
[----:B-1----:R-:W-:-:S05]  /*1f20*/  FMUL.FTZ R39, R44, R39 ;  /* 0x000000272c277220 */ /* 0x002fca0000410000 */
[----:B------:R-:W-:Y:S02]  /*1f30*/  F2FP.F16.F32.PACK_AB R32, R39, R32 ;  /* 0x000000202720723e */ /* 0x000fe400000000ff */
[----:B------:R-:W1:Y:S01]  /*1f40*/  MUFU.RCP R25, R25 ;  /* 0x0000001900197308 */ /* 0x000e620000001000 */
[----:B0-----:R-:W-:Y:S02]  /*1f50*/  FMUL.FTZ R24, R47, R24 ;  /* 0x000000182f187220 */ /* 0x001fe40000410000 */
[----:B------:R-:W-:Y:S05]  /*1f60*/  STG.E.U16 desc[UR10][R50.64+0x4], R32 ;  /* 0x0000042032007986 */ /* 0x000fea000c10150a */
[----:B------:R-:W0:Y:S01]  /*1f70*/  MUFU.RCP R48, R48 ;  /* 0x0000003000307308 */ /* 0x000e220000001000 */
[----:B----4-:R-:W-:-:S05]  /*1f80*/  FMUL.FTZ R43, R46, R43 ;  /* 0x0000002b2e2b7220 */ /* 0x010fca0000410000 */
[----:B------:R-:W-:Y:S02]  /*1f90*/  F2FP.F16.F32.PACK_AB R24, R43, R24 ;  /* 0x000000182b18723e */ /* 0x000fe400000000ff */
[----:B------:R-:W4:Y:S01]  /*1fa0*/  MUFU.RCP R26, R26 ;  /* 0x0000001a001a7308 */ /* 0x000f220000001000 */
[----:B-1----:R-:W-:Y:S01]  /*1fb0*/  FMUL.FTZ R25, R58, R25 ;  /* 0x000000193a197220 */ /* 0x002fe20000410000 */
[----:B------:R-:W-:-:S06]  /*1fc0*/  PRMT R33, R24, 0x7632, R33 ;  /* 0x0000763218217816 */ /* 0x000fcc0000000021 */
[----:B------:R-:W1:Y:S01]  /*1fd0*/  MUFU.RCP R27, R27 ;  /* 0x0000001b001b7308 */ /* 0x000e620000001000 */
[----:B0-----:R-:W-:-:S05]  /*1fe0*/  FMUL.FTZ R48, R49, R48 ;  /* 0x0000003031307220 */ /* 0x001fca0000410000 */
[----:B------:R-:W-:Y:S02]  /*1ff0*/  F2FP.F16.F32.PACK_AB R25, R48, R25 ;  /* 0x000000193019723e */ /* 0x000fe400000000ff */
[----:B------:R-:W0:Y:S01]  /*2000*/  MUFU.RCP R45, R45 ;  /* 0x0000002d002d7308 */ /* 0x000e220000001000 */
[----:B----4-:R-:W-:-:S07]  /*2010*/  FMUL.FTZ R26, R63, R26 ;  /* 0x0000001a3f1a7220 */ /* 0x010fce0000410000 */
[----:B------:R-:W4:Y:S01]  /*2020*/  MUFU.RCP R22, R22 ;  /* 0x0000001600167308 */ /* 0x000f220000001000 */
[----:B-1----:R-:W-:-:S05]  /*2030*/  FMUL.FTZ R27, R62, R27 ;  /* 0x0000001b3e1b7220 */ /* 0x002fca0000410000 */
[----:B------:R-:W-:Y:S02]  /*2040*/  F2FP.F16.F32.PACK_AB R26, R27, R26 ;  /* 0x0000001a1b1a723e */ /* 0x000fe400000000ff */
[----:B------:R-:W1:Y:S01]  /*2050*/  MUFU.RCP R28, R28 ;  /* 0x0000001c001c7308 */ /* 0x000e620000001000 */
[----:B0-----:R-:W-:Y:S01]  /*2060*/  FMUL.FTZ R45, R64, R45 ;  /* 0x0000002d402d7220 */ /* 0x001fe20000410000 */
[----:B------:R-:W-:-:S06]  /*2070*/  PRMT R27, R25, 0x7632, R27 ;  /* 0x00007632191b7816 */ /* 0x000fcc000000001b */
[----:B------:R-:W0:Y:S01]  /*2080*/  MUFU.RCP R23, R23 ;  /* 0x0000001700177308 */ /* 0x000e220000001000 */
[----:B----4-:R-:W-:-:S05]  /*2090*/  FMUL.FTZ R22, R65, R22 ;  /* 0x0000001641167220 */ /* 0x010fca0000410000 */
[----:B------:R-:W-:Y:S02]  /*20a0*/  F2FP.F16.F32.PACK_AB R22, R22, R45 ;  /* 0x0000002d1616723e */ /* 0x000fe400000000ff */
[----:B------:R-:W4:Y:S01]  /*20b0*/  MUFU.RCP R29, R29 ;  /* 0x0000001d001d7308 */ /* 0x000f220000001000 */
[----:B-1----:R-:W-:Y:S01]  /*20c0*/  FMUL.FTZ R28, R37, R28 ;  /* 0x0000001c251c7220 */ /* 0x002fe20000410000 */
[----:B--2---:R-:W-:-:S06]  /*20d0*/  PRMT R30, R22, 0x7632, R30 ;  /* 0x00007632161e7816 */ /* 0x004fcc000000001e */
[----:B------:R-:W1:Y:S01]  /*20e0*/  MUFU.RCP R31, R31 ;  /* 0x0000001f001f7308 */ /* 0x000e620000001000 */
[----:B0-----:R-:W-:-:S05]  /*20f0*/  FMUL.FTZ R23, R36, R23 ;  /* 0x0000001724177220 */ /* 0x001fca0000410000 */
[----:B------:R-:W-:Y:S01]  /*2100*/  F2FP.F16.F32.PACK_AB R23, R23, R28 ;  /* 0x0000001c1717723e */ /* 0x000fe200000000ff */
[----:B----4-:R-:W-:-:S03]  /*2110*/  FMUL.FTZ R29, R40, R29 ;  /* 0x0000001d281d7220 */ /* 0x010fc60000410000 */
[----:B------:R-:W-:Y:S01]  /*2120*/  PRMT R28, R23, 0x7632, R28 ;  /* 0x00007632171c7816 */ /* 0x000fe2000000001c */
[----:B-1----:R-:W-:Y:S01]  /*2130*/  FMUL.FTZ R42, R42, R31 ;  /* 0x0000001f2a2a7220 */ /* 0x002fe20000410000 */
[----:B------:R-:W-:-:S04]  /*2140*/  PRMT R31, R32, 0x7632, R31 ;  /* 0x00007632201f7816 */ /* 0x000fc8000000001f */
[----:B------:R-:W-:Y:S01]  /*2150*/  F2FP.F16.F32.PACK_AB R29, R42, R29 ;  /* 0x0000001d2a1d723e */ /* 0x000fe200000000ff */
        /* <DEDUP_REMOVED lines=17> */
.L_x_3449:
        /* <DEDUP_REMOVED lines=9> */
.L_x_3603:


//--------------------- .text._ZN13group_norm_v214gn_cuda_kernelI6__halfLi320ELi3ELi16ELi160ELi256ELb1ELi16ELi320ELi320ELi4ELb1ELi21ELb0ELb0ENS_16CompileConditionILi900EEEEEvPT_PKS4_S7_S7_flPfS8_Pj --------------------------
	.section	.text._ZN13group_norm_v214gn_cuda_kernelI6__halfLi320ELi3ELi16ELi160ELi256ELb1ELi16ELi320ELi320ELi4ELb1ELi21ELb0ELb0ENS_16CompileConditionILi900EEEEEvPT_PKS4_S7_S7_flPfS8_Pj,"ax",@progbits
	.align	128
        .global         _ZN13group_norm_v214gn_cuda_kernelI6__halfLi320ELi3ELi16ELi160ELi256ELb1ELi16ELi320ELi320ELi4ELb1ELi21ELb0ELb0ENS_16CompileConditionILi900EEEEEvPT_PKS4_S7_S7_flPfS8_Pj
        .type           _ZN13group_norm_v214gn_cuda_kernelI6__halfLi320ELi3ELi16ELi160ELi256ELb1ELi16ELi320ELi320ELi4ELb1ELi21ELb0ELb0ENS_16CompileConditionILi900EEEEEvPT_PKS4_S7_S7_flPfS8_Pj,@function
        .size           _ZN13group_norm_v214gn_cuda_kernelI6__halfLi320ELi3ELi16ELi160ELi256ELb1ELi16ELi320ELi320ELi4ELb1ELi21ELb0ELb0ENS_16CompileConditionILi900EEEEEvPT_PKS4_S7_S7_flPfS8_Pj,(.L_x_3604 - _ZN13group_norm_v214gn_cuda_kernelI6__halfLi320ELi3ELi16ELi160ELi256ELb1ELi16ELi320ELi320ELi4ELb1ELi21ELb0ELb0ENS_16CompileConditionILi900EEEEEvPT_PKS4_S7_S7_flPfS8_Pj)
        .other          _ZN13group_norm_v214gn_cuda_kernelI6__halfLi320ELi3ELi16ELi160ELi256ELb1ELi16ELi320ELi320ELi4ELb1ELi21ELb0ELb0ENS_16CompileConditionILi900EEEEEvPT_PKS4_S7_S7_flPfS8_Pj,@"STO_CUDA_ENTRY STV_DEFAULT"
_ZN13group_norm_v214gn_cuda_kernelI6__halfLi320ELi3ELi16ELi160ELi256ELb1ELi16ELi320ELi320ELi4ELb1ELi21ELb0ELb0ENS_16CompileConditionILi900EEEEEvPT_PKS4_S7_S7_flPfS8_Pj:
.text._ZN13group_norm_v214gn_cuda_kernelI6__halfLi320ELi3ELi16ELi160ELi256ELb1ELi16ELi320ELi320ELi4ELb1ELi21ELb0ELb0ENS_16CompileConditionILi900EEEEEvPT_PKS4_S7_S7_flPfS8_Pj:
        /* <DEDUP_REMOVED lines=23> */
.L_x_3459:
        /* <DEDUP_REMOVED lines=101> */
[----:B------:R-:W-:Y:S01]  /*07c0*/  SHF.L.U32 R0, R22, 0x1, RZ ;  /* 0x0000000116007819 */ /* 0x000fe200000006ff */
[----:B------:R-:W-:Y:S01]  /*07d0*/  HFMA2.MMA R45, -RZ, RZ, 0, 0 ;  /* 0x00000000ff2d7435 */ /* 0x000fe200000001ff */
[----:B------:R-:W-:Y:S02]  /*07e0*/  MOV R26, 0x400 ;  /* 0x00000400001a7802 */ /* 0x000fe40000000f00 */
[----:B------:R-:W-:Y:S02]  /*07f0*/  CS2R R42, SRZ ;  /* 0x00000000002a7805 */ /* 0x000fe4000001ff00 */
[----:B------:R-:W-:-:S04]  /*0800*/  LOP3.LUT R0, R0, 0xe, RZ, 0xc0, !PT ;  /* 0x0000000e00007812 */ /* 0x000fc800078ec0ff */
[C---:B------:R-:W-:Y:S02]  /*0810*/  LEA.HI R44, R17.reuse, R0, RZ, 0x1e ;  /* 0x00000000112c7211 */ /* 0x040fe400078ff0ff */
[----:B------:R-:W-:-:S03]  /*0820*/  LOP3.LUT R0, R17, 0x3, RZ, 0xc0, !PT ;  /* 0x0000000311007812 */ /* 0x000fc600078ec0ff */
[----:B------:R-:W-:Y:S01]  /*0830*/  IMAD R44, R44, 0xa0, -R9 ;  /* 0x000000a02c2c7824 */ /* 0x000fe200078e0a09 */
[----:B-1----:R-:W-:-:S07]  /*0840*/  LEA R26, R3, R26, 0x18 ;  /* 0x0000001a031a7211 */ /* 0x002fce00078ec0ff */
.L_x_3452:
[----:B------:R-:W-:Y:S02]  /*0850*/  IADD3 R2, R44, R45, RZ ;  /* 0x0000002d2c027210 */ /* 0x000fe40007ffe0ff */
[----:B------:R-:W-:Y:S02]  /*0860*/  IADD3 R45, R45, 0x20, RZ ;  /* 0x000000202d2d7810 */ /* 0x000fe40007ffe0ff */
[C---:B------:R-:W-:Y:S02]  /*0870*/  IADD3 R3, R2.reuse, 0x4, RZ ;  /* 0x0000000402037810 */ /* 0x040fe40007ffe0ff */
[C---:B------:R-:W-:Y:S02]  /*0880*/  IADD3 R32, R2.reuse, 0xc, RZ ;  /* 0x0000000c02207810 */ /* 0x040fe40007ffe0ff */
[----:B------:R-:W-:Y:S02]  /*0890*/  SHF.R.S32.HI R8, RZ, 0x1f, R3 ;  /* 0x0000001fff087819 */ /* 0x000fe40000011403 */
[----:B0-----:R-:W-:-:S02]  /*08a0*/  IADD3 R28, R2, 0x8, RZ ;  /* 0x00000008021c7810 */ /* 0x001fc40007ffe0ff */
[----:B------:R-:W-:Y:S02]  /*08b0*/  LEA.HI R9, R8, R3, RZ, 0x2 ;  /* 0x0000000308097211 */ /* 0x000fe400078f10ff */
[----:B------:R-:W-:Y:S02]  /*08c0*/  SHF.R.S32.HI R3, RZ, 0x1f, R2 ;  /* 0x0000001fff037819 */ /* 0x000fe40000011402 */
[----:B------:R-:W-:Y:S02]  /*08d0*/  SHF.R.S32.HI R33, RZ, 0x1f, R32 ;  /* 0x0000001fff217819 */ /* 0x000fe40000011420 */
[----:B------:R-:W-:Y:S02]  /*08e0*/  LEA.HI R3, R3, R2, RZ, 0x2 ;  /* 0x0000000203037211 */ /* 0x000fe400078f10ff */
[----:B------:R-:W-:Y:S02]  /*08f0*/  IADD3 R8, R2, 0x10, RZ ;  /* 0x0000001002087810 */ /* 0x000fe40007ffe0ff */
[----:B------:R-:W-:-:S02]  /*0900*/  SHF.R.S32.HI R29, RZ, 0x1f, R28 ;  /* 0x0000001fff1d7819 */ /* 0x000fc4000001141c */
[----:B------:R-:W-:Y:S02]  /*0910*/  SHF.R.S32.HI R3, RZ, 0x2, R3 ;  /* 0x00000002ff037819 */ /* 0x000fe40000011403 */
[----:B------:R-:W-:Y:S02]  /*0920*/  LEA.HI R33, R33, R32, RZ, 0x2 ;  /* 0x0000002021217211 */ /* 0x000fe400078f10ff */
[----:B------:R-:W-:Y:S01]  /*0930*/  SHF.R.S32.HI R35, RZ, 0x1f, R8 ;  /* 0x0000001fff237819 */ /* 0x000fe20000011408 */
[----:B------:R-:W-:Y:S01]  /*0940*/  IMAD R3, R3, 0x28, R26 ;  /* 0x0000002803037824 */ /* 0x000fe200078e021a */
[----:B------:R-:W-:Y:S02]  /*0950*/  IADD3 R32, R2, 0x18, RZ ;  /* 0x0000001802207810 */ /* 0x000fe40007ffe0ff */
[----:B------:R-:W-:Y:S02]  /*0960*/  LEA.HI R29, R29, R28, RZ, 0x2 ;  /* 0x0000001c1d1d7211 */ /* 0x000fe400078f10ff */
[----:B------:R-:W-:-:S02]  /*0970*/  SHF.R.S32.HI R9, RZ, 0x2, R9 ;  /* 0x00000002ff097819 */ /* 0x000fc40000011409 */
[----:B------:R-:W-:Y:S02]  /*0980*/  LEA.HI R8, R35, R8, RZ, 0x2 ;  /* 0x0000000823087211 */ /* 0x000fe400078f10ff */
[C---:B------:R-:W-:Y:S01]  /*0990*/  IADD3 R28, R2.reuse, 0x14, RZ ;  /* 0x00000014021c7810 */ /* 0x040fe20007ffe0ff */
[----:B------:R-:W-:Y:S01]  /*09a0*/  IMAD R9, R9, 0x28, R26 ;  /* 0x0000002809097824 */ /* 0x000fe200078e021a */
[----:B------:R-:W-:Y:S02]  /*09b0*/  SHF.R.S32.HI R35, RZ, 0x1f, R32 ;  /* 0x0000001fff237819 */ /* 0x000fe40000011420 */
[----:B------:R-:W-:Y:S02]  /*09c0*/  IADD3 R2, R2, 0x1c, RZ ;  /* 0x0000001c02027810 */ /* 0x000fe40007ffe0ff */
[----:B------:R-:W-:Y:S02]  /*09d0*/  SHF.R.S32.HI R29, RZ, 0x2, R29 ;  /* 0x00000002ff1d7819 */ /* 0x000fe4000001141d */
[----:B------:R-:W-:-:S02]  /*09e0*/  LEA.HI R32, R35, R32, RZ, 0x2 ;  /* 0x0000002023207211 */ /* 0x000fc400078f10ff */
[C---:B------:R-:W-:Y:S01]  /*09f0*/  LEA R3, R0.reuse, R3, 0x3 ;  /* 0x0000000300037211 */ /* 0x040fe200078e18ff */
[----:B------:R-:W-:Y:S01]  /*0a00*/  IMAD R29, R29, 0x28, R26 ;  /* 0x000000281d1d7824 */ /* 0x000fe200078e021a */
[----:B------:R-:W-:Y:S02]  /*0a10*/  SHF.R.S32.HI R35, RZ, 0x1f, R2 ;  /* 0x0000001fff237819 */ /* 0x000fe40000011402 */
[----:B------:R-:W-:Y:S02]  /*0a20*/  SHF.R.S32.HI R37, RZ, 0x1f, R28 ;  /* 0x0000001fff257819 */ /* 0x000fe4000001141c */
[----:B------:R-:W-:Y:S02]  /*0a30*/  SHF.R.S32.HI R33, RZ, 0x2, R33 ;  /* 0x00000002ff217819 */ /* 0x000fe40000011421 */
[----:B------:R-:W-:Y:S02]  /*0a40*/  LEA R9, R0, R9, 0x3 ;  /* 0x0000000900097211 */ /* 0x000fe400078e18ff */
[----:B------:R-:W-:Y:S01]  /*0a50*/  LEA.HI R34, R35, R2, RZ, 0x2 ;  /* 0x0000000223227211 */ /* 0x000fe200078f10ff */
[----:B------:R-:W-:Y:S01]  /*0a60*/  IMAD R33, R33, 0x28, R26 ;  /* 0x0000002821217824 */ /* 0x000fe200078e021a */
[----:B------:R-:W-:Y:S01]  /*0a70*/  LEA.HI R28, R37, R28, RZ, 0x2 ;  /* 0x0000001c251c7211 */ /* 0x000fe200078f10ff */
[----:B------:R-:W0:Y:S01]  /*0a80*/  LDS.64 R2, [R3] ;  /* 0x0000000003027984 */ /* 0x000e220000000a00 */
[----:B------:R-:W-:-:S02]  /*0a90*/  SHF.R.S32.HI R35, RZ, 0x2, R8 ;  /* 0x00000002ff237819 */ /* 0x000fc40000011408 */
[C---:B------:R-:W-:Y:S01]  /*0aa0*/  LEA R29, R0.reuse, R29, 0x3 ;  /* 0x0000001d001d7211 */ /* 0x040fe200078e18ff */
[----:B------:R-:W1:Y:S01]  /*0ab0*/  LDS.64 R8, [R9] ;  /* 0x0000000009087984 */ /* 0x000e620000000a00 */
[----:B------:R-:W-:Y:S01]  /*0ac0*/  SHF.R.S32.HI R37, RZ, 0x2, R28 ;  /* 0x00000002ff257819 */ /* 0x000fe2000001141c */
[----:B------:R-:W-:Y:S01]  /*0ad0*/  IMAD R35, R35, 0x28, R26 ;  /* 0x0000002823237824 */ /* 0x000fe200078e021a */
[C---:B------:R-:W-:Y:S02]  /*0ae0*/  LEA R33, R0.reuse, R33, 0x3 ;  /* 0x0000002100217211 */ /* 0x040fe400078e18ff */
[----:B------:R-:W2:Y:S01]  /*0af0*/  LDS.64 R28, [R29] ;  /* 0x000000001d1c7984 */ /* 0x000ea20000000a00 */
[----:B------:R-:W-:Y:S01]  /*0b00*/  SHF.R.S32.HI R39, RZ, 0x2, R32 ;  /* 0x00000002ff277819 */ /* 0x000fe20000011420 */
[----:B------:R-:W-:Y:S01]  /*0b10*/  IMAD R37, R37, 0x28, R26 ;  /* 0x0000002825257824 */ /* 0x000fe200078e021a */
[C---:B------:R-:W-:Y:S01]  /*0b20*/  LEA R35, R0.reuse, R35, 0x3 ;  /* 0x0000002300237211 */ /* 0x040fe200078e18ff */
[----:B------:R-:W3:Y:S01]  /*0b30*/  LDS.64 R32, [R33] ;  /* 0x0000000021207984 */ /* 0x000ee20000000a00 */
[----:B------:R-:W-:Y:S01]  /*0b40*/  SHF.R.S32.HI R41, RZ, 0x2, R34 ;  /* 0x00000002ff297819 */ /* 0x000fe20000011422 */
[----:B------:R-:W-:Y:S01]  /*0b50*/  IMAD R39, R39, 0x28, R26 ;  /* 0x0000002827277824 */ /* 0x000fe200078e021a */
[----:B------:R-:W-:-:S02]  /*0b60*/  LEA R37, R0, R37, 0x3 ;  /* 0x0000002500257211 */ /* 0x000fc400078e18ff */
[----:B------:R-:W4:Y:S01]  /*0b70*/  LDS.64 R34, [R35] ;  /* 0x0000000023227984 */ /* 0x000f220000000a00 */
[----:B------:R-:W-:Y:S01]  /*0b80*/  IMAD R41, R41, 0x28, R26 ;  /* 0x0000002829297824 */ /* 0x000fe200078e021a */
[C---:B------:R-:W-:Y:S02]  /*0b90*/  LEA R39, R0.reuse, R39, 0x3 ;  /* 0x0000002700277211 */ /* 0x040fe400078e18ff */
[----:B------:R-:W4:Y:S01]  /*0ba0*/  LDS.64 R36, [R37] ;  /* 0x0000000025247984 */ /* 0x000f220000000a00 */
[----:B------:R-:W-:Y:S02]  /*0bb0*/  ISETP.GE.U32.AND P0, PT, R45, 0xa0, PT ;  /* 0x000000a02d00780c */ /* 0x000fe40003f06070 */
[----:B------:R-:W-:Y:S01]  /*0bc0*/  LEA R41, R0, R41, 0x3 ;  /* 0x0000002900297211 */ /* 0x000fe200078e18ff */
[----:B------:R-:W4:Y:S05]  /*0bd0*/  LDS.64 R38, [R39] ;  /* 0x0000000027267984 */ /* 0x000f2a0000000a00 */
        /* <DEDUP_REMOVED lines=18> */
.L_x_3451:
[----:B------:R-:W-:Y:S05]  /*0d00*/  BSYNC B0 ;  /* 0x0000000000007941 */ /* 0x000fea0003800000 */
.L_x_3450:
        /* <DEDUP_REMOVED lines=21> */
.L_x_3454:
[----:B------:R-:W-:Y:S05]  /*0e60*/  BSYNC B0 ;  /* 0x0000000000007941 */ /* 0x000fea0003800000 */
.L_x_3453:
        /* <DEDUP_REMOVED lines=13> */
.L_x_3456:
[----:B------:R-:W2:Y:S04]  /*0f40*/  LD.E.STRONG.GPU R0, desc[UR8][R2.64] ;  /* 0x0000000802007980 */ /* 0x000ea8000c10f900 */
[----:B--2---:R-:W-:Y:S01]  /*0f50*/  CCTL.IVALL ;  /* 0x00000000ff00798f */ /* 0x004fe20002000000 */
[----:B------:R-:W-:Y:S05]  /*0f60*/  YIELD ;  /* 0x0000000000007946 */ /* 0x000fea0003800000 */
[----:B-----5:R-:W-:-:S04]  /*0f70*/  LOP3.LUT R0, R0, R9, RZ, 0x3c, !PT ;  /* 0x0000000900007212 */ /* 0x020fc800078e3cff */
[----:B------:R-:W-:-:S13]  /*0f80*/  ISETP.GT.AND P0, PT, R0, -0x1, PT ;  /* 0xffffffff0000780c */ /* 0x000fda0003f04270 */
[----:B------:R-:W-:Y:S05]  /*0f90*/  @P0 BRA `(.L_x_3456) ;  /* 0xfffffffc00e80947 */ /* 0x000fea000383ffff */
.L_x_3455:
[----:B------:R-:W-:Y:S05]  /*0fa0*/  WARPSYNC.ALL ;  /* 0x0000000000007948 */ /* 0x000fea0003800000 */
[----:B-1----:R-:W1:Y:S08]  /*0fb0*/  @!P1 LDC R9, c[0x0][0x10] ;  /* 0x00000400ff099b82 */ /* 0x002e700000000800 */
[----:B------:R-:W-:Y:S01]  /*0fc0*/  BAR.SYNC.DEFER_BLOCKING 0x0 ;  /* 0x0000000000007b1d */ /* 0x000fe20000010000 */
[----:B0-----:R-:W-:-:S07]  /*0fd0*/  @!P1 LOP3.LUT R29, R17, 0xf, RZ, 0xc0, !PT ;  /* 0x0000000f111d9812 */ /* 0x001fce00078ec0ff */
[----:B------:R-:W0:Y:S01]  /*0fe0*/  @!P1 LDC.64 R2, c[0x0][0x248] ;  /* 0x00009200ff029b82 */ /* 0x000e220000000a00 */
[----:B------:R-:W-:Y:S01]  /*0ff0*/  HFMA2.MMA R8, -RZ, RZ, 0, 0 ;  /* 0x00000000ff087435 */ /* 0x000fe200000001ff */
[----:B------:R-:W-:Y:S01]  /*1000*/  LOP3.LUT P0, RZ, R17, 0xffffffef, RZ, 0xc0, !PT ;  /* 0xffffffef11ff7812 */ /* 0x000fe2000780c0ff */
        /* <DEDUP_REMOVED lines=32> */
[----:B------:R-:W-:Y:S01]  /*1210*/  @!P0 FMUL.FTZ R2, R0, 2.4414062863797880709e-05 ;  /* 0x37cccccd00028820 */ /* 0x000fe20000410000 */
[----:B-1----:R-:W-:Y:S01]  /*1220*/  FADD.FTZ R29, R33, R8 ;  /* 0x00000008211d7221 */ /* 0x002fe20000010000 */
[----:B------:R-:W-:Y:S02]  /*1230*/  @!P0 SHF.R.U32.HI R8, RZ, 0x1, R17 ;  /* 0x00000001ff088819 */ /* 0x000fe40000011611 */
[----:B------:R-:W-:Y:S02]  /*1240*/  @!P0 FMUL.FTZ R0, R2, R2 ;  /* 0x0000000202008220 */ /* 0x000fe40000410000 */
[----:B------:R-:W-:Y:S02]  /*1250*/  @!P0 LOP3.LUT R8, R8, 0x7ffffff8, RZ, 0xc0, !PT ;  /* 0x7ffffff808088812 */ /* 0x000fe400078ec0ff */
        /* <DEDUP_REMOVED lines=26> */
.L_x_3458:
[----:B------:R-:W-:Y:S05]  /*1400*/  BSYNC B0 ;  /* 0x0000000000007941 */ /* 0x000fea0003800000 */
.L_x_3457:
[----:B------:R-:W1:Y:S01]  /*1410*/  S2UR UR7, SR_CgaCtaId ;  /* 0x00000000000779c3 */ /* 0x000e620000008800 */
[C---:B0-----:R-:W-:Y:S01]  /*1420*/  LOP3.LUT R3, R22.reuse, 0x7, RZ, 0xc0, !PT ;  /* 0x0000000716037812 */ /* 0x041fe200078ec0ff */
[----:B------:R-:W-:Y:S01]  /*1430*/  UMOV UR6, 0x400 ;  /* 0x0000040000067882 */ /* 0x000fe20000000000 */
[----:B------:R-:W-:Y:S01]  /*1440*/  SHF.L.U32 R0, R22, 0x1, RZ ;  /* 0x0000000116007819 */ /* 0x000fe200000006ff */
[----:B------:R-:W-:Y:S01]  /*1450*/  UIADD3 UR6, UR6, 0xc80, URZ ;  /* 0x00000c8006067890 */ /* 0x000fe2000fffe03f */
[----:B------:R-:W-:Y:S01]  /*1460*/  HADD2.F32 R33, -RZ, R30.H1_H1 ;  /* 0x3000001eff217230 */ /* 0x000fe20000004100 */
[----:B------:R-:W-:Y:S01]  /*1470*/  ULOP3.LUT UR4, UR4, 0x1, URZ, 0x3c, !UPT ;  /* 0x0000000104047892 */ /* 0x000fe2000f8e3c3f */
[----:B------:R-:W-:Y:S01]  /*1480*/  IMAD R2, R3, 0x50, R24 ;  /* 0x0000005003027824 */ /* 0x000fe200078e0218 */
[----:B------:R-:W-:Y:S01]  /*1490*/  LOP3.LUT R0, R0, 0xe, RZ, 0xc0, !PT ;  /* 0x0000000e00007812 */ /* 0x000fe200078ec0ff */
[--C-:B------:R-:W-:Y:S02]  /*14a0*/  HADD2.F32 R35, -RZ, R31.reuse.H0_H0 ;  /* 0x2000001fff237230 */ /* 0x100fe40000004100 */
[----:B-----5:R-:W-:Y:S01]  /*14b0*/  HADD2.F32 R29, -RZ, R14.H1_H1 ;  /* 0x3000000eff1d7230 */ /* 0x020fe20000004100 */
[----:B------:R-:W-:Y:S01]  /*14c0*/  SHF.L.U32 R2, R2, 0x2, RZ ;  /* 0x0000000202027819 */ /* 0x000fe200000006ff */
[----:B------:R-:W-:Y:S01]  /*14d0*/  HADD2.F32 R34, -RZ, R12.H1_H1 ;  /* 0x3000000cff227230 */ /* 0x000fe20000004100 */
[----:B------:R-:W-:Y:S01]  /*14e0*/  IADD3 R0, RZ, -R0, RZ ;  /* 0x80000000ff007210 */ /* 0x000fe20007ffe0ff */
[----:B------:R-:W-:-:S02]  /*14f0*/  HADD2.F32 R37, -RZ, R31.H1_H1 ;  /* 0x3000001fff257230 */ /* 0x000fc40000004100 */
[----:B------:R-:W-:Y:S01]  /*1500*/  IMAD.WIDE.U32 R8, R2, -0x33333333, RZ ;  /* 0xcccccccd02087825 */ /* 0x000fe200078e00ff */
[----:B------:R-:W-:-:S03]  /*1510*/  MOV R8, R0 ;  /* 0x0000000000087202 */ /* 0x000fc60000000f00 */
[----:B------:R-:W-:Y:S01]  /*1520*/  HADD2.F32 R3, -RZ, R12.H0_H0 ;  /* 0x2000000cff037230 */ /* 0x000fe20000004100 */
[----:B------:R-:W-:Y:S01]  /*1530*/  LEA.HI R8, R9, R8, RZ, 0x19 ;  /* 0x0000000809087211 */ /* 0x000fe200078fc8ff */
[--C-:B------:R-:W-:Y:S01]  /*1540*/  HADD2.F32 R26, -RZ, R13.reuse.H0_H0 ;  /* 0x2000000dff1a7230 */ /* 0x100fe20000004100 */
[----:B-1----:R-:W-:Y:S01]  /*1550*/  ULEA UR6, UR7, UR6, 0x18 ;  /* 0x0000000607067291 */ /* 0x002fe2000f8ec03f */
[----:B------:R-:W-:Y:S02]  /*1560*/  HADD2.F32 R36, -RZ, R13.H1_H1 ;  /* 0x3000000dff247230 */ /* 0x000fe40000004100 */
[----:B------:R-:W-:Y:S02]  /*1570*/  HADD2.F32 R41, -RZ, R11.H0_H0 ;  /* 0x2000000bff297230 */ /* 0x000fe40000004100 */
[----:B------:R-:W-:Y:S01]  /*1580*/  HADD2.F32 R47, -RZ, R7.H1_H1 ;  /* 0x30000007ff2f7230 */ /* 0x000fe20000004100 */
[----:B------:R-:W-:Y:S01]  /*1590*/  LEA R8, R8, UR6, 0x3 ;  /* 0x0000000608087c11 */ /* 0x000fe2000f8e18ff */
[----:B------:R-:W-:Y:S01]  /*15a0*/  ULDC UR6, c[0x0][0x230] ;  /* 0x00008c0000067ab9 */ /* 0x000fe20000000800 */
[----:B------:R-:W-:-:S02]  /*15b0*/  HADD2.F32 R49, -RZ, R4.H0_H0 ;  /* 0x20000004ff317230 */ /* 0x000fc40000004100 */
[----:B------:R-:W-:Y:S02]  /*15c0*/  HADD2.F32 R45, -RZ, R6.H1_H1 ;  /* 0x30000006ff2d7230 */ /* 0x000fe40000004100 */
[----:B------:R-:W0:Y:S01]  /*15d0*/  LDS.64 R8, [R8] ;  /* 0x0000000008087984 */ /* 0x000e220000000a00 */
[----:B------:R-:W-:Y:S02]  /*15e0*/  HADD2.F32 R51, -RZ, R4.H1_H1 ;  /* 0x30000004ff337230 */ /* 0x000fe40000004100 */
[----:B------:R-:W-:Y:S02]  /*15f0*/  HADD2.F32 R11, -RZ, R11.H1_H1 ;  /* 0x3000000bff0b7230 */ /* 0x000fe40000004100 */
[----:B0-----:R-:W-:Y:S01]  /*1600*/  FADD.FTZ R0, R9, UR6 ;  /* 0x0000000609007e21 */ /* 0x001fe20008010000 */
[--C-:B------:R-:W-:Y:S01]  /*1610*/  FADD.FTZ R33, R33, -R8.reuse ;  /* 0x8000000821217221 */ /* 0x100fe20000010000 */
[----:B------:R-:W-:Y:S01]  /*1620*/  FADD.FTZ R31, R35, -R8 ;  /* 0x80000008231f7221 */ /* 0x000fe20000010000 */
[----:B------:R-:W-:-:S02]  /*1630*/  HADD2.F32 R9, -RZ, R30.H0_H0 ;  /* 0x2000001eff097230 */ /* 0x000fc40000004100 */
[--C-:B------:R-:W-:Y:S01]  /*1640*/  FADD.FTZ R47, R47, -R8.reuse ;  /* 0x800000082f2f7221 */ /* 0x100fe20000010000 */
[----:B------:R-:W-:Y:S01]  /*1650*/  HADD2.F32 R30, -RZ, R14.H0_H0 ;  /* 0x2000000eff1e7230 */ /* 0x000fe20000004100 */
[----:B------:R-:W0:Y:S01]  /*1660*/  MUFU.RSQ R0, R0 ;  /* 0x0000000000007308 */ /* 0x000e220000001400 */
[--C-:B------:R-:W-:Y:S02]  /*1670*/  HADD2.F32 R35, -RZ, R15.reuse.H1_H1 ;  /* 0x3000000fff237230 */ /* 0x100fe40000004100 */
[--C-:B------:R-:W-:Y:S01]  /*1680*/  FADD.FTZ R9, R9, -R8.reuse ;  /* 0x8000000809097221 */ /* 0x100fe20000010000 */
[--C-:B------:R-:W-:Y:S01]  /*1690*/  FADD.FTZ R49, R49, -R8.reuse ;  /* 0x8000000831317221 */ /* 0x100fe20000010000 */
[----:B------:R-:W-:Y:S01]  /*16a0*/  FADD.FTZ R11, R11, -R8 ;  /* 0x800000080b0b7221 */ /* 0x000fe20000010000 */
[----:B------:R-:W-:Y:S01]  /*16b0*/  ULDC.64 UR6, c[0x0][0x210] ;  /* 0x0000840000067ab9 */ /* 0x000fe20000000a00 */
[C---:B0-----:R-:W-:Y:S01]  /*16c0*/  FMUL.FTZ R33, R0.reuse, R33 ;  /* 0x0000002100217220 */ /* 0x041fe20000410000 */
[C---:B------:R-:W-:Y:S01]  /*16d0*/  FMUL.FTZ R31, R0.reuse, R31 ;  /* 0x0000001f001f7220 */ /* 0x040fe20000410000 */
[----:B------:R-:W-:Y:S01]  /*16e0*/  FMUL.FTZ R24, R9, R0 ;  /* 0x0000000009187220 */ /* 0x000fe20000410000 */
[----:B------:R-:W-:Y:S01]  /*16f0*/  FMUL.FTZ R4, R0, R47 ;  /* 0x0000002f00047220 */ /* 0x000fe20000410000 */
[----:B------:R-:W-:Y:S01]  /*1700*/  FFMA.FTZ R12, R33, R29, R34 ;  /* 0x0000001d210c7223 */ /* 0x000fe20000010022 */
[----:B------:R-:W-:-:S02]  /*1710*/  HADD2.F32 R33, -RZ, R15.H0_H0 ;  /* 0x2000000fff217230 */ /* 0x000fc40000004100 */
[--C-:B------:R-:W-:Y:S01]  /*1720*/  FADD.FTZ R15, R37, -R8.reuse ;  /* 0x80000008250f7221 */ /* 0x100fe20000010000 */
[----:B------:R-:W-:Y:S01]  /*1730*/  FFMA.FTZ R9, R24, R30, R3 ;  /* 0x0000001e18097223 */ /* 0x000fe20000010003 */
[C---:B------:R-:W-:Y:S01]  /*1740*/  FMUL.FTZ R49, R0.reuse, R49 ;  /* 0x0000003100317220 */ /* 0x040fe20000410000 */
[----:B------:R-:W-:Y:S01]  /*1750*/  FADD.FTZ R47, R51, -R8 ;  /* 0x80000008332f7221 */ /* 0x000fe20000010000 */
[----:B------:R-:W-:Y:S01]  /*1760*/  FFMA.FTZ R14, R31, R33, R26 ;  /* 0x000000211f0e7223 */ /* 0x000fe2000001001a */
[--C-:B------:R-:W-:Y:S02]  /*1770*/  HADD2.F32 R31, -RZ, R10.reuse.H0_H0 ;  /* 0x2000000aff1f7230 */ /* 0x100fe40000004100 */
[C---:B------:R-:W-:Y:S01]  /*1780*/  FMUL.FTZ R13, R0.reuse, R15 ;  /* 0x0000000f000d7220 */ /* 0x040fe20000410000 */
[C---:B------:R-:W-:Y:S01]  /*1790*/  FMUL.FTZ R47, R0.reuse, R47 ;  /* 0x0000002f002f7220 */ /* 0x040fe20000410000 */
[----:B------:R-:W-:Y:S01]  /*17a0*/  FMUL.FTZ R28, R9, -1.4426950216293334961 ;  /* 0xbfb8aa3b091c7820 */ /* 0x000fe20000410000 */
[----:B------:R-:W-:Y:S01]  /*17b0*/  FMUL.FTZ R11, R0, R11 ;  /* 0x0000000b000b7220 */ /* 0x000fe20000410000 */
[----:B------:R-:W-:Y:S01]  /*17c0*/  FADD.FTZ R15, R31, -R8 ;  /* 0x800000081f0f7221 */ /* 0x000fe20000010000 */
[----:B------:R-:W-:-:S02]  /*17d0*/  HADD2.F32 R31, -RZ, R10.H1_H1 ;  /* 0x3000000aff1f7230 */ /* 0x000fc40000004100 */
[----:B------:R-:W-:Y:S01]  /*17e0*/  FFMA.FTZ R13, R13, R35, R36 ;  /* 0x000000230d0d7223 */ /* 0x000fe20000010024 */
[----:B------:R-:W-:Y:S01]  /*17f0*/  FMUL.FTZ R32, R12, -1.4426950216293334961 ;  /* 0xbfb8aa3b0c207820 */ /* 0x000fe20000410000 */
[----:B------:R-:W-:Y:S01]  /*1800*/  FMUL.FTZ R15, R0, R15 ;  /* 0x0000000f000f7220 */ /* 0x000fe20000410000 */
[----:B------:R-:W0:Y:S01]  /*1810*/  MUFU.EX2 R28, R28 ;  /* 0x0000001c001c7308 */ /* 0x000e220000000800 */
[--C-:B------:R-:W-:Y:S01]  /*1820*/  FADD.FTZ R31, R31, -R8.reuse ;  /* 0x800000081f1f7221 */ /* 0x100fe20000010000 */
[----:B------:R-:W-:Y:S01]  /*1830*/  FMUL.FTZ R37, R14, -1.4426950216293334961 ;  /* 0xbfb8aa3b0e257820 */ /* 0x000fe20000410000 */
[----:B------:R-:W-:Y:S01]  /*1840*/  FFMA.FTZ R15, R30, R15, R3 ;  /* 0x0000000f1e0f7223 */ /* 0x000fe20000010003 */
[----:B------:R-:W-:Y:S01]  /*1850*/  FMUL.FTZ R38, R13, -1.4426950216293334961 ;  /* 0xbfb8aa3b0d267820 */ /* 0x000fe20000410000 */
[C---:B------:R-:W-:Y:S01]  /*1860*/  FMUL.FTZ R10, R0.reuse, R31 ;  /* 0x0000001f000a7220 */ /* 0x040fe20000410000 */
[----:B------:R-:W-:Y:S01]  /*1870*/  FADD.FTZ R31, R41, -R8 ;  /* 0x80000008291f7221 */ /* 0x000fe20000010000 */
[----:B------:R-:W-:Y:S01]  /*1880*/  FFMA.FTZ R11, R35, R11, R36 ;  /* 0x0000000b230b7223 */ /* 0x000fe20000010024 */
[----:B------:R-:W-:Y:S01]  /*1890*/  FMUL.FTZ R39, R15, -1.4426950216293334961 ;  /* 0xbfb8aa3b0f277820 */ /* 0x000fe20000410000 */
[----:B------:R-:W-:Y:S01]  /*18a0*/  FFMA.FTZ R10, R29, R10, R34 ;  /* 0x0000000a1d0a7223 */ /* 0x000fe20000010022 */
[----:B------:R-:W-:Y:S01]  /*18b0*/  FMUL.FTZ R24, R0, R31 ;  /* 0x0000001f00187220 */ /* 0x000fe20000410000 */
[----:B------:R-:W-:-:S02]  /*18c0*/  HADD2.F32 R31, -RZ, R6.H0_H0 ;  /* 0x20000006ff1f7230 */ /* 0x000fc40000004100 */
[----:B------:R-:W-:Y:S01]  /*18d0*/  FMUL.FTZ R43, R11, -1.4426950216293334961 ;  /* 0xbfb8aa3b0b2b7820 */ /* 0x000fe20000410000 */
[----:B------:R-:W-:Y:S01]  /*18e0*/  FMUL.FTZ R40, R10, -1.4426950216293334961 ;  /* 0xbfb8aa3b0a287820 */ /* 0x000fe20000410000 */
[----:B------:R-:W-:Y:S01]  /*18f0*/  FFMA.FTZ R24, R33, R24, R26 ;  /* 0x0000001821187223 */ /* 0x000fe2000001001a */
[----:B------:R-:W-:Y:S01]  /*1900*/  FFMA.FTZ R4, R35, R4, R36 ;  /* 0x0000000423047223 */ /* 0x000fe20000010024 */
[--C-:B------:R-:W-:Y:S01]  /*1910*/  FADD.FTZ R31, R31, -R8.reuse ;  /* 0x800000081f1f7221 */ /* 0x100fe20000010000 */
[----:B------:R-:W1:Y:S01]  /*1920*/  MUFU.EX2 R32, R32 ;  /* 0x0000002000207308 */ /* 0x000e620000000800 */
[----:B------:R-:W-:Y:S01]  /*1930*/  FMUL.FTZ R41, R24, -1.4426950216293334961 ;  /* 0xbfb8aa3b18297820 */ /* 0x000fe20000410000 */
[----:B------:R-:W-:Y:S01]  /*1940*/  FMUL.FTZ R46, R4, -1.4426950216293334961 ;  /* 0xbfb8aa3b042e7820 */ /* 0x000fe20000410000 */
[----:B------:R-:W-:Y:S01]  /*1950*/  FMUL.FTZ R6, R0, R31 ;  /* 0x0000001f00067220 */ /* 0x000fe20000410000 */
[----:B------:R-:W-:Y:S01]  /*1960*/  FADD.FTZ R31, R45, -R8 ;  /* 0x800000082d1f7221 */ /* 0x000fe20000010000 */
[----:B------:R-:W-:-:S02]  /*1970*/  HADD2.F32 R45, -RZ, R7.H0_H0 ;  /* 0x20000007ff2d7230 */ /* 0x000fc40000004100 */
[----:B0-----:R-:W-:Y:S01]  /*1980*/  FADD.FTZ R28, R28, 1 ;  /* 0x3f8000001c1c7421 */ /* 0x001fe20000010000 */
[--C-:B------:R-:W-:Y:S01]  /*1990*/  FFMA.FTZ R6, R30, R6, R3.reuse ;  /* 0x000000061e067223 */ /* 0x100fe20000010003 */
[----:B------:R-:W-:Y:S01]  /*19a0*/  FMUL.FTZ R31, R0, R31 ;  /* 0x0000001f001f7220 */ /* 0x000fe20000410000 */
[----:B------:R-:W-:Y:S01]  /*19b0*/  FFMA.FTZ R30, R30, R49, R3 ;  /* 0x000000311e1e7223 */ /* 0x000fe20000010003 */
[--C-:B------:R-:W-:Y:S02]  /*19c0*/  HADD2.F32 R49, -RZ, R5.reuse.H0_H0 ;  /* 0x20000005ff317230 */ /* 0x100fe40000004100 */
[----:B------:R-:W-:Y:S01]  /*19d0*/  FADD.FTZ R45, R45, -R8 ;  /* 0x800000082d2d7221 */ /* 0x000fe20000010000 */
[C-C-:B------:R-:W-:Y:S01]  /*19e0*/  FFMA.FTZ R31, R29.reuse, R31, R34.reuse ;  /* 0x0000001f1d1f7223 */ /* 0x140fe20000010022 */
[----:B------:R-:W-:Y:S01]  /*19f0*/  FFMA.FTZ R29, R29, R47, R34 ;  /* 0x0000002f1d1d7223 */ /* 0x000fe20000010022 */
[----:B------:R-:W-:Y:S01]  /*1a00*/  FMUL.FTZ R42, R6, -1.4426950216293334961 ;  /* 0xbfb8aa3b062a7820 */ /* 0x000fe20000410000 */
[----:B------:R-:W-:Y:S01]  /*1a10*/  FADD.FTZ R47, R49, -R8 ;  /* 0x80000008312f7221 */ /* 0x000fe20000010000 */
[----:B------:R-:W-:-:S02]  /*1a20*/  HADD2.F32 R49, -RZ, R5.H1_H1 ;  /* 0x30000005ff317230 */ /* 0x000fc40000004100 */
[C---:B------:R-:W-:Y:S01]  /*1a30*/  FMUL.FTZ R7, R0.reuse, R45 ;  /* 0x0000002d00077220 */ /* 0x040fe20000410000 */
[----:B------:R-:W0:Y:S01]  /*1a40*/  MUFU.EX2 R37, R37 ;  /* 0x0000002500257308 */ /* 0x000e220000000800 */
[----:B------:R-:W-:Y:S01]  /*1a50*/  FMUL.FTZ R47, R0, R47 ;  /* 0x0000002f002f7220 */ /* 0x000fe20000410000 */
[----:B------:R-:W-:Y:S01]  /*1a60*/  FMUL.FTZ R45, R31, -1.4426950216293334961 ;  /* 0xbfb8aa3b1f2d7820 */ /* 0x000fe20000410000 */
[----:B------:R-:W-:Y:S01]  /*1a70*/  FFMA.FTZ R7, R33, R7, R26 ;  /* 0x0000000721077223 */ /* 0x000fe2000001001a */
[----:B------:R-:W-:Y:S01]  /*1a80*/  FADD.FTZ R49, R49, -R8 ;  /* 0x8000000831317221 */ /* 0x000fe20000010000 */
[----:B------:R-:W-:Y:S01]  /*1a90*/  FFMA.FTZ R33, R33, R47, R26 ;  /* 0x0000002f21217223 */ /* 0x000fe2000001001a */
[----:B------:R-:W-:Y:S01]  /*1aa0*/  FMUL.FTZ R3, R30, -1.4426950216293334961 ;  /* 0xbfb8aa3b1e037820 */ /* 0x000fe20000410000 */
[----:B------:R-:W-:Y:S01]  /*1ab0*/  FMUL.FTZ R44, R7, -1.4426950216293334961 ;  /* 0xbfb8aa3b072c7820 */ /* 0x000fe20000410000 */
[----:B------:R-:W2:Y:S01]  /*1ac0*/  MUFU.EX2 R38, R38 ;  /* 0x0000002600267308 */ /* 0x000ea20000000800 */
[----:B------:R-:W-:Y:S01]  /*1ad0*/  FMUL.FTZ R49, R0, R49 ;  /* 0x0000003100317220 */ /* 0x000fe20000410000 */
[----:B------:R-:W-:Y:S01]  /*1ae0*/  FMUL.FTZ R34, R33, -1.4426950216293334961 ;  /* 0xbfb8aa3b21227820 */ /* 0x000fe20000410000 */
[----:B------:R-:W-:Y:S01]  /*1af0*/  FMUL.FTZ R48, R29, -1.4426950216293334961 ;  /* 0xbfb8aa3b1d307820 */ /* 0x000fe20000410000 */
[----:B-1----:R-:W-:Y:S01]  /*1b00*/  FADD.FTZ R47, R32, 1 ;  /* 0x3f800000202f7421 */ /* 0x002fe20000010000 */
[----:B------:R-:W-:Y:S01]  /*1b10*/  FFMA.FTZ R36, R35, R49, R36 ;  /* 0x0000003123247223 */ /* 0x000fe20000010024 */
[----:B------:R-:W-:-:S02]  /*1b20*/  SHF.R.U64 R35, R22, 0x3, R19 ;  /* 0x0000000316237819 */ /* 0x000fc40000001213 */
[----:B------:R-:W1:Y:S01]  /*1b30*/  MUFU.EX2 R39, R39 ;  /* 0x0000002700277308 */ /* 0x000e620000000800 */
[----:B------:R-:W-:Y:S01]  /*1b40*/  FMUL.FTZ R8, R36, -1.4426950216293334961 ;  /* 0xbfb8aa3b24087820 */ /* 0x000fe20000410000 */
[----:B0-----:R-:W-:-:S06]  /*1b50*/  FADD.FTZ R37, R37, 1 ;  /* 0x3f80000025257421 */ /* 0x001fcc0000010000 */
        /* <DEDUP_REMOVED lines=14> */
[----:B------:R2:W3:Y:S01]  /*1c40*/  MUFU.EX2 R5, R3 ;  /* 0x0000000300057308 */ /* 0x0004e20000000800 */
[----:B-1----:R-:W-:Y:S01]  /*1c50*/  FADD.FTZ R42, R44, 1 ;  /* 0x3f8000002c2a7421 */ /* 0x002fe20000010000 */
[----:B------:R-:W-:-:S06]  /*1c60*/  SHF.R.U32.HI R44, RZ, 0x3, R19 ;  /* 0x00000003ff2c7819 */ /* 0x000fcc0000011613 */
[----:B------:R-:W1:Y:S01]  /*1c70*/  MUFU.EX2 R34, R34 ;  /* 0x0000002200227308 */ /* 0x000e620000000800 */
[----:B0-----:R-:W-:Y:S01]  /*1c80*/  FADD.FTZ R46, R46, 1 ;  /* 0x3f8000002e2e7421 */ /* 0x001fe20000010000 */
[----:B--2---:R-:W-:-:S03]  /*1c90*/  SHF.R.S32.HI R3, RZ, 0x1f, R2 ;  /* 0x0000001fff037819 */ /* 0x004fc60000011402 */
[----:B------:R-:W-:-:S03]  /*1ca0*/  IMAD.WIDE.U32 R2, R35, 0xa0000, R2 ;  /* 0x000a000023027825 */ /* 0x000fc600078e0002 */
[----:B------:R1:W0:Y:S01]  /*1cb0*/  MUFU.EX2 R26, R48 ;  /* 0x00000030001a7308 */ /* 0x0002220000000800 */
[----:B---3--:R-:W-:Y:S01]  /*1cc0*/  FADD.FTZ R5, R5, 1 ;  /* 0x3f80000005057421 */ /* 0x008fe20000010000 */
[----:B------:R-:W-:Y:S01]  /*1cd0*/  IMAD R35, R44, 0xa0000, RZ ;  /* 0x000a00002c237824 */ /* 0x000fe200078e02ff */
[----:B------:R-:W-:-:S05]  /*1ce0*/  IADD3 R21, P2, R21, R2, RZ ;  /* 0x0000000215157210 */ /* 0x000fca0007f5e0ff */
[----:B------:R-:W2:Y:S01]  /*1cf0*/  MUFU.EX2 R8, R8 ;  /* 0x0000000800087308 */ /* 0x000ea20000000800 */
[----:B-1----:R-:W-:Y:S01]  /*1d00*/  FADD.FTZ R48, R34, 1 ;  /* 0x3f80000022307421 */ /* 0x002fe20000010000 */
[----:B------:R-:W-:Y:S02]  /*1d10*/  IADD3 R3, R35, R3, RZ ;  /* 0x0000000323037210 */ /* 0x000fe40007ffe0ff */
[-C--:B------:R-:W-:Y:S02]  /*1d20*/  IADD3 R35, P1, R25, R2.reuse, RZ ;  /* 0x0000000219237210 */ /* 0x080fe40007f3e0ff */
[----:B------:R-:W-:Y:S02]  /*1d30*/  IADD3 R25, P0, R27, R2, RZ ;  /* 0x000000021b197210 */ /* 0x000fe40007f1e0ff */
[----:B------:R-:W1:Y:S01]  /*1d40*/  MUFU.RCP R28, R28 ;  /* 0x0000001c001c7308 */ /* 0x000e620000001000 */
[----:B0-----:R-:W-:Y:S01]  /*1d50*/  FADD.FTZ R51, R26, 1 ;  /* 0x3f8000001a337421 */ /* 0x001fe20000010000 */
[----:B------:R-:W-:-:S02]  /*1d60*/  IADD3.X R44, RZ, R3, RZ, P1, !PT ;  /* 0x00000003ff2c7210 */ /* 0x000fc40000ffe4ff */
[----:B------:R-:W-:Y:S02]  /*1d70*/  LEA R26, P3, R35, UR6, 0x1 ;  /* 0x00000006231a7c11 */ /* 0x000fe4000f8608ff */
[----:B------:R-:W-:Y:S02]  /*1d80*/  IADD3 R23, P1, R23, R2, RZ ;  /* 0x0000000217177210 */ /* 0x000fe40007f3e0ff */
[----:B------:R-:W0:Y:S01]  /*1d90*/  MUFU.RCP R37, R37 ;  /* 0x0000002500257308 */ /* 0x000e220000001000 */
[----:B--2---:R-:W-:Y:S01]  /*1da0*/  FADD.FTZ R8, R8, 1 ;  /* 0x3f80000008087421 */ /* 0x004fe20000010000 */
[----:B------:R-:W-:Y:S02]  /*1db0*/  LEA.HI.X R27, R35, UR7, R44, 0x1, P3 ;  /* 0x00000007231b7c11 */ /* 0x000fe400098f0c2c */
[-C--:B------:R-:W-:Y:S02]  /*1dc0*/  IADD3.X R52, RZ, R3.reuse, RZ, P0, !PT ;  /* 0x00000003ff347210 */ /* 0x080fe400007fe4ff */
[----:B------:R-:W-:-:S02]  /*1dd0*/  IADD3.X R50, RZ, R3, RZ, P1, !PT ;  /* 0x00000003ff327210 */ /* 0x000fc40000ffe4ff */
[----:B------:R-:W2:Y:S01]  /*1de0*/  MUFU.RCP R32, R32 ;  /* 0x0000002000207308 */ /* 0x000ea20000001000 */
[----:B-1----:R-:W-:Y:S01]  /*1df0*/  FMUL.FTZ R28, R9, R28 ;  /* 0x0000001c091c7220 */ /* 0x002fe20000410000 */
[----:B------:R-:W-:Y:S02]  /*1e00*/  IADD3.X R3, RZ, R3, RZ, P2, !PT ;  /* 0x00000003ff037210 */ /* 0x000fe400017fe4ff */
[----:B------:R-:W-:Y:S02]  /*1e10*/  LEA R44, P0, R21, UR6, 0x1 ;  /* 0x00000006152c7c11 */ /* 0x000fe4000f8008ff */
[----:B------:R-:W-:Y:S02]  /*1e20*/  LEA R2, P1, R23, UR6, 0x1 ;  /* 0x0000000617027c11 */ /* 0x000fe4000f8208ff */
[----:B------:R-:W1:Y:S01]  /*1e30*/  MUFU.RCP R47, R47 ;  /* 0x0000002f002f7308 */ /* 0x000e620000001000 */
[----:B0-----:R-:W-:Y:S01]  /*1e40*/  FMUL.FTZ R37, R14, R37 ;  /* 0x000000250e257220 */ /* 0x001fe20000410000 */
[----:B------:R-:W-:-:S02]  /*1e50*/  LEA.HI.X R45, R21, UR7, R3, 0x1, P0 ;  /* 0x00000007152d7c11 */ /* 0x000fc400080f0c03 */
[----:B------:R-:W-:Y:S02]  /*1e60*/  LEA.HI.X R3, R23, UR7, R50, 0x1, P1 ;  /* 0x0000000717037c11 */ /* 0x000fe400088f0c32 */
[----:B------:R-:W-:Y:S02]  /*1e70*/  LEA R34, P2, R25, UR6, 0x1 ;  /* 0x0000000619227c11 */ /* 0x000fe4000f8408ff */
[----:B------:R-:W0:Y:S01]  /*1e80*/  MUFU.RCP R38, R38 ;  /* 0x0000002600267308 */ /* 0x000e220000001000 */
[----:B--2---:R-:W-:Y:S01]  /*1e90*/  FMUL.FTZ R32, R13, R32 ;  /* 0x000000200d207220 */ /* 0x004fe20000410000 */
[----:B------:R-:W-:Y:S02]  /*1ea0*/  LEA.HI.X R35, R25, UR7, R52, 0x1, P2 ;  /* 0x0000000719237c11 */ /* 0x000fe400090f0c34 */
[----:B------:R-:W-:Y:S02]  /*1eb0*/  IADD3 R22, P0, R22, 0x15, RZ ;  /* 0x0000001516167810 */ /* 0x000fe40007f1e0ff */
[----:B------:R-:W-:-:S02]  /*1ec0*/  F2FP.F16.F32.PACK_AB R32, R32, R37 ;  /* 0x000000252020723e */ /* 0x000fc400000000ff */
[----:B------:R-:W2:Y:S01]  /*1ed0*/  MUFU.RCP R39, R39 ;  /* 0x0000002700277308 */ /* 0x000ea20000001000 */
[----:B-1----:R-:W-:Y:S01]  /*1ee0*/  FMUL.FTZ R47, R12, R47 ;  /* 0x0000002f0c2f7220 */ /* 0x002fe20000410000 */
[----:B------:R-:W-:Y:S01]  /*1ef0*/  IADD3.X R19, RZ, R19, RZ, P0, !PT ;  /* 0x00000013ff137210 */ /* 0x000fe200007fe4ff */
[----:B------:R-:W-:Y:S01]  /*1f00*/  STG.E.U16 desc[UR8][R26.64+0x4], R32 ;  /* 0x000004201a007986 */ /* 0x000fe2000c101508 */
[----:B------:R-:W-:Y:S02]  /*1f10*/  ISETP.GE.U32.AND P0, PT, R22, UR10, PT ;  /* 0x0000000a16007c0c */ /* 0x000fe4000bf06070 */
[----:B------:R-:W-:Y:S02]  /*1f20*/  F2FP.F16.F32.PACK_AB R28, R47, R28 ;  /* 0x0000001c2f1c723e */ /* 0x000fe400000000ff */
[----:B------:R-:W1:Y:S01]  /*1f30*/  MUFU.RCP R41, R41 ;  /* 0x0000002900297308 */ /* 0x000e620000001000 */
[----:B0-----:R-:W-:Y:S01]  /*1f40*/  FMUL.FTZ R38, R15, R38 ;  /* 0x000000260f267220 */ /* 0x001fe20000410000 */
[----:B------:R-:W-:Y:S01]  /*1f50*/  PRMT R13, R28, 0x7632, R13 ;  /* 0x000076321c0d7816 */ /* 0x000fe2000000000d */
[----:B------:R-:W-:Y:S01]  /*1f60*/  STG.E.U16 desc[UR8][R26.64], R28 ;  /* 0x0000001c1a007986 */ /* 0x000fe2000c101508 */
[----:B------:R-:W-:-:S03]  /*1f70*/  ISETP.GE.AND.EX P0, PT, R19, UR5, PT, P0 ;  /* 0x0000000513007c0c */ /* 0x000fc6000bf06300 */
[----:B------:R-:W-:Y:S01]  /*1f80*/  STG.E.U16 desc[UR8][R26.64+0x2], R13 ;  /* 0x0000020d1a007986 */ /* 0x000fe2000c101508 */
[----:B------:R-:W0:Y:S01]  /*1f90*/  MUFU.RCP R40, R40 ;  /* 0x0000002800287308 */ /* 0x000e220000001000 */
[----:B--2---:R-:W-:-:S05]  /*1fa0*/  FMUL.FTZ R39, R10, R39 ;  /* 0x000000270a277220 */ /* 0x004fca0000410000 */
[----:B------:R-:W-:Y:S02]  /*1fb0*/  F2FP.F16.F32.PACK_AB R38, R39, R38 ;  /* 0x000000262726723e */ /* 0x000fe400000000ff */
[----:B------:R-:W2:Y:S01]  /*1fc0*/  MUFU.RCP R43, R43 ;  /* 0x0000002b002b7308 */ /* 0x000ea20000001000 */
[----:B-1----:R-:W-:-:S07]  /*1fd0*/  FMUL.FTZ R41, R24, R41 ;  /* 0x0000002918297220 */ /* 0x002fce0000410000 */
[----:B------:R-:W1:Y:S01]  /*1fe0*/  MUFU.RCP R0, R0 ;  /* 0x0000000000007308 */ /* 0x000e620000001000 */
[----:B0-----:R-:W-:-:S05]  /*1ff0*/  FMUL.FTZ R40, R11, R40 ;  /* 0x000000280b287220 */ /* 0x001fca0000410000 */
[----:B------:R-:W-:Y:S02]  /*2000*/  F2FP.F16.F32.PACK_AB R41, R40, R41 ;  /* 0x000000292829723e */ /* 0x000fe400000000ff */
[----:B------:R-:W0:Y:S01]  /*2010*/  MUFU.RCP R42, R42 ;  /* 0x0000002a002a7308 */ /* 0x000e220000001000 */
[----:B--2---:R-:W-:Y:S01]  /*2020*/  FMUL.FTZ R43, R6, R43 ;  /* 0x0000002b062b7220 */ /* 0x004fe20000410000 */
[----:B------:R-:W-:-:S06]  /*2030*/  PRMT R6, R38, 0x7632, R6 ;  /* 0x0000763226067816 */ /* 0x000fcc0000000006 */
[----:B------:R-:W2:Y:S01]  /*2040*/  MUFU.RCP R49, R46 ;  /* 0x0000002e00317308 */ /* 0x000ea20000001000 */
[----:B-1----:R-:W-:-:S05]  /*2050*/  FMUL.FTZ R0, R31, R0 ;  /* 0x000000001f007220 */ /* 0x002fca0000410000 */
[----:B------:R-:W-:Y:S02]  /*2060*/  F2FP.F16.F32.PACK_AB R43, R0, R43 ;  /* 0x0000002b002b723e */ /* 0x000fe400000000ff */
[----:B------:R-:W1:Y:S01]  /*2070*/  MUFU.RCP R5, R5 ;  /* 0x0000000500057308 */ /* 0x000e620000001000 */
[----:B0-----:R-:W-:Y:S01]  /*2080*/  FMUL.FTZ R42, R7, R42 ;  /* 0x0000002a072a7220 */ /* 0x001fe20000410000 */
[----:B------:R-:W-:-:S06]  /*2090*/  PRMT R0, R41, 0x7632, R0 ;  /* 0x0000763229007816 */ /* 0x000fcc0000000000 */
[----:B------:R-:W0:Y:S01]  /*20a0*/  MUFU.RCP R46, R51 ;  /* 0x00000033002e7308 */ /* 0x000e220000001000 */
[----:B--2---:R-:W-:Y:S01]  /*20b0*/  FMUL.FTZ R49, R4, R49 ;  /* 0x0000003104317220 */ /* 0x004fe20000410000 */
[----:B------:R-:W-:-:S04]  /*20c0*/  PRMT R4, R32, 0x7632, R4 ;  /* 0x0000763220047816 */ /* 0x000fc80000000004 */
[----:B------:R-:W-:Y:S01]  /*20d0*/  F2FP.F16.F32.PACK_AB R42, R49, R42 ;  /* 0x0000002a312a723e */ /* 0x000fe200000000ff */
[----:B------:R2:W-:Y:S01]  /*20e0*/  STG.E.U16 desc[UR8][R26.64+0x6], R4 ;  /* 0x000006041a007986 */ /* 0x0005e2000c101508 */
[----:B------:R-:W3:Y:S01]  /*20f0*/  MUFU.RCP R48, R48 ;  /* 0x0000003000307308 */ /* 0x000ee20000001000 */
[----:B-1----:R-:W-:Y:S01]  /*2100*/  FMUL.FTZ R5, R30, R5 ;  /* 0x000000051e057220 */ /* 0x002fe20000410000 */
[----:B------:R-:W-:Y:S01]  /*2110*/  PRMT R7, R42, 0x7632, R7 ;  /* 0x000076322a077816 */ /* 0x000fe20000000007 */
[----:B------:R-:W-:Y:S04]  /*2120*/  STG.E.U16 desc[UR8][R44.64], R38 ;  /* 0x000000262c007986 */ /* 0x000fe8000c101508 */
[----:B------:R-:W-:Y:S01]  /*2130*/  STG.E.U16 desc[UR8][R44.64+0x2], R6 ;  /* 0x000002062c007986 */ /* 0x000fe2000c101508 */
[----:B------:R-:W1:Y:S01]  /*2140*/  MUFU.RCP R9, R8 ;  /* 0x0000000800097308 */ /* 0x000e620000001000 */
[----:B0-----:R-:W-:Y:S01]  /*2150*/  FMUL.FTZ R46, R29, R46 ;  /* 0x0000002e1d2e7220 */ /* 0x001fe20000410000 */
[----:B--2---:R-:W-:Y:S01]  /*2160*/  PRMT R4, R43, 0x7632, R4 ;  /* 0x000076322b047816 */ /* 0x004fe20000000004 */
[----:B------:R-:W-:Y:S03]  /*2170*/  STG.E.U16 desc[UR8][R44.64+0x4], R41 ;  /* 0x000004292c007986 */ /* 0x000fe6000c101508 */
[----:B------:R-:W-:Y:S01]  /*2180*/  F2FP.F16.F32.PACK_AB R5, R46, R5 ;  /* 0x000000052e05723e */ /* 0x000fe200000000ff */
[----:B------:R0:W-:Y:S01]  /*2190*/  STG.E.U16 desc[UR8][R44.64+0x6], R0 ;  /* 0x000006002c007986 */ /* 0x0001e2000c101508 */
[----:B---3--:R-:W-:-:S03]  /*21a0*/  FMUL.FTZ R48, R33, R48 ;  /* 0x0000003021307220 */ /* 0x008fc60000410000 */
[----:B------:R-:W-:Y:S04]  /*21b0*/  STG.E.U16 desc[UR8][R2.64], R43 ;  /* 0x0000002b02007986 */ /* 0x000fe8000c101508 */
[----:B------:R-:W-:Y:S01]  /*21c0*/  STG.E.U16 desc[UR8][R2.64+0x2], R4 ;  /* 0x0000020402007986 */ /* 0x000fe2000c101508 */
[----:B-1----:R-:W-:-:S03]  /*21d0*/  FMUL.FTZ R9, R36, R9 ;  /* 0x0000000924097220 */ /* 0x002fc60000410000 */
[----:B------:R-:W-:Y:S01]  /*21e0*/  STG.E.U16 desc[UR8][R2.64+0x4], R42 ;  /* 0x0000042a02007986 */ /* 0x000fe2000c101508 */
[----:B0-----:R-:W-:Y:S02]  /*21f0*/  PRMT R0, R5, 0x7632, R0 ;  /* 0x0000763205007816 */ /* 0x001fe40000000000 */
[----:B------:R-:W-:Y:S01]  /*2200*/  F2FP.F16.F32.PACK_AB R48, R9, R48 ;  /* 0x000000300930723e */ /* 0x000fe200000000ff */
        /* <DEDUP_REMOVED lines=8> */
.L_x_3460:
        /* <DEDUP_REMOVED lines=15> */
.L_x_3604:


//--------------------- .text._ZN13group_norm_v214gn_cuda_kernelI6__halfLi320ELi1ELi16ELi160ELi256ELb1ELi32ELi320ELi320ELi4ELb1ELi18ELb0ELb0ENS_16CompileConditionILi900EEEEEvPT_PKS4_S7_S7_flPfS8_Pj --------------------------
	.section	.text._ZN13group_norm_v214gn_cuda_kernelI6__halfLi320ELi1ELi16ELi160ELi256ELb1ELi32ELi320ELi320ELi4ELb1ELi18ELb0ELb0ENS_16CompileConditionILi900EEEEEvPT_PKS4_S7_S7_flPfS8_Pj,"ax",@progbits
	.align	128
        .global         _ZN13group_norm_v214gn_cuda_kernelI6__halfLi320ELi1ELi16ELi160ELi256ELb1ELi32ELi320ELi320ELi4ELb1ELi18ELb0ELb0ENS_16CompileConditionILi900EEEEEvPT_PKS4_S7_S7_flPfS8_Pj
        .type           _ZN13group_norm_v214gn_cuda_kernelI6__halfLi320ELi1ELi16ELi160ELi256ELb1ELi32ELi320ELi320ELi4ELb1ELi18ELb0ELb0ENS_16CompileConditionILi900EEEEEvPT_PKS4_S7_S7_flPfS8_Pj,@function
        .size           _ZN13group_norm_v214gn_cuda_kernelI6__halfLi320ELi1ELi16ELi160ELi256ELb1ELi32ELi320ELi320ELi4ELb1ELi18ELb0ELb0ENS_16CompileConditionILi900EEEEEvPT_PKS4_S7_S7_flPfS8_Pj,(.L_x_3605 - _ZN13group_norm_v214gn_cuda_kernelI6__halfLi320ELi1ELi16ELi160ELi256ELb1ELi32ELi320ELi320ELi4ELb1ELi18ELb0ELb0ENS_16CompileConditionILi900EEEEEvPT_PKS4_S7_S7_flPfS8_Pj)
        .other          _ZN13group_norm_v214gn_cuda_kernelI6__halfLi320ELi1ELi16ELi160ELi256ELb1ELi32ELi320ELi320ELi4ELb1ELi18ELb0ELb0ENS_16CompileConditionILi900EEEEEvPT_PKS4_S7_S7_flPfS8_Pj,@"STO_CUDA_ENTRY STV_DEFAULT"
_ZN13group_norm_v214gn_cuda_kernelI6__halfLi320ELi1ELi16ELi160ELi256ELb1ELi32ELi320ELi320ELi4ELb1ELi18ELb0ELb0ENS_16CompileConditionILi900EEEEEvPT_PKS4_S7_S7_flPfS8_Pj:
.text._ZN13group_norm_v214gn_cuda_kernelI6__halfLi320ELi1ELi16ELi160ELi256ELb1ELi32ELi320ELi320ELi4ELb1ELi18ELb0ELb0ENS_16CompileConditionILi900EEEEEvPT_PKS4_S7_S7_flPfS8_Pj:
        /* <DEDUP_REMOVED lines=13> */
[----:B------:R-:W-:Y:S02]  /*00d0*/  ISETP.EQ.U32.AND P1, PT, RZ, UR4, PT ;  /* 0x00000004ff007c0c */ /* 0x000fe4000bf22070 */
[----:B------:R-:W-:Y:S02]  /*00e0*/  CS2R R24, SRZ ;  /* 0x0000000000187805 */ /* 0x000fe4000001ff00 */
[----:B------:R-:W-:Y:S01]  /*00f0*/  MOV R29, UR6 ;  /* 0x00000006001d7c02 */ /* 0x000fe20008000f00 */
[----:B------:R-:W3:Y:S01]  /*0100*/  S2R R5, SR_CgaCtaId ;  /* 0x0000000000057919 */ /* 0x000ee20000008800 */
[----:B------:R-:W-:Y:S01]  /*0110*/  ULDC.64 UR8, c[0x0][0x208] ;  /* 0x0000820000087ab9 */ /* 0x000fe20000000a00 */
        /* <DEDUP_REMOVED lines=16> */
.L_x_3468:
        /* <DEDUP_REMOVED lines=17> */
[----:B------:R-:W-:-:S05]  /*0330*/  IMAD R41, R41, 0xa00, RZ ;  /* 0x00000a0029297824 */ /* 0x000fca00078e02ff */
        /* <DEDUP_REMOVED lines=49> */
[--C-:B--2---:R-:W-:Y:S02]  /*0650*/  HADD2.F32 R0, -RZ, R44.reuse.H0_H0 ;  /* 0x2000002cff007230 */ /* 0x104fe40000004100 */
        /* <DEDUP_REMOVED lines=94> */
[----:B------:R-:W-:Y:S01]  /*0c40*/  FADD.FTZ R48, R0, R14 ;  /* 0x0000000e00307221 */ /* 0x000fe20000010000 */
[----:B------:R-:W-:Y:S01]  /*0c50*/  HFMA2.MMA R14, -RZ, RZ, 0, 0 ;  /* 0x00000000ff0e7435 */ /* 0x000fe200000001ff */
[----:B------:R-:W-:-:S03]  /*0c60*/  MOV R9, RZ ;  /* 0x000000ff00097202 */ /* 0x000fc60000000f00 */
[----:B------:R0:W-:Y:S01]  /*0c70*/  STS.64 [R27], R48 ;  /* 0x000000301b007388 */ /* 0x0001e20000000a00 */
[----:B------:R-:W-:Y:S06]  /*0c80*/  BAR.SYNC.DEFER_BLOCKING 0x0 ;  /* 0x0000000000007b1d */ /* 0x000fec0000010000 */
[----:B------:R-:W-:Y:S05]  /*0c90*/  @P1 BRA `(.L_x_3462) ;  /* 0x0000000400581947 */ /* 0x000fea0003800000 */
[----:B0-----:R-:W0:Y:S01]  /*0ca0*/  S2R R49, SR_CgaCtaId ;  /* 0x0000000000317919 */ /* 0x001e220000008800 */
[----:B------:R-:W-:Y:S02]  /*0cb0*/  MOV R16, 0xa0 ;  /* 0x000000a000107802 */ /* 0x000fe40000000f00 */
[----:B------:R-:W-:Y:S02]  /*0cc0*/  MOV R14, 0x400 ;  /* 0x00000400000e7802 */ /* 0x000fe40000000f00 */
[----:B------:R-:W-:Y:S01]  /*0cd0*/  MOV R9, RZ ;  /* 0x000000ff00097202 */ /* 0x000fe20000000f00 */
[CC--:B------:R-:W-:Y:S01]  /*0ce0*/  IMAD R0, R23.reuse, R16.reuse, 0xc ;  /* 0x0000000c17007424 */ /* 0x0c0fe200078e0210 */
[----:B------:R-:W-:Y:S01]  /*0cf0*/  MOV R18, RZ ;  /* 0x000000ff00127202 */ /* 0x000fe20000000f00 */
[----:B------:R-:W-:-:S03]  /*0d00*/  IMAD R16, R23, R16, 0x1c ;  /* 0x0000001c17107424 */ /* 0x000fc600078e0210 */
[C---:B------:R-:W-:Y:S02]  /*0d10*/  IADD3 R57, R0.reuse, -0x4, RZ ;  /* 0xfffffffc00397810 */ /* 0x040fe40007ffe0ff */
[----:B------:R-:W-:Y:S02]  /*0d20*/  IADD3 R59, R0, -0x8, RZ ;  /* 0xfffffff8003b7810 */ /* 0x000fe40007ffe0ff */
[----:B0-----:R-:W-:Y:S02]  /*0d30*/  LEA R40, R49, R14, 0x18 ;  /* 0x0000000e31287211 */ /* 0x001fe400078ec0ff */
[----:B------:R-:W-:-:S07]  /*0d40*/  MOV R14, RZ ;  /* 0x000000ff000e7202 */ /* 0x000fce0000000f00 */
.L_x_3463:
[----:B------:R-:W-:Y:S01]  /*0d50*/  IMAD R30, R23, 0xa0, R18 ;  /* 0x000000a0171e7824 */ /* 0x000fe200078e0212 */
[-C--:B------:R-:W-:Y:S02]  /*0d60*/  IADD3 R32, R59, R18.reuse, RZ ;  /* 0x000000123b207210 */ /* 0x080fe40007ffe0ff */
[----:B------:R-:W-:Y:S02]  /*0d70*/  IADD3 R34, R57, R18, RZ ;  /* 0x0000001239227210 */ /* 0x000fe40007ffe0ff */
[----:B------:R-:W-:Y:S02]  /*0d80*/  SHF.R.S32.HI R49, RZ, 0x1f, R30 ;  /* 0x0000001fff317819 */ /* 0x000fe4000001141e */
[----:B------:R-:W-:Y:S02]  /*0d90*/  SHF.R.S32.HI R53, RZ, 0x1f, R32 ;  /* 0x0000001fff357819 */ /* 0x000fe40000011420 */
[----:B------:R-:W-:Y:S02]  /*0da0*/  LEA.HI R49, R49, R30, RZ, 0x2 ;  /* 0x0000001e31317211 */ /* 0x000fe400078f10ff */
[----:B------:R-:W-:-:S02]  /*0db0*/  IADD3 R36, R0, R18, RZ ;  /* 0x0000001200247210 */ /* 0x000fc40007ffe0ff */
[----:B------:R-:W-:Y:S02]  /*0dc0*/  SHF.R.S32.HI R55, RZ, 0x1f, R34 ;  /* 0x0000001fff377819 */ /* 0x000fe40000011422 */
[----:B------:R-:W-:Y:S02]  /*0dd0*/  LEA.HI R53, R53, R32, RZ, 0x2 ;  /* 0x0000002035357211 */ /* 0x000fe400078f10ff */
[----:B------:R-:W-:Y:S02]  /*0de0*/  SHF.R.S32.HI R49, RZ, 0x2, R49 ;  /* 0x00000002ff317819 */ /* 0x000fe40000011431 */
[----:B------:R-:W-:Y:S02]  /*0df0*/  SHF.R.S32.HI R61, RZ, 0x1f, R36 ;  /* 0x0000001fff3d7819 */ /* 0x000fe40000011424 */
[----:B------:R-:W-:Y:S01]  /*0e00*/  IADD3 R30, R16, -0xc, RZ ;  /* 0xfffffff4101e7810 */ /* 0x000fe20007ffe0ff */
[----:B------:R-:W-:Y:S01]  /*0e10*/  IMAD R49, R49, 0x28, R40 ;  /* 0x0000002831317824 */ /* 0x000fe200078e0228 */
[----:B------:R-:W-:-:S02]  /*0e20*/  LEA.HI R55, R55, R34, RZ, 0x2 ;  /* 0x0000002237377211 */ /* 0x000fc400078f10ff */
[----:B------:R-:W-:Y:S02]  /*0e30*/  SHF.R.S32.HI R53, RZ, 0x2, R53 ;  /* 0x00000002ff357819 */ /* 0x000fe40000011435 */
[----:B------:R-:W-:Y:S02]  /*0e40*/  IADD3 R32, R16, -0x8, RZ ;  /* 0xfffffff810207810 */ /* 0x000fe40007ffe0ff */
[----:B------:R-:W-:Y:S01]  /*0e50*/  LEA.HI R61, R61, R36, RZ, 0x2 ;  /* 0x000000243d3d7211 */ /* 0x000fe200078f10ff */
[----:B------:R-:W-:Y:S01]  /*0e60*/  IMAD R53, R53, 0x28, R40 ;  /* 0x0000002835357824 */ /* 0x000fe200078e0228 */
[----:B------:R-:W-:Y:S02]  /*0e70*/  SHF.R.S32.HI R63, RZ, 0x1f, R30 ;  /* 0x0000001fff3f7819 */ /* 0x000fe4000001141e */
[----:B------:R-:W-:Y:S02]  /*0e80*/  SHF.R.S32.HI R55, RZ, 0x2, R55 ;  /* 0x00000002ff377819 */ /* 0x000fe40000011437 */
[----:B------:R-:W-:-:S02]  /*0e90*/  LEA R49, R28, R49, 0x3 ;  /* 0x000000311c317211 */ /* 0x000fc400078e18ff */
[----:B------:R-:W-:Y:S01]  /*0ea0*/  IADD3 R34, R16, -0x4, RZ ;  /* 0xfffffffc10227810 */ /* 0x000fe20007ffe0ff */
[----:B------:R-:W-:Y:S01]  /*0eb0*/  IMAD R55, R55, 0x28, R40 ;  /* 0x0000002837377824 */ /* 0x000fe200078e0228 */
[----:B------:R-:W-:Y:S02]  /*0ec0*/  SHF.R.S32.HI R65, RZ, 0x1f, R32 ;  /* 0x0000001fff417819 */ /* 0x000fe40000011420 */
[----:B------:R-:W-:Y:S01]  /*0ed0*/  LEA.HI R63, R63, R30, RZ, 0x2 ;  /* 0x0000001e3f3f7211 */ /* 0x000fe200078f10ff */
[----:B------:R-:W0:Y:S01]  /*0ee0*/  LDS.64 R48, [R49] ;  /* 0x0000000031307984 */ /* 0x000e220000000a00 */
[----:B------:R-:W-:Y:S02]  /*0ef0*/  SHF.R.S32.HI R61, RZ, 0x2, R61 ;  /* 0x00000002ff3d7819 */ /* 0x000fe4000001143d */
[----:B------:R-:W-:Y:S02]  /*0f00*/  LEA R53, R28, R53, 0x3 ;  /* 0x000000351c357211 */ /* 0x000fe400078e18ff */
[----:B------:R-:W-:Y:S01]  /*0f10*/  SHF.R.S32.HI R67, RZ, 0x1f, R34 ;  /* 0x0000001fff437819 */ /* 0x000fe20000011422 */
[----:B------:R-:W-:Y:S01]  /*0f20*/  IMAD R61, R61, 0x28, R40 ;  /* 0x000000283d3d7824 */ /* 0x000fe200078e0228 */
[----:B------:R-:W-:-:S02]  /*0f30*/  LEA.HI R65, R65, R32, RZ, 0x2 ;  /* 0x0000002041417211 */ /* 0x000fc400078f10ff */
[----:B------:R-:W-:Y:S01]  /*0f40*/  SHF.R.S32.HI R63, RZ, 0x2, R63 ;  /* 0x00000002ff3f7819 */ /* 0x000fe2000001143f */
[----:B------:R-:W1:Y:S01]  /*0f50*/  LDS.64 R52, [R53] ;  /* 0x0000000035347984 */ /* 0x000e620000000a00 */
[C---:B------:R-:W-:Y:S02]  /*0f60*/  LEA R55, R28.reuse, R55, 0x3 ;  /* 0x000000371c377211 */ /* 0x040fe400078e18ff */
[----:B------:R-:W-:Y:S01]  /*0f70*/  LEA.HI R67, R67, R34, RZ, 0x2 ;  /* 0x0000002243437211 */ /* 0x000fe200078f10ff */
[----:B------:R-:W-:Y:S01]  /*0f80*/  IMAD R63, R63, 0x28, R40 ;  /* 0x000000283f3f7824 */ /* 0x000fe200078e0228 */
[----:B------:R-:W-:Y:S02]  /*0f90*/  SHF.R.S32.HI R69, RZ, 0x1f, R16 ;  /* 0x0000001fff457819 */ /* 0x000fe40000011410 */
[----:B------:R-:W-:Y:S01]  /*0fa0*/  SHF.R.S32.HI R65, RZ, 0x2, R65 ;  /* 0x00000002ff417819 */ /* 0x000fe20000011441 */
[----:B------:R-:W2:Y:S01]  /*0fb0*/  LDS.64 R54, [R55] ;  /* 0x0000000037367984 */ /* 0x000ea20000000a00 */
[----:B------:R-:W-:-:S02]  /*0fc0*/  LEA R61, R28, R61, 0x3 ;  /* 0x0000003d1c3d7211 */ /* 0x000fc400078e18ff */
[----:B------:R-:W-:Y:S01]  /*0fd0*/  LEA.HI R69, R69, R16, RZ, 0x2 ;  /* 0x0000001045457211 */ /* 0x000fe200078f10ff */
[--C-:B------:R-:W-:Y:S01]  /*0fe0*/  IMAD R65, R65, 0x28, R40.reuse ;  /* 0x0000002841417824 */ /* 0x100fe200078e0228 */
[----:B------:R-:W-:Y:S02]  /*0ff0*/  SHF.R.S32.HI R67, RZ, 0x2, R67 ;  /* 0x00000002ff437819 */ /* 0x000fe40000011443 */
[C---:B------:R-:W-:Y:S01]  /*1000*/  LEA R63, R28.reuse, R63, 0x3 ;  /* 0x0000003f1c3f7211 */ /* 0x040fe200078e18ff */
[----:B------:R-:W3:Y:S01]  /*1010*/  LDS.64 R60, [R61] ;  /* 0x000000003d3c7984 */ /* 0x000ee20000000a00 */
[----:B------:R-:W-:Y:S01]  /*1020*/  SHF.R.S32.HI R69, RZ, 0x2, R69 ;  /* 0x00000002ff457819 */ /* 0x000fe20000011445 */
[--C-:B------:R-:W-:Y:S01]  /*1030*/  IMAD R67, R67, 0x28, R40.reuse ;  /* 0x0000002843437824 */ /* 0x100fe200078e0228 */
[C---:B------:R-:W-:Y:S02]  /*1040*/  LEA R65, R28.reuse, R65, 0x3 ;  /* 0x000000411c417211 */ /* 0x040fe400078e18ff */
[----:B------:R-:W4:Y:S01]  /*1050*/  LDS.64 R62, [R63] ;  /* 0x000000003f3e7984 */ /* 0x000f220000000a00 */
[----:B------:R-:W-:Y:S01]  /*1060*/  IMAD R69, R69, 0x28, R40 ;  /* 0x0000002845457824 */ /* 0x000fe200078e0228 */
[----:B------:R-:W-:-:S02]  /*1070*/  LEA R67, R28, R67, 0x3 ;  /* 0x000000431c437211 */ /* 0x000fc400078e18ff */
[----:B------:R-:W5:Y:S01]  /*1080*/  LDS.64 R64, [R65] ;  /* 0x0000000041407984 */ /* 0x000f620000000a00 */
[----:B------:R-:W-:Y:S02]  /*1090*/  IADD3 R18, R18, 0x20, RZ ;  /* 0x0000002012127810 */ /* 0x000fe40007ffe0ff */
[----:B------:R-:W-:Y:S01]  /*10a0*/  LEA R69, R28, R69, 0x3 ;  /* 0x000000451c457211 */ /* 0x000fe200078e18ff */
[----:B------:R-:W5:Y:S01]  /*10b0*/  LDS.64 R66, [R67] ;  /* 0x0000000043427984 */ /* 0x000f620000000a00 */
[----:B0-----:R-:W-:Y:S01]  /*10c0*/  FADD.FTZ R9, R48, R9 ;  /* 0x0000000930097221 */ /* 0x001fe20000010000 */
[----:B------:R-:W-:Y:S01]  /*10d0*/  FADD.FTZ R14, R49, R14 ;  /* 0x0000000e310e7221 */ /* 0x000fe20000010000 */
[----:B------:R-:W-:Y:S02]  /*10e0*/  ISETP.GE.U32.AND P1, PT, R18, 0xa0, PT ;  /* 0x000000a01200780c */ /* 0x000fe40003f26070 */
[----:B------:R-:W0:Y:S01]  /*10f0*/  LDS.64 R68, [R69] ;  /* 0x0000000045447984 */ /* 0x000e220000000a00 */
[----:B------:R-:W-:Y:S01]  /*1100*/  IADD3 R16, R16, 0x20, RZ ;  /* 0x0000002010107810 */ /* 0x000fe20007ffe0ff */
        /* <DEDUP_REMOVED lines=12> */
[----:B0-----:R-:W-:Y:S01]  /*11d0*/  FADD.FTZ R9, R9, R68 ;  /* 0x0000004409097221 */ /* 0x001fe20000010000 */
[----:B------:R-:W-:Y:S01]  /*11e0*/  FADD.FTZ R14, R14, R69 ;  /* 0x000000450e0e7221 */ /* 0x000fe20000010000 */
[----:B------:R-:W-:Y:S06]  /*11f0*/  @!P1 BRA `(.L_x_3463) ;  /* 0xfffffff800d49947 */ /* 0x000fec000383ffff */
.L_x_3462:
[----:B------:R-:W-:Y:S05]  /*1200*/  BSYNC B0 ;  /* 0x0000000000007941 */ /* 0x000fea0003800000 */
.L_x_3461:
[----:B------:R-:W1:Y:S01]  /*1210*/  SHFL.BFLY PT, R0, R9, 0x2, 0x1f ;  /* 0x0c401f0009007f89 */ /* 0x000e6200000e0000 */
[C---:B------:R-:W-:Y:S02]  /*1220*/  LOP3.LUT P1, RZ, R22.reuse, 0xfffffffb, RZ, 0xc0, !PT ;  /* 0xfffffffb16ff7812 */ /* 0x040fe4000782c0ff */
[C---:B------:R-:W-:Y:S01]  /*1230*/  ISETP.GT.U32.AND P3, PT, R22.reuse, 0xf, PT ;  /* 0x0000000f1600780c */ /* 0x040fe20003f64070 */
[----:B0-----:R-:W0:Y:S01]  /*1240*/  SHFL.BFLY PT, R49, R14, 0x2, 0x1f ;  /* 0x0c401f000e317f89 */ /* 0x001e2200000e0000 */
[----:B------:R-:W-:-:S09]  /*1250*/  ISETP.NE.AND P2, PT, R22, RZ, PT ;  /* 0x000000ff1600720c */ /* 0x000fd20003f45270 */
[----:B------:R-:W2:Y:S02]  /*1260*/  @!P1 LDC R18, c[0x0][0x10] ;  /* 0x00000400ff129b82 */ /* 0x000ea40000000800 */
[----:B------:R-:W-:-:S06]  /*1270*/  @!P3 LOP3.LUT R59, R22, 0x7ffffff8, RZ, 0xc0, !PT ;  /* 0x7ffffff8163bb812 */ /* 0x000fcc00078ec0ff */
[----:B------:R-:W3:Y:S01]  /*1280*/  @!P3 LDC R30, c[0x0][0x10] ;  /* 0x00000400ff1ebb82 */ /* 0x000ee20000000800 */
[----:B-1----:R-:W-:Y:S01]  /*1290*/  FADD.FTZ R0, R0, R9 ;  /* 0x0000000900007221 */ /* 0x002fe20000010000 */
[----:B0-----:R-:W-:-:S04]  /*12a0*/  FADD.FTZ R16, R49, R14 ;  /* 0x0000000e31107221 */ /* 0x001fc80000010000 */
[----:B------:R-:W0:Y:S02]  /*12b0*/  SHFL.BFLY PT, R53, R0, 0x1, 0x1f ;  /* 0x0c201f0000357f89 */ /* 0x000e2400000e0000 */
[----:B------:R-:W1:Y:S02]  /*12c0*/  @!P1 LDC.64 R48, c[0x0][0x248] ;  /* 0x00009200ff309b82 */ /* 0x000e640000000a00 */
[----:B------:R-:W4:Y:S06]  /*12d0*/  SHFL.BFLY PT, R57, R16, 0x1, 0x1f ;  /* 0x0c201f0010397f89 */ /* 0x000f2c00000e0000 */
[----:B------:R-:W5:Y:S01]  /*12e0*/  @!P3 LDC.64 R54, c[0x0][0x248] ;  /* 0x00009200ff36bb82 */ /* 0x000f620000000a00 */
[----:B--2---:R-:W-:-:S05]  /*12f0*/  @!P1 IMAD R9, R18, R25, UR6 ;  /* 0x0000000612099e24 */ /* 0x004fca000f8e0219 */
[----:B------:R-:W-:Y:S01]  /*1300*/  @!P1 LEA R9, R9, R26, 0x4 ;  /* 0x0000001a09099211 */ /* 0x000fe200078e20ff */
[----:B---3--:R-:W-:-:S03]  /*1310*/  @!P3 IMAD R18, R30, R25, UR6 ;  /* 0x000000061e12be24 */ /* 0x008fc6000f8e0219 */
[----:B------:R-:W-:Y:S02]  /*1320*/  @!P1 SHF.L.U32 R9, R9, 0x1, RZ ;  /* 0x0000000109099819 */ /* 0x000fe400000006ff */
[----:B------:R-:W-:Y:S02]  /*1330*/  @!P3 LEA R18, R18, R59, 0x4 ;  /* 0x0000003b1212b211 */ /* 0x000fe400078e20ff */
[----:B------:R-:W-:Y:S01]  /*1340*/  @!P3 LOP3.LUT R59, R22, 0x7, RZ, 0xc0, !PT ;  /* 0x00000007163bb812 */ /* 0x000fe200078ec0ff */
[----:B-1----:R-:W-:-:S04]  /*1350*/  @!P1 IMAD.WIDE.U32 R48, R9, 0x4, R48 ;  /* 0x0000000409309825 */ /* 0x002fc800078e0030 */
[----:B0-----:R-:W-:Y:S01]  /*1360*/  FADD.FTZ R56, R0, R53 ;  /* 0x0000003500387221 */ /* 0x001fe20000010000 */
[----:B------:R-:W-:Y:S01]  /*1370*/  @!P3 IADD3 R18, R18, R59, RZ ;  /* 0x0000003b1212b210 */ /* 0x000fe20007ffe0ff */
[----:B----4-:R-:W-:-:S03]  /*1380*/  FADD.FTZ R57, R16, R57 ;  /* 0x0000003910397221 */ /* 0x010fc60000010000 */
[----:B------:R-:W-:Y:S02]  /*1390*/  @!P3 SHF.L.U32 R9, R18, 0x1, RZ ;  /* 0x000000011209b819 */ /* 0x000fe400000006ff */
[----:B------:R0:W-:Y:S03]  /*13a0*/  @!P1 STG.E.64 desc[UR8][R48.64], R56 ;  /* 0x0000003830009986 */ /* 0x0001e6000c101b08 */
[----:B-----5:R-:W-:Y:S01]  /*13b0*/  @!P3 IMAD.WIDE.U32 R54, R9, 0x4, R54 ;  /* 0x000000040936b825 */ /* 0x020fe200078e0036 */
        /* <DEDUP_REMOVED lines=9> */
.L_x_3465:
[----:B------:R-:W2:Y:S04]  /*1450*/  LD.E.STRONG.GPU R0, desc[UR8][R2.64] ;  /* 0x0000000802007980 */ /* 0x000ea8000c10f900 */
[----:B--2---:R-:W-:Y:S01]  /*1460*/  CCTL.IVALL ;  /* 0x00000000ff00798f */ /* 0x004fe20002000000 */
[----:B------:R-:W-:Y:S05]  /*1470*/  YIELD ;  /* 0x0000000000007946 */ /* 0x000fea0003800000 */
[----:B-----5:R-:W-:-:S04]  /*1480*/  LOP3.LUT R0, R0, R9, RZ, 0x3c, !PT ;  /* 0x0000000900007212 */ /* 0x020fc800078e3cff */
[----:B------:R-:W-:-:S13]  /*1490*/  ISETP.GT.AND P1, PT, R0, -0x1, PT ;  /* 0xffffffff0000780c */ /* 0x000fda0003f24270 */
[----:B------:R-:W-:Y:S05]  /*14a0*/  @P1 BRA `(.L_x_3465) ;  /* 0xfffffffc00e81947 */ /* 0x000fea000383ffff */
.L_x_3464:
[----:B------:R-:W-:Y:S05]  /*14b0*/  WARPSYNC.ALL ;  /* 0x0000000000007948 */ /* 0x000fea0003800000 */
[----:B------:R-:W-:Y:S08]  /*14c0*/  BAR.SYNC.DEFER_BLOCKING 0x0 ;  /* 0x0000000000007b1d */ /* 0x000ff00000010000 */
[----:B------:R-:W2:Y:S08]  /*14d0*/  LDC.64 R52, c[0x0][0x220] ;  /* 0x00008800ff347b82 */ /* 0x000eb00000000a00 */
[----:B0-----:R-:W0:Y:S01]  /*14e0*/  LDC.64 R48, c[0x0][0x228] ;  /* 0x00008a00ff307b82 */ /* 0x001e220000000a00 */
[----:B------:R-:W3:Y:S01]  /*14f0*/  @!P3 LDG.E.64 R54, desc[UR8][R54.64] ;  /* 0x000000083636b981 */ /* 0x000ee2000c1e1b00 */
[----:B--2---:R-:W-:-:S06]  /*1500*/  IMAD.WIDE R52, R4, 0x2, R52 ;  /* 0x0000000204347825 */ /* 0x004fcc00078e0234 */
[----:B------:R-:W5:Y:S01]  /*1510*/  LDG.E.64.CONSTANT R52, desc[UR8][R52.64] ;  /* 0x0000000834347981 */ /* 0x000f62000c1e9b00 */
[----:B0-----:R-:W-:-:S06]  /*1520*/  IMAD.WIDE R48, R4, 0x2, R48 ;  /* 0x0000000204307825 */ /* 0x001fcc00078e0230 */
[----:B------:R-:W5:Y:S01]  /*1530*/  LDG.E.64.CONSTANT R48, desc[UR8][R48.64] ;  /* 0x0000000830307981 */ /* 0x000f62000c1e9b00 */
[----:B------:R-:W-:Y:S01]  /*1540*/  HFMA2.MMA R4, -RZ, RZ, 0, 0 ;  /* 0x00000000ff047435 */ /* 0x000fe200000001ff */
[----:B------:R-:W-:Y:S02]  /*1550*/  MOV R0, RZ ;  /* 0x000000ff00007202 */ /* 0x000fe40000000f00 */
[----:B------:R-:W-:-:S13]  /*1560*/  LOP3.LUT P1, RZ, R22, 0xfffffff7, RZ, 0xc0, !PT ;  /* 0xfffffff716ff7812 */ /* 0x000fda000782c0ff */
[----:B------:R-:W0:Y:S01]  /*1570*/  @!P1 S2R R18, SR_CgaCtaId ;  /* 0x0000000000129919 */ /* 0x000e220000008800 */
[----:B------:R-:W-:Y:S01]  /*1580*/  BSSY B0, `(.L_x_3466) ;  /* 0x000002d000007945 */ /* 0x000fe20003800000 */
[----:B---3--:R-:W-:Y:S01]  /*1590*/  @!P3 FADD.FTZ R4, RZ, R54 ;  /* 0x00000036ff04b221 */ /* 0x008fe20000010000 */
[----:B------:R-:W-:-:S04]  /*15a0*/  @!P3 FADD.FTZ R0, RZ, R55 ;  /* 0x00000037ff00b221 */ /* 0x000fc80000010000 */
[----:B------:R-:W2:Y:S04]  /*15b0*/  SHFL.BFLY PT, R5, R4, 0x4, 0x1f ;  /* 0x0c801f0004057f89 */ /* 0x000ea800000e0000 */
[----:B------:R-:W3:Y:S01]  /*15c0*/  SHFL.BFLY PT, R9, R0, 0x4, 0x1f ;  /* 0x0c801f0000097f89 */ /* 0x000ee200000e0000 */
[----:B--2---:R-:W-:-:S05]  /*15d0*/  FADD.FTZ R5, R5, R4 ;  /* 0x0000000405057221 */ /* 0x004fca0000010000 */
[----:B------:R-:W2:Y:S01]  /*15e0*/  SHFL.BFLY PT, R14, R5, 0x2, 0x1f ;  /* 0x0c401f00050e7f89 */ /* 0x000ea200000e0000 */
[----:B---3--:R-:W-:-:S05]  /*15f0*/  FADD.FTZ R9, R9, R0 ;  /* 0x0000000009097221 */ /* 0x008fca0000010000 */
[----:B------:R-:W3:Y:S01]  /*1600*/  SHFL.BFLY PT, R16, R9, 0x2, 0x1f ;  /* 0x0c401f0009107f89 */ /* 0x000ee200000e0000 */
[----:B--2---:R-:W-:-:S05]  /*1610*/  FADD.FTZ R14, R5, R14 ;  /* 0x0000000e050e7221 */ /* 0x004fca0000010000 */
[----:B------:R-:W2:Y:S01]  /*1620*/  SHFL.BFLY PT, R55, R14, 0x1, 0x1f ;  /* 0x0c201f000e377f89 */ /* 0x000ea200000e0000 */
[----:B---3--:R-:W-:-:S05]  /*1630*/  FADD.FTZ R16, R9, R16 ;  /* 0x0000001009107221 */ /* 0x008fca0000010000 */
[----:B------:R-:W3:Y:S01]  /*1640*/  SHFL.BFLY PT, R57, R16, 0x1, 0x1f ;  /* 0x0c201f0010397f89 */ /* 0x000ee200000e0000 */
[----:B------:R-:W-:-:S04]  /*1650*/  @!P1 MOV R0, 0x400 ;  /* 0x0000040000009802 */ /* 0x000fc80000000f00 */
[----:B------:R-:W-:Y:S01]  /*1660*/  @!P1 IADD3 R5, R0, 0xc80, RZ ;  /* 0x00000c8000059810 */ /* 0x000fe20007ffe0ff */
[----:B--2---:R-:W-:-:S04]  /*1670*/  FADD.FTZ R4, R14, R55 ;  /* 0x000000370e047221 */ /* 0x004fc80000010000 */
[----:B------:R-:W-:Y:S01]  /*1680*/  @!P1 FMUL.FTZ R4, R4, 2.4414062863797880709e-05 ;  /* 0x37cccccd04049820 */ /* 0x000fe20000410000 */
[----:B---3--:R-:W-:-:S03]  /*1690*/  FADD.FTZ R57, R16, R57 ;  /* 0x0000003910397221 */ /* 0x008fc60000010000 */
[----:B------:R-:W-:Y:S01]  /*16a0*/  @!P1 FMUL.FTZ R0, R4, R4 ;  /* 0x0000000404009220 */ /* 0x000fe20000410000 */
[----:B0-----:R-:W-:Y:S02]  /*16b0*/  @!P1 LEA R18, R18, R5, 0x18 ;  /* 0x0000000512129211 */ /* 0x001fe400078ec0ff */
[----:B------:R-:W-:Y:S01]  /*16c0*/  @!P1 LOP3.LUT R5, R22, 0xfffffff8, RZ, 0xc0, !PT ;  /* 0xfffffff816059812 */ /* 0x000fe200078ec0ff */
[----:B------:R-:W-:-:S03]  /*16d0*/  @!P1 FFMA.FTZ R0, R57, 2.4414062863797880709e-05, -R0 ;  /* 0x37cccccd39009823 */ /* 0x000fc60000010800 */
[----:B------:R-:W-:Y:S02]  /*16e0*/  @!P1 IADD3 R18, R5, R18, RZ ;  /* 0x0000001205129210 */ /* 0x000fe40007ffe0ff */
[----:B------:R-:W-:-:S05]  /*16f0*/  @!P1 FMNMX.FTZ R5, RZ, R0, !PT ;  /* 0x00000000ff059209 */ /* 0x000fca0007810000 */
[----:B------:R0:W-:Y:S01]  /*1700*/  @!P1 STS.64 [R18], R4 ;  /* 0x0000000412009388 */ /* 0x0001e20000000a00 */
[----:B------:R-:W-:Y:S06]  /*1710*/  BAR.SYNC.DEFER_BLOCKING 0x0 ;  /* 0x0000000000007b1d */ /* 0x000fec0000010000 */
[----:B------:R-:W-:Y:S05]  /*1720*/  @P0 BRA `(.L_x_3467) ;  /* 0x0000000000480947 */ /* 0x000fea0003800000 */
[----:B------:R-:W2:Y:S01]  /*1730*/  S2UR UR5, SR_CgaCtaId ;  /* 0x00000000000579c3 */ /* 0x000ea20000008800 */
[----:B------:R-:W-:Y:S01]  /*1740*/  UMOV UR4, 0x400 ;  /* 0x0000040000047882 */ /* 0x000fe20000000000 */
[C---:B------:R-:W-:Y:S01]  /*1750*/  SHF.L.U32 R0, R29.reuse, 0x1, RZ ;  /* 0x000000011d007819 */ /* 0x040fe200000006ff */
[----:B------:R-:W-:Y:S01]  /*1760*/  UIADD3 UR4, UR4, 0xc80, URZ ;  /* 0x00000c8004047890 */ /* 0x000fe2000fffe03f */
[----:B0-----:R-:W-:Y:S02]  /*1770*/  SHF.L.U64.HI R4, R29, 0x1, R24 ;  /* 0x000000011d047819 */ /* 0x001fe40000010218 */
[C---:B------:R-:W-:Y:S02]  /*1780*/  LOP3.LUT R5, R0.reuse, 0xe, RZ, 0xc0, !PT ;  /* 0x0000000e00057812 */ /* 0x040fe400078ec0ff */
[----:B------:R-:W-:Y:S02]  /*1790*/  LOP3.LUT R0, R0, 0xfffffff0, RZ, 0xc0, !PT ;  /* 0xfffffff000007812 */ /* 0x000fe400078ec0ff */
[----:B------:R-:W-:-:S02]  /*17a0*/  IADD3 R5, R5, R22, RZ ;  /* 0x0000001605057210 */ /* 0x000fc40007ffe0ff */
[----:B------:R-:W-:Y:S02]  /*17b0*/  LOP3.LUT R4, R4, 0x1fffffff, RZ, 0xc0, !PT ;  /* 0x1fffffff04047812 */ /* 0x000fe400078ec0ff */
[----:B------:R-:W-:-:S04]  /*17c0*/  IADD3 R0, P1, R5, R0, RZ ;  /* 0x0000000005007210 */ /* 0x000fc80007f3e0ff */
[----:B------:R-:W-:Y:S01]  /*17d0*/  LEA.HI.X.SX32 R5, R5, R4, 0x1, P1 ;  /* 0x0000000405057211 */ /* 0x000fe200008f0eff */
[----:B--2---:R-:W-:-:S06]  /*17e0*/  ULEA UR4, UR5, UR4, 0x18 ;  /* 0x0000000405047291 */ /* 0x004fcc000f8ec03f */
[----:B------:R-:W-:Y:S01]  /*17f0*/  LEA R9, R22, UR4, 0x3 ;  /* 0x0000000416097c11 */ /* 0x000fe2000f8e18ff */
[----:B------:R-:W-:Y:S02]  /*1800*/  ULDC.64 UR4, c[0x0][0x240] ;  /* 0x0000900000047ab9 */ /* 0x000fe40000000a00 */
[C---:B------:R-:W-:Y:S02]  /*1810*/  LEA R4, P1, R0.reuse, UR4, 0x3 ;  /* 0x0000000400047c11 */ /* 0x040fe4000f8218ff */
[----:B------:R-:W0:Y:S02]  /*1820*/  LDS.64 R54, [R9] ;  /* 0x0000000009367984 */ /* 0x000e240000000a00 */
[----:B------:R-:W-:-:S05]  /*1830*/  LEA.HI.X R5, R0, UR5, R5, 0x3, P1 ;  /* 0x0000000500057c11 */ /* 0x000fca00088f1c05 */
[----:B0-----:R2:W-:Y:S04]  /*1840*/  STG.E.64 desc[UR8][R4.64], R54 ;  /* 0x0000003604007986 */ /* 0x0015e8000c101b08 */
.L_x_3467:
[----:B------:R-:W-:Y:S05]  /*1850*/  BSYNC B0 ;  /* 0x0000000000007941 */ /* 0x000fea0003800000 */
.L_x_3466:
[----:B------:R-:W3:Y:S01]  /*1860*/  S2UR UR5, SR_CgaCtaId ;  /* 0x00000000000579c3 */ /* 0x000ee20000008800 */
[C---:B0-2---:R-:W-:Y:S01]  /*1870*/  LOP3.LUT R5, R29.reuse, 0x7, RZ, 0xc0, !PT ;  /* 0x000000071d057812 */ /* 0x045fe200078ec0ff */
[----:B------:R-:W-:Y:S01]  /*1880*/  UMOV UR4, 0x400 ;  /* 0x0000040000047882 */ /* 0x000fe20000000000 */
[----:B------:R-:W-:Y:S01]  /*1890*/  SHF.L.U32 R0, R29, 0x1, RZ ;  /* 0x000000011d007819 */ /* 0x000fe200000006ff */
[----:B------:R-:W-:Y:S01]  /*18a0*/  UIADD3 UR4, UR4, 0xc80, URZ ;  /* 0x00000c8004047890 */ /* 0x000fe2000fffe03f */
[----:B-----5:R-:W-:Y:S01]  /*18b0*/  HADD2.F32 R63, -RZ, R52.H0_H0 ;  /* 0x20000034ff3f7230 */ /* 0x020fe20000004100 */
[----:B------:R-:W-:Y:S01]  /*18c0*/  LOP3.LUT R25, R25, 0x1, RZ, 0x3c, !PT ;  /* 0x0000000119197812 */ /* 0x000fe200078e3cff */
[----:B------:R-:W-:Y:S01]  /*18d0*/  IMAD R5, R5, 0x50, R8 ;  /* 0x0000005005057824 */ /* 0x000fe200078e0208 */
[----:B------:R-:W-:Y:S01]  /*18e0*/  LOP3.LUT R0, R0, 0xe, RZ, 0xc0, !PT ;  /* 0x0000000e00007812 */ /* 0x000fe200078ec0ff */
[----:B------:R-:W-:Y:S02]  /*18f0*/  HADD2.F32 R62, -RZ, R48.H0_H0 ;  /* 0x20000030ff3e7230 */ /* 0x000fe40000004100 */
[----:B------:R-:W-:Y:S01]  /*1900*/  HADD2.F32 R55, -RZ, R44.H1_H1 ;  /* 0x3000002cff377230 */ /* 0x000fe20000004100 */
        /* <DEDUP_REMOVED lines=8> */
[----:B------:R-:W-:Y:S01]  /*1990*/  HADD2.F32 R66, -RZ, R49.H0_H0 ;  /* 0x20000031ff427230 */ /* 0x000fe20000004100 */
[----:B---3--:R-:W-:Y:S01]  /*19a0*/  ULEA UR4, UR5, UR4, 0x18 ;  /* 0x0000000405047291 */ /* 0x008fe2000f8ec03f */
[----:B------:R-:W-:Y:S02]  /*19b0*/  HADD2.F32 R67, -RZ, R53.H1_H1 ;  /* 0x30000035ff437230 */ /* 0x000fe40000004100 */
[----:B------:R-:W-:Y:S02]  /*19c0*/  HADD2.F32 R68, -RZ, R49.H1_H1 ;  /* 0x30000031ff447230 */ /* 0x000fe40000004100 */
[----:B------:R-:W-:Y:S01]  /*19d0*/  HADD2.F32 R71, -RZ, R6.H0_H0 ;  /* 0x20000006ff477230 */ /* 0x000fe20000004100 */
[----:B------:R-:W-:Y:S01]  /*19e0*/  LEA R8, R8, UR4, 0x3 ;  /* 0x0000000408087c11 */ /* 0x000fe2000f8e18ff */
[----:B------:R-:W-:Y:S01]  /*19f0*/  ULDC UR4, c[0x0][0x230] ;  /* 0x00008c0000047ab9 */ /* 0x000fe20000000800 */
[----:B------:R-:W-:-:S02]  /*1a00*/  HADD2.F32 R61, -RZ, R11.H0_H0 ;  /* 0x2000000bff3d7230 */ /* 0x000fc40000004100 */
[----:B------:R-:W-:Y:S02]  /*1a10*/  HADD2.F32 R73, -RZ, R6.H1_H1 ;  /* 0x30000006ff497230 */ /* 0x000fe40000004100 */
[----:B------:R-:W0:Y:S02]  /*1a20*/  LDS.64 R8, [R8] ;  /* 0x0000000008087984 */ /* 0x000e240000000a00 */
[----:B0-----:R-:W-:Y:S01]  /*1a30*/  FADD.FTZ R5, R9, UR4 ;  /* 0x0000000409057e21 */ /* 0x001fe20008010000 */
[----:B------:R-:W-:Y:S02]  /*1a40*/  HADD2.F32 R9, -RZ, R44.H0_H0 ;  /* 0x2000002cff097230 */ /* 0x000fe40000004100 */
[--C-:B------:R-:W-:Y:S01]  /*1a50*/  FADD.FTZ R14, R55, -R8.reuse ;  /* 0x80000008370e7221 */ /* 0x100fe20000010000 */
[--C-:B------:R-:W-:Y:S01]  /*1a60*/  FADD.FTZ R6, R71, -R8.reuse ;  /* 0x8000000847067221 */ /* 0x100fe20000010000 */
[--C-:B------:R-:W-:Y:S02]  /*1a70*/  HADD2.F32 R71, -RZ, R7.reuse.H0_H0 ;  /* 0x20000007ff477230 */ /* 0x100fe40000004100 */
[--C-:B------:R-:W-:Y:S01]  /*1a80*/  FADD.FTZ R94, R73, -R8.reuse ;  /* 0x80000008495e7221 */ /* 0x100fe20000010000 */
[----:B------:R-:W0:Y:S01]  /*1a90*/  MUFU.RSQ R5, R5 ;  /* 0x0000000500057308 */ /* 0x000e220000001400 */
[----:B------:R-:W-:Y:S01]  /*1aa0*/  FADD.FTZ R0, R9, -R8 ;  /* 0x8000000809007221 */ /* 0x000fe20000010000 */
[----:B------:R-:W-:Y:S01]  /*1ab0*/  HADD2.F32 R7, -RZ, R7.H1_H1 ;  /* 0x30000007ff077230 */ /* 0x000fe20000004100 */
[----:B------:R-:W-:-:S02]  /*1ac0*/  ULDC.64 UR4, c[0x0][0x210] ;  /* 0x0000840000047ab9 */ /* 0x000fc40000000a00 */
[----:B0-----:R-:W-:Y:S01]  /*1ad0*/  FMUL.FTZ R9, R0, R5 ;  /* 0x0000000500097220 */ /* 0x001fe20000410000 */
[C---:B------:R-:W-:Y:S01]  /*1ae0*/  FMUL.FTZ R14, R5.reuse, R14 ;  /* 0x0000000e050e7220 */ /* 0x040fe20000410000 */
[----:B------:R-:W-:Y:S02]  /*1af0*/  FMUL.FTZ R6, R5, R6 ;  /* 0x0000000605067220 */ /* 0x000fe40000410000 */
[----:B------:R-:W-:Y:S01]  /*1b00*/  FFMA.FTZ R0, R9, R63, R62 ;  /* 0x0000003f09007223 */ /* 0x000fe2000001003e */
[--C-:B------:R-:W-:Y:S02]  /*1b10*/  HADD2.F32 R9, -RZ, R45.reuse.H0_H0 ;  /* 0x2000002dff097230 */ /* 0x100fe40000004100 */
[----:B------:R-:W-:Y:S01]  /*1b20*/  FFMA.FTZ R30, R14, R64, R65 ;  /* 0x000000400e1e7223 */ /* 0x000fe20000010041 */
[----:B------:R-:W-:Y:S02]  /*1b30*/  HADD2.F32 R45, -RZ, R45.H1_H1 ;  /* 0x3000002dff2d7230 */ /* 0x000fe40000004100 */
[----:B------:R-:W-:Y:S01]  /*1b40*/  FMUL.FTZ R70, R0, -1.4426950216293334961 ;  /* 0xbfb8aa3b00467820 */ /* 0x000fe20000410000 */
[--C-:B------:R-:W-:Y:S01]  /*1b50*/  FADD.FTZ R16, R9, -R8.reuse ;  /* 0x8000000809107221 */ /* 0x100fe20000010000 */
[----:B------:R-:W-:Y:S01]  /*1b60*/  FMUL.FTZ R72, R30, -1.4426950216293334961 ;  /* 0xbfb8aa3b1e487820 */ /* 0x000fe20000410000 */
[----:B------:R-:W-:Y:S01]  /*1b70*/  FADD.FTZ R14, R45, -R8 ;  /* 0x800000082d0e7221 */ /* 0x000fe20000010000 */
[----:B------:R-:W-:-:S02]  /*1b80*/  HADD2.F32 R45, -RZ, R42.H0_H0 ;  /* 0x2000002aff2d7230 */ /* 0x000fc40000004100 */
[----:B------:R-:W-:Y:S01]  /*1b90*/  FMUL.FTZ R9, R5, R16 ;  /* 0x0000001005097220 */ /* 0x000fe20000410000 */
[----:B------:R-:W-:Y:S03]  /*1ba0*/  MUFU.EX2 R70, R70 ;  /* 0x0000004600467308 */ /* 0x000fe60000000800 */
[----:B------:R-:W-:Y:S01]  /*1bb0*/  FFMA.FTZ R32, R9, R69, R66 ;  /* 0x0000004509207223 */ /* 0x000fe20000010042 */
[----:B------:R-:W-:Y:S01]  /*1bc0*/  FMUL.FTZ R9, R5, R14 ;  /* 0x0000000e05097220 */ /* 0x000fe20000410000 */
[----:B------:R-:W-:Y:S02]  /*1bd0*/  FADD.FTZ R14, R45, -R8 ;  /* 0x800000082d0e7221 */ /* 0x000fe40000010000 */
[----:B------:R-:W-:Y:S01]  /*1be0*/  FMUL.FTZ R74, R32, -1.4426950216293334961 ;  /* 0xbfb8aa3b204a7820 */ /* 0x000fe20000410000 */
[----:B------:R-:W-:Y:S01]  /*1bf0*/  FFMA.FTZ R34, R9, R67, R68 ;  /* 0x0000004309227223 */ /* 0x000fe20000010044 */
[----:B------:R-:W-:-:S02]  /*1c00*/  HADD2.F32 R9, -RZ, R42.H1_H1 ;  /* 0x3000002aff097230 */ /* 0x000fc40000004100 */
[----:B------:R-:W-:Y:S01]  /*1c10*/  FMUL.FTZ R14, R5, R14 ;  /* 0x0000000e050e7220 */ /* 0x000fe20000410000 */
[----:B------:R-:W0:Y:S01]  /*1c20*/  MUFU.EX2 R72, R72 ;  /* 0x0000004800487308 */ /* 0x000e220000000800 */
[----:B------:R-:W-:Y:S01]  /*1c30*/  FMUL.FTZ R77, R34, -1.4426950216293334961 ;  /* 0xbfb8aa3b224d7820 */ /* 0x000fe20000410000 */
[----:B------:R-:W-:Y:S01]  /*1c40*/  FADD.FTZ R16, R9, -R8 ;  /* 0x8000000809107221 */ /* 0x000fe20000010000 */
[--C-:B------:R-:W-:Y:S02]  /*1c50*/  HADD2.F32 R9, -RZ, R43.reuse.H0_H0 ;  /* 0x2000002bff097230 */ /* 0x100fe40000004100 */
[----:B------:R-:W-:Y:S01]  /*1c60*/  FFMA.FTZ R36, R63, R14, R62 ;  /* 0x0000000e3f247223 */ /* 0x000fe2000001003e */
[----:B------:R-:W-:Y:S02]  /*1c70*/  HADD2.F32 R43, -RZ, R43.H1_H1 ;  /* 0x3000002bff2b7230 */ /* 0x000fe40000004100 */
[----:B------:R-:W-:Y:S01]  /*1c80*/  FMUL.FTZ R16, R5, R16 ;  /* 0x0000001005107220 */ /* 0x000fe20000410000 */
[----:B------:R-:W2:Y:S01]  /*1c90*/  MUFU.EX2 R77, R77 ;  /* 0x0000004d004d7308 */ /* 0x000ea20000000800 */
[----:B------:R-:W-:Y:S01]  /*1ca0*/  FADD.FTZ R14, R9, -R8 ;  /* 0x80000008090e7221 */ /* 0x000fe20000010000 */
[----:B------:R-:W-:-:S02]  /*1cb0*/  HADD2.F32 R9, -RZ, R46.H0_H0 ;  /* 0x2000002eff097230 */ /* 0x000fc40000004100 */
[----:B------:R-:W-:Y:S01]  /*1cc0*/  FFMA.FTZ R40, R64, R16, R65 ;  /* 0x0000001040287223 */ /* 0x000fe20000010041 */
[----:B------:R-:W-:Y:S01]  /*1cd0*/  FADD.FTZ R16, R43, -R8 ;  /* 0x800000082b107221 */ /* 0x000fe20000010000 */
[C---:B------:R-:W-:Y:S01]  /*1ce0*/  FMUL.FTZ R14, R5.reuse, R14 ;  /* 0x0000000e050e7220 */ /* 0x040fe20000410000 */
[----:B------:R-:W-:Y:S01]  /*1cf0*/  FMUL.FTZ R79, R36, -1.4426950216293334961 ;  /* 0xbfb8aa3b244f7820 */ /* 0x000fe20000410000 */
[----:B------:R-:W-:Y:S01]  /*1d00*/  FMUL.FTZ R81, R40, -1.4426950216293334961 ;  /* 0xbfb8aa3b28517820 */ /* 0x000fe20000410000 */
[----:B------:R-:W-:Y:S01]  /*1d10*/  FMUL.FTZ R16, R5, R16 ;  /* 0x0000001005107220 */ /* 0x000fe20000410000 */
[----:B------:R-:W-:Y:S01]  /*1d20*/  FFMA.FTZ R42, R69, R14, R66 ;  /* 0x0000000e452a7223 */ /* 0x000fe20000010042 */
[----:B------:R-:W-:Y:S01]  /*1d30*/  FADD.FTZ R14, R9, -R8 ;  /* 0x80000008090e7221 */ /* 0x000fe20000010000 */
[----:B------:R-:W-:Y:S02]  /*1d40*/  HADD2.F32 R9, -RZ, R46.H1_H1 ;  /* 0x3000002eff097230 */ /* 0x000fe40000004100 */
[----:B------:R-:W-:Y:S01]  /*1d50*/  FFMA.FTZ R43, R67, R16, R68 ;  /* 0x00000010432b7223 */ /* 0x000fe20000010044 */
[----:B------:R-:W-:Y:S01]  /*1d60*/  FMUL.FTZ R83, R42, -1.4426950216293334961 ;  /* 0xbfb8aa3b2a537820 */ /* 0x000fe20000410000 */
[----:B------:R-:W-:Y:S01]  /*1d70*/  FMUL.FTZ R14, R5, R14 ;  /* 0x0000000e050e7220 */ /* 0x000fe20000410000 */
[----:B------:R-:W3:Y:S01]  /*1d80*/  MUFU.EX2 R74, R74 ;  /* 0x0000004a004a7308 */ /* 0x000ee20000000800 */
[----:B------:R-:W-:Y:S01]  /*1d90*/  FADD.FTZ R16, R9, -R8 ;  /* 0x8000000809107221 */ /* 0x000fe20000010000 */
[----:B------:R-:W-:-:S02]  /*1da0*/  HADD2.F32 R9, -RZ, R47.H0_H0 ;  /* 0x2000002fff097230 */ /* 0x000fc40000004100 */
[----:B------:R-:W-:Y:S01]  /*1db0*/  FFMA.FTZ R44, R63, R14, R62 ;  /* 0x0000000e3f2c7223 */ /* 0x000fe2000001003e */
[----:B------:R-:W-:Y:S02]  /*1dc0*/  HADD2.F32 R47, -RZ, R47.H1_H1 ;  /* 0x3000002fff2f7230 */ /* 0x000fe40000004100 */
[----:B------:R-:W-:Y:S01]  /*1dd0*/  FMUL.FTZ R16, R5, R16 ;  /* 0x0000001005107220 */ /* 0x000fe20000410000 */
[----:B------:R-:W-:Y:S01]  /*1de0*/  FMUL.FTZ R85, R43, -1.4426950216293334961 ;  /* 0xbfb8aa3b2b557820 */ /* 0x000fe20000410000 */
[--C-:B------:R-:W-:Y:S01]  /*1df0*/  FADD.FTZ R14, R9, -R8.reuse ;  /* 0x80000008090e7221 */ /* 0x100fe20000010000 */
[--C-:B------:R-:W-:Y:S02]  /*1e00*/  HADD2.F32 R9, -RZ, R50.reuse.H0_H0 ;  /* 0x20000032ff097230 */ /* 0x100fe40000004100 */
[----:B------:R-:W-:Y:S01]  /*1e10*/  FFMA.FTZ R45, R64, R16, R65 ;  /* 0x00000010402d7223 */ /* 0x000fe20000010041 */
[----:B------:R-:W-:Y:S01]  /*1e20*/  FADD.FTZ R16, R47, -R8 ;  /* 0x800000082f107221 */ /* 0x000fe20000010000 */
[----:B------:R-:W-:Y:S01]  /*1e30*/  FMUL.FTZ R14, R5, R14 ;  /* 0x0000000e050e7220 */ /* 0x000fe20000410000 */
[----:B------:R-:W-:Y:S01]  /*1e40*/  MUFU.EX2 R79, R79 ;  /* 0x0000004f004f7308 */ /* 0x000fe20000000800 */
[----:B------:R-:W-:Y:S01]  /*1e50*/  FMUL.FTZ R92, R45, -1.4426950216293334961 ;  /* 0xbfb8aa3b2d5c7820 */ /* 0x000fe20000410000 */
[----:B------:R-:W-:Y:S01]  /*1e60*/  FMUL.FTZ R16, R5, R16 ;  /* 0x0000001005107220 */ /* 0x000fe20000410000 */
[----:B------:R-:W-:Y:S01]  /*1e70*/  FFMA.FTZ R46, R69, R14, R66 ;  /* 0x0000000e452e7223 */ /* 0x000fe20000010042 */
[----:B------:R-:W-:Y:S01]  /*1e80*/  FADD.FTZ R14, R9, -R8 ;  /* 0x80000008090e7221 */ /* 0x000fe20000010000 */
[----:B------:R-:W-:-:S02]  /*1e90*/  HADD2.F32 R9, -RZ, R50.H1_H1 ;  /* 0x30000032ff097230 */ /* 0x000fc40000004100 */
[----:B------:R-:W-:Y:S01]  /*1ea0*/  FFMA.FTZ R47, R67, R16, R68 ;  /* 0x00000010432f7223 */ /* 0x000fe20000010044 */
[----:B------:R-:W-:Y:S01]  /*1eb0*/  FMUL.FTZ R91, R44, -1.4426950216293334961 ;  /* 0xbfb8aa3b2c5b7820 */ /* 0x000fe20000410000 */
[----:B------:R-:W-:Y:S01]  /*1ec0*/  FMUL.FTZ R14, R5, R14 ;  /* 0x0000000e050e7220 */ /* 0x000fe20000410000 */
[----:B------:R-:W-:Y:S01]  /*1ed0*/  MUFU.EX2 R92, R92 ;  /* 0x0000005c005c7308 */ /* 0x000fe20000000800 */
[----:B------:R-:W-:Y:S01]  /*1ee0*/  FADD.FTZ R16, R9, -R8 ;  /* 0x8000000809107221 */ /* 0x000fe20000010000 */
[--C-:B------:R-:W-:Y:S02]  /*1ef0*/  HADD2.F32 R9, -RZ, R51.reuse.H0_H0 ;  /* 0x20000033ff097230 */ /* 0x100fe40000004100 */
[----:B------:R-:W-:Y:S01]  /*1f00*/  FFMA.FTZ R49, R63, R14, R62 ;  /* 0x0000000e3f317223 */ /* 0x000fe2000001003e */
[----:B------:R-:W-:Y:S02]  /*1f10*/  HADD2.F32 R51, -RZ, R51.H1_H1 ;  /* 0x30000033ff337230 */ /* 0x000fe40000004100 */
[----:B------:R-:W-:Y:S01]  /*1f20*/  FMUL.FTZ R16, R5, R16 ;  /* 0x0000001005107220 */ /* 0x000fe20000410000 */
[----:B------:R-:W-:Y:S01]  /*1f30*/  FMUL.FTZ R87, R46, -1.4426950216293334961 ;  /* 0xbfb8aa3b2e577820 */ /* 0x000fe20000410000 */
[----:B------:R-:W-:Y:S01]  /*1f40*/  FADD.FTZ R14, R9, -R8 ;  /* 0x80000008090e7221 */ /* 0x000fe20000010000 */
[----:B------:R-:W-:-:S02]  /*1f50*/  HADD2.F32 R9, -RZ, R38.H0_H0 ;  /* 0x20000026ff097230 */ /* 0x000fc40000004100 */
        /* <DEDUP_REMOVED lines=12> */
[----:B------:R-:W-:Y:S01]  /*2020*/  MUFU.EX2 R83, R83 ;  /* 0x0000005300537308 */ /* 0x000fe20000000800 */
        /* <DEDUP_REMOVED lines=10> */
[C---:B------:R-:W-:Y:S01]  /*20d0*/  FMUL.FTZ R14, R5.reuse, R14 ;  /* 0x0000000e050e7220 */ /* 0x040fe20000410000 */
[----:B------:R-:W-:Y:S01]  /*20e0*/  FMUL.FTZ R82, R38, -1.4426950216293334961 ;  /* 0xbfb8aa3b26527820 */ /* 0x000fe20000410000 */
[----:B------:R-:W-:Y:S01]  /*20f0*/  MUFU.EX2 R85, R85 ;  /* 0x0000005500557308 */ /* 0x000fe20000000800 */
[----:B------:R-:W-:Y:S01]  /*2100*/  FMUL.FTZ R16, R5, R16 ;  /* 0x0000001005107220 */ /* 0x000fe20000410000 */
[----:B------:R-:W-:Y:S01]  /*2110*/  FFMA.FTZ R39, R69, R14, R66 ;  /* 0x0000000e45277223 */ /* 0x000fe20000010042 */
[----:B------:R-:W-:Y:S01]  /*2120*/  FADD.FTZ R14, R9, -R8 ;  /* 0x80000008090e7221 */ /* 0x000fe20000010000 */
[----:B------:R-:W-:-:S02]  /*2130*/  HADD2.F32 R9, -RZ, R12.H1_H1 ;  /* 0x3000000cff097230 */ /* 0x000fc40000004100 */
[----:B------:R-:W-:Y:S01]  /*2140*/  FFMA.FTZ R53, R67, R16, R68 ;  /* 0x0000001043357223 */ /* 0x000fe20000010044 */
[----:B------:R-:W-:Y:S01]  /*2150*/  FMUL.FTZ R80, R49, -1.4426950216293334961 ;  /* 0xbfb8aa3b31507820 */ /* 0x000fe20000410000 */
[----:B------:R-:W-:Y:S01]  /*2160*/  FMUL.FTZ R14, R5, R14 ;  /* 0x0000000e050e7220 */ /* 0x000fe20000410000 */
[----:B------:R-:W4:Y:S01]  /*2170*/  MUFU.EX2 R82, R82 ;  /* 0x0000005200527308 */ /* 0x000f220000000800 */
        /* <DEDUP_REMOVED lines=20> */
[----:B------:R-:W1:Y:S01]  /*22c0*/  MUFU.EX2 R16, R16 ;  /* 0x0000001000107308 */ /* 0x000e620000000800 */
[----:B------:R-:W-:Y:S01]  /*22d0*/  FADD.FTZ R10, R9, -R8 ;  /* 0x80000008090a7221 */ /* 0x000fe20000010000 */
[----:B------:R-:W-:Y:S01]  /*22e0*/  FMUL.FTZ R76, R39, -1.4426950216293334961 ;  /* 0xbfb8aa3b274c7820 */ /* 0x000fe20000410000 */
[----:B------:R-:W-:Y:S01]  /*22f0*/  FFMA.FTZ R59, R63, R14, R62 ;  /* 0x0000000e3f3b7223 */ /* 0x000fe2000001003e */
[----:B------:R-:W-:Y:S01]  /*2300*/  FADD.FTZ R14, R61, -R8 ;  /* 0x800000083d0e7221 */ /* 0x000fe20000010000 */
[----:B------:R-:W-:Y:S01]  /*2310*/  FMUL.FTZ R10, R5, R10 ;  /* 0x0000000a050a7220 */ /* 0x000fe20000410000 */
[----:B------:R-:W-:-:S02]  /*2320*/  HADD2.F32 R61, -RZ, R11.H1_H1 ;  /* 0x3000000bff3d7230 */ /* 0x000fc40000004100 */
[----:B------:R-:W-:Y:S01]  /*2330*/  FFMA.FTZ R62, R63, R6, R62 ;  /* 0x000000063f3e7223 */ /* 0x000fe2000001003e */
[--C-:B------:R-:W-:Y:S01]  /*2340*/  FADD.FTZ R6, R71, -R8.reuse ;  /* 0x8000000847067221 */ /* 0x100fe20000010000 */
[----:B------:R-:W-:Y:S01]  /*2350*/  FFMA.FTZ R58, R64, R10, R65 ;  /* 0x0000000a403a7223 */ /* 0x000fe20000010041 */
[----:B------:R-:W1:Y:S01]  /*2360*/  MUFU.EX2 R13, R13 ;  /* 0x0000000d000d7308 */ /* 0x000e620000000800 */
[--C-:B------:R-:W-:Y:S01]  /*2370*/  FADD.FTZ R10, R61, -R8.reuse ;  /* 0x800000083d0a7221 */ /* 0x100fe20000010000 */
[----:B------:R-:W-:Y:S01]  /*2380*/  FADD.FTZ R8, R7, -R8 ;  /* 0x8000000807087221 */ /* 0x000fe20000010000 */
[C---:B------:R-:W-:Y:S01]  /*2390*/  FMUL.FTZ R14, R5.reuse, R14 ;  /* 0x0000000e050e7220 */ /* 0x040fe20000410000 */
[C---:B------:R-:W-:Y:S01]  /*23a0*/  FMUL.FTZ R63, R5.reuse, R94 ;  /* 0x0000005e053f7220 */ /* 0x040fe20000410000 */
[C---:B------:R-:W-:Y:S01]  /*23b0*/  FMUL.FTZ R61, R5.reuse, R10 ;  /* 0x0000000a053d7220 */ /* 0x040fe20000410000 */
[C---:B------:R-:W-:Y:S01]  /*23c0*/  FMUL.FTZ R8, R5.reuse, R8 ;  /* 0x0000000805087220 */ /* 0x040fe20000410000 */
[----:B------:R-:W-:Y:S01]  /*23d0*/  FMUL.FTZ R6, R5, R6 ;  /* 0x0000000605067220 */ /* 0x000fe20000410000 */
[----:B------:R-:W1:Y:S01]  /*23e0*/  MUFU.EX2 R18, R18 ;  /* 0x0000001200127308 */ /* 0x000e620000000800 */
[C-C-:B------:R-:W-:Y:S01]  /*23f0*/  FFMA.FTZ R61, R67.reuse, R61, R68.reuse ;  /* 0x0000003d433d7223 */ /* 0x140fe20000010044 */
[----:B------:R-:W-:Y:S01]  /*2400*/  FFMA.FTZ R67, R67, R8, R68 ;  /* 0x0000000843437223 */ /* 0x000fe20000010044 */
[----:B------:R-:W-:Y:S01]  /*2410*/  SHF.R.S32.HI R5, RZ, 0x1f, R4 ;  /* 0x0000001fff057819 */ /* 0x000fe20000011404 */
[----:B------:R-:W-:Y:S01]  /*2420*/  FMUL.FTZ R9, R59, -1.4426950216293334961 ;  /* 0xbfb8aa3b3b097820 */ /* 0x000fe20000410000 */
[--C-:B------:R-:W-:Y:S01]  /*2430*/  SHF.R.U64 R7, R29, 0x3, R24.reuse ;  /* 0x000000031d077819 */ /* 0x100fe20000001218 */
[----:B------:R-:W-:Y:S01]  /*2440*/  FMUL.FTZ R78, R53, -1.4426950216293334961 ;  /* 0xbfb8aa3b354e7820 */ /* 0x000fe20000410000 */
[----:B------:R-:W-:Y:S01]  /*2450*/  SHF.R.U32.HI R8, RZ, 0x3, R24 ;  /* 0x00000003ff087819 */ /* 0x000fe20000011618 */
[----:B------:R-:W-:Y:S01]  /*2460*/  MUFU.EX2 R91, R91 ;  /* 0x0000005b005b7308 */ /* 0x000fe20000000800 */
[C-C-:B------:R-:W-:Y:S01]  /*2470*/  FFMA.FTZ R60, R69.reuse, R14, R66.reuse ;  /* 0x0000000e453c7223 */ /* 0x140fe20000010042 */
[----:B------:R-:W-:Y:S01]  /*2480*/  FFMA.FTZ R66, R69, R6, R66 ;  /* 0x0000000645427223 */ /* 0x000fe20000010042 */
[----:B0-----:R-:W-:Y:S01]  /*2490*/  FADD.FTZ R72, R72, 1 ;  /* 0x3f80000048487421 */ /* 0x001fe20000010000 */
[----:B------:R-:W-:-:S04]  /*24a0*/  IMAD.WIDE.U32 R6, R7, 0xa0000, R4 ;  /* 0x000a000007067825 */ /* 0x000fc800078e0004 */
[----:B--2---:R-:W-:Y:S01]  /*24b0*/  FADD.FTZ R77, R77, 1 ;  /* 0x3f8000004d4d7421 */ /* 0x004fe20000010000 */
[----:B------:R-:W-:Y:S01]  /*24c0*/  FMUL.FTZ R84, R52, -1.4426950216293334961 ;  /* 0xbfb8aa3b34547820 */ /* 0x000fe20000410000 */
[----:B------:R-:W-:Y:S01]  /*24d0*/  FFMA.FTZ R63, R64, R63, R65 ;  /* 0x0000003f403f7223 */ /* 0x000fe20000010041 */
[----:B------:R-:W0:Y:S01]  /*24e0*/  MUFU.EX2 R87, R87 ;  /* 0x0000005700577308 */ /* 0x000e220000000800 */
[----:B------:R-:W-:Y:S02]  /*24f0*/  IMAD R5, R8, 0xa0000, RZ ;  /* 0x000a000008057824 */ /* 0x000fe400078e02ff */
[----:B------:R-:W-:Y:S01]  /*2500*/  FADD.FTZ R70, R70, 1 ;  /* 0x3f80000046467421 */ /* 0x000fe20000010000 */
[----:B------:R-:W-:Y:S01]  /*2510*/  FMUL.FTZ R11, R58, -1.4426950216293334961 ;  /* 0xbfb8aa3b3a0b7820 */ /* 0x000fe20000410000 */
[----:B------:R-:W-:Y:S01]  /*2520*/  FMUL.FTZ R10, R60, -1.4426950216293334961 ;  /* 0xbfb8aa3b3c0a7820 */ /* 0x000fe20000410000 */
[----:B------:R-:W-:Y:S01]  /*2530*/  FMUL.FTZ R14, R61, -1.4426950216293334961 ;  /* 0xbfb8aa3b3d0e7820 */ /* 0x000fe20000410000 */
[----:B---3--:R-:W-:Y:S01]  /*2540*/  FADD.FTZ R74, R74, 1 ;  /* 0x3f8000004a4a7421 */ /* 0x008fe20000010000 */
[----:B------:R-:W-:Y:S01]  /*2550*/  FMUL.FTZ R12, R57, -1.4426950216293334961 ;  /* 0xbfb8aa3b390c7820 */ /* 0x000fe20000410000 */
[----:B------:R-:W-:Y:S01]  /*2560*/  MUFU.EX2 R90, R90 ;  /* 0x0000005a005a7308 */ /* 0x000fe20000000800 */
[----:B------:R-:W-:Y:S01]  /*2570*/  FMUL.FTZ R64, R62, -1.4426950216293334961 ;  /* 0xbfb8aa3b3e407820 */ /* 0x000fe20000410000 */
[----:B------:R-:W-:Y:S01]  /*2580*/  FMUL.FTZ R69, R66, -1.4426950216293334961 ;  /* 0xbfb8aa3b42457820 */ /* 0x000fe20000410000 */
[----:B------:R-:W-:Y:S01]  /*2590*/  FMUL.FTZ R68, R67, -1.4426950216293334961 ;  /* 0xbfb8aa3b43447820 */ /* 0x000fe20000410000 */
[----:B----4-:R-:W-:Y:S01]  /*25a0*/  FADD.FTZ R82, R82, 1 ;  /* 0x3f80000052527421 */ /* 0x010fe20000010000 */
[----:B------:R-:W-:Y:S01]  /*25b0*/  FMUL.FTZ R65, R63, -1.4426950216293334961 ;  /* 0xbfb8aa3b3f417820 */ /* 0x000fe20000410000 */
[----:B-1----:R-:W-:Y:S01]  /*25c0*/  FADD.FTZ R16, R16, 1 ;  /* 0x3f80000010107421 */ /* 0x002fe20000010000 */
[----:B------:R-:W-:Y:S01]  /*25d0*/  FADD.FTZ R79, R79, 1 ;  /* 0x3f8000004f4f7421 */ /* 0x000fe20000010000 */
[----:B------:R-:W-:Y:S01]  /*25e0*/  MUFU.EX2 R86, R86 ;  /* 0x0000005600567308 */ /* 0x000fe20000000800 */
[----:B------:R-:W-:Y:S01]  /*25f0*/  FADD.FTZ R81, R81, 1 ;  /* 0x3f80000051517421 */ /* 0x000fe20000010000 */
[----:B------:R-:W-:Y:S01]  /*2600*/  FADD.FTZ R83, R83, 1 ;  /* 0x3f80000053537421 */ /* 0x000fe20000010000 */
[----:B------:R-:W-:Y:S01]  /*2610*/  FADD.FTZ R13, R13, 1 ;  /* 0x3f8000000d0d7421 */ /* 0x000fe20000010000 */
[----:B------:R-:W-:Y:S01]  /*2620*/  FADD.FTZ R18, R18, 1 ;  /* 0x3f80000012127421 */ /* 0x000fe20000010000 */
[-C--:B------:R-:W-:Y:S01]  /*2630*/  IADD3 R19, P5, R19, R6.reuse, RZ ;  /* 0x0000000613137210 */ /* 0x080fe20007fbe0ff */
[----:B0-----:R-:W-:Y:S01]  /*2640*/  FADD.FTZ R87, R87, 1 ;  /* 0x3f80000057577421 */ /* 0x001fe20000010000 */
[-C--:B------:R-:W-:Y:S01]  /*2650*/  IADD3 R94, P3, R35, R6.reuse, RZ ;  /* 0x00000006235e7210 */ /* 0x080fe20007f7e0ff */
[----:B------:R-:W-:Y:S01]  /*2660*/  MUFU.EX2 R88, R88 ;  /* 0x0000005800587308 */ /* 0x000fe20000000800 */
[----:B------:R-:W-:-:S07]  /*2670*/  IADD3 R37, P2, R37, R6, RZ ;  /* 0x0000000625257210 */ /* 0x000fce0007f5e0ff */
[----:B------:R-:W0:Y:S08]  /*2680*/  MUFU.EX2 R80, R80 ;  /* 0x0000005000507308 */ /* 0x000e300000000800 */
[----:B------:R-:W1:Y:S08]  /*2690*/  MUFU.EX2 R89, R89 ;  /* 0x0000005900597308 */ /* 0x000e700000000800 */
[----:B------:R-:W-:Y:S01]  /*26a0*/  MUFU.EX2 R9, R9 ;  /* 0x0000000900097308 */ /* 0x000fe20000000800 */
[----:B0-----:R-:W-:-:S07]  /*26b0*/  FADD.FTZ R80, R80, 1 ;  /* 0x3f80000050507421 */ /* 0x001fce0000010000 */
[----:B------:R-:W0:Y:S01]  /*26c0*/  MUFU.EX2 R76, R76 ;  /* 0x0000004c004c7308 */ /* 0x000e220000000800 */
[----:B-1----:R-:W-:-:S07]  /*26d0*/  FADD.FTZ R89, R89, 1 ;  /* 0x3f80000059597421 */ /* 0x002fce0000010000 */
[----:B------:R-:W1:Y:S08]  /*26e0*/  MUFU.EX2 R78, R78 ;  /* 0x0000004e004e7308 */ /* 0x000e700000000800 */
[----:B------:R2:W-:Y:S01]  /*26f0*/  MUFU.RCP R73, R72 ;  /* 0x0000004800497308 */ /* 0x0005e20000001000 */
[----:B0-----:R-:W-:-:S07]  /*2700*/  FADD.FTZ R76, R76, 1 ;  /* 0x3f8000004c4c7421 */ /* 0x001fce0000010000 */
[----:B------:R0:W3:Y:S01]  /*2710*/  MUFU.RCP R71, R70 ;  /* 0x0000004600477308 */ /* 0x0000e20000001000 */
[----:B--2---:R-:W-:Y:S01]  /*2720*/  FADD.FTZ R72, R92, 1 ;  /* 0x3f8000005c487421 */ /* 0x004fe20000010000 */
[----:B------:R-:W-:Y:S01]  /*2730*/  IADD3 R92, R7, R5, RZ ;  /* 0x00000005075c7210 */ /* 0x000fe20007ffe0ff */
[----:B-1----:R-:W-:Y:S01]  /*2740*/  FADD.FTZ R78, R78, 1 ;  /* 0x3f8000004e4e7421 */ /* 0x002fe20000010000 */
[-C--:B------:R-:W-:Y:S02]  /*2750*/  IADD3 R5, P1, R41, R6.reuse, RZ ;  /* 0x0000000629057210 */ /* 0x080fe40007f3e0ff */
[----:B------:R-:W-:Y:S02]  /*2760*/  IADD3 R7, P6, R15, R6, RZ ;  /* 0x000000060f077210 */ /* 0x000fe40007fde0ff */
[----:B------:R1:W2:Y:S01]  /*2770*/  MUFU.RCP R75, R74 ;  /* 0x0000004a004b7308 */ /* 0x0002a20000001000 */
[----:B0-----:R-:W-:Y:S01]  /*2780*/  FADD.FTZ R70, R85, 1 ;  /* 0x3f80000055467421 */ /* 0x001fe20000010000 */
[----:B------:R-:W-:Y:S01]  /*2790*/  IADD3.X R8, RZ, R92, RZ, P1, !PT ;  /* 0x0000005cff087210 */ /* 0x000fe20000ffe4ff */
[----:B------:R-:W-:Y:S01]  /*27a0*/  FADD.FTZ R85, R91, 1 ;  /* 0x3f8000005b557421 */ /* 0x000fe20000010000 */
[----:B------:R-:W-:Y:S01]  /*27b0*/  LEA R4, P1, R5, UR4, 0x1 ;  /* 0x0000000405047c11 */ /* 0x000fe2000f8208ff */
[----:B------:R-:W-:Y:S01]  /*27c0*/  FADD.FTZ R91, R86, 1 ;  /* 0x3f800000565b7421 */ /* 0x000fe20000010000 */
[----:B------:R-:W-:Y:S01]  /*27d0*/  FADD.FTZ R86, R88, 1 ;  /* 0x3f80000058567421 */ /* 0x000fe20000010000 */
[----:B------:R-:W-:Y:S01]  /*27e0*/  FADD.FTZ R88, R9, 1 ;  /* 0x3f80000009587421 */ /* 0x000fe20000010000 */
[----:B------:R-:W0:Y:S01]  /*27f0*/  MUFU.RCP R77, R77 ;  /* 0x0000004d004d7308 */ /* 0x000e220000001000 */
[----:B-1----:R-:W-:Y:S01]  /*2800*/  FADD.FTZ R74, R90, 1 ;  /* 0x3f8000005a4a7421 */ /* 0x002fe20000010000 */
[----:B------:R-:W-:Y:S01]  /*2810*/  LEA.HI.X R5, R5, UR5, R8, 0x1, P1 ;  /* 0x0000000505057c11 */ /* 0x000fe200088f0c08 */
[----:B---3--:R-:W-:Y:S01]  /*2820*/  FMUL.FTZ R71, R0, R71 ;  /* 0x0000004700477220 */ /* 0x008fe20000410000 */
[----:B------:R-:W-:Y:S01]  /*2830*/  IADD3 R98, P1, R33, R6, RZ ;  /* 0x0000000621627210 */ /* 0x000fe20007f3e0ff */
[----:B------:R-:W-:Y:S01]  /*2840*/  FMUL.FTZ R30, R30, R73 ;  /* 0x000000491e1e7220 */ /* 0x000fe20000410000 */
[----:B------:R-:W-:-:S02]  /*2850*/  IADD3.X R90, RZ, R92, RZ, P6, !PT ;  /* 0x0000005cff5a7210 */ /* 0x000fc400037fe4ff */
[----:B------:R-:W1:Y:S01]  /*2860*/  MUFU.EX2 R84, R84 ;  /* 0x0000005400547308 */ /* 0x000e620000000800 */
[----:B--2---:R-:W-:Y:S01]  /*2870*/  FMUL.FTZ R75, R32, R75 ;  /* 0x0000004b204b7220 */ /* 0x004fe20000410000 */
[----:B------:R-:W-:Y:S02]  /*2880*/  F2FP.F16.F32.PACK_AB R71, R30, R71 ;  /* 0x000000471e47723e */ /* 0x000fe400000000ff */
[-C--:B------:R-:W-:Y:S02]  /*2890*/  IADD3.X R15, RZ, R92.reuse, RZ, P1, !PT ;  /* 0x0000005cff0f7210 */ /* 0x080fe40000ffe4ff */
[----:B------:R-:W-:Y:S01]  /*28a0*/  PRMT R30, R71, 0x7632, R30 ;  /* 0x00007632471e7816 */ /* 0x000fe2000000001e */
[----:B------:R-:W-:Y:S01]  /*28b0*/  STG.E.U16 desc[UR8][R4.64], R71 ;  /* 0x0000004704007986 */ /* 0x000fe2000c101508 */
[----:B------:R-:W-:Y:S01]  /*28c0*/  MUFU.EX2 R11, R11 ;  /* 0x0000000b000b7308 */ /* 0x000fe20000000800 */
[----:B0-----:R-:W-:Y:S01]  /*28d0*/  FMUL.FTZ R34, R34, R77 ;  /* 0x0000004d22227220 */ /* 0x001fe20000410000 */
[----:B------:R-:W-:Y:S01]  /*28e0*/  IADD3.X R96, RZ, R92, RZ, P2, !PT ;  /* 0x0000005cff607210 */ /* 0x000fe200017fe4ff */
[----:B------:R-:W-:Y:S03]  /*28f0*/  STG.E.U16 desc[UR8][R4.64+0x2], R30 ;  /* 0x0000021e04007986 */ /* 0x000fe6000c101508 */
[----:B------:R-:W-:-:S02]  /*2900*/  F2FP.F16.F32.PACK_AB R75, R34, R75 ;  /* 0x0000004b224b723e */ /* 0x000fc400000000ff */
[----:B------:R-:W0:Y:S01]  /*2910*/  MUFU.EX2 R10, R10 ;  /* 0x0000000a000a7308 */ /* 0x000e220000000800 */
[----:B-1----:R-:W-:Y:S01]  /*2920*/  FADD.FTZ R84, R84, 1 ;  /* 0x3f80000054547421 */ /* 0x002fe20000010000 */
[----:B------:R-:W-:Y:S01]  /*2930*/  PRMT R32, R75, 0x7632, R32 ;  /* 0x000076324b207816 */ /* 0x000fe20000000020 */
[----:B------:R-:W-:Y:S04]  /*2940*/  STG.E.U16 desc[UR8][R4.64+0x4], R75 ;  /* 0x0000044b04007986 */ /* 0x000fe8000c101508 */
[----:B------:R1:W-:Y:S01]  /*2950*/  STG.E.U16 desc[UR8][R4.64+0x6], R32 ;  /* 0x0000062004007986 */ /* 0x0003e2000c101508 */
[----:B------:R-:W-:Y:S08]  /*2960*/  MUFU.EX2 R14, R14 ;  /* 0x0000000e000e7308 */ /* 0x000ff00000000800 */
[----:B------:R-:W2:Y:S01]  /*2970*/  MUFU.RCP R93, R82 ;  /* 0x00000052005d7308 */ /* 0x000ea20000001000 */
[----:B0-----:R-:W-:-:S07]  /*2980*/  FADD.FTZ R33, R10, 1 ;  /* 0x3f8000000a217421 */ /* 0x001fce0000010000 */
[----:B------:R-:W0:Y:S08]  /*2990*/  MUFU.EX2 R12, R12 ;  /* 0x0000000c000c7308 */ /* 0x000e300000000800 */
[----:B------:R-:W3:Y:S01]  /*29a0*/  MUFU.EX2 R64, R64 ;  /* 0x0000004000407308 */ /* 0x000ee20000000800 */
[----:B--2---:R-:W-:-:S07]  /*29b0*/  FMUL.FTZ R93, R38, R93 ;  /* 0x0000005d265d7220 */ /* 0x004fce0000410000 */
[----:B------:R-:W2:Y:S01]  /*29c0*/  MUFU.EX2 R69, R69 ;  /* 0x0000004500457308 */ /* 0x000ea20000000800 */
[----:B0-----:R-:W-:-:S07]  /*29d0*/  FADD.FTZ R12, R12, 1 ;  /* 0x3f8000000c0c7421 */ /* 0x001fce0000010000 */
[----:B------:R-:W0:Y:S01]  /*29e0*/  MUFU.EX2 R68, R68 ;  /* 0x0000004400447308 */ /* 0x000e220000000800 */
[----:B---3--:R-:W-:-:S07]  /*29f0*/  FADD.FTZ R35, R64, 1 ;  /* 0x3f80000040237421 */ /* 0x008fce0000010000 */
[----:B------:R3:W4:Y:S01]  /*2a00*/  MUFU.RCP R82, R16 ;  /* 0x0000001000527308 */ /* 0x0007220000001000 */
[----:B--2---:R-:W-:-:S07]  /*2a10*/  FADD.FTZ R69, R69, 1 ;  /* 0x3f80000045457421 */ /* 0x004fce0000010000 */
[----:B------:R-:W2:Y:S01]  /*2a20*/  MUFU.EX2 R65, R65 ;  /* 0x0000004100417308 */ /* 0x000ea20000000800 */
[----:B---3--:R-:W-:Y:S01]  /*2a30*/  IADD3 R16, P4, R31, R6, RZ ;  /* 0x000000061f107210 */ /* 0x008fe20007f9e0ff */
[----:B------:R-:W-:Y:S01]  /*2a40*/  FADD.FTZ R31, R11, 1 ;  /* 0x3f8000000b1f7421 */ /* 0x000fe20000010000 */
[----:B0-----:R-:W-:-:S05]  /*2a50*/  FADD.FTZ R68, R68, 1 ;  /* 0x3f80000044447421 */ /* 0x001fca0000010000 */
[----:B------:R-:W0:Y:S01]  /*2a60*/  MUFU.RCP R79, R79 ;  /* 0x0000004f004f7308 */ /* 0x000e220000001000 */
[----:B----4-:R-:W-:-:S07]  /*2a70*/  FMUL.FTZ R82, R55, R82 ;  /* 0x0000005237527220 */ /* 0x010fce0000410000 */
[----:B------:R-:W3:Y:S01]  /*2a80*/  MUFU.RCP R81, R81 ;  /* 0x0000005100517308 */ /* 0x000ee20000001000 */
[----:B--2---:R-:W-:-:S07]  /*2a90*/  FADD.FTZ R65, R65, 1 ;  /* 0x3f80000041417421 */ /* 0x004fce0000010000 */
[----:B------:R-:W2:Y:S01]  /*2aa0*/  MUFU.RCP R83, R83 ;  /* 0x0000005300537308 */ /* 0x000ea20000001000 */
[----:B0-----:R-:W-:-:S07]  /*2ab0*/  FMUL.FTZ R79, R36, R79 ;  /* 0x0000004f244f7220 */ /* 0x001fce0000410000 */
[----:B------:R-:W0:Y:S01]  /*2ac0*/  MUFU.RCP R70, R70 ;  /* 0x0000004600467308 */ /* 0x000e220000001000 */
[----:B---3--:R-:W-:-:S05]  /*2ad0*/  FMUL.FTZ R40, R40, R81 ;  /* 0x0000005128287220 */ /* 0x008fca0000410000 */
[----:B------:R-:W-:Y:S02]  /*2ae0*/  F2FP.F16.F32.PACK_AB R79, R40, R79 ;  /* 0x0000004f284f723e */ /* 0x000fe400000000ff */
[----:B------:R3:W4:Y:S01]  /*2af0*/  MUFU.RCP R41, R13 ;  /* 0x0000000d00297308 */ /* 0x0007220000001000 */
[----:B--2---:R-:W-:Y:S01]  /*2b00*/  FMUL.FTZ R83, R42, R83 ;  /* 0x000000532a537220 */ /* 0x004fe20000410000 */
[----:B-1----:R-:W-:-:S06]  /*2b10*/  PRMT R5, R79, 0x7632, R5 ;  /* 0x000076324f057816 */ /* 0x002fcc0000000005 */
[----:B------:R1:W-:Y:S01]  /*2b20*/  MUFU.RCP R97, R18 ;  /* 0x0000001200617308 */ /* 0x0003e20000001000 */
[----:B---3--:R-:W-:Y:S01]  /*2b30*/  IADD3.X R13, RZ, R92, RZ, P4, !PT ;  /* 0x0000005cff0d7210 */ /* 0x008fe200027fe4ff */
[----:B0-----:R-:W-:Y:S01]  /*2b40*/  FMUL.FTZ R70, R43, R70 ;  /* 0x000000462b467220 */ /* 0x001fe20000410000 */
[----:B------:R-:W-:-:S04]  /*2b50*/  LEA R8, P4, R19, UR4, 0x1 ;  /* 0x0000000413087c11 */ /* 0x000fc8000f8808ff */
[----:B------:R-:W-:Y:S01]  /*2b60*/  F2FP.F16.F32.PACK_AB R83, R70, R83 ;  /* 0x000000534653723e */ /* 0x000fe200000000ff */
[----:B------:R-:W0:Y:S01]  /*2b70*/  MUFU.RCP R85, R85 ;  /* 0x0000005500557308 */ /* 0x000e220000001000 */
[----:B-1----:R-:W-:Y:S01]  /*2b80*/  IADD3.X R18, RZ, R92, RZ, P5, !PT ;  /* 0x0000005cff127210 */ /* 0x002fe20002ffe4ff */
[----:B----4-:R-:W-:Y:S01]  /*2b90*/  FMUL.FTZ R41, R56, R41 ;  /* 0x0000002938297220 */ /* 0x010fe20000410000 */
[----:B------:R-:W-:Y:S02]  /*2ba0*/  IADD3 R17, P5, R17, R6, RZ ;  /* 0x0000000611117210 */ /* 0x000fe40007fbe0ff */
[----:B------:R-:W-:Y:S02]  /*2bb0*/  LEA.HI.X R9, R19, UR5, R18, 0x1, P4 ;  /* 0x0000000513097c11 */ /* 0x000fe4000a0f0c12 */
[----:B------:R-:W-:Y:S01]  /*2bc0*/  LEA R6, P4, R7, UR4, 0x1 ;  /* 0x0000000407067c11 */ /* 0x000fe2000f8808ff */
[----:B------:R-:W1:Y:S01]  /*2bd0*/  MUFU.RCP R72, R72 ;  /* 0x0000004800487308 */ /* 0x000e620000001000 */
[----:B------:R-:W-:Y:S01]  /*2be0*/  PRMT R34, R83, 0x7632, R34 ;  /* 0x0000763253227816 */ /* 0x000fe20000000022 */
[----:B------:R-:W-:Y:S01]  /*2bf0*/  STG.E.U16 desc[UR8][R8.64], R79 ;  /* 0x0000004f08007986 */ /* 0x000fe2000c101508 */
[----:B------:R-:W-:Y:S01]  /*2c00*/  LEA.HI.X R7, R7, UR5, R90, 0x1, P4 ;  /* 0x0000000507077c11 */ /* 0x000fe2000a0f0c5a */
[----:B------:R-:W-:Y:S01]  /*2c10*/  FADD.FTZ R90, R14, 1 ;  /* 0x3f8000000e5a7421 */ /* 0x000fe20000010000 */
[----:B------:R-:W-:Y:S01]  /*2c20*/  IADD3.X R18, RZ, R92, RZ, P5, !PT ;  /* 0x0000005cff127210 */ /* 0x000fe20002ffe4ff */
[----:B------:R-:W-:Y:S01]  /*2c30*/  STG.E.U16 desc[UR8][R8.64+0x2], R5 ;  /* 0x0000020508007986 */ /* 0x000fe2000c101508 */
[C---:B------:R-:W-:Y:S01]  /*2c40*/  LEA R10, P5, R17.reuse, UR4, 0x1 ;  /* 0x00000004110a7c11 */ /* 0x040fe2000f8a08ff */
[----:B------:R-:W2:Y:S01]  /*2c50*/  MUFU.RCP R87, R87 ;  /* 0x0000005700577308 */ /* 0x000ea20000001000 */
[----:B0-----:R-:W-:Y:S01]  /*2c60*/  FMUL.FTZ R85, R44, R85 ;  /* 0x000000552c557220 */ /* 0x001fe20000410000 */
[----:B------:R-:W-:Y:S01]  /*2c70*/  STG.E.U16 desc[UR8][R8.64+0x4], R83 ;  /* 0x0000045308007986 */ /* 0x000fe2000c101508 */
[----:B------:R-:W-:Y:S01]  /*2c80*/  FMUL.FTZ R97, R54, R97 ;  /* 0x0000006136617220 */ /* 0x000fe20000410000 */
[----:B------:R-:W-:-:S02]  /*2c90*/  LEA.HI.X R11, R17, UR5, R18, 0x1, P5 ;  /* 0x00000005110b7c11 */ /* 0x000fc4000a8f0c12 */
[----:B------:R0:W-:Y:S01]  /*2ca0*/  STG.E.U16 desc[UR8][R8.64+0x6], R34 ;  /* 0x0000062208007986 */ /* 0x0001e2000c101508 */
[----:B------:R-:W-:Y:S01]  /*2cb0*/  LEA R14, P1, R98, UR4, 0x1 ;  /* 0x00000004620e7c11 */ /* 0x000fe2000f8208ff */
[----:B------:R-:W3:Y:S01]  /*2cc0*/  MUFU.RCP R74, R74 ;  /* 0x0000004a004a7308 */ /* 0x000ee20000001000 */
[----:B-1----:R-:W-:Y:S01]  /*2cd0*/  FMUL.FTZ R72, R45, R72 ;  /* 0x000000482d487220 */ /* 0x002fe20000410000 */
[----:B------:R-:W-:Y:S02]  /*2ce0*/  F2FP.F16.F32.PACK_AB R97, R82, R97 ;  /* 0x000000615261723e */ /* 0x000fe400000000ff */
[----:B------:R-:W-:Y:S02]  /*2cf0*/  IADD3.X R19, RZ, R92, RZ, P3, !PT ;  /* 0x0000005cff137210 */ /* 0x000fe40001ffe4ff */
[----:B------:R-:W-:Y:S02]  /*2d00*/  F2FP.F16.F32.PACK_AB R85, R72, R85 ;  /* 0x000000554855723e */ /* 0x000fe400000000ff */
[----:B------:R-:W1:Y:S01]  /*2d10*/  MUFU.RCP R80, R80 ;  /* 0x0000005000507308 */ /* 0x000e620000001000 */
[----:B--2---:R-:W-:Y:S01]  /*2d20*/  FMUL.FTZ R87, R46, R87 ;  /* 0x000000572e577220 */ /* 0x004fe20000410000 */
[----:B------:R-:W-:Y:S01]  /*2d30*/  PRMT R4, R85, 0x7632, R4 ;  /* 0x0000763255047816 */ /* 0x000fe20000000004 */
[----:B------:R-:W-:Y:S01]  /*2d40*/  STG.E.U16 desc[UR8][R6.64], R85 ;  /* 0x0000005506007986 */ /* 0x000fe2000c101508 */
[----:B------:R-:W-:-:S02]  /*2d50*/  LEA R18, P3, R94, UR4, 0x1 ;  /* 0x000000045e127c11 */ /* 0x000fc4000f8608ff */
[----:B------:R-:W-:Y:S01]  /*2d60*/  LEA.HI.X R15, R98, UR5, R15, 0x1, P1 ;  /* 0x00000005620f7c11 */ /* 0x000fe200088f0c0f */
[----:B------:R-:W-:Y:S01]  /*2d70*/  STG.E.U16 desc[UR8][R6.64+0x2], R4 ;  /* 0x0000020406007986 */ /* 0x000fe2000c101508 */
[----:B------:R-:W2:Y:S01]  /*2d80*/  MUFU.RCP R89, R89 ;  /* 0x0000005900597308 */ /* 0x000ea20000001000 */
[----:B---3--:R-:W-:Y:S01]  /*2d90*/  FMUL.FTZ R74, R47, R74 ;  /* 0x0000004a2f4a7220 */ /* 0x008fe20000410000 */
[----:B------:R-:W-:Y:S02]  /*2da0*/  LEA.HI.X R19, R94, UR5, R19, 0x1, P3 ;  /* 0x000000055e137c11 */ /* 0x000fe400098f0c13 */
[----:B------:R-:W-:Y:S02]  /*2db0*/  IADD3 R29, P1, R29, 0x12, RZ ;  /* 0x000000121d1d7810 */ /* 0x000fe40007f3e0ff */
[----:B------:R-:W-:Y:S02]  /*2dc0*/  F2FP.F16.F32.PACK_AB R87, R74, R87 ;  /* 0x000000574a57723e */ /* 0x000fe400000000ff */
[----:B------:R-:W3:Y:S01]  /*2dd0*/  MUFU.RCP R91, R91 ;  /* 0x0000005b005b7308 */ /* 0x000ee20000001000 */
[----:B-1----:R-:W-:Y:S01]  /*2de0*/  FMUL.FTZ R80, R49, R80 ;  /* 0x0000005031507220 */ /* 0x002fe20000410000 */
[----:B0-----:R-:W-:Y:S01]  /*2df0*/  PRMT R9, R87, 0x7632, R9 ;  /* 0x0000763257097816 */ /* 0x001fe20000000009 */
[----:B------:R-:W-:Y:S01]  /*2e00*/  STG.E.U16 desc[UR8][R6.64+0x4], R87 ;  /* 0x0000045706007986 */ /* 0x000fe2000c101508 */
[----:B------:R-:W-:-:S02]  /*2e10*/  IADD3.X R24, RZ, R24, RZ, P1, !PT ;  /* 0x00000018ff187210 */ /* 0x000fc40000ffe4ff */
[----:B------:R-:W-:Y:S01]  /*2e20*/  ISETP.GE.U32.AND P1, PT, R29, R20, PT ;  /* 0x000000141d00720c */ /* 0x000fe20003f26070 */
[----:B------:R0:W-:Y:S01]  /*2e30*/  STG.E.U16 desc[UR8][R6.64+0x6], R9 ;  /* 0x0000060906007986 */ /* 0x0001e2000c101508 */
[----:B------:R-:W1:Y:S01]  /*2e40*/  MUFU.RCP R86, R86 ;  /* 0x0000005600567308 */ /* 0x000e620000001000 */
[----:B--2---:R-:W-:Y:S01]  /*2e50*/  FMUL.FTZ R89, R48, R89 ;  /* 0x0000005930597220 */ /* 0x004fe20000410000 */
[----:B------:R-:W-:-:S04]  /*2e60*/  ISETP.GE.AND.EX P1, PT, R24, R21, PT, P1 ;  /* 0x000000151800720c */ /* 0x000fc80003f26310 */
[----:B------:R-:W-:Y:S02]  /*2e70*/  F2FP.F16.F32.PACK_AB R80, R89, R80 ;  /* 0x000000505950723e */ /* 0x000fe400000000ff */
[----:B------:R-:W2:Y:S01]  /*2e80*/  MUFU.RCP R76, R76 ;  /* 0x0000004c004c7308 */ /* 0x000ea20000001000 */
[----:B---3--:R-:W-:Y:S01]  /*2e90*/  FMUL.FTZ R91, R50, R91 ;  /* 0x0000005b325b7220 */ /* 0x008fe20000410000 */
[----:B------:R-:W-:Y:S01]  /*2ea0*/  PRMT R5, R80, 0x7632, R5 ;  /* 0x0000763250057816 */ /* 0x000fe20000000005 */
[----:B------:R-:W-:Y:S04]  /*2eb0*/  STG.E.U16 desc[UR8][R10.64], R80 ;  /* 0x000000500a007986 */ /* 0x000fe8000c101508 */
[----:B------:R-:W-:Y:S01]  /*2ec0*/  STG.E.U16 desc[UR8][R10.64+0x2], R5 ;  /* 0x000002050a007986 */ /* 0x000fe2000c101508 */
[----:B------:R-:W3:Y:S01]  /*2ed0*/  MUFU.RCP R78, R78 ;  /* 0x0000004e004e7308 */ /* 0x000ee20000001000 */
[----:B-1----:R-:W-:-:S05]  /*2ee0*/  FMUL.FTZ R86, R51, R86 ;  /* 0x0000005633567220 */ /* 0x002fca0000410000 */
[----:B------:R-:W-:Y:S02]  /*2ef0*/  F2FP.F16.F32.PACK_AB R91, R86, R91 ;  /* 0x0000005b565b723e */ /* 0x000fe400000000ff */
[----:B------:R-:W1:Y:S01]  /*2f00*/  MUFU.RCP R95, R84 ;  /* 0x00000054005f7308 */ /* 0x000e620000001000 */
[----:B--2---:R-:W-:Y:S01]  /*2f10*/  FMUL.FTZ R76, R39, R76 ;  /* 0x0000004c274c7220 */ /* 0x004fe20000410000 */
[----:B0-----:R-:W-:Y:S01]  /*2f20*/  PRMT R7, R91, 0x7632, R7 ;  /* 0x000076325b077816 */ /* 0x001fe20000000007 */
[----:B------:R-:W-:Y:S04]  /*2f30*/  STG.E.U16 desc[UR8][R10.64+0x4], R91 ;  /* 0x0000045b0a007986 */ /* 0x000fe8000c101508 */
[----:B------:R0:W-:Y:S01]  /*2f40*/  STG.E.U16 desc[UR8][R10.64+0x6], R7 ;  /* 0x000006070a007986 */ /* 0x0001e2000c101508 */
[----:B------:R2:W4:Y:S01]  /*2f50*/  MUFU.RCP R84, R12 ;  /* 0x0000000c00547308 */ /* 0x0005220000001000 */
[----:B---3--:R-:W-:-:S05]  /*2f60*/  FMUL.FTZ R53, R53, R78 ;  /* 0x0000004e35357220 */ /* 0x008fca0000410000 */
[----:B------:R-:W-:Y:S02]  /*2f70*/  F2FP.F16.F32.PACK_AB R76, R53, R76 ;  /* 0x0000004c354c723e */ /* 0x000fe400000000ff */
[----:B------:R-:W3:Y:S01]  /*2f80*/  MUFU.RCP R88, R88 ;  /* 0x0000005800587308 */ /* 0x000ee20000001000 */
[----:B-1----:R-:W-:Y:S01]  /*2f90*/  FMUL.FTZ R52, R52, R95 ;  /* 0x0000005f34347220 */ /* 0x002fe20000410000 */
[----:B--2---:R-:W-:Y:S02]  /*2fa0*/  LEA R12, P6, R16, UR4, 0x1 ;  /* 0x00000004100c7c11 */ /* 0x004fe4000f8c08ff */
[----:B------:R-:W-:Y:S02]  /*2fb0*/  PRMT R4, R76, 0x7632, R4 ;  /* 0x000076324c047816 */ /* 0x000fe40000000004 */
[----:B------:R-:W-:Y:S02]  /*2fc0*/  LEA.HI.X R13, R16, UR5, R13, 0x1, P6 ;  /* 0x00000005100d7c11 */ /* 0x000fe4000b0f0c0d */
[----:B------:R-:W1:Y:S01]  /*2fd0*/  MUFU.RCP R31, R31 ;  /* 0x0000001f001f7308 */ /* 0x000e620000001000 */
[----:B----4-:R-:W-:Y:S01]  /*2fe0*/  FMUL.FTZ R84, R57, R84 ;  /* 0x0000005439547220 */ /* 0x010fe20000410000 */
[----:B------:R-:W-:Y:S01]  /*2ff0*/  F2FP.F16.F32.PACK_AB R93, R52, R93 ;  /* 0x0000005d345d723e */ /* 0x000fe200000000ff */
[----:B------:R2:W-:Y:S01]  /*3000*/  STG.E.U16 desc[UR8][R12.64+0x6], R4 ;  /* 0x000006040c007986 */ /* 0x0005e2000c101508 */
[----:B------:R-:W-:-:S02]  /*3010*/  LEA R16, P2, R37, UR4, 0x1 ;  /* 0x0000000425107c11 */ /* 0x000fc4000f8408ff */
[----:B------:R-:W-:Y:S01]  /*3020*/  F2FP.F16.F32.PACK_AB R41, R84, R41 ;  /* 0x000000295429723e */ /* 0x000fe200000000ff */
[----:B------:R4:W-:Y:S01]  /*3030*/  STG.E.U16 desc[UR8][R12.64], R93 ;  /* 0x0000005d0c007986 */ /* 0x0009e2000c101508 */
[----:B------:R-:W2:Y:S01]  /*3040*/  MUFU.RCP R33, R33 ;  /* 0x0000002100217308 */ /* 0x000ea20000001000 */
[----:B---3--:R-:W-:Y:S01]  /*3050*/  FMUL.FTZ R88, R59, R88 ;  /* 0x000000583b587220 */ /* 0x008fe20000410000 */
[----:B------:R-:W-:Y:S01]  /*3060*/  PRMT R6, R93, 0x7632, R6 ;  /* 0x000076325d067816 */ /* 0x000fe20000000006 */
[----:B------:R4:W-:Y:S01]  /*3070*/  STG.E.U16 desc[UR8][R12.64+0x4], R76 ;  /* 0x0000044c0c007986 */ /* 0x0009e2000c101508 */
[----:B0-----:R-:W-:Y:S02]  /*3080*/  PRMT R7, R97, 0x7632, R7 ;  /* 0x0000763261077816 */ /* 0x001fe40000000007 */
[----:B------:R-:W-:Y:S01]  /*3090*/  PRMT R5, R41, 0x7632, R5 ;  /* 0x0000763229057816 */ /* 0x000fe20000000005 */
[----:B------:R4:W-:Y:S01]  /*30a0*/  STG.E.U16 desc[UR8][R12.64+0x2], R6 ;  /* 0x000002060c007986 */ /* 0x0009e2000c101508 */
[----:B------:R-:W0:Y:S01]  /*30b0*/  MUFU.RCP R90, R90 ;  /* 0x0000005a005a7308 */ /* 0x000e220000001000 */
[----:B-1----:R-:W-:Y:S01]  /*30c0*/  FMUL.FTZ R31, R58, R31 ;  /* 0x0000001f3a1f7220 */ /* 0x002fe20000410000 */
[----:B------:R-:W-:Y:S01]  /*30d0*/  LEA.HI.X R17, R37, UR5, R96, 0x1, P2 ;  /* 0x0000000525117c11 */ /* 0x000fe200090f0c60 */
[----:B------:R4:W-:Y:S03]  /*30e0*/  STG.E.U16 desc[UR8][R14.64], R97 ;  /* 0x000000610e007986 */ /* 0x0009e6000c101508 */
[----:B------:R-:W-:Y:S01]  /*30f0*/  F2FP.F16.F32.PACK_AB R88, R31, R88 ;  /* 0x000000581f58723e */ /* 0x000fe200000000ff */
[----:B------:R4:W-:Y:S01]  /*3100*/  STG.E.U16 desc[UR8][R14.64+0x2], R7 ;  /* 0x000002070e007986 */ /* 0x0009e2000c101508 */
[----:B------:R-:W1:Y:S01]  /*3110*/  MUFU.RCP R35, R35 ;  /* 0x0000002300237308 */ /* 0x000e620000001000 */
[----:B--2---:R-:W-:Y:S01]  /*3120*/  FMUL.FTZ R33, R60, R33 ;  /* 0x000000213c217220 */ /* 0x004fe20000410000 */
[----:B------:R-:W-:Y:S01]  /*3130*/  PRMT R8, R88, 0x7632, R8 ;  /* 0x0000763258087816 */ /* 0x000fe20000000008 */
[----:B------:R4:W-:Y:S04]  /*3140*/  STG.E.U16 desc[UR8][R14.64+0x4], R41 ;  /* 0x000004290e007986 */ /* 0x0009e8000c101508 */
[----:B------:R4:W-:Y:S01]  /*3150*/  STG.E.U16 desc[UR8][R14.64+0x6], R5 ;  /* 0x000006050e007986 */ /* 0x0009e2000c101508 */
[----:B------:R-:W2:Y:S01]  /*3160*/  MUFU.RCP R0, R65 ;  /* 0x0000004100007308 */ /* 0x000ea20000001000 */
[----:B0-----:R-:W-:-:S02]  /*3170*/  FMUL.FTZ R90, R61, R90 ;  /* 0x0000005a3d5a7220 */ /* 0x001fc40000410000 */
[----:B------:R4:W-:Y:S03]  /*3180*/  STG.E.U16 desc[UR8][R16.64], R88 ;  /* 0x0000005810007986 */ /* 0x0009e6000c101508 */
[----:B------:R-:W-:Y:S01]  /*3190*/  F2FP.F16.F32.PACK_AB R33, R90, R33 ;  /* 0x000000215a21723e */ /* 0x000fe200000000ff */
[----:B------:R4:W-:Y:S01]  /*31a0*/  STG.E.U16 desc[UR8][R16.64+0x2], R8 ;  /* 0x0000020810007986 */ /* 0x0009e2000c101508 */
[----:B------:R-:W0:Y:S01]  /*31b0*/  MUFU.RCP R69, R69 ;  /* 0x0000004500457308 */ /* 0x000e220000001000 */
[----:B-1----:R-:W-:Y:S01]  /*31c0*/  FMUL.FTZ R35, R62, R35 ;  /* 0x000000233e237220 */ /* 0x002fe20000410000 */
[----:B------:R-:W-:Y:S01]  /*31d0*/  PRMT R4, R33, 0x7632, R4 ;  /* 0x0000763221047816 */ /* 0x000fe20000000004 */
[----:B------:R4:W-:Y:S04]  /*31e0*/  STG.E.U16 desc[UR8][R16.64+0x4], R33 ;  /* 0x0000042110007986 */ /* 0x0009e8000c101508 */
[----:B------:R4:W-:Y:S01]  /*31f0*/  STG.E.U16 desc[UR8][R16.64+0x6], R4 ;  /* 0x0000060410007986 */ /* 0x0009e2000c101508 */
[----:B------:R-:W1:Y:S01]  /*3200*/  MUFU.RCP R68, R68 ;  /* 0x0000004400447308 */ /* 0x000e620000001000 */
[----:B--2---:R-:W-:-:S05]  /*3210*/  FMUL.FTZ R0, R63, R0 ;  /* 0x000000003f007220 */ /* 0x004fca0000410000 */
[----:B------:R-:W-:Y:S01]  /*3220*/  F2FP.F16.F32.PACK_AB R35, R0, R35 ;  /* 0x000000230023723e */ /* 0x000fe200000000ff */
[----:B0-----:R-:W-:-:S03]  /*3230*/  FMUL.FTZ R66, R66, R69 ;  /* 0x0000004542427220 */ /* 0x001fc60000410000 */
[----:B------:R-:W-:Y:S01]  /*3240*/  PRMT R9, R35, 0x7632, R9 ;  /* 0x0000763223097816 */ /* 0x000fe20000000009 */
[----:B------:R4:W-:Y:S04]  /*3250*/  STG.E.U16 desc[UR8][R18.64], R35 ;  /* 0x0000002312007986 */ /* 0x0009e8000c101508 */
[----:B------:R4:W-:Y:S01]  /*3260*/  STG.E.U16 desc[UR8][R18.64+0x2], R9 ;  /* 0x0000020912007986 */ /* 0x0009e2000c101508 */
[----:B-1----:R-:W-:-:S05]  /*3270*/  FMUL.FTZ R67, R67, R68 ;  /* 0x0000004443437220 */ /* 0x002fca0000410000 */
[----:B------:R-:W-:-:S04]  /*3280*/  F2FP.F16.F32.PACK_AB R66, R67, R66 ;  /* 0x000000424342723e */ /* 0x000fc800000000ff */
[----:B------:R-:W-:Y:S01]  /*3290*/  PRMT R0, R66, 0x7632, R0 ;  /* 0x0000763242007816 */ /* 0x000fe20000000000 */
[----:B------:R4:W-:Y:S04]  /*32a0*/  STG.E.U16 desc[UR8][R18.64+0x4], R66 ;  /* 0x0000044212007986 */ /* 0x0009e8000c101508 */
[----:B------:R4:W-:Y:S01]  /*32b0*/  STG.E.U16 desc[UR8][R18.64+0x6], R0 ;  /* 0x0000060012007986 */ /* 0x0009e2000c101508 */
[----:B------:R-:W-:Y:S05]  /*32c0*/  @!P1 BRA `(.L_x_3468) ;  /* 0xffffffcc00d49947 */ /* 0x000fea000383ffff */
[----:B------:R-:W-:Y:S05]  /*32d0*/  EXIT ;  /* 0x000000000000794d */ /* 0x000fea0003800000 */
.L_x_3469:
        /* <DEDUP_REMOVED lines=10> */
.L_x_3605:


//--------------------- .text._ZN13group_norm_v214gn_cuda_kernelI6__halfLi320ELi3ELi16ELi160ELi256ELb1ELi32ELi320ELi320ELi4ELb1ELi43ELb0ELb0ENS_16CompileConditionILi900EEEEEvPT_PKS4_S7_S7_flPfS8_Pj --------------------------
	.section	.text._ZN13group_norm_v214gn_cuda_kernelI6__halfLi320ELi3ELi16ELi160ELi256ELb1ELi32ELi320ELi320ELi4ELb1ELi43ELb0ELb0ENS_16CompileConditionILi900EEEEEvPT_PKS4_S7_S7_flPfS8_Pj,"ax",@progbits
	.align	128
        .global         _ZN13group_norm_v214gn_cuda_kernelI6__halfLi320ELi3ELi16ELi160ELi256ELb1ELi32ELi320ELi320ELi4ELb1ELi43ELb0ELb0ENS_16CompileConditionILi900EEEEEvPT_PKS4_S7_S7_flPfS8_Pj
        .type           _ZN13group_norm_v214gn_cuda_kernelI6__halfLi320ELi3ELi16ELi160ELi256ELb1ELi32ELi320ELi320ELi4ELb1ELi43ELb0ELb0ENS_16CompileConditionILi900EEEEEvPT_PKS4_S7_S7_flPfS8_Pj,@function
        .size           _ZN13group_norm_v214gn_cuda_kernelI6__halfLi320ELi3ELi16ELi160ELi256ELb1ELi32ELi320ELi320ELi4ELb1ELi43ELb0ELb0ENS_16CompileConditionILi900EEEEEvPT_PKS4_S7_S7_flPfS8_Pj,(.L_x_3606 - _ZN13group_norm_v214gn_cuda_kernelI6__halfLi320ELi3ELi16ELi160ELi256ELb1ELi32ELi320ELi320ELi4ELb1ELi43ELb0ELb0ENS_16CompileConditionILi900EEEEEvPT_PKS4_S7_S7_flPfS8_Pj)
        .other          _ZN13group_norm_v214gn_cuda_kernelI6__halfLi320ELi3ELi16ELi160ELi256ELb1ELi32ELi320ELi320ELi4ELb1ELi43ELb0ELb0ENS_16CompileConditionILi900EEEEEvPT_PKS4_S7_S7_flPfS8_Pj,@"STO_CUDA_ENTRY STV_DEFAULT"
_ZN13group_norm_v214gn_cuda_kernelI6__halfLi320ELi3ELi16ELi160ELi256ELb1ELi32ELi320ELi320ELi4ELb1ELi43ELb0ELb0ENS_16CompileConditionILi900EEEEEvPT_PKS4_S7_S7_flPfS8_Pj:
.text._ZN13group_norm_v214gn_cuda_kernelI6__halfLi320ELi3ELi16ELi160ELi256ELb1ELi32ELi320ELi320ELi4ELb1ELi43ELb0ELb0ENS_16CompileConditionILi900EEEEEvPT_PKS4_S7_S7_flPfS8_Pj:
        /* <DEDUP_REMOVED lines=10> */
[----:B------:R-:W-:Y:S01]  /*00a0*/  MOV R6, R0 ;  /* 0x0000000000067202 */ /* 0x000fe20000000f00 */
[----:B------:R-:W-:Y:S01]  /*00b0*/  UMOV UR4, URZ ;  /* 0x0000003f00047c82 */ /* 0x000fe20008000000 */
[----:B------:R-:W-:Y:S01]  /*00c0*/  ULDC.64 UR8, c[0x0][0x208] ;  /* 0x0000820000087ab9 */ /* 0x000fe20000000a00 */
[----:B------:R-:W1:Y:S01]  /*00d0*/  S2R R7, SR_CgaCtaId ;  /* 0x0000000000077919 */ /* 0x000e620000008800 */
[----:B------:R-:W2:Y:S01]  /*00e0*/  S2R R3, SR_CTAID.X ;  /* 0x0000000000037919 */ /* 0x000ea20000002500 */
[----:B0-----:R-:W-:Y:S01]  /*00f0*/  IMAD.WIDE.U32 R4, R2, -0x33333333, RZ ;  /* 0xcccccccd02047825 */ /* 0x001fe200078e00ff */
[----:B------:R-:W-:-:S04]  /*0100*/  MOV R4, 0x400 ;  /* 0x0000040000047802 */ /* 0x000fc80000000f00 */
[----:B------:R-:W-:Y:S02]  /*0110*/  SHF.R.U32.HI R8, RZ, 0x6, R5 ;  /* 0x00000006ff087819 */ /* 0x000fe40000011605 */
[----:B-1----:R-:W-:-:S03]  /*0120*/  LEA R5, R7, R4, 0x18 ;  /* 0x0000000407057211 */ /* 0x002fc600078ec0ff */
[----:B------:R-:W-:-:S04]  /*0130*/  IMAD R4, R8, -0x50, R2 ;  /* 0xffffffb008047824 */ /* 0x000fc800078e0202 */
[----:B------:R-:W-:Y:S01]  /*0140*/  IMAD R5, R4, 0x28, R5 ;  /* 0x0000002804057824 */ /* 0x000fe200078e0205 */
[----:B------:R-:W-:-:S04]  /*0150*/  HFMA2.MMA R4, -RZ, RZ, 0, 0 ;  /* 0x00000000ff047435 */ /* 0x000fc800000001ff */
[----:B--2---:R-:W-:-:S07]  /*0160*/  LEA R5, R8, R5, 0x3 ;  /* 0x0000000508057211 */ /* 0x004fce00078e18ff */
.L_x_3479:
        /* <DEDUP_REMOVED lines=26> */
[----:B------:R-:W-:Y:S02]  /*0310*/  LEA R16, P0, R7, UR6, 0x1 ;  /* 0x0000000607107c11 */ /* 0x000fe4000f8008ff */
[----:B------:R-:W-:Y:S02]  /*0320*/  IADD3 R10, R13, 0x5000, RZ ;  /* 0x000050000d0a7810 */ /* 0x000fe40007ffe0ff */
[----:B------:R-:W-:Y:S02]  /*0330*/  LEA.HI.X R17, R7, UR7, R8, 0x1, P0 ;  /* 0x0000000707117c11 */ /* 0x000fe400080f0c08 */
[----:B------:R-:W-:-:S04]  /*0340*/  IADD3 R7, P0, R10, R28, RZ ;  /* 0x0000001c0a077210 */ /* 0x000fc80007f1e0ff */
[----:B------:R-:W3:Y:S01]  /*0350*/  LDG.E.64.CONSTANT R16, desc[UR8][R16.64] ;  /* 0x0000000810107981 */ /* 0x000ee2000c1e9b00 */
[----:B------:R-:W-:Y:S02]  /*0360*/  IADD3.X R8, RZ, R29, RZ, P0, !PT ;  /* 0x0000001dff087210 */ /* 0x000fe400007fe4ff */
[----:B------:R-:W-:Y:S02]  /*0370*/  LEA R18, P0, R7, UR6, 0x1 ;  /* 0x0000000607127c11 */ /* 0x000fe4000f8008ff */
[----:B------:R-:W-:Y:S02]  /*0380*/  IADD3 R12, R13, 0x7800, RZ ;  /* 0x000078000d0c7810 */ /* 0x000fe40007ffe0ff */
        /* <DEDUP_REMOVED lines=140> */
[----:B0-----:R-:W-:Y:S01]  /*0c50*/  SHF.L.U32 R34, R6, 0x1, RZ ;  /* 0x0000000106227819 */ /* 0x001fe200000006ff */
[----:B------:R-:W-:Y:S01]  /*0c60*/  HFMA2.MMA R53, -RZ, RZ, 0, 0 ;  /* 0x00000000ff357435 */ /* 0x000fe200000001ff */
[----:B------:R-:W-:Y:S01]  /*0c70*/  MOV R52, 0x400 ;  /* 0x0000040000347802 */ /* 0x000fe20000000f00 */
[----:B------:R-:W-:Y:S01]  /*0c80*/  HFMA2.MMA R54, -RZ, RZ, 0, 0 ;  /* 0x00000000ff367435 */ /* 0x000fe200000001ff */
[----:B------:R-:W-:Y:S02]  /*0c90*/  LOP3.LUT R35, R34, 0xe, RZ, 0xc0, !PT ;  /* 0x0000000e22237812 */ /* 0x000fe400078ec0ff */
[----:B------:R-:W-:Y:S02]  /*0ca0*/  MOV R57, RZ ;  /* 0x000000ff00397202 */ /* 0x000fe40000000f00 */
[C---:B------:R-:W-:Y:S02]  /*0cb0*/  LEA.HI R35, R2.reuse, R35, RZ, 0x1e ;  /* 0x0000002302237211 */ /* 0x040fe400078ff0ff */
[----:B------:R-:W-:-:S03]  /*0cc0*/  LOP3.LUT R55, R2, 0x3, RZ, 0xc0, !PT ;  /* 0x0000000302377812 */ /* 0x000fc600078ec0ff */
[----:B------:R-:W-:Y:S01]  /*0cd0*/  IMAD R56, R35, 0xa0, -R56 ;  /* 0x000000a023387824 */ /* 0x000fe200078e0a38 */
[----:B-1----:R-:W-:-:S07]  /*0ce0*/  LEA R52, R37, R52, 0x18 ;  /* 0x0000003425347211 */ /* 0x002fce00078ec0ff */
.L_x_3472:
[----:B------:R-:W-:Y:S02]  /*0cf0*/  IADD3 R35, R56, R57, RZ ;  /* 0x0000003938237210 */ /* 0x000fe40007ffe0ff */
[----:B------:R-:W-:Y:S02]  /*0d00*/  IADD3 R57, R57, 0x20, RZ ;  /* 0x0000002039397810 */ /* 0x000fe40007ffe0ff */
[C---:B------:R-:W-:Y:S02]  /*0d10*/  IADD3 R34, R35.reuse, 0x4, RZ ;  /* 0x0000000423227810 */ /* 0x040fe40007ffe0ff */
[----:B------:R-:W-:Y:S02]  /*0d20*/  IADD3 R36, R35, 0x8, RZ ;  /* 0x0000000823247810 */ /* 0x000fe40007ffe0ff */
[----:B------:R-:W-:Y:S02]  /*0d30*/  SHF.R.S32.HI R37, RZ, 0x1f, R34 ;  /* 0x0000001fff257819 */ /* 0x000fe40000011422 */
[----:B------:R-:W-:-:S02]  /*0d40*/  SHF.R.S32.HI R39, RZ, 0x1f, R36 ;  /* 0x0000001fff277819 */ /* 0x000fc40000011424 */
[----:B------:R-:W-:Y:S02]  /*0d50*/  IADD3 R38, R35, 0xc, RZ ;  /* 0x0000000c23267810 */ /* 0x000fe40007ffe0ff */
[----:B------:R-:W-:Y:S02]  /*0d60*/  LEA.HI R40, R37, R34, RZ, 0x2 ;  /* 0x0000002225287211 */ /* 0x000fe400078f10ff */
[----:B------:R-:W-:Y:S02]  /*0d70*/  LEA.HI R37, R39, R36, RZ, 0x2 ;  /* 0x0000002427257211 */ /* 0x000fe400078f10ff */
[----:B------:R-:W-:Y:S02]  /*0d80*/  SHF.R.S32.HI R41, RZ, 0x1f, R38 ;  /* 0x0000001fff297819 */ /* 0x000fe40000011426 */
[----:B------:R-:W-:Y:S02]  /*0d90*/  IADD3 R39, R35, 0x10, RZ ;  /* 0x0000001023277810 */ /* 0x000fe40007ffe0ff */
[----:B------:R-:W-:-:S02]  /*0da0*/  SHF.R.S32.HI R36, RZ, 0x1f, R35 ;  /* 0x0000001fff247819 */ /* 0x000fc40000011423 */
[----:B------:R-:W-:Y:S02]  /*0db0*/  IADD3 R43, R35, 0x14, RZ ;  /* 0x00000014232b7810 */ /* 0x000fe40007ffe0ff */
[----:B------:R-:W-:Y:S02]  /*0dc0*/  LEA.HI R34, R41, R38, RZ, 0x2 ;  /* 0x0000002629227211 */ /* 0x000fe400078f10ff */
[----:B------:R-:W-:Y:S02]  /*0dd0*/  SHF.R.S32.HI R42, RZ, 0x1f, R39 ;  /* 0x0000001fff2a7819 */ /* 0x000fe40000011427 */
[----:B------:R-:W-:Y:S02]  /*0de0*/  LEA.HI R38, R36, R35, RZ, 0x2 ;  /* 0x0000002324267211 */ /* 0x000fe400078f10ff */
[----:B------:R-:W-:Y:S02]  /*0df0*/  SHF.R.S32.HI R44, RZ, 0x1f, R43 ;  /* 0x0000001fff2c7819 */ /* 0x000fe4000001142b */
[----:B------:R-:W-:-:S02]  /*0e00*/  LEA.HI R36, R42, R39, RZ, 0x2 ;  /* 0x000000272a247211 */ /* 0x000fc400078f10ff */
[C---:B------:R-:W-:Y:S02]  /*0e10*/  IADD3 R41, R35.reuse, 0x18, RZ ;  /* 0x0000001823297810 */ /* 0x040fe40007ffe0ff */
[----:B------:R-:W-:Y:S02]  /*0e20*/  SHF.R.S32.HI R39, RZ, 0x2, R38 ;  /* 0x00000002ff277819 */ /* 0x000fe40000011426 */
[----:B------:R-:W-:Y:S02]  /*0e30*/  LEA.HI R38, R44, R43, RZ, 0x2 ;  /* 0x0000002b2c267211 */ /* 0x000fe400078f10ff */
[----:B------:R-:W-:Y:S01]  /*0e40*/  IADD3 R43, R35, 0x1c, RZ ;  /* 0x0000001c232b7810 */ /* 0x000fe20007ffe0ff */
[----:B------:R-:W-:Y:S01]  /*0e50*/  IMAD R42, R39, 0x28, R52 ;  /* 0x00000028272a7824 */ /* 0x000fe200078e0234 */
[----:B------:R-:W-:Y:S02]  /*0e60*/  SHF.R.S32.HI R44, RZ, 0x1f, R41 ;  /* 0x0000001fff2c7819 */ /* 0x000fe40000011429 */
        /* <DEDUP_REMOVED lines=51> */
.L_x_3471:
[----:B------:R-:W-:Y:S05]  /*11a0*/  BSYNC B0 ;  /* 0x0000000000007941 */ /* 0x000fea0003800000 */
.L_x_3470:
        /* <DEDUP_REMOVED lines=21> */
.L_x_3474:
[----:B------:R-:W-:Y:S05]  /*1300*/  BSYNC B0 ;  /* 0x0000000000007941 */ /* 0x000fea0003800000 */
.L_x_3473:
        /* <DEDUP_REMOVED lines=13> */
.L_x_3476:
[----:B------:R-:W2:Y:S04]  /*13e0*/  LD.E.STRONG.GPU R36, desc[UR8][R34.64] ;  /* 0x0000000822247980 */ /* 0x000ea8000c10f900 */
[----:B--2---:R-:W-:Y:S01]  /*13f0*/  CCTL.IVALL ;  /* 0x00000000ff00798f */ /* 0x004fe20002000000 */
[----:B------:R-:W-:Y:S05]  /*1400*/  YIELD ;  /* 0x0000000000007946 */ /* 0x000fea0003800000 */
[----:B-----5:R-:W-:-:S04]  /*1410*/  LOP3.LUT R36, R36, R37, RZ, 0x3c, !PT ;  /* 0x0000002524247212 */ /* 0x020fc800078e3cff */
[----:B------:R-:W-:-:S13]  /*1420*/  ISETP.GT.AND P0, PT, R36, -0x1, PT ;  /* 0xffffffff2400780c */ /* 0x000fda0003f04270 */
[----:B------:R-:W-:Y:S05]  /*1430*/  @P0 BRA `(.L_x_3476) ;  /* 0xfffffffc00e80947 */ /* 0x000fea000383ffff */
.L_x_3475:
        /* <DEDUP_REMOVED lines=64> */
.L_x_3478:
[----:B------:R-:W-:Y:S05]  /*1840*/  BSYNC B0 ;  /* 0x0000000000007941 */ /* 0x000fea0003800000 */
.L_x_3477:
[----:B------:R-:W1:Y:S01]  /*1850*/  S2UR UR7, SR_CgaCtaId ;  /* 0x00000000000779c3 */ /* 0x000e620000008800 */
[C---:B------:R-:W-:Y:S01]  /*1860*/  LOP3.LUT R38, R6.reuse, 0x7, RZ, 0xc0, !PT ;  /* 0x0000000706267812 */ /* 0x040fe200078ec0ff */
[----:B------:R-:W-:Y:S01]  /*1870*/  UMOV UR6, 0x400 ;  /* 0x0000040000067882 */ /* 0x000fe20000000000 */
[----:B0-----:R-:W-:Y:S01]  /*1880*/  SHF.L.U32 R34, R6, 0x1, RZ ;  /* 0x0000000106227819 */ /* 0x001fe200000006ff */
[----:B------:R-:W-:Y:S01]  /*1890*/  UIADD3 UR6, UR6, 0xc80, URZ ;  /* 0x00000c8006067890 */ /* 0x000fe2000fffe03f */
[----:B------:R-:W-:Y:S01]  /*18a0*/  HADD2.F32 R41, -RZ, R14.H1_H1 ;  /* 0x3000000eff297230 */ /* 0x000fe20000004100 */
[----:B------:R-:W-:Y:S01]  /*18b0*/  SHF.R.U32.HI R48, RZ, 0x3, R4 ;  /* 0x00000003ff307819 */ /* 0x000fe20000011604 */
[----:B------:R-:W-:Y:S01]  /*18c0*/  IMAD R38, R38, 0x50, R51 ;  /* 0x0000005026267824 */ /* 0x000fe200078e0233 */
[----:B------:R-:W-:Y:S01]  /*18d0*/  LOP3.LUT R34, R34, 0xe, RZ, 0xc0, !PT ;  /* 0x0000000e22227812 */ /* 0x000fe200078ec0ff */
[--C-:B------:R-:W-:Y:S01]  /*18e0*/  HADD2.F32 R47, -RZ, R15.reuse.H0_H0 ;  /* 0x2000000fff2f7230 */ /* 0x100fe20000004100 */
[----:B------:R-:W-:Y:S01]  /*18f0*/  ULOP3.LUT UR4, UR4, 0x1, URZ, 0x3c, !UPT ;  /* 0x0000000104047892 */ /* 0x000fe2000f8e3c3f */
[----:B------:R-:W-:Y:S01]  /*1900*/  HADD2.F32 R49, -RZ, R15.H1_H1 ;  /* 0x3000000fff317230 */ /* 0x000fe20000004100 */
[----:B------:R-:W-:Y:S01]  /*1910*/  SHF.L.U32 R38, R38, 0x2, RZ ;  /* 0x0000000226267819 */ /* 0x000fe200000006ff */
[----:B------:R-:W-:Y:S01]  /*1920*/  HADD2.F32 R51, -RZ, R16.H0_H0 ;  /* 0x20000010ff337230 */ /* 0x000fe20000004100 */
[----:B------:R-:W-:Y:S01]  /*1930*/  IADD3 R36, RZ, -R34, RZ ;  /* 0x80000022ff247210 */ /* 0x000fe20007ffe0ff */
[----:B-----5:R-:W-:Y:S01]  /*1940*/  HADD2.F32 R43, -RZ, R33.H1_H1 ;  /* 0x30000021ff2b7230 */ /* 0x020fe20000004100 */
[----:B------:R-:W-:Y:S01]  /*1950*/  SHF.R.S32.HI R39, RZ, 0x1f, R38 ;  /* 0x0000001fff277819 */ /* 0x000fe20000011426 */
[----:B------:R-:W-:Y:S01]  /*1960*/  IMAD.WIDE.U32 R34, R38, -0x33333333, RZ ;  /* 0xcccccccd26227825 */ /* 0x000fe200078e00ff */
[----:B------:R-:W-:-:S03]  /*1970*/  MOV R34, R36 ;  /* 0x0000002400227202 */ /* 0x000fc60000000f00 */
[----:B------:R-:W-:Y:S01]  /*1980*/  HADD2.F32 R53, -RZ, R16.H1_H1 ;  /* 0x30000010ff357230 */ /* 0x000fe20000004100 */
[----:B------:R-:W-:Y:S01]  /*1990*/  LEA.HI R34, R35, R34, RZ, 0x19 ;  /* 0x0000002223227211 */ /* 0x000fe200078fc8ff */
[----:B------:R-:W-:Y:S01]  /*19a0*/  HADD2.F32 R42, -RZ, R31.H1_H1 ;  /* 0x3000001fff2a7230 */ /* 0x000fe20000004100 */
[----:B-1----:R-:W-:Y:S01]  /*19b0*/  ULEA UR6, UR7, UR6, 0x18 ;  /* 0x0000000607067291 */ /* 0x002fe2000f8ec03f */
[----:B------:R-:W-:Y:S01]  /*19c0*/  SHF.R.U64 R35, R6, 0x3, R4 ;  /* 0x0000000306237819 */ /* 0x000fe20000001204 */
[----:B------:R-:W-:Y:S02]  /*19d0*/  HADD2.F32 R55, -RZ, R17.H0_H0 ;  /* 0x20000011ff377230 */ /* 0x000fe40000004100 */
[----:B------:R-:W-:Y:S02]  /*19e0*/  HADD2.F32 R57, -RZ, R19.H0_H0 ;  /* 0x20000013ff397230 */ /* 0x000fe40000004100 */
[----:B------:R-:W-:Y:S01]  /*19f0*/  LEA R36, R34, UR6, 0x3 ;  /* 0x0000000622247c11 */ /* 0x000fe2000f8e18ff */
[----:B------:R-:W-:Y:S01]  /*1a00*/  ULDC UR6, c[0x0][0x230] ;  /* 0x00008c0000067ab9 */ /* 0x000fe20000000800 */
[----:B------:R-:W-:-:S04]  /*1a10*/  IMAD.WIDE.U32 R38, R35, 0xa0000, R38 ;  /* 0x000a000023267825 */ /* 0x000fc800078e0026 */
[----:B------:R-:W0:Y:S01]  /*1a20*/  LDS.64 R36, [R36] ;  /* 0x0000000024247984 */ /* 0x000e220000000a00 */
[--C-:B------:R-:W-:Y:S01]  /*1a30*/  HADD2.F32 R35, -RZ, R32.reuse.H0_H0 ;  /* 0x20000020ff237230 */ /* 0x100fe20000004100 */
[-C--:B------:R-:W-:Y:S01]  /*1a40*/  IADD3 R7, P1, R7, R38.reuse, RZ ;  /* 0x0000002607077210 */ /* 0x080fe20007f3e0ff */
[----:B------:R-:W-:Y:S01]  /*1a50*/  HADD2.F32 R32, -RZ, R32.H1_H1 ;  /* 0x30000020ff207230 */ /* 0x000fe20000004100 */
[-C--:B------:R-:W-:Y:S01]  /*1a60*/  IADD3 R50, P2, R50, R38.reuse, RZ ;  /* 0x0000002632327210 */ /* 0x080fe20007f5e0ff */
[----:B------:R-:W-:Y:S01]  /*1a70*/  HADD2.F32 R61, -RZ, R21.H1_H1 ;  /* 0x30000015ff3d7230 */ /* 0x000fe20000004100 */
[-C--:B------:R-:W-:Y:S02]  /*1a80*/  IADD3 R8, P3, R8, R38.reuse, RZ ;  /* 0x0000002608087210 */ /* 0x080fe40007f7e0ff */
[-C--:B------:R-:W-:Y:S02]  /*1a90*/  IADD3 R12, P5, R12, R38.reuse, RZ ;  /* 0x000000260c0c7210 */ /* 0x080fe40007fbe0ff */
[----:B------:R-:W-:-:S02]  /*1aa0*/  IADD3 R10, P4, R10, R38, RZ ;  /* 0x000000260a0a7210 */ /* 0x000fc40007f9e0ff */
[----:B------:R-:W-:Y:S01]  /*1ab0*/  IADD3 R9, P6, R9, R38, RZ ;  /* 0x0000002609097210 */ /* 0x000fe20007fde0ff */
[----:B0-----:R-:W-:Y:S01]  /*1ac0*/  FADD.FTZ R34, R37, UR6 ;  /* 0x0000000625227e21 */ /* 0x001fe20008010000 */
[----:B------:R-:W-:Y:S02]  /*1ad0*/  HADD2.F32 R37, -RZ, R14.H0_H0 ;  /* 0x2000000eff257230 */ /* 0x000fe40000004100 */
[--C-:B------:R-:W-:Y:S01]  /*1ae0*/  FADD.FTZ R41, R41, -R36.reuse ;  /* 0x8000002429297221 */ /* 0x100fe20000010000 */
[--C-:B------:R-:W-:Y:S02]  /*1af0*/  HADD2.F32 R14, -RZ, R30.reuse.H0_H0 ;  /* 0x2000001eff0e7230 */ /* 0x100fe40000004100 */
[--C-:B------:R-:W-:Y:S01]  /*1b00*/  FADD.FTZ R47, R47, -R36.reuse ;  /* 0x800000242f2f7221 */ /* 0x100fe20000010000 */
[----:B------:R-:W-:Y:S01]  /*1b10*/  HADD2.F32 R30, -RZ, R30.H1_H1 ;  /* 0x3000001eff1e7230 */ /* 0x000fe20000004100 */
[----:B------:R-:W0:Y:S01]  /*1b20*/  MUFU.RSQ R34, R34 ;  /* 0x0000002200227308 */ /* 0x000e220000001400 */
[--C-:B------:R-:W-:Y:S01]  /*1b30*/  FADD.FTZ R37, R37, -R36.reuse ;  /* 0x8000002425257221 */ /* 0x100fe20000010000 */
[----:B------:R-:W-:Y:S01]  /*1b40*/  ULDC.64 UR6, c[0x0][0x210] ;  /* 0x0000840000067ab9 */ /* 0x000fe20000000a00 */
[--C-:B------:R-:W-:Y:S01]  /*1b50*/  FADD.FTZ R57, R57, -R36.reuse ;  /* 0x8000002439397221 */ /* 0x100fe20000010000 */
[--C-:B------:R-:W-:Y:S01]  /*1b60*/  FADD.FTZ R61, R61, -R36.reuse ;  /* 0x800000243d3d7221 */ /* 0x100fe20000010000 */
[----:B0-----:R-:W-:Y:S01]  /*1b70*/  FMUL.FTZ R40, R37, R34 ;  /* 0x0000002225287220 */ /* 0x001fe20000410000 */
[C---:B------:R-:W-:Y:S01]  /*1b80*/  FMUL.FTZ R41, R34.reuse, R41 ;  /* 0x0000002922297220 */ /* 0x040fe20000410000 */
[----:B------:R-:W-:Y:S01]  /*1b90*/  FMUL.FTZ R44, R34, R47 ;  /* 0x0000002f222c7220 */ /* 0x000fe20000410000 */
[----:B------:R-:W-:Y:S01]  /*1ba0*/  FADD.FTZ R47, R49, -R36 ;  /* 0x80000024312f7221 */ /* 0x000fe20000010000 */
[----:B------:R-:W-:Y:S01]  /*1bb0*/  FFMA.FTZ R15, R40, R14, R35 ;  /* 0x0000000e280f7223 */ /* 0x000fe20000010023 */
[----:B------:R-:W-:Y:S01]  /*1bc0*/  FFMA.FTZ R40, R41, R30, R32 ;  /* 0x0000001e29287223 */ /* 0x000fe20000010020 */
[----:B------:R-:W-:-:S02]  /*1bd0*/  HADD2.F32 R41, -RZ, R33.H0_H0 ;  /* 0x20000021ff297230 */ /* 0x000fc40000004100 */
[----:B------:R-:W-:Y:S01]  /*1be0*/  FMUL.FTZ R16, R34, R47 ;  /* 0x0000002f22107220 */ /* 0x000fe20000410000 */
[----:B------:R-:W-:Y:S01]  /*1bf0*/  FMUL.FTZ R45, R15, -1.4426950216293334961 ;  /* 0xbfb8aa3b0f2d7820 */ /* 0x000fe20000410000 */
[----:B------:R-:W-:Y:S01]  /*1c00*/  FMUL.FTZ R33, R40, -1.4426950216293334961 ;  /* 0xbfb8aa3b28217820 */ /* 0x000fe20000410000 */
[----:B------:R-:W-:Y:S01]  /*1c10*/  FADD.FTZ R47, R51, -R36 ;  /* 0x80000024332f7221 */ /* 0x000fe20000010000 */
[----:B------:R-:W-:Y:S02]  /*1c20*/  HADD2.F32 R37, -RZ, R31.H0_H0 ;  /* 0x2000001fff257230 */ /* 0x000fe40000004100 */
[----:B------:R-:W-:Y:S01]  /*1c30*/  FMUL.FTZ R58, R34, R57 ;  /* 0x00000039223a7220 */ /* 0x000fe20000410000 */
[----:B------:R0:W1:Y:S01]  /*1c40*/  MUFU.EX2 R31, R45 ;  /* 0x0000002d001f7308 */ /* 0x0000620000000800 */
[----:B------:R-:W-:Y:S02]  /*1c50*/  IMAD R49, R48, 0xa0000, RZ ;  /* 0x000a000030317824 */ /* 0x000fe400078e02ff */
[----:B------:R-:W-:Y:S01]  /*1c60*/  FMUL.FTZ R48, R34, R47 ;  /* 0x0000002f22307220 */ /* 0x000fe20000410000 */
[----:B------:R-:W-:Y:S01]  /*1c70*/  FFMA.FTZ R44, R44, R37, R41 ;  /* 0x000000252c2c7223 */ /* 0x000fe20000010029 */
[----:B------:R-:W-:-:S02]  /*1c80*/  HADD2.F32 R51, -RZ, R17.H1_H1 ;  /* 0x30000011ff337230 */ /* 0x000fc40000004100 */
[--C-:B------:R-:W-:Y:S01]  /*1c90*/  FADD.FTZ R17, R53, -R36.reuse ;  /* 0x8000002435117221 */ /* 0x100fe20000010000 */
[----:B------:R-:W-:Y:S01]  /*1ca0*/  FFMA.FTZ R48, R14, R48, R35 ;  /* 0x000000300e307223 */ /* 0x000fe20000010023 */
[----:B------:R-:W-:Y:S01]  /*1cb0*/  FMUL.FTZ R46, R44, -1.4426950216293334961 ;  /* 0xbfb8aa3b2c2e7820 */ /* 0x000fe20000410000 */
[----:B------:R-:W2:Y:S01]  /*1cc0*/  MUFU.EX2 R33, R33 ;  /* 0x0000002100217308 */ /* 0x000ea20000000800 */
[----:B0-----:R-:W-:Y:S01]  /*1cd0*/  FFMA.FTZ R45, R16, R42, R43 ;  /* 0x0000002a102d7223 */ /* 0x001fe2000001002b */
[----:B------:R-:W-:Y:S01]  /*1ce0*/  IADD3 R39, R49, R39, RZ ;  /* 0x0000002731277210 */ /* 0x000fe20007ffe0ff */
[----:B------:R-:W-:Y:S01]  /*1cf0*/  FMUL.FTZ R49, R48, -1.4426950216293334961 ;  /* 0xbfb8aa3b30317820 */ /* 0x000fe20000410000 */
[----:B------:R-:W-:Y:S01]  /*1d00*/  IADD3 R53, P0, R13, R38, RZ ;  /* 0x000000260d357210 */ /* 0x000fe20007f1e0ff */
[----:B------:R-:W-:Y:S01]  /*1d10*/  FMUL.FTZ R47, R45, -1.4426950216293334961 ;  /* 0xbfb8aa3b2d2f7820 */ /* 0x000fe20000410000 */
[C---:B------:R-:W-:Y:S01]  /*1d20*/  FMUL.FTZ R13, R34.reuse, R17 ;  /* 0x00000011220d7220 */ /* 0x040fe20000410000 */
[----:B------:R-:W-:Y:S01]  /*1d30*/  FADD.FTZ R17, R55, -R36 ;  /* 0x8000002437117221 */ /* 0x000fe20000010000 */
[----:B------:R-:W-:Y:S01]  /*1d40*/  MUFU.EX2 R46, R46 ;  /* 0x0000002e002e7308 */ /* 0x000fe20000000800 */
[----:B------:R-:W-:Y:S01]  /*1d50*/  IADD3.X R54, RZ, R39, RZ, P0, !PT ;  /* 0x00000027ff367210 */ /* 0x000fe200007fe4ff */
[----:B-1----:R-:W-:Y:S01]  /*1d60*/  FADD.FTZ R56, R31, 1 ;  /* 0x3f8000001f387421 */ /* 0x002fe20000010000 */
[C---:B------:R-:W-:Y:S01]  /*1d70*/  LEA R16, P0, R53.reuse, UR6, 0x1 ;  /* 0x0000000635107c11 */ /* 0x040fe2000f8008ff */
[----:B------:R-:W-:Y:S01]  /*1d80*/  FMUL.FTZ R52, R34, R17 ;  /* 0x0000001122347220 */ /* 0x000fe20000410000 */
[----:B------:R-:W-:Y:S01]  /*1d90*/  FFMA.FTZ R13, R30, R13, R32 ;  /* 0x0000000d1e0d7223 */ /* 0x000fe20000010020 */
[----:B------:R-:W-:Y:S01]  /*1da0*/  HADD2.F32 R57, -RZ, R21.H0_H0 ;  /* 0x20000015ff397230 */ /* 0x000fe20000004100 */
[----:B------:R-:W-:Y:S01]  /*1db0*/  LEA.HI.X R17, R53, UR7, R54, 0x1, P0 ;  /* 0x0000000735117c11 */ /* 0x000fe200080f0c36 */
[----:B------:R-:W0:Y:S01]  /*1dc0*/  MUFU.EX2 R49, R49 ;  /* 0x0000003100317308 */ /* 0x000e220000000800 */
[----:B--2---:R-:W-:Y:S01]  /*1dd0*/  FADD.FTZ R31, R33, 1 ;  /* 0x3f800000211f7421 */ /* 0x004fe20000010000 */
[----:B------:R-:W-:Y:S01]  /*1de0*/  FADD.FTZ R53, R51, -R36 ;  /* 0x8000002433357221 */ /* 0x000fe20000010000 */
[----:B------:R-:W-:Y:S01]  /*1df0*/  FFMA.FTZ R52, R37, R52, R41 ;  /* 0x0000003425347223 */ /* 0x000fe20000010029 */
[----:B------:R-:W-:Y:S01]  /*1e00*/  FMUL.FTZ R55, R13, -1.4426950216293334961 ;  /* 0xbfb8aa3b0d377820 */ /* 0x000fe20000410000 */
[----:B------:R-:W-:-:S02]  /*1e10*/  HADD2.F32 R33, -RZ, R18.H0_H0 ;  /* 0x20000012ff217230 */ /* 0x000fc40000004100 */
[----:B------:R-:W-:Y:S01]  /*1e20*/  FMUL.FTZ R54, R34, R53 ;  /* 0x0000003522367220 */ /* 0x000fe20000410000 */
[----:B------:R-:W-:Y:S01]  /*1e30*/  FMUL.FTZ R53, R52, -1.4426950216293334961 ;  /* 0xbfb8aa3b34357820 */ /* 0x000fe20000410000 */
[----:B------:R-:W1:Y:S01]  /*1e40*/  MUFU.EX2 R47, R47 ;  /* 0x0000002f002f7308 */ /* 0x000e620000000800 */
[----:B------:R-:W-:Y:S01]  /*1e50*/  IADD3 R11, P0, R11, R38, RZ ;  /* 0x000000260b0b7210 */ /* 0x000fe20007f1e0ff */
[--C-:B------:R-:W-:Y:S01]  /*1e60*/  FADD.FTZ R33, R33, -R36.reuse ;  /* 0x8000002421217221 */ /* 0x100fe20000010000 */
[----:B------:R-:W-:Y:S01]  /*1e70*/  FFMA.FTZ R54, R42, R54, R43 ;  /* 0x000000362a367223 */ /* 0x000fe2000001002b */
[----:B------:R-:W-:Y:S01]  /*1e80*/  FADD.FTZ R57, R57, -R36 ;  /* 0x8000002439397221 */ /* 0x000fe20000010000 */
[C---:B------:R-:W-:Y:S01]  /*1e90*/  FMUL.FTZ R61, R34.reuse, R61 ;  /* 0x0000003d223d7220 */ /* 0x040fe20000410000 */
[----:B------:R-:W-:Y:S01]  /*1ea0*/  FMUL.FTZ R33, R34, R33 ;  /* 0x0000002122217220 */ /* 0x000fe20000410000 */
[----:B------:R-:W-:Y:S01]  /*1eb0*/  FMUL.FTZ R38, R54, -1.4426950216293334961 ;  /* 0xbfb8aa3b36267820 */ /* 0x000fe20000410000 */
[----:B------:R-:W2:Y:S01]  /*1ec0*/  MUFU.RCP R31, R31 ;  /* 0x0000001f001f7308 */ /* 0x000ea20000001000 */
[----:B0-----:R-:W-:Y:S01]  /*1ed0*/  FADD.FTZ R49, R49, 1 ;  /* 0x3f80000031317421 */ /* 0x001fe20000010000 */
[----:B------:R-:W-:-:S06]  /*1ee0*/  FFMA.FTZ R33, R14, R33, R35 ;  /* 0x000000210e217223 */ /* 0x000fcc0000010023 */
[----:B------:R0:W3:Y:S08]  /*1ef0*/  MUFU.EX2 R51, R55 ;  /* 0x0000003700337308 */ /* 0x0000f00000000800 */
[----:B------:R-:W4:Y:S01]  /*1f00*/  MUFU.RCP R56, R56 ;  /* 0x0000003800387308 */ /* 0x000f220000001000 */
[----:B0-----:R-:W-:Y:S01]  /*1f10*/  FADD.FTZ R55, R46, 1 ;  /* 0x3f8000002e377421 */ /* 0x001fe20000010000 */
[----:B-1----:R-:W-:Y:S01]  /*1f20*/  FADD.FTZ R46, R47, 1 ;  /* 0x3f8000002f2e7421 */ /* 0x002fe20000010000 */
[----:B------:R-:W-:-:S02]  /*1f30*/  HADD2.F32 R47, -RZ, R18.H1_H1 ;  /* 0x30000012ff2f7230 */ /* 0x000fc40000004100 */
[----:B--2---:R-:W-:-:S03]  /*1f40*/  FMUL.FTZ R40, R40, R31 ;  /* 0x0000001f28287220 */ /* 0x004fc60000410000 */
[----:B------:R-:W0:Y:S01]  /*1f50*/  MUFU.EX2 R53, R53 ;  /* 0x0000003500357308 */ /* 0x000e220000000800 */
[----:B------:R-:W-:Y:S01]  /*1f60*/  FADD.FTZ R31, R47, -R36 ;  /* 0x800000242f1f7221 */ /* 0x000fe20000010000 */
[----:B---3--:R-:W-:-:S03]  /*1f70*/  FADD.FTZ R51, R51, 1 ;  /* 0x3f80000033337421 */ /* 0x008fc60000010000 */
[----:B------:R-:W-:Y:S01]  /*1f80*/  FMUL.FTZ R47, R34, R31 ;  /* 0x0000001f222f7220 */ /* 0x000fe20000410000 */
[----:B------:R-:W-:Y:S02]  /*1f90*/  FMUL.FTZ R31, R33, -1.4426950216293334961 ;  /* 0xbfb8aa3b211f7820 */ /* 0x000fe40000410000 */
[----:B------:R-:W1:Y:S01]  /*1fa0*/  MUFU.RCP R55, R55 ;  /* 0x0000003700377308 */ /* 0x000e620000001000 */
[----:B----4-:R-:W-:Y:S01]  /*1fb0*/  FMUL.FTZ R15, R15, R56 ;  /* 0x000000380f0f7220 */ /* 0x010fe20000410000 */
[----:B------:R-:W-:Y:S01]  /*1fc0*/  FFMA.FTZ R18, R30, R47, R32 ;  /* 0x0000002f1e127223 */ /* 0x000fe20000010020 */
[----:B------:R-:W-:Y:S01]  /*1fd0*/  FFMA.FTZ R47, R37, R58, R41 ;  /* 0x0000003a252f7223 */ /* 0x000fe20000010029 */
[----:B------:R-:W-:-:S04]  /*1fe0*/  FMUL.FTZ R58, R34, R57 ;  /* 0x00000039223a7220 */ /* 0x000fc80000410000 */
[----:B------:R-:W2:Y:S01]  /*1ff0*/  MUFU.RCP R49, R49 ;  /* 0x0000003100317308 */ /* 0x000ea20000001000 */
[----:B0-----:R-:W-:Y:S01]  /*2000*/  FADD.FTZ R59, R53, 1 ;  /* 0x3f800000353b7421 */ /* 0x001fe20000010000 */
[----:B------:R-:W-:-:S04]  /*2010*/  FFMA.FTZ R57, R37, R58, R41 ;  /* 0x0000003a25397223 */ /* 0x000fc80000010029 */
[----:B------:R-:W-:Y:S02]  /*2020*/  FMUL.FTZ R58, R57, -1.4426950216293334961 ;  /* 0xbfb8aa3b393a7820 */ /* 0x000fe40000410000 */
[----:B------:R-:W0:Y:S01]  /*2030*/  MUFU.RCP R46, R46 ;  /* 0x0000002e002e7308 */ /* 0x000e220000001000 */
[----:B-1----:R-:W-:Y:S01]  /*2040*/  FMUL.FTZ R44, R44, R55 ;  /* 0x000000372c2c7220 */ /* 0x002fe20000410000 */
[----:B------:R-:W-:-:S06]  /*2050*/  FMUL.FTZ R55, R18, -1.4426950216293334961 ;  /* 0xbfb8aa3b12377820 */ /* 0x000fcc0000410000 */
[----:B------:R1:W3:Y:S01]  /*2060*/  MUFU.RCP R56, R51 ;  /* 0x0000003300387308 */ /* 0x0002e20000001000 */
[----:B--2---:R-:W-:-:S07]  /*2070*/  FMUL.FTZ R48, R48, R49 ;  /* 0x0000003130307220 */ /* 0x004fce0000410000 */
[----:B------:R-:W2:Y:S01]  /*2080*/  MUFU.EX2 R31, R31 ;  /* 0x0000001f001f7308 */ /* 0x000ea20000000800 */
[----:B-1----:R-:W-:Y:S02]  /*2090*/  HADD2.F32 R51, -RZ, R19.H1_H1 ;  /* 0x30000013ff337230 */ /* 0x002fe40000004100 */
[----:B0-----:R-:W-:Y:S01]  /*20a0*/  FMUL.FTZ R45, R45, R46 ;  /* 0x0000002e2d2d7220 */ /* 0x001fe20000410000 */
[----:B------:R-:W-:Y:S02]  /*20b0*/  FMUL.FTZ R19, R47, -1.4426950216293334961 ;  /* 0xbfb8aa3b2f137820 */ /* 0x000fe40000410000 */
[--C-:B------:R-:W-:Y:S01]  /*20c0*/  FADD.FTZ R49, R51, -R36.reuse ;  /* 0x8000002433317221 */ /* 0x100fe20000010000 */
[----:B------:R-:W-:Y:S01]  /*20d0*/  HADD2.F32 R51, -RZ, R20.H0_H0 ;  /* 0x20000014ff337230 */ /* 0x000fe20000004100 */
[----:B------:R-:W0:Y:S01]  /*20e0*/  MUFU.RCP R59, R59 ;  /* 0x0000003b003b7308 */ /* 0x000e220000001000 */
[----:B---3--:R-:W-:Y:S01]  /*20f0*/  FMUL.FTZ R13, R13, R56 ;  /* 0x000000380d0d7220 */ /* 0x008fe20000410000 */
[----:B------:R-:W-:Y:S01]  /*2100*/  FMUL.FTZ R49, R34, R49 ;  /* 0x0000003122317220 */ /* 0x000fe20000410000 */
[----:B------:R-:W-:Y:S01]  /*2110*/  F2FP.F16.F32.PACK_AB R44, R45, R44 ;  /* 0x0000002c2d2c723e */ /* 0x000fe200000000ff */
[----:B------:R-:W-:Y:S01]  /*2120*/  FADD.FTZ R51, R51, -R36 ;  /* 0x8000002433337221 */ /* 0x000fe20000010000 */
[----:B------:R-:W-:-:S02]  /*2130*/  HADD2.F32 R45, -RZ, R27.H0_H0 ;  /* 0x2000001bff2d7230 */ /* 0x000fc40000004100 */
[----:B------:R-:W-:Y:S01]  /*2140*/  FFMA.FTZ R49, R42, R49, R43 ;  /* 0x000000312a317223 */ /* 0x000fe2000001002b */
[----:B------:R-:W-:Y:S01]  /*2150*/  F2FP.F16.F32.PACK_AB R48, R13, R48 ;  /* 0x000000300d30723e */ /* 0x000fe200000000ff */
[----:B------:R1:W3:Y:S01]  /*2160*/  MUFU.EX2 R46, R55 ;  /* 0x00000037002e7308 */ /* 0x0002e20000000800 */
[----:B------:R-:W-:Y:S01]  /*2170*/  FMUL.FTZ R51, R34, R51 ;  /* 0x0000003322337220 */ /* 0x000fe20000410000 */
[----:B--2---:R-:W-:Y:S01]  /*2180*/  FADD.FTZ R31, R31, 1 ;  /* 0x3f8000001f1f7421 */ /* 0x004fe20000010000 */
[----:B------:R-:W-:Y:S01]  /*2190*/  IADD3.X R13, RZ, R39, RZ, P5, !PT ;  /* 0x00000027ff0d7210 */ /* 0x000fe20002ffe4ff */
[----:B------:R-:W-:Y:S02]  /*21a0*/  HADD2.F32 R27, -RZ, R27.H1_H1 ;  /* 0x3000001bff1b7230 */ /* 0x000fe40000004100 */
[----:B------:R-:W-:Y:S01]  /*21b0*/  FFMA.FTZ R53, R14, R51, R35 ;  /* 0x000000330e357223 */ /* 0x000fe20000010023 */
[----:B------:R-:W-:Y:S01]  /*21c0*/  STG.E.U16 desc[UR8][R16.64+0x4], R44 ;  /* 0x0000042c10007986 */ /* 0x000fe2000c101508 */
[----:B------:R-:W2:Y:S02]  /*21d0*/  MUFU.EX2 R38, R38 ;  /* 0x0000002600267308 */ /* 0x000ea40000000800 */
[----:B------:R-:W-:Y:S01]  /*21e0*/  FMUL.FTZ R56, R53, -1.4426950216293334961 ;  /* 0xbfb8aa3b35387820 */ /* 0x000fe20000410000 */
[----:B0-----:R-:W-:Y:S01]  /*21f0*/  FMUL.FTZ R52, R52, R59 ;  /* 0x0000003b34347220 */ /* 0x001fe20000410000 */
[----:B-1----:R-:W-:-:S02]  /*2200*/  HADD2.F32 R55, -RZ, R20.H1_H1 ;  /* 0x30000014ff377230 */ /* 0x002fc40000004100 */
[----:B------:R-:W-:Y:S01]  /*2210*/  FMUL.FTZ R20, R49, -1.4426950216293334961 ;  /* 0xbfb8aa3b31147820 */ /* 0x000fe20000410000 */
[--C-:B------:R-:W-:Y:S01]  /*2220*/  FADD.FTZ R27, R27, -R36.reuse ;  /* 0x800000241b1b7221 */ /* 0x100fe20000010000 */
[----:B------:R-:W0:Y:S01]  /*2230*/  MUFU.EX2 R19, R19 ;  /* 0x0000001300137308 */ /* 0x000e220000000800 */
[----:B---3--:R-:W-:Y:S01]  /*2240*/  FADD.FTZ R59, R46, 1 ;  /* 0x3f8000002e3b7421 */ /* 0x008fe20000010000 */
[----:B------:R-:W-:Y:S01]  /*2250*/  FADD.FTZ R55, R55, -R36 ;  /* 0x8000002437377221 */ /* 0x000fe20000010000 */
[----:B------:R-:W-:-:S03]  /*2260*/  FMUL.FTZ R27, R34, R27 ;  /* 0x0000001b221b7220 */ /* 0x000fc60000410000 */
[----:B------:R-:W-:Y:S02]  /*2270*/  FMUL.FTZ R51, R34, R55 ;  /* 0x0000003722337220 */ /* 0x000fe40000410000 */
[----:B------:R-:W1:Y:S01]  /*2280*/  MUFU.RCP R31, R31 ;  /* 0x0000001f001f7308 */ /* 0x000e620000001000 */
[----:B--2---:R-:W-:Y:S01]  /*2290*/  FADD.FTZ R38, R38, 1 ;  /* 0x3f80000026267421 */ /* 0x004fe20000010000 */
[----:B------:R-:W-:-:S04]  /*22a0*/  FFMA.FTZ R51, R30, R51, R32 ;  /* 0x000000331e337223 */ /* 0x000fc80000010020 */
[----:B------:R-:W-:Y:S02]  /*22b0*/  FMUL.FTZ R55, R51, -1.4426950216293334961 ;  /* 0xbfb8aa3b33377820 */ /* 0x000fe40000410000 */
[----:B------:R2:W3:Y:S01]  /*22c0*/  MUFU.RCP R21, R59 ;  /* 0x0000003b00157308 */ /* 0x0004e20000001000 */
[----:B0-----:R-:W-:-:S07]  /*22d0*/  FADD.FTZ R19, R19, 1 ;  /* 0x3f80000013137421 */ /* 0x001fce0000010000 */
[----:B------:R-:W0:Y:S01]  /*22e0*/  MUFU.EX2 R56, R56 ;  /* 0x0000003800387308 */ /* 0x000e220000000800 */
[----:B-1----:R-:W-:Y:S01]  /*22f0*/  FMUL.FTZ R31, R33, R31 ;  /* 0x0000001f211f7220 */ /* 0x002fe20000410000 */
[----:B--2---:R-:W-:-:S06]  /*2300*/  HADD2.F32 R59, -RZ, R22.H1_H1 ;  /* 0x30000016ff3b7230 */ /* 0x004fcc0000004100 */
[----:B------:R-:W1:Y:S01]  /*2310*/  MUFU.EX2 R20, R20 ;  /* 0x0000001400147308 */ /* 0x000e620000000800 */
[----:B---3--:R-:W-:Y:S01]  /*2320*/  FMUL.FTZ R33, R18, R21 ;  /* 0x0000001512217220 */ /* 0x008fe20000410000 */
[----:B------:R-:W-:-:S04]  /*2330*/  HADD2.F32 R21, -RZ, R22.H0_H0 ;  /* 0x20000016ff157230 */ /* 0x000fc80000004100 */
[----:B------:R-:W-:Y:S01]  /*2340*/  F2FP.F16.F32.PACK_AB R31, R33, R31 ;  /* 0x0000001f211f723e */ /* 0x000fe200000000ff */
[----:B------:R-:W-:Y:S01]  /*2350*/  FADD.FTZ R21, R21, -R36 ;  /* 0x8000002415157221 */ /* 0x000fe20000010000 */
[----:B------:R-:W2:Y:S01]  /*2360*/  MUFU.RCP R38, R38 ;  /* 0x0000002600267308 */ /* 0x000ea20000001000 */
[----:B0-----:R-:W-:Y:S02]  /*2370*/  FADD.FTZ R56, R56, 1 ;  /* 0x3f80000038387421 */ /* 0x001fe40000010000 */
[----:B------:R-:W-:-:S05]  /*2380*/  FMUL.FTZ R21, R34, R21 ;  /* 0x0000001522157220 */ /* 0x000fca0000410000 */
[----:B------:R-:W0:Y:S01]  /*2390*/  MUFU.RCP R19, R19 ;  /* 0x0000001300137308 */ /* 0x000e220000001000 */
[----:B-1----:R-:W-:Y:S01]  /*23a0*/  FADD.FTZ R60, R20, 1 ;  /* 0x3f800000143c7421 */ /* 0x002fe20000010000 */
[----:B------:R-:W-:Y:S01]  /*23b0*/  FFMA.FTZ R20, R42, R61, R43 ;  /* 0x0000003d2a147223 */ /* 0x000fe2000001002b */
[--C-:B------:R-:W-:Y:S02]  /*23c0*/  HADD2.F32 R61, -RZ, R24.reuse.H0_H0 ;  /* 0x20000018ff3d7230 */ /* 0x100fe40000004100 */
[----:B------:R-:W-:-:S03]  /*23d0*/  HADD2.F32 R24, -RZ, R24.H1_H1 ;  /* 0x30000018ff187230 */ /* 0x000fc60000004100 */
[----:B------:R-:W1:Y:S01]  /*23e0*/  MUFU.EX2 R58, R58 ;  /* 0x0000003a003a7308 */ /* 0x000e620000000800 */
[----:B--2---:R-:W-:Y:S01]  /*23f0*/  FMUL.FTZ R38, R54, R38 ;  /* 0x0000002636267220 */ /* 0x004fe20000410000 */
[----:B------:R-:W-:Y:S01]  /*2400*/  FMUL.FTZ R54, R20, -1.4426950216293334961 ;  /* 0xbfb8aa3b14367820 */ /* 0x000fe20000410000 */
[----:B------:R-:W-:-:S03]  /*2410*/  FADD.FTZ R61, R61, -R36 ;  /* 0x800000243d3d7221 */ /* 0x000fc60000010000 */
[----:B------:R-:W-:Y:S02]  /*2420*/  F2FP.F16.F32.PACK_AB R38, R38, R52 ;  /* 0x000000342626723e */ /* 0x000fe400000000ff */
[----:B------:R2:W3:Y:S01]  /*2430*/  MUFU.RCP R18, R56 ;  /* 0x0000003800127308 */ /* 0x0004e20000001000 */
[----:B0-----:R-:W-:-:S07]  /*2440*/  FMUL.FTZ R47, R47, R19 ;  /* 0x000000132f2f7220 */ /* 0x001fce0000410000 */
[----:B------:R-:W0:Y:S01]  /*2450*/  MUFU.RCP R46, R60 ;  /* 0x0000003c002e7308 */ /* 0x000e220000001000 */
[----:B--2---:R-:W-:Y:S01]  /*2460*/  FFMA.FTZ R56, R14, R21, R35 ;  /* 0x000000150e387223 */ /* 0x004fe20000010023 */
[----:B------:R-:W-:Y:S01]  /*2470*/  FADD.FTZ R21, R59, -R36 ;  /* 0x800000243b157221 */ /* 0x000fe20000010000 */
[----:B-1----:R-:W-:-:S03]  /*2480*/  FADD.FTZ R19, R58, 1 ;  /* 0x3f8000003a137421 */ /* 0x002fc60000010000 */
[----:B------:R-:W-:Y:S02]  /*2490*/  FMUL.FTZ R21, R34, R21 ;  /* 0x0000001522157220 */ /* 0x000fe40000410000 */
[----:B------:R-:W1:Y:S01]  /*24a0*/  MUFU.EX2 R54, R54 ;  /* 0x0000003600367308 */ /* 0x000e620000000800 */
[----:B---3--:R-:W-:Y:S01]  /*24b0*/  FMUL.FTZ R53, R53, R18 ;  /* 0x0000001235357220 */ /* 0x008fe20000410000 */
[----:B------:R-:W-:Y:S01]  /*24c0*/  FMUL.FTZ R18, R56, -1.4426950216293334961 ;  /* 0xbfb8aa3b38127820 */ /* 0x000fe20000410000 */
[----:B------:R-:W-:Y:S01]  /*24d0*/  FFMA.FTZ R58, R30, R21, R32 ;  /* 0x000000151e3a7223 */ /* 0x000fe20000010020 */
[--C-:B------:R-:W-:Y:S02]  /*24e0*/  HADD2.F32 R21, -RZ, R23.reuse.H0_H0 ;  /* 0x20000017ff157230 */ /* 0x100fe40000004100 */
[----:B------:R-:W-:Y:S02]  /*24f0*/  HADD2.F32 R23, -RZ, R23.H1_H1 ;  /* 0x30000017ff177230 */ /* 0x000fe40000004100 */
[----:B------:R-:W2:Y:S01]  /*2500*/  MUFU.EX2 R55, R55 ;  /* 0x0000003700377308 */ /* 0x000ea20000000800 */
[----:B------:R-:W-:Y:S01]  /*2510*/  FADD.FTZ R21, R21, -R36 ;  /* 0x8000002415157221 */ /* 0x000fe20000010000 */
[----:B0-----:R-:W-:-:S05]  /*2520*/  FMUL.FTZ R46, R49, R46 ;  /* 0x0000002e312e7220 */ /* 0x001fca0000410000 */
[----:B------:R-:W-:Y:S01]  /*2530*/  F2FP.F16.F32.PACK_AB R46, R46, R47 ;  /* 0x0000002f2e2e723e */ /* 0x000fe200000000ff */
[----:B------:R-:W0:Y:S01]  /*2540*/  MUFU.RCP R19, R19 ;  /* 0x0000001300137308 */ /* 0x000e220000001000 */
[----:B-1----:R-:W-:Y:S01]  /*2550*/  FADD.FTZ R49, R54, 1 ;  /* 0x3f80000036317421 */ /* 0x002fe20000010000 */
[----:B------:R-:W-:Y:S01]  /*2560*/  FMUL.FTZ R54, R34, R21 ;  /* 0x0000001522367220 */ /* 0x000fe20000410000 */
[----:B------:R-:W-:-:S03]  /*2570*/  FADD.FTZ R21, R23, -R36 ;  /* 0x8000002417157221 */ /* 0x000fc60000010000 */
[----:B------:R-:W-:Y:S01]  /*2580*/  FFMA.FTZ R54, R37, R54, R41 ;  /* 0x0000003625367223 */ /* 0x000fe20000010029 */
[----:B------:R-:W-:Y:S01]  /*2590*/  FMUL.FTZ R21, R34, R21 ;  /* 0x0000001522157220 */ /* 0x000fe20000410000 */
[----:B------:R-:W1:Y:S01]  /*25a0*/  MUFU.EX2 R18, R18 ;  /* 0x0000001200127308 */ /* 0x000e620000000800 */
[----:B--2---:R-:W-:Y:S01]  /*25b0*/  FADD.FTZ R55, R55, 1 ;  /* 0x3f80000037377421 */ /* 0x004fe20000010000 */
[----:B------:R-:W-:-:S06]  /*25c0*/  FMUL.FTZ R23, R54, -1.4426950216293334961 ;  /* 0xbfb8aa3b36177820 */ /* 0x000fcc0000410000 */
[----:B------:R2:W3:Y:S01]  /*25d0*/  MUFU.RCP R60, R55 ;  /* 0x00000037003c7308 */ /* 0x0004e20000001000 */
[----:B0-----:R-:W-:Y:S01]  /*25e0*/  FMUL.FTZ R57, R57, R19 ;  /* 0x0000001339397220 */ /* 0x001fe20000410000 */
[----:B------:R-:W-:-:S06]  /*25f0*/  FMUL.FTZ R19, R58, -1.4426950216293334961 ;  /* 0xbfb8aa3b3a137820 */ /* 0x000fcc0000410000 */
[----:B------:R-:W0:Y:S01]  /*2600*/  MUFU.RCP R49, R49 ;  /* 0x0000003100317308 */ /* 0x000e220000001000 */
[----:B--2---:R-:W-:Y:S01]  /*2610*/  FFMA.FTZ R55, R42, R21, R43 ;  /* 0x000000152a377223 */ /* 0x004fe2000001002b */
[----:B------:R-:W-:Y:S01]  /*2620*/  FADD.FTZ R21, R24, -R36 ;  /* 0x8000002418157221 */ /* 0x000fe20000010000 */
[----:B-1----:R-:W-:Y:S01]  /*2630*/  FADD.FTZ R18, R18, 1 ;  /* 0x3f80000012127421 */ /* 0x002fe20000010000 */
[C---:B------:R-:W-:Y:S02]  /*2640*/  FMUL.FTZ R24, R34.reuse, R61 ;  /* 0x0000003d22187220 */ /* 0x040fe40000410000 */
[----:B------:R-:W-:Y:S02]  /*2650*/  FMUL.FTZ R61, R34, R21 ;  /* 0x00000015223d7220 */ /* 0x000fe40000410000 */
[----:B------:R1:W2:Y:S01]  /*2660*/  MUFU.RCP R59, R18 ;  /* 0x00000012003b7308 */ /* 0x0002a20000001000 */
[----:B------:R-:W-:Y:S01]  /*2670*/  FFMA.FTZ R24, R14, R24, R35 ;  /* 0x000000180e187223 */ /* 0x000fe20000010023 */
[----:B---3--:R-:W-:-:S03]  /*2680*/  FMUL.FTZ R51, R51, R60 ;  /* 0x0000003c33337220 */ /* 0x008fc60000410000 */
[----:B------:R-:W-:Y:S02]  /*2690*/  FMUL.FTZ R21, R24, -1.4426950216293334961 ;  /* 0xbfb8aa3b18157820 */ /* 0x000fe40000410000 */
[----:B------:R-:W-:Y:S01]  /*26a0*/  F2FP.F16.F32.PACK_AB R51, R51, R53 ;  /* 0x000000353333723e */ /* 0x000fe200000000ff */
[----:B------:R-:W3:Y:S01]  /*26b0*/  MUFU.EX2 R19, R19 ;  /* 0x0000001300137308 */ /* 0x000ee20000000800 */
[----:B-1----:R-:W-:Y:S01]  /*26c0*/  FFMA.FTZ R18, R30, R61, R32 ;  /* 0x0000003d1e127223 */ /* 0x002fe20000010020 */
[----:B0-----:R-:W-:Y:S01]  /*26d0*/  FMUL.FTZ R49, R20, R49 ;  /* 0x0000003114317220 */ /* 0x001fe20000410000 */
[----:B------:R-:W-:Y:S01]  /*26e0*/  FMUL.FTZ R20, R55, -1.4426950216293334961 ;  /* 0xbfb8aa3b37147820 */ /* 0x000fe20000410000 */
[----:B------:R-:W-:Y:S02]  /*26f0*/  HADD2.F32 R61, -RZ, R26.H1_H1 ;  /* 0x3000001aff3d7230 */ /* 0x000fe40000004100 */
[----:B------:R-:W-:Y:S01]  /*2700*/  FMUL.FTZ R22, R18, -1.4426950216293334961 ;  /* 0xbfb8aa3b12167820 */ /* 0x000fe20000410000 */
[----:B------:R-:W-:Y:S01]  /*2710*/  F2FP.F16.F32.PACK_AB R49, R49, R57 ;  /* 0x000000393131723e */ /* 0x000fe200000000ff */
[----:B------:R-:W0:Y:S01]  /*2720*/  MUFU.EX2 R23, R23 ;  /* 0x0000001700177308 */ /* 0x000e220000000800 */
[----:B--2---:R-:W-:Y:S01]  /*2730*/  FMUL.FTZ R56, R56, R59 ;  /* 0x0000003b38387220 */ /* 0x004fe20000410000 */
[----:B------:R-:W-:-:S04]  /*2740*/  FADD.FTZ R61, R61, -R36 ;  /* 0x800000243d3d7221 */ /* 0x000fc80000010000 */
[----:B------:R-:W-:Y:S02]  /*2750*/  FMUL.FTZ R61, R34, R61 ;  /* 0x0000003d223d7220 */ /* 0x000fe40000410000 */
[----:B------:R-:W1:Y:S01]  /*2760*/  MUFU.EX2 R21, R21 ;  /* 0x0000001500157308 */ /* 0x000e620000000800 */
[----:B---3--:R-:W-:-:S07]  /*2770*/  FADD.FTZ R59, R19, 1 ;  /* 0x3f800000133b7421 */ /* 0x008fce0000010000 */
        /* <DEDUP_REMOVED lines=10> */
[----:B------:R-:W-:-:S04]  /*2820*/  HADD2.F32 R59, -RZ, R25.H0_H0 ;  /* 0x20000019ff3b7230 */ /* 0x000fc80000004100 */
[----:B------:R-:W-:Y:S02]  /*2830*/  F2FP.F16.F32.PACK_AB R56, R58, R56 ;  /* 0x000000383a38723e */ /* 0x000fe400000000ff */
[----:B------:R-:W1:Y:S01]  /*2840*/  MUFU.RCP R20, R20 ;  /* 0x0000001400147308 */ /* 0x000e620000001000 */
[----:B--2---:R-:W-:Y:S01]  /*2850*/  FMUL.FTZ R54, R54, R23 ;  /* 0x0000001736367220 */ /* 0x004fe20000410000 */
[----:B------:R-:W-:Y:S01]  /*2860*/  FADD.FTZ R23, R59, -R36 ;  /* 0x800000243b177221 */ /* 0x000fe20000010000 */
[----:B------:R-:W-:-:S05]  /*2870*/  HADD2.F32 R59, -RZ, R25.H1_H1 ;  /* 0x30000019ff3b7230 */ /* 0x000fca0000004100 */
[----:B------:R-:W2:Y:S01]  /*2880*/  MUFU.RCP R19, R19 ;  /* 0x0000001300137308 */ /* 0x000ea20000001000 */
[----:B0-----:R-:W-:Y:S01]  /*2890*/  FMUL.FTZ R25, R18, R21 ;  /* 0x0000001512197220 */ /* 0x001fe20000410000 */
[----:B------:R-:W-:Y:S02]  /*28a0*/  HADD2.F32 R21, -RZ, R26.H0_H0 ;  /* 0x2000001aff157230 */ /* 0x000fe40000004100 */
[----:B------:R-:W-:-:S03]  /*28b0*/  FFMA.FTZ R26, R30, R61, R32 ;  /* 0x0000003d1e1a7223 */ /* 0x000fc60000010020 */
[--C-:B------:R-:W-:Y:S01]  /*28c0*/  FADD.FTZ R21, R21, -R36.reuse ;  /* 0x8000002415157221 */ /* 0x100fe20000010000 */
[----:B-1----:R-:W-:Y:S01]  /*28d0*/  FMUL.FTZ R55, R55, R20 ;  /* 0x0000001437377220 */ /* 0x002fe20000410000 */
[C---:B------:R-:W-:Y:S01]  /*28e0*/  FMUL.FTZ R20, R34.reuse, R23 ;  /* 0x0000001722147220 */ /* 0x040fe20000410000 */
[----:B------:R-:W-:Y:S01]  /*28f0*/  FADD.FTZ R23, R59, -R36 ;  /* 0x800000243b177221 */ /* 0x000fe20000010000 */
[C---:B------:R-:W-:Y:S02]  /*2900*/  FMUL.FTZ R18, R34.reuse, R21 ;  /* 0x0000001522127220 */ /* 0x040fe40000410000 */
[----:B------:R-:W-:Y:S01]  /*2910*/  F2FP.F16.F32.PACK_AB R54, R55, R54 ;  /* 0x000000363736723e */ /* 0x000fe200000000ff */
[----:B------:R-:W-:Y:S01]  /*2920*/  FMUL.FTZ R59, R34, R23 ;  /* 0x00000017223b7220 */ /* 0x000fe20000410000 */
[----:B------:R-:W-:Y:S01]  /*2930*/  FFMA.FTZ R18, R14, R18, R35 ;  /* 0x000000120e127223 */ /* 0x000fe20000010023 */
[----:B--2---:R-:W-:Y:S01]  /*2940*/  FMUL.FTZ R24, R24, R19 ;  /* 0x0000001318187220 */ /* 0x004fe20000410000 */
[----:B------:R-:W-:Y:S01]  /*2950*/  FFMA.FTZ R19, R37, R20, R41 ;  /* 0x0000001425137223 */ /* 0x000fe20000010029 */
[----:B------:R-:W-:Y:S01]  /*2960*/  FFMA.FTZ R59, R42, R59, R43 ;  /* 0x0000003b2a3b7223 */ /* 0x000fe2000001002b */
[----:B------:R-:W-:Y:S01]  /*2970*/  FMUL.FTZ R21, R18, -1.4426950216293334961 ;  /* 0xbfb8aa3b12157820 */ /* 0x000fe20000410000 */
[----:B------:R-:W-:Y:S01]  /*2980*/  F2FP.F16.F32.PACK_AB R20, R40, R15 ;  /* 0x0000000f2814723e */ /* 0x000fe200000000ff */
[----:B------:R-:W-:Y:S01]  /*2990*/  FMUL.FTZ R23, R19, -1.4426950216293334961 ;  /* 0xbfb8aa3b13177820 */ /* 0x000fe20000410000 */
[----:B------:R-:W-:Y:S01]  /*29a0*/  FMUL.FTZ R22, R59, -1.4426950216293334961 ;  /* 0xbfb8aa3b3b167820 */ /* 0x000fe20000410000 */
[----:B------:R-:W-:Y:S01]  /*29b0*/  FMUL.FTZ R15, R26, -1.4426950216293334961 ;  /* 0xbfb8aa3b1a0f7820 */ /* 0x000fe20000410000 */
[----:B------:R-:W-:Y:S01]  /*29c0*/  F2FP.F16.F32.PACK_AB R24, R25, R24 ;  /* 0x000000181918723e */ /* 0x000fe200000000ff */
[----:B------:R-:W0:Y:S08]  /*29d0*/  MUFU.EX2 R21, R21 ;  /* 0x0000001500157308 */ /* 0x000e300000000800 */
[----:B------:R-:W1:Y:S08]  /*29e0*/  MUFU.EX2 R23, R23 ;  /* 0x0000001700177308 */ /* 0x000e700000000800 */
        /* <DEDUP_REMOVED lines=10> */
[----:B------:R-:W-:-:S05]  /*2a90*/  PRMT R19, R20, 0x7610, R19 ;  /* 0x0000761014137816 */ /* 0x000fca0000000013 */
[----:B------:R1:W-:Y:S01]  /*2aa0*/  STG.E.U16 desc[UR8][R16.64], R19 ;  /* 0x0000001310007986 */ /* 0x0003e2000c101508 */
[----:B------:R-:W3:Y:S01]  /*2ab0*/  MUFU.RCP R23, R23 ;  /* 0x0000001700177308 */ /* 0x000ee20000001000 */
[----:B--2---:R-:W-:Y:S01]  /*2ac0*/  FMUL.FTZ R59, R59, R22 ;  /* 0x000000163b3b7220 */ /* 0x004fe20000410000 */
[----:B------:R-:W-:Y:S02]  /*2ad0*/  PRMT R22, R20, 0x7632, R22 ;  /* 0x0000763214167816 */ /* 0x000fe40000000016 */
[----:B------:R-:W-:Y:S02]  /*2ae0*/  IADD3.X R20, RZ, R39, RZ, P6, !PT ;  /* 0x00000027ff147210 */ /* 0x000fe400037fe4ff */
[----:B------:R-:W-:Y:S01]  /*2af0*/  F2FP.F16.F32.PACK_AB R40, R59, R40 ;  /* 0x000000283b28723e */ /* 0x000fe200000000ff */
[----:B------:R2:W-:Y:S01]  /*2b00*/  STG.E.U16 desc[UR8][R16.64+0x2], R22 ;  /* 0x0000021610007986 */ /* 0x0005e2000c101508 */
[----:B0-----:R-:W-:Y:S01]  /*2b10*/  FMUL.FTZ R15, R18, R21 ;  /* 0x00000015120f7220 */ /* 0x001fe20000410000 */
[----:B------:R-:W-:-:S04]  /*2b20*/  LEA R18, P6, R9, UR6, 0x1 ;  /* 0x0000000609127c11 */ /* 0x000fc8000f8c08ff */
[----:B-1----:R-:W-:Y:S02]  /*2b30*/  LEA.HI.X R19, R9, UR7, R20, 0x1, P6 ;  /* 0x0000000709137c11 */ /* 0x002fe4000b0f0c14 */
[----:B------:R-:W-:Y:S01]  /*2b40*/  IADD3.X R9, RZ, R39, RZ, P4, !PT ;  /* 0x00000027ff097210 */ /* 0x000fe200027fe4ff */
[----:B---3--:R-:W-:Y:S01]  /*2b50*/  FMUL.FTZ R26, R26, R23 ;  /* 0x000000171a1a7220 */ /* 0x008fe20000410000 */
[----:B------:R-:W-:Y:S02]  /*2b60*/  LEA R20, P4, R10, UR6, 0x1 ;  /* 0x000000060a147c11 */ /* 0x000fe4000f8808ff */
[----:B--2---:R-:W-:Y:S02]  /*2b70*/  LEA R22, P5, R12, UR6, 0x1 ;  /* 0x000000060c167c11 */ /* 0x004fe4000f8a08ff */
[----:B------:R-:W-:Y:S01]  /*2b80*/  LEA.HI.X R21, R10, UR7, R9, 0x1, P4 ;  /* 0x000000070a157c11 */ /* 0x000fe2000a0f0c09 */
[----:B------:R-:W-:Y:S01]  /*2b90*/  FADD.FTZ R9, R45, -R36 ;  /* 0x800000242d097221 */ /* 0x000fe20000010000 */
[----:B------:R-:W-:-:S02]  /*2ba0*/  LEA.HI.X R23, R12, UR7, R13, 0x1, P5 ;  /* 0x000000070c177c11 */ /* 0x000fc4000a8f0c0d */
[----:B------:R-:W-:Y:S01]  /*2bb0*/  IADD3.X R13, RZ, R39, RZ, P3, !PT ;  /* 0x00000027ff0d7210 */ /* 0x000fe20001ffe4ff */
[----:B------:R-:W-:Y:S01]  /*2bc0*/  FMUL.FTZ R10, R34, R9 ;  /* 0x00000009220a7220 */ /* 0x000fe20000410000 */
[C---:B------:R-:W-:Y:S02]  /*2bd0*/  LEA R12, P3, R8.reuse, UR6, 0x1 ;  /* 0x00000006080c7c11 */ /* 0x040fe4000f8608ff */
[----:B------:R-:W-:Y:S01]  /*2be0*/  IADD3.X R9, RZ, R39, RZ, P2, !PT ;  /* 0x00000027ff097210 */ /* 0x000fe200017fe4ff */
[----:B------:R-:W-:Y:S01]  /*2bf0*/  FFMA.FTZ R10, R37, R10, R41 ;  /* 0x0000000a250a7223 */ /* 0x000fe20000010029 */
[----:B------:R-:W-:Y:S02]  /*2c00*/  LEA.HI.X R13, R8, UR7, R13, 0x1, P3 ;  /* 0x00000007080d7c11 */ /* 0x000fe400098f0c0d */
[----:B------:R-:W-:Y:S01]  /*2c10*/  LEA R8, P2, R50, UR6, 0x1 ;  /* 0x0000000632087c11 */ /* 0x000fe2000f8408ff */
[----:B------:R-:W-:Y:S01]  /*2c20*/  FMUL.FTZ R45, R10, -1.4426950216293334961 ;  /* 0xbfb8aa3b0a2d7820 */ /* 0x000fe20000410000 */
[----:B------:R-:W-:-:S02]  /*2c30*/  F2FP.F16.F32.PACK_AB R15, R26, R15 ;  /* 0x0000000f1a0f723e */ /* 0x000fc400000000ff */
[----:B------:R-:W-:Y:S02]  /*2c40*/  LEA.HI.X R9, R50, UR7, R9, 0x1, P2 ;  /* 0x0000000732097c11 */ /* 0x000fe400090f0c09 */
[----:B------:R-:W-:Y:S01]  /*2c50*/  IADD3.X R50, RZ, R39, RZ, P1, !PT ;  /* 0x00000027ff327210 */ /* 0x000fe20000ffe4ff */
[----:B------:R-:W0:Y:S01]  /*2c60*/  MUFU.EX2 R45, R45 ;  /* 0x0000002d002d7308 */ /* 0x000e220000000800 */
[----:B------:R-:W-:-:S04]  /*2c70*/  LEA R60, P1, R7, UR6, 0x1 ;  /* 0x00000006073c7c11 */ /* 0x000fc8000f8208ff */
[----:B------:R-:W-:Y:S01]  /*2c80*/  LEA.HI.X R61, R7, UR7, R50, 0x1, P1 ;  /* 0x00000007073d7c11 */ /* 0x000fe200088f0c32 */
[----:B------:R-:W-:Y:S01]  /*2c90*/  FFMA.FTZ R50, R42, R27, R43 ;  /* 0x0000001b2a327223 */ /* 0x000fe2000001002b */
[----:B0-----:R-:W-:Y:S01]  /*2ca0*/  FADD.FTZ R52, R45, 1 ;  /* 0x3f8000002d347421 */ /* 0x001fe20000010000 */
[----:B------:R-:W-:-:S03]  /*2cb0*/  HADD2.F32 R45, -RZ, R28.H0_H0 ;  /* 0x2000001cff2d7230 */ /* 0x000fc60000004100 */
[----:B------:R-:W0:Y:S02]  /*2cc0*/  MUFU.RCP R7, R52 ;  /* 0x0000003400077308 */ /* 0x000e240000001000 */
[----:B------:R-:W-:-:S04]  /*2cd0*/  FADD.FTZ R45, R45, -R36 ;  /* 0x800000242d2d7221 */ /* 0x000fc80000010000 */
[----:B------:R-:W-:-:S04]  /*2ce0*/  FMUL.FTZ R45, R34, R45 ;  /* 0x0000002d222d7220 */ /* 0x000fc80000410000 */
[----:B------:R-:W-:Y:S01]  /*2cf0*/  FFMA.FTZ R14, R14, R45, R35 ;  /* 0x0000002d0e0e7223 */ /* 0x000fe20000010023 */
[----:B------:R-:W-:-:S05]  /*2d00*/  HADD2.F32 R35, -RZ, R28.H1_H1 ;  /* 0x3000001cff237230 */ /* 0x000fca0000004100 */
[----:B------:R-:W-:Y:S01]  /*2d10*/  FADD.FTZ R35, R35, -R36 ;  /* 0x8000002423237221 */ /* 0x000fe20000010000 */
[----:B0-----:R-:W-:Y:S01]  /*2d20*/  FMUL.FTZ R7, R10, R7 ;  /* 0x000000070a077220 */ /* 0x001fe20000410000 */
[----:B------:R-:W-:Y:S02]  /*2d30*/  FMUL.FTZ R10, R50, -1.4426950216293334961 ;  /* 0xbfb8aa3b320a7820 */ /* 0x000fe40000410000 */
[----:B------:R-:W-:-:S04]  /*2d40*/  FMUL.FTZ R35, R34, R35 ;  /* 0x0000002322237220 */ /* 0x000fc80000410000 */
[----:B------:R-:W0:Y:S01]  /*2d50*/  MUFU.EX2 R10, R10 ;  /* 0x0000000a000a7308 */ /* 0x000e220000000800 */
[----:B------:R-:W-:Y:S01]  /*2d60*/  FFMA.FTZ R30, R30, R35, R32 ;  /* 0x000000231e1e7223 */ /* 0x000fe20000010020 */
[--C-:B------:R-:W-:Y:S02]  /*2d70*/  HADD2.F32 R35, -RZ, R29.reuse.H0_H0 ;  /* 0x2000001dff237230 */ /* 0x100fe40000004100 */
[----:B------:R-:W-:-:S05]  /*2d80*/  HADD2.F32 R29, -RZ, R29.H1_H1 ;  /* 0x3000001dff1d7230 */ /* 0x000fca0000004100 */
[----:B------:R-:W-:-:S04]  /*2d90*/  FADD.FTZ R29, R29, -R36 ;  /* 0x800000241d1d7221 */ /* 0x000fc80000010000 */
[----:B------:R-:W-:Y:S01]  /*2da0*/  FMUL.FTZ R29, R34, R29 ;  /* 0x0000001d221d7220 */ /* 0x000fe20000410000 */
[----:B0-----:R-:W-:-:S03]  /*2db0*/  FADD.FTZ R27, R10, 1 ;  /* 0x3f8000000a1b7421 */ /* 0x001fc60000010000 */
[----:B------:R-:W-:-:S03]  /*2dc0*/  FFMA.FTZ R42, R42, R29, R43 ;  /* 0x0000001d2a2a7223 */ /* 0x000fc6000001002b */
[----:B------:R-:W0:Y:S02]  /*2dd0*/  MUFU.RCP R27, R27 ;  /* 0x0000001b001b7308 */ /* 0x000e240000001000 */
[----:B0-----:R-:W-:Y:S01]  /*2de0*/  FMUL.FTZ R50, R50, R27 ;  /* 0x0000001b32327220 */ /* 0x001fe20000410000 */
[----:B------:R-:W-:Y:S01]  /*2df0*/  FADD.FTZ R27, R35, -R36 ;  /* 0x80000024231b7221 */ /* 0x000fe20000010000 */
[----:B------:R-:W-:-:S03]  /*2e00*/  FMUL.FTZ R35, R42, -1.4426950216293334961 ;  /* 0xbfb8aa3b2a237820 */ /* 0x000fc60000410000 */
[----:B------:R-:W-:Y:S01]  /*2e10*/  FMUL.FTZ R10, R34, R27 ;  /* 0x0000001b220a7220 */ /* 0x000fe20000410000 */
[----:B------:R-:W-:Y:S01]  /*2e20*/  FMUL.FTZ R27, R14, -1.4426950216293334961 ;  /* 0xbfb8aa3b0e1b7820 */ /* 0x000fe20000410000 */
[----:B------:R-:W-:Y:S01]  /*2e30*/  F2FP.F16.F32.PACK_AB R7, R50, R7 ;  /* 0x000000073207723e */ /* 0x000fe200000000ff */
[----:B------:R-:W0:Y:S01]  /*2e40*/  MUFU.EX2 R35, R35 ;  /* 0x0000002300237308 */ /* 0x000e220000000800 */
[----:B------:R-:W-:Y:S01]  /*2e50*/  FFMA.FTZ R37, R37, R10, R41 ;  /* 0x0000000a25257223 */ /* 0x000fe20000010029 */
[----:B------:R-:W-:-:S03]  /*2e60*/  FMUL.FTZ R10, R30, -1.4426950216293334961 ;  /* 0xbfb8aa3b1e0a7820 */ /* 0x000fc60000410000 */
[----:B------:R-:W-:-:S03]  /*2e70*/  FMUL.FTZ R34, R37, -1.4426950216293334961 ;  /* 0xbfb8aa3b25227820 */ /* 0x000fc60000410000 */
[----:B------:R-:W1:Y:S08]  /*2e80*/  MUFU.EX2 R10, R10 ;  /* 0x0000000a000a7308 */ /* 0x000e700000000800 */
[----:B------:R-:W2:Y:S01]  /*2e90*/  MUFU.EX2 R27, R27 ;  /* 0x0000001b001b7308 */ /* 0x000ea20000000800 */
[----:B0-----:R-:W-:-:S07]  /*2ea0*/  FADD.FTZ R36, R35, 1 ;  /* 0x3f80000023247421 */ /* 0x001fce0000010000 */
[----:B------:R-:W0:Y:S01]  /*2eb0*/  MUFU.EX2 R34, R34 ;  /* 0x0000002200227308 */ /* 0x000e220000000800 */
[----:B-1----:R-:W-:-:S07]  /*2ec0*/  FADD.FTZ R29, R10, 1 ;  /* 0x3f8000000a1d7421 */ /* 0x002fce0000010000 */
[----:B------:R-:W-:Y:S01]  /*2ed0*/  MUFU.RCP R29, R29 ;  /* 0x0000001d001d7308 */ /* 0x000fe20000001000 */
[----:B--2---:R-:W-:-:S07]  /*2ee0*/  FADD.FTZ R32, R27, 1 ;  /* 0x3f8000001b207421 */ /* 0x004fce0000010000 */
[----:B------:R-:W1:Y:S01]  /*2ef0*/  MUFU.RCP R27, R32 ;  /* 0x00000020001b7308 */ /* 0x000e620000001000 */
[----:B0-----:R-:W-:Y:S01]  /*2f00*/  FADD.FTZ R28, R34, 1 ;  /* 0x3f800000221c7421 */ /* 0x001fe20000010000 */
[----:B------:R-:W-:Y:S02]  /*2f10*/  IADD3.X R34, RZ, R39, RZ, P0, !PT ;  /* 0x00000027ff227210 */ /* 0x000fe400007fe4ff */
[----:B------:R-:W-:-:S04]  /*2f20*/  LEA R10, P0, R11, UR6, 0x1 ;  /* 0x000000060b0a7c11 */ /* 0x000fc8000f8008ff */
[----:B------:R-:W0:Y:S01]  /*2f30*/  MUFU.RCP R28, R28 ;  /* 0x0000001c001c7308 */ /* 0x000e220000001000 */
[----:B------:R-:W-:Y:S02]  /*2f40*/  LEA.HI.X R11, R11, UR7, R34, 0x1, P0 ;  /* 0x000000070b0b7c11 */ /* 0x000fe400080f0c22 */
[----:B------:R-:W-:-:S04]  /*2f50*/  IADD3 R6, P0, R6, 0x2b, RZ ;  /* 0x0000002b06067810 */ /* 0x000fc80007f1e0ff */
[----:B------:R-:W-:Y:S01]  /*2f60*/  IADD3.X R4, RZ, R4, RZ, P0, !PT ;  /* 0x00000004ff047210 */ /* 0x000fe200007fe4ff */
[----:B------:R-:W2:Y:S01]  /*2f70*/  MUFU.RCP R41, R36 ;  /* 0x0000002400297308 */ /* 0x000ea20000001000 */
[----:B-1----:R-:W-:Y:S01]  /*2f80*/  FMUL.FTZ R14, R14, R27 ;  /* 0x0000001b0e0e7220 */ /* 0x002fe20000410000 */
[----:B------:R-:W-:Y:S01]  /*2f90*/  FMUL.FTZ R27, R30, R29 ;  /* 0x0000001d1e1b7220 */ /* 0x000fe20000410000 */
[----:B------:R-:W-:Y:S02]  /*2fa0*/  PRMT R29, R44, 0x7632, R29 ;  /* 0x000076322c1d7816 */ /* 0x000fe4000000001d */
[----:B------:R-:W-:Y:S02]  /*2fb0*/  PRMT R30, R15, 0x7632, R30 ;  /* 0x000076320f1e7816 */ /* 0x000fe4000000001e */
[----:B------:R-:W-:Y:S01]  /*2fc0*/  F2FP.F16.F32.PACK_AB R14, R27, R14 ;  /* 0x0000000e1b0e723e */ /* 0x000fe200000000ff */
[----:B------:R1:W-:Y:S01]  /*2fd0*/  STG.E.U16 desc[UR8][R16.64+0x6], R29 ;  /* 0x0000061d10007986 */ /* 0x0003e2000c101508 */
[----:B0-----:R-:W-:Y:S01]  /*2fe0*/  FMUL.FTZ R37, R37, R28 ;  /* 0x0000001c25257220 */ /* 0x001fe20000410000 */
[----:B------:R-:W-:-:S02]  /*2ff0*/  PRMT R28, R38, 0x7632, R28 ;  /* 0x00007632261c7816 */ /* 0x000fc4000000001c */
[----:B------:R-:W-:Y:S01]  /*3000*/  STG.E.U16 desc[UR8][R18.64], R48 ;  /* 0x0000003012007986 */ /* 0x000fe2000c101508 */
[----:B------:R-:W-:-:S03]  /*3010*/  ISETP.GE.U32.AND P0, PT, R6, UR10, PT ;  /* 0x0000000a06007c0c */ /* 0x000fc6000bf06070 */
[----:B------:R-:W-:Y:S01]  /*3020*/  STG.E.U16 desc[UR8][R18.64+0x4], R38 ;  /* 0x0000042612007986 */ /* 0x000fe2000c101508 */
[----:B--2---:R-:W-:Y:S01]  /*3030*/  FMUL.FTZ R42, R42, R41 ;  /* 0x000000292a2a7220 */ /* 0x004fe20000410000 */
[----:B------:R-:W-:Y:S02]  /*3040*/  ISETP.GE.AND.EX P0, PT, R4, UR5, PT, P0 ;  /* 0x0000000504007c0c */ /* 0x000fe4000bf06300 */
[----:B-1----:R-:W-:Y:S01]  /*3050*/  PRMT R17, R48, 0x7632, R17 ;  /* 0x0000763230117816 */ /* 0x002fe20000000011 */
[----:B------:R-:W-:Y:S01]  /*3060*/  STG.E.U16 desc[UR8][R18.64+0x6], R28 ;  /* 0x0000061c12007986 */ /* 0x000fe2000c101508 */
[----:B------:R-:W-:Y:S02]  /*3070*/  PRMT R16, R31, 0x7632, R16 ;  /* 0x000076321f107816 */ /* 0x000fe40000000010 */
[----:B------:R-:W-:Y:S01]  /*3080*/  F2FP.F16.F32.PACK_AB R37, R42, R37 ;  /* 0x000000252a25723e */ /* 0x000fe200000000ff */
[----:B------:R0:W-:Y:S04]  /*3090*/  STG.E.U16 desc[UR8][R18.64+0x2], R17 ;  /* 0x0000021112007986 */ /* 0x0001e8000c101508 */
[----:B------:R1:W-:Y:S04]  /*30a0*/  STG.E.U16 desc[UR8][R20.64+0x2], R16 ;  /* 0x0000021014007986 */ /* 0x0003e8000c101508 */
[----:B------:R-:W-:Y:S01]  /*30b0*/  STG.E.U16 desc[UR8][R20.64], R31 ;  /* 0x0000001f14007986 */ /* 0x000fe2000c101508 */
[----:B0-----:R-:W-:-:S03]  /*30c0*/  PRMT R19, R46, 0x7632, R19 ;  /* 0x000076322e137816 */ /* 0x001fc60000000013 */
[----:B------:R-:W-:Y:S01]  /*30d0*/  STG.E.U16 desc[UR8][R20.64+0x4], R46 ;  /* 0x0000042e14007986 */ /* 0x000fe2000c101508 */
[----:B------:R-:W-:Y:S02]  /*30e0*/  PRMT R17, R51, 0x7632, R17 ;  /* 0x0000763233117816 */ /* 0x000fe40000000011 */
[----:B------:R-:W-:Y:S01]  /*30f0*/  PRMT R18, R49, 0x7632, R18 ;  /* 0x0000763231127816 */ /* 0x000fe20000000012 */
[----:B------:R0:W-:Y:S01]  /*3100*/  STG.E.U16 desc[UR8][R20.64+0x6], R19 ;  /* 0x0000061314007986 */ /* 0x0001e2000c101508 */
[----:B-1----:R-:W-:-:S03]  /*3110*/  PRMT R16, R56, 0x7632, R16 ;  /* 0x0000763238107816 */ /* 0x002fc60000000010 */
[----:B------:R-:W-:Y:S04]  /*3120*/  STG.E.U16 desc[UR8][R22.64], R51 ;  /* 0x0000003316007986 */ /* 0x000fe8000c101508 */
        /* <DEDUP_REMOVED lines=27> */
.L_x_3480:
        /* <DEDUP_REMOVED lines=10> */
.L_x_3606:


//--------------------- .text._ZN13group_norm_v214gn_cuda_kernelI6__halfLi320ELi1ELi16ELi160ELi256ELb1ELi64ELi320ELi320ELi4ELb1ELi37ELb0ELb0ENS_16CompileConditionILi900EEEEEvPT_PKS4_S7_S7_flPfS8_Pj --------------------------
	.section	.text._ZN13group_norm_v214gn_cuda_kernelI6__halfLi320ELi1ELi16ELi160ELi256ELb1ELi64ELi320ELi320ELi4ELb1ELi37ELb0ELb0ENS_16CompileConditionILi900EEEEEvPT_PKS4_S7_S7_flPfS8_Pj,"ax",@progbits
	.align	128
        .global         _ZN13group_norm_v214gn_cuda_kernelI6__halfLi320ELi1ELi16ELi160ELi256ELb1ELi64ELi320ELi320ELi4ELb1ELi37ELb0ELb0ENS_16CompileConditionILi900EEEEEvPT_PKS4_S7_S7_flPfS8_Pj
        .type           _ZN13group_norm_v214gn_cuda_kernelI6__halfLi320ELi1ELi16ELi160ELi256ELb1ELi64ELi320ELi320ELi4ELb1ELi37ELb0ELb0ENS_16CompileConditionILi900EEEEEvPT_PKS4_S7_S7_flPfS8_Pj,@function
        .size           _ZN13group_norm_v214gn_cuda_kernelI6__halfLi320ELi1ELi16ELi160ELi256ELb1ELi64ELi320ELi320ELi4ELb1ELi37ELb0ELb0ENS_16CompileConditionILi900EEEEEvPT_PKS4_S7_S7_flPfS8_Pj,(.L_x_3607 - _ZN13group_norm_v214gn_cuda_kernelI6__halfLi320ELi1ELi16ELi160ELi256ELb1ELi64ELi320ELi320ELi4ELb1ELi37ELb0ELb0ENS_16CompileConditionILi900EEEEEvPT_PKS4_S7_S7_flPfS8_Pj)
        .other          _ZN13group_norm_v214gn_cuda_kernelI6__halfLi320ELi1ELi16ELi160ELi256ELb1ELi64ELi320ELi320ELi4ELb1ELi37ELb0ELb0ENS_16CompileConditionILi900EEEEEvPT_PKS4_S7_S7_flPfS8_Pj,@"STO_CUDA_ENTRY STV_DEFAULT"
_ZN13group_norm_v214gn_cuda_kernelI6__halfLi320ELi1ELi16ELi160ELi256ELb1ELi64ELi320ELi320ELi4ELb1ELi37ELb0ELb0ENS_16CompileConditionILi900EEEEEvPT_PKS4_S7_S7_flPfS8_Pj:
.text._ZN13group_norm_v214gn_cuda_kernelI6__halfLi320ELi1ELi16ELi160ELi256ELb1ELi64ELi320ELi320ELi4ELb1ELi37ELb0ELb0ENS_16CompileConditionILi900EEEEEvPT_PKS4_S7_S7_flPfS8_Pj:
        /* <DEDUP_REMOVED lines=23> */
.L_x_3490:
[----:B-1----:R-:W-:Y:S01]  /*0170*/  IMAD.WIDE.U32 R8, R2, -0x33333333, RZ ;  /* 0xcccccccd02087825 */ /* 0x002fe200078e00ff */
[----:B------:R-:W-:Y:S01]  /*0180*/  LOP3.LUT R6, R7, 0x7, RZ, 0xc0, !PT ;  /* 0x0000000707067812 */ /* 0x000fe200078ec0ff */
[----:B------:R-:W-:Y:S01]  /*0190*/  ULDC.64 UR6, c[0x0][0x218] ;  /* 0x0000860000067ab9 */ /* 0x000fe20000000a00 */
[--C-:B------:R-:W-:Y:S01]  /*01a0*/  SHF.R.U32.HI R8, RZ, 0x3, R4.reuse ;  /* 0x00000003ff087819 */ /* 0x100fe20000011604 */
[----:B------:R-:W0:Y:S01]  /*01b0*/  LDC.64 R72, c[0x0][0x220] ;  /* 0x00008800ff487b82 */ /* 0x000e220000000a00 */
[----:B------:R-:W-:Y:S01]  /*01c0*/  SHF.R.U32.HI R11, RZ, 0x6, R9 ;  /* 0x00000006ff0b7819 */ /* 0x000fe20000011609 */
[----:B------:R-:W-:Y:S01]  /*01d0*/  IMAD R9, R6, 0x140, RZ ;  /* 0x0000014006097824 */ /* 0x000fe200078e02ff */
[----:B------:R-:W-:Y:S02]  /*01e0*/  SHF.L.U32 R6, R3, 0x6, RZ ;  /* 0x0000000603067819 */ /* 0x000fe400000006ff */
[----:B------:R-:W-:Y:S01]  /*01f0*/  SHF.R.U64 R29, R7, 0x3, R4 ;  /* 0x00000003071d7819 */ /* 0x000fe20000001204 */
[----:B------:R-:W-:Y:S01]  /*0200*/  IMAD R110, R11, -0x50, R2 ;  /* 0xffffffb00b6e7824 */ /* 0x000fe200078e0202 */
[----:B------:R-:W-:-:S04]  /*0210*/  LOP3.LUT R6, R6, 0xc0, RZ, 0xc0, !PT ;  /* 0x000000c006067812 */ /* 0x000fc800078ec0ff */
[----:B------:R-:W-:Y:S02]  /*0220*/  LEA R26, R110, R9, 0x2 ;  /* 0x000000096e1a7211 */ /* 0x000fe400078e10ff */
[----:B------:R-:W-:Y:S01]  /*0230*/  IADD3 R6, R6, R11, RZ ;  /* 0x0000000b06067210 */ /* 0x000fe20007ffe0ff */
[----:B------:R-:W-:Y:S01]  /*0240*/  IMAD R11, R8, 0xa0000, RZ ;  /* 0x000a0000080b7824 */ /* 0x000fe200078e02ff */
[----:B------:R-:W-:-:S03]  /*0250*/  SHF.R.S32.HI R27, RZ, 0x1f, R26 ;  /* 0x0000001fff1b7819 */ /* 0x000fc6000001141a */
[----:B------:R-:W-:Y:S02]  /*0260*/  IMAD R107, R6, 0xa00, RZ ;  /* 0x00000a00066b7824 */ /* 0x000fe400078e02ff */
[----:B------:R-:W-:-:S03]  /*0270*/  IMAD.WIDE.U32 R28, R29, 0xa0000, R26 ;  /* 0x000a00001d1c7825 */ /* 0x000fc600078e001a */
[----:B------:R-:W-:Y:S02]  /*0280*/  IADD3 R93, R107, 0x2800, RZ ;  /* 0x000028006b5d7810 */ /* 0x000fe40007ffe0ff */
        /* <DEDUP_REMOVED lines=310> */
.L_x_3483:
        /* <DEDUP_REMOVED lines=10> */
[----:B------:R-:W-:Y:S02]  /*1690*/  IADD3 R30, R26, 0x10, RZ ;  /* 0x000000101a1e7810 */ /* 0x000fe40007ffe0ff */
[----:B------:R-:W-:-:S02]  /*16a0*/  LEA.HI R45, R45, R26, RZ, 0x2 ;  /* 0x0000001a2d2d7211 */ /* 0x000fc400078f10ff */
[----:B------:R-:W-:Y:S02]  /*16b0*/  SHF.R.S32.HI R49, RZ, 0x1f, R32 ;  /* 0x0000001fff317819 */ /* 0x000fe40000011420 */
[----:B------:R-:W-:Y:S02]  /*16c0*/  SHF.R.S32.HI R51, RZ, 0x1f, R30 ;  /* 0x0000001fff337819 */ /* 0x000fe4000001141e */
[----:B------:R-:W-:Y:S02]  /*16d0*/  SHF.R.S32.HI R45, RZ, 0x2, R45 ;  /* 0x00000002ff2d7819 */ /* 0x000fe4000001142d */
[----:B------:R-:W-:Y:S02]  /*16e0*/  LEA.HI R49, R49, R32, RZ, 0x2 ;  /* 0x0000002031317211 */ /* 0x000fe400078f10ff */
[----:B------:R-:W-:Y:S02]  /*16f0*/  LEA.HI R51, R51, R30, RZ, 0x2 ;  /* 0x0000001e33337211 */ /* 0x000fe400078f10ff */
[----:B------:R-:W-:-:S02]  /*1700*/  IADD3 R34, R26, 0x14, RZ ;  /* 0x000000141a227810 */ /* 0x000fc40007ffe0ff */
[C---:B------:R-:W-:Y:S02]  /*1710*/  IADD3 R32, R26.reuse, 0x18, RZ ;  /* 0x000000181a207810 */ /* 0x040fe40007ffe0ff */
[----:B------:R-:W-:Y:S01]  /*1720*/  IADD3 R30, R26, 0x1c, RZ ;  /* 0x0000001c1a1e7810 */ /* 0x000fe20007ffe0ff */
[----:B------:R-:W-:Y:S01]  /*1730*/  IMAD R26, R45, 0x28, R42 ;  /* 0x000000282d1a7824 */ /* 0x000fe200078e022a */
[----:B------:R-:W-:Y:S02]  /*1740*/  SHF.R.S32.HI R28, RZ, 0x2, R28 ;  /* 0x00000002ff1c7819 */ /* 0x000fe4000001141c */
[----:B------:R-:W-:Y:S02]  /*1750*/  SHF.R.S32.HI R45, RZ, 0x1f, R30 ;  /* 0x0000001fff2d7819 */ /* 0x000fe4000001141e */
[----:B------:R-:W-:Y:S01]  /*1760*/  SHF.R.S32.HI R47, RZ, 0x2, R47 ;  /* 0x00000002ff2f7819 */ /* 0x000fe2000001142f */
[----:B------:R-:W-:Y:S01]  /*1770*/  IMAD R28, R28, 0x28, R42 ;  /* 0x000000281c1c7824 */ /* 0x000fe200078e022a */
[----:B------:R-:W-:-:S02]  /*1780*/  LEA R26, R9, R26, 0x3 ;  /* 0x0000001a091a7211 */ /* 0x000fc400078e18ff */
[----:B------:R-:W-:Y:S02]  /*1790*/  SHF.R.S32.HI R53, RZ, 0x1f, R34 ;  /* 0x0000001fff357819 */ /* 0x000fe40000011422 */
[----:B------:R-:W-:Y:S02]  /*17a0*/  SHF.R.S32.HI R55, RZ, 0x1f, R32 ;  /* 0x0000001fff377819 */ /* 0x000fe40000011420 */
[----:B------:R-:W-:Y:S01]  /*17b0*/  LEA.HI R38, R45, R30, RZ, 0x2 ;  /* 0x0000001e2d267211 */ /* 0x000fe200078f10ff */
[----:B------:R-:W-:Y:S01]  /*17c0*/  IMAD R30, R47, 0x28, R42 ;  /* 0x000000282f1e7824 */ /* 0x000fe200078e022a */
[----:B------:R-:W-:Y:S01]  /*17d0*/  SHF.R.S32.HI R49, RZ, 0x2, R49 ;  /* 0x00000002ff317819 */ /* 0x000fe20000011431 */
[----:B------:R0:W1:Y:S01]  /*17e0*/  LDS.64 R44, [R26] ;  /* 0x000000001a2c7984 */ /* 0x0000620000000a00 */
[----:B------:R-:W-:Y:S02]  /*17f0*/  LEA R28, R9, R28, 0x3 ;  /* 0x0000001c091c7211 */ /* 0x000fe400078e18ff */
[----:B------:R-:W-:-:S02]  /*1800*/  LEA.HI R53, R53, R34, RZ, 0x2 ;  /* 0x0000002235357211 */ /* 0x000fc400078f10ff */
[----:B------:R-:W-:Y:S01]  /*1810*/  LEA.HI R55, R55, R32, RZ, 0x2 ;  /* 0x0000002037377211 */ /* 0x000fe200078f10ff */
[--C-:B------:R-:W-:Y:S01]  /*1820*/  IMAD R32, R49, 0x28, R42.reuse ;  /* 0x0000002831207824 */ /* 0x100fe200078e022a */
[----:B------:R-:W-:Y:S01]  /*1830*/  SHF.R.S32.HI R51, RZ, 0x2, R51 ;  /* 0x00000002ff337819 */ /* 0x000fe20000011433 */
[----:B------:R-:W2:Y:S01]  /*1840*/  LDS.64 R46, [R28] ;  /* 0x000000001c2e7984 */ /* 0x000ea20000000a00 */
[----:B------:R-:W-:Y:S02]  /*1850*/  LEA R30, R9, R30, 0x3 ;  /* 0x0000001e091e7211 */ /* 0x000fe400078e18ff */
        /* <DEDUP_REMOVED lines=12> */
[----:B------:R-:W-:Y:S01]  /*1920*/  ISETP.GE.U32.AND P0, PT, R8, 0xa0, PT ;  /* 0x000000a00800780c */ /* 0x000fe20003f06070 */
[----:B------:R-:W-:Y:S01]  /*1930*/  IMAD R38, R38, 0x28, R42 ;  /* 0x0000002826267824 */ /* 0x000fe200078e022a */
[C---:B------:R-:W-:Y:S01]  /*1940*/  LEA R26, R9.reuse, R26, 0x3 ;  /* 0x0000001a091a7211 */ /* 0x040fe200078e18ff */
[----:B------:R-:W0:Y:S03]  /*1950*/  LDS.64 R54, [R36] ;  /* 0x0000000024367984 */ /* 0x000e260000000a00 */
[----:B------:R-:W-:Y:S01]  /*1960*/  LEA R38, R9, R38, 0x3 ;  /* 0x0000002609267211 */ /* 0x000fe200078e18ff */
        /* <DEDUP_REMOVED lines=19> */
.L_x_3482:
[----:B------:R-:W-:Y:S05]  /*1aa0*/  BSYNC B0 ;  /* 0x0000000000007941 */ /* 0x000fea0003800000 */
.L_x_3481:
        /* <DEDUP_REMOVED lines=20> */
.L_x_3485:
[----:B------:R-:W-:Y:S05]  /*1bf0*/  BSYNC B0 ;  /* 0x0000000000007941 */ /* 0x000fea0003800000 */
.L_x_3484:
        /* <DEDUP_REMOVED lines=12> */
.L_x_3487:
[----:B------:R-:W2:Y:S04]  /*1cc0*/  LD.E.STRONG.GPU R6, desc[UR8][R8.64] ;  /* 0x0000000808067980 */ /* 0x000ea8000c10f900 */
[----:B--2---:R-:W-:Y:S01]  /*1cd0*/  CCTL.IVALL ;  /* 0x00000000ff00798f */ /* 0x004fe20002000000 */
[----:B------:R-:W-:Y:S05]  /*1ce0*/  YIELD ;  /* 0x0000000000007946 */ /* 0x000fea0003800000 */
[----:B-----5:R-:W-:-:S04]  /*1cf0*/  LOP3.LUT R6, R6, R43, RZ, 0x3c, !PT ;  /* 0x0000002b06067212 */ /* 0x020fc800078e3cff */
[----:B------:R-:W-:-:S13]  /*1d00*/  ISETP.GT.AND P2, PT, R6, -0x1, PT ;  /* 0xffffffff0600780c */ /* 0x000fda0003f44270 */
[----:B------:R-:W-:Y:S05]  /*1d10*/  @P2 BRA `(.L_x_3487) ;  /* 0xfffffffc00e82947 */ /* 0x000fea000383ffff */
.L_x_3486:
[----:B------:R-:W-:Y:S05]  /*1d20*/  WARPSYNC.ALL ;  /* 0x0000000000007948 */ /* 0x000fea0003800000 */
[----:B------:R-:W1:Y:S08]  /*1d30*/  @!P1 LDC R43, c[0x0][0x10] ;  /* 0x00000400ff2b9b82 */ /* 0x000e700000000800 */
[----:B------:R-:W-:Y:S01]  /*1d40*/  BAR.SYNC.DEFER_BLOCKING 0x0 ;  /* 0x0000000000007b1d */ /* 0x000fe20000010000 */
[----:B------:R-:W-:-:S07]  /*1d50*/  @!P1 LOP3.LUT R45, R2, 0x3, RZ, 0xc0, !PT ;  /* 0x00000003022d9812 */ /* 0x000fce00078ec0ff */
[----:B0-----:R-:W0:Y:S01]  /*1d60*/  @!P1 LDC.64 R8, c[0x0][0x248] ;  /* 0x00009200ff089b82 */ /* 0x001e220000000a00 */
[----:B------:R-:W-:Y:S01]  /*1d70*/  HFMA2.MMA R26, -RZ, RZ, 0, 0 ;  /* 0x00000000ff1a7435 */ /* 0x000fe200000001ff */
[----:B------:R-:W2:Y:S01]  /*1d80*/  @!P0 S2R R30, SR_CgaCtaId ;  /* 0x00000000001e8919 */ /* 0x000ea20000008800 */
[----:B------:R-:W-:Y:S01]  /*1d90*/  ULDC.64 UR12, c[0x0][0x240] ;  /* 0x00009000000c7ab9 */ /* 0x000fe20000000a00 */
[----:B-1----:R-:W-:Y:S01]  /*1da0*/  @!P1 IMAD R6, R43, UR4, R0 ;  /* 0x000000042b069c24 */ /* 0x002fe2000f8e0200 */
[----:B------:R-:W-:-:S04]  /*1db0*/  @!P1 LOP3.LUT R43, R2, 0x7ffffffc, RZ, 0xc0, !PT ;  /* 0x7ffffffc022b9812 */ /* 0x000fc800078ec0ff */
        /* <DEDUP_REMOVED lines=9> */
[----:B------:R-:W-:Y:S02]  /*1e50*/  @!P0 MOV R9, 0x400 ;  /* 0x0000040000098802 */ /* 0x000fe40000000f00 */
[----:B------:R-:W-:Y:S01]  /*1e60*/  ISETP.EQ.U32.AND P1, PT, RZ, UR12, PT ;  /* 0x0000000cff007c0c */ /* 0x000fe2000bf22070 */
[----:B------:R-:W0:Y:S01]  /*1e70*/  SHFL.BFLY PT, R43, R26, 0x2, 0x1f ;  /* 0x0c401f001a2b7f89 */ /* 0x000e2200000e0000 */
[----:B------:R-:W-:-:S03]  /*1e80*/  @!P0 IADD3 R9, R9, 0xc80, RZ ;  /* 0x00000c8009098810 */ /* 0x000fc60007ffe0ff */
[----:B------:R-:W1:Y:S01]  /*1e90*/  SHFL.BFLY PT, R45, R6, 0x2, 0x1f ;  /* 0x0c401f00062d7f89 */ /* 0x000e6200000e0000 */
[----:B--2---:R-:W-:Y:S01]  /*1ea0*/  @!P0 LEA R9, R30, R9, 0x18 ;  /* 0x000000091e098211 */ /* 0x004fe200078ec0ff */
[----:B0-----:R-:W-:Y:S01]  /*1eb0*/  FADD.FTZ R43, R43, R26 ;  /* 0x0000001a2b2b7221 */ /* 0x001fe20000010000 */
[----:B-1----:R-:W-:-:S04]  /*1ec0*/  FADD.FTZ R45, R45, R6 ;  /* 0x000000062d2d7221 */ /* 0x002fc80000010000 */
[----:B------:R-:W0:Y:S04]  /*1ed0*/  SHFL.BFLY PT, R28, R43, 0x1, 0x1f ;  /* 0x0c201f002b1c7f89 */ /* 0x000e2800000e0000 */
[----:B------:R-:W1:Y:S01]  /*1ee0*/  SHFL.BFLY PT, R8, R45, 0x1, 0x1f ;  /* 0x0c201f002d087f89 */ /* 0x000e6200000e0000 */
[----:B0-----:R-:W-:-:S04]  /*1ef0*/  FADD.FTZ R28, R43, R28 ;  /* 0x0000001c2b1c7221 */ /* 0x001fc80000010000 */
[----:B------:R-:W-:Y:S01]  /*1f00*/  @!P0 FMUL.FTZ R42, R28, 2.4414062863797880709e-05 ;  /* 0x37cccccd1c2a8820 */ /* 0x000fe20000410000 */
[----:B-1----:R-:W-:Y:S01]  /*1f10*/  FADD.FTZ R47, R45, R8 ;  /* 0x000000082d2f7221 */ /* 0x002fe20000010000 */
[----:B------:R-:W-:Y:S02]  /*1f20*/  @!P0 SHF.L.U32 R8, R2, 0x1, RZ ;  /* 0x0000000102088819 */ /* 0x000fe400000006ff */
        /* <DEDUP_REMOVED lines=25> */
[----:B------:R-:W-:-:S05]  /*20c0*/  LEA R26, R2, UR6, 0x3 ;  /* 0x00000006021a7c11 */ /* 0x000fca000f8e18ff */
[----:B------:R-:W0:Y:S04]  /*20d0*/  LDS.64 R42, [R26] ;  /* 0x000000001a2a7984 */ /* 0x000e280000000a00 */
[----:B0-----:R0:W-:Y:S02]  /*20e0*/  STG.E.64 desc[UR8][R8.64], R42 ;  /* 0x0000002a08007986 */ /* 0x0011e4000c101b08 */
.L_x_3489:
[----:B------:R-:W-:Y:S05]  /*20f0*/  BSYNC B0 ;  /* 0x0000000000007941 */ /* 0x000fea0003800000 */
.L_x_3488:
[----:B------:R-:W1:Y:S01]  /*2100*/  S2UR UR7, SR_CgaCtaId ;  /* 0x00000000000779c3 */ /* 0x000e620000008800 */
[C---:B------:R-:W-:Y:S01]  /*2110*/  LOP3.LUT R6, R7.reuse, 0x7, RZ, 0xc0, !PT ;  /* 0x0000000707067812 */ /* 0x040fe200078ec0ff */
[----:B------:R-:W-:Y:S01]  /*2120*/  UMOV UR6, 0x400 ;  /* 0x0000040000067882 */ /* 0x000fe20000000000 */
[C---:B0-----:R-:W-:Y:S01]  /*2130*/  SHF.L.U32 R8, R7.reuse, 0x1, RZ ;  /* 0x0000000107087819 */ /* 0x041fe200000006ff */
[----:B------:R-:W-:Y:S01]  /*2140*/  UIADD3 UR6, UR6, 0xc80, URZ ;  /* 0x00000c8006067890 */ /* 0x000fe2000fffe03f */
[----:B------:R-:W-:Y:S01]  /*2150*/  HADD2.F32 R43, -RZ, R20.H0_H0 ;  /* 0x20000014ff2b7230 */ /* 0x000fe20000004100 */
[----:B------:R-:W-:Y:S01]  /*2160*/  SHF.R.U64 R55, R7, 0x3, R4 ;  /* 0x0000000307377819 */ /* 0x000fe20000001204 */
[----:B------:R-:W-:Y:S01]  /*2170*/  IMAD R111, R6, 0x140, RZ ;  /* 0x00000140066f7824 */ /* 0x000fe200078e02ff */
[----:B------:R-:W-:Y:S01]  /*2180*/  LOP3.LUT R8, R8, 0xe, RZ, 0xc0, !PT ;  /* 0x0000000e08087812 */ /* 0x000fe200078ec0ff */
[----:B-----5:R-:W-:Y:S01]  /*2190*/  HADD2.F32 R123, -RZ, R72.H0_H0 ;  /* 0x20000048ff7b7230 */ /* 0x020fe20000004100 */
[----:B------:R-:W-:Y:S01]  /*21a0*/  ULOP3.LUT UR4, UR4, 0x1, URZ, 0x3c, !UPT ;  /* 0x0000000104047892 */ /* 0x000fe2000f8e3c3f */
[----:B------:R-:W-:Y:S01]  /*21b0*/  HADD2.F32 R130, -RZ, R40.H0_H0 ;  /* 0x20000028ff827230 */ /* 0x000fe20000004100 */
[----:B------:R-:W-:Y:S01]  /*21c0*/  LEA R110, R110, R111, 0x2 ;  /* 0x0000006f6e6e7211 */ /* 0x000fe200078e10ff */
[----:B------:R-:W-:Y:S01]  /*21d0*/  HADD2.F32 R135, -RZ, R73.H0_H0 ;  /* 0x20000049ff877230 */ /* 0x000fe20000004100 */
[----:B------:R-:W-:Y:S01]  /*21e0*/  IADD3 R6, RZ, -R8, RZ ;  /* 0x80000008ff067210 */ /* 0x000fe20007ffe0ff */
[----:B------:R-:W-:Y:S01]  /*21f0*/  HADD2.F32 R138, -RZ, R41.H0_H0 ;  /* 0x20000029ff8a7230 */ /* 0x000fe20000004100 */
[----:B------:R-:W-:Y:S01]  /*2200*/  SHF.R.S32.HI R111, RZ, 0x1f, R110 ;  /* 0x0000001fff6f7819 */ /* 0x000fe2000001146e */
[----:B------:R-:W-:Y:S01]  /*2210*/  IMAD.WIDE.U32 R8, R110, -0x33333333, RZ ;  /* 0xcccccccd6e087825 */ /* 0x000fe200078e00ff */
[----:B------:R-:W-:-:S03]  /*2220*/  MOV R8, R6 ;  /* 0x0000000600087202 */ /* 0x000fc60000000f00 */
[----:B------:R-:W-:Y:S01]  /*2230*/  HADD2.F32 R133, -RZ, R40.H1_H1 ;  /* 0x30000028ff857230 */ /* 0x000fe20000004100 */
[----:B------:R-:W-:Y:S01]  /*2240*/  LEA.HI R8, R9, R8, RZ, 0x19 ;  /* 0x0000000809087211 */ /* 0x000fe200078fc8ff */
[--C-:B------:R-:W-:Y:S01]  /*2250*/  HADD2.F32 R109, -RZ, R25.reuse.H0_H0 ;  /* 0x20000019ff6d7230 */ /* 0x100fe20000004100 */
[----:B-1----:R-:W-:Y:S01]  /*2260*/  ULEA UR6, UR7, UR6, 0x18 ;  /* 0x0000000607067291 */ /* 0x002fe2000f8ec03f */
[----:B------:R-:W-:Y:S02]  /*2270*/  HADD2.F32 R113, -RZ, R25.H1_H1 ;  /* 0x30000019ff717230 */ /* 0x000fe40000004100 */
[--C-:B------:R-:W-:Y:S02]  /*2280*/  HADD2.F32 R127, -RZ, R22.reuse.H0_H0 ;  /* 0x20000016ff7f7230 */ /* 0x100fe40000004100 */
[----:B------:R-:W-:Y:S01]  /*2290*/  HADD2.F32 R129, -RZ, R22.H1_H1 ;  /* 0x30000016ff817230 */ /* 0x000fe20000004100 */
[----:B------:R-:W-:Y:S01]  /*22a0*/  LEA R8, R8, UR6, 0x3 ;  /* 0x0000000608087c11 */ /* 0x000fe2000f8e18ff */
[----:B------:R-:W-:Y:S01]  /*22b0*/  ULDC UR6, c[0x0][0x230] ;  /* 0x00008c0000067ab9 */ /* 0x000fe20000000800 */
[----:B------:R-:W-:Y:S01]  /*22c0*/  SHF.R.U32.HI R22, RZ, 0x3, R4 ;  /* 0x00000003ff167819 */ /* 0x000fe20000011604 */
[----:B------:R-:W-:-:S02]  /*22d0*/  HADD2.F32 R115, -RZ, R14.H0_H0 ;  /* 0x2000000eff737230 */ /* 0x000fc40000004100 */
[----:B------:R-:W-:Y:S01]  /*22e0*/  HADD2.F32 R119, -RZ, R14.H1_H1 ;  /* 0x3000000eff777230 */ /* 0x000fe20000004100 */
[----:B------:R-:W0:Y:S01]  /*22f0*/  LDS.64 R8, [R8] ;  /* 0x0000000008087984 */ /* 0x000e220000000a00 */
[----:B------:R-:W-:-:S04]  /*2300*/  IMAD.WIDE.U32 R110, R55, 0xa0000, R110 ;  /* 0x000a0000376e7825 */ /* 0x000fc800078e006e */
[----:B------:R-:W-:Y:S01]  /*2310*/  HADD2.F32 R73, -RZ, R73.H1_H1 ;  /* 0x30000049ff497230 */ /* 0x000fe20000004100 */
[-C--:B------:R-:W-:Y:S01]  /*2320*/  IADD3 R31, P6, R31, R110.reuse, RZ ;  /* 0x0000006e1f1f7210 */ /* 0x080fe20007fde0ff */
[----:B------:R-:W-:Y:S01]  /*2330*/  HADD2.F32 R70, -RZ, R41.H1_H1 ;  /* 0x30000029ff467230 */ /* 0x000fe20000004100 */
[-C--:B------:R-:W-:Y:S01]  /*2340*/  IADD3 R35, P5, R35, R110.reuse, RZ ;  /* 0x0000006e23237210 */ /* 0x080fe20007fbe0ff */
[--C-:B------:R-:W-:Y:S01]  /*2350*/  HADD2.F32 R131, -RZ, R23.reuse.H0_H0 ;  /* 0x20000017ff837230 */ /* 0x100fe20000004100 */
[----:B------:R-:W-:Y:S01]  /*2360*/  IADD3 R26, P4, R97, R110, RZ ;  /* 0x0000006e611a7210 */ /* 0x000fe20007f9e0ff */
[----:B------:R-:W-:Y:S02]  /*2370*/  HADD2.F32 R137, -RZ, R23.H1_H1 ;  /* 0x30000017ff897230 */ /* 0x000fe40000004100 */
[----:B------:R-:W-:Y:S02]  /*2380*/  HADD2.F32 R45, -RZ, R20.H1_H1 ;  /* 0x30000014ff2d7230 */ /* 0x000fe40000004100 */
[----:B------:R-:W-:-:S02]  /*2390*/  HADD2.F32 R121, -RZ, R15.H0_H0 ;  /* 0x2000000fff797230 */ /* 0x000fc40000004100 */
[----:B------:R-:W-:Y:S02]  /*23a0*/  HADD2.F32 R55, -RZ, R24.H1_H1 ;  /* 0x30000018ff377230 */ /* 0x000fe40000004100 */
[----:B------:R-:W-:Y:S02]  /*23b0*/  HADD2.F32 R125, -RZ, R15.H1_H1 ;  /* 0x3000000fff7d7230 */ /* 0x000fe40000004100 */
[----:B------:R-:W-:Y:S02]  /*23c0*/  HADD2.F32 R132, -RZ, R72.H1_H1 ;  /* 0x30000048ff847230 */ /* 0x000fe40000004100 */
[----:B------:R-:W-:Y:S02]  /*23d0*/  HADD2.F32 R117, -RZ, R90.H1_H1 ;  /* 0x3000005aff757230 */ /* 0x000fe40000004100 */
[----:B------:R-:W-:Y:S02]  /*23e0*/  HADD2.F32 R141, -RZ, R76.H1_H1 ;  /* 0x3000004cff8d7230 */ /* 0x000fe40000004100 */
[----:B------:R-:W-:-:S02]  /*23f0*/  HADD2.F32 R147, -RZ, R77.H0_H0 ;  /* 0x2000004dff937230 */ /* 0x000fc40000004100 */
[----:B------:R-:W-:Y:S02]  /*2400*/  HADD2.F32 R139, -RZ, R79.H1_H1 ;  /* 0x3000004fff8b7230 */ /* 0x000fe40000004100 */
[----:B------:R-:W-:Y:S02]  /*2410*/  HADD2.F32 R149, -RZ, R88.H0_H0 ;  /* 0x20000058ff957230 */ /* 0x000fe40000004100 */
[----:B------:R-:W-:Y:S02]  /*2420*/  HADD2.F32 R151, -RZ, R82.H0_H0 ;  /* 0x20000052ff977230 */ /* 0x000fe40000004100 */
[----:B------:R-:W-:Y:S02]  /*2430*/  HADD2.F32 R153, -RZ, R84.H0_H0 ;  /* 0x20000054ff997230 */ /* 0x000fe40000004100 */
[----:B------:R-:W-:Y:S02]  /*2440*/  HADD2.F32 R155, -RZ, R80.H0_H0 ;  /* 0x20000050ff9b7230 */ /* 0x000fe40000004100 */
[----:B------:R-:W-:-:S02]  /*2450*/  HADD2.F32 R157, -RZ, R86.H0_H0 ;  /* 0x20000056ff9d7230 */ /* 0x000fc40000004100 */
[----:B0-----:R-:W-:Y:S01]  /*2460*/  FADD.FTZ R9, R9, UR6 ;  /* 0x0000000609097e21 */ /* 0x001fe20008010000 */
[--C-:B------:R-:W-:Y:S01]  /*2470*/  FADD.FTZ R43, R43, -R8.reuse ;  /* 0x800000082b2b7221 */ /* 0x100fe20000010000 */
[--C-:B------:R-:W-:Y:S01]  /*2480*/  FADD.FTZ R25, R109, -R8.reuse ;  /* 0x800000086d197221 */ /* 0x100fe20000010000 */
[--C-:B------:R-:W-:Y:S01]  /*2490*/  FADD.FTZ R23, R115, -R8.reuse ;  /* 0x8000000873177221 */ /* 0x100fe20000010000 */
[----:B------:R-:W0:Y:S01]  /*24a0*/  MUFU.RSQ R74, R9 ;  /* 0x00000009004a7308 */ /* 0x000e220000001400 */
[----:B------:R-:W-:Y:S02]  /*24b0*/  HADD2.F32 R109, -RZ, R90.H0_H0 ;  /* 0x2000005aff6d7230 */ /* 0x000fe40000004100 */
[--C-:B------:R-:W-:Y:S01]  /*24c0*/  FADD.FTZ R45, R45, -R8.reuse ;  /* 0x800000082d2d7221 */ /* 0x100fe20000010000 */
[--C-:B------:R-:W-:Y:S01]  /*24d0*/  FADD.FTZ R97, R125, -R8.reuse ;  /* 0x800000087d617221 */ /* 0x100fe20000010000 */
[----:B------:R-:W-:Y:S01]  /*24e0*/  FADD.FTZ R117, R117, -R8 ;  /* 0x8000000875757221 */ /* 0x000fe20000010000 */
[----:B------:R-:W-:Y:S01]  /*24f0*/  HADD2.F32 R125, -RZ, R91.H1_H1 ;  /* 0x3000005bff7d7230 */ /* 0x000fe20000004100 */
[----:B------:R-:W-:Y:S01]  /*2500*/  ULDC.64 UR6, c[0x0][0x210] ;  /* 0x0000840000067ab9 */ /* 0x000fe20000000a00 */
[----:B------:R-:W-:-:S05]  /*2510*/  HADD2.F32 R159, -RZ, R86.H1_H1 ;  /* 0x30000056ff9f7230 */ /* 0x000fca0000004100 */
[----:B------:R-:W-:Y:S01]  /*2520*/  FADD.FTZ R159, R159, -R8 ;  /* 0x800000089f9f7221 */ /* 0x000fe20000010000 */
[----:B0-----:R-:W-:Y:S01]  /*2530*/  FMUL.FTZ R43, R43, R74 ;  /* 0x0000004a2b2b7220 */ /* 0x001fe20000410000 */
[----:B------:R-:W-:Y:S01]  /*2540*/  FMUL.FTZ R14, R74, R25 ;  /* 0x000000194a0e7220 */ /* 0x000fe20000410000 */
[----:B------:R-:W-:Y:S02]  /*2550*/  IMAD R25, R22, 0xa0000, RZ ;  /* 0x000a000016197824 */ /* 0x000fe400078e02ff */
[C---:B------:R-:W-:Y:S01]  /*2560*/  FMUL.FTZ R23, R74.reuse, R23 ;  /* 0x000000174a177220 */ /* 0x040fe20000410000 */
[----:B------:R-:W-:Y:S01]  /*2570*/  FFMA.FTZ R58, R43, R123, R130 ;  /* 0x0000007b2b3a7223 */ /* 0x000fe20000010082 */
[--C-:B------:R-:W-:Y:S02]  /*2580*/  HADD2.F32 R43, -RZ, R21.reuse.H0_H0 ;  /* 0x20000015ff2b7230 */ /* 0x100fe40000004100 */
[----:B------:R-:W-:Y:S01]  /*2590*/  FMUL.FTZ R6, R74, R45 ;  /* 0x0000002d4a067220 */ /* 0x000fe20000410000 */
[----:B------:R-:W-:Y:S01]  /*25a0*/  HADD2.F32 R21, -RZ, R21.H1_H1 ;  /* 0x30000015ff157230 */ /* 0x000fe20000004100 */
[----:B------:R-:W-:Y:S01]  /*25b0*/  IADD3 R92, R25, R111, RZ ;  /* 0x0000006f195c7210 */ /* 0x000fe20007ffe0ff */
[--C-:B------:R-:W-:Y:S01]  /*25c0*/  FADD.FTZ R25, R119, -R8.reuse ;  /* 0x8000000877197221 */ /* 0x100fe20000010000 */
[----:B------:R-:W-:Y:S01]  /*25d0*/  FADD.FTZ R9, R43, -R8 ;  /* 0x800000082b097221 */ /* 0x000fe20000010000 */
[----:B------:R-:W-:-:S02]  /*25e0*/  HADD2.F32 R43, -RZ, R17.H0_H0 ;  /* 0x20000011ff2b7230 */ /* 0x000fc40000004100 */
[--C-:B------:R-:W-:Y:S01]  /*25f0*/  FADD.FTZ R21, R21, -R8.reuse ;  /* 0x8000000815157221 */ /* 0x100fe20000010000 */
[----:B------:R-:W-:Y:S01]  /*2600*/  IADD3.X R28, RZ, R92, RZ, P6, !PT ;  /* 0x0000005cff1c7210 */ /* 0x000fe200037fe4ff */
[C---:B------:R-:W-:Y:S01]  /*2610*/  FMUL.FTZ R9, R74.reuse, R9 ;  /* 0x000000094a097220 */ /* 0x040fe20000410000 */
[----:B------:R-:W-:Y:S01]  /*2620*/  IADD3 R36, P6, R29, R110, RZ ;  /* 0x0000006e1d247210 */ /* 0x000fe20007fde0ff */
[C---:B------:R-:W-:Y:S01]  /*2630*/  FMUL.FTZ R21, R74.reuse, R21 ;  /* 0x000000154a157220 */ /* 0x040fe20000410000 */
[----:B------:R-:W-:Y:S01]  /*2640*/  FADD.FTZ R43, R43, -R8 ;  /* 0x800000082b2b7221 */ /* 0x000fe20000010000 */
[----:B------:R-:W-:Y:S01]  /*2650*/  FFMA.FTZ R40, R9, R135, R138 ;  /* 0x0000008709287223 */ /* 0x000fe2000001008a */
[--C-:B------:R-:W-:Y:S02]  /*2660*/  HADD2.F32 R9, -RZ, R18.reuse.H0_H0 ;  /* 0x20000012ff097230 */ /* 0x100fe40000004100 */
[----:B------:R-:W-:Y:S01]  /*2670*/  FFMA.FTZ R49, R21, R73, R70 ;  /* 0x0000004915317223 */ /* 0x000fe20000010046 */
[----:B------:R-:W-:Y:S01]  /*2680*/  HADD2.F32 R21, -RZ, R18.H1_H1 ;  /* 0x30000012ff157230 */ /* 0x000fe20000004100 */
[----:B------:R-:W-:Y:S01]  /*2690*/  IADD3.X R29, RZ, R92, RZ, P6, !PT ;  /* 0x0000005cff1d7210 */ /* 0x000fe200037fe4ff */
[----:B------:R-:W-:Y:S01]  /*26a0*/  FMUL.FTZ R18, R74, R43 ;  /* 0x0000002b4a127220 */ /* 0x000fe20000410000 */
[--C-:B------:R-:W-:Y:S01]  /*26b0*/  FADD.FTZ R9, R9, -R8.reuse ;  /* 0x8000000809097221 */ /* 0x100fe20000010000 */
[----:B------:R-:W-:Y:S01]  /*26c0*/  IADD3 R39, P6, R39, R110, RZ ;  /* 0x0000006e27277210 */ /* 0x000fe20007fde0ff */
[----:B------:R-:W-:Y:S01]  /*26d0*/  FADD.FTZ R21, R21, -R8 ;  /* 0x8000000815157221 */ /* 0x000fe20000010000 */
[----:B------:R-:W-:-:S02]  /*26e0*/  HADD2.F32 R43, -RZ, R24.H0_H0 ;  /* 0x20000018ff2b7230 */ /* 0x000fc40000004100 */
[C---:B------:R-:W-:Y:S01]  /*26f0*/  FMUL.FTZ R9, R74.reuse, R9 ;  /* 0x000000094a097220 */ /* 0x040fe20000410000 */
[----:B------:R-:W-:Y:S01]  /*2700*/  IADD3 R24, P2, R101, R110, RZ ;  /* 0x0000006e65187210 */ /* 0x000fe20007f5e0ff */
[C---:B------:R-:W-:Y:S01]  /*2710*/  FMUL.FTZ R101, R74.reuse, R25 ;  /* 0x000000194a657220 */ /* 0x040fe20000410000 */
[----:B------:R-:W-:Y:S01]  /*2720*/  IADD3.X R94, RZ, R92, RZ, P5, !PT ;  /* 0x0000005cff5e7210 */ /* 0x000fe20002ffe4ff */
[----:B------:R-:W-:Y:S01]  /*2730*/  FFMA.FTZ R52, R123, R9, R130 ;  /* 0x000000097b347223 */ /* 0x000fe20000010082 */
[--C-:B------:R-:W-:Y:S01]  /*2740*/  HADD2.F32 R9, -RZ, R19.reuse.H0_H0 ;  /* 0x20000013ff097230 */ /* 0x100fe20000004100 */
[----:B------:R-:W-:Y:S01]  /*2750*/  IADD3 R37, P5, R37, R110, RZ ;  /* 0x0000006e25257210 */ /* 0x000fe20007fbe0ff */
[----:B------:R-:W-:Y:S01]  /*2760*/  HADD2.F32 R19, -RZ, R19.H1_H1 ;  /* 0x30000013ff137230 */ /* 0x000fe20000004100 */
[----:B------:R-:W-:Y:S01]  /*2770*/  IADD3.X R30, RZ, R92, RZ, P6, !PT ;  /* 0x0000005cff1e7210 */ /* 0x000fe200037fe4ff */
[C---:B------:R-:W-:Y:S01]  /*2780*/  FMUL.FTZ R21, R74.reuse, R21 ;  /* 0x000000154a157220 */ /* 0x040fe20000410000 */
[--C-:B------:R-:W-:Y:S01]  /*2790*/  FADD.FTZ R9, R9, -R8.reuse ;  /* 0x8000000809097221 */ /* 0x100fe20000010000 */
[-C--:B------:R-:W-:Y:S01]  /*27a0*/  IADD3 R25, P3, R99, R110.reuse, RZ ;  /* 0x0000006e63197210 */ /* 0x080fe20007f7e0ff */
[--C-:B------:R-:W-:Y:S01]  /*27b0*/  FADD.FTZ R19, R19, -R8.reuse ;  /* 0x8000000813137221 */ /* 0x100fe20000010000 */
[----:B------:R-:W-:Y:S01]  /*27c0*/  IADD3 R90, P6, R95, R110, RZ ;  /* 0x0000006e5f5a7210 */ /* 0x000fe20007fde0ff */
[C---:B------:R-:W-:Y:S01]  /*27d0*/  FMUL.FTZ R9, R74.reuse, R9 ;  /* 0x000000094a097220 */ /* 0x040fe20000410000 */
[--C-:B------:R-:W-:Y:S01]  /*27e0*/  FADD.FTZ R99, R121, -R8.reuse ;  /* 0x8000000879637221 */ /* 0x100fe20000010000 */
[----:B------:R-:W-:Y:S01]  /*27f0*/  FMUL.FTZ R19, R74, R19 ;  /* 0x000000134a137220 */ /* 0x000fe20000410000 */
[----:B------:R-:W-:Y:S01]  /*2800*/  FADD.FTZ R95, R137, -R8 ;  /* 0x80000008895f7221 */ /* 0x000fe20000010000 */
[----:B------:R-:W-:Y:S01]  /*2810*/  FFMA.FTZ R54, R135, R9, R138 ;  /* 0x0000000987367223 */ /* 0x000fe2000001008a */
[----:B------:R-:W-:-:S02]  /*2820*/  HADD2.F32 R9, -RZ, R10.H0_H0 ;  /* 0x2000000aff097230 */ /* 0x000fc40000004100 */
[----:B------:R-:W-:Y:S01]  /*2830*/  FFMA.FTZ R68, R73, R19, R70 ;  /* 0x0000001349447223 */ /* 0x000fe20000010046 */
[----:B------:R-:W-:Y:S02]  /*2840*/  HADD2.F32 R19, -RZ, R10.H1_H1 ;  /* 0x3000000aff137230 */ /* 0x000fe40000004100 */
[----:B------:R-:W-:Y:S01]  /*2850*/  FFMA.FTZ R102, R123, R23, R130 ;  /* 0x000000177b667223 */ /* 0x000fe20000010082 */
[----:B------:R-:W-:Y:S01]  /*2860*/  IADD3.X R32, RZ, R92, RZ, P5, !PT ;  /* 0x0000005cff207210 */ /* 0x000fe20002ffe4ff */
[--C-:B------:R-:W-:Y:S01]  /*2870*/  FADD.FTZ R9, R9, -R8.reuse ;  /* 0x8000000809097221 */ /* 0x100fe20000010000 */
[----:B------:R-:W-:Y:S01]  /*2880*/  FFMA.FTZ R53, R132, R21, R133 ;  /* 0x0000001584357223 */ /* 0x000fe20000010085 */
[----:B------:R-:W-:Y:S01]  /*2890*/  FADD.FTZ R19, R19, -R8 ;  /* 0x8000000813137221 */ /* 0x000fe20000010000 */
[-C--:B------:R-:W-:Y:S01]  /*28a0*/  IADD3 R23, P1, R103, R110.reuse, RZ ;  /* 0x0000006e67177210 */ /* 0x080fe20007f3e0ff */
[C---:B------:R-:W-:Y:S01]  /*28b0*/  FMUL.FTZ R9, R74.reuse, R9 ;  /* 0x000000094a097220 */ /* 0x040fe20000410000 */
[----:B------:R-:W-:Y:S01]  /*28c0*/  IADD3 R75, P5, R75, R110, RZ ;  /* 0x0000006e4b4b7210 */ /* 0x000fe20007fbe0ff */
[----:B------:R-:W-:Y:S01]  /*28d0*/  FMUL.FTZ R19, R74, R19 ;  /* 0x000000134a137220 */ /* 0x000fe20000410000 */
[----:B------:R-:W-:-:S02]  /*28e0*/  HADD2.F32 R121, -RZ, R91.H0_H0 ;  /* 0x2000005bff797230 */ /* 0x000fc40000004100 */
[----:B------:R-:W-:Y:S01]  /*28f0*/  FFMA.FTZ R46, R123, R9, R130 ;  /* 0x000000097b2e7223 */ /* 0x000fe20000010082 */
[----:B------:R-:W-:Y:S02]  /*2900*/  HADD2.F32 R9, -RZ, R11.H0_H0 ;  /* 0x2000000bff097230 */ /* 0x000fe40000004100 */
[----:B------:R-:W-:Y:S01]  /*2910*/  FFMA.FTZ R41, R132, R19, R133 ;  /* 0x0000001384297223 */ /* 0x000fe20000010085 */
[----:B------:R-:W-:Y:S02]  /*2920*/  HADD2.F32 R19, -RZ, R12.H1_H1 ;  /* 0x3000000cff137230 */ /* 0x000fe40000004100 */
[C---:B------:R-:W-:Y:S01]  /*2930*/  FMUL.FTZ R99, R74.reuse, R99 ;  /* 0x000000634a637220 */ /* 0x040fe20000410000 */
[----:B------:R-:W-:Y:S02]  /*2940*/  HADD2.F32 R21, -RZ, R13.H0_H0 ;  /* 0x2000000dff157230 */ /* 0x000fe40000004100 */
[--C-:B------:R-:W-:Y:S01]  /*2950*/  FADD.FTZ R103, R127, -R8.reuse ;  /* 0x800000087f677221 */ /* 0x100fe20000010000 */
[----:B------:R-:W-:Y:S01]  /*2960*/  FMUL.FTZ R95, R74, R95 ;  /* 0x0000005f4a5f7220 */ /* 0x000fe20000410000 */
[----:B------:R-:W-:Y:S01]  /*2970*/  FADD.FTZ R9, R9, -R8 ;  /* 0x8000000809097221 */ /* 0x000fe20000010000 */
[----:B------:R-:W-:-:S02]  /*2980*/  HADD2.F32 R11, -RZ, R11.H1_H1 ;  /* 0x3000000bff0b7230 */ /* 0x000fc40000004100 */
[----:B------:R-:W-:Y:S01]  /*2990*/  FMUL.FTZ R97, R74, R97 ;  /* 0x000000614a617220 */ /* 0x000fe20000410000 */
[----:B------:R-:W-:Y:S01]  /*29a0*/  HADD2.F32 R13, -RZ, R13.H1_H1 ;  /* 0x3000000dff0d7230 */ /* 0x000fe20000004100 */
[----:B------:R-:W-:Y:S01]  /*29b0*/  IADD3.X R34, RZ, R92, RZ, P5, !PT ;  /* 0x0000005cff227210 */ /* 0x000fe20002ffe4ff */
[----:B------:R-:W-:Y:S01]  /*29c0*/  FFMA.FTZ R69, R6, R132, R133 ;  /* 0x0000008406457223 */ /* 0x000fe20000010085 */
[----:B------:R-:W-:Y:S01]  /*29d0*/  FADD.FTZ R19, R19, -R8 ;  /* 0x8000000813137221 */ /* 0x000fe20000010000 */
[----:B------:R-:W-:Y:S01]  /*29e0*/  FFMA.FTZ R100, R135, R99, R138 ;  /* 0x0000006387647223 */ /* 0x000fe2000001008a */
[C---:B------:R-:W-:Y:S01]  /*29f0*/  FMUL.FTZ R98, R74.reuse, R103 ;  /* 0x000000674a627220 */ /* 0x040fe20000410000 */
[----:B------:R-:W-:Y:S01]  /*2a00*/  IADD3 R104, P5, R33, R110, RZ ;  /* 0x0000006e21687210 */ /* 0x000fe20007fbe0ff */
[----:B------:R-:W-:Y:S01]  /*2a10*/  FFMA.FTZ R95, R73, R95, R70 ;  /* 0x0000005f495f7223 */ /* 0x000fe20000010046 */
[----:B------:R-:W-:Y:S01]  /*2a20*/  FADD.FTZ R121, R121, -R8 ;  /* 0x8000000879797221 */ /* 0x000fe20000010000 */
[C---:B------:R-:W-:Y:S01]  /*2a30*/  FMUL.FTZ R6, R74.reuse, R9 ;  /* 0x000000094a067220 */ /* 0x040fe20000410000 */
[----:B------:R-:W-:Y:S01]  /*2a40*/  FFMA.FTZ R99, R73, R97, R70 ;  /* 0x0000006149637223 */ /* 0x000fe20000010046 */
[--C-:B------:R-:W-:Y:S01]  /*2a50*/  FADD.FTZ R103, R131, -R8.reuse ;  /* 0x8000000883677221 */ /* 0x100fe20000010000 */
[----:B------:R-:W-:Y:S01]  /*2a60*/  IADD3.X R33, RZ, R92, RZ, P6, !PT ;  /* 0x0000005cff217210 */ /* 0x000fe200037fe4ff */
[----:B------:R-:W-:Y:S01]  /*2a70*/  FMUL.FTZ R91, R74, R117 ;  /* 0x000000754a5b7220 */ /* 0x000fe20000410000 */
[--C-:B------:R-:W-:Y:S01]  /*2a80*/  FADD.FTZ R9, R11, -R8.reuse ;  /* 0x800000080b097221 */ /* 0x100fe20000010000 */
[--C-:B------:R-:W-:Y:S01]  /*2a90*/  FADD.FTZ R13, R13, -R8.reuse ;  /* 0x800000080d0d7221 */ /* 0x100fe20000010000 */
[----:B------:R-:W-:Y:S01]  /*2aa0*/  FADD.FTZ R97, R129, -R8 ;  /* 0x8000000881617221 */ /* 0x000fe20000010000 */
[----:B------:R-:W-:Y:S01]  /*2ab0*/  IADD3 R106, P6, R93, R110, RZ ;  /* 0x0000006e5d6a7210 */ /* 0x000fe20007fde0ff */
[----:B------:R-:W-:-:S02]  /*2ac0*/  HADD2.F32 R11, -RZ, R12.H0_H0 ;  /* 0x2000000cff0b7230 */ /* 0x000fc40000004100 */
[C---:B------:R-:W-:Y:S01]  /*2ad0*/  FMUL.FTZ R12, R74.reuse, R19 ;  /* 0x000000134a0c7220 */ /* 0x040fe20000410000 */
[--C-:B------:R-:W-:Y:S02]  /*2ae0*/  HADD2.F32 R127, -RZ, R78.reuse.H0_H0 ;  /* 0x2000004eff7f7230 */ /* 0x100fe40000004100 */
[----:B------:R-:W-:Y:S01]  /*2af0*/  FMUL.FTZ R119, R95, -1.4426950216293334961 ;  /* 0xbfb8aa3b5f777820 */ /* 0x000fe20000410000 */
[----:B------:R-:W-:Y:S02]  /*2b00*/  HADD2.F32 R129, -RZ, R78.H1_H1 ;  /* 0x3000004eff817230 */ /* 0x000fe40000004100 */
[C---:B------:R-:W-:Y:S01]  /*2b10*/  FMUL.FTZ R78, R74.reuse, R121 ;  /* 0x000000794a4e7220 */ /* 0x040fe20000410000 */
[--C-:B------:R-:W-:Y:S01]  /*2b20*/  FADD.FTZ R19, R21, -R8.reuse ;  /* 0x8000000815137221 */ /* 0x100fe20000010000 */
[----:B------:R-:W-:Y:S01]  /*2b30*/  IADD3 R22, P0, R105, R110, RZ ;  /* 0x0000006e69167210 */ /* 0x000fe20007f1e0ff */
[----:B------:R-:W-:Y:S01]  /*2b40*/  FMUL.FTZ R96, R74, R103 ;  /* 0x000000674a607220 */ /* 0x000fe20000410000 */
[----:B------:R-:W-:Y:S01]  /*2b50*/  FFMA.FTZ R91, R132, R91, R133 ;  /* 0x0000005b845b7223 */ /* 0x000fe20000010085 */
[--C-:B------:R-:W-:Y:S01]  /*2b60*/  FADD.FTZ R121, R125, -R8.reuse ;  /* 0x800000087d797221 */ /* 0x100fe20000010000 */
[C---:B------:R-:W-:Y:S01]  /*2b70*/  FMUL.FTZ R13, R74.reuse, R13 ;  /* 0x0000000d4a0d7220 */ /* 0x040fe20000410000 */
[-C--:B------:R-:W-:Y:S01]  /*2b80*/  IADD3.X R103, RZ, R92.reuse, RZ, P5, !PT ;  /* 0x0000005cff677210 */ /* 0x080fe20002ffe4ff */
[----:B------:R-:W-:Y:S01]  /*2b90*/  HADD2.F32 R125, -RZ, R76.H0_H0 ;  /* 0x2000004cff7d7230 */ /* 0x000fe20000004100 */
[----:B------:R-:W-:Y:S01]  /*2ba0*/  IADD3.X R105, RZ, R92, RZ, P6, !PT ;  /* 0x0000005cff697210 */ /* 0x000fe200037fe4ff */
[----:B------:R-:W-:Y:S01]  /*2bb0*/  HADD2.F32 R131, -RZ, R77.H1_H1 ;  /* 0x3000004dff837230 */ /* 0x000fe20000004100 */
[-C--:B------:R-:W-:Y:S01]  /*2bc0*/  IADD3 R27, P5, R27, R110.reuse, RZ ;  /* 0x0000006e1b1b7210 */ /* 0x080fe20007fbe0ff */
[C---:B------:R-:W-:Y:S01]  /*2bd0*/  FMUL.FTZ R10, R74.reuse, R19 ;  /* 0x000000134a0a7220 */ /* 0x040fe20000410000 */
[----:B------:R-:W-:Y:S01]  /*2be0*/  IADD3 R107, P6, R107, R110, RZ ;  /* 0x0000006e6b6b7210 */ /* 0x000fe20007fde0ff */
[----:B------:R-:W-:Y:S01]  /*2bf0*/  HADD2.F32 R137, -RZ, R79.H0_H0 ;  /* 0x2000004fff897230 */ /* 0x000fe20000004100 */
[----:B------:R0:W-:Y:S01]  /*2c00*/  MUFU.EX2 R110, R119 ;  /* 0x00000077006e7308 */ /* 0x0001e20000000800 */
[----:B------:R-:W-:Y:S01]  /*2c10*/  FMUL.FTZ R76, R74, R121 ;  /* 0x000000794a4c7220 */ /* 0x000fe20000410000 */
[----:B------:R-:W-:Y:S01]  /*2c20*/  FADD.FTZ R77, R129, -R8 ;  /* 0x80000008814d7221 */ /* 0x000fe20000010000 */
[----:B------:R-:W-:-:S02]  /*2c30*/  HADD2.F32 R19, -RZ, R16.H0_H0 ;  /* 0x20000010ff137230 */ /* 0x000fc40000004100 */
[----:B------:R-:W-:Y:S01]  /*2c40*/  FFMA.FTZ R21, R73, R13, R70 ;  /* 0x0000000d49157223 */ /* 0x000fe20000010046 */
[--C-:B------:R-:W-:Y:S01]  /*2c50*/  FADD.FTZ R121, R127, -R8.reuse ;  /* 0x800000087f797221 */ /* 0x100fe20000010000 */
[----:B------:R-:W-:Y:S02]  /*2c60*/  HADD2.F32 R13, -RZ, R16.H1_H1 ;  /* 0x30000010ff0d7230 */ /* 0x000fe40000004100 */
[C---:B------:R-:W-:Y:S01]  /*2c70*/  FMUL.FTZ R77, R74.reuse, R77 ;  /* 0x0000004d4a4d7220 */ /* 0x040fe20000410000 */
[--C-:B------:R-:W-:Y:S01]  /*2c80*/  FADD.FTZ R19, R19, -R8.reuse ;  /* 0x8000000813137221 */ /* 0x100fe20000010000 */
[----:B0-----:R-:W-:Y:S01]  /*2c90*/  FMUL.FTZ R119, R91, -1.4426950216293334961 ;  /* 0xbfb8aa3b5b777820 */ /* 0x001fe20000410000 */
[----:B------:R-:W-:Y:S01]  /*2ca0*/  FMUL.FTZ R121, R74, R121 ;  /* 0x000000794a797220 */ /* 0x000fe20000410000 */
[----:B------:R-:W-:Y:S01]  /*2cb0*/  FADD.FTZ R13, R13, -R8 ;  /* 0x800000080d0d7221 */ /* 0x000fe20000010000 */
[--C-:B------:R-:W-:Y:S01]  /*2cc0*/  FFMA.FTZ R128, R132, R77, R133.reuse ;  /* 0x0000004d84807223 */ /* 0x100fe20000010085 */
[----:B------:R0:W-:Y:S01]  /*2cd0*/  MUFU.EX2 R79, R119 ;  /* 0x00000077004f7308 */ /* 0x0001e20000000800 */
[----:B------:R-:W-:Y:S01]  /*2ce0*/  FFMA.FTZ R129, R123, R121, R130 ;  /* 0x000000797b817223 */ /* 0x000fe20000010082 */
[--C-:B------:R-:W-:Y:S01]  /*2cf0*/  FADD.FTZ R77, R139, -R8.reuse ;  /* 0x800000088b4d7221 */ /* 0x100fe20000010000 */
[C---:B------:R-:W-:Y:S01]  /*2d00*/  FMUL.FTZ R19, R74.reuse, R19 ;  /* 0x000000134a137220 */ /* 0x040fe20000410000 */
[--C-:B------:R-:W-:Y:S01]  /*2d10*/  FADD.FTZ R121, R125, -R8.reuse ;  /* 0x800000087d797221 */ /* 0x100fe20000010000 */
[C---:B------:R-:W-:Y:S01]  /*2d20*/  FMUL.FTZ R13, R74.reuse, R13 ;  /* 0x0000000d4a0d7220 */ /* 0x040fe20000410000 */
[----:B------:R-:W-:Y:S01]  /*2d30*/  FADD.FTZ R125, R141, -R8 ;  /* 0x800000088d7d7221 */ /* 0x000fe20000010000 */
[C---:B------:R-:W-:Y:S01]  /*2d40*/  FMUL.FTZ R77, R74.reuse, R77 ;  /* 0x0000004d4a4d7220 */ /* 0x040fe20000410000 */
[----:B------:R-:W-:Y:S01]  /*2d50*/  FFMA.FTZ R20, R123, R19, R130 ;  /* 0x000000137b147223 */ /* 0x000fe20000010082 */
[--C-:B0-----:R-:W-:Y:S01]  /*2d60*/  FADD.FTZ R119, R137, -R8.reuse ;  /* 0x8000000889777221 */ /* 0x101fe20000010000 */
[--C-:B------:R-:W-:Y:S01]  /*2d70*/  FADD.FTZ R137, R147, -R8.reuse ;  /* 0x8000000893897221 */ /* 0x100fe20000010000 */
[--C-:B------:R-:W-:Y:S01]  /*2d80*/  FADD.FTZ R139, R151, -R8.reuse ;  /* 0x80000008978b7221 */ /* 0x100fe20000010000 */
[--C-:B------:R-:W-:Y:S01]  /*2d90*/  FADD.FTZ R147, R153, -R8.reuse ;  /* 0x8000000899937221 */ /* 0x100fe20000010000 */
[C---:B------:R-:W-:Y:S01]  /*2da0*/  FMUL.FTZ R119, R74.reuse, R119 ;  /* 0x000000774a777220 */ /* 0x040fe20000410000 */
[----:B------:R-:W-:Y:S01]  /*2db0*/  FMUL.FTZ R121, R74, R121 ;  /* 0x000000794a797220 */ /* 0x000fe20000410000 */
[----:B------:R-:W-:Y:S01]  /*2dc0*/  FADD.FTZ R11, R11, -R8 ;  /* 0x800000080b0b7221 */ /* 0x000fe20000010000 */
[----:B------:R-:W-:Y:S01]  /*2dd0*/  FFMA.FTZ R19, R132, R13, R133 ;  /* 0x0000000d84137223 */ /* 0x000fe20000010085 */
[----:B------:R-:W-:Y:S01]  /*2de0*/  FFMA.FTZ R127, R135, R119, R138 ;  /* 0x00000077877f7223 */ /* 0x000fe2000001008a */
[--C-:B------:R-:W-:Y:S01]  /*2df0*/  FADD.FTZ R119, R149, -R8.reuse ;  /* 0x8000000895777221 */ /* 0x100fe20000010000 */
[--C-:B------:R-:W-:Y:S01]  /*2e00*/  FADD.FTZ R43, R43, -R8.reuse ;  /* 0x800000082b2b7221 */ /* 0x100fe20000010000 */
[--C-:B------:R-:W-:Y:S01]  /*2e10*/  FADD.FTZ R93, R109, -R8.reuse ;  /* 0x800000086d5d7221 */ /* 0x100fe20000010000 */
[--C-:B------:R-:W-:Y:S01]  /*2e20*/  FADD.FTZ R149, R155, -R8.reuse ;  /* 0x800000089b957221 */ /* 0x100fe20000010000 */
[----:B------:R-:W-:Y:S01]  /*2e30*/  FADD.FTZ R151, R157, -R8 ;  /* 0x800000089d977221 */ /* 0x000fe20000010000 */
[----:B------:R-:W-:-:S02]  /*2e40*/  HADD2.F32 R13, -RZ, R17.H1_H1 ;  /* 0x30000011ff0d7230 */ /* 0x000fc40000004100 */
[----:B------:R-:W-:Y:S01]  /*2e50*/  FFMA.FTZ R126, R73, R77, R70 ;  /* 0x0000004d497e7223 */ /* 0x000fe20000010046 */
[C---:B------:R-:W-:Y:S01]  /*2e60*/  FMUL.FTZ R124, R74.reuse, R125 ;  /* 0x0000007d4a7c7220 */ /* 0x040fe20000410000 */
[C---:B------:R-:W-:Y:S01]  /*2e70*/  FMUL.FTZ R119, R74.reuse, R119 ;  /* 0x000000774a777220 */ /* 0x040fe20000410000 */
        /* <DEDUP_REMOVED lines=9> */
[----:B------:R-:W-:Y:S01]  /*2f10*/  FADD.FTZ R13, R13, -R8 ;  /* 0x800000080d0d7221 */ /* 0x000fe20000010000 */
        /* <DEDUP_REMOVED lines=10> */
[----:B------:R-:W-:Y:S01]  /*2fc0*/  FFMA.FTZ R123, R135, R137, R138 ;  /* 0x00000089877b7223 */ /* 0x000fe2000001008a */
[----:B------:R-:W-:Y:S01]  /*2fd0*/  FMUL.FTZ R13, R74, R13 ;  /* 0x0000000d4a0d7220 */ /* 0x000fe20000410000 */
[----:B------:R-:W-:-:S02]  /*2fe0*/  HADD2.F32 R137, -RZ, R88.H1_H1 ;  /* 0x30000058ff897230 */ /* 0x000fc40000004100 */
[----:B------:R-:W-:Y:S01]  /*2ff0*/  FADD.FTZ R131, R131, -R8 ;  /* 0x8000000883837221 */ /* 0x000fe20000010000 */
[----:B------:R-:W-:Y:S02]  /*3000*/  HADD2.F32 R153, -RZ, R82.H1_H1 ;  /* 0x30000052ff997230 */ /* 0x000fe40000004100 */
[----:B------:R-:W-:Y:S01]  /*3010*/  FFMA.FTZ R17, R73, R13, R70 ;  /* 0x0000000d49117223 */ /* 0x000fe20000010046 */
[----:B------:R-:W-:Y:S01]  /*3020*/  HADD2.F32 R155, -RZ, R84.H1_H1 ;  /* 0x30000054ff9b7230 */ /* 0x000fe20000004100 */
[----:B------:R-:W0:Y:S01]  /*3030*/  MUFU.EX2 R42, R42 ;  /* 0x0000002a002a7308 */ /* 0x000e220000000800 */
[----:B------:R-:W-:Y:S02]  /*3040*/  HADD2.F32 R157, -RZ, R80.H1_H1 ;  /* 0x30000050ff9d7230 */ /* 0x000fe40000004100 */
[--C-:B------:R-:W-:Y:S01]  /*3050*/  FADD.FTZ R13, R55, -R8.reuse ;  /* 0x80000008370d7221 */ /* 0x100fe20000010000 */
[--C-:B------:R-:W-:Y:S02]  /*3060*/  HADD2.F32 R139, -RZ, R89.reuse.H0_H0 ;  /* 0x20000059ff8b7230 */ /* 0x100fe40000004100 */
[----:B------:R-:W-:Y:S01]  /*3070*/  FADD.FTZ R153, R153, -R8 ;  /* 0x8000000899997221 */ /* 0x000fe20000010000 */
[----:B------:R-:W-:-:S02]  /*3080*/  HADD2.F32 R149, -RZ, R89.H1_H1 ;  /* 0x30000059ff957230 */ /* 0x000fc40000004100 */
[--C-:B------:R-:W-:Y:S01]  /*3090*/  FADD.FTZ R89, R137, -R8.reuse ;  /* 0x8000000889597221 */ /* 0x100fe20000010000 */
[--C-:B------:R-:W-:Y:S01]  /*30a0*/  FADD.FTZ R155, R155, -R8.reuse ;  /* 0x800000089b9b7221 */ /* 0x100fe20000010000 */
[--C-:B------:R-:W-:Y:S01]  /*30b0*/  FADD.FTZ R157, R157, -R8.reuse ;  /* 0x800000089d9d7221 */ /* 0x100fe20000010000 */
[C---:B------:R-:W-:Y:S01]  /*30c0*/  FMUL.FTZ R131, R74.reuse, R131 ;  /* 0x000000834a837220 */ /* 0x040fe20000410000 */
[C---:B------:R-:W-:Y:S01]  /*30d0*/  FMUL.FTZ R13, R74.reuse, R13 ;  /* 0x0000000d4a0d7220 */ /* 0x040fe20000410000 */
[C---:B------:R-:W-:Y:S01]  /*30e0*/  FMUL.FTZ R97, R74.reuse, R97 ;  /* 0x000000614a617220 */ /* 0x040fe20000410000 */
[--C-:B------:R-:W-:Y:S01]  /*30f0*/  FADD.FTZ R137, R139, -R8.reuse ;  /* 0x800000088b897221 */ /* 0x100fe20000010000 */
[C---:B------:R-:W-:Y:S01]  /*3100*/  FMUL.FTZ R89, R74.reuse, R89 ;  /* 0x000000594a597220 */ /* 0x040fe20000410000 */
[C---:B------:R-:W-:Y:S01]  /*3110*/  FMUL.FTZ R88, R74.reuse, R153 ;  /* 0x000000994a587220 */ /* 0x040fe20000410000 */
[C---:B------:R-:W-:Y:S01]  /*3120*/  FMUL.FTZ R86, R74.reuse, R155 ;  /* 0x0000009b4a567220 */ /* 0x040fe20000410000 */
[C---:B------:R-:W-:Y:S01]  /*3130*/  FMUL.FTZ R84, R74.reuse, R157 ;  /* 0x0000009d4a547220 */ /* 0x040fe20000410000 */
[----:B------:R-:W-:Y:S01]  /*3140*/  FMUL.FTZ R80, R74, R159 ;  /* 0x0000009f4a507220 */ /* 0x000fe20000410000 */
[----:B------:R-:W-:Y:S01]  /*3150*/  FADD.FTZ R139, R149, -R8 ;  /* 0x80000008958b7221 */ /* 0x000fe20000010000 */
        /* <DEDUP_REMOVED lines=12> */
[----:B------:R-:W-:-:S02]  /*3220*/  HADD2.F32 R133, -RZ, R83.H0_H0 ;  /* 0x20000053ff857230 */ /* 0x000fc40000004100 */
[----:B------:R-:W-:Y:S01]  /*3230*/  FMUL.FTZ R130, R74, R137 ;  /* 0x000000894a827220 */ /* 0x000fe20000410000 */
[----:B------:R-:W-:Y:S02]  /*3240*/  HADD2.F32 R139, -RZ, R85.H0_H0 ;  /* 0x20000055ff8b7230 */ /* 0x000fe40000004100 */
[----:B------:R-:W-:Y:S01]  /*3250*/  FMUL.FTZ R44, R58, -1.4426950216293334961 ;  /* 0xbfb8aa3b3a2c7820 */ /* 0x000fe20000410000 */
[----:B------:R-:W-:Y:S02]  /*3260*/  HADD2.F32 R153, -RZ, R81.H0_H0 ;  /* 0x20000051ff997230 */ /* 0x000fe40000004100 */
[----:B------:R-:W-:Y:S01]  /*3270*/  FFMA.FTZ R130, R135, R130, R138 ;  /* 0x0000008287827223 */ /* 0x000fe2000001008a */
[----:B------:R-:W-:Y:S02]  /*3280*/  HADD2.F32 R155, -RZ, R87.H0_H0 ;  /* 0x20000057ff9b7230 */ /* 0x000fe40000004100 */
[----:B------:R-:W-:Y:S01]  /*3290*/  FMUL.FTZ R67, R53, -1.4426950216293334961 ;  /* 0xbfb8aa3b35437820 */ /* 0x000fe20000410000 */
[----:B------:R-:W-:-:S02]  /*32a0*/  HADD2.F32 R137, -RZ, R83.H1_H1 ;  /* 0x30000053ff897230 */ /* 0x000fc40000004100 */
[--C-:B------:R-:W-:Y:S01]  /*32b0*/  FADD.FTZ R83, R133, -R8.reuse ;  /* 0x8000000885537221 */ /* 0x100fe20000010000 */
[--C-:B------:R-:W-:Y:S01]  /*32c0*/  FADD.FTZ R133, R139, -R8.reuse ;  /* 0x800000088b857221 */ /* 0x100fe20000010000 */
[----:B------:R-:W-:Y:S01]  /*32d0*/  FMUL.FTZ R47, R49, -1.4426950216293334961 ;  /* 0xbfb8aa3b312f7820 */ /* 0x000fe20000410000 */
[--C-:B------:R-:W-:Y:S01]  /*32e0*/  FADD.FTZ R153, R153, -R8.reuse ;  /* 0x8000000899997221 */ /* 0x100fe20000010000 */
[--C-:B------:R-:W-:Y:S01]  /*32f0*/  FADD.FTZ R155, R155, -R8.reuse ;  /* 0x800000089b9b7221 */ /* 0x100fe20000010000 */
[----:B0-----:R-:W-:Y:S01]  /*3300*/  FADD.FTZ R42, R42, 1 ;  /* 0x3f8000002a2a7421 */ /* 0x001fe20000010000 */
[----:B------:R-:W-:Y:S01]  /*3310*/  FMUL.FTZ R134, R130, -1.4426950216293334961 ;  /* 0xbfb8aa3b82867820 */ /* 0x000fe20000410000 */
[----:B------:R-:W-:Y:S01]  /*3320*/  FMUL.FTZ R133, R74, R133 ;  /* 0x000000854a857220 */ /* 0x000fe20000410000 */
[----:B------:R-:W-:Y:S01]  /*3330*/  FMUL.FTZ R66, R68, -1.4426950216293334961 ;  /* 0xbfb8aa3b44427820 */ /* 0x000fe20000410000 */
[----:B------:R-:W-:Y:S01]  /*3340*/  FMUL.FTZ R65, R41, -1.4426950216293334961 ;  /* 0xbfb8aa3b29417820 */ /* 0x000fe20000410000 */
[C---:B------:R-:W-:Y:S01]  /*3350*/  FMUL.FTZ R83, R74.reuse, R83 ;  /* 0x000000534a537220 */ /* 0x040fe20000410000 */
[C---:B------:R-:W-:Y:S01]  /*3360*/  FMUL.FTZ R153, R74.reuse, R153 ;  /* 0x000000994a997220 */ /* 0x040fe20000410000 */
[----:B------:R-:W0:Y:S01]  /*3370*/  MUFU.EX2 R44, R44 ;  /* 0x0000002c002c7308 */ /* 0x000e220000000800 */
[C---:B------:R-:W-:Y:S01]  /*3380*/  FMUL.FTZ R155, R74.reuse, R155 ;  /* 0x0000009b4a9b7220 */ /* 0x040fe20000410000 */
[----:B------:R-:W-:Y:S01]  /*3390*/  FADD.FTZ R137, R137, -R8 ;  /* 0x8000000889897221 */ /* 0x000fe20000010000 */
[C-C-:B------:R-:W-:Y:S01]  /*33a0*/  FFMA.FTZ R136, R135.reuse, R83, R138.reuse ;  /* 0x0000005387887223 */ /* 0x140fe2000001008a */
[----:B------:R-:W-:Y:S01]  /*33b0*/  FMUL.FTZ R9, R74, R9 ;  /* 0x000000094a097220 */ /* 0x000fe20000410000 */
[--C-:B------:R-:W-:Y:S01]  /*33c0*/  FFMA.FTZ R83, R135, R155, R138.reuse ;  /* 0x0000009b87537223 */ /* 0x100fe2000001008a */
[----:B------:R-:W-:Y:S01]  /*33d0*/  FMUL.FTZ R45, R69, -1.4426950216293334961 ;  /* 0xbfb8aa3b452d7820 */ /* 0x000fe20000410000 */
[C-C-:B------:R-:W-:Y:S01]  /*33e0*/  FFMA.FTZ R6, R135.reuse, R6, R138.reuse ;  /* 0x0000000687067223 */ /* 0x140fe2000001008a */
[----:B------:R-:W-:Y:S01]  /*33f0*/  MUFU.EX2 R67, R67 ;  /* 0x0000004300437308 */ /* 0x000fe20000000800 */
[C-C-:B------:R-:W-:Y:S01]  /*3400*/  FFMA.FTZ R10, R135.reuse, R10, R138.reuse ;  /* 0x0000000a870a7223 */ /* 0x140fe2000001008a */
[C-C-:B------:R-:W-:Y:S01]  /*3410*/  FFMA.FTZ R18, R135.reuse, R18, R138.reuse ;  /* 0x0000001287127223 */ /* 0x140fe2000001008a */
[C-C-:B------:R-:W-:Y:S01]  /*3420*/  FFMA.FTZ R14, R135.reuse, R14, R138.reuse ;  /* 0x0000000e870e7223 */ /* 0x140fe2000001008a */
[C-C-:B------:R-:W-:Y:S01]  /*3430*/  FFMA.FTZ R96, R135.reuse, R96, R138.reuse ;  /* 0x0000006087607223 */ /* 0x140fe2000001008a */
[----:B------:R-:W-:Y:S01]  /*3440*/  FFMA.FTZ R78, R135, R78, R138 ;  /* 0x0000004e874e7223 */ /* 0x000fe2000001008a */
[----:B------:R-:W-:-:S02]  /*3450*/  HADD2.F32 R155, -RZ, R81.H1_H1 ;  /* 0x30000051ff9b7230 */ /* 0x000fc40000004100 */
[----:B------:R-:W-:Y:S01]  /*3460*/  FMUL.FTZ R38, R52, -1.4426950216293334961 ;  /* 0xbfb8aa3b34267820 */ /* 0x000fe20000410000 */
[----:B------:R-:W1:Y:S01]  /*3470*/  MUFU.RCP R161, R42 ;  /* 0x0000002a00a17308 */ /* 0x000e620000001000 */
[----:B------:R-:W-:Y:S02]  /*3480*/  HADD2.F32 R157, -RZ, R87.H1_H1 ;  /* 0x30000057ff9d7230 */ /* 0x000fe40000004100 */
[----:B------:R-:W-:Y:S01]  /*3490*/  FFMA.FTZ R9, R73, R9, R70 ;  /* 0x0000000949097223 */ /* 0x000fe20000010046 */
[----:B------:R-:W-:Y:S01]  /*34a0*/  FMUL.FTZ R51, R46, -1.4426950216293334961 ;  /* 0xbfb8aa3b2e337820 */ /* 0x000fe20000410000 */
[----:B------:R-:W-:Y:S01]  /*34b0*/  FADD.FTZ R13, R113, -R8 ;  /* 0x80000008710d7221 */ /* 0x000fe20000010000 */
[----:B------:R-:W-:Y:S01]  /*34c0*/  FMUL.FTZ R118, R96, -1.4426950216293334961 ;  /* 0xbfb8aa3b60767820 */ /* 0x000fe20000410000 */
[----:B------:R-:W-:Y:S01]  /*34d0*/  FMUL.FTZ R72, R9, -1.4426950216293334961 ;  /* 0xbfb8aa3b09487820 */ /* 0x000fe20000410000 */
[----:B------:R-:W-:Y:S01]  /*34e0*/  FMUL.FTZ R71, R20, -1.4426950216293334961 ;  /* 0xbfb8aa3b14477820 */ /* 0x000fe20000410000 */
[----:B------:R-:W2:Y:S01]  /*34f0*/  MUFU.EX2 R47, R47 ;  /* 0x0000002f002f7308 */ /* 0x000ea20000000800 */
[----:B------:R-:W-:Y:S01]  /*3500*/  FMUL.FTZ R108, R99, -1.4426950216293334961 ;  /* 0xbfb8aa3b636c7820 */ /* 0x000fe20000410000 */
[----:B------:R-:W-:Y:S01]  /*3510*/  FMUL.FTZ R50, R54, -1.4426950216293334961 ;  /* 0xbfb8aa3b36327820 */ /* 0x000fe20000410000 */
[----:B------:R-:W-:Y:S01]  /*3520*/  FMUL.FTZ R114, R102, -1.4426950216293334961 ;  /* 0xbfb8aa3b66727820 */ /* 0x000fe20000410000 */
[----:B------:R-:W-:Y:S01]  /*3530*/  FMUL.FTZ R112, R97, -1.4426950216293334961 ;  /* 0xbfb8aa3b61707820 */ /* 0x000fe20000410000 */
[----:B------:R-:W-:Y:S01]  /*3540*/  FMUL.FTZ R13, R74, R13 ;  /* 0x0000000d4a0d7220 */ /* 0x000fe20000410000 */
[----:B------:R-:W-:Y:S01]  /*3550*/  FMUL.FTZ R117, R93, -1.4426950216293334961 ;  /* 0xbfb8aa3b5d757820 */ /* 0x000fe20000410000 */
[----:B------:R-:W-:Y:S01]  /*3560*/  FMUL.FTZ R144, R128, -1.4426950216293334961 ;  /* 0xbfb8aa3b80907820 */ /* 0x000fe20000410000 */
[----:B------:R3:W-:Y:S01]  /*3570*/  MUFU.EX2 R132, R134 ;  /* 0x0000008600847308 */ /* 0x0007e20000000800 */
[----:B------:R-:W-:Y:S01]  /*3580*/  FMUL.FTZ R142, R127, -1.4426950216293334961 ;  /* 0xbfb8aa3b7f8e7820 */ /* 0x000fe20000410000 */
[----:B0-----:R-:W-:Y:S01]  /*3590*/  FADD.FTZ R44, R44, 1 ;  /* 0x3f8000002c2c7421 */ /* 0x001fe20000010000 */
[----:B-1----:R-:W-:Y:S01]  /*35a0*/  FMUL.FTZ R161, R40, R161 ;  /* 0x000000a128a17220 */ /* 0x002fe20000410000 */
[----:B------:R-:W-:Y:S01]  /*35b0*/  FADD.FTZ R42, R67, 1 ;  /* 0x3f800000432a7421 */ /* 0x000fe20000010000 */
[C-C-:B------:R-:W-:Y:S01]  /*35c0*/  FFMA.FTZ R13, R73.reuse, R13, R70.reuse ;  /* 0x0000000d490d7223 */ /* 0x140fe20000010046 */
[C-C-:B------:R-:W-:Y:S01]  /*35d0*/  FFMA.FTZ R76, R73.reuse, R76, R70.reuse ;  /* 0x0000004c494c7223 */ /* 0x140fe20000010046 */
[----:B------:R-:W-:Y:S01]  /*35e0*/  FFMA.FTZ R89, R73, R89, R70 ;  /* 0x0000005949597223 */ /* 0x000fe20000010046 */
[----:B------:R-:W0:Y:S01]  /*35f0*/  MUFU.EX2 R66, R66 ;  /* 0x0000004200427308 */ /* 0x000e220000000800 */
[C-C-:B---3--:R-:W-:Y:S01]  /*3600*/  FFMA.FTZ R134, R135.reuse, R133, R138.reuse ;  /* 0x0000008587867223 */ /* 0x148fe2000001008a */
[----:B------:R-:W-:Y:S01]  /*3610*/  FFMA.FTZ R133, R135, R153, R138 ;  /* 0x0000009987857223 */ /* 0x000fe2000001008a */
[----:B------:R-:W-:-:S02]  /*3620*/  HADD2.F32 R153, -RZ, R85.H1_H1 ;  /* 0x30000055ff997230 */ /* 0x000fc40000004100 */
[----:B------:R-:W-:Y:S01]  /*3630*/  FMUL.FTZ R135, R74, R137 ;  /* 0x000000894a877220 */ /* 0x000fe20000410000 */
[----:B--2---:R-:W-:Y:S01]  /*3640*/  FADD.FTZ R40, R47, 1 ;  /* 0x3f8000002f287421 */ /* 0x004fe20000010000 */
[----:B------:R-:W-:Y:S01]  /*3650*/  FMUL.FTZ R146, R124, -1.4426950216293334961 ;  /* 0xbfb8aa3b7c927820 */ /* 0x000fe20000410000 */
[----:B------:R-:W-:Y:S01]  /*3660*/  FMUL.FTZ R43, R15, -1.4426950216293334961 ;  /* 0xbfb8aa3b0f2b7820 */ /* 0x000fe20000410000 */
[----:B------:R-:W-:Y:S01]  /*3670*/  MUFU.EX2 R65, R65 ;  /* 0x0000004100417308 */ /* 0x000fe20000000800 */
[----:B------:R-:W-:Y:S01]  /*3680*/  FADD.FTZ R87, R153, -R8 ;  /* 0x8000000899577221 */ /* 0x000fe20000010000 */
[----:B------:R-:W-:Y:S01]  /*3690*/  FFMA.FTZ R135, R73, R135, R70 ;  /* 0x0000008749877223 */ /* 0x000fe20000010046 */
[--C-:B------:R-:W-:Y:S01]  /*36a0*/  FADD.FTZ R153, R155, -R8.reuse ;  /* 0x800000089b997221 */ /* 0x100fe20000010000 */
[----:B------:R-:W-:Y:S01]  /*36b0*/  FADD.FTZ R155, R157, -R8 ;  /* 0x800000089d9b7221 */ /* 0x000fe20000010000 */
[C---:B------:R-:W-:Y:S01]  /*36c0*/  FMUL.FTZ R87, R74.reuse, R87 ;  /* 0x000000574a577220 */ /* 0x040fe20000410000 */
[----:B------:R-:W-:Y:S01]  /*36d0*/  FMUL.FTZ R85, R135, -1.4426950216293334961 ;  /* 0xbfb8aa3b87557820 */ /* 0x000fe20000410000 */
[C---:B------:R-:W-:Y:S01]  /*36e0*/  FMUL.FTZ R153, R74.reuse, R153 ;  /* 0x000000994a997220 */ /* 0x040fe20000410000 */
[----:B------:R-:W1:Y:S01]  /*36f0*/  MUFU.EX2 R45, R45 ;  /* 0x0000002d002d7308 */ /* 0x000e620000000800 */
[----:B------:R-:W-:Y:S01]  /*3700*/  FMUL.FTZ R155, R74, R155 ;  /* 0x0000009b4a9b7220 */ /* 0x000fe20000410000 */
[----:B------:R-:W-:Y:S01]  /*3710*/  FFMA.FTZ R87, R73, R87, R70 ;  /* 0x0000005749577223 */ /* 0x000fe20000010046 */
[----:B0-----:R-:W-:Y:S01]  /*3720*/  FADD.FTZ R66, R66, 1 ;  /* 0x3f80000042427421 */ /* 0x001fe20000010000 */
[----:B------:R-:W-:Y:S01]  /*3730*/  FMUL.FTZ R62, R21, -1.4426950216293334961 ;  /* 0xbfb8aa3b153e7820 */ /* 0x000fe20000410000 */
        /* <DEDUP_REMOVED lines=19> */
[----:B------:R-:W1:Y:S01]  /*3870*/  MUFU.EX2 R51, R51 ;  /* 0x0000003300337308 */ /* 0x000e620000000800 */
[----:B--2---:R-:W-:Y:S01]  /*3880*/  FMUL.FTZ R118, R78, -1.4426950216293334961 ;  /* 0xbfb8aa3b4e767820 */ /* 0x004fe20000410000 */
[----:B0-----:R-:W-:Y:S01]  /*3890*/  FADD.FTZ R38, R38, 1 ;  /* 0x3f80000026267421 */ /* 0x001fe20000010000 */
[----:B------:R-:W-:Y:S01]  /*38a0*/  FMUL.FTZ R8, R120, -1.4426950216293334961 ;  /* 0xbfb8aa3b78087820 */ /* 0x000fe20000410000 */
[----:B------:R-:W-:Y:S01]  /*38b0*/  FMUL.FTZ R145, R76, -1.4426950216293334961 ;  /* 0xbfb8aa3b4c917820 */ /* 0x000fe20000410000 */
[----:B------:R-:W-:Y:S01]  /*38c0*/  FMUL.FTZ R147, R125, -1.4426950216293334961 ;  /* 0xbfb8aa3b7d937820 */ /* 0x000fe20000410000 */
[----:B------:R-:W-:Y:S01]  /*38d0*/  FMUL.FTZ R150, R123, -1.4426950216293334961 ;  /* 0xbfb8aa3b7b967820 */ /* 0x000fe20000410000 */
[----:B------:R-:W-:Y:S01]  /*38e0*/  FMUL.FTZ R151, R82, -1.4426950216293334961 ;  /* 0xbfb8aa3b52977820 */ /* 0x000fe20000410000 */
[----:B------:R-:W-:Y:S01]  /*38f0*/  MUFU.EX2 R72, R72 ;  /* 0x0000004800487308 */ /* 0x000fe20000000800 */
        /* <DEDUP_REMOVED lines=9> */
[----:B------:R-:W-:Y:S01]  /*3990*/  FADD.FTZ R109, R109, 1 ;  /* 0x3f8000006d6d7421 */ /* 0x000fe20000010000 */
[----:B------:R-:W-:Y:S01]  /*39a0*/  FADD.FTZ R110, R110, 1 ;  /* 0x3f8000006e6e7421 */ /* 0x000fe20000010000 */
[----:B------:R-:W-:Y:S01]  /*39b0*/  FMUL.FTZ R159, R77, -1.4426950216293334961 ;  /* 0xbfb8aa3b4d9f7820 */ /* 0x000fe20000410000 */
[----:B------:R-:W-:-:S03]  /*39c0*/  FMUL.FTZ R158, R80, -1.4426950216293334961 ;  /* 0xbfb8aa3b509e7820 */ /* 0x000fc60000410000 */
[----:B------:R-:W-:Y:S01]  /*39d0*/  MUFU.EX2 R71, R71 ;  /* 0x0000004700477308 */ /* 0x000fe20000000800 */
[C-C-:B0-----:R-:W-:Y:S01]  /*39e0*/  FFMA.FTZ R85, R73.reuse, R153, R70.reuse ;  /* 0x0000009949557223 */ /* 0x141fe20000010046 */
[----:B------:R-:W-:Y:S01]  /*39f0*/  FFMA.FTZ R70, R73, R155, R70 ;  /* 0x0000009b49467223 */ /* 0x000fe20000010046 */
[----:B------:R-:W-:Y:S01]  /*3a00*/  FMUL.FTZ R73, R87, -1.4426950216293334961 ;  /* 0xbfb8aa3b57497820 */ /* 0x000fe20000410000 */
[----:B------:R-:W-:Y:S01]  /*3a10*/  FMUL.FTZ R153, R119, -1.4426950216293334961 ;  /* 0xbfb8aa3b77997820 */ /* 0x000fe20000410000 */
[----:B------:R-:W-:-:S03]  /*3a20*/  FMUL.FTZ R160, R85, -1.4426950216293334961 ;  /* 0xbfb8aa3b55a07820 */ /* 0x000fc60000410000 */
[----:B------:R-:W-:Y:S08]  /*3a30*/  MUFU.EX2 R108, R108 ;  /* 0x0000006c006c7308 */ /* 0x000ff00000000800 */
[----:B------:R-:W0:Y:S08]  /*3a40*/  MUFU.EX2 R50, R50 ;  /* 0x0000003200327308 */ /* 0x000e300000000800 */
[----:B------:R-:W1:Y:S08]  /*3a50*/  MUFU.EX2 R114, R114 ;  /* 0x0000007200727308 */ /* 0x000e700000000800 */
[----:B------:R-:W-:Y:S01]  /*3a60*/  MUFU.EX2 R112, R112 ;  /* 0x0000007000707308 */ /* 0x000fe20000000800 */
[----:B0-----:R-:W-:-:S07]  /*3a70*/  FADD.FTZ R47, R50, 1 ;  /* 0x3f800000322f7421 */ /* 0x001fce0000010000 */
[----:B------:R-:W-:Y:S08]  /*3a80*/  MUFU.EX2 R117, R117 ;  /* 0x0000007500757308 */ /* 0x000ff00000000800 */
[----:B------:R0:W2:Y:S08]  /*3a90*/  MUFU.RCP R155, R44 ;  /* 0x0000002c009b7308 */ /* 0x0000b00000001000 */
[----:B------:R-:W3:Y:S01]  /*3aa0*/  MUFU.EX2 R118, R118 ;  /* 0x0000007600767308 */ /* 0x000ee20000000800 */
[----:B0-----:R-:W-:Y:S01]  /*3ab0*/  FADD.FTZ R44, R65, 1 ;  /* 0x3f800000412c7421 */ /* 0x001fe20000010000 */
[----:B------:R-:W-:Y:S01]  /*3ac0*/  FADD.FTZ R65, R71, 1 ;  /* 0x3f80000047417421 */ /* 0x000fe20000010000 */
[----:B-1----:R-:W-:Y:S01]  /*3ad0*/  FADD.FTZ R71, R114, 1 ;  /* 0x3f80000072477421 */ /* 0x002fe20000010000 */
[----:B------:R-:W-:-:S04]  /*3ae0*/  FADD.FTZ R114, R79, 1 ;  /* 0x3f8000004f727421 */ /* 0x000fc80000010000 */
[----:B------:R-:W-:Y:S01]  /*3af0*/  MUFU.EX2 R144, R144 ;  /* 0x0000009000907308 */ /* 0x000fe20000000800 */
[----:B--2---:R-:W-:Y:S01]  /*3b00*/  FMUL.FTZ R154, R58, R155 ;  /* 0x0000009b3a9a7220 */ /* 0x004fe20000410000 */
[----:B------:R-:W-:Y:S01]  /*3b10*/  FMUL.FTZ R58, R84, -1.4426950216293334961 ;  /* 0xbfb8aa3b543a7820 */ /* 0x000fe20000410000 */
[----:B------:R-:W-:-:S05]  /*3b20*/  FMUL.FTZ R155, R133, -1.4426950216293334961 ;  /* 0xbfb8aa3b859b7820 */ /* 0x000fca0000410000 */
[----:B------:R-:W0:Y:S01]  /*3b30*/  MUFU.EX2 R142, R142 ;  /* 0x0000008e008e7308 */ /* 0x000e220000000800 */
[----:B---3--:R-:W-:-:S07]  /*3b40*/  FADD.FTZ R79, R118, 1 ;  /* 0x3f800000764f7421 */ /* 0x008fce0000010000 */
[----:B------:R-:W-:Y:S08]  /*3b50*/  MUFU.RCP R42, R42 ;  /* 0x0000002a002a7308 */ /* 0x000ff00000001000 */
[----:B------:R-:W1:Y:S01]  /*3b60*/  MUFU.RCP R40, R40 ;  /* 0x0000002800287308 */ /* 0x000e620000001000 */
[----:B0-----:R-:W-:-:S07]  /*3b70*/  FADD.FTZ R118, R142, 1 ;  /* 0x3f8000008e767421 */ /* 0x001fce0000010000 */
[----:B------:R-:W0:Y:S08]  /*3b80*/  MUFU.RCP R67, R66 ;  /* 0x0000004200437308 */ /* 0x000e300000001000 */
[----:B------:R-:W2:Y:S01]  /*3b90*/  MUFU.EX2 R146, R146 ;  /* 0x0000009200927308 */ /* 0x000ea20000000800 */
[----:B-1----:R-:W-:-:S05]  /*3ba0*/  FMUL.FTZ R142, R49, R40 ;  /* 0x00000028318e7220 */ /* 0x002fca0000410000 */
[----:B------:R-:W-:Y:S02]  /*3bb0*/  F2FP.F16.F32.PACK_AB R142, R142, R161 ;  /* 0x000000a18e8e723e */ /* 0x000fe400000000ff */
[----:B------:R-:W1:Y:S01]  /*3bc0*/  MUFU.RCP R44, R44 ;  /* 0x0000002c002c7308 */ /* 0x000e620000001000 */
[----:B0-----:R-:W-:-:S07]  /*3bd0*/  FMUL.FTZ R68, R68, R67 ;  /* 0x0000004344447220 */ /* 0x001fce0000410000 */
[----:B------:R-:W0:Y:S01]  /*3be0*/  MUFU.EX2 R43, R43 ;  /* 0x0000002b002b7308 */ /* 0x000e220000000800 */
[----:B--2---:R-:W-:-:S07]  /*3bf0*/  FADD.FTZ R67, R146, 1 ;  /* 0x3f80000092437421 */ /* 0x004fce0000010000 */
[----:B------:R-:W2:Y:S01]  /*3c00*/  MUFU.EX2 R62, R62 ;  /* 0x0000003e003e7308 */ /* 0x000ea20000000800 */
[----:B-1----:R-:W-:-:S07]  /*3c10*/  FMUL.FTZ R146, R41, R44 ;  /* 0x0000002c29927220 */ /* 0x002fce0000410000 */
[----:B------:R-:W1:Y:S01]  /*3c20*/  MUFU.EX2 R59, R59 ;  /* 0x0000003b003b7308 */ /* 0x000e620000000800 */
[----:B0-----:R-:W-:-:S07]  /*3c30*/  FADD.FTZ R43, R43, 1 ;  /* 0x3f8000002b2b7421 */ /* 0x001fce0000010000 */
[----:B------:R-:W0:Y:S01]  /*3c40*/  MUFU.EX2 R56, R56 ;  /* 0x0000003800387308 */ /* 0x000e220000000800 */
[----:B--2---:R-:W-:-:S07]  /*3c50*/  FADD.FTZ R50, R62, 1 ;  /* 0x3f8000003e327421 */ /* 0x004fce0000010000 */
[----:B------:R-:W2:Y:S01]  /*3c60*/  MUFU.RCP R156, R45 ;  /* 0x0000002d009c7308 */ /* 0x000ea20000001000 */
[----:B-1----:R-:W-:-:S07]  /*3c70*/  FADD.FTZ R62, R59, 1 ;  /* 0x3f8000003b3e7421 */ /* 0x002fce0000010000 */
[----:B------:R1:W-:Y:S01]  /*3c80*/  MUFU.RCP R45, R38 ;  /* 0x00000026002d7308 */ /* 0x0003e20000001000 */
[----:B0-----:R-:W-:-:S07]  /*3c90*/  FADD.FTZ R59, R56, 1 ;  /* 0x3f800000383b7421 */ /* 0x001fce0000010000 */
[----:B------:R-:W0:Y:S01]  /*3ca0*/  MUFU.EX2 R141, R141 ;  /* 0x0000008d008d7308 */ /* 0x000e220000000800 */
[----:B-1----:R-:W-:Y:S01]  /*3cb0*/  FADD.FTZ R38, R72, 1 ;  /* 0x3f80000048267421 */ /* 0x002fe20000010000 */
[----:B------:R-:W-:Y:S01]  /*3cc0*/  FADD.FTZ R72, R108, 1 ;  /* 0x3f8000006c487421 */ /* 0x000fe20000010000 */
[----:B------:R-:W-:Y:S01]  /*3cd0*/  FADD.FTZ R108, R112, 1 ;  /* 0x3f800000706c7421 */ /* 0x000fe20000010000 */
[----:B------:R-:W-:Y:S01]  /*3ce0*/  FADD.FTZ R112, R117, 1 ;  /* 0x3f80000075707421 */ /* 0x000fe20000010000 */
[----:B------:R-:W-:Y:S01]  /*3cf0*/  FADD.FTZ R117, R144, 1 ;  /* 0x3f80000090757421 */ /* 0x000fe20000010000 */
[----:B------:R-:W-:Y:S01]  /*3d00*/  FMUL.FTZ R144, R53, R42 ;  /* 0x0000002a35907220 */ /* 0x000fe20000410000 */
[----:B------:R-:W-:Y:S01]  /*3d10*/  IADD3.X R42, RZ, R92, RZ, P6, !PT ;  /* 0x0000005cff2a7210 */ /* 0x000fe200037fe4ff */
[----:B------:R-:W1:Y:S01]  /*3d20*/  MUFU.EX2 R48, R48 ;  /* 0x0000003000307308 */ /* 0x000e620000000800 */
[----:B------:R-:W-:Y:S01]  /*3d30*/  LEA R40, P6, R107, UR6, 0x1 ;  /* 0x000000066b287c11 */ /* 0x000fe2000f8c08ff */
[----:B--2---:R-:W-:Y:S01]  /*3d40*/  FMUL.FTZ R69, R69, R156 ;  /* 0x0000009c45457220 */ /* 0x004fe20000410000 */
[----:B------:R-:W-:-:S02]  /*3d50*/  FMUL.FTZ R156, R70, -1.4426950216293334961 ;  /* 0xbfb8aa3b469c7820 */ /* 0x000fc40000410000 */
[----:B------:R-:W-:Y:S02]  /*3d60*/  LEA.HI.X R41, R107, UR7, R42, 0x1, P6 ;  /* 0x000000076b297c11 */ /* 0x000fe4000b0f0c2a */
[----:B------:R-:W-:Y:S01]  /*3d70*/  LEA R42, P6, R106, UR6, 0x1 ;  /* 0x000000066a2a7c11 */ /* 0x000fe2000f8c08ff */
[----:B------:R-:W2:Y:S01]  /*3d80*/  MUFU.EX2 R55, R55 ;  /* 0x0000003700377308 */ /* 0x000ea20000000800 */
[----:B0-----:R-:W-:Y:S01]  /*3d90*/  FADD.FTZ R49, R141, 1 ;  /* 0x3f8000008d317421 */ /* 0x001fe20000010000 */
[----:B------:R-:W-:Y:S01]  /*3da0*/  FMUL.FTZ R141, R52, R45 ;  /* 0x0000002d348d7220 */ /* 0x000fe20000410000 */
[----:B------:R-:W-:Y:S01]  /*3db0*/  F2FP.F16.F32.PACK_AB R69, R69, R154 ;  /* 0x0000009a4545723e */ /* 0x000fe200000000ff */
[----:B------:R-:W-:Y:S03]  /*3dc0*/  STG.E.U16 desc[UR8][R40.64+0x4], R142 ;  /* 0x0000048e28007986 */ /* 0x000fe6000c101508 */
[----:B------:R-:W-:Y:S01]  /*3dd0*/  F2FP.F16.F32.PACK_AB R141, R144, R141 ;  /* 0x0000008d908d723e */ /* 0x000fe200000000ff */
[----:B------:R-:W0:Y:S01]  /*3de0*/  MUFU.EX2 R63, R63 ;  /* 0x0000003f003f7308 */ /* 0x000e220000000800 */
[----:B-1----:R-:W-:Y:S01]  /*3df0*/  FADD.FTZ R51, R48, 1 ;  /* 0x3f80000030337421 */ /* 0x002fe20000010000 */
[----:B------:R-:W-:Y:S06]  /*3e00*/  STG.E.U16 desc[UR8][R40.64], R69 ;  /* 0x0000004528007986 */ /* 0x000fec000c101508 */
[----:B------:R-:W1:Y:S01]  /*3e10*/  MUFU.RCP R163, R163 ;  /* 0x000000a300a37308 */ /* 0x000e620000001000 */
[----:B--2---:R-:W-:-:S07]  /*3e20*/  FADD.FTZ R55, R55, 1 ;  /* 0x3f80000037377421 */ /* 0x004fce0000010000 */
[----:B------:R-:W2:Y:S01]  /*3e30*/  MUFU.EX2 R64, R64 ;  /* 0x0000004000407308 */ /* 0x000ea20000000800 */
[----:B0-----:R-:W-:-:S07]  /*3e40*/  FADD.FTZ R48, R63, 1 ;  /* 0x3f8000003f307421 */ /* 0x001fce0000010000 */
[----:B------:R-:W0:Y:S01]  /*3e50*/  MUFU.EX2 R116, R116 ;  /* 0x0000007400747308 */ /* 0x000e220000000800 */
[----:B-1----:R-:W-:-:S05]  /*3e60*/  FMUL.FTZ R163, R46, R163 ;  /* 0x000000a32ea37220 */ /* 0x002fca0000410000 */
[----:B------:R-:W-:Y:S02]  /*3e70*/  F2FP.F16.F32.PACK_AB R146, R146, R163 ;  /* 0x000000a39292723e */ /* 0x000fe400000000ff */
[----:B------:R-:W1:Y:S01]  /*3e80*/  MUFU.EX2 R143, R143 ;  /* 0x0000008f008f7308 */ /* 0x000e620000000800 */
[----:B--2---:R-:W-:-:S07]  /*3e90*/  FADD.FTZ R63, R64, 1 ;  /* 0x3f800000403f7421 */ /* 0x004fce0000010000 */
[----:B------:R-:W2:Y:S01]  /*3ea0*/  MUFU.RCP R47, R47 ;  /* 0x0000002f002f7308 */ /* 0x000ea20000001000 */
[----:B0-----:R-:W-:-:S07]  /*3eb0*/  FADD.FTZ R64, R116, 1 ;  /* 0x3f80000074407421 */ /* 0x001fce0000010000 */
[----:B------:R0:W3:Y:S01]  /*3ec0*/  MUFU.RCP R56, R43 ;  /* 0x0000002b00387308 */ /* 0x0000e20000001000 */
[----:B-1----:R-:W-:-:S07]  /*3ed0*/  FADD.FTZ R116, R143, 1 ;  /* 0x3f8000008f747421 */ /* 0x002fce0000010000 */
[----:B------:R-:W1:Y:S01]  /*3ee0*/  MUFU.EX2 R61, R61 ;  /* 0x0000003d003d7308 */ /* 0x000e620000000800 */
[----:B0-----:R-:W-:Y:S01]  /*3ef0*/  LEA.HI.X R43, R106, UR7, R105, 0x1, P6 ;  /* 0x000000076a2b7c11 */ /* 0x001fe2000b0f0c69 */
[----:B--2---:R-:W-:Y:S01]  /*3f00*/  FMUL.FTZ R143, R54, R47 ;  /* 0x0000002f368f7220 */ /* 0x004fe20000410000 */
[----:B------:R-:W-:-:S04]  /*3f10*/  LEA R44, P6, R104, UR6, 0x1 ;  /* 0x00000006682c7c11 */ /* 0x000fc8000f8c08ff */
[----:B------:R-:W-:Y:S01]  /*3f20*/  LEA.HI.X R45, R104, UR7, R103, 0x1, P6 ;  /* 0x00000007682d7c11 */ /* 0x000fe2000b0f0c67 */
[----:B------:R-:W0:Y:S01]  /*3f30*/  MUFU.RCP R55, R55 ;  /* 0x0000003700377308 */ /* 0x000e220000001000 */
[----:B------:R-:W-:Y:S01]  /*3f40*/  LEA R46, P6, R90, UR6, 0x1 ;  /* 0x000000065a2e7c11 */ /* 0x000fe2000f8c08ff */
[----:B---3--:R-:W-:Y:S01]  /*3f50*/  FMUL.FTZ R56, R15, R56 ;  /* 0x000000380f387220 */ /* 0x008fe20000410000 */
[----:B------:R-:W-:Y:S01]  /*3f60*/  F2FP.F16.F32.PACK_AB R68, R68, R143 ;  /* 0x0000008f4444723e */ /* 0x000fe200000000ff */
[----:B------:R-:W-:Y:S01]  /*3f70*/  FADD.FTZ R103, R132, 1 ;  /* 0x3f80000084677421 */ /* 0x000fe20000010000 */
[----:B------:R-:W-:Y:S02]  /*3f80*/  LEA.HI.X R47, R90, UR7, R33, 0x1, P6 ;  /* 0x000000075a2f7c11 */ /* 0x000fe4000b0f0c21 */
[----:B------:R-:W-:Y:S01]  /*3f90*/  LEA R52, P6, R75, UR6, 0x1 ;  /* 0x000000064b347c11 */ /* 0x000fe2000f8c08ff */
[----:B------:R-:W2:Y:S01]  /*3fa0*/  MUFU.EX2 R160, R160 ;  /* 0x000000a000a07308 */ /* 0x000ea20000000800 */
[----:B-1----:R-:W-:-:S02]  /*3fb0*/  FADD.FTZ R61, R61, 1 ;  /* 0x3f8000003d3d7421 */ /* 0x002fc40000010000 */
[----:B------:R-:W-:Y:S02]  /*3fc0*/  LEA.HI.X R53, R75, UR7, R34, 0x1, P6 ;  /* 0x000000074b357c11 */ /* 0x000fe4000b0f0c22 */
[----:B------:R-:W-:-:S03]  /*3fd0*/  LEA R104, P6, R39, UR6, 0x1 ;  /* 0x0000000627687c11 */ /* 0x000fc6000f8c08ff */
[----:B------:R-:W1:Y:S01]  /*3fe0*/  MUFU.EX2 R157, R157 ;  /* 0x0000009d009d7308 */ /* 0x000e620000000800 */
[----:B------:R-:W-:Y:S01]  /*3ff0*/  LEA.HI.X R105, R39, UR7, R30, 0x1, P6 ;  /* 0x0000000727697c11 */ /* 0x000fe2000b0f0c1e */
[----:B0-----:R-:W-:Y:S01]  /*4000*/  FMUL.FTZ R55, R14, R55 ;  /* 0x000000370e377220 */ /* 0x001fe20000410000 */
[----:B------:R-:W-:-:S04]  /*4010*/  LEA R106, P6, R37, UR6, 0x1 ;  /* 0x00000006256a7c11 */ /* 0x000fc8000f8c08ff */
[----:B------:R-:W-:Y:S01]  /*4020*/  LEA.HI.X R107, R37, UR7, R32, 0x1, P6 ;  /* 0x00000007256b7c11 */ /* 0x000fe2000b0f0c20 */
[----:B------:R-:W0:Y:S01]  /*4030*/  MUFU.EX2 R156, R156 ;  /* 0x0000009c009c7308 */ /* 0x000e220000000800 */
[----:B------:R-:W-:Y:S01]  /*4040*/  LEA R32, P6, R36, UR6, 0x1 ;  /* 0x0000000624207c11 */ /* 0x000fe2000f8c08ff */
[----:B--2---:R-:W-:-:S03]  /*4050*/  FADD.FTZ R14, R160, 1 ;  /* 0x3f800000a00e7421 */ /* 0x004fc60000010000 */
[----:B------:R-:W-:Y:S02]  /*4060*/  LEA.HI.X R33, R36, UR7, R29, 0x1, P6 ;  /* 0x0000000724217c11 */ /* 0x000fe4000b0f0c1d */
[----:B------:R-:W-:Y:S01]  /*4070*/  LEA R34, P6, R35, UR6, 0x1 ;  /* 0x0000000623227c11 */ /* 0x000fe2000f8c08ff */
[----:B------:R-:W2:Y:S01]  /*4080*/  MUFU.EX2 R60, R60 ;  /* 0x0000003c003c7308 */ /* 0x000ea20000000800 */
[----:B-1----:R-:W-:Y:S02]  /*4090*/  FADD.FTZ R157, R157, 1 ;  /* 0x3f8000009d9d7421 */ /* 0x002fe40000010000 */
[----:B------:R-:W-:Y:S01]  /*40a0*/  LEA.HI.X R35, R35, UR7, R94, 0x1, P6 ;  /* 0x0000000723237c11 */ /* 0x000fe2000b0f0c5e */
[----:B------:R-:W-:Y:S01]  /*40b0*/  FADD.FTZ R94, R81, 1 ;  /* 0x3f800000515e7421 */ /* 0x000fe20000010000 */
[----:B------:R-:W-:-:S03]  /*40c0*/  LEA R30, P6, R31, UR6, 0x1 ;  /* 0x000000061f1e7c11 */ /* 0x000fc6000f8c08ff */
[----:B------:R-:W1:Y:S01]  /*40d0*/  MUFU.EX2 R57, R57 ;  /* 0x0000003900397308 */ /* 0x000e620000000800 */
[----:B0-----:R-:W-:Y:S01]  /*40e0*/  FADD.FTZ R156, R156, 1 ;  /* 0x3f8000009c9c7421 */ /* 0x001fe20000010000 */
[----:B------:R-:W-:-:S06]  /*40f0*/  LEA.HI.X R31, R31, UR7, R28, 0x1, P6 ;  /* 0x000000071f1f7c11 */ /* 0x000fcc000b0f0c1c */
[----:B------:R-:W0:Y:S01]  /*4100*/  MUFU.RCP R65, R65 ;  /* 0x0000004100417308 */ /* 0x000e220000001000 */
[----:B--2---:R-:W-:-:S07]  /*4110*/  FADD.FTZ R60, R60, 1 ;  /* 0x3f8000003c3c7421 */ /* 0x004fce0000010000 */
[----:B------:R-:W2:Y:S01]  /*4120*/  MUFU.EX2 R115, R115 ;  /* 0x0000007300737308 */ /* 0x000ea20000000800 */
[----:B-1----:R-:W-:-:S07]  /*4130*/  FADD.FTZ R57, R57, 1 ;  /* 0x3f80000039397421 */ /* 0x002fce0000010000 */
[----:B------:R-:W1:Y:S01]  /*4140*/  MUFU.EX2 R113, R113 ;  /* 0x0000007100717308 */ /* 0x000e620000000800 */
[----:B0-----:R-:W-:-:S07]  /*4150*/  FMUL.FTZ R65, R20, R65 ;  /* 0x0000004114417220 */ /* 0x001fce0000410000 */
[----:B------:R-:W0:Y:S01]  /*4160*/  MUFU.EX2 R111, R111 ;  /* 0x0000006f006f7308 */ /* 0x000e220000000800 */
[----:B--2---:R-:W-:-:S07]  /*4170*/  FADD.FTZ R66, R115, 1 ;  /* 0x3f80000073427421 */ /* 0x004fce0000010000 */
[----:B------:R-:W2:Y:S01]  /*4180*/  MUFU.RCP R51, R51 ;  /* 0x0000003300337308 */ /* 0x000ea20000001000 */
[----:B-1----:R-:W-:-:S07]  /*4190*/  FADD.FTZ R113, R113, 1 ;  /* 0x3f80000071717421 */ /* 0x002fce0000010000 */
[----:B------:R-:W1:Y:S01]  /*41a0*/  MUFU.RCP R38, R38 ;  /* 0x0000002600267308 */ /* 0x000e620000001000 */
[----:B0-----:R-:W-:-:S07]  /*41b0*/  FADD.FTZ R111, R111, 1 ;  /* 0x3f8000006f6f7421 */ /* 0x001fce0000010000 */
[----:B------:R-:W0:Y:S01]  /*41c0*/  MUFU.RCP R48, R48 ;  /* 0x0000003000307308 */ /* 0x000e220000001000 */
[----:B--2---:R-:W-:Y:S01]  /*41d0*/  FMUL.FTZ R51, R6, R51 ;  /* 0x0000003306337220 */ /* 0x004fe20000410000 */
[----:B------:R-:W-:Y:S02]  /*41e0*/  IADD3.X R6, RZ, R92, RZ, P5, !PT ;  /* 0x0000005cff067210 */ /* 0x000fe40002ffe4ff */
[----:B------:R-:W-:-:S04]  /*41f0*/  LEA R28, P5, R27, UR6, 0x1 ;  /* 0x000000061b1c7c11 */ /* 0x000fc8000f8a08ff */
[----:B------:R-:W2:Y:S01]  /*4200*/  MUFU.EX2 R8, R8 ;  /* 0x0000000800087308 */ /* 0x000ea20000000800 */
[----:B-1----:R-:W-:Y:S01]  /*4210*/  FMUL.FTZ R38, R9, R38 ;  /* 0x0000002609267220 */ /* 0x002fe20000410000 */
[-C--:B------:R-:W-:Y:S02]  /*4220*/  IADD3.X R9, RZ, R92.reuse, RZ, P4, !PT ;  /* 0x0000005cff097210 */ /* 0x080fe400027fe4ff */
[----:B------:R-:W-:Y:S02]  /*4230*/  LEA.HI.X R29, R27, UR7, R6, 0x1, P5 ;  /* 0x000000071b1d7c11 */ /* 0x000fe4000a8f0c06 */
[----:B------:R-:W-:Y:S02]  /*4240*/  IADD3.X R6, RZ, R92, RZ, P3, !PT ;  /* 0x0000005cff067210 */ /* 0x000fe40001ffe4ff */
[----:B------:R-:W1:Y:S01]  /*4250*/  MUFU.EX2 R145, R145 ;  /* 0x0000009100917308 */ /* 0x000e620000000800 */
[----:B0-----:R-:W-:Y:S01]  /*4260*/  FMUL.FTZ R48, R11, R48 ;  /* 0x000000300b307220 */ /* 0x001fe20000410000 */
[----:B------:R-:W-:-:S02]  /*4270*/  IADD3.X R11, RZ, R92, RZ, P2, !PT ;  /* 0x0000005cff0b7210 */ /* 0x000fc400017fe4ff */
[----:B------:R-:W-:Y:S02]  /*4280*/  LEA R36, P2, R24, UR6, 0x1 ;  /* 0x0000000618247c11 */ /* 0x000fe4000f8408ff */
[----:B------:R-:W-:Y:S02]  /*4290*/  F2FP.F16.F32.PACK_AB R38, R38, R51 ;  /* 0x000000332626723e */ /* 0x000fe400000000ff */
[----:B------:R-:W0:Y:S01]  /*42a0*/  MUFU.EX2 R147, R147 ;  /* 0x0000009300937308 */ /* 0x000e220000000800 */
[----:B--2---:R-:W-:Y:S01]  /*42b0*/  FADD.FTZ R81, R8, 1 ;  /* 0x3f80000008517421 */ /* 0x004fe20000010000 */
[----:B------:R-:W-:Y:S02]  /*42c0*/  LEA R8, P4, R26, UR6, 0x1 ;  /* 0x000000061a087c11 */ /* 0x000fe4000f8808ff */
[----:B------:R-:W-:Y:S02]  /*42d0*/  LEA.HI.X R37, R24, UR7, R11, 0x1, P2 ;  /* 0x0000000718257c11 */ /* 0x000fe400090f0c0b */
[----:B------:R-:W-:-:S02]  /*42e0*/  LEA.HI.X R9, R26, UR7, R9, 0x1, P4 ;  /* 0x000000071a097c11 */ /* 0x000fc4000a0f0c09 */
[----:B------:R-:W2:Y:S01]  /*42f0*/  MUFU.RCP R61, R61 ;  /* 0x0000003d003d7308 */ /* 0x000ea20000001000 */
[----:B-1----:R-:W-:Y:S01]  /*4300*/  FADD.FTZ R115, R145, 1 ;  /* 0x3f80000091737421 */ /* 0x002fe20000010000 */
[C---:B------:R-:W-:Y:S02]  /*4310*/  LEA R26, P3, R25.reuse, UR6, 0x1 ;  /* 0x00000006191a7c11 */ /* 0x040fe4000f8608ff */
[-C--:B------:R-:W-:Y:S02]  /*4320*/  IADD3.X R24, RZ, R92.reuse, RZ, P1, !PT ;  /* 0x0000005cff187210 */ /* 0x080fe40000ffe4ff */
[----:B------:R-:W-:Y:S02]  /*4330*/  LEA.HI.X R27, R25, UR7, R6, 0x1, P3 ;  /* 0x00000007191b7c11 */ /* 0x000fe400098f0c06 */
[----:B------:R-:W1:Y:S01]  /*4340*/  MUFU.EX2 R150, R150 ;  /* 0x0000009600967308 */ /* 0x000e620000000800 */
[----:B0-----:R-:W-:Y:S01]  /*4350*/  FADD.FTZ R147, R147, 1 ;  /* 0x3f80000093937421 */ /* 0x001fe20000010000 */
[----:B------:R-:W-:-:S06]  /*4360*/  IADD3.X R25, RZ, R92, RZ, P0, !PT ;  /* 0x0000005cff197210 */ /* 0x000fcc00007fe4ff */
[----:B------:R-:W0:Y:S01]  /*4370*/  MUFU.EX2 R151, R151 ;  /* 0x0000009700977308 */ /* 0x000e220000000800 */
[----:B--2---:R-:W-:Y:S01]  /*4380*/  FMUL.FTZ R61, R10, R61 ;  /* 0x0000003d0a3d7220 */ /* 0x004fe20000410000 */
[----:B------:R-:W-:-:S04]  /*4390*/  LEA R10, P1, R23, UR6, 0x1 ;  /* 0x00000006170a7c11 */ /* 0x000fc8000f8208ff */
[----:B------:R-:W-:Y:S02]  /*43a0*/  LEA.HI.X R11, R23, UR7, R24, 0x1, P1 ;  /* 0x00000007170b7c11 */ /* 0x000fe400088f0c18 */
[----:B------:R-:W2:Y:S01]  /*43b0*/  MUFU.RCP R63, R63 ;  /* 0x0000003f003f7308 */ /* 0x000ea20000001000 */
[----:B-1----:R-:W-:Y:S01]  /*43c0*/  FADD.FTZ R150, R150, 1 ;  /* 0x3f80000096967421 */ /* 0x002fe20000010000 */
[----:B------:R-:W-:-:S04]  /*43d0*/  LEA R24, P0, R22, UR6, 0x1 ;  /* 0x0000000616187c11 */ /* 0x000fc8000f8008ff */
[----:B------:R-:W-:Y:S02]  /*43e0*/  LEA.HI.X R25, R22, UR7, R25, 0x1, P0 ;  /* 0x0000000716197c11 */ /* 0x000fe400080f0c19 */
[----:B------:R-:W1:Y:S01]  /*43f0*/  MUFU.RCP R50, R50 ;  /* 0x0000003200327308 */ /* 0x000e620000001000 */
[----:B0-----:R-:W-:Y:S01]  /*4400*/  FADD.FTZ R145, R151, 1 ;  /* 0x3f80000097917421 */ /* 0x001fe20000010000 */
[----:B------:R-:W-:Y:S02]  /*4410*/  PRMT R22, R146, 0x7632, R22 ;  /* 0x0000763292167816 */ /* 0x000fe40000000016 */
[----:B------:R-:W-:-:S04]  /*4420*/  IADD3 R7, P0, R7, 0x25, RZ ;  /* 0x0000002507077810 */ /* 0x000fc80007f1e0ff */
[----:B------:R-:W-:Y:S01]  /*4430*/  MUFU.EX2 R149, R149 ;  /* 0x0000009500957308 */ /* 0x000fe20000000800 */
[----:B--2---:R-:W-:Y:S01]  /*4440*/  FMUL.FTZ R63, R12, R63 ;  /* 0x0000003f0c3f7220 */ /* 0x004fe20000410000 */
[----:B------:R-:W-:Y:S02]  /*4450*/  IADD3.X R4, RZ, R4, RZ, P0, !PT ;  /* 0x00000004ff047210 */ /* 0x000fe400007fe4ff */
[----:B------:R-:W-:Y:S02]  /*4460*/  ISETP.GE.U32.AND P0, PT, R7, UR10, PT ;  /* 0x0000000a07007c0c */ /* 0x000fe4000bf06070 */
[----:B------:R-:W-:Y:S02]  /*4470*/  F2FP.F16.F32.PACK_AB R48, R63, R48 ;  /* 0x000000303f30723e */ /* 0x000fe400000000ff */
[----:B------:R-:W0:Y:S01]  /*4480*/  MUFU.EX2 R148, R148 ;  /* 0x0000009400947308 */ /* 0x000e220000000800 */
[----:B-1----:R-:W-:Y:S01]  /*4490*/  FMUL.FTZ R50, R21, R50 ;  /* 0x0000003215327220 */ /* 0x002fe20000410000 */
[----:B------:R-:W-:-:S02]  /*44a0*/  PRMT R21, R141, 0x7632, R21 ;  /* 0x000076328d157816 */ /* 0x000fc40000000015 */
[----:B------:R-:W-:Y:S02]  /*44b0*/  ISETP.GE.AND.EX P0, PT, R4, UR5, PT, P0 ;  /* 0x0000000504007c0c */ /* 0x000fe4000bf06300 */
[----:B------:R-:W-:Y:S02]  /*44c0*/  F2FP.F16.F32.PACK_AB R50, R50, R61 ;  /* 0x0000003d3232723e */ /* 0x000fe400000000ff */
[----:B------:R-:W1:Y:S08]  /*44d0*/  MUFU.EX2 R140, R140 ;  /* 0x0000008c008c7308 */ /* 0x000e700000000800 */
[----:B------:R-:W2:Y:S01]  /*44e0*/  MUFU.RCP R14, R14 ;  /* 0x0000000e000e7308 */ /* 0x000ea20000001000 */
[----:B0-----:R-:W-:-:S07]  /*44f0*/  FADD.FTZ R148, R148, 1 ;  /* 0x3f80000094947421 */ /* 0x001fce0000010000 */
[----:B------:R-:W0:Y:S01]  /*4500*/  MUFU.RCP R20, R157 ;  /* 0x0000009d00147308 */ /* 0x000e220000001000 */
[----:B-1----:R-:W-:-:S07]  /*4510*/  FADD.FTZ R90, R140, 1 ;  /* 0x3f8000008c5a7421 */ /* 0x002fce0000010000 */
[----:B------:R-:W1:Y:S01]  /*4520*/  MUFU.RCP R15, R156 ;  /* 0x0000009c000f7308 */ /* 0x000e620000001000 */
[----:B--2---:R-:W-:Y:S01]  /*4530*/  FMUL.FTZ R85, R85, R14 ;  /* 0x0000000e55557220 */ /* 0x004fe20000410000 */
[----:B------:R-:W-:-:S05]  /*4540*/  PRMT R14, R142, 0x7632, R14 ;  /* 0x000076328e0e7816 */ /* 0x000fca000000000e */
[----:B------:R2:W-:Y:S01]  /*4550*/  STG.E.U16 desc[UR8][R40.64+0x6], R14 ;  /* 0x0000060e28007986 */ /* 0x0005e2000c101508 */
[----:B------:R3:W4:Y:S01]  /*4560*/  MUFU.EX2 R138, R152 ;  /* 0x00000098008a7308 */ /* 0x0007220000000800 */
[----:B0-----:R-:W-:Y:S01]  /*4570*/  FMUL.FTZ R83, R83, R20 ;  /* 0x0000001453537220 */ /* 0x001fe20000410000 */
[----:B------:R-:W-:-:S05]  /*4580*/  PRMT R20, R69, 0x7632, R20 ;  /* 0x0000763245147816 */ /* 0x000fca0000000014 */
[----:B------:R-:W-:Y:S01]  /*4590*/  STG.E.U16 desc[UR8][R40.64+0x2], R20 ;  /* 0x0000021428007986 */ /* 0x000fe2000c101508 */
[----:B------:R-:W0:Y:S01]  /*45a0*/  MUFU.RCP R60, R60 ;  /* 0x0000003c003c7308 */ /* 0x000e220000001000 */
[----:B---3--:R-:W-:Y:S01]  /*45b0*/  FMUL.FTZ R152, R134, -1.4426950216293334961 ;  /* 0xbfb8aa3b86987820 */ /* 0x008fe20000410000 */
[----:B-1----:R-:W-:Y:S01]  /*45c0*/  FMUL.FTZ R70, R70, R15 ;  /* 0x0000000f46467220 */ /* 0x002fe20000410000 */
[----:B------:R-:W-:Y:S01]  /*45d0*/  PRMT R15, R68, 0x7632, R15 ;  /* 0x00007632440f7816 */ /* 0x000fe2000000000f */
[----:B------:R-:W-:Y:S01]  /*45e0*/  STG.E.U16 desc[UR8][R42.64], R141 ;  /* 0x0000008d2a007986 */ /* 0x000fe2000c101508 */
[----:B--2---:R-:W-:Y:S02]  /*45f0*/  PRMT R14, R38, 0x7632, R14 ;  /* 0x00007632260e7816 */ /* 0x004fe4000000000e */
[----:B------:R-:W-:Y:S01]  /*4600*/  F2FP.F16.F32.PACK_AB R70, R70, R83 ;  /* 0x000000534646723e */ /* 0x000fe200000000ff */
[----:B------:R-:W1:Y:S01]  /*4610*/  MUFU.RCP R57, R57 ;  /* 0x0000003900397308 */ /* 0x000e620000001000 */
[----:B----4-:R-:W-:Y:S01]  /*4620*/  FADD.FTZ R39, R138, 1 ;  /* 0x3f8000008a277421 */ /* 0x010fe20000010000 */
[----:B------:R2:W-:Y:S04]  /*4630*/  STG.E.U16 desc[UR8][R42.64+0x6], R15 ;  /* 0x0000060f2a007986 */ /* 0x0005e8000c101508 */
[----:B------:R-:W-:Y:S02]  /*4640*/  STG.E.U16 desc[UR8][R42.64+0x2], R21 ;  /* 0x000002152a007986 */ /* 0x000fe4000c101508 */
[----:B------:R-:W3:Y:S01]  /*4650*/  MUFU.RCP R62, R62 ;  /* 0x0000003e003e7308 */ /* 0x000ee20000001000 */
[----:B0-----:R-:W-:Y:S01]  /*4660*/  FMUL.FTZ R60, R19, R60 ;  /* 0x0000003c133c7220 */ /* 0x001fe20000410000 */
[----:B------:R-:W-:Y:S01]  /*4670*/  STG.E.U16 desc[UR8][R42.64+0x4], R68 ;  /* 0x000004442a007986 */ /* 0x000fe2000c101508 */
[----:B--2---:R-:W-:-:S03]  /*4680*/  PRMT R15, R48, 0x7632, R15 ;  /* 0x00007632300f7816 */ /* 0x004fc6000000000f */
[----:B------:R-:W-:Y:S02]  /*4690*/  STG.E.U16 desc[UR8][R44.64], R146 ;  /* 0x000000922c007986 */ /* 0x000fe4000c101508 */
[----:B------:R-:W0:Y:S01]  /*46a0*/  MUFU.RCP R59, R59 ;  /* 0x0000003b003b7308 */ /* 0x000e220000001000 */
[----:B-1----:R-:W-:Y:S01]  /*46b0*/  FMUL.FTZ R57, R18, R57 ;  /* 0x0000003912397220 */ /* 0x002fe20000410000 */
[----:B------:R-:W-:Y:S01]  /*46c0*/  F2FP.F16.F32.PACK_AB R60, R60, R65 ;  /* 0x000000413c3c723e */ /* 0x000fe200000000ff */
[----:B------:R-:W-:Y:S04]  /*46d0*/  STG.E.U16 desc[UR8][R44.64+0x2], R22 ;  /* 0x000002162c007986 */ /* 0x000fe8000c101508 */
[----:B------:R-:W-:Y:S01]  /*46e0*/  STG.E.U16 desc[UR8][R44.64+0x4], R38 ;  /* 0x000004262c007986 */ /* 0x000fe2000c101508 */
[----:B------:R-:W1:Y:S01]  /*46f0*/  MUFU.RCP R64, R64 ;  /* 0x0000004000407308 */ /* 0x000e620000001000 */
[----:B---3--:R-:W-:Y:S01]  /*4700*/  FMUL.FTZ R62, R17, R62 ;  /* 0x0000003e113e7220 */ /* 0x008fe20000410000 */
[----:B------:R-:W-:Y:S01]  /*4710*/  PRMT R17, R50, 0x7632, R17 ;  /* 0x0000763232117816 */ /* 0x000fe20000000011 */
[----:B------:R2:W-:Y:S03]  /*4720*/  STG.E.U16 desc[UR8][R44.64+0x6], R14 ;  /* 0x0000060e2c007986 */ /* 0x0005e6000c101508 */
[----:B------:R-:W-:Y:S01]  /*4730*/  F2FP.F16.F32.PACK_AB R57, R62, R57 ;  /* 0x000000393e39723e */ /* 0x000fe200000000ff */
[----:B------:R3:W-:Y:S01]  /*4740*/  STG.E.U16 desc[UR8][R46.64+0x2], R15 ;  /* 0x0000020f2e007986 */ /* 0x0007e2000c101508 */
[----:B------:R-:W4:Y:S01]  /*4750*/  MUFU.EX2 R139, R139 ;  /* 0x0000008b008b7308 */ /* 0x000f220000000800 */
[----:B0-----:R-:W-:Y:S01]  /*4760*/  FMUL.FTZ R59, R16, R59 ;  /* 0x0000003b103b7220 */ /* 0x001fe20000410000 */
[----:B------:R-:W-:Y:S01]  /*4770*/  PRMT R19, R57, 0x7632, R19 ;  /* 0x0000763239137816 */ /* 0x000fe20000000013 */
[----:B------:R0:W-:Y:S03]  /*4780*/  STG.E.U16 desc[UR8][R46.64+0x6], R17 ;  /* 0x000006112e007986 */ /* 0x0001e6000c101508 */
[----:B------:R-:W-:Y:S01]  /*4790*/  F2FP.F16.F32.PACK_AB R56, R56, R59 ;  /* 0x0000003b3838723e */ /* 0x000fe200000000ff */
[----:B------:R-:W-:Y:S01]  /*47a0*/  STG.E.U16 desc[UR8][R46.64], R48 ;  /* 0x000000302e007986 */ /* 0x000fe2000c101508 */
[----:B------:R-:W0:Y:S01]  /*47b0*/  MUFU.EX2 R137, R137 ;  /* 0x0000008900897308 */ /* 0x000e220000000800 */
[----:B-1----:R-:W-:Y:S01]  /*47c0*/  FMUL.FTZ R64, R13, R64 ;  /* 0x000000400d407220 */ /* 0x002fe20000410000 */
[----:B--2---:R-:W-:Y:S01]  /*47d0*/  PRMT R14, R60, 0x7632, R14 ;  /* 0x000076323c0e7816 */ /* 0x004fe2000000000e */
[----:B------:R-:W-:Y:S01]  /*47e0*/  STG.E.U16 desc[UR8][R46.64+0x4], R50 ;  /* 0x000004322e007986 */ /* 0x000fe2000c101508 */
[----:B---3--:R-:W-:-:S02]  /*47f0*/  PRMT R15, R56, 0x7632, R15 ;  /* 0x00007632380f7816 */ /* 0x008fc4000000000f */
[----:B------:R-:W-:Y:S01]  /*4800*/  F2FP.F16.F32.PACK_AB R55, R64, R55 ;  /* 0x000000374037723e */ /* 0x000fe200000000ff */
[----:B------:R-:W-:Y:S01]  /*4810*/  STG.E.U16 desc[UR8][R52.64], R60 ;  /* 0x0000003c34007986 */ /* 0x000fe2000c101508 */
[----:B------:R-:W1:Y:S01]  /*4820*/  MUFU.EX2 R74, R74 ;  /* 0x0000004a004a7308 */ /* 0x000e620000000800 */
[----:B----4-:R-:W-:Y:S01]  /*4830*/  FADD.FTZ R132, R139, 1 ;  /* 0x3f8000008b847421 */ /* 0x010fe20000010000 */
[----:B0-----:R-:W-:Y:S01]  /*4840*/  PRMT R17, R55, 0x7632, R17 ;  /* 0x0000763237117816 */ /* 0x001fe20000000011 */
[----:B------:R-:W-:Y:S04]  /*4850*/  STG.E.U16 desc[UR8][R52.64+0x2], R14 ;  /* 0x0000020e34007986 */ /* 0x000fe8000c101508 */
[----:B------:R-:W-:Y:S01]  /*4860*/  STG.E.U16 desc[UR8][R52.64+0x4], R57 ;  /* 0x0000043934007986 */ /* 0x000fe2000c101508 */
[----:B------:R-:W0:Y:S01]  /*4870*/  MUFU.RCP R71, R71 ;  /* 0x0000004700477308 */ /* 0x000e220000001000 */
[----:B------:R-:W-:-:S02]  /*4880*/  FADD.FTZ R75, R137, 1 ;  /* 0x3f800000894b7421 */ /* 0x000fc40000010000 */
[----:B------:R2:W-:Y:S04]  /*4890*/  STG.E.U16 desc[UR8][R52.64+0x6], R19 ;  /* 0x0000061334007986 */ /* 0x0005e8000c101508 */
[----:B------:R3:W-:Y:S01]  /*48a0*/  STG.E.U16 desc[UR8][R104.64+0x2], R15 ;  /* 0x0000020f68007986 */ /* 0x0007e2000c101508 */
[----:B------:R-:W4:Y:S01]  /*48b0*/  MUFU.RCP R66, R66 ;  /* 0x0000004200427308 */ /* 0x000f220000001000 */
[----:B-1----:R-:W-:Y:S02]  /*48c0*/  FADD.FTZ R74, R74, 1 ;  /* 0x3f8000004a4a7421 */ /* 0x002fe40000010000 */
[----:B------:R1:W-:Y:S04]  /*48d0*/  STG.E.U16 desc[UR8][R104.64+0x6], R17 ;  /* 0x0000061168007986 */ /* 0x0003e8000c101508 */
[----:B------:R-:W-:Y:S01]  /*48e0*/  STG.E.U16 desc[UR8][R104.64], R56 ;  /* 0x0000003868007986 */ /* 0x000fe2000c101508 */
[----:B------:R-:W2:Y:S01]  /*48f0*/  MUFU.RCP R113, R113 ;  /* 0x0000007100717308 */ /* 0x000ea20000001000 */
[----:B0-----:R-:W-:-:S02]  /*4900*/  FMUL.FTZ R71, R102, R71 ;  /* 0x0000004766477220 */ /* 0x001fc40000410000 */
[----:B------:R-:W-:Y:S05]  /*4910*/  STG.E.U16 desc[UR8][R104.64+0x4], R55 ;  /* 0x0000043768007986 */ /* 0x000fea000c101508 */
[----:B------:R-:W0:Y:S01]  /*4920*/  MUFU.RCP R72, R72 ;  /* 0x0000004800487308 */ /* 0x000e220000001000 */
[----:B----4-:R-:W-:-:S05]  /*4930*/  FMUL.FTZ R66, R101, R66 ;  /* 0x0000004265427220 */ /* 0x010fca0000410000 */
[----:B------:R-:W-:Y:S02]  /*4940*/  F2FP.F16.F32.PACK_AB R66, R66, R71 ;  /* 0x000000474242723e */ /* 0x000fe400000000ff */
[----:B------:R-:W4:Y:S01]  /*4950*/  MUFU.EX2 R152, R152 ;  /* 0x0000009800987308 */ /* 0x000f220000000800 */
[----:B--2---:R-:W-:Y:S01]  /*4960*/  FMUL.FTZ R113, R100, R113 ;  /* 0x0000007164717220 */ /* 0x004fe20000410000 */
[----:B------:R-:W-:Y:S01]  /*4970*/  PRMT R53, R66, 0x7632, R53 ;  /* 0x0000763242357816 */ /* 0x000fe20000000035 */
[----:B------:R-:W-:Y:S04]  /*4980*/  STG.E.U16 desc[UR8][R106.64], R66 ;  /* 0x000000426a007986 */ /* 0x000fe8000c101508 */
[----:B------:R-:W-:Y:S01]  /*4990*/  STG.E.U16 desc[UR8][R106.64+0x2], R53 ;  /* 0x000002356a007986 */ /* 0x000fe2000c101508 */
[----:B------:R-:W2:Y:S01]  /*49a0*/  MUFU.EX2 R73, R73 ;  /* 0x0000004900497308 */ /* 0x000ea20000000800 */
[----:B0-----:R-:W-:-:S05]  /*49b0*/  FMUL.FTZ R72, R99, R72 ;  /* 0x0000004863487220 */ /* 0x001fca0000410000 */
[----:B------:R-:W-:Y:S02]  /*49c0*/  F2FP.F16.F32.PACK_AB R72, R72, R113 ;  /* 0x000000714848723e */ /* 0x000fe400000000ff */
[----:B------:R-:W0:Y:S01]  /*49d0*/  MUFU.RCP R111, R111 ;  /* 0x0000006f006f7308 */ /* 0x000e220000001000 */
[----:B----4-:R-:W-:Y:S01]  /*49e0*/  FADD.FTZ R139, R152, 1 ;  /* 0x3f800000988b7421 */ /* 0x010fe20000010000 */
[----:B------:R-:W-:Y:S01]  /*49f0*/  PRMT R14, R72, 0x7632, R14 ;  /* 0x00007632480e7816 */ /* 0x000fe2000000000e */
[----:B------:R-:W-:Y:S04]  /*4a00*/  STG.E.U16 desc[UR8][R106.64+0x4], R72 ;  /* 0x000004486a007986 */ /* 0x000fe8000c101508 */
[----:B------:R4:W-:Y:S01]  /*4a10*/  STG.E.U16 desc[UR8][R106.64+0x6], R14 ;  /* 0x0000060e6a007986 */ /* 0x0009e2000c101508 */
[----:B------:R-:W3:Y:S01]  /*4a20*/  MUFU.RCP R108, R108 ;  /* 0x0000006c006c7308 */ /* 0x000ee20000001000 */
[----:B--2---:R-:W-:-:S07]  /*4a30*/  FADD.FTZ R6, R73, 1 ;  /* 0x3f80000049067421 */ /* 0x004fce0000010000 */
[----:B------:R-:W2:Y:S01]  /*4a40*/  MUFU.RCP R109, R109 ;  /* 0x0000006d006d7308 */ /* 0x000ea20000001000 */
[----:B0-----:R-:W-:-:S07]  /*4a50*/  FMUL.FTZ R111, R98, R111 ;  /* 0x0000006f626f7220 */ /* 0x001fce0000410000 */
[----:B------:R-:W0:Y:S01]  /*4a60*/  MUFU.RCP R110, R110 ;  /* 0x0000006e006e7308 */ /* 0x000e220000001000 */
[----:B---3--:R-:W-:-:S05]  /*4a70*/  FMUL.FTZ R108, R97, R108 ;  /* 0x0000006c616c7220 */ /* 0x008fca0000410000 */
[----:B------:R-:W-:Y:S02]  /*4a80*/  F2FP.F16.F32.PACK_AB R108, R108, R111 ;  /* 0x0000006f6c6c723e */ /* 0x000fe400000000ff */
[----:B------:R-:W3:Y:S01]  /*4a90*/  MUFU.EX2 R153, R153 ;  /* 0x0000009900997308 */ /* 0x000ee20000000800 */
[----:B--2---:R-:W-:Y:S01]  /*4aa0*/  FMUL.FTZ R109, R96, R109 ;  /* 0x0000006d606d7220 */ /* 0x004fe20000410000 */
[----:B------:R-:W-:Y:S01]  /*4ab0*/  PRMT R15, R108, 0x7632, R15 ;  /* 0x000076326c0f7816 */ /* 0x000fe2000000000f */
[----:B------:R-:W-:Y:S04]  /*4ac0*/  STG.E.U16 desc[UR8][R32.64], R108 ;  /* 0x0000006c20007986 */ /* 0x000fe8000c101508 */
[----:B------:R2:W-:Y:S01]  /*4ad0*/  STG.E.U16 desc[UR8][R32.64+0x2], R15 ;  /* 0x0000020f20007986 */ /* 0x0005e2000c101508 */
[----:B------:R-:W4:Y:S01]  /*4ae0*/  MUFU.EX2 R58, R58 ;  /* 0x0000003a003a7308 */ /* 0x000f220000000800 */
[----:B0-----:R-:W-:-:S05]  /*4af0*/  FMUL.FTZ R110, R95, R110 ;  /* 0x0000006e5f6e7220 */ /* 0x001fca0000410000 */
[----:B------:R-:W-:Y:S02]  /*4b00*/  F2FP.F16.F32.PACK_AB R109, R110, R109 ;  /* 0x0000006d6e6d723e */ /* 0x000fe400000000ff */
[----:B------:R-:W0:Y:S01]  /*4b10*/  MUFU.EX2 R159, R159 ;  /* 0x0000009f009f7308 */ /* 0x000e220000000800 */
[----:B---3--:R-:W-:Y:S01]  /*4b20*/  FADD.FTZ R12, R153, 1 ;  /* 0x3f800000990c7421 */ /* 0x008fe20000010000 */
[----:B-1----:R-:W-:Y:S01]  /*4b30*/  PRMT R17, R109, 0x7632, R17 ;  /* 0x000076326d117816 */ /* 0x002fe20000000011 */
[----:B------:R-:W-:Y:S04]  /*4b40*/  STG.E.U16 desc[UR8][R32.64+0x4], R109 ;  /* 0x0000046d20007986 */ /* 0x000fe8000c101508 */
[----:B------:R1:W-:Y:S01]  /*4b50*/  STG.E.U16 desc[UR8][R32.64+0x6], R17 ;  /* 0x0000061120007986 */ /* 0x0003e2000c101508 */
[----:B------:R-:W3:Y:S01]  /*4b60*/  MUFU.EX2 R155, R155 ;  /* 0x0000009b009b7308 */ /* 0x000ee20000000800 */
[----:B----4-:R-:W-:-:S07]  /*4b70*/  FADD.FTZ R23, R58, 1 ;  /* 0x3f8000003a177421 */ /* 0x010fce0000010000 */
[----:B------:R-:W4:Y:S01]  /*4b80*/  MUFU.EX2 R158, R158 ;  /* 0x0000009e009e7308 */ /* 0x000f220000000800 */
[----:B0-----:R-:W-:-:S07]  /*4b90*/  FADD.FTZ R16, R159, 1 ;  /* 0x3f8000009f107421 */ /* 0x001fce0000010000 */
[----:B------:R-:W0:Y:S01]  /*4ba0*/  MUFU.RCP R112, R112 ;  /* 0x0000007000707308 */ /* 0x000e220000001000 */
[----:B---3--:R-:W-:-:S07]  /*4bb0*/  FADD.FTZ R155, R155, 1 ;  /* 0x3f8000009b9b7421 */ /* 0x008fce0000010000 */
[----:B------:R-:W3:Y:S01]  /*4bc0*/  MUFU.RCP R114, R114 ;  /* 0x0000007200727308 */ /* 0x000ee20000001000 */
[----:B----4-:R-:W-:-:S07]  /*4bd0*/  FADD.FTZ R158, R158, 1 ;  /* 0x3f8000009e9e7421 */ /* 0x010fce0000010000 */
[----:B------:R-:W4:Y:S01]  /*4be0*/  MUFU.RCP R79, R79 ;  /* 0x0000004f004f7308 */ /* 0x000f220000001000 */
[----:B0-----:R-:W-:-:S07]  /*4bf0*/  FMUL.FTZ R112, R93, R112 ;  /* 0x000000705d707220 */ /* 0x001fce0000410000 */
[----:B------:R-:W0:Y:S01]  /*4c00*/  MUFU.RCP R115, R115 ;  /* 0x0000007300737308 */ /* 0x000e220000001000 */
[----:B---3--:R-:W-:-:S05]  /*4c10*/  FMUL.FTZ R91, R91, R114 ;  /* 0x000000725b5b7220 */ /* 0x008fca0000410000 */
[----:B------:R-:W-:Y:S02]  /*4c20*/  F2FP.F16.F32.PACK_AB R91, R91, R112 ;  /* 0x000000705b5b723e */ /* 0x000fe400000000ff */
[----:B------:R3:W2:Y:S01]  /*4c30*/  MUFU.RCP R54, R147 ;  /* 0x0000009300367308 */ /* 0x0006a20000001000 */
[----:B----4-:R-:W-:Y:S01]  /*4c40*/  FMUL.FTZ R79, R78, R79 ;  /* 0x0000004f4e4f7220 */ /* 0x010fe20000410000 */
[----:B------:R-:W-:Y:S01]  /*4c50*/  PRMT R14, R91, 0x7632, R14 ;  /* 0x000076325b0e7816 */ /* 0x000fe2000000000e */
[----:B------:R-:W-:Y:S04]  /*4c60*/  STG.E.U16 desc[UR8][R34.64], R91 ;  /* 0x0000005b22007986 */ /* 0x000fe8000c101508 */
[----:B------:R4:W-:Y:S01]  /*4c70*/  STG.E.U16 desc[UR8][R34.64+0x2], R14 ;  /* 0x0000020e22007986 */ /* 0x0009e2000c101508 */
[----:B------:R-:W1:Y:S01]  /*4c80*/  MUFU.RCP R116, R116 ;  /* 0x0000007400747308 */ /* 0x000e620000001000 */
[----:B---3--:R-:W-:Y:S01]  /*4c90*/  FADD.FTZ R147, R149, 1 ;  /* 0x3f80000095937421 */ /* 0x008fe20000010000 */
[----:B0-----:R-:W-:-:S05]  /*4ca0*/  FMUL.FTZ R76, R76, R115 ;  /* 0x000000734c4c7220 */ /* 0x001fca0000410000 */
[----:B------:R-:W-:Y:S01]  /*4cb0*/  F2FP.F16.F32.PACK_AB R76, R76, R79 ;  /* 0x0000004f4c4c723e */ /* 0x000fe200000000ff */
[----:B------:R-:W0:Y:S01]  /*4cc0*/  MUFU.RCP R117, R117 ;  /* 0x0000007500757308 */ /* 0x000e220000001000 */
[----:B--2---:R-:W-:Y:S02]  /*4cd0*/  FMUL.FTZ R54, R125, R54 ;  /* 0x000000367d367220 */ /* 0x004fe40000410000 */
[----:B------:R-:W-:Y:S01]  /*4ce0*/  PRMT R19, R76, 0x7632, R19 ;  /* 0x000076324c137816 */ /* 0x000fe20000000013 */
[----:B------:R-:W-:Y:S04]  /*4cf0*/  STG.E.U16 desc[UR8][R34.64+0x4], R76 ;  /* 0x0000044c22007986 */ /* 0x000fe8000c101508 */
[----:B------:R-:W2:Y:S01]  /*4d00*/  MUFU.RCP R118, R118 ;  /* 0x0000007600767308 */ /* 0x000ea20000001000 */
[----:B-1----:R-:W-:Y:S01]  /*4d10*/  FMUL.FTZ R116, R129, R116 ;  /* 0x0000007481747220 */ /* 0x002fe20000410000 */
[----:B------:R1:W-:Y:S06]  /*4d20*/  STG.E.U16 desc[UR8][R34.64+0x6], R19 ;  /* 0x0000061322007986 */ /* 0x0003ec000c101508 */
[----:B------:R-:W3:Y:S01]  /*4d30*/  MUFU.RCP R49, R49 ;  /* 0x0000003100317308 */ /* 0x000ee20000001000 */
        /* <DEDUP_REMOVED lines=8> */
[----:B---3--:R-:W-:-:S05]  /*4dc0*/  FMUL.FTZ R49, R126, R49 ;  /* 0x000000317e317220 */ /* 0x008fca0000410000 */
[----:B------:R-:W-:Y:S02]  /*4dd0*/  F2FP.F16.F32.PACK_AB R49, R49, R118 ;  /* 0x000000763131723e */ /* 0x000fe400000000ff */
[----:B------:R-:W3:Y:S01]  /*4de0*/  MUFU.RCP R145, R145 ;  /* 0x0000009100917308 */ /* 0x000ee20000001000 */
[----:B0-----:R-:W-:Y:S01]  /*4df0*/  FMUL.FTZ R67, R124, R67 ;  /* 0x000000437c437220 */ /* 0x001fe20000410000 */
[----:B------:R-:W-:Y:S01]  /*4e00*/  PRMT R17, R49, 0x7632, R17 ;  /* 0x0000763231117816 */ /* 0x000fe20000000011 */
[----:B------:R-:W-:Y:S03]  /*4e10*/  STG.E.U16 desc[UR8][R30.64+0x4], R49 ;  /* 0x000004311e007986 */ /* 0x000fe6000c101508 */
[----:B------:R-:W-:Y:S01]  /*4e20*/  F2FP.F16.F32.PACK_AB R54, R67, R54 ;  /* 0x000000364336723e */ /* 0x000fe200000000ff */
[----:B------:R0:W-:Y:S01]  /*4e30*/  STG.E.U16 desc[UR8][R30.64+0x6], R17 ;  /* 0x000006111e007986 */ /* 0x0001e2000c101508 */
[----:B------:R-:W1:Y:S01]  /*4e40*/  MUFU.RCP R147, R147 ;  /* 0x0000009300937308 */ /* 0x000e620000001000 */
[----:B----4-:R-:W-:Y:S01]  /*4e50*/  FMUL.FTZ R150, R123, R150 ;  /* 0x000000967b967220 */ /* 0x010fe20000410000 */
[----:B------:R-:W-:Y:S01]  /*4e60*/  PRMT R14, R54, 0x7632, R14 ;  /* 0x00007632360e7816 */ /* 0x000fe2000000000e */
[----:B------:R-:W-:Y:S04]  /*4e70*/  STG.E.U16 desc[UR8][R28.64], R54 ;  /* 0x000000361c007986 */ /* 0x000fe8000c101508 */
[----:B------:R-:W-:Y:S01]  /*4e80*/  STG.E.U16 desc[UR8][R28.64+0x2], R14 ;  /* 0x0000020e1c007986 */ /* 0x000fe2000c101508 */
[----:B------:R-:W4:Y:S01]  /*4e90*/  MUFU.RCP R148, R148 ;  /* 0x0000009400947308 */ /* 0x000f220000001000 */
[----:B---3--:R-:W-:-:S05]  /*4ea0*/  FMUL.FTZ R145, R82, R145 ;  /* 0x0000009152917220 */ /* 0x008fca0000410000 */
[----:B------:R-:W-:Y:S02]  /*4eb0*/  F2FP.F16.F32.PACK_AB R145, R145, R150 ;  /* 0x000000969191723e */ /* 0x000fe400000000ff */
[----:B------:R-:W3:Y:S01]  /*4ec0*/  MUFU.RCP R103, R103 ;  /* 0x0000006700677308 */ /* 0x000ee20000001000 */
[----:B-1----:R-:W-:Y:S01]  /*4ed0*/  FMUL.FTZ R147, R122, R147 ;  /* 0x000000937a937220 */ /* 0x002fe20000410000 */
[----:B------:R-:W-:Y:S01]  /*4ee0*/  PRMT R19, R145, 0x7632, R19 ;  /* 0x0000763291137816 */ /* 0x000fe20000000013 */
[----:B------:R-:W-:Y:S04]  /*4ef0*/  STG.E.U16 desc[UR8][R28.64+0x4], R145 ;  /* 0x000004911c007986 */ /* 0x000fe8000c101508 */
[----:B------:R-:W-:Y:S01]  /*4f00*/  STG.E.U16 desc[UR8][R28.64+0x6], R19 ;  /* 0x000006131c007986 */ /* 0x000fe2000c101508 */
[----:B------:R-:W1:Y:S01]  /*4f10*/  MUFU.RCP R90, R90 ;  /* 0x0000005a005a7308 */ /* 0x000e620000001000 */
[----:B----4-:R-:W-:-:S05]  /*4f20*/  FMUL.FTZ R148, R131, R148 ;  /* 0x0000009483947220 */ /* 0x010fca0000410000 */
[----:B------:R-:W-:Y:S02]  /*4f30*/  F2FP.F16.F32.PACK_AB R147, R148, R147 ;  /* 0x000000939493723e */ /* 0x000fe400000000ff */
[----:B------:R-:W4:Y:S01]  /*4f40*/  MUFU.RCP R132, R132 ;  /* 0x0000008400847308 */ /* 0x000f220000001000 */
[----:B---3--:R-:W-:Y:S01]  /*4f50*/  FMUL.FTZ R103, R130, R103 ;  /* 0x0000006782677220 */ /* 0x008fe20000410000 */
[----:B--2---:R-:W-:Y:S01]  /*4f60*/  PRMT R15, R147, 0x7632, R15 ;  /* 0x00007632930f7816 */ /* 0x004fe2000000000f */
[----:B------:R-:W-:Y:S04]  /*4f70*/  STG.E.U16 desc[UR8][R8.64], R147 ;  /* 0x0000009308007986 */ /* 0x000fe8000c101508 */
[----:B------:R-:W-:Y:S01]  /*4f80*/  STG.E.U16 desc[UR8][R8.64+0x2], R15 ;  /* 0x0000020f08007986 */ /* 0x000fe2000c101508 */
[----:B------:R-:W2:Y:S01]  /*4f90*/  MUFU.RCP R39, R39 ;  /* 0x0000002700277308 */ /* 0x000ea20000001000 */
[----:B-1----:R-:W-:-:S05]  /*4fa0*/  FMUL.FTZ R90, R89, R90 ;  /* 0x0000005a595a7220 */ /* 0x002fca0000410000 */
[----:B------:R-:W-:Y:S02]  /*4fb0*/  F2FP.F16.F32.PACK_AB R90, R90, R103 ;  /* 0x000000675a5a723e */ /* 0x000fe400000000ff */
[----:B------:R-:W1:Y:S01]  /*4fc0*/  MUFU.RCP R75, R75 ;  /* 0x0000004b004b7308 */ /* 0x000e620000001000 */
[----:B----4-:R-:W-:Y:S01]  /*4fd0*/  FMUL.FTZ R132, R121, R132 ;  /* 0x0000008479847220 */ /* 0x010fe20000410000 */
[----:B0-----:R-:W-:Y:S01]  /*4fe0*/  PRMT R17, R90, 0x7632, R17 ;  /* 0x000076325a117816 */ /* 0x001fe20000000011 */
[----:B------:R-:W-:Y:S04]  /*4ff0*/  STG.E.U16 desc[UR8][R8.64+0x4], R90 ;  /* 0x0000045a08007986 */ /* 0x000fe8000c101508 */
[----:B------:R0:W-:Y:S01]  /*5000*/  STG.E.U16 desc[UR8][R8.64+0x6], R17 ;  /* 0x0000061108007986 */ /* 0x0001e2000c101508 */
[----:B------:R-:W3:Y:S01]  /*5010*/  MUFU.RCP R94, R94 ;  /* 0x0000005e005e7308 */ /* 0x000ee20000001000 */
[----:B--2---:R-:W-:-:S05]  /*5020*/  FMUL.FTZ R39, R88, R39 ;  /* 0x0000002758277220 */ /* 0x004fca0000410000 */
[----:B------:R-:W-:Y:S02]  /*5030*/  F2FP.F16.F32.PACK_AB R39, R39, R132 ;  /* 0x000000842727723e */ /* 0x000fe400000000ff */
[----:B------:R-:W2:Y:S01]  /*5040*/  MUFU.RCP R81, R81 ;  /* 0x0000005100517308 */ /* 0x000ea20000001000 */
[----:B-1----:R-:W-:Y:S01]  /*5050*/  FMUL.FTZ R75, R136, R75 ;  /* 0x0000004b884b7220 */ /* 0x002fe20000410000 */
[----:B0-----:R-:W-:Y:S01]  /*5060*/  PRMT R9, R39, 0x7632, R9 ;  /* 0x0000763227097816 */ /* 0x001fe20000000009 */
[----:B------:R-:W-:Y:S05]  /*5070*/  STG.E.U16 desc[UR8][R26.64], R39 ;  /* 0x000000271a007986 */ /* 0x000fea000c101508 */
[----:B------:R-:W0:Y:S01]  /*5080*/  MUFU.RCP R137, R74 ;  /* 0x0000004a00897308 */ /* 0x000e220000001000 */
[----:B---3--:R-:W-:Y:S01]  /*5090*/  FMUL.FTZ R94, R135, R94 ;  /* 0x0000005e875e7220 */ /* 0x008fe20000410000 */
[----:B------:R-:W-:Y:S04]  /*50a0*/  STG.E.U16 desc[UR8][R26.64+0x2], R9 ;  /* 0x000002091a007986 */ /* 0x000fe8000c101508 */
[----:B------:R-:W-:-:S02]  /*50b0*/  F2FP.F16.F32.PACK_AB R75, R94, R75 ;  /* 0x0000004b5e4b723e */ /* 0x000fc400000000ff */
[----:B------:R-:W1:Y:S01]  /*50c0*/  MUFU.RCP R139, R139 ;  /* 0x0000008b008b7308 */ /* 0x000e620000001000 */
[----:B--2---:R-:W-:Y:S01]  /*50d0*/  FMUL.FTZ R81, R120, R81 ;  /* 0x0000005178517220 */ /* 0x004fe20000410000 */
[----:B------:R-:W-:Y:S01]  /*50e0*/  PRMT R14, R75, 0x7632, R14 ;  /* 0x000076324b0e7816 */ /* 0x000fe2000000000e */
[----:B------:R-:W-:Y:S04]  /*50f0*/  STG.E.U16 desc[UR8][R26.64+0x4], R75 ;  /* 0x0000044b1a007986 */ /* 0x000fe8000c101508 */
[----:B------:R-:W-:Y:S01]  /*5100*/  STG.E.U16 desc[UR8][R26.64+0x6], R14 ;  /* 0x0000060e1a007986 */ /* 0x000fe2000c101508 */
[----:B------:R-:W2:Y:S01]  /*5110*/  MUFU.RCP R6, R6 ;  /* 0x0000000600067308 */ /* 0x000ea20000001000 */
[----:B0-----:R-:W-:-:S05]  /*5120*/  FMUL.FTZ R86, R86, R137 ;  /* 0x0000008956567220 */ /* 0x001fca0000410000 */
[----:B------:R-:W-:Y:S02]  /*5130*/  F2FP.F16.F32.PACK_AB R81, R86, R81 ;  /* 0x000000515651723e */ /* 0x000fe400000000ff */
[----:B------:R-:W0:Y:S01]  /*5140*/  MUFU.RCP R12, R12 ;  /* 0x0000000c000c7308 */ /* 0x000e220000001000 */
[----:B-1----:R-:W-:Y:S01]  /*5150*/  FMUL.FTZ R139, R134, R139 ;  /* 0x0000008b868b7220 */ /* 0x002fe20000410000 */
[----:B------:R-:W-:Y:S01]  /*5160*/  PRMT R8, R81, 0x7632, R8 ;  /* 0x0000763251087816 */ /* 0x000fe20000000008 */
[----:B------:R-:W-:Y:S04]  /*5170*/  STG.E.U16 desc[UR8][R36.64], R81 ;  /* 0x0000005124007986 */ /* 0x000fe8000c101508 */
[----:B------:R1:W-:Y:S01]  /*5180*/  STG.E.U16 desc[UR8][R36.64+0x2], R8 ;  /* 0x0000020824007986 */ /* 0x0003e2000c101508 */
[----:B------:R-:W3:Y:S01]  /*5190*/  MUFU.RCP R23, R23 ;  /* 0x0000001700177308 */ /* 0x000ee20000001000 */
[----:B--2---:R-:W-:-:S05]  /*51a0*/  FMUL.FTZ R6, R87, R6 ;  /* 0x0000000657067220 */ /* 0x004fca0000410000 */
[----:B------:R-:W-:Y:S02]  /*51b0*/  F2FP.F16.F32.PACK_AB R6, R6, R139 ;  /* 0x0000008b0606723e */ /* 0x000fe400000000ff */
[----:B------:R-:W2:Y:S01]  /*51c0*/  MUFU.RCP R18, R155 ;  /* 0x0000009b00127308 */ /* 0x000ea20000001000 */
[----:B0-----:R-:W-:Y:S01]  /*51d0*/  FMUL.FTZ R12, R119, R12 ;  /* 0x0000000c770c7220 */ /* 0x001fe20000410000 */
[----:B------:R-:W-:Y:S01]  /*51e0*/  PRMT R15, R6, 0x7632, R15 ;  /* 0x00007632060f7816 */ /* 0x000fe2000000000f */
[----:B------:R0:W-:Y:S01]  /*51f0*/  STG.E.U16 desc[UR8][R36.64+0x4], R6 ;  /* 0x0000040624007986 */ /* 0x0001e2000c101508 */
[----:B-1----:R-:W-:-:S03]  /*5200*/  PRMT R8, R70, 0x7632, R8 ;  /* 0x0000763246087816 */ /* 0x002fc60000000008 */
[----:B------:R1:W-:Y:S01]  /*5210*/  STG.E.U16 desc[UR8][R36.64+0x6], R15 ;  /* 0x0000060f24007986 */ /* 0x0003e2000c101508 */
[----:B------:R-:W4:Y:S01]  /*5220*/  MUFU.RCP R16, R16 ;  /* 0x0000001000107308 */ /* 0x000f220000001000 */
[----:B---3--:R-:W-:-:S05]  /*5230*/  FMUL.FTZ R23, R84, R23 ;  /* 0x0000001754177220 */ /* 0x008fca0000410000 */
[----:B------:R-:W-:Y:S02]  /*5240*/  F2FP.F16.F32.PACK_AB R12, R23, R12 ;  /* 0x0000000c170c723e */ /* 0x000fe400000000ff */
[----:B------:R-:W3:Y:S01]  /*5250*/  MUFU.RCP R13, R158 ;  /* 0x0000009e000d7308 */ /* 0x000ee20000001000 */
[----:B--2---:R-:W-:Y:S01]  /*5260*/  FMUL.FTZ R18, R133, R18 ;  /* 0x0000001285127220 */ /* 0x004fe20000410000 */
[----:B------:R-:W-:Y:S01]  /*5270*/  PRMT R9, R12, 0x7632, R9 ;  /* 0x000076320c097816 */ /* 0x000fe20000000009 */
[----:B------:R1:W-:Y:S03]  /*5280*/  STG.E.U16 desc[UR8][R10.64], R12 ;  /* 0x0000000c0a007986 */ /* 0x0003e6000c101508 */
[----:B------:R-:W-:Y:S01]  /*5290*/  F2FP.F16.F32.PACK_AB R18, R85, R18 ;  /* 0x000000125512723e */ /* 0x000fe200000000ff */
[----:B------:R1:W-:Y:S01]  /*52a0*/  STG.E.U16 desc[UR8][R10.64+0x2], R9 ;  /* 0x000002090a007986 */ /* 0x0003e2000c101508 */
[----:B----4-:R-:W-:-:S02]  /*52b0*/  FMUL.FTZ R16, R77, R16 ;  /* 0x000000104d107220 */ /* 0x010fc40000410000 */
[----:B------:R-:W-:Y:S01]  /*52c0*/  PRMT R14, R18, 0x7632, R14 ;  /* 0x00007632120e7816 */ /* 0x000fe2000000000e */
[----:B------:R1:W-:Y:S04]  /*52d0*/  STG.E.U16 desc[UR8][R10.64+0x4], R18 ;  /* 0x000004120a007986 */ /* 0x0003e8000c101508 */
[----:B------:R1:W-:Y:S01]  /*52e0*/  STG.E.U16 desc[UR8][R10.64+0x6], R14 ;  /* 0x0000060e0a007986 */ /* 0x0003e2000c101508 */
[----:B---3--:R-:W-:-:S03]  /*52f0*/  FMUL.FTZ R13, R80, R13 ;  /* 0x0000000d500d7220 */ /* 0x008fc60000410000 */
[----:B------:R1:W-:Y:S02]  /*5300*/  STG.E.U16 desc[UR8][R24.64+0x4], R70 ;  /* 0x0000044618007986 */ /* 0x0003e4000c101508 */
[----:B------:R-:W-:Y:S02]  /*5310*/  F2FP.F16.F32.PACK_AB R13, R13, R16 ;  /* 0x000000100d0d723e */ /* 0x000fe400000000ff */
[----:B------:R1:W-:Y:S02]  /*5320*/  STG.E.U16 desc[UR8][R24.64+0x6], R8 ;  /* 0x0000060818007986 */ /* 0x0003e4000c101508 */
[----:B0-----:R-:W-:Y:S02]  /*5330*/  PRMT R6, R13, 0x7632, R6 ;  /* 0x000076320d067816 */ /* 0x001fe40000000006 */
[----:B------:R1:W-:Y:S04]  /*5340*/  STG.E.U16 desc[UR8][R24.64], R13 ;  /* 0x0000000d18007986 */ /* 0x0003e8000c101508 */
[----:B------:R1:W-:Y:S01]  /*5350*/  STG.E.U16 desc[UR8][R24.64+0x2], R6 ;  /* 0x0000020618007986 */ /* 0x0003e2000c101508 */
[----:B------:R-:W-:Y:S05]  /*5360*/  @!P0 BRA `(.L_x_3490) ;  /* 0xffffffac00808947 */ /* 0x000fea000383ffff */
[----:B------:R-:W-:Y:S05]  /*5370*/  EXIT ;  /* 0x000000000000794d */ /* 0x000fea0003800000 */
.L_x_3491:
        /* <DEDUP_REMOVED lines=16> */
.L_x_3607:


//--------------------- .text._ZN13group_norm_v214gn_cuda_kernelI6__halfLi320ELi1ELi16ELi160ELi256ELb1ELi128ELi320ELi320ELi4ELb1ELi74ELb0ELb0ENS_16CompileConditionILi900EEEEEvPT_PKS4_S7_S7_flPfS8_Pj --------------------------
	.section	.text._ZN13group_norm_v214gn_cuda_kernelI6__halfLi320ELi1ELi16ELi160ELi256ELb1ELi128ELi320ELi320ELi4ELb1ELi74ELb0ELb0ENS_16CompileConditionILi900EEEEEvPT_PKS4_S7_S7_flPfS8_Pj,"ax",@progbits
	.align	128
        .global         _ZN13group_norm_v214gn_cuda_kernelI6__halfLi320ELi1ELi16ELi160ELi256ELb1ELi128ELi320ELi320ELi4ELb1ELi74ELb0ELb0ENS_16CompileConditionILi900EEEEEvPT_PKS4_S7_S7_flPfS8_Pj
        .type           _ZN13group_norm_v214gn_cuda_kernelI6__halfLi320ELi1ELi16ELi160ELi256ELb1ELi128ELi320ELi320ELi4ELb1ELi74ELb0ELb0ENS_16CompileConditionILi900EEEEEvPT_PKS4_S7_S7_flPfS8_Pj,@function
        .size           _ZN13group_norm_v214gn_cuda_kernelI6__halfLi320ELi1ELi16ELi160ELi256ELb1ELi128ELi320ELi320ELi4ELb1ELi74ELb0ELb0ENS_16CompileConditionILi900EEEEEvPT_PKS4_S7_S7_flPfS8_Pj,(.L_x_3608 - _ZN13group_norm_v214gn_cuda_kernelI6__halfLi320ELi1ELi16ELi160ELi256ELb1ELi128ELi320ELi320ELi4ELb1ELi74ELb0ELb0ENS_16CompileConditionILi900EEEEEvPT_PKS4_S7_S7_flPfS8_Pj)
        .other          _ZN13group_norm_v214gn_cuda_kernelI6__halfLi320ELi1ELi16ELi160ELi256ELb1ELi128ELi320ELi320ELi4ELb1ELi74ELb0ELb0ENS_16CompileConditionILi900EEEEEvPT_PKS4_S7_S7_flPfS8_Pj,@"STO_CUDA_ENTRY STV_DEFAULT"
_ZN13group_norm_v214gn_cuda_kernelI6__halfLi320ELi1ELi16ELi160ELi256ELb1ELi128ELi320ELi320ELi4ELb1ELi74ELb0ELb0ENS_16CompileConditionILi900EEEEEvPT_PKS4_S7_S7_flPfS8_Pj:
.text._ZN13group_norm_v214gn_cuda_kernelI6__halfLi320ELi1ELi16ELi160ELi256ELb1ELi128ELi320ELi320ELi4ELb1ELi74ELb0ELb0ENS_16CompileConditionILi900EEEEEvPT_PKS4_S7_S7_flPfS8_Pj:
        /* <DEDUP_REMOVED lines=10> */
[----:B------:R-:W-:Y:S01]  /*00a0*/  ULDC.64 UR4, c[0x0][0x240] ;  /* 0x0000900000047ab9 */ /* 0x000fe20000000a00 */
[----:B------:R-:W-:Y:S01]  /*00b0*/  MOV R9, UR6 ;  /* 0x0000000600097c02 */ /* 0x000fe20008000f00 */
[----:B------:R-:W2:Y:S01]  /*00c0*/  S2R R7, SR_CgaCtaId ;  /* 0x0000000000077919 */ /* 0x000ea20000008800 */
[----:B------:R-:W-:Y:S01]  /*00d0*/  ISETP.EQ.U32.AND P1, PT, RZ, UR4, PT ;  /* 0x00000004ff007c0c */ /* 0x000fe2000bf22070 */
[----:B------:R-:W-:Y:S01]  /*00e0*/  ULDC.64 UR8, c[0x0][0x208] ;  /* 0x0000820000087ab9 */ /* 0x000fe20000000a00 */
[----:B------:R-:W3:Y:S01]  /*00f0*/  S2R R6, SR_CTAID.X ;  /* 0x0000000000067919 */ /* 0x000ee20000002500 */
[C---:B0-----:R-:W-:Y:S01]  /*0100*/  IMAD.WIDE.U32 R4, R3.reuse, -0x33333333, RZ ;  /* 0xcccccccd03047825 */ /* 0x041fe200078e00ff */
[----:B------:R-:W-:Y:S02]  /*0110*/  MOV R4, 0x400 ;  /* 0x0000040000047802 */ /* 0x000fe40000000f00 */
[----:B------:R-:W-:-:S02]  /*0120*/  ISETP.GT.U32.AND P0, PT, R3, 0x1, PT ;  /* 0x000000010300780c */ /* 0x000fc40003f04070 */
[----:B------:R-:W-:Y:S02]  /*0130*/  SHF.R.U32.HI R8, RZ, 0x6, R5 ;  /* 0x00000006ff087819 */ /* 0x000fe40000011605 */
[----:B--2---:R-:W-:Y:S02]  /*0140*/  LEA R5, R7, R4, 0x18 ;  /* 0x0000000407057211 */ /* 0x004fe400078ec0ff */
[----:B---3--:R-:W-:Y:S01]  /*0150*/  LOP3.LUT R6, R6, 0x1, RZ, 0xc0, !PT ;  /* 0x0000000106067812 */ /* 0x008fe200078ec0ff */
[--C-:B------:R-:W-:Y:S01]  /*0160*/  IMAD R4, R8, -0x50, R3.reuse ;  /* 0xffffffb008047824 */ /* 0x100fe200078e0203 */
[----:B------:R-:W-:Y:S02]  /*0170*/  SHF.R.U32.HI R7, RZ, 0x2, R3 ;  /* 0x00000002ff077819 */ /* 0x000fe40000011603 */
[----:B------:R-:W-:Y:S01]  /*0180*/  ISETP.EQ.U32.OR P0, PT, R6, 0x1, P0 ;  /* 0x000000010600780c */ /* 0x000fe20000702470 */
[----:B------:R-:W-:Y:S01]  /*0190*/  IMAD R5, R4, 0x28, R5 ;  /* 0x0000002804057824 */ /* 0x000fe200078e0205 */
[----:B------:R-:W-:Y:S01]  /*01a0*/  HFMA2.MMA R4, -RZ, RZ, 0, 0 ;  /* 0x00000000ff047435 */ /* 0x000fe200000001ff */
[----:B------:R-:W-:-:S02]  /*01b0*/  SHF.L.U32 R7, R7, 0x1, RZ ;  /* 0x0000000107077819 */ /* 0x000fc400000006ff */
[----:B------:R-:W-:Y:S02]  /*01c0*/  ISETP.EQ.OR.EX P0, PT, RZ, UR5, P0, P1 ;  /* 0x00000005ff007c0c */ /* 0x000fe40008702710 */
[----:B-1----:R-:W-:Y:S02]  /*01d0*/  LEA R48, P1, R9, R48, 0x2 ;  /* 0x0000003009307211 */ /* 0x002fe400078210ff */
[----:B------:R-:W-:Y:S02]  /*01e0*/  LOP3.LUT R6, R7, 0xfffffffe, R6, 0xe2, !PT ;  /* 0xfffffffe07067812 */ /* 0x000fe400078ee206 */
[----:B------:R-:W-:Y:S02]  /*01f0*/  LEA R7, R8, R5, 0x3 ;  /* 0x0000000508077211 */ /* 0x000fe400078e18ff */
[----:B------:R-:W-:Y:S02]  /*0200*/  LEA.HI.X R49, R9, R49, R4, 0x2, P1 ;  /* 0x0000003109317211 */ /* 0x000fe400008f1404 */
[----:B------:R-:W-:-:S02]  /*0210*/  MOV R5, RZ ;  /* 0x000000ff00057202 */ /* 0x000fc40000000f00 */
[----:B------:R-:W-:-:S07]  /*0220*/  LOP3.LUT R8, R3, 0x3, RZ, 0xc0, !PT ;  /* 0x0000000303087812 */ /* 0x000fce00078ec0ff */
.L_x_3499:
[----:B------:R-:W0:Y:S01]  /*0230*/  S2UR UR7, SR_CTAID.X ;  /* 0x00000000000779c3 */ /* 0x000e220000002500 */
[----:B--2---:R-:W-:Y:S01]  /*0240*/  IMAD.WIDE.U32 R10, R3, -0x33333333, RZ ;  /* 0xcccccccd030a7825 */ /* 0x004fe200078e00ff */
[C---:B------:R-:W-:Y:S02]  /*0250*/  LOP3.LUT R10, R9.reuse, 0x7, RZ, 0xc0, !PT ;  /* 0x00000007090a7812 */ /* 0x040fe400078ec0ff */
[--C-:B------:R-:W-:Y:S02]  /*0260*/  SHF.R.U64 R15, R9, 0x3, R4.reuse ;  /* 0x00000003090f7819 */ /* 0x100fe40000001204 */
[----:B------:R-:W-:Y:S01]  /*0270*/  SHF.R.U32.HI R14, RZ, 0x6, R11 ;  /* 0x00000006ff0e7819 */ /* 0x000fe2000001160b */
[----:B------:R-:W-:Y:S01]  /*0280*/  IMAD R11, R10, 0x140, RZ ;  /* 0x000001400a0b7824 */ /* 0x000fe200078e02ff */
[----:B------:R-:W-:-:S03]  /*0290*/  SHF.R.U32.HI R10, RZ, 0x3, R4 ;  /* 0x00000003ff0a7819 */ /* 0x000fc60000011604 */
[----:B------:R-:W-:Y:S02]  /*02a0*/  IMAD R18, R14, -0x50, R3 ;  /* 0xffffffb00e127824 */ /* 0x000fe400078e0203 */
[----:B------:R-:W-:-:S03]  /*02b0*/  IMAD R17, R10, 0xa0000, RZ ;  /* 0x000a00000a117824 */ /* 0x000fc600078e02ff */
[----:B------:R-:W-:-:S04]  /*02c0*/  LEA R12, R18, R11, 0x2 ;  /* 0x0000000b120c7211 */ /* 0x000fc800078e10ff */
[----:B------:R-:W-:Y:S01]  /*02d0*/  SHF.R.S32.HI R13, RZ, 0x1f, R12 ;  /* 0x0000001fff0d7819 */ /* 0x000fe2000001140c */
[----:B0-----:R-:W-:-:S04]  /*02e0*/  USHF.L.U32 UR4, UR7, 0x7, URZ ;  /* 0x0000000707047899 */ /* 0x001fc8000800063f */
[----:B------:R-:W-:-:S06]  /*02f0*/  ULOP3.LUT UR4, UR4, 0x80, URZ, 0xc0, !UPT ;  /* 0x0000008004047892 */ /* 0x000fcc000f8ec03f */
[----:B------:R-:W-:Y:S01]  /*0300*/  IADD3 R133, R14, UR4, RZ ;  /* 0x000000040e857c10 */ /* 0x000fe2000fffe0ff */
[----:B------:R-:W-:Y:S01]  /*0310*/  IMAD.WIDE.U32 R14, R15, 0xa0000, R12 ;  /* 0x000a00000f0e7825 */ /* 0x000fe200078e000c */
[----:B------:R-:W-:-:S03]  /*0320*/  ULDC.64 UR4, c[0x0][0x218] ;  /* 0x0000860000047ab9 */ /* 0x000fc60000000a00 */
[----:B------:R-:W-:Y:S01]  /*0330*/  IMAD R133, R133, 0xa00, RZ ;  /* 0x00000a0085857824 */ /* 0x000fe200078e02ff */
[----:B------:R-:W-:-:S04]  /*0340*/  IADD3 R15, R15, R17, RZ ;  /* 0x000000110f0f7210 */ /* 0x000fc80007ffe0ff */
        /* <DEDUP_REMOVED lines=72> */
[----:B------:R-:W-:Y:S02]  /*07d0*/  IADD3 R10, P1, R121, R14, RZ ;  /* 0x0000000e790a7210 */ /* 0x000fe40007f3e0ff */
[----:B------:R-:W-:Y:S02]  /*07e0*/  IADD3 R41, R133, 0x20800, RZ ;  /* 0x0002080085297810 */ /* 0x000fe40007ffe0ff */
[----:B------:R-:W-:Y:S02]  /*07f0*/  IADD3.X R17, RZ, R15, RZ, P1, !PT ;  /* 0x0000000fff117210 */ /* 0x000fe40000ffe4ff */
        /* <DEDUP_REMOVED lines=31> */
[----:B------:R-:W5:Y:S01]  /*09f0*/  LDG.E.64.CONSTANT R106, desc[UR8][R106.64] ;  /* 0x000000086a6a7981 */ /* 0x000f62000c1e9b00 */
[--C-:B--2---:R-:W-:Y:S02]  /*0a00*/  HADD2.F32 R10, -RZ, R46.reuse.H0_H0 ;  /* 0x2000002eff0a7230 */ /* 0x104fe40000004100 */
[----:B------:R-:W-:-:S03]  /*0a10*/  HADD2.F32 R17, -RZ, R46.H1_H1 ;  /* 0x3000002eff117230 */ /* 0x000fc60000004100 */
[----:B------:R-:W-:Y:S01]  /*0a20*/  FADD.FTZ R16, RZ, R10 ;  /* 0x0000000aff107221 */ /* 0x000fe20000010000 */
[----:B------:R-:W-:Y:S01]  /*0a30*/  FFMA.FTZ R10, R10, R10, RZ ;  /* 0x0000000a0a0a7223 */ /* 0x000fe200000100ff */
[--C-:B------:R-:W-:Y:S02]  /*0a40*/  HADD2.F32 R19, -RZ, R47.reuse.H0_H0 ;  /* 0x2000002fff137230 */ /* 0x100fe40000004100 */
[----:B------:R-:W-:Y:S01]  /*0a50*/  FADD.FTZ R16, R16, R17 ;  /* 0x0000001110107221 */ /* 0x000fe20000010000 */
[----:B------:R-:W-:Y:S01]  /*0a60*/  FFMA.FTZ R10, R17, R17, R10 ;  /* 0x00000011110a7223 */ /* 0x000fe2000001000a */
[----:B------:R-:W-:Y:S02]  /*0a70*/  HADD2.F32 R17, -RZ, R47.H1_H1 ;  /* 0x3000002fff117230 */ /* 0x000fe40000004100 */
[----:B------:R-:W-:Y:S01]  /*0a80*/  FADD.FTZ R16, R16, R19 ;  /* 0x0000001310107221 */ /* 0x000fe20000010000 */
[----:B------:R-:W-:Y:S01]  /*0a90*/  FFMA.FTZ R10, R19, R19, R10 ;  /* 0x00000013130a7223 */ /* 0x000fe2000001000a */
[----:B---3--:R-:W-:-:S02]  /*0aa0*/  HADD2.F32 R19, -RZ, R66.H0_H0 ;  /* 0x20000042ff137230 */ /* 0x008fc40000004100 */
[----:B------:R-:W-:Y:S01]  /*0ab0*/  FADD.FTZ R16, R16, R17 ;  /* 0x0000001110107221 */ /* 0x000fe20000010000 */
[----:B------:R-:W-:Y:S01]  /*0ac0*/  FFMA.FTZ R10, R17, R17, R10 ;  /* 0x00000011110a7223 */ /* 0x000fe2000001000a */
[----:B------:R-:W-:Y:S02]  /*0ad0*/  HADD2.F32 R17, -RZ, R66.H1_H1 ;  /* 0x30000042ff117230 */ /* 0x000fe40000004100 */
[----:B------:R-:W-:Y:S01]  /*0ae0*/  FADD.FTZ R16, R16, R19 ;  /* 0x0000001310107221 */ /* 0x000fe20000010000 */
[----:B------:R-:W-:Y:S01]  /*0af0*/  FFMA.FTZ R10, R19, R19, R10 ;  /* 0x00000013130a7223 */ /* 0x000fe2000001000a */
[----:B------:R-:W-:Y:S02]  /*0b00*/  IADD3 R19, R133, 0x2d000, RZ ;  /* 0x0002d00085137810 */ /* 0x000fe40007ffe0ff */
[----:B------:R-:W-:Y:S01]  /*0b10*/  FADD.FTZ R16, R16, R17 ;  /* 0x0000001110107221 */ /* 0x000fe20000010000 */
[----:B------:R-:W-:Y:S01]  /*0b20*/  FFMA.FTZ R10, R17, R17, R10 ;  /* 0x00000011110a7223 */ /* 0x000fe2000001000a */
[--C-:B------:R-:W-:Y:S01]  /*0b30*/  HADD2.F32 R17, -RZ, R67.reuse.H0_H0 ;  /* 0x20000043ff117230 */ /* 0x100fe20000004100 */
[----:B------:R-:W-:Y:S01]  /*0b40*/  IADD3 R20, P1, R19, R14, RZ ;  /* 0x0000000e13147210 */ /* 0x000fe20007f3e0ff */
[----:B------:R-:W-:-:S03]  /*0b50*/  HADD2.F32 R23, -RZ, R67.H1_H1 ;  /* 0x30000043ff177230 */ /* 0x000fc60000004100 */
[----:B------:R-:W-:Y:S01]  /*0b60*/  IADD3.X R25, RZ, R15, RZ, P1, !PT ;  /* 0x0000000fff197210 */ /* 0x000fe20000ffe4ff */
[----:B------:R-:W-:Y:S01]  /*0b70*/  FADD.FTZ R16, R16, R17 ;  /* 0x0000001110107221 */ /* 0x000fe20000010000 */
[----:B------:R-:W-:Y:S01]  /*0b80*/  FFMA.FTZ R10, R17, R17, R10 ;  /* 0x00000011110a7223 */ /* 0x000fe2000001000a */
[----:B------:R-:W-:Y:S01]  /*0b90*/  LEA R74, P1, R20, UR4, 0x1 ;  /* 0x00000004144a7c11 */ /* 0x000fe2000f8208ff */
[--C-:B----4-:R-:W-:Y:S02]  /*0ba0*/  HADD2.F32 R17, -RZ, R52.reuse.H0_H0 ;  /* 0x20000034ff117230 */ /* 0x110fe40000004100 */
[----:B------:R-:W-:Y:S01]  /*0bb0*/  FADD.FTZ R16, R16, R23 ;  /* 0x0000001710107221 */ /* 0x000fe20000010000 */
[----:B------:R-:W-:Y:S01]  /*0bc0*/  FFMA.FTZ R10, R23, R23, R10 ;  /* 0x00000017170a7223 */ /* 0x000fe2000001000a */
[----:B------:R-:W-:Y:S02]  /*0bd0*/  LEA.HI.X R75, R20, UR5, R25, 0x1, P1 ;  /* 0x00000005144b7c11 */ /* 0x000fe400088f0c19 */
[----:B------:R-:W-:Y:S01]  /*0be0*/  IADD3 R39, R133, 0x2f800, RZ ;  /* 0x0002f80085277810 */ /* 0x000fe20007ffe0ff */
[----:B------:R-:W-:Y:S01]  /*0bf0*/  FADD.FTZ R16, R16, R17 ;  /* 0x0000001110107221 */ /* 0x000fe20000010000 */
[----:B------:R-:W-:Y:S01]  /*0c00*/  FFMA.FTZ R10, R17, R17, R10 ;  /* 0x00000011110a7223 */ /* 0x000fe2000001000a */
[----:B------:R-:W-:Y:S01]  /*0c10*/  HADD2.F32 R17, -RZ, R52.H1_H1 ;  /* 0x30000034ff117230 */ /* 0x000fe20000004100 */
[----:B------:R-:W2:Y:S01]  /*0c20*/  LDG.E.64.CONSTANT R74, desc[UR8][R74.64] ;  /* 0x000000084a4a7981 */ /* 0x000ea2000c1e9b00 */
[----:B------:R-:W-:-:S03]  /*0c30*/  IADD3 R20, P1, R39, R14, RZ ;  /* 0x0000000e27147210 */ /* 0x000fc60007f3e0ff */
[----:B------:R-:W-:Y:S01]  /*0c40*/  FADD.FTZ R16, R16, R17 ;  /* 0x0000001110107221 */ /* 0x000fe20000010000 */
[----:B------:R-:W-:Y:S01]  /*0c50*/  FFMA.FTZ R10, R17, R17, R10 ;  /* 0x00000011110a7223 */ /* 0x000fe2000001000a */
        /* <DEDUP_REMOVED lines=10> */
[----:B------:R-:W-:-:S03]  /*0d00*/  HADD2.F32 R23, -RZ, R53.H0_H0 ;  /* 0x20000035ff177230 */ /* 0x000fc60000004100 */
[----:B------:R-:W4:Y:S01]  /*0d10*/  LDG.E.64.CONSTANT R72, desc[UR8][R72.64] ;  /* 0x0000000848487981 */ /* 0x000f22000c1e9b00 */
[----:B------:R-:W-:Y:S01]  /*0d20*/  IADD3 R20, P1, R153, R14, RZ ;  /* 0x0000000e99147210 */ /* 0x000fe20007f3e0ff */
[----:B------:R-:W-:Y:S02]  /*0d30*/  HADD2.F32 R25, -RZ, R53.H1_H1 ;  /* 0x30000035ff197230 */ /* 0x000fe40000004100 */
[----:B------:R-:W-:Y:S01]  /*0d40*/  FADD.FTZ R16, R16, R23 ;  /* 0x0000001710107221 */ /* 0x000fe20000010000 */
[----:B------:R-:W-:Y:S01]  /*0d50*/  IADD3.X R27, RZ, R15, RZ, P1, !PT ;  /* 0x0000000fff1b7210 */ /* 0x000fe20000ffe4ff */
[----:B------:R-:W-:Y:S01]  /*0d60*/  FFMA.FTZ R10, R23, R23, R10 ;  /* 0x00000017170a7223 */ /* 0x000fe2000001000a */
[----:B------:R-:W-:Y:S01]  /*0d70*/  LEA R64, P1, R20, UR4, 0x1 ;  /* 0x0000000414407c11 */ /* 0x000fe2000f8208ff */
[--C-:B-----5:R-:W-:Y:S02]  /*0d80*/  HADD2.F32 R23, -RZ, R112.reuse.H0_H0 ;  /* 0x20000070ff177230 */ /* 0x120fe40000004100 */
[----:B------:R-:W-:Y:S01]  /*0d90*/  FADD.FTZ R16, R16, R25 ;  /* 0x0000001910107221 */ /* 0x000fe20000010000 */
[----:B------:R-:W-:Y:S01]  /*0da0*/  FFMA.FTZ R10, R25, R25, R10 ;  /* 0x00000019190a7223 */ /* 0x000fe2000001000a */
[----:B------:R-:W-:Y:S01]  /*0db0*/  LEA.HI.X R65, R20, UR5, R27, 0x1, P1 ;  /* 0x0000000514417c11 */ /* 0x000fe200088f0c1b */
[----:B------:R-:W-:Y:S01]  /*0dc0*/  HADD2.F32 R25, -RZ, R112.H1_H1 ;  /* 0x30000070ff197230 */ /* 0x000fe20000004100 */
[----:B------:R-:W-:Y:S01]  /*0dd0*/  IADD3 R155, R133, 0x37000, RZ ;  /* 0x00037000859b7810 */ /* 0x000fe20007ffe0ff */
[----:B------:R-:W-:Y:S01]  /*0de0*/  FADD.FTZ R16, R16, R23 ;  /* 0x0000001710107221 */ /* 0x000fe20000010000 */
[----:B------:R-:W-:-:S02]  /*0df0*/  FFMA.FTZ R10, R23, R23, R10 ;  /* 0x00000017170a7223 */ /* 0x000fc4000001000a */
[----:B------:R-:W5:Y:S01]  /*0e00*/  LDG.E.64.CONSTANT R64, desc[UR8][R64.64] ;  /* 0x0000000840407981 */ /* 0x000f62000c1e9b00 */
[----:B------:R-:W-:Y:S01]  /*0e10*/  IADD3 R20, P1, R155, R14, RZ ;  /* 0x0000000e9b147210 */ /* 0x000fe20007f3e0ff */
[--C-:B------:R-:W-:Y:S02]  /*0e20*/  HADD2.F32 R23, -RZ, R113.reuse.H0_H0 ;  /* 0x20000071ff177230 */ /* 0x100fe40000004100 */
[----:B------:R-:W-:Y:S01]  /*0e30*/  FADD.FTZ R16, R16, R25 ;  /* 0x0000001910107221 */ /* 0x000fe20000010000 */
[----:B------:R-:W-:Y:S01]  /*0e40*/  FFMA.FTZ R10, R25, R25, R10 ;  /* 0x00000019190a7223 */ /* 0x000fe2000001000a */
[----:B------:R-:W-:Y:S02]  /*0e50*/  IADD3.X R27, RZ, R15, RZ, P1, !PT ;  /* 0x0000000fff1b7210 */ /* 0x000fe40000ffe4ff */
[----:B------:R-:W-:Y:S01]  /*0e60*/  LEA R68, P1, R20, UR4, 0x1 ;  /* 0x0000000414447c11 */ /* 0x000fe2000f8208ff */
[----:B------:R-:W-:Y:S01]  /*0e70*/  FADD.FTZ R16, R16, R23 ;  /* 0x0000001710107221 */ /* 0x000fe20000010000 */
[----:B------:R-:W-:Y:S01]  /*0e80*/  FFMA.FTZ R10, R23, R23, R10 ;  /* 0x00000017170a7223 */ /* 0x000fe2000001000a */
[----:B------:R-:W-:Y:S01]  /*0e90*/  HADD2.F32 R23, -RZ, R113.H1_H1 ;  /* 0x30000071ff177230 */ /* 0x000fe20000004100 */
[----:B------:R-:W-:Y:S01]  /*0ea0*/  LEA.HI.X R69, R20, UR5, R27, 0x1, P1 ;  /* 0x0000000514457c11 */ /* 0x000fe200088f0c1b */
[----:B------:R-:W-:Y:S01]  /*0eb0*/  HADD2.F32 R25, -RZ, R116.H0_H0 ;  /* 0x20000074ff197230 */ /* 0x000fe20000004100 */
[----:B------:R-:W-:-:S02]  /*0ec0*/  IADD3 R157, R133, 0x39800, RZ ;  /* 0x00039800859d7810 */ /* 0x000fc40007ffe0ff */
[----:B------:R-:W-:Y:S01]  /*0ed0*/  FADD.FTZ R16, R16, R23 ;  /* 0x0000001710107221 */ /* 0x000fe20000010000 */
[----:B------:R-:W-:Y:S01]  /*0ee0*/  FFMA.FTZ R10, R23, R23, R10 ;  /* 0x00000017170a7223 */ /* 0x000fe2000001000a */
[----:B------:R-:W-:Y:S01]  /*0ef0*/  HADD2.F32 R23, -RZ, R116.H1_H1 ;  /* 0x30000074ff177230 */ /* 0x000fe20000004100 */
[----:B------:R-:W5:Y:S01]  /*0f00*/  LDG.E.64.CONSTANT R68, desc[UR8][R68.64] ;  /* 0x0000000844447981 */ /* 0x000f62000c1e9b00 */
[----:B------:R-:W-:Y:S01]  /*0f10*/  FADD.FTZ R16, R16, R25 ;  /* 0x0000001910107221 */ /* 0x000fe20000010000 */
[----:B------:R-:W-:Y:S01]  /*0f20*/  FFMA.FTZ R10, R25, R25, R10 ;  /* 0x00000019190a7223 */ /* 0x000fe2000001000a */
[----:B------:R-:W-:Y:S02]  /*0f30*/  IADD3 R20, P1, R157, R14, RZ ;  /* 0x0000000e9d147210 */ /* 0x000fe40007f3e0ff */
[----:B------:R-:W-:Y:S01]  /*0f40*/  FADD.FTZ R16, R16, R23 ;  /* 0x0000001710107221 */ /* 0x000fe20000010000 */
[----:B------:R-:W-:Y:S01]  /*0f50*/  FFMA.FTZ R10, R23, R23, R10 ;  /* 0x00000017170a7223 */ /* 0x000fe2000001000a */
[----:B------:R-:W-:Y:S01]  /*0f60*/  IADD3.X R27, RZ, R15, RZ, P1, !PT ;  /* 0x0000000fff1b7210 */ /* 0x000fe20000ffe4ff */
[--C-:B------:R-:W-:Y:S01]  /*0f70*/  HADD2.F32 R23, -RZ, R117.reuse.H0_H0 ;  /* 0x20000075ff177230 */ /* 0x100fe20000004100 */
[----:B------:R-:W-:Y:S01]  /*0f80*/  LEA R54, P1, R20, UR4, 0x1 ;  /* 0x0000000414367c11 */ /* 0x000fe2000f8208ff */
[----:B------:R-:W-:-:S03]  /*0f90*/  HADD2.F32 R25, -RZ, R117.H1_H1 ;  /* 0x30000075ff197230 */ /* 0x000fc60000004100 */
[----:B------:R-:W-:Y:S01]  /*0fa0*/  LEA.HI.X R55, R20, UR5, R27, 0x1, P1 ;  /* 0x0000000514377c11 */ /* 0x000fe200088f0c1b */
[----:B------:R-:W-:Y:S01]  /*0fb0*/  FADD.FTZ R16, R16, R23 ;  /* 0x0000001710107221 */ /* 0x000fe20000010000 */
[----:B------:R-:W-:Y:S01]  /*0fc0*/  FFMA.FTZ R10, R23, R23, R10 ;  /* 0x00000017170a7223 */ /* 0x000fe2000001000a */
[----:B------:R-:W-:Y:S01]  /*0fd0*/  IADD3 R159, R133, 0x3c000, RZ ;  /* 0x0003c000859f7810 */ /* 0x000fe20007ffe0ff */
[--C-:B------:R-:W-:Y:S02]  /*0fe0*/  HADD2.F32 R23, -RZ, R114.reuse.H0_H0 ;  /* 0x20000072ff177230 */ /* 0x100fe40000004100 */
[----:B------:R-:W-:Y:S01]  /*0ff0*/  FADD.FTZ R16, R16, R25 ;  /* 0x0000001910107221 */ /* 0x000fe20000010000 */
[----:B------:R-:W-:Y:S01]  /*1000*/  FFMA.FTZ R10, R25, R25, R10 ;  /* 0x00000019190a7223 */ /* 0x000fe2000001000a */
[----:B------:R-:W5:Y:S01]  /*1010*/  LDG.E.64.CONSTANT R54, desc[UR8][R54.64] ;  /* 0x0000000836367981 */ /* 0x000f62000c1e9b00 */
[----:B------:R-:W-:Y:S01]  /*1020*/  IADD3 R20, P1, R159, R14, RZ ;  /* 0x0000000e9f147210 */ /* 0x000fe20007f3e0ff */
[----:B------:R-:W-:Y:S01]  /*1030*/  FADD.FTZ R16, R16, R23 ;  /* 0x0000001710107221 */ /* 0x000fe20000010000 */
[----:B------:R-:W-:Y:S01]  /*1040*/  FFMA.FTZ R10, R23, R23, R10 ;  /* 0x00000017170a7223 */ /* 0x000fe2000001000a */
[----:B------:R-:W-:Y:S01]  /*1050*/  HADD2.F32 R23, -RZ, R114.H1_H1 ;  /* 0x30000072ff177230 */ /* 0x000fe20000004100 */
[----:B------:R-:W-:-:S02]  /*1060*/  IADD3.X R27, RZ, R15, RZ, P1, !PT ;  /* 0x0000000fff1b7210 */ /* 0x000fc40000ffe4ff */
[----:B------:R-:W-:Y:S01]  /*1070*/  LEA R62, P1, R20, UR4, 0x1 ;  /* 0x00000004143e7c11 */ /* 0x000fe2000f8208ff */
[--C-:B------:R-:W-:Y:S02]  /*1080*/  HADD2.F32 R25, -RZ, R115.reuse.H0_H0 ;  /* 0x20000073ff197230 */ /* 0x100fe40000004100 */
[----:B------:R-:W-:Y:S01]  /*1090*/  FADD.FTZ R16, R16, R23 ;  /* 0x0000001710107221 */ /* 0x000fe20000010000 */
[----:B------:R-:W-:Y:S01]  /*10a0*/  FFMA.FTZ R10, R23, R23, R10 ;  /* 0x00000017170a7223 */ /* 0x000fe2000001000a */
[----:B------:R-:W-:Y:S01]  /*10b0*/  LEA.HI.X R63, R20, UR5, R27, 0x1, P1 ;  /* 0x00000005143f7c11 */ /* 0x000fe200088f0c1b */
[----:B------:R-:W-:Y:S02]  /*10c0*/  HADD2.F32 R23, -RZ, R115.H1_H1 ;  /* 0x30000073ff177230 */ /* 0x000fe40000004100 */
[----:B------:R-:W-:Y:S01]  /*10d0*/  FADD.FTZ R16, R16, R25 ;  /* 0x0000001910107221 */ /* 0x000fe20000010000 */
[----:B------:R-:W-:Y:S01]  /*10e0*/  FFMA.FTZ R10, R25, R25, R10 ;  /* 0x00000019190a7223 */ /* 0x000fe2000001000a */
[----:B------:R-:W-:Y:S01]  /*10f0*/  IADD3 R161, R133, 0x3e800, RZ ;  /* 0x0003e80085a17810 */ /* 0x000fe20007ffe0ff */
[----:B------:R-:W5:Y:S01]  /*1100*/  LDG.E.64.CONSTANT R62, desc[UR8][R62.64] ;  /* 0x000000083e3e7981 */ /* 0x000f62000c1e9b00 */
[----:B------:R-:W-:Y:S01]  /*1110*/  FADD.FTZ R16, R16, R23 ;  /* 0x0000001710107221 */ /* 0x000fe20000010000 */
[----:B------:R-:W-:Y:S01]  /*1120*/  FFMA.FTZ R10, R23, R23, R10 ;  /* 0x00000017170a7223 */ /* 0x000fe2000001000a */
[----:B------:R-:W-:Y:S01]  /*1130*/  IADD3 R20, P1, R161, R14, RZ ;  /* 0x0000000ea1147210 */ /* 0x000fe20007f3e0ff */
[----:B------:R-:W-:-:S02]  /*1140*/  HADD2.F32 R23, -RZ, R56.H0_H0 ;  /* 0x20000038ff177230 */ /* 0x000fc40000004100 */
[----:B------:R-:W-:Y:S01]  /*1150*/  HADD2.F32 R25, -RZ, R56.H1_H1 ;  /* 0x30000038ff197230 */ /* 0x000fe20000004100 */
[----:B------:R-:W-:Y:S02]  /*1160*/  IADD3.X R27, RZ, R15, RZ, P1, !PT ;  /* 0x0000000fff1b7210 */ /* 0x000fe40000ffe4ff */
[----:B------:R-:W-:Y:S01]  /*1170*/  LEA R98, P1, R20, UR4, 0x1 ;  /* 0x0000000414627c11 */ /* 0x000fe2000f8208ff */
[----:B------:R-:W-:Y:S01]  /*1180*/  FADD.FTZ R16, R16, R23 ;  /* 0x0000001710107221 */ /* 0x000fe20000010000 */
[----:B------:R-:W-:Y:S01]  /*1190*/  FFMA.FTZ R10, R23, R23, R10 ;  /* 0x00000017170a7223 */ /* 0x000fe2000001000a */
[----:B------:R-:W-:Y:S01]  /*11a0*/  HADD2.F32 R23, -RZ, R57.H0_H0 ;  /* 0x20000039ff177230 */ /* 0x000fe20000004100 */
[----:B------:R-:W-:Y:S01]  /*11b0*/  LEA.HI.X R99, R20, UR5, R27, 0x1, P1 ;  /* 0x0000000514637c11 */ /* 0x000fe200088f0c1b */
[----:B------:R-:W-:Y:S01]  /*11c0*/  FADD.FTZ R16, R16, R25 ;  /* 0x0000001910107221 */ /* 0x000fe20000010000 */
[----:B------:R-:W-:Y:S01]  /*11d0*/  FFMA.FTZ R10, R25, R25, R10 ;  /* 0x00000019190a7223 */ /* 0x000fe2000001000a */
[----:B------:R-:W-:-:S02]  /*11e0*/  IADD3 R163, R133, 0x41000, RZ ;  /* 0x0004100085a37810 */ /* 0x000fc40007ffe0ff */
[----:B------:R-:W-:Y:S01]  /*11f0*/  FADD.FTZ R16, R16, R23 ;  /* 0x0000001710107221 */ /* 0x000fe20000010000 */
[----:B------:R-:W-:Y:S01]  /*1200*/  FFMA.FTZ R10, R23, R23, R10 ;  /* 0x00000017170a7223 */ /* 0x000fe2000001000a */
[----:B------:R-:W-:Y:S01]  /*1210*/  HADD2.F32 R23, -RZ, R57.H1_H1 ;  /* 0x30000039ff177230 */ /* 0x000fe20000004100 */
[----:B------:R-:W5:Y:S01]  /*1220*/  LDG.E.64.CONSTANT R98, desc[UR8][R98.64] ;  /* 0x0000000862627981 */ /* 0x000f62000c1e9b00 */
[----:B------:R-:W-:Y:S01]  /*1230*/  IADD3 R20, P1, R163, R14, RZ ;  /* 0x0000000ea3147210 */ /* 0x000fe20007f3e0ff */
[--C-:B------:R-:W-:Y:S02]  /*1240*/  HADD2.F32 R25, -RZ, R60.reuse.H0_H0 ;  /* 0x2000003cff197230 */ /* 0x100fe40000004100 */
[----:B------:R-:W-:Y:S01]  /*1250*/  FADD.FTZ R16, R16, R23 ;  /* 0x0000001710107221 */ /* 0x000fe20000010000 */
[----:B------:R-:W-:Y:S01]  /*1260*/  FFMA.FTZ R10, R23, R23, R10 ;  /* 0x00000017170a7223 */ /* 0x000fe2000001000a */
[----:B------:R-:W-:Y:S02]  /*1270*/  IADD3.X R27, RZ, R15, RZ, P1, !PT ;  /* 0x0000000fff1b7210 */ /* 0x000fe40000ffe4ff */
[----:B------:R-:W-:Y:S01]  /*1280*/  LEA R96, P1, R20, UR4, 0x1 ;  /* 0x0000000414607c11 */ /* 0x000fe2000f8208ff */
[----:B------:R-:W-:-:S02]  /*1290*/  HADD2.F32 R23, -RZ, R60.H1_H1 ;  /* 0x3000003cff177230 */ /* 0x000fc40000004100 */
[----:B------:R-:W-:Y:S01]  /*12a0*/  FADD.FTZ R16, R16, R25 ;  /* 0x0000001910107221 */ /* 0x000fe20000010000 */
[----:B------:R-:W-:Y:S01]  /*12b0*/  FFMA.FTZ R10, R25, R25, R10 ;  /* 0x00000019190a7223 */ /* 0x000fe2000001000a */
[----:B------:R-:W-:Y:S02]  /*12c0*/  LEA.HI.X R97, R20, UR5, R27, 0x1, P1 ;  /* 0x0000000514617c11 */ /* 0x000fe400088f0c1b */
[----:B------:R-:W-:Y:S01]  /*12d0*/  FADD.FTZ R16, R16, R23 ;  /* 0x0000001710107221 */ /* 0x000fe20000010000 */
[----:B------:R-:W-:Y:S01]  /*12e0*/  FFMA.FTZ R10, R23, R23, R10 ;  /* 0x00000017170a7223 */ /* 0x000fe2000001000a */
[----:B------:R-:W-:Y:S01]  /*12f0*/  IADD3 R139, R133, 0x43800, RZ ;  /* 0x00043800858b7810 */ /* 0x000fe20007ffe0ff */
[--C-:B------:R-:W-:Y:S01]  /*1300*/  HADD2.F32 R23, -RZ, R61.reuse.H0_H0 ;  /* 0x2000003dff177230 */ /* 0x100fe20000004100 */
[----:B------:R-:W5:Y:S01]  /*1310*/  LDG.E.64.CONSTANT R96, desc[UR8][R96.64] ;  /* 0x0000000860607981 */ /* 0x000f62000c1e9b00 */
[----:B------:R-:W-:Y:S01]  /*1320*/  HADD2.F32 R25, -RZ, R61.H1_H1 ;  /* 0x3000003dff197230 */ /* 0x000fe20000004100 */
[----:B------:R-:W-:-:S02]  /*1330*/  IADD3 R20, P1, R139, R14, RZ ;  /* 0x0000000e8b147210 */ /* 0x000fc40007f3e0ff */
[----:B------:R-:W-:Y:S01]  /*1340*/  FADD.FTZ R16, R16, R23 ;  /* 0x0000001710107221 */ /* 0x000fe20000010000 */
[----:B------:R-:W-:Y:S01]  /*1350*/  FFMA.FTZ R10, R23, R23, R10 ;  /* 0x00000017170a7223 */ /* 0x000fe2000001000a */
        /* <DEDUP_REMOVED lines=9> */
[----:B------:R-:W-:Y:S01]  /*13f0*/  IADD3 R147, R133, 0x46000, RZ ;  /* 0x0004600085937810 */ /* 0x000fe20007ffe0ff */
[--C-:B------:R-:W-:Y:S01]  /*1400*/  HADD2.F32 R25, -RZ, R109.reuse.H0_H0 ;  /* 0x2000006dff197230 */ /* 0x100fe20000004100 */
[----:B------:R-:W5:Y:S02]  /*1410*/  LDG.E.64.CONSTANT R78, desc[UR8][R78.64] ;  /* 0x000000084e4e7981 */ /* 0x000f64000c1e9b00 */
[----:B------:R-:W-:Y:S01]  /*1420*/  FADD.FTZ R16, R16, R23 ;  /* 0x0000001710107221 */ /* 0x000fe20000010000 */
[----:B------:R-:W-:Y:S01]  /*1430*/  FFMA.FTZ R10, R23, R23, R10 ;  /* 0x00000017170a7223 */ /* 0x000fe2000001000a */
[----:B------:R-:W-:Y:S01]  /*1440*/  IADD3 R20, P1, R147, R14, RZ ;  /* 0x0000000e93147210 */ /* 0x000fe20007f3e0ff */
[----:B------:R-:W-:-:S02]  /*1450*/  HADD2.F32 R23, -RZ, R109.H1_H1 ;  /* 0x3000006dff177230 */ /* 0x000fc40000004100 */
[----:B------:R-:W-:Y:S01]  /*1460*/  FADD.FTZ R16, R16, R25 ;  /* 0x0000001910107221 */ /* 0x000fe20000010000 */
[----:B------:R-:W-:Y:S01]  /*1470*/  FFMA.FTZ R10, R25, R25, R10 ;  /* 0x00000019190a7223 */ /* 0x000fe2000001000a */
[----:B------:R-:W-:Y:S02]  /*1480*/  IADD3.X R27, RZ, R15, RZ, P1, !PT ;  /* 0x0000000fff1b7210 */ /* 0x000fe40000ffe4ff */
[----:B------:R-:W-:Y:S01]  /*1490*/  LEA R86, P1, R20, UR4, 0x1 ;  /* 0x0000000414567c11 */ /* 0x000fe2000f8208ff */
[----:B------:R-:W-:Y:S01]  /*14a0*/  FADD.FTZ R16, R16, R23 ;  /* 0x0000001710107221 */ /* 0x000fe20000010000 */
[----:B------:R-:W-:Y:S01]  /*14b0*/  FFMA.FTZ R10, R23, R23, R10 ;  /* 0x00000017170a7223 */ /* 0x000fe2000001000a */
[--C-:B------:R-:W-:Y:S01]  /*14c0*/  HADD2.F32 R23, -RZ, R58.reuse.H0_H0 ;  /* 0x2000003aff177230 */ /* 0x100fe20000004100 */
[----:B------:R-:W-:Y:S01]  /*14d0*/  LEA.HI.X R87, R20, UR5, R27, 0x1, P1 ;  /* 0x0000000514577c11 */ /* 0x000fe200088f0c1b */
[----:B------:R-:W-:Y:S01]  /*14e0*/  HADD2.F32 R25, -RZ, R58.H1_H1 ;  /* 0x3000003aff197230 */ /* 0x000fe20000004100 */
[----:B------:R-:W-:-:S02]  /*14f0*/  IADD3 R45, R133, 0x48800, RZ ;  /* 0x00048800852d7810 */ /* 0x000fc40007ffe0ff */
[----:B------:R-:W-:Y:S01]  /*1500*/  FADD.FTZ R16, R16, R23 ;  /* 0x0000001710107221 */ /* 0x000fe20000010000 */
[----:B------:R-:W-:Y:S01]  /*1510*/  FFMA.FTZ R10, R23, R23, R10 ;  /* 0x00000017170a7223 */ /* 0x000fe2000001000a */
        /* <DEDUP_REMOVED lines=15> */
[----:B------:R-:W-:Y:S01]  /*1610*/  IADD3 R20, P2, R165, R14, RZ ;  /* 0x0000000ea5147210 */ /* 0x000fe20007f5e0ff */
[----:B------:R-:W-:Y:S01]  /*1620*/  HADD2.F32 R23, -RZ, R100.H1_H1 ;  /* 0x30000064ff177230 */ /* 0x000fe20000004100 */
[----:B------:R-:W5:Y:S01]  /*1630*/  LDG.E.64.CONSTANT R88, desc[UR8][R88.64] ;  /* 0x0000000858587981 */ /* 0x000f62000c1e9b00 */
[----:B------:R-:W-:Y:S01]  /*1640*/  FADD.FTZ R16, R16, R25 ;  /* 0x0000001910107221 */ /* 0x000fe20000010000 */
[----:B------:R-:W-:Y:S01]  /*1650*/  FFMA.FTZ R10, R25, R25, R10 ;  /* 0x00000019190a7223 */ /* 0x000fe2000001000a */
[----:B------:R-:W-:Y:S01]  /*1660*/  IADD3.X R27, RZ, R15, RZ, P2, !PT ;  /* 0x0000000fff1b7210 */ /* 0x000fe200017fe4ff */
[--C-:B------:R-:W-:Y:S01]  /*1670*/  HADD2.F32 R25, -RZ, R101.reuse.H0_H0 ;  /* 0x20000065ff197230 */ /* 0x100fe20000004100 */
[----:B------:R-:W-:Y:S01]  /*1680*/  LEA R84, P1, R20, UR4, 0x1 ;  /* 0x0000000414547c11 */ /* 0x000fe2000f8208ff */
[----:B------:R-:W-:Y:S01]  /*1690*/  FADD.FTZ R16, R16, R23 ;  /* 0x0000001710107221 */ /* 0x000fe20000010000 */
[----:B------:R-:W-:Y:S01]  /*16a0*/  FFMA.FTZ R10, R23, R23, R10 ;  /* 0x00000017170a7223 */ /* 0x000fe2000001000a */
[----:B------:R-:W-:Y:S01]  /*16b0*/  HADD2.F32 R23, -RZ, R101.H1_H1 ;  /* 0x30000065ff177230 */ /* 0x000fe20000004100 */
[----:B------:R-:W-:Y:S01]  /*16c0*/  LEA.HI.X R85, R20, UR5, R27, 0x1, P1 ;  /* 0x0000000514557c11 */ /* 0x000fe200088f0c1b */
[----:B------:R-:W-:Y:S01]  /*16d0*/  FADD.FTZ R20, R16, R25 ;  /* 0x0000001910147221 */ /* 0x000fe20000010000 */
[----:B------:R-:W-:Y:S01]  /*16e0*/  FFMA.FTZ R10, R25, R25, R10 ;  /* 0x00000019190a7223 */ /* 0x000fe2000001000a */
[----:B------:R-:W-:Y:S01]  /*16f0*/  IADD3 R16, R133, 0x4d800, RZ ;  /* 0x0004d80085107810 */ /* 0x000fe20007ffe0ff */
[----:B------:R-:W-:-:S02]  /*1700*/  HADD2.F32 R25, -RZ, R94.H0_H0 ;  /* 0x2000005eff197230 */ /* 0x000fc40000004100 */
        /* <DEDUP_REMOVED lines=8> */
[--C-:B------:R-:W-:Y:S02]  /*1790*/  HADD2.F32 R15, -RZ, R95.reuse.H0_H0 ;  /* 0x2000005fff0f7230 */ /* 0x100fe40000004100 */
[----:B------:R-:W-:Y:S01]  /*17a0*/  FADD.FTZ R20, R20, R23 ;  /* 0x0000001714147221 */ /* 0x000fe20000010000 */
[----:B------:R-:W-:Y:S01]  /*17b0*/  FFMA.FTZ R10, R23, R23, R10 ;  /* 0x00000017170a7223 */ /* 0x000fe2000001000a */
[----:B------:R-:W-:Y:S01]  /*17c0*/  LEA R90, P1, R14, UR4, 0x1 ;  /* 0x000000040e5a7c11 */ /* 0x000fe2000f8208ff */
[----:B------:R-:W-:-:S02]  /*17d0*/  HADD2.F32 R23, -RZ, R95.H1_H1 ;  /* 0x3000005fff177230 */ /* 0x000fc40000004100 */
[----:B------:R-:W-:Y:S01]  /*17e0*/  FADD.FTZ R20, R20, R15 ;  /* 0x0000000f14147221 */ /* 0x000fe20000010000 */
[----:B------:R-:W-:Y:S01]  /*17f0*/  FFMA.FTZ R10, R15, R15, R10 ;  /* 0x0000000f0f0a7223 */ /* 0x000fe2000001000a */
[----:B------:R-:W-:Y:S01]  /*1800*/  LEA.HI.X R91, R14, UR5, R25, 0x1, P1 ;  /* 0x000000050e5b7c11 */ /* 0x000fe200088f0c19 */
[--C-:B------:R-:W-:Y:S02]  /*1810*/  HADD2.F32 R15, -RZ, R102.reuse.H0_H0 ;  /* 0x20000066ff0f7230 */ /* 0x100fe40000004100 */
[----:B------:R-:W-:Y:S01]  /*1820*/  FADD.FTZ R20, R20, R23 ;  /* 0x0000001714147221 */ /* 0x000fe20000010000 */
[----:B------:R-:W-:Y:S01]  /*1830*/  FFMA.FTZ R10, R23, R23, R10 ;  /* 0x00000017170a7223 */ /* 0x000fe2000001000a */
[----:B------:R-:W-:Y:S01]  /*1840*/  HADD2.F32 R23, -RZ, R102.H1_H1 ;  /* 0x30000066ff177230 */ /* 0x000fe20000004100 */
[----:B------:R-:W5:Y:S02]  /*1850*/  LDG.E.64.CONSTANT R90, desc[UR8][R90.64] ;  /* 0x000000085a5a7981 */ /* 0x000f64000c1e9b00 */
        /* <DEDUP_REMOVED lines=239> */
[----:B------:R-:W-:Y:S01]  /*2750*/  SHF.L.U32 R20, R9, 0x1, RZ ;  /* 0x0000000109147819 */ /* 0x000fe200000006ff */
[----:B------:R-:W-:Y:S03]  /*2760*/  BSSY B0, `(.L_x_3492) ;  /* 0x000005a000007945 */ /* 0x000fe60003800000 */
[----:B------:R0:W-:Y:S01]  /*2770*/  STS.64 [R7], R14 ;  /* 0x0000000e07007388 */ /* 0x0001e20000000a00 */
[----:B------:R-:W-:Y:S02]  /*2780*/  MOV R34, RZ ;  /* 0x000000ff00227202 */ /* 0x000fe40000000f00 */
[----:B------:R-:W-:Y:S02]  /*2790*/  MOV R119, RZ ;  /* 0x000000ff00777202 */ /* 0x000fe40000000f00 */
[----:B------:R-:W-:Y:S01]  /*27a0*/  LOP3.LUT R20, R20, 0xe, RZ, 0xc0, !PT ;  /* 0x0000000e14147812 */ /* 0x000fe200078ec0ff */
[----:B------:R-:W-:Y:S06]  /*27b0*/  BAR.SYNC.DEFER_BLOCKING 0x0 ;  /* 0x0000000000007b1d */ /* 0x000fec0000010000 */
[----:B------:R-:W-:Y:S05]  /*27c0*/  @P1 BRA `(.L_x_3493) ;  /* 0x00000004004c1947 */ /* 0x000fea0003800000 */
[----:B0-----:R-:W0:Y:S01]  /*27d0*/  S2R R15, SR_CgaCtaId ;  /* 0x00000000000f7919 */ /* 0x001e220000008800 */
[----:B------:R-:W-:Y:S01]  /*27e0*/  LEA.HI R30, R3, R20, RZ, 0x1e ;  /* 0x00000014031e7211 */ /* 0x000fe200078ff0ff */
[----:B------:R-:W-:Y:S01]  /*27f0*/  HFMA2.MMA R119, -RZ, RZ, 0, 0 ;  /* 0x00000000ff777435 */ /* 0x000fe200000001ff */
[----:B------:R-:W-:Y:S01]  /*2800*/  MOV R32, 0x400 ;  /* 0x0000040000207802 */ /* 0x000fe20000000f00 */
[----:B------:R-:W-:Y:S01]  /*2810*/  HFMA2.MMA R34, -RZ, RZ, 0, 0 ;  /* 0x00000000ff227435 */ /* 0x000fe200000001ff */
[----:B------:R-:W-:Y:S01]  /*2820*/  MOV R111, RZ ;  /* 0x000000ff006f7202 */ /* 0x000fe20000000f00 */
[----:B------:R-:W-:Y:S01]  /*2830*/  IMAD R30, R30, 0xa0, -R11 ;  /* 0x000000a01e1e7824 */ /* 0x000fe200078e0a0b */
[----:B0-----:R-:W-:-:S08]  /*2840*/  LEA R32, R15, R32, 0x18 ;  /* 0x000000200f207211 */ /* 0x001fd000078ec0ff */
.L_x_3494:
        /* <DEDUP_REMOVED lines=75> */
.L_x_3493:
[----:B------:R-:W-:Y:S05]  /*2d00*/  BSYNC B0 ;  /* 0x0000000000007941 */ /* 0x000fea0003800000 */
.L_x_3492:
[----:B------:R-:W1:Y:S01]  /*2d10*/  SHFL.BFLY PT, R10, R119, 0x2, 0x1f ;  /* 0x0c401f00770a7f89 */ /* 0x000e6200000e0000 */
[C---:B------:R-:W-:Y:S02]  /*2d20*/  LOP3.LUT P1, RZ, R3.reuse, 0xfffffffb, RZ, 0xc0, !PT ;  /* 0xfffffffb03ff7812 */ /* 0x040fe4000782c0ff */
[C---:B------:R-:W-:Y:S01]  /*2d30*/  ISETP.GT.U32.AND P3, PT, R3.reuse, 0x3, PT ;  /* 0x000000030300780c */ /* 0x040fe20003f64070 */
[----:B------:R-:W2:Y:S01]  /*2d40*/  SHFL.BFLY PT, R11, R34, 0x2, 0x1f ;  /* 0x0c401f00220b7f89 */ /* 0x000ea200000e0000 */
[----:B------:R-:W-:-:S09]  /*2d50*/  ISETP.NE.AND P2, PT, R3, RZ, PT ;  /* 0x000000ff0300720c */ /* 0x000fd20003f45270 */
[----:B------:R-:W3:Y:S02]  /*2d60*/  @!P1 LDC R26, c[0x0][0x10] ;  /* 0x00000400ff1a9b82 */ /* 0x000ee40000000800 */
[----:B------:R-:W-:-:S06]  /*2d70*/  @!P3 LOP3.LUT R29, R3, 0x7ffffffe, RZ, 0xc0, !PT ;  /* 0x7ffffffe031db812 */ /* 0x000fcc00078ec0ff */
[----:B------:R-:W4:Y:S01]  /*2d80*/  @!P3 LDC R28, c[0x0][0x10] ;  /* 0x00000400ff1cbb82 */ /* 0x000f220000000800 */
[----:B-1----:R-:W-:Y:S01]  /*2d90*/  FADD.FTZ R22, R10, R119 ;  /* 0x000000770a167221 */ /* 0x002fe20000010000 */
[----:B--2---:R-:W-:-:S04]  /*2da0*/  FADD.FTZ R23, R11, R34 ;  /* 0x000000220b177221 */ /* 0x004fc80000010000 */
[----:B------:R-:W1:Y:S02]  /*2db0*/  SHFL.BFLY PT, R25, R22, 0x1, 0x1f ;  /* 0x0c201f0016197f89 */ /* 0x000e6400000e0000 */
[----:B0-----:R-:W0:Y:S02]  /*2dc0*/  @!P1 LDC.64 R14, c[0x0][0x248] ;  /* 0x00009200ff0e9b82 */ /* 0x001e240000000a00 */
[----:B------:R-:W2:Y:S06]  /*2dd0*/  SHFL.BFLY PT, R24, R23, 0x1, 0x1f ;  /* 0x0c201f0017187f89 */ /* 0x000eac00000e0000 */
[----:B------:R-:W5:Y:S01]  /*2de0*/  @!P3 LDC.64 R10, c[0x0][0x248] ;  /* 0x00009200ff0abb82 */ /* 0x000f620000000a00 */
[----:B---3--:R-:W-:-:S05]  /*2df0*/  @!P1 IMAD R27, R26, R5, UR6 ;  /* 0x000000061a1b9e24 */ /* 0x008fca000f8e0205 */
[----:B------:R-:W-:Y:S01]  /*2e00*/  @!P1 LEA R27, R27, R6, 0x2 ;  /* 0x000000061b1b9211 */ /* 0x000fe200078e10ff */
[----:B----4-:R-:W-:-:S03]  /*2e10*/  @!P3 IMAD R26, R28, R5, UR6 ;  /* 0x000000061c1abe24 */ /* 0x010fc6000f8e0205 */
[----:B------:R-:W-:Y:S02]  /*2e20*/  @!P1 SHF.L.U32 R27, R27, 0x1, RZ ;  /* 0x000000011b1b9819 */ /* 0x000fe400000006ff */
[----:B------:R-:W-:Y:S02]  /*2e30*/  @!P3 LEA R26, R26, R29, 0x2 ;  /* 0x0000001d1a1ab211 */ /* 0x000fe400078e10ff */
[----:B------:R-:W-:Y:S01]  /*2e40*/  @!P3 LOP3.LUT R29, R3, 0x1, RZ, 0xc0, !PT ;  /* 0x00000001031db812 */ /* 0x000fe200078ec0ff */
[----:B0-----:R-:W-:-:S04]  /*2e50*/  @!P1 IMAD.WIDE.U32 R14, R27, 0x4, R14 ;  /* 0x000000041b0e9825 */ /* 0x001fc800078e000e */
[----:B-1----:R-:W-:Y:S01]  /*2e60*/  FADD.FTZ R22, R22, R25 ;  /* 0x0000001916167221 */ /* 0x002fe20000010000 */
[----:B------:R-:W-:Y:S01]  /*2e70*/  @!P3 IADD3 R26, R26, R29, RZ ;  /* 0x0000001d1a1ab210 */ /* 0x000fe20007ffe0ff */
[----:B--2---:R-:W-:-:S03]  /*2e80*/  FADD.FTZ R23, R23, R24 ;  /* 0x0000001817177221 */ /* 0x004fc60000010000 */
[----:B------:R-:W-:Y:S02]  /*2e90*/  @!P3 SHF.L.U32 R25, R26, 0x1, RZ ;  /* 0x000000011a19b819 */ /* 0x000fe400000006ff */
[----:B------:R0:W-:Y:S03]  /*2ea0*/  @!P1 STG.E.64 desc[UR8][R14.64], R22 ;  /* 0x000000160e009986 */ /* 0x0001e6000c101b08 */
[----:B-----5:R-:W-:Y:S01]  /*2eb0*/  @!P3 IMAD.WIDE.U32 R10, R25, 0x4, R10 ;  /* 0x00000004190ab825 */ /* 0x020fe200078e000a */
[----:B------:R-:W-:Y:S06]  /*2ec0*/  BAR.SYNC.DEFER_BLOCKING 0x0 ;  /* 0x0000000000007b1d */ /* 0x000fec0000010000 */
        /* <DEDUP_REMOVED lines=8> */
.L_x_3496:
[----:B------:R-:W2:Y:S04]  /*2f50*/  LD.E.STRONG.GPU R14, desc[UR8][R48.64] ;  /* 0x00000008300e7980 */ /* 0x000ea8000c10f900 */
[----:B--2---:R-:W-:Y:S01]  /*2f60*/  CCTL.IVALL ;  /* 0x00000000ff00798f */ /* 0x004fe20002000000 */
[----:B------:R-:W-:Y:S05]  /*2f70*/  YIELD ;  /* 0x0000000000007946 */ /* 0x000fea0003800000 */
[----:B-----5:R-:W-:-:S04]  /*2f80*/  LOP3.LUT R14, R14, R15, RZ, 0x3c, !PT ;  /* 0x0000000f0e0e7212 */ /* 0x020fc800078e3cff */
[----:B------:R-:W-:-:S13]  /*2f90*/  ISETP.GT.AND P1, PT, R14, -0x1, PT ;  /* 0xffffffff0e00780c */ /* 0x000fda0003f24270 */
[----:B------:R-:W-:Y:S05]  /*2fa0*/  @P1 BRA `(.L_x_3496) ;  /* 0xfffffffc00e81947 */ /* 0x000fea000383ffff */
.L_x_3495:
[----:B------:R-:W-:Y:S05]  /*2fb0*/  WARPSYNC.ALL ;  /* 0x0000000000007948 */ /* 0x000fea0003800000 */
[----:B------:R-:W-:Y:S08]  /*2fc0*/  BAR.SYNC.DEFER_BLOCKING 0x0 ;  /* 0x0000000000007b1d */ /* 0x000ff00000010000 */
[----:B------:R-:W1:Y:S08]  /*2fd0*/  LDC.64 R104, c[0x0][0x220] ;  /* 0x00008800ff687b82 */ /* 0x000e700000000a00 */
[----:B------:R-:W2:Y:S01]  /*2fe0*/  LDC.64 R110, c[0x0][0x228] ;  /* 0x00008a00ff6e7b82 */ /* 0x000ea20000000a00 */
[----:B------:R-:W3:Y:S01]  /*2ff0*/  @!P3 LDG.E.64 R10, desc[UR8][R10.64] ;  /* 0x000000080a0ab981 */ /* 0x000ee2000c1e1b00 */
[----:B-1----:R-:W-:-:S06]  /*3000*/  IMAD.WIDE R104, R12, 0x2, R104 ;  /* 0x000000020c687825 */ /* 0x002fcc00078e0268 */
[----:B------:R-:W5:Y:S01]  /*3010*/  LDG.E.64.CONSTANT R104, desc[UR8][R104.64] ;  /* 0x0000000868687981 */ /* 0x000f62000c1e9b00 */
[----:B--2---:R-:W-:-:S06]  /*3020*/  IMAD.WIDE R110, R12, 0x2, R110 ;  /* 0x000000020c6e7825 */ /* 0x004fcc00078e026e */
[----:B------:R-:W5:Y:S01]  /*3030*/  LDG.E.64.CONSTANT R110, desc[UR8][R110.64] ;  /* 0x000000086e6e7981 */ /* 0x000f62000c1e9b00 */
[----:B------:R-:W-:Y:S02]  /*3040*/  LOP3.LUT P1, RZ, R3, 0xfffffffd, RZ, 0xc0, !PT ;  /* 0xfffffffd03ff7812 */ /* 0x000fe4000782c0ff */
[----:B------:R-:W-:-:S11]  /*3050*/  CS2R R12, SRZ ;  /* 0x00000000000c7805 */ /* 0x000fd6000001ff00 */
[----:B------:R-:W1:Y:S01]  /*3060*/  @!P1 S2R R24, SR_CgaCtaId ;  /* 0x0000000000189919 */ /* 0x000e620000008800 */
[----:B0-----:R-:W-:Y:S02]  /*3070*/  @!P1 MOV R15, 0x400 ;  /* 0x00000400000f9802 */ /* 0x001fe40000000f00 */
[----:B------:R-:W-:Y:S02]  /*3080*/  @!P1 SHF.L.U32 R14, R3, 0x2, RZ ;  /* 0x00000002030e9819 */ /* 0x000fe400000006ff */
[----:B------:R-:W-:Y:S02]  /*3090*/  @!P1 IADD3 R15, R15, 0xc80, RZ ;  /* 0x00000c800f0f9810 */ /* 0x000fe40007ffe0ff */
[----:B------:R-:W-:Y:S01]  /*30a0*/  @!P1 LOP3.LUT R14, R14, 0xfffffff8, RZ, 0xc0, !PT ;  /* 0xfffffff80e0e9812 */ /* 0x000fe200078ec0ff */
[----:B------:R-:W-:Y:S01]  /*30b0*/  BSSY B0, `(.L_x_3497) ;  /* 0x0000021000007945 */ /* 0x000fe20003800000 */
[----:B-1----:R-:W-:-:S04]  /*30c0*/  @!P1 LEA R15, R24, R15, 0x18 ;  /* 0x0000000f180f9211 */ /* 0x002fc800078ec0ff */
[----:B------:R-:W-:Y:S01]  /*30d0*/  @!P1 IADD3 R14, R14, R15, RZ ;  /* 0x0000000f0e0e9210 */ /* 0x000fe20007ffe0ff */
[----:B---3--:R-:W-:Y:S01]  /*30e0*/  @!P3 FADD.FTZ R13, RZ, R10 ;  /* 0x0000000aff0db221 */ /* 0x008fe20000010000 */
[----:B------:R-:W-:-:S04]  /*30f0*/  @!P3 FADD.FTZ R12, RZ, R11 ;  /* 0x0000000bff0cb221 */ /* 0x000fc80000010000 */
        /* <DEDUP_REMOVED lines=9> */
[----:B------:R-:W-:Y:S06]  /*3190*/  BAR.SYNC.DEFER_BLOCKING 0x0 ;  /* 0x0000000000007b1d */ /* 0x000fec0000010000 */
[----:B------:R-:W-:Y:S05]  /*31a0*/  @P0 BRA `(.L_x_3498) ;  /* 0x0000000000440947 */ /* 0x000fea0003800000 */
[----:B------:R-:W1:Y:S01]  /*31b0*/  S2UR UR5, SR_CgaCtaId ;  /* 0x00000000000579c3 */ /* 0x000e620000008800 */
[----:B------:R-:W-:Y:S01]  /*31c0*/  UMOV UR4, 0x400 ;  /* 0x0000040000047882 */ /* 0x000fe20000000000 */
[C---:B------:R-:W-:Y:S01]  /*31d0*/  SHF.L.U32 R13, R9.reuse, 0x1, RZ ;  /* 0x00000001090d7819 */ /* 0x040fe200000006ff */
[----:B------:R-:W-:Y:S01]  /*31e0*/  UIADD3 UR4, UR4, 0xc80, URZ ;  /* 0x00000c8004047890 */ /* 0x000fe2000fffe03f */
[----:B------:R-:W-:Y:S02]  /*31f0*/  SHF.L.U64.HI R15, R9, 0x1, R4 ;  /* 0x00000001090f7819 */ /* 0x000fe40000010204 */
[----:B------:R-:W-:Y:S02]  /*3200*/  IADD3 R12, R20, R3, RZ ;  /* 0x00000003140c7210 */ /* 0x000fe40007ffe0ff */
[----:B------:R-:W-:Y:S02]  /*3210*/  LOP3.LUT R13, R13, 0xfffffff0, RZ, 0xc0, !PT ;  /* 0xfffffff00d0d7812 */ /* 0x000fe400078ec0ff */
[----:B------:R-:W-:-:S02]  /*3220*/  LOP3.LUT R15, R15, 0x1fffffff, RZ, 0xc0, !PT ;  /* 0x1fffffff0f0f7812 */ /* 0x000fc400078ec0ff */
[----:B------:R-:W-:-:S04]  /*3230*/  IADD3 R13, P1, R12, R13, RZ ;  /* 0x0000000d0c0d7210 */ /* 0x000fc80007f3e0ff */
[----:B0-----:R-:W-:Y:S01]  /*3240*/  LEA.HI.X.SX32 R14, R12, R15, 0x1, P1 ;  /* 0x0000000f0c0e7211 */ /* 0x001fe200008f0eff */
[----:B-1----:R-:W-:-:S06]  /*3250*/  ULEA UR4, UR5, UR4, 0x18 ;  /* 0x0000000405047291 */ /* 0x002fcc000f8ec03f */
[----:B------:R-:W-:Y:S01]  /*3260*/  LEA R10, R3, UR4, 0x3 ;  /* 0x00000004030a7c11 */ /* 0x000fe2000f8e18ff */
[----:B------:R-:W-:Y:S02]  /*3270*/  ULDC.64 UR4, c[0x0][0x240] ;  /* 0x0000900000047ab9 */ /* 0x000fe40000000a00 */
[----:B------:R-:W-:-:S03]  /*3280*/  LEA R12, P1, R13, UR4, 0x3 ;  /* 0x000000040d0c7c11 */ /* 0x000fc6000f8218ff */
[----:B------:R-:W0:Y:S01]  /*3290*/  LDS.64 R10, [R10] ;  /* 0x000000000a0a7984 */ /* 0x000e220000000a00 */
[----:B------:R-:W-:-:S05]  /*32a0*/  LEA.HI.X R13, R13, UR5, R14, 0x3, P1 ;  /* 0x000000050d0d7c11 */ /* 0x000fca00088f1c0e */
[----:B0-----:R1:W-:Y:S04]  /*32b0*/  STG.E.64 desc[UR8][R12.64], R10 ;  /* 0x0000000a0c007986 */ /* 0x0013e8000c101b08 */
.L_x_3498:
[----:B------:R-:W-:Y:S05]  /*32c0*/  BSYNC B0 ;  /* 0x0000000000007941 */ /* 0x000fea0003800000 */
.L_x_3497:
[----:B------:R-:W2:Y:S01]  /*32d0*/  S2UR UR5, SR_CgaCtaId ;  /* 0x00000000000579c3 */ /* 0x000ea20000008800 */
[C---:B01----:R-:W-:Y:S01]  /*32e0*/  LOP3.LUT R10, R9.reuse, 0x7, RZ, 0xc0, !PT ;  /* 0x00000007090a7812 */ /* 0x043fe200078ec0ff */
[----:B------:R-:W-:Y:S01]  /*32f0*/  UMOV UR4, 0x400 ;  /* 0x0000040000047882 */ /* 0x000fe20000000000 */
[--C-:B------:R-:W-:Y:S01]  /*3300*/  SHF.R.U64 R119, R9, 0x3, R4.reuse ;  /* 0x0000000309777819 */ /* 0x100fe20000001204 */
[----:B------:R-:W-:Y:S01]  /*3310*/  UIADD3 UR4, UR4, 0xc80, URZ ;  /* 0x00000c8004047890 */ /* 0x000fe2000fffe03f */
[----:B------:R-:W-:Y:S01]  /*3320*/  IADD3 R15, RZ, -R20, RZ ;  /* 0x80000014ff0f7210 */ /* 0x000fe20007ffe0ff */
[----:B------:R-:W-:Y:S01]  /*3330*/  IMAD R11, R10, 0x140, RZ ;  /* 0x000001400a0b7824 */ /* 0x000fe200078e02ff */
[----:B------:R-:W-:Y:S01]  /*3340*/  SHF.R.U32.HI R12, RZ, 0x3, R4 ;  /* 0x00000003ff0c7819 */ /* 0x000fe20000011604 */
[----:B------:R-:W-:Y:S01]  /*3350*/  ULDC.64 UR10, c[0x0][0x210] ;  /* 0x00008400000a7ab9 */ /* 0x000fe20000000a00 */
[--C-:B------:R-:W-:Y:S01]  /*3360*/  HADD2.F32 R151, -RZ, R46.reuse.H0_H0 ;  /* 0x2000002eff977230 */ /* 0x100fe20000004100 */
[----:B------:R-:W-:Y:S01]  /*3370*/  LOP3.LUT R5, R5, 0x1, RZ, 0x3c, !PT ;  /* 0x0000000105057812 */ /* 0x000fe200078e3cff */
[----:B------:R-:W-:Y:S01]  /*3380*/  HADD2.F32 R149, -RZ, R46.H1_H1 ;  /* 0x3000002eff957230 */ /* 0x000fe20000004100 */
[----:B------:R-:W-:Y:S01]  /*3390*/  LEA R10, R18, R11, 0x2 ;  /* 0x0000000b120a7211 */ /* 0x000fe200078e10ff */
[----:B------:R-:W-:-:S02]  /*33a0*/  IMAD R13, R12, 0xa0000, RZ ;  /* 0x000a00000c0d7824 */ /* 0x000fc400078e02ff */
[----:B-----5:R-:W-:Y:S01]  /*33b0*/  HADD2.F32 R142, -RZ, R104.H0_H0 ;  /* 0x20000068ff8e7230 */ /* 0x020fe20000004100 */
[----:B------:R-:W-:-:S03]  /*33c0*/  SHF.R.S32.HI R11, RZ, 0x1f, R10 ;  /* 0x0000001fff0b7819 */ /* 0x000fc6000001140a */
[----:B------:R-:W-:Y:S01]  /*33d0*/  IMAD.WIDE.U32 R118, R119, 0xa0000, R10 ;  /* 0x000a000077767825 */ /* 0x000fe200078e000a */
[----:B--2---:R-:W-:-:S03]  /*33e0*/  ULEA UR4, UR5, UR4, 0x18 ;  /* 0x0000000405047291 */ /* 0x004fc6000f8ec03f */
[----:B------:R-:W-:Y:S01]  /*33f0*/  IMAD.WIDE.U32 R10, R10, -0x33333333, RZ ;  /* 0xcccccccd0a0a7825 */ /* 0x000fe200078e00ff */
[----:B------:R-:W-:Y:S02]  /*3400*/  IADD3 R10, R13, R119, RZ ;  /* 0x000000770d0a7210 */ /* 0x000fe40007ffe0ff */
[-C--:B------:R-:W-:Y:S02]  /*3410*/  IADD3 R13, P2, R141, R118.reuse, RZ ;  /* 0x000000768d0d7210 */ /* 0x080fe40007f5e0ff */
[----:B------:R-:W-:Y:S02]  /*3420*/  LEA.HI R11, R11, R15, RZ, 0x19 ;  /* 0x0000000f0b0b7211 */ /* 0x000fe400078fc8ff */
[-C--:B------:R-:W-:Y:S02]  /*3430*/  IADD3 R143, P1, R143, R118.reuse, RZ ;  /* 0x000000768f8f7210 */ /* 0x080fe40007f3e0ff */
[----:B------:R-:W-:Y:S01]  /*3440*/  LEA R11, R11, UR4, 0x3 ;  /* 0x000000040b0b7c11 */ /* 0x000fe2000f8e18ff */
[----:B------:R-:W-:Y:S01]  /*3450*/  ULDC UR4, c[0x0][0x230] ;  /* 0x00008c0000047ab9 */ /* 0x000fe20000000800 */
[----:B------:R-:W-:-:S02]  /*3460*/  IADD3 R135, P3, R135, R118, RZ ;  /* 0x0000007687877210 */ /* 0x000fc40007f7e0ff */
[----:B------:R-:W-:Y:S01]  /*3470*/  IADD3 R133, P4, R133, R118, RZ ;  /* 0x0000007685857210 */ /* 0x000fe20007f9e0ff */
[----:B------:R-:W0:Y:S01]  /*3480*/  LDS.64 R50, [R11] ;  /* 0x000000000b327984 */ /* 0x000e220000000a00 */
[-C--:B------:R-:W-:Y:S02]  /*3490*/  IADD3.X R18, RZ, R10.reuse, RZ, P2, !PT ;  /* 0x0000000aff127210 */ /* 0x080fe400017fe4ff */
[-C--:B------:R-:W-:Y:S02]  /*34a0*/  IADD3.X R20, RZ, R10.reuse, RZ, P1, !PT ;  /* 0x0000000aff147210 */ /* 0x080fe40000ffe4ff */
[-C--:B------:R-:W-:Y:S02]  /*34b0*/  IADD3.X R14, RZ, R10.reuse, RZ, P3, !PT ;  /* 0x0000000aff0e7210 */ /* 0x080fe40001ffe4ff */
[----:B------:R-:W-:Y:S02]  /*34c0*/  LEA R140, P2, R135, UR10, 0x1 ;  /* 0x0000000a878c7c11 */ /* 0x000fe4000f8408ff */
[----:B------:R-:W-:-:S02]  /*34d0*/  IADD3.X R12, RZ, R10, RZ, P4, !PT ;  /* 0x0000000aff0c7210 */ /* 0x000fc400027fe4ff */
[----:B------:R-:W-:Y:S02]  /*34e0*/  LEA R144, P1, R133, UR10, 0x1 ;  /* 0x0000000a85907c11 */ /* 0x000fe4000f8208ff */
[----:B------:R-:W-:Y:S02]  /*34f0*/  LEA R134, P3, R13, UR10, 0x1 ;  /* 0x0000000a0d867c11 */ /* 0x000fe4000f8608ff */
[----:B------:R-:W-:Y:S02]  /*3500*/  LEA R132, P4, R143, UR10, 0x1 ;  /* 0x0000000a8f847c11 */ /* 0x000fe4000f8808ff */
[----:B------:R-:W-:Y:S02]  /*3510*/  LEA.HI.X R141, R135, UR11, R14, 0x1, P2 ;  /* 0x0000000b878d7c11 */ /* 0x000fe400090f0c0e */
[----:B------:R-:W-:Y:S02]  /*3520*/  LEA.HI.X R145, R133, UR11, R12, 0x1, P1 ;  /* 0x0000000b85917c11 */ /* 0x000fe400088f0c0c */
[----:B------:R-:W-:-:S02]  /*3530*/  LEA.HI.X R135, R13, UR11, R18, 0x1, P3 ;  /* 0x0000000b0d877c11 */ /* 0x000fc400098f0c12 */
[----:B------:R-:W-:Y:S01]  /*3540*/  LEA.HI.X R133, R143, UR11, R20, 0x1, P4 ;  /* 0x0000000b8f857c11 */ /* 0x000fe2000a0f0c14 */
[----:B------:R-:W-:Y:S01]  /*3550*/  HADD2.F32 R143, -RZ, R110.H0_H0 ;  /* 0x2000006eff8f7230 */ /* 0x000fe20000004100 */
[-C--:B------:R-:W-:Y:S02]  /*3560*/  IADD3 R13, P1, R131, R118.reuse, RZ ;  /* 0x00000076830d7210 */ /* 0x080fe40007f3e0ff */
[-C--:B------:R-:W-:Y:S02]  /*3570*/  IADD3 R129, P2, R129, R118.reuse, RZ ;  /* 0x0000007681817210 */ /* 0x080fe40007f5e0ff */
[-C--:B------:R-:W-:Y:S02]  /*3580*/  IADD3 R127, P3, R127, R118.reuse, RZ ;  /* 0x000000767f7f7210 */ /* 0x080fe40007f7e0ff */
[----:B------:R-:W-:Y:S02]  /*3590*/  IADD3 R125, P4, R125, R118, RZ ;  /* 0x000000767d7d7210 */ /* 0x000fe40007f9e0ff */
[----:B------:R-:W-:-:S02]  /*35a0*/  IADD3.X R20, RZ, R10, RZ, P1, !PT ;  /* 0x0000000aff147210 */ /* 0x000fc40000ffe4ff */
[-C--:B------:R-:W-:Y:S02]  /*35b0*/  IADD3.X R18, RZ, R10.reuse, RZ, P2, !PT ;  /* 0x0000000aff127210 */ /* 0x080fe400017fe4ff */
[-C--:B------:R-:W-:Y:S02]  /*35c0*/  IADD3.X R14, RZ, R10.reuse, RZ, P3, !PT ;  /* 0x0000000aff0e7210 */ /* 0x080fe40001ffe4ff */
[----:B------:R-:W-:Y:S01]  /*35d0*/  IADD3.X R12, RZ, R10, RZ, P4, !PT ;  /* 0x0000000aff0c7210 */ /* 0x000fe200027fe4ff */
[----:B0-----:R-:W-:Y:S01]  /*35e0*/  FADD.FTZ R51, R51, UR4 ;  /* 0x0000000433337e21 */ /* 0x001fe20008010000 */
[----:B------:R-:W-:Y:S01]  /*35f0*/  LEA R124, P1, R125, UR10, 0x1 ;  /* 0x0000000a7d7c7c11 */ /* 0x000fe2000f8208ff */
[----:B------:R-:W-:Y:S01]  /*3600*/  FADD.FTZ R136, R151, -R50 ;  /* 0x8000003297887221 */ /* 0x000fe20000010000 */
[----:B------:R-:W-:Y:S02]  /*3610*/  LEA R130, P2, R127, UR10, 0x1 ;  /* 0x0000000a7f827c11 */ /* 0x000fe4000f8408ff */
[----:B------:R-:W-:-:S02]  /*3620*/  LEA R128, P3, R129, UR10, 0x1 ;  /* 0x0000000a81807c11 */ /* 0x000fc4000f8608ff */
[-C--:B------:R-:W-:Y:S02]  /*3630*/  IADD3 R26, P6, R161, R118.reuse, RZ ;  /* 0x00000076a11a7210 */ /* 0x080fe40007fde0ff */
[----:B------:R-:W-:Y:S02]  /*3640*/  LEA R126, P4, R13, UR10, 0x1 ;  /* 0x0000000a0d7e7c11 */ /* 0x000fe4000f8808ff */
[----:B------:R-:W-:Y:S02]  /*3650*/  LEA.HI.X R125, R125, UR11, R12, 0x1, P1 ;  /* 0x0000000b7d7d7c11 */ /* 0x000fe400088f0c0c */
[----:B------:R-:W-:Y:S02]  /*3660*/  LEA.HI.X R131, R127, UR11, R14, 0x1, P2 ;  /* 0x0000000b7f837c11 */ /* 0x000fe400090f0c0e */
[----:B------:R-:W-:Y:S02]  /*3670*/  LEA.HI.X R129, R129, UR11, R18, 0x1, P3 ;  /* 0x0000000b81817c11 */ /* 0x000fe400098f0c12 */
[----:B------:R-:W-:-:S02]  /*3680*/  IADD3 R22, P1, R16, R118, RZ ;  /* 0x0000007610167210 */ /* 0x000fc40007f3e0ff */
[-C--:B------:R-:W-:Y:S02]  /*3690*/  IADD3 R25, P3, R163, R118.reuse, RZ ;  /* 0x00000076a3197210 */ /* 0x080fe40007f7e0ff */
[----:B------:R-:W-:Y:S02]  /*36a0*/  IADD3 R16, P5, R157, R118, RZ ;  /* 0x000000769d107210 */ /* 0x000fe40007fbe0ff */
[----:B------:R-:W-:Y:S02]  /*36b0*/  IADD3.X R14, RZ, R10, RZ, P6, !PT ;  /* 0x0000000aff0e7210 */ /* 0x000fe400037fe4ff */
[-C--:B------:R-:W-:Y:S02]  /*36c0*/  IADD3 R11, P6, R153, R118.reuse, RZ ;  /* 0x00000076990b7210 */ /* 0x080fe40007fde0ff */
[----:B------:R-:W-:Y:S02]  /*36d0*/  LEA.HI.X R127, R13, UR11, R20, 0x1, P4 ;  /* 0x0000000b0d7f7c11 */ /* 0x000fe4000a0f0c14 */
[----:B------:R-:W-:-:S02]  /*36e0*/  IADD3 R27, P4, R159, R118, RZ ;  /* 0x000000769f1b7210 */ /* 0x000fc40007f9e0ff */
[-C--:B------:R-:W-:Y:S02]  /*36f0*/  IADD3.X R23, RZ, R10.reuse, RZ, P3, !PT ;  /* 0x0000000aff177210 */ /* 0x080fe40001ffe4ff */
[----:B------:R-:W-:Y:S02]  /*3700*/  IADD3.X R24, RZ, R10, RZ, P5, !PT ;  /* 0x0000000aff187210 */ /* 0x000fe40002ffe4ff */
[-C--:B------:R-:W-:Y:S02]  /*3710*/  IADD3 R29, P3, R155, R118.reuse, RZ ;  /* 0x000000769b1d7210 */ /* 0x080fe40007f7e0ff */
[----:B------:R-:W-:Y:S02]  /*3720*/  IADD3 R20, P5, R39, R118, RZ ;  /* 0x0000007627147210 */ /* 0x000fe40007fbe0ff */
[----:B------:R-:W-:Y:S02]  /*3730*/  IADD3.X R18, RZ, R10, RZ, P6, !PT ;  /* 0x0000000aff127210 */ /* 0x000fe400037fe4ff */
[----:B------:R-:W-:-:S02]  /*3740*/  IADD3 R119, P6, R37, R118, RZ ;  /* 0x0000007625777210 */ /* 0x000fc40007fde0ff */
[----:B------:R-:W-:Y:S01]  /*3750*/  IADD3.X R15, RZ, R10, RZ, P4, !PT ;  /* 0x0000000aff0f7210 */ /* 0x000fe200027fe4ff */
[----:B------:R-:W0:Y:S01]  /*3760*/  MUFU.RSQ R37, R51 ;  /* 0x0000003300257308 */ /* 0x000e220000001400 */
[----:B------:R-:W-:Y:S02]  /*3770*/  IADD3 R13, P4, R17, R118, RZ ;  /* 0x00000076110d7210 */ /* 0x000fe40007f9e0ff */
[-C--:B------:R-:W-:Y:S02]  /*3780*/  IADD3.X R17, RZ, R10.reuse, RZ, P3, !PT ;  /* 0x0000000aff117210 */ /* 0x080fe40001ffe4ff */
[----:B------:R-:W-:Y:S02]  /*3790*/  IADD3.X R28, RZ, R10, RZ, P5, !PT ;  /* 0x0000000aff1c7210 */ /* 0x000fe40002ffe4ff */
[-C--:B------:R-:W-:Y:S02]  /*37a0*/  IADD3 R30, P3, R19, R118.reuse, RZ ;  /* 0x00000076131e7210 */ /* 0x080fe40007f7e0ff */
[----:B------:R-:W-:-:S02]  /*37b0*/  IADD3 R32, P5, R21, R118, RZ ;  /* 0x0000007615207210 */ /* 0x000fc40007fbe0ff */
[----:B------:R-:W-:Y:S02]  /*37c0*/  IADD3.X R19, RZ, R10, RZ, P4, !PT ;  /* 0x0000000aff137210 */ /* 0x000fe400027fe4ff */
[----:B------:R-:W-:Y:S02]  /*37d0*/  IADD3 R31, P4, R31, R118, RZ ;  /* 0x000000761f1f7210 */ /* 0x000fe40007f9e0ff */
[-C--:B------:R-:W-:Y:S02]  /*37e0*/  IADD3.X R21, RZ, R10.reuse, RZ, P3, !PT ;  /* 0x0000000aff157210 */ /* 0x080fe40001ffe4ff */
[----:B------:R-:W-:Y:S01]  /*37f0*/  IADD3.X R40, RZ, R10, RZ, P5, !PT ;  /* 0x0000000aff287210 */ /* 0x000fe20002ffe4ff */
[----:B0-----:R-:W-:Y:S01]  /*3800*/  FMUL.FTZ R138, R136, R37 ;  /* 0x00000025888a7220 */ /* 0x001fe20000410000 */
[-C--:B------:R-:W-:Y:S01]  /*3810*/  IADD3 R33, P3, R33, R118.reuse, RZ ;  /* 0x0000007621217210 */ /* 0x080fe20007f7e0ff */
[----:B------:R-:W-:Y:S01]  /*3820*/  HADD2.F32 R136, -RZ, R104.H1_H1 ;  /* 0x30000068ff887230 */ /* 0x000fe20000004100 */
[----:B------:R-:W-:Y:S01]  /*3830*/  IADD3 R121, P5, R121, R118, RZ ;  /* 0x0000007679797210 */ /* 0x000fe20007fbe0ff */
[----:B------:R-:W-:Y:S01]  /*3840*/  FADD.FTZ R104, R149, -R50 ;  /* 0x8000003295687221 */ /* 0x000fe20000010000 */
[----:B------:R-:W-:Y:S01]  /*3850*/  IADD3.X R39, RZ, R10, RZ, P4, !PT ;  /* 0x0000000aff277210 */ /* 0x000fe200027fe4ff */
[----:B------:R-:W-:Y:S01]  /*3860*/  FFMA.FTZ R149, R138, R142, R143 ;  /* 0x0000008e8a957223 */ /* 0x000fe2000001008f */
[----:B------:R-:W-:Y:S01]  /*3870*/  IADD3 R120, P4, R41, R118, RZ ;  /* 0x0000007629787210 */ /* 0x000fe20007f9e0ff */
[----:B------:R-:W-:Y:S01]  /*3880*/  FMUL.FTZ R104, R37, R104 ;  /* 0x0000006825687220 */ /* 0x000fe20000410000 */
[-C--:B------:R-:W-:Y:S01]  /*3890*/  IADD3.X R41, RZ, R10.reuse, RZ, P3, !PT ;  /* 0x0000000aff297210 */ /* 0x080fe20001ffe4ff */
[----:B------:R-:W-:Y:S01]  /*38a0*/  FMUL.FTZ R151, R149, -1.4426950216293334961 ;  /* 0xbfb8aa3b95977820 */ /* 0x000fe20000410000 */
[----:B------:R-:W-:-:S02]  /*38b0*/  IADD3.X R44, RZ, R10, RZ, P5, !PT ;  /* 0x0000000aff2c7210 */ /* 0x000fc40002ffe4ff */
[----:B------:R-:W-:Y:S02]  /*38c0*/  IADD3.X R42, RZ, R10, RZ, P6, !PT ;  /* 0x0000000aff2a7210 */ /* 0x000fe400037fe4ff */
[-C--:B------:R-:W-:Y:S01]  /*38d0*/  IADD3 R122, P3, R43, R118.reuse, RZ ;  /* 0x000000762b7a7210 */ /* 0x080fe20007f7e0ff */
[----:B------:R-:W0:Y:S01]  /*38e0*/  MUFU.EX2 R151, R151 ;  /* 0x0000009700977308 */ /* 0x000e220000000800 */
[-C--:B------:R-:W-:Y:S02]  /*38f0*/  IADD3 R35, P5, R35, R118.reuse, RZ ;  /* 0x0000007623237210 */ /* 0x080fe40007fbe0ff */
[----:B------:R-:W-:Y:S02]  /*3900*/  IADD3 R123, P6, R123, R118, RZ ;  /* 0x000000767b7b7210 */ /* 0x000fe40007fde0ff */
[----:B------:R-:W-:Y:S02]  /*3910*/  IADD3.X R43, RZ, R10, RZ, P4, !PT ;  /* 0x0000000aff2b7210 */ /* 0x000fe400027fe4ff */
[----:B------:R-:W-:-:S02]  /*3920*/  IADD3 R34, P4, R45, R118, RZ ;  /* 0x000000762d227210 */ /* 0x000fc40007f9e0ff */
[-C--:B------:R-:W-:Y:S02]  /*3930*/  IADD3.X R45, RZ, R10.reuse, RZ, P3, !PT ;  /* 0x0000000aff2d7210 */ /* 0x080fe40001ffe4ff */
[----:B------:R-:W-:Y:S02]  /*3940*/  IADD3.X R51, RZ, R10, RZ, P5, !PT ;  /* 0x0000000aff337210 */ /* 0x000fe40002ffe4ff */
[----:B------:R-:W-:Y:S02]  /*3950*/  IADD3 R12, P2, R165, R118, RZ ;  /* 0x00000076a50c7210 */ /* 0x000fe40007f5e0ff */
[----:B------:R-:W-:Y:S02]  /*3960*/  IADD3.X R46, RZ, R10, RZ, P6, !PT ;  /* 0x0000000aff2e7210 */ /* 0x000fe400037fe4ff */
[-C--:B------:R-:W-:Y:S01]  /*3970*/  IADD3 R36, P3, R147, R118.reuse, RZ ;  /* 0x0000007693247210 */ /* 0x080fe20007f7e0ff */
[--C-:B------:R-:W-:Y:S01]  /*3980*/  HADD2.F32 R147, -RZ, R47.reuse.H1_H1 ;  /* 0x3000002fff937230 */ /* 0x100fe20000004100 */
[-C--:B------:R-:W-:Y:S01]  /*3990*/  IADD3 R38, P5, R139, R118.reuse, RZ ;  /* 0x000000768b267210 */ /* 0x080fe20007fbe0ff */
[----:B------:R-:W-:Y:S01]  /*39a0*/  HADD2.F32 R139, -RZ, R110.H1_H1 ;  /* 0x3000006eff8b7230 */ /* 0x000fe20000004100 */
[----:B------:R-:W-:Y:S01]  /*39b0*/  IADD3 R118, P6, R137, R118, RZ ;  /* 0x0000007689767210 */ /* 0x000fe20007fde0ff */
[----:B------:R-:W-:-:S02]  /*39c0*/  HADD2.F32 R137, -RZ, R47.H0_H0 ;  /* 0x2000002fff897230 */ /* 0x000fc40000004100 */
[--C-:B------:R-:W-:Y:S01]  /*39d0*/  FADD.FTZ R138, R147, -R50.reuse ;  /* 0x80000032938a7221 */ /* 0x100fe20000010000 */
[----:B------:R-:W-:Y:S02]  /*39e0*/  HADD2.F32 R47, -RZ, R111.H0_H0 ;  /* 0x2000006fff2f7230 */ /* 0x000fe40000004100 */
[----:B------:R-:W-:Y:S01]  /*39f0*/  FFMA.FTZ R146, R104, R136, R139 ;  /* 0x0000008868927223 */ /* 0x000fe2000001008b */
[--C-:B------:R-:W-:Y:S02]  /*3a00*/  HADD2.F32 R104, -RZ, R105.reuse.H0_H0 ;  /* 0x20000069ff687230 */ /* 0x100fe40000004100 */
[----:B------:R-:W-:Y:S01]  /*3a10*/  FADD.FTZ R110, R137, -R50 ;  /* 0x80000032896e7221 */ /* 0x000fe20000010000 */
[----:B------:R-:W-:Y:S02]  /*3a20*/  HADD2.F32 R137, -RZ, R66.H0_H0 ;  /* 0x20000042ff897230 */ /* 0x000fe40000004100 */
[----:B------:R-:W-:Y:S01]  /*3a30*/  FMUL.FTZ R152, R146, -1.4426950216293334961 ;  /* 0xbfb8aa3b92987820 */ /* 0x000fe20000410000 */
[----:B------:R-:W-:-:S02]  /*3a40*/  HADD2.F32 R105, -RZ, R105.H1_H1 ;  /* 0x30000069ff697230 */ /* 0x000fc40000004100 */
[----:B------:R-:W-:-:S04]  /*3a50*/  FMUL.FTZ R110, R37, R110 ;  /* 0x0000006e256e7220 */ /* 0x000fc80000410000 */
[----:B------:R-:W-:Y:S01]  /*3a60*/  FFMA.FTZ R150, R110, R104, R47 ;  /* 0x000000686e967223 */ /* 0x000fe2000001002f */
[----:B------:R-:W-:Y:S02]  /*3a70*/  HADD2.F32 R110, -RZ, R111.H1_H1 ;  /* 0x3000006fff6e7230 */ /* 0x000fe40000004100 */
[----:B------:R-:W-:Y:S01]  /*3a80*/  FMUL.FTZ R111, R37, R138 ;  /* 0x0000008a256f7220 */ /* 0x000fe20000410000 */
[----:B------:R-:W-:Y:S01]  /*3a90*/  FADD.FTZ R138, R137, -R50 ;  /* 0x80000032898a7221 */ /* 0x000fe20000010000 */
[--C-:B------:R-:W-:Y:S01]  /*3aa0*/  HADD2.F32 R137, -RZ, R67.reuse.H0_H0 ;  /* 0x20000043ff897230 */ /* 0x100fe20000004100 */
[----:B------:R-:W1:Y:S01]  /*3ab0*/  MUFU.EX2 R152, R152 ;  /* 0x0000009800987308 */ /* 0x000e620000000800 */
[----:B------:R-:W-:Y:S01]  /*3ac0*/  FFMA.FTZ R148, R111, R105, R110 ;  /* 0x000000696f947223 */ /* 0x000fe2000001006e */
[----:B------:R-:W-:Y:S02]  /*3ad0*/  HADD2.F32 R67, -RZ, R67.H1_H1 ;  /* 0x30000043ff437230 */ /* 0x000fe40000004100 */
[----:B------:R-:W-:Y:S01]  /*3ae0*/  FMUL.FTZ R153, R150, -1.4426950216293334961 ;  /* 0xbfb8aa3b96997820 */ /* 0x000fe20000410000 */
[----:B------:R-:W-:Y:S01]  /*3af0*/  FADD.FTZ R154, R137, -R50 ;  /* 0x80000032899a7221 */ /* 0x000fe20000010000 */
[----:B------:R-:W-:Y:S01]  /*3b00*/  FMUL.FTZ R155, R148, -1.4426950216293334961 ;  /* 0xbfb8aa3b949b7820 */ /* 0x000fe20000410000 */
[----:B------:R-:W-:-:S02]  /*3b10*/  HADD2.F32 R111, -RZ, R66.H1_H1 ;  /* 0x30000042ff6f7230 */ /* 0x000fc40000004100 */
[--C-:B------:R-:W-:Y:S01]  /*3b20*/  FADD.FTZ R156, R67, -R50.reuse ;  /* 0x80000032439c7221 */ /* 0x100fe20000010000 */
[C---:B------:R-:W-:Y:S01]  /*3b30*/  FMUL.FTZ R147, R37.reuse, R154 ;  /* 0x0000009a25937220 */ /* 0x040fe20000410000 */
[----:B------:R-:W2:Y:S01]  /*3b40*/  MUFU.EX2 R153, R153 ;  /* 0x0000009900997308 */ /* 0x000ea20000000800 */
[----:B------:R-:W-:Y:S01]  /*3b50*/  FMUL.FTZ R138, R37, R138 ;  /* 0x0000008a258a7220 */ /* 0x000fe20000410000 */
[----:B------:R-:W-:Y:S01]  /*3b60*/  FADD.FTZ R66, R111, -R50 ;  /* 0x800000326f427221 */ /* 0x000fe20000010000 */
[----:B------:R-:W-:Y:S01]  /*3b70*/  FFMA.FTZ R147, R104, R147, R47 ;  /* 0x0000009368937223 */ /* 0x000fe2000001002f */
[----:B------:R-:W-:Y:S01]  /*3b80*/  FMUL.FTZ R137, R37, R156 ;  /* 0x0000009c25897220 */ /* 0x000fe20000410000 */
[----:B0-----:R-:W-:Y:S01]  /*3b90*/  FADD.FTZ R156, R151, 1 ;  /* 0x3f800000979c7421 */ /* 0x001fe20000010000 */
[----:B------:R-:W-:Y:S01]  /*3ba0*/  FMUL.FTZ R66, R37, R66 ;  /* 0x0000004225427220 */ /* 0x000fe20000410000 */
[----:B------:R-:W-:Y:S01]  /*3bb0*/  FMUL.FTZ R67, R147, -1.4426950216293334961 ;  /* 0xbfb8aa3b93437820 */ /* 0x000fe20000410000 */
[----:B------:R-:W0:Y:S01]  /*3bc0*/  MUFU.EX2 R155, R155 ;  /* 0x0000009b009b7308 */ /* 0x000e220000000800 */
[----:B------:R-:W-:Y:S01]  /*3bd0*/  FFMA.FTZ R137, R105, R137, R110 ;  /* 0x0000008969897223 */ /* 0x000fe2000001006e */
[----:B-1----:R-:W-:Y:S01]  /*3be0*/  FADD.FTZ R151, R152, 1 ;  /* 0x3f80000098977421 */ /* 0x002fe20000010000 */
[----:B------:R-:W-:Y:S01]  /*3bf0*/  FFMA.FTZ R111, R136, R66, R139 ;  /* 0x00000042886f7223 */ /* 0x000fe2000001008b */
[----:B------:R-:W-:Y:S01]  /*3c00*/  FFMA.FTZ R138, R142, R138, R143 ;  /* 0x0000008a8e8a7223 */ /* 0x000fe2000001008f */
[----:B------:R-:W-:-:S02]  /*3c10*/  FMUL.FTZ R66, R137, -1.4426950216293334961 ;  /* 0xbfb8aa3b89427820 */ /* 0x000fc40000410000 */
[----:B------:R-:W-:Y:S01]  /*3c20*/  FMUL.FTZ R154, R111, -1.4426950216293334961 ;  /* 0xbfb8aa3b6f9a7820 */ /* 0x000fe20000410000 */
[----:B------:R-:W1:Y:S01]  /*3c30*/  MUFU.EX2 R67, R67 ;  /* 0x0000004300437308 */ /* 0x000e620000000800 */
[----:B--2---:R-:W-:Y:S01]  /*3c40*/  FADD.FTZ R153, R153, 1 ;  /* 0x3f80000099997421 */ /* 0x004fe20000010000 */
[----:B------:R-:W-:-:S06]  /*3c50*/  FMUL.FTZ R157, R138, -1.4426950216293334961 ;  /* 0xbfb8aa3b8a9d7820 */ /* 0x000fcc0000410000 */
[----:B------:R-:W2:Y:S01]  /*3c60*/  MUFU.RCP R151, R151 ;  /* 0x0000009700977308 */ /* 0x000ea20000001000 */
[----:B0-----:R-:W-:-:S07]  /*3c70*/  FADD.FTZ R155, R155, 1 ;  /* 0x3f8000009b9b7421 */ /* 0x001fce0000010000 */
[----:B------:R-:W0:Y:S01]  /*3c80*/  MUFU.RCP R156, R156 ;  /* 0x0000009c009c7308 */ /* 0x000e220000001000 */
[----:B-1----:R-:W-:-:S07]  /*3c90*/  FADD.FTZ R152, R67, 1 ;  /* 0x3f80000043987421 */ /* 0x002fce0000010000 */
[----:B------:R-:W1:Y:S01]  /*3ca0*/  MUFU.EX2 R66, R66 ;  /* 0x0000004200427308 */ /* 0x000e620000000800 */
[----:B--2---:R-:W-:Y:S01]  /*3cb0*/  FMUL.FTZ R146, R146, R151 ;  /* 0x0000009792927220 */ /* 0x004fe20000410000 */
[----:B------:R-:W-:-:S06]  /*3cc0*/  HADD2.F32 R151, -RZ, R52.H0_H0 ;  /* 0x20000034ff977230 */ /* 0x000fcc0000004100 */
[----:B------:R-:W2:Y:S01]  /*3cd0*/  MUFU.RCP R155, R155 ;  /* 0x0000009b009b7308 */ /* 0x000ea20000001000 */
[----:B0-----:R-:W-:-:S05]  /*3ce0*/  FMUL.FTZ R149, R149, R156 ;  /* 0x0000009c95957220 */ /* 0x001fca0000410000 */
[----:B------:R-:W-:Y:S02]  /*3cf0*/  F2FP.F16.F32.PACK_AB R149, R146, R149 ;  /* 0x000000959295723e */ /* 0x000fe400000000ff */
[----:B------:R-:W0:Y:S01]  /*3d00*/  MUFU.RCP R153, R153 ;  /* 0x0000009900997308 */ /* 0x000e220000001000 */
[----:B-1----:R-:W-:Y:S02]  /*3d10*/  FADD.FTZ R156, R66, 1 ;  /* 0x3f800000429c7421 */ /* 0x002fe40000010000 */
[----:B------:R1:W-:Y:S05]  /*3d20*/  STG.E.U16 desc[UR8][R144.64], R149 ;  /* 0x0000009590007986 */ /* 0x0003ea000c101508 */
[----:B------:R-:W3:Y:S01]  /*3d30*/  MUFU.RCP R152, R152 ;  /* 0x0000009800987308 */ /* 0x000ee20000001000 */
[----:B--2---:R-:W-:Y:S01]  /*3d40*/  FMUL.FTZ R66, R148, R155 ;  /* 0x0000009b94427220 */ /* 0x004fe20000410000 */
[----:B------:R-:W-:Y:S01]  /*3d50*/  FADD.FTZ R148, R151, -R50 ;  /* 0x8000003297947221 */ /* 0x000fe20000010000 */
[----:B------:R-:W-:-:S03]  /*3d60*/  HADD2.F32 R151, -RZ, R52.H1_H1 ;  /* 0x30000034ff977230 */ /* 0x000fc60000004100 */
[----:B------:R-:W-:Y:S02]  /*3d70*/  FMUL.FTZ R148, R37, R148 ;  /* 0x0000009425947220 */ /* 0x000fe40000410000 */
[----:B------:R-:W2:Y:S01]  /*3d80*/  MUFU.EX2 R154, R154 ;  /* 0x0000009a009a7308 */ /* 0x000ea20000000800 */
[----:B0-----:R-:W-:Y:S01]  /*3d90*/  FMUL.FTZ R67, R150, R153 ;  /* 0x0000009996437220 */ /* 0x001fe20000410000 */
[----:B------:R-:W-:Y:S01]  /*3da0*/  FFMA.FTZ R158, R142, R148, R143 ;  /* 0x000000948e9e7223 */ /* 0x000fe2000001008f */
[----:B------:R-:W-:Y:S01]  /*3db0*/  FADD.FTZ R150, R151, -R50 ;  /* 0x8000003297967221 */ /* 0x000fe20000010000 */
[--C-:B------:R-:W-:Y:S02]  /*3dc0*/  HADD2.F32 R151, -RZ, R53.reuse.H1_H1 ;  /* 0x30000035ff977230 */ /* 0x100fe40000004100 */
[----:B------:R-:W-:Y:S01]  /*3dd0*/  F2FP.F16.F32.PACK_AB R66, R66, R67 ;  /* 0x000000434242723e */ /* 0x000fe200000000ff */
[----:B------:R-:W-:Y:S01]  /*3de0*/  FMUL.FTZ R150, R37, R150 ;  /* 0x0000009625967220 */ /* 0x000fe20000410000 */
[----:B------:R-:W0:Y:S01]  /*3df0*/  MUFU.RCP R156, R156 ;  /* 0x0000009c009c7308 */ /* 0x000e220000001000 */
[----:B---3--:R-:W-:Y:S01]  /*3e00*/  FMUL.FTZ R52, R147, R152 ;  /* 0x0000009893347220 */ /* 0x008fe20000410000 */
[----:B------:R-:W-:-:S02]  /*3e10*/  HADD2.F32 R147, -RZ, R53.H0_H0 ;  /* 0x20000035ff937230 */ /* 0x000fc40000004100 */
[----:B------:R-:W-:Y:S01]  /*3e20*/  FMUL.FTZ R53, R158, -1.4426950216293334961 ;  /* 0xbfb8aa3b9e357820 */ /* 0x000fe20000410000 */
[----:B------:R-:W-:Y:S01]  /*3e30*/  FFMA.FTZ R161, R136, R150, R139 ;  /* 0x0000009688a17223 */ /* 0x000fe2000001008b */
[--C-:B------:R-:W-:Y:S01]  /*3e40*/  FADD.FTZ R150, R151, -R50.reuse ;  /* 0x8000003297967221 */ /* 0x100fe20000010000 */
[--C-:B------:R-:W-:Y:S02]  /*3e50*/  HADD2.F32 R151, -RZ, R112.reuse.H1_H1 ;  /* 0x30000070ff977230 */ /* 0x100fe40000004100 */
[--C-:B------:R-:W-:Y:S01]  /*3e60*/  FADD.FTZ R148, R147, -R50.reuse ;  /* 0x8000003293947221 */ /* 0x100fe20000010000 */
[----:B------:R-:W-:Y:S02]  /*3e70*/  HADD2.F32 R147, -RZ, R112.H0_H0 ;  /* 0x20000070ff937230 */ /* 0x000fe40000004100 */
[----:B--2---:R-:W-:Y:S01]  /*3e80*/  FADD.FTZ R154, R154, 1 ;  /* 0x3f8000009a9a7421 */ /* 0x004fe20000010000 */
[----:B------:R-:W2:Y:S01]  /*3e90*/  MUFU.EX2 R53, R53 ;  /* 0x0000003500357308 */ /* 0x000ea20000000800 */
[----:B------:R-:W-:Y:S01]  /*3ea0*/  FADD.FTZ R112, R151, -R50 ;  /* 0x8000003297707221 */ /* 0x000fe20000010000 */
[----:B------:R-:W-:-:S02]  /*3eb0*/  HADD2.F32 R151, -RZ, R113.H0_H0 ;  /* 0x20000071ff977230 */ /* 0x000fc40000004100 */
[----:B------:R-:W-:Y:S01]  /*3ec0*/  FMUL.FTZ R148, R37, R148 ;  /* 0x0000009425947220 */ /* 0x000fe20000410000 */
[----:B------:R-:W-:Y:S01]  /*3ed0*/  FMUL.FTZ R163, R161, -1.4426950216293334961 ;  /* 0xbfb8aa3ba1a37820 */ /* 0x000fe20000410000 */
[----:B------:R-:W-:Y:S01]  /*3ee0*/  FMUL.FTZ R112, R37, R112 ;  /* 0x0000007025707220 */ /* 0x000fe20000410000 */
[----:B------:R-:W-:Y:S02]  /*3ef0*/  HADD2.F32 R113, -RZ, R113.H1_H1 ;  /* 0x30000071ff717230 */ /* 0x000fe40000004100 */
[--C-:B------:R-:W-:Y:S01]  /*3f00*/  FADD.FTZ R152, R151, -R50.reuse ;  /* 0x8000003297987221 */ /* 0x100fe20000010000 */
[----:B------:R-:W3:Y:S01]  /*3f10*/  MUFU.RCP R154, R154 ;  /* 0x0000009a009a7308 */ /* 0x000ee20000001000 */
[----:B------:R-:W-:Y:S02]  /*3f20*/  HADD2.F32 R151, -RZ, R116.H0_H0 ;  /* 0x20000074ff977230 */ /* 0x000fe40000004100 */
[----:B0-----:R-:W-:Y:S01]  /*3f30*/  FMUL.FTZ R137, R137, R156 ;  /* 0x0000009c89897220 */ /* 0x001fe20000410000 */
[----:B------:R-:W-:Y:S01]  /*3f40*/  FMUL.FTZ R152, R37, R152 ;  /* 0x0000009825987220 */ /* 0x000fe20000410000 */
[----:B------:R-:W-:Y:S01]  /*3f50*/  PRMT R67, R149, 0x7632, R67 ;  /* 0x0000763295437816 */ /* 0x000fe20000000043 */
[----:B------:R-:W-:Y:S01]  /*3f60*/  STG.E.U16 desc[UR8][R144.64+0x4], R66 ;  /* 0x0000044290007986 */ /* 0x000fe2000c101508 */
[--C-:B------:R-:W-:Y:S01]  /*3f70*/  FADD.FTZ R164, R151, -R50.reuse ;  /* 0x8000003297a47221 */ /* 0x100fe20000010000 */
[----:B------:R-:W-:Y:S01]  /*3f80*/  FFMA.FTZ R153, R104, R152, R47 ;  /* 0x0000009868997223 */ /* 0x000fe2000001002f */
[----:B------:R-:W-:Y:S01]  /*3f90*/  MUFU.EX2 R163, R163 ;  /* 0x000000a300a37308 */ /* 0x000fe20000000800 */
[----:B--2---:R-:W-:Y:S01]  /*3fa0*/  FADD.FTZ R53, R53, 1 ;  /* 0x3f80000035357421 */ /* 0x004fe20000010000 */
[----:B------:R-:W-:Y:S01]  /*3fb0*/  FMUL.FTZ R151, R37, R164 ;  /* 0x000000a425977220 */ /* 0x000fe20000410000 */
[----:B------:R-:W-:Y:S01]  /*3fc0*/  FMUL.FTZ R160, R153, -1.4426950216293334961 ;  /* 0xbfb8aa3b99a07820 */ /* 0x000fe20000410000 */
[----:B------:R-:W-:Y:S01]  /*3fd0*/  F2FP.F16.F32.PACK_AB R52, R137, R52 ;  /* 0x000000348934723e */ /* 0x000fe200000000ff */
[----:B------:R0:W-:Y:S01]  /*3fe0*/  STG.E.U16 desc[UR8][R144.64+0x2], R67 ;  /* 0x0000024390007986 */ /* 0x0001e2000c101508 */
[----:B------:R-:W-:Y:S01]  /*3ff0*/  FFMA.FTZ R151, R142, R151, R143 ;  /* 0x000000978e977223 */ /* 0x000fe2000001008f */
[----:B-1----:R-:W-:Y:S01]  /*4000*/  HADD2.F32 R149, -RZ, R56.H1_H1 ;  /* 0x30000038ff957230 */ /* 0x002fe20000004100 */
[----:B------:R-:W1:Y:S01]  /*4010*/  MUFU.RCP R53, R53 ;  /* 0x0000003500357308 */ /* 0x000e620000001000 */
[----:B---3--:R-:W-:Y:S01]  /*4020*/  FMUL.FTZ R111, R111, R154 ;  /* 0x0000009a6f6f7220 */ /* 0x008fe20000410000 */
[----:B------:R-:W-:Y:S01]  /*4030*/  FFMA.FTZ R154, R104, R148, R47 ;  /* 0x00000094689a7223 */ /* 0x000fe2000001002f */
[----:B------:R-:W-:Y:S01]  /*4040*/  FMUL.FTZ R148, R37, R150 ;  /* 0x0000009625947220 */ /* 0x000fe20000410000 */
[----:B------:R-:W-:-:S02]  /*4050*/  FADD.FTZ R150, R147, -R50 ;  /* 0x8000003293967221 */ /* 0x000fc40000010000 */
[----:B------:R-:W-:Y:S01]  /*4060*/  FMUL.FTZ R159, R154, -1.4426950216293334961 ;  /* 0xbfb8aa3b9a9f7820 */ /* 0x000fe20000410000 */
[----:B------:R-:W-:Y:S01]  /*4070*/  FFMA.FTZ R148, R105, R148, R110 ;  /* 0x0000009469947223 */ /* 0x000fe2000001006e */
[----:B------:R-:W-:Y:S01]  /*4080*/  FMUL.FTZ R147, R37, R150 ;  /* 0x0000009625937220 */ /* 0x000fe20000410000 */
[----:B------:R-:W-:Y:S01]  /*4090*/  FFMA.FTZ R150, R136, R112, R139 ;  /* 0x0000007088967223 */ /* 0x000fe2000001008b */
[----:B------:R-:W-:Y:S01]  /*40a0*/  MUFU.EX2 R160, R160 ;  /* 0x000000a000a07308 */ /* 0x000fe20000000800 */
[----:B------:R-:W-:Y:S01]  /*40b0*/  FMUL.FTZ R155, R148, -1.4426950216293334961 ;  /* 0xbfb8aa3b949b7820 */ /* 0x000fe20000410000 */
[----:B------:R-:W-:Y:S01]  /*40c0*/  FADD.FTZ R112, R113, -R50 ;  /* 0x8000003271707221 */ /* 0x000fe20000010000 */
[----:B------:R-:W-:Y:S01]  /*40d0*/  FMUL.FTZ R162, R150, -1.4426950216293334961 ;  /* 0xbfb8aa3b96a27820 */ /* 0x000fe20000410000 */
[----:B------:R-:W-:Y:S01]  /*40e0*/  FFMA.FTZ R147, R142, R147, R143 ;  /* 0x000000938e937223 */ /* 0x000fe2000001008f */
[----:B0-----:R-:W-:Y:S01]  /*40f0*/  PRMT R67, R52, 0x7632, R67 ;  /* 0x0000763234437816 */ /* 0x001fe20000000043 */
[----:B------:R-:W-:Y:S01]  /*4100*/  FMUL.FTZ R112, R37, R112 ;  /* 0x0000007025707220 */ /* 0x000fe20000410000 */
[----:B-1----:R-:W-:Y:S01]  /*4110*/  FMUL.FTZ R53, R158, R53 ;  /* 0x000000359e357220 */ /* 0x002fe20000410000 */
[----:B------:R-:W0:Y:S01]  /*4120*/  MUFU.EX2 R159, R159 ;  /* 0x0000009f009f7308 */ /* 0x000e220000000800 */
[----:B------:R-:W-:Y:S01]  /*4130*/  FMUL.FTZ R158, R151, -1.4426950216293334961 ;  /* 0xbfb8aa3b979e7820 */ /* 0x000fe20000410000 */
[----:B------:R-:W-:Y:S01]  /*4140*/  FFMA.FTZ R152, R105, R112, R110 ;  /* 0x0000007069987223 */ /* 0x000fe2000001006e */
[----:B------:R-:W-:Y:S01]  /*4150*/  FADD.FTZ R112, R163, 1 ;  /* 0x3f800000a3707421 */ /* 0x000fe20000010000 */
[----:B------:R-:W-:Y:S01]  /*4160*/  FMUL.FTZ R156, R147, -1.4426950216293334961 ;  /* 0xbfb8aa3b939c7820 */ /* 0x000fe20000410000 */
[----:B------:R-:W-:-:S03]  /*4170*/  HADD2.F32 R163, -RZ, R116.H1_H1 ;  /* 0x30000074ffa37230 */ /* 0x000fc60000004100 */
[----:B------:R-:W1:Y:S08]  /*4180*/  MUFU.EX2 R155, R155 ;  /* 0x0000009b009b7308 */ /* 0x000e700000000800 */
[----:B------:R-:W2:Y:S01]  /*4190*/  MUFU.EX2 R162, R162 ;  /* 0x000000a200a27308 */ /* 0x000ea20000000800 */
[----:B0-----:R-:W-:-:S07]  /*41a0*/  FADD.FTZ R113, R159, 1 ;  /* 0x3f8000009f717421 */ /* 0x001fce0000010000 */
[----:B------:R-:W0:Y:S01]  /*41b0*/  MUFU.EX2 R158, R158 ;  /* 0x0000009e009e7308 */ /* 0x000e220000000800 */
[----:B-1----:R-:W-:-:S07]  /*41c0*/  FADD.FTZ R159, R155, 1 ;  /* 0x3f8000009b9f7421 */ /* 0x002fce0000010000 */
[----:B------:R-:W1:Y:S01]  /*41d0*/  MUFU.EX2 R156, R156 ;  /* 0x0000009c009c7308 */ /* 0x000e620000000800 */
[----:B--2---:R-:W-:Y:S01]  /*41e0*/  FADD.FTZ R155, R162, 1 ;  /* 0x3f800000a29b7421 */ /* 0x004fe20000010000 */
[----:B------:R-:W-:Y:S01]  /*41f0*/  FADD.FTZ R162, R160, 1 ;  /* 0x3f800000a0a27421 */ /* 0x000fe20000010000 */
[----:B------:R-:W-:-:S04]  /*4200*/  FADD.FTZ R160, R163, -R50 ;  /* 0x80000032a3a07221 */ /* 0x000fc80000010000 */
[----:B------:R-:W-:Y:S01]  /*4210*/  FMUL.FTZ R160, R37, R160 ;  /* 0x000000a025a07220 */ /* 0x000fe20000410000 */
[----:B------:R-:W2:Y:S01]  /*4220*/  MUFU.RCP R112, R112 ;  /* 0x0000007000707308 */ /* 0x000ea20000001000 */
[----:B0-----:R-:W-:Y:S02]  /*4230*/  FADD.FTZ R163, R158, 1 ;  /* 0x3f8000009ea37421 */ /* 0x001fe40000010000 */
[----:B------:R-:W-:-:S05]  /*4240*/  FFMA.FTZ R158, R136, R160, R139 ;  /* 0x000000a0889e7223 */ /* 0x000fca000001008b */
[----:B------:R-:W0:Y:S01]  /*4250*/  MUFU.EX2 R157, R157 ;  /* 0x0000009d009d7308 */ /* 0x000e220000000800 */
[----:B-1----:R-:W-:-:S07]  /*4260*/  FADD.FTZ R156, R156, 1 ;  /* 0x3f8000009c9c7421 */ /* 0x002fce0000010000 */
[----:B------:R-:W1:Y:S01]  /*4270*/  MUFU.RCP R160, R163 ;  /* 0x000000a300a07308 */ /* 0x000e620000001000 */
[----:B--2---:R-:W-:Y:S01]  /*4280*/  FMUL.FTZ R112, R161, R112 ;  /* 0x00000070a1707220 */ /* 0x004fe20000410000 */
[----:B------:R-:W-:-:S04]  /*4290*/  FMUL.FTZ R161, R158, -1.4426950216293334961 ;  /* 0xbfb8aa3b9ea17820 */ /* 0x000fc80000410000 */
[----:B------:R-:W-:Y:S02]  /*42a0*/  F2FP.F16.F32.PACK_AB R53, R112, R53 ;  /* 0x000000357035723e */ /* 0x000fe400000000ff */
[----:B------:R-:W2:Y:S01]  /*42b0*/  MUFU.RCP R155, R155 ;  /* 0x0000009b009b7308 */ /* 0x000ea20000001000 */
[----:B0-----:R-:W-:-:S07]  /*42c0*/  FADD.FTZ R157, R157, 1 ;  /* 0x3f8000009d9d7421 */ /* 0x001fce0000010000 */
[----:B------:R-:W0:Y:S01]  /*42d0*/  MUFU.RCP R113, R113 ;  /* 0x0000007100717308 */ /* 0x000e220000001000 */
[----:B-1----:R-:W-:Y:S01]  /*42e0*/  FMUL.FTZ R160, R151, R160 ;  /* 0x000000a097a07220 */ /* 0x002fe20000410000 */
[--C-:B------:R-:W-:Y:S02]  /*42f0*/  HADD2.F32 R151, -RZ, R117.reuse.H0_H0 ;  /* 0x20000075ff977230 */ /* 0x100fe40000004100 */
[----:B------:R-:W-:-:S04]  /*4300*/  HADD2.F32 R117, -RZ, R117.H1_H1 ;  /* 0x30000075ff757230 */ /* 0x000fc80000004100 */
[----:B------:R-:W1:Y:S01]  /*4310*/  MUFU.RCP R156, R156 ;  /* 0x0000009c009c7308 */ /* 0x000e620000001000 */
[----:B--2---:R-:W-:Y:S01]  /*4320*/  FMUL.FTZ R155, R150, R155 ;  /* 0x0000009b969b7220 */ /* 0x004fe20000410000 */
[----:B------:R-:W-:-:S04]  /*4330*/  FADD.FTZ R150, R151, -R50 ;  /* 0x8000003297967221 */ /* 0x000fc80000010000 */
[----:B------:R-:W-:Y:S02]  /*4340*/  FMUL.FTZ R150, R37, R150 ;  /* 0x0000009625967220 */ /* 0x000fe40000410000 */
[----:B------:R-:W2:Y:S01]  /*4350*/  MUFU.RCP R157, R157 ;  /* 0x0000009d009d7308 */ /* 0x000ea20000001000 */
[----:B0-----:R-:W-:Y:S01]  /*4360*/  FMUL.FTZ R113, R154, R113 ;  /* 0x000000719a717220 */ /* 0x001fe20000410000 */
[----:B------:R-:W-:Y:S01]  /*4370*/  FFMA.FTZ R154, R104, R150, R47 ;  /* 0x00000096689a7223 */ /* 0x000fe2000001002f */
[----:B------:R-:W-:-:S03]  /*4380*/  FADD.FTZ R150, R117, -R50 ;  /* 0x8000003275967221 */ /* 0x000fc60000010000 */
[----:B------:R-:W-:Y:S01]  /*4390*/  FMUL.FTZ R151, R154, -1.4426950216293334961 ;  /* 0xbfb8aa3b9a977820 */ /* 0x000fe20000410000 */
[----:B------:R-:W-:Y:S01]  /*43a0*/  FMUL.FTZ R150, R37, R150 ;  /* 0x0000009625967220 */ /* 0x000fe20000410000 */
[----:B------:R-:W0:Y:S01]  /*43b0*/  MUFU.EX2 R161, R161 ;  /* 0x000000a100a17308 */ /* 0x000e220000000800 */
[----:B-1----:R-:W-:Y:S02]  /*43c0*/  FMUL.FTZ R156, R147, R156 ;  /* 0x0000009c939c7220 */ /* 0x002fe40000410000 */
[----:B------:R-:W-:-:S03]  /*43d0*/  FFMA.FTZ R150, R105, R150, R110 ;  /* 0x0000009669967223 */ /* 0x000fc6000001006e */
[----:B------:R-:W-:Y:S02]  /*43e0*/  F2FP.F16.F32.PACK_AB R155, R155, R156 ;  /* 0x0000009c9b9b723e */ /* 0x000fe400000000ff */
[----:B------:R-:W1:Y:S01]  /*43f0*/  MUFU.EX2 R151, R151 ;  /* 0x0000009700977308 */ /* 0x000e620000000800 */
[----:B--2---:R-:W-:Y:S01]  /*4400*/  FMUL.FTZ R138, R138, R157 ;  /* 0x0000009d8a8a7220 */ /* 0x004fe20000410000 */
[----:B------:R-:W-:-:S04]  /*4410*/  FMUL.FTZ R157, R152, -1.4426950216293334961 ;  /* 0xbfb8aa3b989d7820 */ /* 0x000fc80000410000 */
[----:B------:R-:W-:Y:S02]  /*4420*/  F2FP.F16.F32.PACK_AB R111, R111, R138 ;  /* 0x0000008a6f6f723e */ /* 0x000fe400000000ff */
[----:B------:R-:W2:Y:S01]  /*4430*/  MUFU.EX2 R157, R157 ;  /* 0x0000009d009d7308 */ /* 0x000ea20000000800 */
[----:B0-----:R-:W-:Y:S01]  /*4440*/  FADD.FTZ R147, R161, 1 ;  /* 0x3f800000a1937421 */ /* 0x001fe20000010000 */
[----:B------:R-:W-:-:S06]  /*4450*/  PRMT R137, R111, 0x7632, R137 ;  /* 0x000076326f897816 */ /* 0x000fcc0000000089 */
[----:B------:R-:W0:Y:S01]  /*4460*/  MUFU.RCP R147, R147 ;  /* 0x0000009300937308 */ /* 0x000e220000001000 */
[----:B-1----:R-:W-:-:S07]  /*4470*/  FADD.FTZ R161, R151, 1 ;  /* 0x3f80000097a17421 */ /* 0x002fce0000010000 */
[----:B------:R-:W1:Y:S01]  /*4480*/  MUFU.RCP R116, R162 ;  /* 0x000000a200747308 */ /* 0x000e620000001000 */
[----:B--2---:R-:W-:-:S07]  /*4490*/  FADD.FTZ R157, R157, 1 ;  /* 0x3f8000009d9d7421 */ /* 0x004fce0000010000 */
[----:B------:R-:W2:Y:S01]  /*44a0*/  MUFU.RCP R157, R157 ;  /* 0x0000009d009d7308 */ /* 0x000ea20000001000 */
[----:B0-----:R-:W-:Y:S01]  /*44b0*/  FMUL.FTZ R117, R158, R147 ;  /* 0x000000939e757220 */ /* 0x001fe20000410000 */
[--C-:B------:R-:W-:Y:S02]  /*44c0*/  HADD2.F32 R147, -RZ, R114.reuse.H1_H1 ;  /* 0x30000072ff937230 */ /* 0x100fe40000004100 */
[----:B------:R-:W-:Y:S02]  /*44d0*/  FMUL.FTZ R158, R150, -1.4426950216293334961 ;  /* 0xbfb8aa3b969e7820 */ /* 0x000fe40000410000 */
[----:B------:R-:W-:Y:S02]  /*44e0*/  F2FP.F16.F32.PACK_AB R117, R117, R160 ;  /* 0x000000a07575723e */ /* 0x000fe400000000ff */
[----:B------:R-:W0:Y:S01]  /*44f0*/  MUFU.RCP R161, R161 ;  /* 0x000000a100a17308 */ /* 0x000e220000001000 */
[----:B-1----:R-:W-:Y:S01]  /*4500*/  FMUL.FTZ R116, R153, R116 ;  /* 0x0000007499747220 */ /* 0x002fe20000410000 */
[----:B------:R-:W-:-:S02]  /*4510*/  HADD2.F32 R153, -RZ, R114.H0_H0 ;  /* 0x20000072ff997230 */ /* 0x000fc40000004100 */
[--C-:B------:R-:W-:Y:S01]  /*4520*/  FADD.FTZ R114, R147, -R50.reuse ;  /* 0x8000003293727221 */ /* 0x100fe20000010000 */
[--C-:B------:R-:W-:Y:S02]  /*4530*/  HADD2.F32 R147, -RZ, R115.reuse.H0_H0 ;  /* 0x20000073ff937230 */ /* 0x100fe40000004100 */
[----:B------:R-:W-:Y:S02]  /*4540*/  HADD2.F32 R115, -RZ, R115.H1_H1 ;  /* 0x30000073ff737230 */ /* 0x000fe40000004100 */
[----:B------:R-:W-:Y:S01]  /*4550*/  FMUL.FTZ R114, R37, R114 ;  /* 0x0000007225727220 */ /* 0x000fe20000410000 */
[----:B------:R-:W1:Y:S01]  /*4560*/  MUFU.RCP R159, R159 ;  /* 0x0000009f009f7308 */ /* 0x000e620000001000 */
[--C-:B------:R-:W-:Y:S01]  /*4570*/  FADD.FTZ R164, R147, -R50.reuse ;  /* 0x8000003293a47221 */ /* 0x100fe20000010000 */
[----:B--2---:R-:W-:Y:S01]  /*4580*/  FMUL.FTZ R157, R152, R157 ;  /* 0x0000009d989d7220 */ /* 0x004fe20000410000 */
[----:B------:R-:W-:Y:S01]  /*4590*/  FFMA.FTZ R147, R136, R114, R139 ;  /* 0x0000007288937223 */ /* 0x000fe2000001008b */
[--C-:B------:R-:W-:Y:S01]  /*45a0*/  FADD.FTZ R114, R115, -R50.reuse ;  /* 0x8000003273727221 */ /* 0x100fe20000010000 */
[----:B------:R-:W-:Y:S01]  /*45b0*/  FMUL.FTZ R151, R37, R164 ;  /* 0x000000a425977220 */ /* 0x000fe20000410000 */
[----:B------:R-:W-:Y:S01]  /*45c0*/  FADD.FTZ R152, R153, -R50 ;  /* 0x8000003299987221 */ /* 0x000fe20000010000 */
[----:B------:R-:W-:Y:S01]  /*45d0*/  F2FP.F16.F32.PACK_AB R116, R157, R116 ;  /* 0x000000749d74723e */ /* 0x000fe200000000ff */
[C---:B------:R-:W-:Y:S01]  /*45e0*/  FMUL.FTZ R114, R37.reuse, R114 ;  /* 0x0000007225727220 */ /* 0x040fe20000410000 */
[----:B------:R-:W-:Y:S01]  /*45f0*/  FFMA.FTZ R151, R104, R151, R47 ;  /* 0x0000009768977223 */ /* 0x000fe2000001002f */
[----:B0-----:R-:W-:Y:S01]  /*4600*/  FMUL.FTZ R115, R154, R161 ;  /* 0x000000a19a737220 */ /* 0x001fe20000410000 */
[----:B------:R-:W-:Y:S01]  /*4610*/  FMUL.FTZ R152, R37, R152 ;  /* 0x0000009825987220 */ /* 0x000fe20000410000 */
[----:B------:R-:W-:Y:S01]  /*4620*/  FFMA.FTZ R114, R105, R114, R110 ;  /* 0x0000007269727223 */ /* 0x000fe2000001006e */
[----:B------:R-:W-:Y:S01]  /*4630*/  FMUL.FTZ R153, R151, -1.4426950216293334961 ;  /* 0xbfb8aa3b97997820 */ /* 0x000fe20000410000 */
[----:B------:R-:W0:Y:S01]  /*4640*/  MUFU.EX2 R158, R158 ;  /* 0x0000009e009e7308 */ /* 0x000e220000000800 */
[----:B------:R-:W-:Y:S01]  /*4650*/  FFMA.FTZ R152, R142, R152, R143 ;  /* 0x000000988e987223 */ /* 0x000fe2000001008f */
[----:B------:R-:W-:Y:S01]  /*4660*/  FMUL.FTZ R161, R114, -1.4426950216293334961 ;  /* 0xbfb8aa3b72a17820 */ /* 0x000fe20000410000 */
[----:B-1----:R-:W-:Y:S01]  /*4670*/  FMUL.FTZ R148, R148, R159 ;  /* 0x0000009f94947220 */ /* 0x002fe20000410000 */
[----:B------:R-:W-:Y:S01]  /*4680*/  FMUL.FTZ R159, R147, -1.4426950216293334961 ;  /* 0xbfb8aa3b939f7820 */ /* 0x000fe20000410000 */
[----:B------:R-:W-:Y:S01]  /*4690*/  FMUL.FTZ R162, R152, -1.4426950216293334961 ;  /* 0xbfb8aa3b98a27820 */ /* 0x000fe20000410000 */
[----:B------:R-:W-:-:S02]  /*46a0*/  HADD2.F32 R157, -RZ, R60.H0_H0 ;  /* 0x2000003cff9d7230 */ /* 0x000fc40000004100 */
[----:B------:R-:W1:Y:S01]  /*46b0*/  MUFU.EX2 R153, R153 ;  /* 0x0000009900997308 */ /* 0x000e620000000800 */
[----:B------:R-:W-:Y:S01]  /*46c0*/  F2FP.F16.F32.PACK_AB R113, R148, R113 ;  /* 0x000000719471723e */ /* 0x000fe200000000ff */
[----:B------:R-:W-:-:S05]  /*46d0*/  HADD2.F32 R148, -RZ, R100.H0_H0 ;  /* 0x20000064ff947230 */ /* 0x000fca0000004100 */
[----:B------:R-:W-:Y:S01]  /*46e0*/  FADD.FTZ R148, R148, -R50 ;  /* 0x8000003294947221 */ /* 0x000fe20000010000 */
[----:B------:R-:W2:Y:S01]  /*46f0*/  MUFU.EX2 R161, R161 ;  /* 0x000000a100a17308 */ /* 0x000ea20000000800 */
[----:B0-----:R-:W-:Y:S02]  /*4700*/  FADD.FTZ R163, R158, 1 ;  /* 0x3f8000009ea37421 */ /* 0x001fe40000010000 */
[----:B------:R-:W-:-:S04]  /*4710*/  FMUL.FTZ R148, R37, R148 ;  /* 0x0000009425947220 */ /* 0x000fc80000410000 */
[----:B------:R-:W-:Y:S01]  /*4720*/  FFMA.FTZ R148, R142, R148, R143 ;  /* 0x000000948e947223 */ /* 0x000fe2000001008f */
[----:B------:R-:W0:Y:S01]  /*4730*/  MUFU.EX2 R159, R159 ;  /* 0x0000009f009f7308 */ /* 0x000e220000000800 */
[----:B-1----:R-:W-:-:S07]  /*4740*/  FADD.FTZ R154, R153, 1 ;  /* 0x3f800000999a7421 */ /* 0x002fce0000010000 */
[----:B------:R-:W1:Y:S01]  /*4750*/  MUFU.EX2 R162, R162 ;  /* 0x000000a200a27308 */ /* 0x000e620000000800 */
[----:B--2---:R-:W-:Y:S01]  /*4760*/  FADD.FTZ R153, R161, 1 ;  /* 0x3f800000a1997421 */ /* 0x004fe20000010000 */
[----:B------:R-:W-:Y:S02]  /*4770*/  HADD2.F32 R161, -RZ, R60.H1_H1 ;  /* 0x3000003cffa17230 */ /* 0x000fe40000004100 */
[----:B------:R-:W-:-:S04]  /*4780*/  FADD.FTZ R60, R149, -R50 ;  /* 0x80000032953c7221 */ /* 0x000fc80000010000 */
[----:B------:R-:W-:Y:S01]  /*4790*/  FMUL.FTZ R160, R37, R60 ;  /* 0x0000003c25a07220 */ /* 0x000fe20000410000 */
[----:B------:R-:W2:Y:S01]  /*47a0*/  MUFU.RCP R153, R153 ;  /* 0x0000009900997308 */ /* 0x000ea20000001000 */
[----:B0-----:R-:W-:Y:S01]  /*47b0*/  FADD.FTZ R158, R159, 1 ;  /* 0x3f8000009f9e7421 */ /* 0x001fe20000010000 */
[----:B------:R-:W-:Y:S02]  /*47c0*/  HADD2.F32 R159, -RZ, R54.H0_H0 ;  /* 0x20000036ff9f7230 */ /* 0x000fe40000004100 */
[----:B------:R-:W-:-:S03]  /*47d0*/  FFMA.FTZ R160, R136, R160, R139 ;  /* 0x000000a088a07223 */ /* 0x000fc6000001008b */
[----:B------:R-:W-:Y:S01]  /*47e0*/  FADD.FTZ R159, R159, -R50 ;  /* 0x800000329f9f7221 */ /* 0x000fe20000010000 */
[----:B------:R-:W0:Y:S01]  /*47f0*/  MUFU.RCP R163, R163 ;  /* 0x000000a300a37308 */ /* 0x000e220000001000 */
[----:B-1----:R-:W-:Y:S02]  /*4800*/  FADD.FTZ R162, R162, 1 ;  /* 0x3f800000a2a27421 */ /* 0x002fe40000010000 */
[----:B------:R-:W-:-:S05]  /*4810*/  FMUL.FTZ R159, R37, R159 ;  /* 0x0000009f259f7220 */ /* 0x000fca0000410000 */
[----:B------:R-:W1:Y:S01]  /*4820*/  MUFU.RCP R165, R162 ;  /* 0x000000a200a57308 */ /* 0x000e620000001000 */
[----:B--2---:R-:W-:Y:S01]  /*4830*/  FMUL.FTZ R146, R114, R153 ;  /* 0x0000009972927220 */ /* 0x004fe20000410000 */
[----:B------:R-:W-:Y:S01]  /*4840*/  PRMT R114, R66, 0x7632, R114 ;  /* 0x0000763242727816 */ /* 0x000fe20000000072 */
[----:B------:R-:W-:Y:S01]  /*4850*/  HADD2.F32 R153, -RZ, R57.H0_H0 ;  /* 0x20000039ff997230 */ /* 0x000fe20000004100 */
[----:B------:R-:W-:-:S03]  /*4860*/  PRMT R66, R53, 0x7632, R66 ;  /* 0x0000763235427816 */ /* 0x000fc60000000042 */
[----:B------:R2:W-:Y:S01]  /*4870*/  STG.E.U16 desc[UR8][R144.64+0x6], R114 ;  /* 0x0000067290007986 */ /* 0x0005e2000c101508 */
[----:B------:R-:W3:Y:S01]  /*4880*/  MUFU.RCP R158, R158 ;  /* 0x0000009e009e7308 */ /* 0x000ee20000001000 */
[----:B0-----:R-:W-:Y:S01]  /*4890*/  FMUL.FTZ R150, R150, R163 ;  /* 0x000000a396967220 */ /* 0x001fe20000410000 */
[--C-:B------:R-:W-:Y:S01]  /*48a0*/  HADD2.F32 R163, -RZ, R61.reuse.H0_H0 ;  /* 0x2000003dffa37230 */ /* 0x100fe20000004100 */
[----:B------:R0:W-:Y:S03]  /*48b0*/  STG.E.U16 desc[UR8][R140.64], R111 ;  /* 0x0000006f8c007986 */ /* 0x0001e6000c101508 */
[----:B------:R-:W-:Y:S01]  /*48c0*/  F2FP.F16.F32.PACK_AB R115, R150, R115 ;  /* 0x000000739673723e */ /* 0x000fe200000000ff */
[----:B------:R-:W-:Y:S01]  /*48d0*/  STG.E.U16 desc[UR8][R140.64+0x2], R137 ;  /* 0x000002898c007986 */ /* 0x000fe2000c101508 */
[----:B------:R-:W4:Y:S01]  /*48e0*/  MUFU.RCP R154, R154 ;  /* 0x0000009a009a7308 */ /* 0x000f220000001000 */
[----:B-1----:R-:W-:Y:S01]  /*48f0*/  FMUL.FTZ R152, R152, R165 ;  /* 0x000000a598987220 */ /* 0x002fe20000410000 */
[----:B------:R-:W-:Y:S01]  /*4900*/  HADD2.F32 R165, -RZ, R61.H1_H1 ;  /* 0x3000003dffa57230 */ /* 0x000fe20000004100 */
[----:B------:R1:W-:Y:S01]  /*4910*/  STG.E.U16 desc[UR8][R140.64+0x4], R52 ;  /* 0x000004348c007986 */ /* 0x0003e2000c101508 */
[----:B--2---:R-:W-:Y:S01]  /*4920*/  FADD.FTZ R114, R153, -R50 ;  /* 0x8000003299727221 */ /* 0x004fe20000010000 */
[----:B------:R-:W-:-:S02]  /*4930*/  HADD2.F32 R145, -RZ, R106.H0_H0 ;  /* 0x2000006aff917230 */ /* 0x000fc40000004100 */
[----:B------:R2:W-:Y:S01]  /*4940*/  STG.E.U16 desc[UR8][R140.64+0x6], R67 ;  /* 0x000006438c007986 */ /* 0x0005e2000c101508 */
[----:B0-----:R-:W-:Y:S01]  /*4950*/  PRMT R111, R113, 0x7632, R111 ;  /* 0x00007632716f7816 */ /* 0x001fe2000000006f */
[----:B---3--:R-:W-:Y:S01]  /*4960*/  FMUL.FTZ R147, R147, R158 ;  /* 0x0000009e93937220 */ /* 0x008fe20000410000 */
[----:B------:R-:W-:Y:S01]  /*4970*/  FMUL.FTZ R158, R37, R114 ;  /* 0x00000072259e7220 */ /* 0x000fe20000410000 */
[----:B------:R0:W-:Y:S01]  /*4980*/  STG.E.U16 desc[UR8][R134.64+0x4], R113 ;  /* 0x0000047186007986 */ /* 0x0001e2000c101508 */
[----:B------:R-:W-:Y:S01]  /*4990*/  FADD.FTZ R60, R165, -R50 ;  /* 0x80000032a53c7221 */ /* 0x000fe20000010000 */
[----:B------:R-:W-:Y:S01]  /*49a0*/  FMUL.FTZ R114, R160, -1.4426950216293334961 ;  /* 0xbfb8aa3ba0727820 */ /* 0x000fe20000410000 */
[----:B------:R-:W-:Y:S01]  /*49b0*/  FFMA.FTZ R158, R104, R158, R47 ;  /* 0x0000009e689e7223 */ /* 0x000fe2000001002f */
[----:B-1----:R-:W-:Y:S01]  /*49c0*/  PRMT R52, R155, 0x7632, R52 ;  /* 0x000076329b347816 */ /* 0x002fe20000000034 */
[----:B------:R1:W-:Y:S01]  /*49d0*/  STG.E.U16 desc[UR8][R134.64], R53 ;  /* 0x0000003586007986 */ /* 0x0003e2000c101508 */
[----:B----4-:R-:W-:Y:S01]  /*49e0*/  FMUL.FTZ R151, R151, R154 ;  /* 0x0000009a97977220 */ /* 0x010fe20000410000 */
[--C-:B------:R-:W-:Y:S01]  /*49f0*/  FADD.FTZ R145, R145, -R50.reuse ;  /* 0x8000003291917221 */ /* 0x100fe20000010000 */
[----:B--2---:R-:W-:Y:S01]  /*4a00*/  PRMT R67, R115, 0x7632, R67 ;  /* 0x0000763273437816 */ /* 0x004fe20000000043 */
[----:B------:R2:W-:Y:S01]  /*4a10*/  STG.E.U16 desc[UR8][R134.64+0x2], R66 ;  /* 0x0000024286007986 */ /* 0x0005e2000c101508 */
[----:B------:R-:W-:Y:S01]  /*4a20*/  HADD2.F32 R141, -RZ, R94.H0_H0 ;  /* 0x2000005eff8d7230 */ /* 0x000fe20000004100 */
[----:B------:R-:W-:Y:S01]  /*4a30*/  F2FP.F16.F32.PACK_AB R146, R146, R151 ;  /* 0x000000979292723e */ /* 0x000fe200000000ff */
[----:B0-----:R-:W-:Y:S01]  /*4a40*/  HADD2.F32 R113, -RZ, R56.H0_H0 ;  /* 0x20000038ff717230 */ /* 0x001fe20000004100 */
[----:B------:R0:W-:Y:S01]  /*4a50*/  STG.E.U16 desc[UR8][R134.64+0x6], R111 ;  /* 0x0000066f86007986 */ /* 0x0001e2000c101508 */
[--C-:B------:R-:W-:Y:S01]  /*4a60*/  FADD.FTZ R56, R163, -R50.reuse ;  /* 0x80000032a3387221 */ /* 0x100fe20000010000 */
[----:B------:R-:W-:Y:S01]  /*4a70*/  FADD.FTZ R162, R141, -R50 ;  /* 0x800000328da27221 */ /* 0x000fe20000010000 */
[----:B------:R-:W-:Y:S01]  /*4a80*/  HADD2.F32 R163, -RZ, R90.H0_H0 ;  /* 0x2000005affa37230 */ /* 0x000fe20000004100 */
[----:B------:R3:W-:Y:S01]  /*4a90*/  STG.E.U16 desc[UR8][R132.64+0x2], R52 ;  /* 0x0000023484007986 */ /* 0x0007e2000c101508 */
[----:B-1----:R-:W-:Y:S01]  /*4aa0*/  PRMT R53, R116, 0x7632, R53 ;  /* 0x0000763274357816 */ /* 0x002fe20000000035 */
[----:B------:R-:W-:Y:S01]  /*4ab0*/  FMUL.FTZ R153, R37, R56 ;  /* 0x0000003825997220 */ /* 0x000fe20000410000 */
[----:B------:R-:W1:Y:S01]  /*4ac0*/  MUFU.EX2 R141, R114 ;  /* 0x00000072008d7308 */ /* 0x000e620000000800 */
[----:B------:R4:W-:Y:S01]  /*4ad0*/  STG.E.U16 desc[UR8][R132.64], R155 ;  /* 0x0000009b84007986 */ /* 0x0009e2000c101508 */
[----:B--2---:R-:W-:Y:S01]  /*4ae0*/  PRMT R66, R117, 0x7632, R66 ;  /* 0x0000763275427816 */ /* 0x004fe20000000042 */
[----:B------:R-:W-:Y:S01]  /*4af0*/  FFMA.FTZ R153, R104, R153, R47 ;  /* 0x0000009968997223 */ /* 0x000fe2000001002f */
[C---:B------:R-:W-:Y:S01]  /*4b00*/  FMUL.FTZ R162, R37.reuse, R162 ;  /* 0x000000a225a27220 */ /* 0x040fe20000410000 */
[----:B------:R-:W-:Y:S01]  /*4b10*/  STG.E.U16 desc[UR8][R132.64+0x4], R116 ;  /* 0x0000047484007986 */ /* 0x000fe2000c101508 */
[----:B0-----:R-:W-:Y:S01]  /*4b20*/  FMUL.FTZ R134, R37, R60 ;  /* 0x0000003c25867220 */ /* 0x001fe20000410000 */
[----:B------:R-:W-:Y:S01]  /*4b30*/  HADD2.F32 R135, -RZ, R102.H0_H0 ;  /* 0x20000066ff877230 */ /* 0x000fe20000004100 */
[----:B------:R-:W-:Y:S01]  /*4b40*/  F2FP.F16.F32.PACK_AB R147, R147, R152 ;  /* 0x000000989393723e */ /* 0x000fe200000000ff */
[----:B---3--:R-:W-:Y:S01]  /*4b50*/  FADD.FTZ R52, R113, -R50 ;  /* 0x8000003271347221 */ /* 0x008fe20000010000 */
[----:B------:R0:W-:Y:S01]  /*4b60*/  STG.E.U16 desc[UR8][R132.64+0x6], R53 ;  /* 0x0000063584007986 */ /* 0x0001e2000c101508 */
[----:B------:R-:W-:Y:S01]  /*4b70*/  FFMA.FTZ R134, R105, R134, R110 ;  /* 0x0000008669867223 */ /* 0x000fe2000001006e */
[----:B------:R-:W-:Y:S01]  /*4b80*/  FADD.FTZ R140, R135, -R50 ;  /* 0x80000032878c7221 */ /* 0x000fe20000010000 */
[----:B----4-:R-:W-:-:S02]  /*4b90*/  HADD2.F32 R155, -RZ, R57.H1_H1 ;  /* 0x30000039ff9b7230 */ /* 0x010fc40000004100 */
[----:B------:R-:W-:Y:S01]  /*4ba0*/  FMUL.FTZ R52, R37, R52 ;  /* 0x0000003425347220 */ /* 0x000fe20000410000 */
[----:B------:R2:W-:Y:S01]  /*4bb0*/  STG.E.U16 desc[UR8][R124.64+0x2], R66 ;  /* 0x000002427c007986 */ /* 0x0005e2000c101508 */
[----:B------:R-:W-:Y:S02]  /*4bc0*/  HADD2.F32 R57, -RZ, R70.H0_H0 ;  /* 0x20000046ff397230 */ /* 0x000fe40000004100 */
[----:B-1----:R-:W-:Y:S01]  /*4bd0*/  FADD.FTZ R141, R141, 1 ;  /* 0x3f8000008d8d7421 */ /* 0x002fe20000010000 */
[--C-:B------:R-:W-:Y:S01]  /*4be0*/  FADD.FTZ R112, R155, -R50.reuse ;  /* 0x800000329b707221 */ /* 0x100fe20000010000 */
[----:B------:R-:W-:Y:S01]  /*4bf0*/  FFMA.FTZ R155, R142, R52, R143 ;  /* 0x000000348e9b7223 */ /* 0x000fe2000001008f */
[--C-:B------:R-:W-:Y:S01]  /*4c00*/  FADD.FTZ R52, R161, -R50.reuse ;  /* 0x80000032a1347221 */ /* 0x100fe20000010000 */
[----:B------:R1:W-:Y:S01]  /*4c10*/  STG.E.U16 desc[UR8][R124.64], R117 ;  /* 0x000000757c007986 */ /* 0x0003e2000c101508 */
[----:B0-----:R-:W-:Y:S02]  /*4c20*/  HADD2.F32 R133, -RZ, R80.H0_H0 ;  /* 0x20000050ff857230 */ /* 0x001fe40000004100 */
[----:B------:R-:W-:Y:S01]  /*4c30*/  FMUL.FTZ R132, R158, -1.4426950216293334961 ;  /* 0xbfb8aa3b9e847820 */ /* 0x000fe20000410000 */
[----:B------:R-:W-:Y:S01]  /*4c40*/  HADD2.F32 R116, -RZ, R58.H0_H0 ;  /* 0x2000003aff747230 */ /* 0x000fe20000004100 */
[----:B------:R0:W-:Y:S01]  /*4c50*/  STG.E.U16 desc[UR8][R124.64+0x4], R115 ;  /* 0x000004737c007986 */ /* 0x0001e2000c101508 */
[----:B------:R-:W-:Y:S01]  /*4c60*/  FMUL.FTZ R113, R155, -1.4426950216293334961 ;  /* 0xbfb8aa3b9b717820 */ /* 0x000fe20000410000 */
[--C-:B--2---:R-:W-:Y:S01]  /*4c70*/  FADD.FTZ R66, R157, -R50.reuse ;  /* 0x800000329d427221 */ /* 0x104fe20000010000 */
[----:B------:R-:W-:Y:S01]  /*4c80*/  FADD.FTZ R138, R133, -R50 ;  /* 0x80000032858a7221 */ /* 0x000fe20000010000 */
[C---:B------:R-:W-:Y:S01]  /*4c90*/  FMUL.FTZ R133, R37.reuse, R52 ;  /* 0x0000003425857220 */ /* 0x040fe20000410000 */
[----:B------:R2:W-:Y:S01]  /*4ca0*/  STG.E.U16 desc[UR8][R124.64+0x6], R67 ;  /* 0x000006437c007986 */ /* 0x0005e2000c101508 */
[C---:B------:R-:W-:Y:S01]  /*4cb0*/  FMUL.FTZ R66, R37.reuse, R66 ;  /* 0x0000004225427220 */ /* 0x040fe20000410000 */
[----:B------:R-:W-:Y:S01]  /*4cc0*/  FMUL.FTZ R112, R37, R112 ;  /* 0x0000007025707220 */ /* 0x000fe20000410000 */
[----:B-1----:R-:W-:-:S02]  /*4cd0*/  HADD2.F32 R117, -RZ, R76.H0_H0 ;  /* 0x2000004cff757230 */ /* 0x002fc40000004100 */
[----:B------:R-:W-:Y:S01]  /*4ce0*/  FFMA.FTZ R133, R136, R133, R139 ;  /* 0x0000008588857223 */ /* 0x000fe2000001008b */
[----:B------:R-:W-:Y:S01]  /*4cf0*/  FFMA.FTZ R154, R142, R66, R143 ;  /* 0x000000428e9a7223 */ /* 0x000fe2000001008f */
[----:B------:R-:W-:Y:S01]  /*4d00*/  FADD.FTZ R149, R116, -R50 ;  /* 0x8000003274957221 */ /* 0x000fe20000010000 */
[----:B0-----:R-:W-:Y:S02]  /*4d10*/  HADD2.F32 R115, -RZ, R74.H0_H0 ;  /* 0x2000004aff737230 */ /* 0x001fe40000004100 */
[----:B------:R-:W-:Y:S01]  /*4d20*/  FMUL.FTZ R144, R133, -1.4426950216293334961 ;  /* 0xbfb8aa3b85907820 */ /* 0x000fe20000410000 */
[----:B------:R-:W-:Y:S01]  /*4d30*/  FMUL.FTZ R52, R154, -1.4426950216293334961 ;  /* 0xbfb8aa3b9a347820 */ /* 0x000fe20000410000 */
[----:B------:R-:W0:Y:S01]  /*4d40*/  MUFU.EX2 R113, R113 ;  /* 0x0000007100717308 */ /* 0x000e220000000800 */
[----:B------:R-:W-:Y:S01]  /*4d50*/  FFMA.FTZ R156, R105, R112, R110 ;  /* 0x00000070699c7223 */ /* 0x000fe2000001006e */
[--C-:B--2---:R-:W-:Y:S01]  /*4d60*/  FADD.FTZ R124, R117, -R50.reuse ;  /* 0x80000032757c7221 */ /* 0x104fe20000010000 */
[----:B------:R-:W-:Y:S01]  /*4d70*/  FADD.FTZ R116, R115, -R50 ;  /* 0x8000003273747221 */ /* 0x000fe20000010000 */
[----:B------:R-:W-:Y:S01]  /*4d80*/  FMUL.FTZ R115, R153, -1.4426950216293334961 ;  /* 0xbfb8aa3b99737820 */ /* 0x000fe20000410000 */
[----:B------:R-:W-:Y:S01]  /*4d90*/  FMUL.FTZ R66, R134, -1.4426950216293334961 ;  /* 0xbfb8aa3b86427820 */ /* 0x000fe20000410000 */
[----:B------:R-:W-:Y:S01]  /*4da0*/  FMUL.FTZ R135, R156, -1.4426950216293334961 ;  /* 0xbfb8aa3b9c877820 */ /* 0x000fe20000410000 */
[----:B------:R-:W-:Y:S01]  /*4db0*/  HADD2.F32 R161, -RZ, R84.H0_H0 ;  /* 0x20000054ffa17230 */ /* 0x000fe20000004100 */
[----:B------:R0:W1:Y:S01]  /*4dc0*/  MUFU.EX2 R117, R132 ;  /* 0x0000008400757308 */ /* 0x0000620000000800 */
[----:B------:R-:W-:-:S02]  /*4dd0*/  HADD2.F32 R157, -RZ, R88.H0_H0 ;  /* 0x20000058ff9d7230 */ /* 0x000fc40000004100 */
[--C-:B------:R-:W-:Y:S01]  /*4de0*/  FADD.FTZ R164, R57, -R50.reuse ;  /* 0x8000003239a47221 */ /* 0x100fe20000010000 */
[----:B------:R-:W-:Y:S02]  /*4df0*/  HADD2.F32 R53, -RZ, R64.H0_H0 ;  /* 0x20000040ff357230 */ /* 0x000fe40000004100 */
[--C-:B------:R-:W-:Y:S01]  /*4e00*/  FADD.FTZ R114, R161, -R50.reuse ;  /* 0x80000032a1727221 */ /* 0x100fe20000010000 */
[----:B------:R-:W-:Y:S02]  /*4e10*/  HADD2.F32 R150, -RZ, R108.H0_H0 ;  /* 0x2000006cff967230 */ /* 0x000fe40000004100 */
[--C-:B------:R-:W-:Y:S01]  /*4e20*/  FADD.FTZ R157, R157, -R50.reuse ;  /* 0x800000329d9d7221 */ /* 0x100fe20000010000 */
[----:B------:R-:W-:Y:S01]  /*4e30*/  FMUL.FTZ R164, R37, R164 ;  /* 0x000000a425a47220 */ /* 0x000fe20000410000 */
[----:B------:R-:W-:Y:S01]  /*4e40*/  MUFU.EX2 R52, R52 ;  /* 0x0000003400347308 */ /* 0x000fe20000000800 */
[----:B0-----:R-:W-:Y:S01]  /*4e50*/  FADD.FTZ R132, R113, 1 ;  /* 0x3f80000071847421 */ /* 0x001fe20000010000 */
[--C-:B------:R-:W-:Y:S01]  /*4e60*/  FADD.FTZ R113, R163, -R50.reuse ;  /* 0x80000032a3717221 */ /* 0x100fe20000010000 */
[----:B------:R-:W-:Y:S01]  /*4e70*/  FADD.FTZ R112, R53, -R50 ;  /* 0x8000003235707221 */ /* 0x000fe20000010000 */
[----:B------:R-:W-:-:S02]  /*4e80*/  HADD2.F32 R53, -RZ, R98.H0_H0 ;  /* 0x20000062ff357230 */ /* 0x000fc40000004100 */
[----:B------:R-:W-:Y:S01]  /*4e90*/  FADD.FTZ R150, R150, -R50 ;  /* 0x8000003296967221 */ /* 0x000fe20000010000 */
[----:B------:R-:W-:Y:S01]  /*4ea0*/  HADD2.F32 R137, -RZ, R92.H0_H0 ;  /* 0x2000005cff897230 */ /* 0x000fe20000004100 */
[----:B------:R-:W-:Y:S01]  /*4eb0*/  PRMT R58, R146, 0x7632, R58 ;  /* 0x00007632923a7816 */ /* 0x000fe2000000003a */
[----:B------:R-:W0:Y:S01]  /*4ec0*/  MUFU.EX2 R144, R144 ;  /* 0x0000009000907308 */ /* 0x000e220000000800 */
[----:B-1----:R-:W-:Y:S01]  /*4ed0*/  FADD.FTZ R161, R117, 1 ;  /* 0x3f80000075a17421 */ /* 0x002fe20000010000 */
[----:B------:R-:W-:Y:S01]  /*4ee0*/  FMUL.FTZ R117, R37, R145 ;  /* 0x0000009125757220 */ /* 0x000fe20000410000 */
[--C-:B------:R-:W-:Y:S01]  /*4ef0*/  FADD.FTZ R56, R53, -R50.reuse ;  /* 0x8000003235387221 */ /* 0x100fe20000010000 */
[----:B------:R-:W-:Y:S02]  /*4f00*/  HADD2.F32 R53, -RZ, R96.H0_H0 ;  /* 0x20000060ff357230 */ /* 0x000fe40000004100 */
[----:B------:R-:W-:Y:S01]  /*4f10*/  FADD.FTZ R137, R137, -R50 ;  /* 0x8000003289897221 */ /* 0x000fe20000010000 */
[----:B------:R-:W-:-:S02]  /*4f20*/  HADD2.F32 R125, -RZ, R82.H0_H0 ;  /* 0x20000052ff7d7230 */ /* 0x000fc40000004100 */
[----:B------:R-:W-:Y:S01]  /*4f30*/  FMUL.FTZ R150, R37, R150 ;  /* 0x0000009625967220 */ /* 0x000fe20000410000 */
[----:B------:R-:W-:Y:S01]  /*4f40*/  MUFU.EX2 R115, R115 ;  /* 0x0000007300737308 */ /* 0x000fe20000000800 */
[--C-:B------:R-:W-:Y:S01]  /*4f50*/  FADD.FTZ R60, R53, -R50.reuse ;  /* 0x80000032353c7221 */ /* 0x100fe20000010000 */
[----:B------:R-:W-:Y:S02]  /*4f60*/  HADD2.F32 R67, -RZ, R72.H0_H0 ;  /* 0x20000048ff437230 */ /* 0x000fe40000004100 */
[--C-:B------:R-:W-:Y:S01]  /*4f70*/  FADD.FTZ R125, R125, -R50.reuse ;  /* 0x800000327d7d7221 */ /* 0x100fe20000010000 */
[----:B------:R-:W-:Y:S02]  /*4f80*/  HADD2.F32 R111, -RZ, R68.H0_H0 ;  /* 0x20000044ff6f7230 */ /* 0x000fe40000004100 */
[----:B------:R-:W-:Y:S01]  /*4f90*/  FMUL.FTZ R149, R37, R149 ;  /* 0x0000009525957220 */ /* 0x000fe20000410000 */
[----:B------:R-:W-:Y:S02]  /*4fa0*/  HADD2.F32 R61, -RZ, R62.H0_H0 ;  /* 0x2000003eff3d7230 */ /* 0x000fe40000004100 */
[----:B------:R-:W-:Y:S01]  /*4fb0*/  FADD.FTZ R67, R67, -R50 ;  /* 0x8000003243437221 */ /* 0x000fe20000010000 */
[----:B------:R-:W-:Y:S01]  /*4fc0*/  MUFU.EX2 R66, R66 ;  /* 0x0000004200427308 */ /* 0x000fe20000000800 */
[----:B0-----:R-:W-:Y:S01]  /*4fd0*/  FADD.FTZ R163, R144, 1 ;  /* 0x3f80000090a37421 */ /* 0x001fe20000010000 */
[----:B------:R-:W-:Y:S01]  /*4fe0*/  FFMA.FTZ R144, R142, R162, R143 ;  /* 0x000000a28e907223 */ /* 0x000fe2000001008f */
[----:B------:R-:W-:-:S02]  /*4ff0*/  HADD2.F32 R57, -RZ, R78.H0_H0 ;  /* 0x2000004eff397230 */ /* 0x000fc40000004100 */
[--C-:B------:R-:W-:Y:S01]  /*5000*/  FADD.FTZ R111, R111, -R50.reuse ;  /* 0x800000326f6f7221 */ /* 0x100fe20000010000 */
[----:B------:R-:W-:Y:S02]  /*5010*/  HADD2.F32 R53, -RZ, R86.H0_H0 ;  /* 0x20000056ff357230 */ /* 0x000fe40000004100 */
[--C-:B------:R-:W-:Y:S01]  /*5020*/  FADD.FTZ R61, R61, -R50.reuse ;  /* 0x800000323d3d7221 */ /* 0x100fe20000010000 */
[----:B------:R-:W-:Y:S01]  /*5030*/  FMUL.FTZ R140, R37, R140 ;  /* 0x0000008c258c7220 */ /* 0x000fe20000410000 */
[----:B------:R-:W0:Y:S01]  /*5040*/  MUFU.EX2 R135, R135 ;  /* 0x0000008700877308 */ /* 0x000e220000000800 */
[--C-:B------:R-:W-:Y:S01]  /*5050*/  FADD.FTZ R57, R57, -R50.reuse ;  /* 0x8000003239397221 */ /* 0x100fe20000010000 */
[----:B------:R-:W-:Y:S01]  /*5060*/  FADD.FTZ R53, R53, -R50 ;  /* 0x8000003235357221 */ /* 0x000fe20000010000 */
[C---:B------:R-:W-:Y:S01]  /*5070*/  FMUL.FTZ R138, R37.reuse, R138 ;  /* 0x0000008a258a7220 */ /* 0x040fe20000410000 */
[C---:B------:R-:W-:Y:S01]  /*5080*/  FMUL.FTZ R137, R37.reuse, R137 ;  /* 0x0000008925897220 */ /* 0x040fe20000410000 */
[C---:B------:R-:W-:Y:S01]  /*5090*/  FMUL.FTZ R125, R37.reuse, R125 ;  /* 0x0000007d257d7220 */ /* 0x040fe20000410000 */
[C---:B------:R-:W-:Y:S01]  /*50a0*/  FMUL.FTZ R124, R37.reuse, R124 ;  /* 0x0000007c257c7220 */ /* 0x040fe20000410000 */
[C---:B------:R-:W-:Y:S01]  /*50b0*/  FMUL.FTZ R116, R37.reuse, R116 ;  /* 0x0000007425747220 */ /* 0x040fe20000410000 */
[----:B------:R1:W2:Y:S01]  /*50c0*/  MUFU.RCP R145, R161 ;  /* 0x000000a100917308 */ /* 0x0002a20000001000 */
[C---:B------:R-:W-:Y:S01]  /*50d0*/  FMUL.FTZ R67, R37.reuse, R67 ;  /* 0x0000004325437220 */ /* 0x040fe20000410000 */
[C---:B------:R-:W-:Y:S01]  /*50e0*/  FMUL.FTZ R112, R37.reuse, R112 ;  /* 0x0000007025707220 */ /* 0x040fe20000410000 */
[C---:B------:R-:W-:Y:S01]  /*50f0*/  FMUL.FTZ R111, R37.reuse, R111 ;  /* 0x0000006f256f7220 */ /* 0x040fe20000410000 */
[C---:B------:R-:W-:Y:S01]  /*5100*/  FMUL.FTZ R61, R37.reuse, R61 ;  /* 0x0000003d253d7220 */ /* 0x040fe20000410000 */
[C---:B------:R-:W-:Y:S01]  /*5110*/  FMUL.FTZ R56, R37.reuse, R56 ;  /* 0x0000003825387220 */ /* 0x040fe20000410000 */
[C---:B------:R-:W-:Y:S01]  /*5120*/  FMUL.FTZ R60, R37.reuse, R60 ;  /* 0x0000003c253c7220 */ /* 0x040fe20000410000 */
[C---:B------:R-:W-:Y:S01]  /*5130*/  FMUL.FTZ R57, R37.reuse, R57 ;  /* 0x0000003925397220 */ /* 0x040fe20000410000 */
[----:B------:R3:W-:Y:S01]  /*5140*/  MUFU.RCP R162, R163 ;  /* 0x000000a300a27308 */ /* 0x0007e20000001000 */
[----:B-1----:R-:W-:Y:S01]  /*5150*/  FADD.FTZ R161, R52, 1 ;  /* 0x3f80000034a17421 */ /* 0x002fe20000010000 */
[----:B------:R-:W-:Y:S01]  /*5160*/  FMUL.FTZ R52, R37, R157 ;  /* 0x0000009d25347220 */ /* 0x000fe20000410000 */
[----:B0-----:R-:W-:Y:S01]  /*5170*/  FADD.FTZ R135, R135, 1 ;  /* 0x3f80000087877421 */ /* 0x001fe20000010000 */
[C---:B------:R-:W-:Y:S01]  /*5180*/  FMUL.FTZ R53, R37.reuse, R53 ;  /* 0x0000003525357220 */ /* 0x040fe20000410000 */
[C---:B------:R-:W-:Y:S01]  /*5190*/  FMUL.FTZ R114, R37.reuse, R114 ;  /* 0x0000007225727220 */ /* 0x040fe20000410000 */
[----:B------:R-:W-:Y:S01]  /*51a0*/  FMUL.FTZ R113, R37, R113 ;  /* 0x0000007125717220 */ /* 0x000fe20000410000 */
[----:B------:R-:W-:Y:S01]  /*51b0*/  PRMT R54, R147, 0x7632, R54 ;  /* 0x0000763293367816 */ /* 0x000fe20000000036 */
[----:B------:R0:W-:Y:S01]  /*51c0*/  MUFU.RCP R157, R161 ;  /* 0x000000a1009d7308 */ /* 0x0001e20000001000 */
[----:B---3--:R-:W-:Y:S01]  /*51d0*/  FADD.FTZ R163, R66, 1 ;  /* 0x3f80000042a37421 */ /* 0x008fe20000010000 */
[--C-:B------:R-:W-:Y:S01]  /*51e0*/  FFMA.FTZ R66, R142, R159, R143.reuse ;  /* 0x0000009f8e427223 */ /* 0x100fe2000001008f */
[----:B--2---:R-:W-:Y:S01]  /*51f0*/  FMUL.FTZ R145, R158, R145 ;  /* 0x000000919e917220 */ /* 0x004fe20000410000 */
[----:B------:R1:W-:Y:S01]  /*5200*/  STG.E.U16 desc[UR8][R130.64+0x6], R58 ;  /* 0x0000063a82007986 */ /* 0x0003e2000c101508 */
[C-C-:B------:R-:W-:Y:S01]  /*5210*/  FFMA.FTZ R150, R142.reuse, R150, R143.reuse ;  /* 0x000000968e967223 */ /* 0x140fe2000001008f */
[C-C-:B------:R-:W-:Y:S01]  /*5220*/  FFMA.FTZ R149, R142.reuse, R149, R143.reuse ;  /* 0x000000958e957223 */ /* 0x140fe2000001008f */
[C-C-:B------:R-:W-:Y:S01]  /*5230*/  FFMA.FTZ R140, R142.reuse, R140, R143.reuse ;  /* 0x0000008c8e8c7223 */ /* 0x140fe2000001008f */
[----:B------:R-:W2:Y:S01]  /*5240*/  MUFU.RCP R159, R163 ;  /* 0x000000a3009f7308 */ /* 0x000ea20000001000 */
[----:B0-----:R-:W-:Y:S01]  /*5250*/  FADD.FTZ R161, R115, 1 ;  /* 0x3f80000073a17421 */ /* 0x001fe20000010000 */
[C-C-:B------:R-:W-:Y:S01]  /*5260*/  FFMA.FTZ R115, R142.reuse, R164, R143.reuse ;  /* 0x000000a48e737223 */ /* 0x140fe2000001008f */
[C-C-:B------:R-:W-:Y:S01]  /*5270*/  FFMA.FTZ R138, R142.reuse, R138, R143.reuse ;  /* 0x0000008a8e8a7223 */ /* 0x140fe2000001008f */
[C-C-:B------:R-:W-:Y:S01]  /*5280*/  FFMA.FTZ R137, R142.reuse, R137, R143.reuse ;  /* 0x000000898e897223 */ /* 0x140fe2000001008f */
[C-C-:B------:R-:W-:Y:S01]  /*5290*/  FFMA.FTZ R125, R142.reuse, R125, R143.reuse ;  /* 0x0000007d8e7d7223 */ /* 0x140fe2000001008f */
[C-C-:B------:R-:W-:Y:S01]  /*52a0*/  FFMA.FTZ R124, R142.reuse, R124, R143.reuse ;  /* 0x0000007c8e7c7223 */ /* 0x140fe2000001008f */
[C-C-:B------:R-:W-:Y:S01]  /*52b0*/  FFMA.FTZ R117, R142.reuse, R117, R143.reuse ;  /* 0x000000758e757223 */ /* 0x140fe2000001008f */
[----:B------:R-:W0:Y:S01]  /*52c0*/  MUFU.RCP R164, R161 ;  /* 0x000000a100a47308 */ /* 0x000e220000001000 */
[C-C-:B------:R-:W-:Y:S01]  /*52d0*/  FFMA.FTZ R116, R142.reuse, R116, R143.reuse ;  /* 0x000000748e747223 */ /* 0x140fe2000001008f */
[C-C-:B------:R-:W-:Y:S01]  /*52e0*/  FFMA.FTZ R67, R142.reuse, R67, R143.reuse ;  /* 0x000000438e437223 */ /* 0x140fe2000001008f */
[C-C-:B------:R-:W-:Y:S01]  /*52f0*/  FFMA.FTZ R112, R142.reuse, R112, R143.reuse ;  /* 0x000000708e707223 */ /* 0x140fe2000001008f */
[C-C-:B------:R-:W-:Y:S01]  /*5300*/  FFMA.FTZ R111, R142.reuse, R111, R143.reuse ;  /* 0x0000006f8e6f7223 */ /* 0x140fe2000001008f */
[C-C-:B------:R-:W-:Y:S01]  /*5310*/  FFMA.FTZ R61, R142.reuse, R61, R143.reuse ;  /* 0x0000003d8e3d7223 */ /* 0x140fe2000001008f */
[C-C-:B------:R-:W-:Y:S01]  /*5320*/  FFMA.FTZ R56, R142.reuse, R56, R143.reuse ;  /* 0x000000388e387223 */ /* 0x140fe2000001008f */
[--C-:B------:R-:W-:Y:S01]  /*5330*/  FFMA.FTZ R60, R142, R60, R143.reuse ;  /* 0x0000003c8e3c7223 */ /* 0x100fe2000001008f */
[----:B------:R-:W3:Y:S01]  /*5340*/  MUFU.RCP R132, R132 ;  /* 0x0000008400847308 */ /* 0x000ee20000001000 */
[----:B--2---:R-:W-:Y:S01]  /*5350*/  FMUL.FTZ R159, R134, R159 ;  /* 0x0000009f869f7220 */ /* 0x004fe20000410000 */
[C-C-:B------:R-:W-:Y:S01]  /*5360*/  FFMA.FTZ R57, R142.reuse, R57, R143.reuse ;  /* 0x000000398e397223 */ /* 0x140fe2000001008f */
[C-C-:B------:R-:W-:Y:S01]  /*5370*/  FFMA.FTZ R53, R142.reuse, R53, R143.reuse ;  /* 0x000000358e357223 */ /* 0x140fe2000001008f */
[C-C-:B------:R-:W-:Y:S01]  /*5380*/  FFMA.FTZ R52, R142.reuse, R52, R143.reuse ;  /* 0x000000348e347223 */ /* 0x140fe2000001008f */
[C-C-:B------:R-:W-:Y:S01]  /*5390*/  FFMA.FTZ R114, R142.reuse, R114, R143.reuse ;  /* 0x000000728e727223 */ /* 0x140fe2000001008f */
[----:B------:R-:W-:Y:S01]  /*53a0*/  FFMA.FTZ R113, R142, R113, R143 ;  /* 0x000000718e717223 */ /* 0x000fe2000001008f */
[----:B------:R2:W-:Y:S01]  /*53b0*/  STG.E.U16 desc[UR8][R130.64], R147 ;  /* 0x0000009382007986 */ /* 0x0005e2000c101508 */
[----:B------:R-:W4:Y:S01]  /*53c0*/  MUFU.RCP R141, R141 ;  /* 0x0000008d008d7308 */ /* 0x000f220000001000 */
[----:B0-----:R-:W-:Y:S01]  /*53d0*/  FMUL.FTZ R164, R153, R164 ;  /* 0x000000a499a47220 */ /* 0x001fe20000410000 */
[----:B------:R-:W-:Y:S01]  /*53e0*/  HADD2.F32 R142, -RZ, R109.H1_H1 ;  /* 0x3000006dff8e7230 */ /* 0x000fe20000004100 */
[----:B------:R-:W-:Y:S01]  /*53f0*/  STG.E.U16 desc[UR8][R130.64+0x2], R54 ;  /* 0x0000023682007986 */ /* 0x000fe2000c101508 */
[----:B------:R-:W-:-:S02]  /*5400*/  HADD2.F32 R152, -RZ, R108.H1_H1 ;  /* 0x3000006cff987230 */ /* 0x000fc40000004100 */
[----:B------:R-:W-:Y:S01]  /*5410*/  FMUL.FTZ R157, R154, R157 ;  /* 0x0000009d9a9d7220 */ /* 0x000fe20000410000 */
[----:B------:R-:W-:Y:S01]  /*5420*/  F2FP.F16.F32.PACK_AB R164, R159, R164 ;  /* 0x000000a49fa4723e */ /* 0x000fe200000000ff */
[----:B------:R0:W-:Y:S01]  /*5430*/  STG.E.U16 desc[UR8][R130.64+0x4], R146 ;  /* 0x0000049282007986 */ /* 0x0001e2000c101508 */
[----:B------:R-:W0:Y:S01]  /*5440*/  MUFU.RCP R135, R135 ;  /* 0x0000008700877308 */ /* 0x000e220000001000 */
[----:B---3--:R-:W-:Y:S01]  /*5450*/  FMUL.FTZ R132, R155, R132 ;  /* 0x000000849b847220 */ /* 0x008fe20000410000 */
[----:B-1----:R-:W-:Y:S01]  /*5460*/  PRMT R58, R164, 0x7632, R58 ;  /* 0x00007632a43a7816 */ /* 0x002fe2000000003a */
[----:B------:R-:W-:Y:S01]  /*5470*/  FADD.FTZ R142, R142, -R50 ;  /* 0x800000328e8e7221 */ /* 0x000fe20000010000 */
[----:B------:R-:W-:Y:S01]  /*5480*/  FMUL.FTZ R162, R133, R162 ;  /* 0x000000a285a27220 */ /* 0x000fe20000410000 */
[----:B------:R-:W-:Y:S02]  /*5490*/  HADD2.F32 R159, -RZ, R80.H1_H1 ;  /* 0x30000050ff9f7230 */ /* 0x000fe40000004100 */
[----:B--2---:R-:W-:-:S02]  /*54a0*/  HADD2.F32 R147, -RZ, R98.H1_H1 ;  /* 0x30000062ff937230 */ /* 0x004fc40000004100 */
[----:B----4-:R-:W-:Y:S01]  /*54b0*/  FMUL.FTZ R141, R160, R141 ;  /* 0x0000008da08d7220 */ /* 0x010fe20000410000 */
[----:B------:R-:W-:Y:S01]  /*54c0*/  F2FP.F16.F32.PACK_AB R157, R162, R157 ;  /* 0x0000009da29d723e */ /* 0x000fe200000000ff */
[----:B0-----:R-:W-:Y:S02]  /*54d0*/  HADD2.F32 R146, -RZ, R58.H1_H1 ;  /* 0x3000003aff927230 */ /* 0x001fe40000004100 */
[----:B------:R-:W-:Y:S01]  /*54e0*/  HADD2.F32 R130, -RZ, R59.H0_H0 ;  /* 0x2000003bff827230 */ /* 0x000fe20000004100 */
[----:B------:R-:W-:Y:S01]  /*54f0*/  F2FP.F16.F32.PACK_AB R132, R141, R132 ;  /* 0x000000848d84723e */ /* 0x000fe200000000ff */
[----:B------:R-:W-:Y:S02]  /*5500*/  HADD2.F32 R141, -RZ, R68.H1_H1 ;  /* 0x30000044ff8d7230 */ /* 0x000fe40000004100 */
[----:B------:R-:W-:Y:S01]  /*5510*/  FADD.FTZ R68, R146, -R50 ;  /* 0x8000003292447221 */ /* 0x000fe20000010000 */
[----:B------:R-:W-:Y:S01]  /*5520*/  FMUL.FTZ R156, R156, R135 ;  /* 0x000000879c9c7220 */ /* 0x000fe20000410000 */
[----:B------:R-:W-:Y:S01]  /*5530*/  PRMT R64, R132, 0x7632, R64 ;  /* 0x0000763284407816 */ /* 0x000fe20000000040 */
[----:B------:R0:W-:Y:S01]  /*5540*/  STG.E.U16 desc[UR8][R128.64], R132 ;  /* 0x0000008480007986 */ /* 0x0001e2000c101508 */
[----:B------:R-:W-:Y:S01]  /*5550*/  HADD2.F32 R134, -RZ, R109.H0_H0 ;  /* 0x2000006dff867230 */ /* 0x000fe20000004100 */
[----:B------:R-:W-:Y:S01]  /*5560*/  PRMT R54, R157, 0x7632, R54 ;  /* 0x000076329d367816 */ /* 0x000fe20000000036 */
[----:B------:R-:W-:Y:S01]  /*5570*/  HADD2.F32 R153, -RZ, R102.H1_H1 ;  /* 0x30000066ff997230 */ /* 0x000fe20000004100 */
[----:B------:R-:W-:Y:S01]  /*5580*/  F2FP.F16.F32.PACK_AB R145, R156, R145 ;  /* 0x000000919c91723e */ /* 0x000fe200000000ff */
[----:B------:R-:W-:Y:S01]  /*5590*/  STG.E.U16 desc[UR8][R128.64+0x2], R64 ;  /* 0x0000024080007986 */ /* 0x000fe2000c101508 */
[----:B------:R-:W-:-:S02]  /*55a0*/  HADD2.F32 R135, -RZ, R64.H1_H1 ;  /* 0x30000040ff877230 */ /* 0x000fc40000004100 */
[----:B------:R-:W-:Y:S01]  /*55b0*/  FADD.FTZ R134, R134, -R50 ;  /* 0x8000003286867221 */ /* 0x000fe20000010000 */
[----:B------:R-:W-:Y:S01]  /*55c0*/  PRMT R62, R145, 0x7632, R62 ;  /* 0x00007632913e7816 */ /* 0x000fe2000000003e */
[----:B------:R1:W-:Y:S01]  /*55d0*/  STG.E.U16 desc[UR8][R128.64+0x4], R145 ;  /* 0x0000049180007986 */ /* 0x0003e2000c101508 */
[----:B------:R-:W-:Y:S02]  /*55e0*/  HADD2.F32 R155, -RZ, R74.H1_H1 ;  /* 0x3000004aff9b7230 */ /* 0x000fe40000004100 */
[----:B------:R-:W-:Y:S01]  /*55f0*/  FADD.FTZ R158, R141, -R50 ;  /* 0x800000328d9e7221 */ /* 0x000fe20000010000 */
[----:B0-----:R-:W-:Y:S01]  /*5600*/  HADD2.F32 R132, -RZ, R59.H1_H1 ;  /* 0x3000003bff847230 */ /* 0x001fe20000004100 */
[----:B------:R0:W-:Y:S01]  /*5610*/  STG.E.U16 desc[UR8][R128.64+0x6], R62 ;  /* 0x0000063e80007986 */ /* 0x0001e2000c101508 */
[----:B------:R-:W-:Y:S02]  /*5620*/  HADD2.F32 R59, -RZ, R76.H1_H1 ;  /* 0x3000004cff3b7230 */ /* 0x000fe40000004100 */
[----:B------:R-:W-:Y:S01]  /*5630*/  FMUL.FTZ R158, R37, R158 ;  /* 0x0000009e259e7220 */ /* 0x000fe20000410000 */
[----:B------:R-:W-:Y:S01]  /*5640*/  HADD2.F32 R108, -RZ, R101.H1_H1 ;  /* 0x30000065ff6c7230 */ /* 0x000fe20000004100 */
[----:B------:R2:W-:Y:S01]  /*5650*/  STG.E.U16 desc[UR8][R126.64+0x6], R58 ;  /* 0x0000063a7e007986 */ /* 0x0005e2000c101508 */
[----:B------:R-:W-:-:S02]  /*5660*/  HADD2.F32 R165, -RZ, R95.H1_H1 ;  /* 0x3000005fffa57230 */ /* 0x000fc40000004100 */
[----:B------:R-:W-:Y:S01]  /*5670*/  FADD.FTZ R146, R59, -R50 ;  /* 0x800000323b927221 */ /* 0x000fe20000010000 */
[----:B------:R-:W-:Y:S01]  /*5680*/  FMUL.FTZ R59, R37, R142 ;  /* 0x0000008e253b7220 */ /* 0x000fe20000410000 */
[----:B-1----:R-:W-:Y:S01]  /*5690*/  HADD2.F32 R145, -RZ, R62.H1_H1 ;  /* 0x3000003eff917230 */ /* 0x002fe20000004100 */
[----:B------:R1:W-:Y:S01]  /*56a0*/  STG.E.U16 desc[UR8][R126.64], R157 ;  /* 0x0000009d7e007986 */ /* 0x0003e2000c101508 */
[----:B------:R-:W-:Y:S02]  /*56b0*/  HADD2.F32 R143, -RZ, R54.H1_H1 ;  /* 0x30000036ff8f7230 */ /* 0x000fe40000004100 */
[----:B------:R-:W-:Y:S01]  /*56c0*/  FFMA.FTZ R59, R105, R59, R110 ;  /* 0x0000003b693b7223 */ /* 0x000fe2000001006e */
[----:B0-----:R-:W-:Y:S02]  /*56d0*/  HADD2.F32 R128, -RZ, R100.H1_H1 ;  /* 0x30000064ff807230 */ /* 0x001fe40000004100 */
[----:B------:R-:W-:Y:S01]  /*56e0*/  FADD.FTZ R62, R152, -R50 ;  /* 0x80000032983e7221 */ /* 0x000fe20000010000 */
[----:B------:R-:W-:-:S02]  /*56f0*/  HADD2.F32 R100, -RZ, R101.H0_H0 ;  /* 0x20000065ff647230 */ /* 0x000fc40000004100 */
[----:B------:R-:W-:Y:S01]  /*5700*/  FMUL.FTZ R98, R59, -1.4426950216293334961 ;  /* 0xbfb8aa3b3b627820 */ /* 0x000fe20000410000 */
[----:B--2---:R-:W-:Y:S02]  /*5710*/  HADD2.F32 R58, -RZ, R95.H0_H0 ;  /* 0x2000005fff3a7230 */ /* 0x004fe40000004100 */
[----:B------:R-:W-:Y:S01]  /*5720*/  FMUL.FTZ R62, R37, R62 ;  /* 0x0000003e253e7220 */ /* 0x000fe20000410000 */
[----:B------:R-:W-:Y:S02]  /*5730*/  HADD2.F32 R129, -RZ, R86.H1_H1 ;  /* 0x30000056ff817230 */ /* 0x000fe40000004100 */
[--C-:B------:R-:W-:Y:S01]  /*5740*/  FADD.FTZ R80, R100, -R50.reuse ;  /* 0x8000003264507221 */ /* 0x100fe20000010000 */
[----:B------:R-:W-:Y:S01]  /*5750*/  FMUL.FTZ R100, R150, -1.4426950216293334961 ;  /* 0xbfb8aa3b96647820 */ /* 0x000fe20000410000 */
[----:B------:R-:W-:Y:S01]  /*5760*/  FFMA.FTZ R64, R136, R62, R139 ;  /* 0x0000003e88407223 */ /* 0x000fe2000001008b */
[--C-:B------:R-:W-:Y:S01]  /*5770*/  FADD.FTZ R86, R153, -R50.reuse ;  /* 0x8000003299567221 */ /* 0x100fe20000010000 */
[----:B------:R-:W-:Y:S01]  /*5780*/  MUFU.EX2 R98, R98 ;  /* 0x0000006200627308 */ /* 0x000fe20000000800 */
[----:B------:R0:W-:Y:S01]  /*5790*/  STG.E.U16 desc[UR8][R126.64+0x2], R54 ;  /* 0x000002367e007986 */ /* 0x0001e2000c101508 */
[----:B------:R-:W-:Y:S01]  /*57a0*/  FMUL.FTZ R153, R64, -1.4426950216293334961 ;  /* 0xbfb8aa3b40997820 */ /* 0x000fe20000410000 */
[----:B------:R-:W-:Y:S01]  /*57b0*/  FADD.FTZ R74, R58, -R50 ;  /* 0x800000323a4a7221 */ /* 0x000fe20000010000 */
[----:B------:R-:W-:Y:S01]  /*57c0*/  FMUL.FTZ R58, R37, R134 ;  /* 0x00000086253a7220 */ /* 0x000fe20000410000 */
[----:B------:R2:W-:Y:S01]  /*57d0*/  STG.E.U16 desc[UR8][R126.64+0x4], R164 ;  /* 0x000004a47e007986 */ /* 0x0005e2000c101508 */
[----:B------:R-:W-:-:S02]  /*57e0*/  HADD2.F32 R95, -RZ, R84.H1_H1 ;  /* 0x30000054ff5f7230 */ /* 0x000fc40000004100 */
[--C-:B------:R-:W-:Y:S01]  /*57f0*/  FADD.FTZ R76, R108, -R50.reuse ;  /* 0x800000326c4c7221 */ /* 0x100fe20000010000 */
[----:B------:R-:W3:Y:S01]  /*5800*/  MUFU.EX2 R100, R100 ;  /* 0x0000006400647308 */ /* 0x000ee20000000800 */
[----:B-1----:R-:W-:Y:S02]  /*5810*/  HADD2.F32 R157, -RZ, R70.H1_H1 ;  /* 0x30000046ff9d7230 */ /* 0x002fe40000004100 */
[----:B------:R-:W-:Y:S01]  /*5820*/  FFMA.FTZ R58, R104, R58, R47 ;  /* 0x0000003a683a7223 */ /* 0x000fe2000001002f */
[----:B------:R-:W-:Y:S02]  /*5830*/  HADD2.F32 R101, -RZ, R90.H1_H1 ;  /* 0x3000005aff657230 */ /* 0x000fe40000004100 */
[--C-:B------:R-:W-:Y:S01]  /*5840*/  FADD.FTZ R70, R132, -R50.reuse ;  /* 0x8000003284467221 */ /* 0x100fe20000010000 */
[--C-:B0-----:R-:W-:Y:S01]  /*5850*/  FADD.FTZ R54, R130, -R50.reuse ;  /* 0x8000003282367221 */ /* 0x101fe20000010000 */
[----:B------:R-:W-:Y:S01]  /*5860*/  FADD.FTZ R102, R95, -R50 ;  /* 0x800000325f667221 */ /* 0x000fe20000010000 */
[----:B------:R-:W-:Y:S01]  /*5870*/  HADD2.F32 R161, -RZ, R92.H1_H1 ;  /* 0x3000005cffa17230 */ /* 0x000fe20000004100 */
[----:B------:R-:W-:Y:S01]  /*5880*/  MUFU.EX2 R153, R153 ;  /* 0x0000009900997308 */ /* 0x000fe20000000800 */
[----:B--2---:R-:W-:-:S02]  /*5890*/  HADD2.F32 R127, -RZ, R78.H1_H1 ;  /* 0x3000004eff7f7230 */ /* 0x004fc40000004100 */
[C---:B------:R-:W-:Y:S01]  /*58a0*/  FMUL.FTZ R90, R37.reuse, R54 ;  /* 0x00000036255a7220 */ /* 0x040fe20000410000 */
[----:B------:R-:W-:Y:S01]  /*58b0*/  FMUL.FTZ R62, R58, -1.4426950216293334961 ;  /* 0xbfb8aa3b3a3e7820 */ /* 0x000fe20000410000 */
[----:B------:R-:W-:Y:S01]  /*58c0*/  FMUL.FTZ R95, R144, -1.4426950216293334961 ;  /* 0xbfb8aa3b905f7820 */ /* 0x000fe20000410000 */
[----:B------:R-:W-:Y:S01]  /*58d0*/  FMUL.FTZ R92, R37, R70 ;  /* 0x00000046255c7220 */ /* 0x000fe20000410000 */
[--C-:B------:R-:W-:Y:S01]  /*58e0*/  FADD.FTZ R108, R127, -R50.reuse ;  /* 0x800000327f6c7221 */ /* 0x100fe20000010000 */
[----:B------:R-:W-:Y:S01]  /*58f0*/  FMUL.FTZ R127, R149, -1.4426950216293334961 ;  /* 0xbfb8aa3b957f7820 */ /* 0x000fe20000410000 */
[--C-:B------:R-:W-:Y:S01]  /*5900*/  FADD.FTZ R156, R143, -R50.reuse ;  /* 0x800000328f9c7221 */ /* 0x100fe20000010000 */
[--C-:B------:R-:W-:Y:S01]  /*5910*/  FADD.FTZ R152, R147, -R50.reuse ;  /* 0x8000003293987221 */ /* 0x100fe20000010000 */
[----:B------:R-:W-:Y:S01]  /*5920*/  FFMA.FTZ R70, R104, R90, R47 ;  /* 0x0000005a68467223 */ /* 0x000fe2000001002f */
[--C-:B------:R-:W-:Y:S01]  /*5930*/  FFMA.FTZ R143, R136, R158, R139.reuse ;  /* 0x0000009e888f7223 */ /* 0x100fe2000001008b */
[----:B---3--:R-:W-:Y:S01]  /*5940*/  FADD.FTZ R100, R100, 1 ;  /* 0x3f80000064647421 */ /* 0x008fe20000010000 */
[----:B------:R-:W0:Y:S01]  /*5950*/  MUFU.EX2 R127, R127 ;  /* 0x0000007f007f7308 */ /* 0x000e220000000800 */
[----:B------:R-:W-:Y:S01]  /*5960*/  FMUL.FTZ R68, R37, R68 ;  /* 0x0000004425447220 */ /* 0x000fe20000410000 */
[----:B------:R-:W-:Y:S01]  /*5970*/  FADD.FTZ R98, R98, 1 ;  /* 0x3f80000062627421 */ /* 0x000fe20000010000 */
[--C-:B------:R-:W-:Y:S01]  /*5980*/  FADD.FTZ R164, R157, -R50.reuse ;  /* 0x800000329da47221 */ /* 0x100fe20000010000 */
[----:B------:R-:W-:Y:S01]  /*5990*/  FMUL.FTZ R90, R70, -1.4426950216293334961 ;  /* 0xbfb8aa3b465a7820 */ /* 0x000fe20000410000 */
[----:B------:R-:W-:Y:S01]  /*59a0*/  FMUL.FTZ R152, R37, R152 ;  /* 0x0000009825987220 */ /* 0x000fe20000410000 */
[----:B------:R-:W-:Y:S01]  /*59b0*/  FADD.FTZ R142, R135, -R50 ;  /* 0x80000032878e7221 */ /* 0x000fe20000010000 */
[C-C-:B------:R-:W-:Y:S01]  /*59c0*/  FFMA.FTZ R68, R136.reuse, R68, R139.reuse ;  /* 0x0000004488447223 */ /* 0x140fe2000001008b */
[----:B------:R1:W-:Y:S01]  /*59d0*/  MUFU.EX2 R158, R95 ;  /* 0x0000005f009e7308 */ /* 0x0003e20000000800 */
[----:B------:R-:W-:Y:S01]  /*59e0*/  FFMA.FTZ R135, R136, R152, R139 ;  /* 0x0000009888877223 */ /* 0x000fe2000001008b */
[----:B------:R-:W-:-:S02]  /*59f0*/  HADD2.F32 R163, -RZ, R82.H1_H1 ;  /* 0x30000052ffa37230 */ /* 0x000fc40000004100 */
[----:B------:R-:W-:Y:S01]  /*5a00*/  FMUL.FTZ R54, R68, -1.4426950216293334961 ;  /* 0xbfb8aa3b44367820 */ /* 0x000fe20000410000 */
[----:B------:R-:W-:Y:S02]  /*5a10*/  HADD2.F32 R133, -RZ, R72.H1_H1 ;  /* 0x30000048ff857230 */ /* 0x000fe40000004100 */
[--C-:B------:R-:W-:Y:S01]  /*5a20*/  FADD.FTZ R72, R128, -R50.reuse ;  /* 0x8000003280487221 */ /* 0x100fe20000010000 */
[----:B------:R-:W-:Y:S02]  /*5a30*/  HADD2.F32 R109, -RZ, R96.H1_H1 ;  /* 0x30000060ff6d7230 */ /* 0x000fe40000004100 */
[----:B------:R-:W-:Y:S01]  /*5a40*/  FADD.FTZ R128, R155, -R50 ;  /* 0x800000329b807221 */ /* 0x000fe20000010000 */
[----:B------:R-:W2:Y:S01]  /*5a50*/  MUFU.EX2 R62, R62 ;  /* 0x0000003e003e7308 */ /* 0x000ea20000000800 */
[--C-:B-1----:R-:W-:Y:S02]  /*5a60*/  HADD2.F32 R95, -RZ, R103.reuse.H0_H0 ;  /* 0x20000067ff5f7230 */ /* 0x102fe40000004100 */
[----:B0-----:R-:W-:Y:S01]  /*5a70*/  FADD.FTZ R127, R127, 1 ;  /* 0x3f8000007f7f7421 */ /* 0x001fe20000010000 */
[----:B------:R-:W-:-:S02]  /*5a80*/  HADD2.F32 R103, -RZ, R103.H1_H1 ;  /* 0x30000067ff677230 */ /* 0x000fc40000004100 */
[--C-:B------:R-:W-:Y:S01]  /*5a90*/  FADD.FTZ R82, R163, -R50.reuse ;  /* 0x80000032a3527221 */ /* 0x100fe20000010000 */
[--C-:B------:R-:W-:Y:S01]  /*5aa0*/  FADD.FTZ R132, R109, -R50.reuse ;  /* 0x800000326d847221 */ /* 0x100fe20000010000 */
[C---:B------:R-:W-:Y:S01]  /*5ab0*/  FMUL.FTZ R74, R37.reuse, R74 ;  /* 0x0000004a254a7220 */ /* 0x040fe20000410000 */
[----:B------:R-:W-:Y:S01]  /*5ac0*/  FMUL.FTZ R160, R37, R72 ;  /* 0x0000004825a07220 */ /* 0x000fe20000410000 */
[----:B------:R-:W0:Y:S01]  /*5ad0*/  MUFU.RCP R157, R100 ;  /* 0x00000064009d7308 */ /* 0x000e220000001000 */
[----:B------:R-:W-:Y:S01]  /*5ae0*/  FADD.FTZ R152, R103, -R50 ;  /* 0x8000003267987221 */ /* 0x000fe20000010000 */
[----:B------:R-:W-:Y:S01]  /*5af0*/  FADD.FTZ R103, R153, 1 ;  /* 0x3f80000099677421 */ /* 0x000fe20000010000 */
[C---:B------:R-:W-:Y:S01]  /*5b00*/  FMUL.FTZ R109, R37.reuse, R82 ;  /* 0x00000052256d7220 */ /* 0x040fe20000410000 */
[----:B------:R-:W-:Y:S01]  /*5b10*/  FMUL.FTZ R82, R148, -1.4426950216293334961 ;  /* 0xbfb8aa3b94527820 */ /* 0x000fe20000410000 */
[----:B------:R-:W-:Y:S01]  /*5b20*/  FMUL.FTZ R76, R37, R76 ;  /* 0x0000004c254c7220 */ /* 0x000fe20000410000 */
[----:B------:R-:W-:-:S02]  /*5b30*/  HADD2.F32 R94, -RZ, R94.H1_H1 ;  /* 0x3000005eff5e7230 */ /* 0x000fc40000004100 */
[----:B------:R-:W-:Y:S01]  /*5b40*/  FFMA.FTZ R74, R104, R74, R47 ;  /* 0x0000004a684a7223 */ /* 0x000fe2000001002f */
[----:B------:R-:W1:Y:S01]  /*5b50*/  MUFU.RCP R98, R98 ;  /* 0x0000006200627308 */ /* 0x000e620000001000 */
[----:B--2---:R-:W-:Y:S01]  /*5b60*/  FADD.FTZ R155, R62, 1 ;  /* 0x3f8000003e9b7421 */ /* 0x004fe20000010000 */
[----:B------:R-:W-:Y:S01]  /*5b70*/  FFMA.FTZ R160, R136, R160, R139 ;  /* 0x000000a088a07223 */ /* 0x000fe2000001008b */
[----:B------:R-:W-:Y:S01]  /*5b80*/  FFMA.FTZ R76, R105, R76, R110 ;  /* 0x0000004c694c7223 */ /* 0x000fe2000001006e */
[--C-:B------:R-:W-:Y:S01]  /*5b90*/  FADD.FTZ R84, R161, -R50.reuse ;  /* 0x80000032a1547221 */ /* 0x100fe20000010000 */
[--C-:B------:R-:W-:Y:S01]  /*5ba0*/  FADD.FTZ R78, R94, -R50.reuse ;  /* 0x800000325e4e7221 */ /* 0x100fe20000010000 */
[----:B------:R-:W-:Y:S01]  /*5bb0*/  FMUL.FTZ R161, R74, -1.4426950216293334961 ;  /* 0xbfb8aa3b4aa17820 */ /* 0x000fe20000410000 */
[----:B------:R-:W-:Y:S01]  /*5bc0*/  FADD.FTZ R94, R159, -R50 ;  /* 0x800000329f5e7221 */ /* 0x000fe20000010000 */
[----:B------:R-:W2:Y:S01]  /*5bd0*/  MUFU.EX2 R90, R90 ;  /* 0x0000005a005a7308 */ /* 0x000ea20000000800 */
[----:B0-----:R-:W-:Y:S01]  /*5be0*/  FMUL.FTZ R62, R150, R157 ;  /* 0x0000009d963e7220 */ /* 0x001fe20000410000 */
[----:B------:R-:W-:Y:S01]  /*5bf0*/  FMUL.FTZ R154, R160, -1.4426950216293334961 ;  /* 0xbfb8aa3ba09a7820 */ /* 0x000fe20000410000 */
[----:B------:R-:W-:Y:S01]  /*5c00*/  FMUL.FTZ R159, R76, -1.4426950216293334961 ;  /* 0xbfb8aa3b4c9f7820 */ /* 0x000fe20000410000 */
[----:B------:R-:W-:-:S02]  /*5c10*/  HADD2.F32 R151, -RZ, R106.H1_H1 ;  /* 0x3000006aff977230 */ /* 0x000fc40000004100 */
[----:B------:R-:W-:Y:S01]  /*5c20*/  FFMA.FTZ R72, R105, R92, R110 ;  /* 0x0000005c69487223 */ /* 0x000fe2000001006e */
[----:B------:R-:W-:Y:S02]  /*5c30*/  HADD2.F32 R131, -RZ, R88.H1_H1 ;  /* 0x30000058ff837230 */ /* 0x000fe40000004100 */
[--C-:B------:R-:W-:Y:S01]  /*5c40*/  FADD.FTZ R162, R133, -R50.reuse ;  /* 0x8000003285a27221 */ /* 0x100fe20000010000 */
[----:B------:R-:W0:Y:S01]  /*5c50*/  MUFU.RCP R103, R103 ;  /* 0x0000006700677308 */ /* 0x000e220000001000 */
[----:B-1----:R-:W-:Y:S01]  /*5c60*/  FMUL.FTZ R59, R59, R98 ;  /* 0x000000623b3b7220 */ /* 0x002fe20000410000 */
[--C-:B------:R-:W-:Y:S01]  /*5c70*/  FADD.FTZ R126, R151, -R50.reuse ;  /* 0x80000032977e7221 */ /* 0x100fe20000010000 */
[--C-:B------:R-:W-:Y:S01]  /*5c80*/  FADD.FTZ R134, R145, -R50.reuse ;  /* 0x8000003291867221 */ /* 0x100fe20000010000 */
[--C-:B------:R-:W-:Y:S01]  /*5c90*/  FADD.FTZ R106, R129, -R50.reuse ;  /* 0x80000032816a7221 */ /* 0x100fe20000010000 */
[--C-:B------:R-:W-:Y:S01]  /*5ca0*/  FADD.FTZ R130, R131, -R50.reuse ;  /* 0x8000003283827221 */ /* 0x100fe20000010000 */
[----:B------:R-:W-:Y:S01]  /*5cb0*/  FMUL.FTZ R92, R72, -1.4426950216293334961 ;  /* 0xbfb8aa3b485c7820 */ /* 0x000fe20000410000 */
[----:B------:R-:W-:Y:S01]  /*5cc0*/  FADD.FTZ R96, R101, -R50 ;  /* 0x8000003265607221 */ /* 0x000fe20000010000 */
[----:B------:R-:W1:Y:S01]  /*5cd0*/  MUFU.EX2 R54, R54 ;  /* 0x0000003600367308 */ /* 0x000e620000000800 */
[----:B--2---:R-:W-:Y:S01]  /*5ce0*/  FADD.FTZ R98, R90, 1 ;  /* 0x3f8000005a627421 */ /* 0x004fe20000010000 */
[C---:B------:R-:W-:Y:S01]  /*5cf0*/  FMUL.FTZ R78, R37.reuse, R78 ;  /* 0x0000004e254e7220 */ /* 0x040fe20000410000 */
[C---:B------:R-:W-:Y:S01]  /*5d00*/  FMUL.FTZ R86, R37.reuse, R86 ;  /* 0x0000005625567220 */ /* 0x040fe20000410000 */
[C---:B------:R-:W-:Y:S01]  /*5d10*/  FMUL.FTZ R94, R37.reuse, R94 ;  /* 0x0000005e255e7220 */ /* 0x040fe20000410000 */
[C---:B------:R-:W-:Y:S01]  /*5d20*/  FMUL.FTZ R101, R37.reuse, R84 ;  /* 0x0000005425657220 */ /* 0x040fe20000410000 */
[C---:B------:R-:W-:Y:S01]  /*5d30*/  FMUL.FTZ R146, R37.reuse, R146 ;  /* 0x0000009225927220 */ /* 0x040fe20000410000 */
[C---:B------:R-:W-:Y:S01]  /*5d40*/  FMUL.FTZ R126, R37.reuse, R126 ;  /* 0x0000007e257e7220 */ /* 0x040fe20000410000 */
[----:B------:R2:W-:Y:S01]  /*5d50*/  MUFU.RCP R150, R127 ;  /* 0x0000007f00967308 */ /* 0x0005e20000001000 */
[----:B0-----:R-:W-:Y:S01]  /*5d60*/  FMUL.FTZ R64, R64, R103 ;  /* 0x0000006740407220 */ /* 0x001fe20000410000 */
[C---:B------:R-:W-:Y:S01]  /*5d70*/  FMUL.FTZ R128, R37.reuse, R128 ;  /* 0x0000008025807220 */ /* 0x040fe20000410000 */
[C---:B------:R-:W-:Y:S01]  /*5d80*/  FMUL.FTZ R164, R37.reuse, R164 ;  /* 0x000000a425a47220 */ /* 0x040fe20000410000 */
[C---:B------:R-:W-:Y:S01]  /*5d90*/  FMUL.FTZ R162, R37.reuse, R162 ;  /* 0x000000a225a27220 */ /* 0x040fe20000410000 */
[C---:B------:R-:W-:Y:S01]  /*5da0*/  FMUL.FTZ R142, R37.reuse, R142 ;  /* 0x0000008e258e7220 */ /* 0x040fe20000410000 */
[C---:B------:R-:W-:Y:S01]  /*5db0*/  FMUL.FTZ R156, R37.reuse, R156 ;  /* 0x0000009c259c7220 */ /* 0x040fe20000410000 */
[----:B------:R-:W-:Y:S01]  /*5dc0*/  FMUL.FTZ R134, R37, R134 ;  /* 0x0000008625867220 */ /* 0x000fe20000410000 */
[----:B------:R-:W-:Y:S01]  /*5dd0*/  MUFU.EX2 R82, R82 ;  /* 0x0000005200527308 */ /* 0x000fe20000000800 */
[----:B--2---:R-:W-:-:S02]  /*5de0*/  HADD2.F32 R127, -RZ, R81.H0_H0 ;  /* 0x20000051ff7f7230 */ /* 0x004fc40000004100 */
[----:B-1----:R-:W-:Y:S01]  /*5df0*/  FADD.FTZ R103, R54, 1 ;  /* 0x3f80000036677421 */ /* 0x002fe20000010000 */
[C---:B------:R-:W-:Y:S01]  /*5e00*/  FMUL.FTZ R132, R37.reuse, R132 ;  /* 0x0000008425847220 */ /* 0x040fe20000410000 */
[C---:B------:R-:W-:Y:S01]  /*5e10*/  FMUL.FTZ R108, R37.reuse, R108 ;  /* 0x0000006c256c7220 */ /* 0x040fe20000410000 */
[----:B------:R-:W-:Y:S01]  /*5e20*/  FMUL.FTZ R106, R37, R106 ;  /* 0x0000006a256a7220 */ /* 0x000fe20000410000 */
[----:B------:R-:W-:Y:S01]  /*5e30*/  FADD.FTZ R90, R127, -R50 ;  /* 0x800000327f5a7221 */ /* 0x000fe20000010000 */
[----:B------:R-:W-:Y:S01]  /*5e40*/  HADD2.F32 R127, -RZ, R81.H1_H1 ;  /* 0x30000051ff7f7230 */ /* 0x000fe20000004100 */
[----:B------:R-:W0:Y:S01]  /*5e50*/  MUFU.RCP R103, R103 ;  /* 0x0000006700677308 */ /* 0x000e220000001000 */
[C---:B------:R-:W-:Y:S01]  /*5e60*/  FMUL.FTZ R130, R37.reuse, R130 ;  /* 0x0000008225827220 */ /* 0x040fe20000410000 */
[C---:B------:R-:W-:Y:S01]  /*5e70*/  FMUL.FTZ R102, R37.reuse, R102 ;  /* 0x0000006625667220 */ /* 0x040fe20000410000 */
[C---:B------:R-:W-:Y:S01]  /*5e80*/  FMUL.FTZ R80, R37.reuse, R80 ;  /* 0x0000005025507220 */ /* 0x040fe20000410000 */
[----:B------:R-:W-:Y:S01]  /*5e90*/  FMUL.FTZ R96, R37, R96 ;  /* 0x0000006025607220 */ /* 0x000fe20000410000 */
[C-C-:B------:R-:W-:Y:S01]  /*5ea0*/  FFMA.FTZ R78, R136.reuse, R78, R139.reuse ;  /* 0x0000004e884e7223 */ /* 0x140fe2000001008b */
[C-C-:B------:R-:W-:Y:S01]  /*5eb0*/  FFMA.FTZ R86, R136.reuse, R86, R139.reuse ;  /* 0x0000005688567223 */ /* 0x140fe2000001008b */
[C-C-:B------:R-:W-:Y:S01]  /*5ec0*/  FFMA.FTZ R94, R136.reuse, R94, R139.reuse ;  /* 0x0000005e885e7223 */ /* 0x140fe2000001008b */
[----:B------:R-:W1:Y:S01]  /*5ed0*/  MUFU.RCP R81, R98 ;  /* 0x0000006200517308 */ /* 0x000e620000001000 */
[C-C-:B------:R-:W-:Y:S01]  /*5ee0*/  FFMA.FTZ R101, R136.reuse, R101, R139.reuse ;  /* 0x0000006588657223 */ /* 0x140fe2000001008b */
[C-C-:B------:R-:W-:Y:S01]  /*5ef0*/  FFMA.FTZ R109, R136.reuse, R109, R139.reuse ;  /* 0x0000006d886d7223 */ /* 0x140fe2000001008b */
[C-C-:B------:R-:W-:Y:S01]  /*5f00*/  FFMA.FTZ R146, R136.reuse, R146, R139.reuse ;  /* 0x0000009288927223 */ /* 0x140fe2000001008b */
[C-C-:B------:R-:W-:Y:S01]  /*5f10*/  FFMA.FTZ R126, R136.reuse, R126, R139.reuse ;  /* 0x0000007e887e7223 */ /* 0x140fe2000001008b */
[C-C-:B------:R-:W-:Y:S01]  /*5f20*/  FFMA.FTZ R128, R136.reuse, R128, R139.reuse ;  /* 0x0000008088807223 */ /* 0x140fe2000001008b */
[C-C-:B------:R-:W-:Y:S01]  /*5f30*/  FFMA.FTZ R145, R136.reuse, R164, R139.reuse ;  /* 0x000000a488917223 */ /* 0x140fe2000001008b */
[----:B------:R-:W-:Y:S01]  /*5f40*/  FFMA.FTZ R141, R136, R162, R139 ;  /* 0x000000a2888d7223 */ /* 0x000fe2000001008b */
[----:B------:R-:W2:Y:S01]  /*5f50*/  MUFU.EX2 R161, R161 ;  /* 0x000000a100a17308 */ /* 0x000ea20000000800 */
[----:B0-----:R-:W-:Y:S01]  /*5f60*/  FMUL.FTZ R68, R68, R103 ;  /* 0x0000006744447220 */ /* 0x001fe20000410000 */
[----:B------:R-:W-:-:S02]  /*5f70*/  HADD2.F32 R103, -RZ, R93.H0_H0 ;  /* 0x2000005dff677230 */ /* 0x000fc40000004100 */
[C-C-:B------:R-:W-:Y:S01]  /*5f80*/  FFMA.FTZ R142, R136.reuse, R142, R139.reuse ;  /* 0x0000008e888e7223 */ /* 0x140fe2000001008b */
[C-C-:B------:R-:W-:Y:S01]  /*5f90*/  FFMA.FTZ R147, R136.reuse, R156, R139.reuse ;  /* 0x0000009c88937223 */ /* 0x140fe2000001008b */
[C-C-:B------:R-:W-:Y:S01]  /*5fa0*/  FFMA.FTZ R134, R136.reuse, R134, R139.reuse ;  /* 0x0000008688867223 */ /* 0x140fe2000001008b */
[C-C-:B------:R-:W-:Y:S01]  /*5fb0*/  FFMA.FTZ R132, R136.reuse, R132, R139.reuse ;  /* 0x0000008488847223 */ /* 0x140fe2000001008b */
[--C-:B------:R-:W-:Y:S01]  /*5fc0*/  FFMA.FTZ R131, R136, R108, R139.reuse ;  /* 0x0000006c88837223 */ /* 0x100fe2000001008b */
[----:B------:R-:W-:Y:S01]  /*5fd0*/  MUFU.EX2 R154, R154 ;  /* 0x0000009a009a7308 */ /* 0x000fe20000000800 */
[----:B-1----:R-:W-:Y:S01]  /*5fe0*/  FMUL.FTZ R70, R70, R81 ;  /* 0x0000005146467220 */ /* 0x002fe20000410000 */
[----:B------:R-:W-:Y:S01]  /*5ff0*/  FADD.FTZ R81, R82, 1 ;  /* 0x3f80000052517421 */ /* 0x000fe20000010000 */
[--C-:B------:R-:W-:Y:S01]  /*6000*/  FADD.FTZ R82, R103, -R50.reuse ;  /* 0x8000003267527221 */ /* 0x100fe20000010000 */
[C-C-:B------:R-:W-:Y:S01]  /*6010*/  FFMA.FTZ R133, R136.reuse, R106, R139.reuse ;  /* 0x0000006a88857223 */ /* 0x140fe2000001008b */
[C-C-:B------:R-:W-:Y:S01]  /*6020*/  FFMA.FTZ R130, R136.reuse, R130, R139.reuse ;  /* 0x0000008288827223 */ /* 0x140fe2000001008b */
[----:B------:R-:W-:Y:S01]  /*6030*/  FFMA.FTZ R129, R136, R102, R139 ;  /* 0x0000006688817223 */ /* 0x000fe2000001008b */
[----:B------:R-:W-:Y:S01]  /*6040*/  FMUL.FTZ R82, R37, R82 ;  /* 0x0000005225527220 */ /* 0x000fe20000410000 */
[----:B------:R-:W0:Y:S01]  /*6050*/  MUFU.RCP R81, R81 ;  /* 0x0000005100517308 */ /* 0x000e220000001000 */
[----:B------:R-:W-:Y:S01]  /*6060*/  FFMA.FTZ R80, R104, R80, R47 ;  /* 0x0000005068507223 */ /* 0x000fe2000001002f */
[----:B------:R-:W-:Y:S01]  /*6070*/  FFMA.FTZ R136, R136, R96, R139 ;  /* 0x0000006088887223 */ /* 0x000fe2000001008b */
[--C-:B------:R-:W-:Y:S01]  /*6080*/  FADD.FTZ R96, R95, -R50.reuse ;  /* 0x800000325f607221 */ /* 0x100fe20000010000 */
[--C-:B------:R-:W-:Y:S01]  /*6090*/  FFMA.FTZ R98, R104, R82, R47.reuse ;  /* 0x0000005268627223 */ /* 0x100fe2000001002f */
[----:B------:R-:W-:Y:S01]  /*60a0*/  FMUL.FTZ R84, R80, -1.4426950216293334961 ;  /* 0xbfb8aa3b50547820 */ /* 0x000fe20000410000 */
[----:B--2---:R-:W-:Y:S01]  /*60b0*/  FADD.FTZ R161, R161, 1 ;  /* 0x3f800000a1a17421 */ /* 0x004fe20000010000 */
[----:B------:R-:W-:Y:S01]  /*60c0*/  FADD.FTZ R88, R165, -R50 ;  /* 0x80000032a5587221 */ /* 0x000fe20000010000 */
[----:B------:R-:W1:Y:S01]  /*60d0*/  MUFU.EX2 R159, R159 ;  /* 0x0000009f009f7308 */ /* 0x000e620000000800 */
[C---:B------:R-:W-:Y:S01]  /*60e0*/  FMUL.FTZ R95, R37.reuse, R96 ;  /* 0x00000060255f7220 */ /* 0x040fe20000410000 */
[----:B------:R-:W-:Y:S01]  /*60f0*/  FMUL.FTZ R106, R140, -1.4426950216293334961 ;  /* 0xbfb8aa3b8c6a7820 */ /* 0x000fe20000410000 */
[----:B------:R-:W-:Y:S01]  /*6100*/  FMUL.FTZ R100, R94, -1.4426950216293334961 ;  /* 0xbfb8aa3b5e647820 */ /* 0x000fe20000410000 */
[----:B------:R-:W-:Y:S01]  /*6110*/  FADD.FTZ R158, R158, 1 ;  /* 0x3f8000009e9e7421 */ /* 0x000fe20000010000 */
[--C-:B------:R-:W-:Y:S01]  /*6120*/  FFMA.FTZ R95, R104, R95, R47.reuse ;  /* 0x0000005f685f7223 */ /* 0x100fe2000001002f */
[----:B------:R-:W-:Y:S01]  /*6130*/  FMUL.FTZ R151, R78, -1.4426950216293334961 ;  /* 0xbfb8aa3b4e977820 */ /* 0x000fe20000410000 */
[----:B------:R-:W-:Y:S01]  /*6140*/  FMUL.FTZ R152, R37, R152 ;  /* 0x0000009825987220 */ /* 0x000fe20000410000 */
[----:B------:R-:W2:Y:S01]  /*6150*/  MUFU.RCP R155, R155 ;  /* 0x0000009b009b7308 */ /* 0x000ea20000001000 */
[----:B0-----:R-:W-:Y:S01]  /*6160*/  FMUL.FTZ R82, R148, R81 ;  /* 0x0000005194527220 */ /* 0x001fe20000410000 */
[----:B------:R-:W-:Y:S01]  /*6170*/  FADD.FTZ R81, R154, 1 ;  /* 0x3f8000009a517421 */ /* 0x000fe20000010000 */
[----:B------:R-:W-:Y:S01]  /*6180*/  FMUL.FTZ R139, R95, -1.4426950216293334961 ;  /* 0xbfb8aa3b5f8b7820 */ /* 0x000fe20000410000 */
[--C-:B------:R-:W-:Y:S01]  /*6190*/  FFMA.FTZ R152, R105, R152, R110.reuse ;  /* 0x0000009869987223 */ /* 0x100fe2000001006e */
[C---:B------:R-:W-:Y:S01]  /*61a0*/  FMUL.FTZ R88, R37.reuse, R88 ;  /* 0x0000005825587220 */ /* 0x040fe20000410000 */
[----:B------:R-:W-:Y:S01]  /*61b0*/  FMUL.FTZ R153, R138, -1.4426950216293334961 ;  /* 0xbfb8aa3b8a997820 */ /* 0x000fe20000410000 */
[----:B------:R-:W-:Y:S01]  /*61c0*/  FMUL.FTZ R90, R37, R90 ;  /* 0x0000005a255a7220 */ /* 0x000fe20000410000 */
[----:B------:R-:W-:Y:S01]  /*61d0*/  MUFU.EX2 R92, R92 ;  /* 0x0000005c005c7308 */ /* 0x000fe20000000800 */
[----:B-1----:R-:W-:Y:S01]  /*61e0*/  FADD.FTZ R165, R159, 1 ;  /* 0x3f8000009fa57421 */ /* 0x002fe20000010000 */
[----:B------:R-:W-:Y:S01]  /*61f0*/  FMUL.FTZ R96, R152, -1.4426950216293334961 ;  /* 0xbfb8aa3b98607820 */ /* 0x000fe20000410000 */
[----:B------:R-:W-:Y:S01]  /*6200*/  FFMA.FTZ R88, R105, R88, R110 ;  /* 0x0000005869587223 */ /* 0x000fe2000001006e */
[----:B------:R-:W-:Y:S01]  /*6210*/  FFMA.FTZ R90, R104, R90, R47 ;  /* 0x0000005a685a7223 */ /* 0x000fe2000001002f */
[----:B------:R-:W-:Y:S01]  /*6220*/  FMUL.FTZ R54, R149, R150 ;  /* 0x0000009695367220 */ /* 0x000fe20000410000 */
[----:B------:R-:W-:Y:S01]  /*6230*/  FMUL.FTZ R149, R101, -1.4426950216293334961 ;  /* 0xbfb8aa3b65957820 */ /* 0x000fe20000410000 */
[----:B------:R-:W-:Y:S01]  /*6240*/  FMUL.FTZ R102, R88, -1.4426950216293334961 ;  /* 0xbfb8aa3b58667820 */ /* 0x000fe20000410000 */
[----:B------:R-:W0:Y:S01]  /*6250*/  MUFU.EX2 R84, R84 ;  /* 0x0000005400547308 */ /* 0x000e220000000800 */
[----:B--2---:R-:W-:Y:S01]  /*6260*/  FMUL.FTZ R58, R58, R155 ;  /* 0x0000009b3a3a7220 */ /* 0x004fe20000410000 */
[----:B------:R-:W-:Y:S01]  /*6270*/  FMUL.FTZ R156, R90, -1.4426950216293334961 ;  /* 0xbfb8aa3b5a9c7820 */ /* 0x000fe20000410000 */
[----:B------:R-:W-:-:S02]  /*6280*/  F2FP.F16.F32.PACK_AB R62, R64, R62 ;  /* 0x0000003e403e723e */ /* 0x000fc400000000ff */
[----:B------:R-:W-:-:S03]  /*6290*/  F2FP.F16.F32.PACK_AB R54, R68, R54 ;  /* 0x000000364436723e */ /* 0x000fc600000000ff */
[----:B------:R-:W1:Y:S08]  /*62a0*/  MUFU.RCP R161, R161 ;  /* 0x000000a100a17308 */ /* 0x000e700000001000 */
[----:B------:R-:W2:Y:S01]  /*62b0*/  MUFU.RCP R81, R81 ;  /* 0x0000005100517308 */ /* 0x000ea20000001000 */
[----:B0-----:R-:W-:-:S07]  /*62c0*/  FADD.FTZ R103, R84, 1 ;  /* 0x3f80000054677421 */ /* 0x001fce0000010000 */
[----:B------:R-:W0:Y:S01]  /*62d0*/  MUFU.RCP R165, R165 ;  /* 0x000000a500a57308 */ /* 0x000e220000001000 */
[----:B-1----:R-:W-:Y:S01]  /*62e0*/  FMUL.FTZ R74, R74, R161 ;  /* 0x000000a14a4a7220 */ /* 0x002fe20000410000 */
[----:B------:R-:W-:-:S06]  /*62f0*/  HADD2.F32 R161, -RZ, R83.H0_H0 ;  /* 0x20000053ffa17230 */ /* 0x000fcc0000004100 */
[----:B------:R1:W-:Y:S01]  /*6300*/  MUFU.EX2 R155, R100 ;  /* 0x00000064009b7308 */ /* 0x0003e20000000800 */
[----:B--2---:R-:W-:Y:S01]  /*6310*/  FMUL.FTZ R84, R160, R81 ;  /* 0x00000051a0547220 */ /* 0x004fe20000410000 */
[----:B------:R-:W-:-:S04]  /*6320*/  FMUL.FTZ R160, R124, -1.4426950216293334961 ;  /* 0xbfb8aa3b7ca07820 */ /* 0x000fc80000410000 */
[----:B------:R-:W-:Y:S02]  /*6330*/  F2FP.F16.F32.PACK_AB R82, R84, R82 ;  /* 0x000000525452723e */ /* 0x000fe400000000ff */
[----:B------:R-:W2:Y:S01]  /*6340*/  MUFU.RCP R163, R158 ;  /* 0x0000009e00a37308 */ /* 0x000ea20000001000 */
[----:B-1----:R-:W-:Y:S01]  /*6350*/  FADD.FTZ R100, R92, 1 ;  /* 0x3f8000005c647421 */ /* 0x002fe20000010000 */
[----:B------:R-:W-:Y:S01]  /*6360*/  FADD.FTZ R92, R127, -R50 ;  /* 0x800000327f5c7221 */ /* 0x000fe20000010000 */
[----:B0-----:R-:W-:-:S03]  /*6370*/  FMUL.FTZ R81, R76, R165 ;  /* 0x000000a54c517220 */ /* 0x001fc60000410000 */
[----:B------:R-:W-:Y:S02]  /*6380*/  FMUL.FTZ R92, R37, R92 ;  /* 0x0000005c255c7220 */ /* 0x000fe40000410000 */
[----:B------:R-:W0:Y:S02]  /*6390*/  MUFU.EX2 R106, R106 ;  /* 0x0000006a006a7308 */ /* 0x000e240000000800 */
[----:B------:R-:W-:-:S04]  /*63a0*/  FFMA.FTZ R92, R105, R92, R110 ;  /* 0x0000005c695c7223 */ /* 0x000fc8000001006e */
[----:B------:R-:W-:Y:S02]  /*63b0*/  FMUL.FTZ R157, R92, -1.4426950216293334961 ;  /* 0xbfb8aa3b5c9d7820 */ /* 0x000fe40000410000 */
[----:B------:R-:W1:Y:S01]  /*63c0*/  MUFU.RCP R127, R100 ;  /* 0x00000064007f7308 */ /* 0x000e620000001000 */
[----:B--2---:R-:W-:Y:S01]  /*63d0*/  FMUL.FTZ R76, R144, R163 ;  /* 0x000000a3904c7220 */ /* 0x004fe20000410000 */
[----:B------:R-:W-:-:S06]  /*63e0*/  FADD.FTZ R163, R155, 1 ;  /* 0x3f8000009ba37421 */ /* 0x000fcc0000010000 */
[----:B------:R-:W2:Y:S01]  /*63f0*/  MUFU.EX2 R139, R139 ;  /* 0x0000008b008b7308 */ /* 0x000ea20000000800 */
[----:B0-----:R-:W-:Y:S01]  /*6400*/  FADD.FTZ R144, R106, 1 ;  /* 0x3f8000006a907421 */ /* 0x001fe20000010000 */
[----:B------:R-:W-:Y:S01]  /*6410*/  FADD.FTZ R106, R161, -R50 ;  /* 0x80000032a16a7221 */ /* 0x000fe20000010000 */
[----:B------:R-:W-:-:S03]  /*6420*/  HADD2.F32 R161, -RZ, R83.H1_H1 ;  /* 0x30000053ffa17230 */ /* 0x000fc60000004100 */
[----:B------:R-:W-:Y:S02]  /*6430*/  FMUL.FTZ R106, R37, R106 ;  /* 0x0000006a256a7220 */ /* 0x000fe40000410000 */
[----:B------:R0:W3:Y:S01]  /*6440*/  MUFU.EX2 R108, R151 ;  /* 0x00000097006c7308 */ /* 0x0000e20000000800 */
[----:B-1----:R-:W-:Y:S01]  /*6450*/  FMUL.FTZ R72, R72, R127 ;  /* 0x0000007f48487220 */ /* 0x002fe20000410000 */
[----:B------:R-:W-:Y:S02]  /*6460*/  HADD2.F32 R127, -RZ, R93.H1_H1 ;  /* 0x3000005dff7f7230 */ /* 0x000fe40000004100 */
[----:B------:R-:W-:Y:S01]  /*6470*/  FMUL.FTZ R93, R137, -1.4426950216293334961 ;  /* 0xbfb8aa3b895d7820 */ /* 0x000fe20000410000 */
[--C-:B------:R-:W-:Y:S01]  /*6480*/  FADD.FTZ R154, R161, -R50.reuse ;  /* 0x80000032a19a7221 */ /* 0x100fe20000010000 */
[----:B------:R-:W-:Y:S01]  /*6490*/  FFMA.FTZ R106, R104, R106, R47 ;  /* 0x0000006a686a7223 */ /* 0x000fe2000001002f */
[----:B------:R-:W-:Y:S01]  /*64a0*/  F2FP.F16.F32.PACK_AB R70, R72, R70 ;  /* 0x000000464846723e */ /* 0x000fe200000000ff */
[----:B------:R-:W-:Y:S01]  /*64b0*/  FADD.FTZ R100, R127, -R50 ;  /* 0x800000327f647221 */ /* 0x000fe20000010000 */
[----:B------:R2:W1:Y:S01]  /*64c0*/  MUFU.RCP R83, R144 ;  /* 0x0000009000537308 */ /* 0x0004620000001000 */
[----:B0-----:R-:W-:Y:S01]  /*64d0*/  FMUL.FTZ R151, R86, -1.4426950216293334961 ;  /* 0xbfb8aa3b56977820 */ /* 0x001fe20000410000 */
[----:B------:R-:W-:Y:S01]  /*64e0*/  FMUL.FTZ R127, R98, -1.4426950216293334961 ;  /* 0xbfb8aa3b627f7820 */ /* 0x000fe20000410000 */
[----:B------:R-:W-:-:S04]  /*64f0*/  FMUL.FTZ R100, R37, R100 ;  /* 0x0000006425647220 */ /* 0x000fc80000410000 */
[----:B------:R-:W-:Y:S01]  /*6500*/  FFMA.FTZ R100, R105, R100, R110 ;  /* 0x0000006469647223 */ /* 0x000fe2000001006e */
[----:B------:R-:W0:Y:S01]  /*6510*/  MUFU.EX2 R151, R151 ;  /* 0x0000009700977308 */ /* 0x000e220000000800 */
[----:B--2---:R-:W-:Y:S01]  /*6520*/  FADD.FTZ R144, R139, 1 ;  /* 0x3f8000008b907421 */ /* 0x004fe20000010000 */
[--C-:B------:R-:W-:Y:S02]  /*6530*/  HADD2.F32 R139, -RZ, R77.reuse.H0_H0 ;  /* 0x2000004dff8b7230 */ /* 0x100fe40000004100 */
[----:B---3--:R-:W-:Y:S01]  /*6540*/  FADD.FTZ R159, R108, 1 ;  /* 0x3f8000006c9f7421 */ /* 0x008fe20000010000 */
[----:B------:R-:W-:Y:S02]  /*6550*/  HADD2.F32 R77, -RZ, R77.H1_H1 ;  /* 0x3000004dff4d7230 */ /* 0x000fe40000004100 */
[----:B------:R-:W-:Y:S01]  /*6560*/  FMUL.FTZ R150, R100, -1.4426950216293334961 ;  /* 0xbfb8aa3b64967820 */ /* 0x000fe20000410000 */
[----:B------:R-:W-:Y:S01]  /*6570*/  FMUL.FTZ R108, R125, -1.4426950216293334961 ;  /* 0xbfb8aa3b7d6c7820 */ /* 0x000fe20000410000 */
[----:B------:R-:W-:Y:S01]  /*6580*/  MUFU.EX2 R96, R96 ;  /* 0x0000006000607308 */ /* 0x000fe20000000800 */
[----:B-1----:R-:W-:Y:S01]  /*6590*/  FMUL.FTZ R83, R140, R83 ;  /* 0x000000538c537220 */ /* 0x002fe20000410000 */
[----:B------:R-:W-:-:S04]  /*65a0*/  FADD.FTZ R140, R139, -R50 ;  /* 0x800000328b8c7221 */ /* 0x000fc80000010000 */
[----:B------:R-:W-:Y:S02]  /*65b0*/  FMUL.FTZ R139, R37, R140 ;  /* 0x0000008c258b7220 */ /* 0x000fe40000410000 */
[----:B------:R-:W1:Y:S01]  /*65c0*/  MUFU.RCP R144, R144 ;  /* 0x0000009000907308 */ /* 0x000e620000001000 */
[----:B0-----:R-:W-:Y:S01]  /*65d0*/  FADD.FTZ R148, R151, 1 ;  /* 0x3f80000097947421 */ /* 0x001fe20000010000 */
[----:B------:R-:W-:Y:S01]  /*65e0*/  FFMA.FTZ R139, R104, R139, R47 ;  /* 0x0000008b688b7223 */ /* 0x000fe2000001002f */
[----:B------:R-:W-:-:S05]  /*65f0*/  FMUL.FTZ R151, R106, -1.4426950216293334961 ;  /* 0xbfb8aa3b6a977820 */ /* 0x000fca0000410000 */
[----:B------:R-:W0:Y:S08]  /*6600*/  MUFU.EX2 R93, R93 ;  /* 0x0000005d005d7308 */ /* 0x000e300000000800 */
[----:B------:R-:W2:Y:S01]  /*6610*/  MUFU.EX2 R153, R153 ;  /* 0x0000009900997308 */ /* 0x000ea20000000800 */
[----:B-1----:R-:W-:-:S07]  /*6620*/  FMUL.FTZ R95, R95, R144 ;  /* 0x000000905f5f7220 */ /* 0x002fce0000410000 */
[----:B------:R1:W3:Y:S01]  /*6630*/  MUFU.RCP R161, R148 ;  /* 0x0000009400a17308 */ /* 0x0002e20000001000 */
[----:B0-----:R-:W-:-:S07]  /*6640*/  FADD.FTZ R144, R93, 1 ;  /* 0x3f8000005d907421 */ /* 0x001fce0000010000 */
[----:B------:R-:W0:Y:S01]  /*6650*/  MUFU.EX2 R102, R102 ;  /* 0x0000006600667308 */ /* 0x000e220000000800 */
[----:B-1----:R-:W-:Y:S01]  /*6660*/  FADD.FTZ R148, R77, -R50 ;  /* 0x800000324d947221 */ /* 0x002fe20000010000 */
[----:B------:R-:W-:Y:S01]  /*6670*/  FADD.FTZ R77, R96, 1 ;  /* 0x3f800000604d7421 */ /* 0x000fe20000010000 */
[----:B--2---:R-:W-:Y:S02]  /*6680*/  FADD.FTZ R153, R153, 1 ;  /* 0x3f80000099997421 */ /* 0x004fe40000010000 */
[----:B------:R-:W-:-:S03]  /*6690*/  FMUL.FTZ R140, R37, R148 ;  /* 0x00000094258c7220 */ /* 0x000fc60000410000 */
[----:B------:R-:W1:Y:S01]  /*66a0*/  MUFU.RCP R159, R159 ;  /* 0x0000009f009f7308 */ /* 0x000e620000001000 */
[----:B---3--:R-:W-:Y:S01]  /*66b0*/  FMUL.FTZ R86, R86, R161 ;  /* 0x000000a156567220 */ /* 0x008fe20000410000 */
[----:B------:R-:W-:Y:S01]  /*66c0*/  FMUL.FTZ R161, R146, -1.4426950216293334961 ;  /* 0xbfb8aa3b92a17820 */ /* 0x000fe20000410000 */
[----:B------:R-:W-:-:S03]  /*66d0*/  FFMA.FTZ R140, R105, R140, R110 ;  /* 0x0000008c698c7223 */ /* 0x000fc6000001006e */
[----:B------:R-:W-:Y:S01]  /*66e0*/  F2FP.F16.F32.PACK_AB R83, R86, R83 ;  /* 0x000000535653723e */ /* 0x000fe200000000ff */
[----:B------:R-:W-:Y:S01]  /*66f0*/  FMUL.FTZ R148, R140, -1.4426950216293334961 ;  /* 0xbfb8aa3b8c947820 */ /* 0x000fe20000410000 */
[----:B------:R-:W2:Y:S01]  /*6700*/  MUFU.RCP R77, R77 ;  /* 0x0000004d004d7308 */ /* 0x000ea20000001000 */
[----:B0-----:R-:W-:-:S07]  /*6710*/  FADD.FTZ R102, R102, 1 ;  /* 0x3f80000066667421 */ /* 0x001fce0000010000 */
[----:B------:R-:W0:Y:S01]  /*6720*/  MUFU.RCP R144, R144 ;  /* 0x0000009000907308 */ /* 0x000e220000001000 */
[----:B-1----:R-:W-:-:S05]  /*6730*/  FMUL.FTZ R78, R78, R159 ;  /* 0x0000009f4e4e7220 */ /* 0x002fca0000410000 */
[----:B------:R-:W-:Y:S02]  /*6740*/  F2FP.F16.F32.PACK_AB R76, R78, R76 ;  /* 0x0000004c4e4c723e */ /* 0x000fe400000000ff */
[----:B------:R-:W1:Y:S01]  /*6750*/  MUFU.EX2 R127, R127 ;  /* 0x0000007f007f7308 */ /* 0x000e620000000800 */
[----:B--2---:R-:W-:Y:S01]  /*6760*/  FMUL.FTZ R96, R152, R77 ;  /* 0x0000004d98607220 */ /* 0x004fe20000410000 */
[----:B------:R-:W-:-:S04]  /*6770*/  FMUL.FTZ R152, R117, -1.4426950216293334961 ;  /* 0xbfb8aa3b75987820 */ /* 0x000fc80000410000 */
[----:B------:R-:W-:Y:S02]  /*6780*/  F2FP.F16.F32.PACK_AB R95, R96, R95 ;  /* 0x0000005f605f723e */ /* 0x000fe400000000ff */
[----:B------:R-:W2:Y:S01]  /*6790*/  MUFU.EX2 R150, R150 ;  /* 0x0000009600967308 */ /* 0x000ea20000000800 */
[----:B0-----:R-:W-:Y:S01]  /*67a0*/  FMUL.FTZ R77, R137, R144 ;  /* 0x00000090894d7220 */ /* 0x001fe20000410000 */
[----:B------:R-:W-:-:S05]  /*67b0*/  HADD2.F32 R137, -RZ, R107.H0_H0 ;  /* 0x2000006bff897230 */ /* 0x000fca0000004100 */
[----:B------:R-:W-:Y:S01]  /*67c0*/  FADD.FTZ R144, R137, -R50 ;  /* 0x8000003289907221 */ /* 0x000fe20000010000 */
[----:B------:R-:W0:Y:S01]  /*67d0*/  MUFU.RCP R153, R153 ;  /* 0x0000009900997308 */ /* 0x000e220000001000 */
[----:B------:R-:W-:Y:S02]  /*67e0*/  HADD2.F32 R137, -RZ, R107.H1_H1 ;  /* 0x3000006bff897230 */ /* 0x000fe40000004100 */
[----:B-1----:R-:W-:Y:S01]  /*67f0*/  FADD.FTZ R127, R127, 1 ;  /* 0x3f8000007f7f7421 */ /* 0x002fe20000010000 */
[----:B------:R-:W-:-:S04]  /*6800*/  FMUL.FTZ R144, R37, R144 ;  /* 0x0000009025907220 */ /* 0x000fc80000410000 */
[----:B------:R-:W1:Y:S01]  /*6810*/  MUFU.EX2 R156, R156 ;  /* 0x0000009c009c7308 */ /* 0x000e620000000800 */
[----:B--2---:R-:W-:-:S07]  /*6820*/  FADD.FTZ R150, R150, 1 ;  /* 0x3f80000096967421 */ /* 0x004fce0000010000 */
[----:B------:R-:W2:Y:S01]  /*6830*/  MUFU.EX2 R149, R149 ;  /* 0x0000009500957308 */ /* 0x000ea20000000800 */
[----:B0-----:R-:W-:Y:S01]  /*6840*/  FMUL.FTZ R93, R138, R153 ;  /* 0x000000998a5d7220 */ /* 0x001fe20000410000 */
[----:B------:R-:W-:-:S06]  /*6850*/  FMUL.FTZ R153, R126, -1.4426950216293334961 ;  /* 0xbfb8aa3b7e997820 */ /* 0x000fcc0000410000 */
[----:B------:R-:W0:Y:S01]  /*6860*/  MUFU.RCP R103, R103 ;  /* 0x0000006700677308 */ /* 0x000e220000001000 */
[----:B-1----:R-:W-:Y:S01]  /*6870*/  FADD.FTZ R155, R156, 1 ;  /* 0x3f8000009c9b7421 */ /* 0x002fe20000010000 */
[----:B------:R-:W-:-:S06]  /*6880*/  FADD.FTZ R156, R137, -R50 ;  /* 0x80000032899c7221 */ /* 0x000fcc0000010000 */
[----:B------:R1:W3:Y:S01]  /*6890*/  MUFU.RCP R159, R102 ;  /* 0x00000066009f7308 */ /* 0x0002e20000001000 */
[----:B--2---:R-:W-:Y:S01]  /*68a0*/  FADD.FTZ R138, R149, 1 ;  /* 0x3f800000958a7421 */ /* 0x004fe20000010000 */
[----:B------:R-:W-:-:S04]  /*68b0*/  FFMA.FTZ R149, R104, R144, R47 ;  /* 0x0000009068957223 */ /* 0x000fc8000001002f */
[----:B------:R-:W-:Y:S02]  /*68c0*/  FMUL.FTZ R144, R149, -1.4426950216293334961 ;  /* 0xbfb8aa3b95907820 */ /* 0x000fe40000410000 */
[----:B------:R-:W2:Y:S01]  /*68d0*/  MUFU.RCP R107, R127 ;  /* 0x0000007f006b7308 */ /* 0x000ea20000001000 */
[----:B-1----:R-:W-:Y:S01]  /*68e0*/  FMUL.FTZ R102, R37, R154 ;  /* 0x0000009a25667220 */ /* 0x002fe20000410000 */
[----:B0-----:R-:W-:Y:S01]  /*68f0*/  FMUL.FTZ R80, R80, R103 ;  /* 0x0000006750507220 */ /* 0x001fe20000410000 */
[----:B------:R-:W-:Y:S02]  /*6900*/  FMUL.FTZ R103, R109, -1.4426950216293334961 ;  /* 0xbfb8aa3b6d677820 */ /* 0x000fe40000410000 */
[----:B------:R-:W-:Y:S02]  /*6910*/  FFMA.FTZ R102, R105, R102, R110 ;  /* 0x0000006669667223 */ /* 0x000fe4000001006e */
[----:B------:R-:W-:Y:S01]  /*6920*/  F2FP.F16.F32.PACK_AB R80, R81, R80 ;  /* 0x000000505150723e */ /* 0x000fe200000000ff */
[----:B------:R-:W0:Y:S01]  /*6930*/  MUFU.RCP R137, R150 ;  /* 0x0000009600897308 */ /* 0x000e220000001000 */
[----:B------:R-:W-:Y:S01]  /*6940*/  FMUL.FTZ R154, R102, -1.4426950216293334961 ;  /* 0xbfb8aa3b669a7820 */ /* 0x000fe20000410000 */
[----:B---3--:R-:W-:Y:S01]  /*6950*/  FMUL.FTZ R88, R88, R159 ;  /* 0x0000009f58587220 */ /* 0x008fe20000410000 */
[----:B------:R-:W-:-:S04]  /*6960*/  FMUL.FTZ R159, R139, -1.4426950216293334961 ;  /* 0xbfb8aa3b8b9f7820 */ /* 0x000fc80000410000 */
[----:B------:R-:W-:Y:S01]  /*6970*/  F2FP.F16.F32.PACK_AB R74, R88, R74 ;  /* 0x0000004a584a723e */ /* 0x000fe200000000ff */
[----:B------:R-:W1:Y:S01]  /*6980*/  MUFU.EX2 R160, R160 ;  /* 0x000000a000a07308 */ /* 0x000e620000000800 */
[----:B--2---:R-:W-:Y:S01]  /*6990*/  FMUL.FTZ R98, R98, R107 ;  /* 0x0000006b62627220 */ /* 0x004fe20000410000 */
[--C-:B------:R-:W-:Y:S02]  /*69a0*/  HADD2.F32 R107, -RZ, R75.reuse.H0_H0 ;  /* 0x2000004bff6b7230 */ /* 0x100fe40000004100 */
[----:B------:R-:W-:-:S04]  /*69b0*/  HADD2.F32 R75, -RZ, R75.H1_H1 ;  /* 0x3000004bff4b7230 */ /* 0x000fc80000004100 */
[----:B------:R-:W2:Y:S01]  /*69c0*/  MUFU.EX2 R154, R154 ;  /* 0x0000009a009a7308 */ /* 0x000ea20000000800 */
[----:B0-----:R-:W-:Y:S01]  /*69d0*/  FMUL.FTZ R100, R100, R137 ;  /* 0x0000008964647220 */ /* 0x001fe20000410000 */
[----:B------:R-:W-:-:S04]  /*69e0*/  FADD.FTZ R158, R75, -R50 ;  /* 0x800000324b9e7221 */ /* 0x000fc80000010000 */
[----:B------:R-:W-:Y:S02]  /*69f0*/  F2FP.F16.F32.PACK_AB R98, R100, R98 ;  /* 0x000000626462723e */ /* 0x000fe400000000ff */
[----:B------:R-:W0:Y:S01]  /*6a00*/  MUFU.RCP R138, R138 ;  /* 0x0000008a008a7308 */ /* 0x000e220000001000 */
[----:B-1----:R-:W-:-:S07]  /*6a10*/  FADD.FTZ R137, R160, 1 ;  /* 0x3f800000a0897421 */ /* 0x002fce0000010000 */
[----:B------:R-:W1:Y:S01]  /*6a20*/  MUFU.EX2 R103, R103 ;  /* 0x0000006700677308 */ /* 0x000e620000000800 */
[----:B--2---:R-:W-:-:S07]  /*6a30*/  FADD.FTZ R154, R154, 1 ;  /* 0x3f8000009a9a7421 */ /* 0x004fce0000010000 */
[----:B------:R-:W2:Y:S01]  /*6a40*/  MUFU.EX2 R161, R161 ;  /* 0x000000a100a17308 */ /* 0x000ea20000000800 */
[----:B0-----:R-:W-:Y:S01]  /*6a50*/  FMUL.FTZ R101, R101, R138 ;  /* 0x0000008a65657220 */ /* 0x001fe20000410000 */
[----:B------:R-:W-:-:S04]  /*6a60*/  FADD.FTZ R138, R107, -R50 ;  /* 0x800000326b8a7221 */ /* 0x000fc80000010000 */
[----:B------:R-:W-:Y:S01]  /*6a70*/  FMUL.FTZ R138, R37, R138 ;  /* 0x0000008a258a7220 */ /* 0x000fe20000410000 */
[----:B------:R-:W-:Y:S01]  /*6a80*/  F2FP.F16.F32.PACK_AB R77, R101, R77 ;  /* 0x0000004d654d723e */ /* 0x000fe200000000ff */
[----:B------:R-:W0:Y:S01]  /*6a90*/  MUFU.EX2 R151, R151 ;  /* 0x0000009700977308 */ /* 0x000e220000000800 */
[----:B-1----:R-:W-:Y:S01]  /*6aa0*/  FADD.FTZ R162, R103, 1 ;  /* 0x3f80000067a27421 */ /* 0x002fe20000010000 */
[----:B------:R-:W-:Y:S01]  /*6ab0*/  FFMA.FTZ R150, R104, R138, R47 ;  /* 0x0000008a68967223 */ /* 0x000fe2000001002f */
[----:B------:R-:W-:-:S03]  /*6ac0*/  FMUL.FTZ R138, R37, R158 ;  /* 0x0000009e258a7220 */ /* 0x000fc60000410000 */
[----:B------:R-:W-:Y:S01]  /*6ad0*/  FMUL.FTZ R158, R150, -1.4426950216293334961 ;  /* 0xbfb8aa3b969e7820 */ /* 0x000fe20000410000 */
[----:B------:R-:W-:Y:S01]  /*6ae0*/  FFMA.FTZ R138, R105, R138, R110 ;  /* 0x0000008a698a7223 */ /* 0x000fe2000001006e */
[----:B------:R-:W1:Y:S01]  /*6af0*/  MUFU.EX2 R159, R159 ;  /* 0x0000009f009f7308 */ /* 0x000e620000000800 */
[----:B--2---:R-:W-:-:S07]  /*6b00*/  FADD.FTZ R103, R161, 1 ;  /* 0x3f800000a1677421 */ /* 0x004fce0000010000 */
[----:B------:R2:W3:Y:S01]  /*6b10*/  MUFU.RCP R107, R154 ;  /* 0x0000009a006b7308 */ /* 0x0004e20000001000 */
[----:B0-----:R-:W-:Y:S01]  /*6b20*/  FADD.FTZ R75, R151, 1 ;  /* 0x3f800000974b7421 */ /* 0x001fe20000010000 */
[----:B------:R-:W-:-:S06]  /*6b30*/  FMUL.FTZ R151, R145, -1.4426950216293334961 ;  /* 0xbfb8aa3b91977820 */ /* 0x000fcc0000410000 */
[----:B------:R-:W0:Y:S01]  /*6b40*/  MUFU.RCP R137, R137 ;  /* 0x0000008900897308 */ /* 0x000e220000001000 */
[----:B-1----:R-:W-:Y:S01]  /*6b50*/  FADD.FTZ R160, R159, 1 ;  /* 0x3f8000009fa07421 */ /* 0x002fe20000010000 */
[----:B------:R-:W-:Y:S01]  /*6b60*/  FMUL.FTZ R159, R115, -1.4426950216293334961 ;  /* 0xbfb8aa3b739f7820 */ /* 0x000fe20000410000 */
[----:B--2---:R-:W-:-:S05]  /*6b70*/  FMUL.FTZ R154, R67, -1.4426950216293334961 ;  /* 0xbfb8aa3b439a7820 */ /* 0x004fca0000410000 */
[----:B------:R-:W1:Y:S01]  /*6b80*/  MUFU.EX2 R157, R157 ;  /* 0x0000009d009d7308 */ /* 0x000e620000000800 */
[----:B---3--:R-:W-:-:S07]  /*6b90*/  FMUL.FTZ R107, R102, R107 ;  /* 0x0000006b666b7220 */ /* 0x008fce0000410000 */
[----:B------:R-:W2:Y:S01]  /*6ba0*/  MUFU.EX2 R108, R108 ;  /* 0x0000006c006c7308 */ /* 0x000ea20000000800 */
[----:B0-----:R-:W-:Y:S01]  /*6bb0*/  FMUL.FTZ R102, R124, R137 ;  /* 0x000000897c667220 */ /* 0x001fe20000410000 */
[--C-:B------:R-:W-:Y:S02]  /*6bc0*/  HADD2.F32 R137, -RZ, R71.reuse.H0_H0 ;  /* 0x20000047ff897230 */ /* 0x100fe40000004100 */
[----:B------:R-:W-:-:S04]  /*6bd0*/  HADD2.F32 R71, -RZ, R71.H1_H1 ;  /* 0x30000047ff477230 */ /* 0x000fc80000004100 */
[----:B------:R-:W0:Y:S01]  /*6be0*/  MUFU.RCP R103, R103 ;  /* 0x0000006700677308 */ /* 0x000e220000001000 */
[----:B-1----:R-:W-:-:S07]  /*6bf0*/  FADD.FTZ R157, R157, 1 ;  /* 0x3f8000009d9d7421 */ /* 0x002fce0000010000 */
[----:B------:R-:W1:Y:S01]  /*6c00*/  MUFU.EX2 R152, R152 ;  /* 0x0000009800987308 */ /* 0x000e620000000800 */
[----:B--2---:R-:W-:-:S07]  /*6c10*/  FADD.FTZ R108, R108, 1 ;  /* 0x3f8000006c6c7421 */ /* 0x004fce0000010000 */
[----:B------:R-:W2:Y:S01]  /*6c20*/  MUFU.RCP R75, R75 ;  /* 0x0000004b004b7308 */ /* 0x000ea20000001000 */
[----:B0-----:R-:W-:Y:S01]  /*6c30*/  FMUL.FTZ R103, R146, R103 ;  /* 0x0000006792677220 */ /* 0x001fe20000410000 */
[----:B------:R-:W-:-:S04]  /*6c40*/  FADD.FTZ R146, R137, -R50 ;  /* 0x8000003289927221 */ /* 0x000fc80000010000 */
[----:B------:R-:W-:Y:S02]  /*6c50*/  F2FP.F16.F32.PACK_AB R102, R103, R102 ;  /* 0x000000666766723e */ /* 0x000fe400000000ff */
[----:B------:R-:W0:Y:S01]  /*6c60*/  MUFU.RCP R160, R160 ;  /* 0x000000a000a07308 */ /* 0x000e220000001000 */
[----:B-1----:R-:W-:Y:S01]  /*6c70*/  FADD.FTZ R124, R152, 1 ;  /* 0x3f800000987c7421 */ /* 0x002fe20000010000 */
[----:B------:R-:W-:-:S04]  /*6c80*/  FADD.FTZ R152, R71, -R50 ;  /* 0x8000003247987221 */ /* 0x000fc80000010000 */
[----:B------:R-:W-:Y:S02]  /*6c90*/  FMUL.FTZ R137, R37, R152 ;  /* 0x0000009825897220 */ /* 0x000fe40000410000 */
[----:B------:R-:W1:Y:S01]  /*6ca0*/  MUFU.EX2 R153, R153 ;  /* 0x0000009900997308 */ /* 0x000e620000000800 */
[----:B--2---:R-:W-:Y:S01]  /*6cb0*/  FMUL.FTZ R106, R106, R75 ;  /* 0x0000004b6a6a7220 */ /* 0x004fe20000410000 */
[----:B------:R-:W-:-:S04]  /*6cc0*/  FFMA.FTZ R137, R105, R137, R110 ;  /* 0x0000008969897223 */ /* 0x000fc8000001006e */
[----:B------:R-:W-:Y:S02]  /*6cd0*/  F2FP.F16.F32.PACK_AB R106, R107, R106 ;  /* 0x0000006a6b6a723e */ /* 0x000fe400000000ff */
[----:B------:R-:W2:Y:S01]  /*6ce0*/  MUFU.RCP R163, R163 ;  /* 0x000000a300a37308 */ /* 0x000ea20000001000 */
[----:B0-----:R-:W-:Y:S01]  /*6cf0*/  FMUL.FTZ R75, R139, R160 ;  /* 0x000000a08b4b7220 */ /* 0x001fe20000410000 */
[----:B------:R-:W-:-:S04]  /*6d00*/  FMUL.FTZ R139, R37, R146 ;  /* 0x00000092258b7220 */ /* 0x000fc80000410000 */
[----:B------:R-:W-:Y:S02]  /*6d10*/  FFMA.FTZ R139, R104, R139, R47 ;  /* 0x0000008b688b7223 */ /* 0x000fe4000001002f */
[----:B------:R-:W0:Y:S01]  /*6d20*/  MUFU.RCP R155, R155 ;  /* 0x0000009b009b7308 */ /* 0x000e220000001000 */
[----:B-1----:R-:W-:Y:S01]  /*6d30*/  FADD.FTZ R146, R153, 1 ;  /* 0x3f80000099927421 */ /* 0x002fe20000010000 */
[----:B------:R-:W-:Y:S01]  /*6d40*/  FMUL.FTZ R152, R139, -1.4426950216293334961 ;  /* 0xbfb8aa3b8b987820 */ /* 0x000fe20000410000 */
[----:B------:R-:W-:-:S05]  /*6d50*/  FMUL.FTZ R153, R137, -1.4426950216293334961 ;  /* 0xbfb8aa3b89997820 */ /* 0x000fca0000410000 */
[----:B------:R-:W1:Y:S01]  /*6d60*/  MUFU.EX2 R148, R148 ;  /* 0x0000009400947308 */ /* 0x000e620000000800 */
[----:B--2---:R-:W-:-:S05]  /*6d70*/  FMUL.FTZ R94, R94, R163 ;  /* 0x000000a35e5e7220 */ /* 0x004fca0000410000 */
[----:B------:R-:W-:Y:S02]  /*6d80*/  F2FP.F16.F32.PACK_AB R93, R94, R93 ;  /* 0x0000005d5e5d723e */ /* 0x000fe400000000ff */
[----:B------:R-:W2:Y:S01]  /*6d90*/  MUFU.RCP R157, R157 ;  /* 0x0000009d009d7308 */ /* 0x000ea20000001000 */
[----:B0-----:R-:W-:Y:S01]  /*6da0*/  FMUL.FTZ R90, R90, R155 ;  /* 0x0000009b5a5a7220 */ /* 0x001fe20000410000 */
[----:B------:R-:W-:Y:S01]  /*6db0*/  FMUL.FTZ R155, R37, R156 ;  /* 0x0000009c259b7220 */ /* 0x000fe20000410000 */
[----:B------:R-:W-:-:S03]  /*6dc0*/  FMUL.FTZ R156, R116, -1.4426950216293334961 ;  /* 0xbfb8aa3b749c7820 */ /* 0x000fc60000410000 */
[----:B------:R-:W-:Y:S02]  /*6dd0*/  FFMA.FTZ R155, R105, R155, R110 ;  /* 0x0000009b699b7223 */ /* 0x000fe4000001006e */
[----:B------:R-:W0:Y:S01]  /*6de0*/  MUFU.RCP R108, R108 ;  /* 0x0000006c006c7308 */ /* 0x000e220000001000 */
[----:B-1----:R-:W-:Y:S01]  /*6df0*/  FADD.FTZ R148, R148, 1 ;  /* 0x3f80000094947421 */ /* 0x002fe20000010000 */
[----:B------:R-:W-:-:S06]  /*6e00*/  FMUL.FTZ R127, R155, -1.4426950216293334961 ;  /* 0xbfb8aa3b9b7f7820 */ /* 0x000fcc0000410000 */
[----:B------:R-:W1:Y:S01]  /*6e10*/  MUFU.EX2 R144, R144 ;  /* 0x0000009000907308 */ /* 0x000e620000000800 */
[----:B--2---:R-:W-:Y:S01]  /*6e20*/  FMUL.FTZ R92, R92, R157 ;  /* 0x0000009d5c5c7220 */ /* 0x004fe20000410000 */
[----:B------:R-:W-:-:S04]  /*6e30*/  FMUL.FTZ R157, R128, -1.4426950216293334961 ;  /* 0xbfb8aa3b809d7820 */ /* 0x000fc80000410000 */
[----:B------:R-:W-:Y:S02]  /*6e40*/  F2FP.F16.F32.PACK_AB R90, R92, R90 ;  /* 0x0000005a5c5a723e */ /* 0x000fe400000000ff */
[----:B------:R-:W2:Y:S01]  /*6e50*/  MUFU.RCP R124, R124 ;  /* 0x0000007c007c7308 */ /* 0x000ea20000001000 */
[----:B0-----:R-:W-:Y:S01]  /*6e60*/  FMUL.FTZ R108, R125, R108 ;  /* 0x0000006c7d6c7220 */ /* 0x001fe20000410000 */
[----:B------:R-:W-:-:S06]  /*6e70*/  FMUL.FTZ R125, R138, -1.4426950216293334961 ;  /* 0xbfb8aa3b8a7d7820 */ /* 0x000fcc0000410000 */
[----:B------:R-:W0:Y:S01]  /*6e80*/  MUFU.RCP R163, R146 ;  /* 0x0000009200a37308 */ /* 0x000e220000001000 */
[----:B-1----:R-:W-:-:S07]  /*6e90*/  FADD.FTZ R144, R144, 1 ;  /* 0x3f80000090907421 */ /* 0x002fce0000010000 */
[----:B------:R-:W1:Y:S01]  /*6ea0*/  MUFU.RCP R161, R148 ;  /* 0x0000009400a17308 */ /* 0x000e620000001000 */
[----:B--2---:R-:W-:-:S07]  /*6eb0*/  FMUL.FTZ R117, R117, R124 ;  /* 0x0000007c75757220 */ /* 0x004fce0000410000 */
[----:B------:R-:W-:Y:S01]  /*6ec0*/  MUFU.EX2 R127, R127 ;  /* 0x0000007f007f7308 */ /* 0x000fe20000000800 */
[----:B0-----:R-:W-:-:S05]  /*6ed0*/  FMUL.FTZ R124, R126, R163 ;  /* 0x000000a37e7c7220 */ /* 0x001fca0000410000 */
[----:B------:R-:W-:Y:S02]  /*6ee0*/  F2FP.F16.F32.PACK_AB R117, R124, R117 ;  /* 0x000000757c75723e */ /* 0x000fe400000000ff */
[----:B------:R0:W2:Y:S01]  /*6ef0*/  MUFU.RCP R126, R144 ;  /* 0x00000090007e7308 */ /* 0x0000a20000001000 */
[----:B-1----:R-:W-:Y:S01]  /*6f00*/  FMUL.FTZ R71, R140, R161 ;  /* 0x000000a18c477220 */ /* 0x002fe20000410000 */
[--C-:B------:R-:W-:Y:S02]  /*6f10*/  HADD2.F32 R161, -RZ, R73.reuse.H0_H0 ;  /* 0x20000049ffa17230 */ /* 0x100fe40000004100 */
[----:B------:R-:W-:Y:S02]  /*6f20*/  HADD2.F32 R73, -RZ, R73.H1_H1 ;  /* 0x30000049ff497230 */ /* 0x000fe40000004100 */
[----:B------:R-:W-:Y:S01]  /*6f30*/  F2FP.F16.F32.PACK_AB R71, R71, R75 ;  /* 0x0000004b4747723e */ /* 0x000fe200000000ff */
[--C-:B------:R-:W-:Y:S01]  /*6f40*/  FADD.FTZ R140, R161, -R50.reuse ;  /* 0x80000032a18c7221 */ /* 0x100fe20000010000 */
[----:B------:R-:W1:Y:S01]  /*6f50*/  MUFU.EX2 R157, R157 ;  /* 0x0000009d009d7308 */ /* 0x000e620000000800 */
[----:B------:R-:W-:-:S02]  /*6f60*/  FADD.FTZ R148, R73, -R50 ;  /* 0x8000003249947221 */ /* 0x000fc40000010000 */
[----:B------:R-:W-:Y:S01]  /*6f70*/  FMUL.FTZ R146, R37, R140 ;  /* 0x0000008c25927220 */ /* 0x000fe20000410000 */
[----:B------:R-:W-:Y:S01]  /*6f80*/  FMUL.FTZ R140, R141, -1.4426950216293334961 ;  /* 0xbfb8aa3b8d8c7820 */ /* 0x000fe20000410000 */
[----:B0-----:R-:W-:Y:S02]  /*6f90*/  FMUL.FTZ R144, R37, R148 ;  /* 0x0000009425907220 */ /* 0x001fe40000410000 */
[----:B------:R-:W-:Y:S01]  /*6fa0*/  FFMA.FTZ R146, R104, R146, R47 ;  /* 0x0000009268927223 */ /* 0x000fe2000001002f */
[----:B------:R-:W0:Y:S01]  /*6fb0*/  MUFU.EX2 R125, R125 ;  /* 0x0000007d007d7308 */ /* 0x000e220000000800 */
[----:B--2---:R-:W-:Y:S01]  /*6fc0*/  FMUL.FTZ R73, R149, R126 ;  /* 0x0000007e95497220 */ /* 0x004fe20000410000 */
[----:B------:R-:W-:Y:S01]  /*6fd0*/  FADD.FTZ R126, R127, 1 ;  /* 0x3f8000007f7e7421 */ /* 0x000fe20000010000 */
[----:B------:R-:W-:Y:S01]  /*6fe0*/  FFMA.FTZ R144, R105, R144, R110 ;  /* 0x0000009069907223 */ /* 0x000fe2000001006e */
[----:B------:R-:W-:-:S03]  /*6ff0*/  FMUL.FTZ R148, R146, -1.4426950216293334961 ;  /* 0xbfb8aa3b92947820 */ /* 0x000fc60000410000 */
[----:B------:R-:W-:Y:S01]  /*7000*/  FMUL.FTZ R149, R144, -1.4426950216293334961 ;  /* 0xbfb8aa3b90957820 */ /* 0x000fe20000410000 */
[----:B------:R-:W2:Y:S01]  /*7010*/  MUFU.EX2 R156, R156 ;  /* 0x0000009c009c7308 */ /* 0x000ea20000000800 */
[----:B-1----:R-:W-:-:S07]  /*7020*/  FADD.FTZ R163, R157, 1 ;  /* 0x3f8000009da37421 */ /* 0x002fce0000010000 */
[----:B------:R-:W-:Y:S01]  /*7030*/  MUFU.EX2 R152, R152 ;  /* 0x0000009800987308 */ /* 0x000fe20000000800 */
[----:B0-----:R-:W-:-:S07]  /*7040*/  FADD.FTZ R157, R125, 1 ;  /* 0x3f8000007d9d7421 */ /* 0x001fce0000010000 */
[----:B------:R-:W0:Y:S01]  /*7050*/  MUFU.EX2 R159, R159 ;  /* 0x0000009f009f7308 */ /* 0x000e220000000800 */
[----:B--2---:R-:W-:-:S07]  /*7060*/  FADD.FTZ R156, R156, 1 ;  /* 0x3f8000009c9c7421 */ /* 0x004fce0000010000 */
[----:B------:R-:W1:Y:S08]  /*7070*/  MUFU.RCP R126, R126 ;  /* 0x0000007e007e7308 */ /* 0x000e700000001000 */
[----:B------:R-:W2:Y:S01]  /*7080*/  MUFU.RCP R157, R157 ;  /* 0x0000009d009d7308 */ /* 0x000ea20000001000 */
[----:B0-----:R-:W-:-:S07]  /*7090*/  FADD.FTZ R159, R159, 1 ;  /* 0x3f8000009f9f7421 */ /* 0x001fce0000010000 */
[----:B------:R-:W0:Y:S01]  /*70a0*/  MUFU.EX2 R153, R153 ;  /* 0x0000009900997308 */ /* 0x000e220000000800 */
[----:B-1----:R-:W-:Y:S01]  /*70b0*/  FMUL.FTZ R125, R155, R126 ;  /* 0x0000007e9b7d7220 */ /* 0x002fe20000410000 */
[----:B------:R-:W-:-:S04]  /*70c0*/  FMUL.FTZ R155, R112, -1.4426950216293334961 ;  /* 0xbfb8aa3b709b7820 */ /* 0x000fc80000410000 */
[----:B------:R-:W-:Y:S02]  /*70d0*/  F2FP.F16.F32.PACK_AB R73, R125, R73 ;  /* 0x000000497d49723e */ /* 0x000fe400000000ff */
[----:B------:R-:W1:Y:S01]  /*70e0*/  MUFU.EX2 R151, R151 ;  /* 0x0000009700977308 */ /* 0x000e620000000800 */
[----:B--2---:R-:W-:-:S07]  /*70f0*/  FMUL.FTZ R126, R138, R157 ;  /* 0x0000009d8a7e7220 */ /* 0x004fce0000410000 */
[----:B------:R-:W2:Y:S01]  /*7100*/  MUFU.RCP R162, R162 ;  /* 0x000000a200a27308 */ /* 0x000ea20000001000 */
[----:B0-----:R-:W-:-:S07]  /*7110*/  FADD.FTZ R157, R153, 1 ;  /* 0x3f800000999d7421 */ /* 0x001fce0000010000 */
[----:B------:R-:W0:Y:S01]  /*7120*/  MUFU.EX2 R158, R158 ;  /* 0x0000009e009e7308 */ /* 0x000e220000000800 */
[----:B-1----:R-:W-:Y:S01]  /*7130*/  FADD.FTZ R138, R151, 1 ;  /* 0x3f800000978a7421 */ /* 0x002fe20000010000 */
[--C-:B------:R-:W-:Y:S02]  /*7140*/  HADD2.F32 R151, -RZ, R65.reuse.H0_H0 ;  /* 0x20000041ff977230 */ /* 0x100fe40000004100 */
[----:B------:R-:W-:-:S04]  /*7150*/  HADD2.F32 R65, -RZ, R65.H1_H1 ;  /* 0x30000041ff417230 */ /* 0x000fc80000004100 */
[----:B------:R1:W3:Y:S01]  /*7160*/  MUFU.RCP R127, R156 ;  /* 0x0000009c007f7308 */ /* 0x0002e20000001000 */
[----:B--2---:R-:W-:-:S05]  /*7170*/  FMUL.FTZ R109, R109, R162 ;  /* 0x000000a26d6d7220 */ /* 0x004fca0000410000 */
[----:B------:R-:W-:Y:S02]  /*7180*/  F2FP.F16.F32.PACK_AB R108, R109, R108 ;  /* 0x0000006c6d6c723e */ /* 0x000fe400000000ff */
[----:B------:R2:W4:Y:S01]  /*7190*/  MUFU.RCP R160, R159 ;  /* 0x0000009f00a07308 */ /* 0x0005220000001000 */
[----:B-1----:R-:W-:Y:S01]  /*71a0*/  FADD.FTZ R156, R152, 1 ;  /* 0x3f800000989c7421 */ /* 0x002fe20000010000 */
[----:B0-----:R-:W-:Y:S01]  /*71b0*/  FADD.FTZ R158, R158, 1 ;  /* 0x3f8000009e9e7421 */ /* 0x001fe20000010000 */
[----:B------:R-:W-:-:S04]  /*71c0*/  FADD.FTZ R152, R151, -R50 ;  /* 0x8000003297987221 */ /* 0x000fc80000010000 */
[----:B------:R-:W-:Y:S01]  /*71d0*/  FMUL.FTZ R152, R37, R152 ;  /* 0x0000009825987220 */ /* 0x000fe20000410000 */
[----:B------:R-:W-:Y:S01]  /*71e0*/  MUFU.RCP R156, R156 ;  /* 0x0000009c009c7308 */ /* 0x000fe20000001000 */
[----:B---3--:R-:W-:Y:S01]  /*71f0*/  FMUL.FTZ R127, R116, R127 ;  /* 0x0000007f747f7220 */ /* 0x008fe20000410000 */
[----:B--2---:R-:W-:Y:S01]  /*7200*/  FMUL.FTZ R159, R143, -1.4426950216293334961 ;  /* 0xbfb8aa3b8f9f7820 */ /* 0x004fe20000410000 */
[----:B------:R-:W-:-:S05]  /*7210*/  FFMA.FTZ R152, R104, R152, R47 ;  /* 0x0000009868987223 */ /* 0x000fca000001002f */
[----:B------:R-:W0:Y:S01]  /*7220*/  MUFU.RCP R162, R157 ;  /* 0x0000009d00a27308 */ /* 0x000e220000001000 */
[----:B----4-:R-:W-:Y:S01]  /*7230*/  FMUL.FTZ R115, R115, R160 ;  /* 0x000000a073737220 */ /* 0x010fe20000410000 */
[----:B------:R-:W-:-:S06]  /*7240*/  FMUL.FTZ R160, R152, -1.4426950216293334961 ;  /* 0xbfb8aa3b98a07820 */ /* 0x000fcc0000410000 */
[----:B------:R-:W1:Y:S08]  /*7250*/  MUFU.RCP R138, R138 ;  /* 0x0000008a008a7308 */ /* 0x000e700000001000 */
[----:B------:R-:W-:Y:S01]  /*7260*/  MUFU.EX2 R149, R149 ;  /* 0x0000009500957308 */ /* 0x000fe20000000800 */
[----:B0-----:R-:W-:-:S07]  /*7270*/  FMUL.FTZ R137, R137, R162 ;  /* 0x000000a289897220 */ /* 0x001fce0000410000 */
[----:B------:R0:W2:Y:S01]  /*7280*/  MUFU.RCP R161, R158 ;  /* 0x0000009e00a17308 */ /* 0x0000a20000001000 */
[----:B-1----:R-:W-:-:S05]  /*7290*/  FMUL.FTZ R138, R145, R138 ;  /* 0x0000008a918a7220 */ /* 0x002fca0000410000 */
[----:B------:R-:W-:Y:S02]  /*72a0*/  F2FP.F16.F32.PACK_AB R115, R138, R115 ;  /* 0x000000738a73723e */ /* 0x000fe400000000ff */
[----:B------:R-:W1:Y:S01]  /*72b0*/  MUFU.EX2 R155, R155 ;  /* 0x0000009b009b7308 */ /* 0x000e620000000800 */
[--C-:B0-----:R-:W-:Y:S01]  /*72c0*/  FADD.FTZ R158, R65, -R50.reuse ;  /* 0x80000032419e7221 */ /* 0x101fe20000010000 */
[----:B------:R-:W-:Y:S01]  /*72d0*/  FMUL.FTZ R65, R139, R156 ;  /* 0x0000009c8b417220 */ /* 0x000fe20000410000 */
[--C-:B------:R-:W-:Y:S02]  /*72e0*/  HADD2.F32 R139, -RZ, R69.reuse.H0_H0 ;  /* 0x20000045ff8b7230 */ /* 0x100fe40000004100 */
[----:B------:R-:W-:Y:S02]  /*72f0*/  HADD2.F32 R69, -RZ, R69.H1_H1 ;  /* 0x30000045ff457230 */ /* 0x000fe40000004100 */
[----:B------:R-:W-:Y:S01]  /*7300*/  FMUL.FTZ R151, R37, R158 ;  /* 0x0000009e25977220 */ /* 0x000fe20000410000 */
[----:B------:R-:W-:Y:S01]  /*7310*/  FMUL.FTZ R158, R111, -1.4426950216293334961 ;  /* 0xbfb8aa3b6f9e7820 */ /* 0x000fe20000410000 */
[----:B------:R-:W0:Y:S01]  /*7320*/  MUFU.EX2 R140, R140 ;  /* 0x0000008c008c7308 */ /* 0x000e220000000800 */
[----:B--2---:R-:W-:Y:S01]  /*7330*/  FMUL.FTZ R116, R150, R161 ;  /* 0x000000a196747220 */ /* 0x004fe20000410000 */
[----:B------:R-:W-:Y:S01]  /*7340*/  FADD.FTZ R162, R69, -R50 ;  /* 0x8000003245a27221 */ /* 0x000fe20000010000 */
[----:B------:R-:W-:Y:S01]  /*7350*/  FMUL.FTZ R150, R142, -1.4426950216293334961 ;  /* 0xbfb8aa3b8e967820 */ /* 0x000fe20000410000 */
[--C-:B------:R-:W-:Y:S01]  /*7360*/  FFMA.FTZ R151, R105, R151, R110.reuse ;  /* 0x0000009769977223 */ /* 0x100fe2000001006e */
[----:B------:R-:W-:Y:S01]  /*7370*/  F2FP.F16.F32.PACK_AB R65, R137, R65 ;  /* 0x000000418941723e */ /* 0x000fe200000000ff */
[----:B------:R-:W-:Y:S01]  /*7380*/  FMUL.FTZ R145, R37, R162 ;  /* 0x000000a225917220 */ /* 0x000fe20000410000 */
[----:B------:R-:W-:Y:S01]  /*7390*/  FADD.FTZ R162, R149, 1 ;  /* 0x3f80000095a27421 */ /* 0x000fe20000010000 */
[----:B------:R-:W2:Y:S01]  /*73a0*/  MUFU.EX2 R154, R154 ;  /* 0x0000009a009a7308 */ /* 0x000ea20000000800 */
[----:B-1----:R-:W-:Y:S01]  /*73b0*/  FADD.FTZ R149, R155, 1 ;  /* 0x3f8000009b957421 */ /* 0x002fe20000010000 */
[----:B------:R-:W-:Y:S01]  /*73c0*/  FMUL.FTZ R153, R151, -1.4426950216293334961 ;  /* 0xbfb8aa3b97997820 */ /* 0x000fe20000410000 */
[----:B------:R-:W-:Y:S01]  /*73d0*/  FFMA.FTZ R145, R105, R145, R110 ;  /* 0x0000009169917223 */ /* 0x000fe2000001006e */
[----:B------:R-:W-:-:S04]  /*73e0*/  F2FP.F16.F32.PACK_AB R116, R126, R116 ;  /* 0x000000747e74723e */ /* 0x000fc800000000ff */
[----:B------:R-:W1:Y:S01]  /*73f0*/  MUFU.EX2 R160, R160 ;  /* 0x000000a000a07308 */ /* 0x000e620000000800 */
[----:B0-----:R-:W-:-:S07]  /*7400*/  FADD.FTZ R161, R140, 1 ;  /* 0x3f8000008ca17421 */ /* 0x001fce0000010000 */
[----:B------:R-:W0:Y:S01]  /*7410*/  MUFU.RCP R140, R161 ;  /* 0x000000a1008c7308 */ /* 0x000e220000001000 */
[----:B--2---:R-:W-:Y:S01]  /*7420*/  FADD.FTZ R156, R154, 1 ;  /* 0x3f8000009a9c7421 */ /* 0x004fe20000010000 */
[----:B------:R-:W-:-:S04]  /*7430*/  FADD.FTZ R154, R139, -R50 ;  /* 0x800000328b9a7221 */ /* 0x000fc80000010000 */
[----:B------:R-:W-:Y:S02]  /*7440*/  FMUL.FTZ R154, R37, R154 ;  /* 0x0000009a259a7220 */ /* 0x000fe40000410000 */
[----:B------:R-:W2:Y:S01]  /*7450*/  MUFU.EX2 R150, R150 ;  /* 0x0000009600967308 */ /* 0x000ea20000000800 */
[----:B-1----:R-:W-:Y:S01]  /*7460*/  FADD.FTZ R160, R160, 1 ;  /* 0x3f800000a0a07421 */ /* 0x002fe20000010000 */
[----:B------:R-:W-:-:S04]  /*7470*/  FFMA.FTZ R154, R104, R154, R47 ;  /* 0x0000009a689a7223 */ /* 0x000fc8000001002f */
[----:B------:R-:W-:Y:S02]  /*7480*/  FMUL.FTZ R157, R154, -1.4426950216293334961 ;  /* 0xbfb8aa3b9a9d7820 */ /* 0x000fe40000410000 */
[----:B------:R-:W1:Y:S01]  /*7490*/  MUFU.RCP R149, R149 ;  /* 0x0000009500957308 */ /* 0x000e620000001000 */
[----:B0-----:R-:W-:-:S07]  /*74a0*/  FMUL.FTZ R140, R141, R140 ;  /* 0x0000008c8d8c7220 */ /* 0x001fce0000410000 */
[----:B------:R-:W0:Y:S01]  /*74b0*/  MUFU.EX2 R148, R148 ;  /* 0x0000009400947308 */ /* 0x000e220000000800 */
[----:B--2---:R-:W-:-:S07]  /*74c0*/  FADD.FTZ R150, R150, 1 ;  /* 0x3f80000096967421 */ /* 0x004fce0000010000 */
[----:B------:R-:W2:Y:S01]  /*74d0*/  MUFU.RCP R156, R156 ;  /* 0x0000009c009c7308 */ /* 0x000ea20000001000 */
[----:B-1----:R-:W-:Y:S01]  /*74e0*/  FMUL.FTZ R141, R112, R149 ;  /* 0x00000095708d7220 */ /* 0x002fe20000410000 */
[--C-:B------:R-:W-:Y:S02]  /*74f0*/  HADD2.F32 R149, -RZ, R55.reuse.H0_H0 ;  /* 0x20000037ff957230 */ /* 0x100fe40000004100 */
[----:B------:R-:W-:-:S04]  /*7500*/  HADD2.F32 R55, -RZ, R55.H1_H1 ;  /* 0x30000037ff377230 */ /* 0x000fc80000004100 */
[----:B------:R-:W1:Y:S01]  /*7510*/  MUFU.EX2 R153, R153 ;  /* 0x0000009900997308 */ /* 0x000e620000000800 */
[----:B0-----:R-:W-:-:S07]  /*7520*/  FADD.FTZ R148, R148, 1 ;  /* 0x3f80000094947421 */ /* 0x001fce0000010000 */
[----:B------:R-:W-:Y:S01]  /*7530*/  MUFU.EX2 R158, R158 ;  /* 0x0000009e009e7308 */ /* 0x000fe20000000800 */
[----:B--2---:R-:W-:Y:S01]  /*7540*/  FMUL.FTZ R139, R67, R156 ;  /* 0x0000009c438b7220 */ /* 0x004fe20000410000 */
[----:B------:R-:W-:-:S04]  /*7550*/  FMUL.FTZ R156, R145, -1.4426950216293334961 ;  /* 0xbfb8aa3b919c7820 */ /* 0x000fc80000410000 */
[----:B------:R-:W-:Y:S02]  /*7560*/  F2FP.F16.F32.PACK_AB R139, R140, R139 ;  /* 0x0000008b8c8b723e */ /* 0x000fe400000000ff */
[----:B------:R-:W0:Y:S01]  /*7570*/  MUFU.RCP R161, R160 ;  /* 0x000000a000a17308 */ /* 0x000e220000001000 */
[----:B-1----:R-:W-:-:S07]  /*7580*/  FADD.FTZ R153, R153, 1 ;  /* 0x3f80000099997421 */ /* 0x002fce0000010000 */
[----:B------:R-:W-:Y:S08]  /*7590*/  MUFU.EX2 R157, R157 ;  /* 0x0000009d009d7308 */ /* 0x000ff00000000800 */
[----:B------:R1:W2:Y:S01]  /*75a0*/  MUFU.RCP R155, R150 ;  /* 0x00000096009b7308 */ /* 0x0002a20000001000 */
[----:B0-----:R-:W-:-:S07]  /*75b0*/  FMUL.FTZ R112, R152, R161 ;  /* 0x000000a198707220 */ /* 0x001fce0000410000 */
[----:B------:R-:W0:Y:S01]  /*75c0*/  MUFU.EX2 R159, R159 ;  /* 0x0000009f009f7308 */ /* 0x000e220000000800 */
[----:B-1----:R-:W-:Y:S01]  /*75d0*/  FADD.FTZ R150, R158, 1 ;  /* 0x3f8000009e967421 */ /* 0x002fe20000010000 */
[----:B------:R-:W-:-:S06]  /*75e0*/  FADD.FTZ R158, R55, -R50 ;  /* 0x80000032379e7221 */ /* 0x000fcc0000010000 */
[----:B------:R1:W3:Y:S01]  /*75f0*/  MUFU.RCP R67, R148 ;  /* 0x0000009400437308 */ /* 0x0002e20000001000 */
[----:B--2---:R-:W-:-:S05]  /*7600*/  FMUL.FTZ R142, R142, R155 ;  /* 0x0000009b8e8e7220 */ /* 0x004fca0000410000 */
[----:B------:R-:W-:Y:S02]  /*7610*/  F2FP.F16.F32.PACK_AB R141, R142, R141 ;  /* 0x0000008d8e8d723e */ /* 0x000fe400000000ff */
[----:B------:R-:W2:Y:S01]  /*7620*/  MUFU.RCP R69, R162 ;  /* 0x000000a200457308 */ /* 0x000ea20000001000 */
[----:B-1----:R-:W-:Y:S01]  /*7630*/  FADD.FTZ R148, R149, -R50 ;  /* 0x8000003295947221 */ /* 0x002fe20000010000 */
[----:B0-----:R-:W-:-:S03]  /*7640*/  FADD.FTZ R155, R159, 1 ;  /* 0x3f8000009f9b7421 */ /* 0x001fc60000010000 */
[----:B------:R-:W-:-:S03]  /*7650*/  FMUL.FTZ R148, R37, R148 ;  /* 0x0000009425947220 */ /* 0x000fc60000410000 */
[----:B------:R0:W1:Y:S01]  /*7660*/  MUFU.RCP R152, R153 ;  /* 0x0000009900987308 */ /* 0x0000620000001000 */
[----:B------:R-:W-:Y:S01]  /*7670*/  FFMA.FTZ R149, R104, R148, R47 ;  /* 0x0000009468957223 */ /* 0x000fe2000001002f */
[----:B------:R-:W-:Y:S01]  /*7680*/  FMUL.FTZ R148, R37, R158 ;  /* 0x0000009e25947220 */ /* 0x000fe20000410000 */
[----:B---3--:R-:W-:Y:S01]  /*7690*/  FMUL.FTZ R67, R146, R67 ;  /* 0x0000004392437220 */ /* 0x008fe20000410000 */
[----:B------:R-:W-:Y:S01]  /*76a0*/  FMUL.FTZ R146, R147, -1.4426950216293334961 ;  /* 0xbfb8aa3b93927820 */ /* 0x000fe20000410000 */
[----:B------:R-:W-:Y:S01]  /*76b0*/  FMUL.FTZ R158, R149, -1.4426950216293334961 ;  /* 0xbfb8aa3b959e7820 */ /* 0x000fe20000410000 */
[----:B------:R-:W-:Y:S02]  /*76c0*/  FFMA.FTZ R148, R105, R148, R110 ;  /* 0x0000009469947223 */ /* 0x000fe4000001006e */
[----:B------:R-:W3:Y:S01]  /*76d0*/  MUFU.RCP R150, R150 ;  /* 0x0000009600967308 */ /* 0x000ee20000001000 */
[----:B0-----:R-:W-:Y:S01]  /*76e0*/  FADD.FTZ R153, R157, 1 ;  /* 0x3f8000009d997421 */ /* 0x001fe20000010000 */
[----:B------:R-:W-:Y:S01]  /*76f0*/  FMUL.FTZ R159, R148, -1.4426950216293334961 ;  /* 0xbfb8aa3b949f7820 */ /* 0x000fe20000410000 */
[----:B------:R-:W-:Y:S01]  /*7700*/  FMUL.FTZ R157, R61, -1.4426950216293334961 ;  /* 0xbfb8aa3b3d9d7820 */ /* 0x000fe20000410000 */
[----:B--2---:R-:W-:Y:S01]  /*7710*/  FMUL.FTZ R69, R144, R69 ;  /* 0x0000004590457220 */ /* 0x004fe20000410000 */
[----:B------:R-:W-:-:S03]  /*7720*/  FMUL.FTZ R144, R66, -1.4426950216293334961 ;  /* 0xbfb8aa3b42907820 */ /* 0x000fc60000410000 */
[----:B------:R-:W0:Y:S01]  /*7730*/  MUFU.RCP R153, R153 ;  /* 0x0000009900997308 */ /* 0x000e220000001000 */
[----:B-1----:R-:W-:Y:S01]  /*7740*/  FMUL.FTZ R55, R151, R152 ;  /* 0x0000009897377220 */ /* 0x002fe20000410000 */
[--C-:B------:R-:W-:Y:S01]  /*7750*/  HADD2.F32 R151, -RZ, R63.reuse.H0_H0 ;  /* 0x2000003fff977230 */ /* 0x100fe20000004100 */
[----:B------:R-:W-:Y:S01]  /*7760*/  F2FP.F16.F32.PACK_AB R67, R69, R67 ;  /* 0x000000434543723e */ /* 0x000fe200000000ff */
[----:B------:R-:W-:Y:S02]  /*7770*/  HADD2.F32 R63, -RZ, R63.H1_H1 ;  /* 0x3000003fff3f7230 */ /* 0x000fe40000004100 */
[----:B------:R-:W-:Y:S02]  /*7780*/  F2FP.F16.F32.PACK_AB R55, R55, R112 ;  /* 0x000000703737723e */ /* 0x000fe400000000ff */
[----:B------:R-:W1:Y:S01]  /*7790*/  MUFU.EX2 R156, R156 ;  /* 0x0000009c009c7308 */ /* 0x000e620000000800 */
[----:B---3--:R-:W-:Y:S01]  /*77a0*/  FMUL.FTZ R111, R111, R150 ;  /* 0x000000966f6f7220 */ /* 0x008fe20000410000 */
[--C-:B------:R-:W-:Y:S01]  /*77b0*/  FADD.FTZ R150, R151, -R50.reuse ;  /* 0x8000003297967221 */ /* 0x100fe20000010000 */
[----:B------:R-:W-:-:S03]  /*77c0*/  FADD.FTZ R152, R63, -R50 ;  /* 0x800000323f987221 */ /* 0x000fc60000010000 */
[C---:B------:R-:W-:Y:S02]  /*77d0*/  FMUL.FTZ R150, R37.reuse, R150 ;  /* 0x0000009625967220 */ /* 0x040fe40000410000 */
[----:B------:R-:W2:Y:S01]  /*77e0*/  MUFU.EX2 R159, R159 ;  /* 0x0000009f009f7308 */ /* 0x000ea20000000800 */
[----:B0-----:R-:W-:Y:S01]  /*77f0*/  FMUL.FTZ R63, R154, R153 ;  /* 0x000000999a3f7220 */ /* 0x001fe20000410000 */
[----:B------:R-:W-:Y:S01]  /*7800*/  FFMA.FTZ R151, R104, R150, R47 ;  /* 0x0000009668977223 */ /* 0x000fe2000001002f */
[----:B------:R-:W-:-:S03]  /*7810*/  FMUL.FTZ R150, R37, R152 ;  /* 0x0000009825967220 */ /* 0x000fc60000410000 */
[----:B------:R-:W-:Y:S01]  /*7820*/  FMUL.FTZ R152, R151, -1.4426950216293334961 ;  /* 0xbfb8aa3b97987820 */ /* 0x000fe20000410000 */
[----:B------:R-:W-:Y:S01]  /*7830*/  FFMA.FTZ R150, R105, R150, R110 ;  /* 0x0000009669967223 */ /* 0x000fe2000001006e */
[----:B------:R-:W0:Y:S01]  /*7840*/  MUFU.EX2 R157, R157 ;  /* 0x0000009d009d7308 */ /* 0x000e220000000800 */
[----:B-1----:R-:W-:Y:S02]  /*7850*/  FADD.FTZ R154, R156, 1 ;  /* 0x3f8000009c9a7421 */ /* 0x002fe40000010000 */
[----:B------:R-:W-:-:S05]  /*7860*/  FMUL.FTZ R153, R150, -1.4426950216293334961 ;  /* 0xbfb8aa3b96997820 */ /* 0x000fca0000410000 */
[----:B------:R-:W1:Y:S01]  /*7870*/  MUFU.EX2 R144, R144 ;  /* 0x0000009000907308 */ /* 0x000e620000000800 */
[----:B--2---:R-:W-:-:S07]  /*7880*/  FADD.FTZ R159, R159, 1 ;  /* 0x3f8000009f9f7421 */ /* 0x004fce0000010000 */
[----:B------:R-:W2:Y:S01]  /*7890*/  MUFU.EX2 R158, R158 ;  /* 0x0000009e009e7308 */ /* 0x000ea20000000800 */
[----:B0-----:R-:W-:-:S07]  /*78a0*/  FADD.FTZ R157, R157, 1 ;  /* 0x3f8000009d9d7421 */ /* 0x001fce0000010000 */
[----:B------:R-:W0:Y:S01]  /*78b0*/  MUFU.RCP R154, R154 ;  /* 0x0000009a009a7308 */ /* 0x000e220000001000 */
[----:B-1----:R-:W-:-:S07]  /*78c0*/  FADD.FTZ R161, R144, 1 ;  /* 0x3f80000090a17421 */ /* 0x002fce0000010000 */
[----:B------:R1:W3:Y:S01]  /*78d0*/  MUFU.RCP R160, R155 ;  /* 0x0000009b00a07308 */ /* 0x0002e20000001000 */
[----:B--2---:R-:W-:-:S07]  /*78e0*/  FADD.FTZ R158, R158, 1 ;  /* 0x3f8000009e9e7421 */ /* 0x004fce0000010000 */
[----:B------:R-:W2:Y:S01]  /*78f0*/  MUFU.RCP R159, R159 ;  /* 0x0000009f009f7308 */ /* 0x000ea20000001000 */
[----:B-1----:R-:W-:Y:S01]  /*7900*/  FMUL.FTZ R155, R134, -1.4426950216293334961 ;  /* 0xbfb8aa3b869b7820 */ /* 0x002fe20000410000 */
[----:B0-----:R-:W-:Y:S01]  /*7910*/  FMUL.FTZ R144, R145, R154 ;  /* 0x0000009a91907220 */ /* 0x001fe20000410000 */
[----:B------:R-:W-:-:S04]  /*7920*/  FMUL.FTZ R154, R135, -1.4426950216293334961 ;  /* 0xbfb8aa3b879a7820 */ /* 0x000fc80000410000 */
[----:B------:R-:W-:Y:S01]  /*7930*/  F2FP.F16.F32.PACK_AB R63, R144, R63 ;  /* 0x0000003f903f723e */ /* 0x000fe200000000ff */
[----:B------:R-:W0:Y:S01]  /*7940*/  MUFU.RCP R162, R157 ;  /* 0x0000009d00a27308 */ /* 0x000e220000001000 */
[----:B---3--:R-:W-:Y:S01]  /*7950*/  FMUL.FTZ R143, R143, R160 ;  /* 0x000000a08f8f7220 */ /* 0x008fe20000410000 */
[----:B------:R-:W-:-:S04]  /*7960*/  FMUL.FTZ R160, R56, -1.4426950216293334961 ;  /* 0xbfb8aa3b38a07820 */ /* 0x000fc80000410000 */
[----:B------:R-:W-:Y:S02]  /*7970*/  F2FP.F16.F32.PACK_AB R111, R143, R111 ;  /* 0x0000006f8f6f723e */ /* 0x000fe400000000ff */
[----:B------:R-:W1:Y:S01]  /*7980*/  MUFU.EX2 R146, R146 ;  /* 0x0000009200927308 */ /* 0x000e620000000800 */
[----:B--2---:R-:W-:Y:S01]  /*7990*/  FMUL.FTZ R145, R148, R159 ;  /* 0x0000009f94917220 */ /* 0x004fe20000410000 */
[----:B------:R-:W-:-:S06]  /*79a0*/  FMUL.FTZ R159, R132, -1.4426950216293334961 ;  /* 0xbfb8aa3b849f7820 */ /* 0x000fcc0000410000 */
[----:B------:R-:W2:Y:S01]  /*79b0*/  MUFU.RCP R161, R161 ;  /* 0x000000a100a17308 */ /* 0x000ea20000001000 */
[----:B0-----:R-:W-:Y:S01]  /*79c0*/  FMUL.FTZ R148, R61, R162 ;  /* 0x000000a23d947220 */ /* 0x001fe20000410000 */
[--C-:B------:R-:W-:Y:S02]  /*79d0*/  HADD2.F32 R61, -RZ, R99.reuse.H0_H0 ;  /* 0x20000063ff3d7230 */ /* 0x100fe40000004100 */
[----:B------:R-:W-:-:S04]  /*79e0*/  HADD2.F32 R99, -RZ, R99.H1_H1 ;  /* 0x30000063ff637230 */ /* 0x000fc80000004100 */
[----:B------:R-:W0:Y:S01]  /*79f0*/  MUFU.EX2 R152, R152 ;  /* 0x0000009800987308 */ /* 0x000e220000000800 */
[----:B-1----:R-:W-:-:S07]  /*7a00*/  FADD.FTZ R156, R146, 1 ;  /* 0x3f800000929c7421 */ /* 0x002fce0000010000 */
[----:B------:R-:W1:Y:S01]  /*7a10*/  MUFU.RCP R158, R158 ;  /* 0x0000009e009e7308 */ /* 0x000e620000001000 */
[----:B--2---:R-:W-:-:S07]  /*7a20*/  FMUL.FTZ R146, R66, R161 ;  /* 0x000000a142927220 */ /* 0x004fce0000410000 */
[----:B------:R-:W2:Y:S01]  /*7a30*/  MUFU.EX2 R155, R155 ;  /* 0x0000009b009b7308 */ /* 0x000ea20000000800 */
[----:B0-----:R-:W-:Y:S01]  /*7a40*/  FADD.FTZ R162, R152, 1 ;  /* 0x3f80000098a27421 */ /* 0x001fe20000010000 */
[----:B------:R-:W-:-:S04]  /*7a50*/  FADD.FTZ R152, R61, -R50 ;  /* 0x800000323d987221 */ /* 0x000fc80000010000 */
[----:B------:R-:W-:Y:S02]  /*7a60*/  FMUL.FTZ R152, R37, R152 ;  /* 0x0000009825987220 */ /* 0x000fe40000410000 */
[----:B------:R-:W0:Y:S01]  /*7a70*/  MUFU.EX2 R153, R153 ;  /* 0x0000009900997308 */ /* 0x000e220000000800 */
[----:B-1----:R-:W-:Y:S01]  /*7a80*/  FMUL.FTZ R66, R149, R158 ;  /* 0x0000009e95427220 */ /* 0x002fe20000410000 */
[----:B------:R-:W-:-:S04]  /*7a90*/  FADD.FTZ R158, R99, -R50 ;  /* 0x80000032639e7221 */ /* 0x000fc80000010000 */
[----:B------:R-:W-:Y:S02]  /*7aa0*/  F2FP.F16.F32.PACK_AB R66, R145, R66 ;  /* 0x000000429142723e */ /* 0x000fe400000000ff */
[----:B------:R-:W1:Y:S01]  /*7ab0*/  MUFU.RCP R156, R156 ;  /* 0x0000009c009c7308 */ /* 0x000e620000001000 */
[----:B--2---:R-:W-:-:S07]  /*7ac0*/  FADD.FTZ R149, R155, 1 ;  /* 0x3f8000009b957421 */ /* 0x004fce0000010000 */
[----:B------:R-:W2:Y:S01]  /*7ad0*/  MUFU.RCP R149, R149 ;  /* 0x0000009500957308 */ /* 0x000ea20000001000 */
[----:B0-----:R-:W-:Y:S01]  /*7ae0*/  FADD.FTZ R61, R153, 1 ;  /* 0x3f800000993d7421 */ /* 0x001fe20000010000 */
[----:B------:R-:W-:Y:S01]  /*7af0*/  FFMA.FTZ R153, R104, R152, R47 ;  /* 0x0000009868997223 */ /* 0x000fe2000001002f */
[----:B------:R-:W-:-:S03]  /*7b00*/  FMUL.FTZ R152, R37, R158 ;  /* 0x0000009e25987220 */ /* 0x000fc60000410000 */
[----:B------:R-:W-:Y:S01]  /*7b10*/  FMUL.FTZ R158, R153, -1.4426950216293334961 ;  /* 0xbfb8aa3b999e7820 */ /* 0x000fe20000410000 */
[----:B------:R-:W-:Y:S01]  /*7b20*/  FFMA.FTZ R152, R105, R152, R110 ;  /* 0x0000009869987223 */ /* 0x000fe2000001006e */
[----:B------:R-:W0:Y:S01]  /*7b30*/  MUFU.RCP R61, R61 ;  /* 0x0000003d003d7308 */ /* 0x000e220000001000 */
[----:B-1----:R-:W-:-:S05]  /*7b40*/  FMUL.FTZ R147, R147, R156 ;  /* 0x0000009c93937220 */ /* 0x002fca0000410000 */
[----:B------:R-:W-:Y:S02]  /*7b50*/  F2FP.F16.F32.PACK_AB R146, R147, R146 ;  /* 0x000000929392723e */ /* 0x000fe400000000ff */
[----:B------:R-:W1:Y:S01]  /*7b60*/  MUFU.RCP R162, R162 ;  /* 0x000000a200a27308 */ /* 0x000e620000001000 */
[----:B--2---:R-:W-:-:S05]  /*7b70*/  FMUL.FTZ R149, R134, R149 ;  /* 0x0000009586957220 */ /* 0x004fca0000410000 */
[----:B------:R-:W-:Y:S02]  /*7b80*/  F2FP.F16.F32.PACK_AB R148, R149, R148 ;  /* 0x000000949594723e */ /* 0x000fe400000000ff */
[----:B------:R2:W3:Y:S01]  /*7b90*/  MUFU.EX2 R156, R160 ;  /* 0x000000a0009c7308 */ /* 0x0004e20000000800 */
[----:B0-----:R-:W-:Y:S01]  /*7ba0*/  FMUL.FTZ R134, R150, R61 ;  /* 0x0000003d96867220 */ /* 0x001fe20000410000 */
[----:B------:R-:W-:Y:S01]  /*7bb0*/  FMUL.FTZ R150, R60, -1.4426950216293334961 ;  /* 0xbfb8aa3b3c967820 */ /* 0x000fe20000410000 */
[--C-:B------:R-:W-:Y:S02]  /*7bc0*/  HADD2.F32 R61, -RZ, R97.reuse.H0_H0 ;  /* 0x20000061ff3d7230 */ /* 0x100fe40000004100 */
[----:B------:R-:W-:-:S03]  /*7bd0*/  HADD2.F32 R97, -RZ, R97.H1_H1 ;  /* 0x30000061ff617230 */ /* 0x000fc60000004100 */
[----:B------:R-:W0:Y:S01]  /*7be0*/  MUFU.EX2 R154, R154 ;  /* 0x0000009a009a7308 */ /* 0x000e220000000800 */
[----:B--2---:R-:W-:Y:S01]  /*7bf0*/  FMUL.FTZ R160, R152, -1.4426950216293334961 ;  /* 0xbfb8aa3b98a07820 */ /* 0x004fe20000410000 */
[----:B-1----:R-:W-:Y:S01]  /*7c00*/  FMUL.FTZ R99, R151, R162 ;  /* 0x000000a297637220 */ /* 0x002fe20000410000 */
[----:B------:R-:W-:-:S04]  /*7c10*/  FADD.FTZ R162, R97, -R50 ;  /* 0x8000003261a27221 */ /* 0x000fc80000010000 */
[----:B------:R-:W-:Y:S01]  /*7c20*/  F2FP.F16.F32.PACK_AB R99, R134, R99 ;  /* 0x000000638663723e */ /* 0x000fe200000000ff */
[----:B------:R-:W1:Y:S01]  /*7c30*/  MUFU.EX2 R158, R158 ;  /* 0x0000009e009e7308 */ /* 0x000e620000000800 */
[----:B---3--:R-:W-:Y:S01]  /*7c40*/  FADD.FTZ R151, R156, 1 ;  /* 0x3f8000009c977421 */ /* 0x008fe20000010000 */
[----:B------:R-:W-:Y:S01]  /*7c50*/  FADD.FTZ R156, R61, -R50 ;  /* 0x800000323d9c7221 */ /* 0x000fe20000010000 */
[----:B------:R-:W-:-:S03]  /*7c60*/  FMUL.FTZ R61, R37, R162 ;  /* 0x000000a2253d7220 */ /* 0x000fc60000410000 */
[----:B------:R-:W-:Y:S01]  /*7c70*/  FMUL.FTZ R155, R37, R156 ;  /* 0x0000009c259b7220 */ /* 0x000fe20000410000 */
[----:B------:R-:W-:Y:S01]  /*7c80*/  FFMA.FTZ R61, R105, R61, R110 ;  /* 0x0000003d693d7223 */ /* 0x000fe2000001006e */
[----:B------:R-:W2:Y:S01]  /*7c90*/  MUFU.RCP R163, R163 ;  /* 0x000000a300a37308 */ /* 0x000ea20000001000 */
[----:B0-----:R-:W-:Y:S01]  /*7ca0*/  FADD.FTZ R154, R154, 1 ;  /* 0x3f8000009a9a7421 */ /* 0x001fe20000010000 */
[----:B------:R-:W-:Y:S01]  /*7cb0*/  FFMA.FTZ R155, R104, R155, R47 ;  /* 0x0000009b689b7223 */ /* 0x000fe2000001002f */
[----:B------:R-:W-:-:S03]  /*7cc0*/  FMUL.FTZ R157, R61, -1.4426950216293334961 ;  /* 0xbfb8aa3b3d9d7820 */ /* 0x000fc60000410000 */
[----:B------:R-:W-:Y:S02]  /*7cd0*/  FMUL.FTZ R156, R155, -1.4426950216293334961 ;  /* 0xbfb8aa3b9b9c7820 */ /* 0x000fe40000410000 */
[----:B------:R-:W0:Y:S01]  /*7ce0*/  MUFU.EX2 R150, R150 ;  /* 0x0000009600967308 */ /* 0x000e220000000800 */
[----:B-1----:R-:W-:-:S07]  /*7cf0*/  FADD.FTZ R158, R158, 1 ;  /* 0x3f8000009e9e7421 */ /* 0x002fce0000010000 */
[----:B------:R-:W1:Y:S01]  /*7d00*/  MUFU.EX2 R160, R160 ;  /* 0x000000a000a07308 */ /* 0x000e620000000800 */
[----:B--2---:R-:W-:-:S05]  /*7d10*/  FMUL.FTZ R128, R128, R163 ;  /* 0x000000a380807220 */ /* 0x004fca0000410000 */
[----:B------:R-:W-:Y:S02]  /*7d20*/  F2FP.F16.F32.PACK_AB R127, R128, R127 ;  /* 0x0000007f807f723e */ /* 0x000fe400000000ff */
[----:B------:R-:W2:Y:S01]  /*7d30*/  MUFU.RCP R151, R151 ;  /* 0x0000009700977308 */ /* 0x000ea20000001000 */
[----:B0-----:R-:W-:-:S07]  /*7d40*/  FADD.FTZ R163, R150, 1 ;  /* 0x3f80000096a37421 */ /* 0x001fce0000010000 */
[----:B------:R-:W0:Y:S01]  /*7d50*/  MUFU.RCP R154, R154 ;  /* 0x0000009a009a7308 */ /* 0x000e220000001000 */
[----:B-1----:R-:W-:-:S07]  /*7d60*/  FADD.FTZ R160, R160, 1 ;  /* 0x3f800000a0a07421 */ /* 0x002fce0000010000 */
[----:B------:R-:W1:Y:S01]  /*7d70*/  MUFU.RCP R158, R158 ;  /* 0x0000009e009e7308 */ /* 0x000e620000001000 */
[----:B--2---:R-:W-:Y:S01]  /*7d80*/  FMUL.FTZ R97, R56, R151 ;  /* 0x0000009738617220 */ /* 0x004fe20000410000 */
[----:B------:R-:W-:-:S06]  /*7d90*/  FMUL.FTZ R56, R57, -1.4426950216293334961 ;  /* 0xbfb8aa3b39387820 */ /* 0x000fcc0000410000 */
[----:B------:R-:W2:Y:S01]  /*7da0*/  MUFU.EX2 R159, R159 ;  /* 0x0000009f009f7308 */ /* 0x000ea20000000800 */
[----:B0-----:R-:W-:Y:S01]  /*7db0*/  FMUL.FTZ R151, R135, R154 ;  /* 0x0000009a87977220 */ /* 0x001fe20000410000 */
[----:B------:R-:W-:-:S04]  /*7dc0*/  FMUL.FTZ R154, R131, -1.4426950216293334961 ;  /* 0xbfb8aa3b839a7820 */ /* 0x000fc80000410000 */
[----:B------:R-:W-:Y:S02]  /*7dd0*/  F2FP.F16.F32.PACK_AB R97, R151, R97 ;  /* 0x000000619761723e */ /* 0x000fe400000000ff */
[----:B------:R-:W0:Y:S01]  /*7de0*/  MUFU.RCP R161, R160 ;  /* 0x000000a000a17308 */ /* 0x000e220000001000 */
[----:B-1----:R-:W-:-:S07]  /*7df0*/  FMUL.FTZ R135, R153, R158 ;  /* 0x0000009e99877220 */ /* 0x002fce0000410000 */
[----:B------:R-:W1:Y:S01]  /*7e00*/  MUFU.RCP R163, R163 ;  /* 0x000000a300a37308 */ /* 0x000e620000001000 */
[----:B--2---:R-:W-:Y:S01]  /*7e10*/  FADD.FTZ R153, R159, 1 ;  /* 0x3f8000009f997421 */ /* 0x004fe20000010000 */
[--C-:B------:R-:W-:Y:S02]  /*7e20*/  HADD2.F32 R159, -RZ, R79.reuse.H0_H0 ;  /* 0x2000004fff9f7230 */ /* 0x100fe40000004100 */
[----:B------:R-:W-:-:S04]  /*7e30*/  HADD2.F32 R79, -RZ, R79.H1_H1 ;  /* 0x3000004fff4f7230 */ /* 0x000fc80000004100 */
[----:B------:R-:W2:Y:S01]  /*7e40*/  MUFU.EX2 R156, R156 ;  /* 0x0000009c009c7308 */ /* 0x000ea20000000800 */
[----:B0-----:R-:W-:Y:S01]  /*7e50*/  FMUL.FTZ R150, R152, R161 ;  /* 0x000000a198967220 */ /* 0x001fe20000410000 */
[----:B------:R-:W-:Y:S01]  /*7e60*/  FADD.FTZ R158, R79, -R50 ;  /* 0x800000324f9e7221 */ /* 0x000fe20000010000 */
[----:B------:R-:W-:-:S03]  /*7e70*/  HADD2.F32 R161, -RZ, R87.H0_H0 ;  /* 0x20000057ffa17230 */ /* 0x000fc60000004100 */
[----:B------:R-:W-:Y:S02]  /*7e80*/  F2FP.F16.F32.PACK_AB R135, R150, R135 ;  /* 0x000000879687723e */ /* 0x000fe400000000ff */
[----:B------:R-:W0:Y:S01]  /*7e90*/  MUFU.EX2 R157, R157 ;  /* 0x0000009d009d7308 */ /* 0x000e220000000800 */
[----:B-1----:R-:W-:Y:S01]  /*7ea0*/  FMUL.FTZ R152, R60, R163 ;  /* 0x000000a33c987220 */ /* 0x002fe20000410000 */
[----:B------:R-:W-:-:S04]  /*7eb0*/  FADD.FTZ R60, R159, -R50 ;  /* 0x800000329f3c7221 */ /* 0x000fc80000010000 */
[C---:B------:R-:W-:Y:S02]  /*7ec0*/  FMUL.FTZ R60, R37.reuse, R60 ;  /* 0x0000003c253c7220 */ /* 0x040fe40000410000 */
[----:B------:R-:W1:Y:S01]  /*7ed0*/  MUFU.EX2 R56, R56 ;  /* 0x0000003800387308 */ /* 0x000e620000000800 */
[----:B--2---:R-:W-:Y:S01]  /*7ee0*/  FADD.FTZ R160, R156, 1 ;  /* 0x3f8000009ca07421 */ /* 0x004fe20000010000 */
[----:B------:R-:W-:Y:S01]  /*7ef0*/  FFMA.FTZ R156, R104, R60, R47 ;  /* 0x0000003c689c7223 */ /* 0x000fe2000001002f */
[----:B------:R-:W-:-:S04]  /*7f00*/  FMUL.FTZ R60, R37, R158 ;  /* 0x0000009e253c7220 */ /* 0x000fc80000410000 */
[----:B------:R-:W-:Y:S01]  /*7f10*/  FFMA.FTZ R60, R105, R60, R110 ;  /* 0x0000003c693c7223 */ /* 0x000fe2000001006e */
[----:B------:R-:W2:Y:S01]  /*7f20*/  MUFU.RCP R160, R160 ;  /* 0x000000a000a07308 */ /* 0x000ea20000001000 */
[----:B0-----:R-:W-:Y:S01]  /*7f30*/  FADD.FTZ R162, R157, 1 ;  /* 0x3f8000009da27421 */ /* 0x001fe20000010000 */
[----:B------:R-:W-:Y:S01]  /*7f40*/  FMUL.FTZ R157, R156, -1.4426950216293334961 ;  /* 0xbfb8aa3b9c9d7820 */ /* 0x000fe20000410000 */
[----:B------:R-:W-:-:S05]  /*7f50*/  FMUL.FTZ R158, R60, -1.4426950216293334961 ;  /* 0xbfb8aa3b3c9e7820 */ /* 0x000fca0000410000 */
[----:B------:R-:W0:Y:S01]  /*7f60*/  MUFU.EX2 R154, R154 ;  /* 0x0000009a009a7308 */ /* 0x000e220000000800 */
[----:B-1----:R-:W-:-:S07]  /*7f70*/  FADD.FTZ R56, R56, 1 ;  /* 0x3f80000038387421 */ /* 0x002fce0000010000 */
[----:B------:R-:W1:Y:S01]  /*7f80*/  MUFU.EX2 R157, R157 ;  /* 0x0000009d009d7308 */ /* 0x000e620000000800 */
[----:B--2---:R-:W-:Y:S01]  /*7f90*/  FMUL.FTZ R79, R155, R160 ;  /* 0x000000a09b4f7220 */ /* 0x004fe20000410000 */
[----:B------:R-:W-:-:S06]  /*7fa0*/  FMUL.FTZ R155, R53, -1.4426950216293334961 ;  /* 0xbfb8aa3b359b7820 */ /* 0x000fcc0000410000 */
[----:B------:R-:W2:Y:S01]  /*7fb0*/  MUFU.EX2 R158, R158 ;  /* 0x0000009e009e7308 */ /* 0x000ea20000000800 */
[----:B0-----:R-:W-:-:S07]  /*7fc0*/  FADD.FTZ R160, R154, 1 ;  /* 0x3f8000009aa07421 */ /* 0x001fce0000010000 */
[----:B------:R-:W0:Y:S01]  /*7fd0*/  MUFU.RCP R153, R153 ;  /* 0x0000009900997308 */ /* 0x000e220000001000 */
[----:B-1----:R-:W-:-:S07]  /*7fe0*/  FADD.FTZ R157, R157, 1 ;  /* 0x3f8000009d9d7421 */ /* 0x002fce0000010000 */
[----:B------:R-:W1:Y:S01]  /*7ff0*/  MUFU.RCP R162, R162 ;  /* 0x000000a200a27308 */ /* 0x000e620000001000 */
[----:B--2---:R-:W-:-:S07]  /*8000*/  FADD.FTZ R159, R158, 1 ;  /* 0x3f8000009e9f7421 */ /* 0x004fce0000010000 */
[----:B------:R-:W2:Y:S01]  /*8010*/  MUFU.RCP R56, R56 ;  /* 0x0000003800387308 */ /* 0x000ea20000001000 */
[----:B0-----:R-:W-:-:S05]  /*8020*/  FMUL.FTZ R153, R132, R153 ;  /* 0x0000009984997220 */ /* 0x001fca0000410000 */
[----:B------:R-:W-:Y:S02]  /*8030*/  F2FP.F16.F32.PACK_AB R152, R153, R152 ;  /* 0x000000989998723e */ /* 0x000fe400000000ff */
[----:B------:R-:W0:Y:S01]  /*8040*/  MUFU.EX2 R155, R155 ;  /* 0x0000009b009b7308 */ /* 0x000e220000000800 */
[----:B-1----:R-:W-:Y:S01]  /*8050*/  FMUL.FTZ R132, R61, R162 ;  /* 0x000000a23d847220 */ /* 0x002fe20000410000 */
[----:B------:R-:W-:Y:S01]  /*8060*/  FMUL.FTZ R61, R133, -1.4426950216293334961 ;  /* 0xbfb8aa3b853d7820 */ /* 0x000fe20000410000 */
[----:B------:R-:W-:-:S03]  /*8070*/  FADD.FTZ R162, R161, -R50 ;  /* 0x80000032a1a27221 */ /* 0x000fc60000010000 */
[----:B------:R-:W-:Y:S02]  /*8080*/  F2FP.F16.F32.PACK_AB R79, R132, R79 ;  /* 0x0000004f844f723e */ /* 0x000fe400000000ff */
[----:B------:R-:W1:Y:S01]  /*8090*/  MUFU.RCP R160, R160 ;  /* 0x000000a000a07308 */ /* 0x000e620000001000 */
[----:B--2---:R-:W-:Y:S01]  /*80a0*/  FMUL.FTZ R154, R57, R56 ;  /* 0x00000038399a7220 */ /* 0x004fe20000410000 */
[----:B------:R-:W-:-:S04]  /*80b0*/  FMUL.FTZ R56, R37, R162 ;  /* 0x000000a225387220 */ /* 0x000fc80000410000 */
[----:B------:R-:W-:Y:S02]  /*80c0*/  FFMA.FTZ R56, R104, R56, R47 ;  /* 0x0000003868387223 */ /* 0x000fe4000001002f */
[----:B------:R-:W2:Y:S01]  /*80d0*/  MUFU.RCP R157, R157 ;  /* 0x0000009d009d7308 */ /* 0x000ea20000001000 */
[----:B0-----:R-:W-:-:S07]  /*80e0*/  FADD.FTZ R158, R155, 1 ;  /* 0x3f8000009b9e7421 */ /* 0x001fce0000010000 */
[----:B------:R-:W0:Y:S01]  /*80f0*/  MUFU.RCP R57, R159 ;  /* 0x0000009f00397308 */ /* 0x000e220000001000 */
[----:B-1----:R-:W-:Y:S01]  /*8100*/  FMUL.FTZ R155, R131, R160 ;  /* 0x000000a0839b7220 */ /* 0x002fe20000410000 */
[----:B------:R-:W-:-:S04]  /*8110*/  FMUL.FTZ R160, R56, -1.4426950216293334961 ;  /* 0xbfb8aa3b38a07820 */ /* 0x000fc80000410000 */
[----:B------:R-:W-:Y:S02]  /*8120*/  F2FP.F16.F32.PACK_AB R154, R155, R154 ;  /* 0x0000009a9b9a723e */ /* 0x000fe400000000ff */
[----:B------:R-:W1:Y:S01]  /*8130*/  MUFU.EX2 R61, R61 ;  /* 0x0000003d003d7308 */ /* 0x000e620000000800 */
[----:B--2---:R-:W-:Y:S01]  /*8140*/  FMUL.FTZ R131, R156, R157 ;  /* 0x0000009d9c837220 */ /* 0x004fe20000410000 */
[----:B------:R-:W-:-:S06]  /*8150*/  HADD2.F32 R157, -RZ, R87.H1_H1 ;  /* 0x30000057ff9d7230 */ /* 0x000fcc0000004100 */
[----:B------:R-:W2:Y:S01]  /*8160*/  MUFU.RCP R158, R158 ;  /* 0x0000009e009e7308 */ /* 0x000ea20000001000 */
[----:B0-----:R-:W-:Y:S01]  /*8170*/  FMUL.FTZ R87, R60, R57 ;  /* 0x000000393c577220 */ /* 0x001fe20000410000 */
[----:B------:R-:W-:-:S04]  /*8180*/  FADD.FTZ R60, R157, -R50 ;  /* 0x800000329d3c7221 */ /* 0x000fc80000010000 */
[----:B------:R-:W-:Y:S01]  /*8190*/  FMUL.FTZ R57, R37, R60 ;  /* 0x0000003c25397220 */ /* 0x000fe20000410000 */
[----:B------:R-:W-:Y:S01]  /*81a0*/  F2FP.F16.F32.PACK_AB R87, R87, R131 ;  /* 0x000000835757723e */ /* 0x000fe200000000ff */
[----:B------:R-:W-:Y:S01]  /*81b0*/  MUFU.EX2 R160, R160 ;  /* 0x000000a000a07308 */ /* 0x000fe20000000800 */
[----:B-1----:R-:W-:Y:S01]  /*81c0*/  FADD.FTZ R61, R61, 1 ;  /* 0x3f8000003d3d7421 */ /* 0x002fe20000010000 */
[----:B------:R-:W-:-:S06]  /*81d0*/  FFMA.FTZ R57, R105, R57, R110 ;  /* 0x0000003969397223 */ /* 0x000fcc000001006e */
[----:B------:R0:W1:Y:S01]  /*81e0*/  MUFU.RCP R162, R61 ;  /* 0x0000003d00a27308 */ /* 0x0000620000001000 */
[----:B--2---:R-:W-:Y:S01]  /*81f0*/  FMUL.FTZ R156, R53, R158 ;  /* 0x0000009e359c7220 */ /* 0x004fe20000410000 */
[--C-:B------:R-:W-:Y:S02]  /*8200*/  HADD2.F32 R53, -RZ, R89.reuse.H0_H0 ;  /* 0x20000059ff357230 */ /* 0x100fe40000004100 */
[----:B------:R-:W-:-:S03]  /*8210*/  HADD2.F32 R89, -RZ, R89.H1_H1 ;  /* 0x30000059ff597230 */ /* 0x000fc60000004100 */
[--C-:B------:R-:W-:Y:S01]  /*8220*/  FADD.FTZ R60, R53, -R50.reuse ;  /* 0x80000032353c7221 */ /* 0x100fe20000010000 */
[----:B------:R-:W-:Y:S01]  /*8230*/  FMUL.FTZ R53, R52, -1.4426950216293334961 ;  /* 0xbfb8aa3b34357820 */ /* 0x000fe20000410000 */
[----:B0-----:R-:W-:Y:S02]  /*8240*/  FMUL.FTZ R61, R57, -1.4426950216293334961 ;  /* 0xbfb8aa3b393d7820 */ /* 0x001fe40000410000 */
[----:B------:R-:W-:Y:S01]  /*8250*/  FMUL.FTZ R159, R37, R60 ;  /* 0x0000003c259f7220 */ /* 0x000fe20000410000 */
[----:B------:R-:W-:Y:S02]  /*8260*/  FMUL.FTZ R60, R130, -1.4426950216293334961 ;  /* 0xbfb8aa3b823c7820 */ /* 0x000fe40000410000 */
[----:B------:R-:W0:Y:S01]  /*8270*/  MUFU.EX2 R53, R53 ;  /* 0x0000003500357308 */ /* 0x000e220000000800 */
[----:B------:R-:W-:Y:S01]  /*8280*/  FFMA.FTZ R159, R104, R159, R47 ;  /* 0x0000009f689f7223 */ /* 0x000fe2000001002f */
[----:B-1----:R-:W-:Y:S01]  /*8290*/  FMUL.FTZ R157, R133, R162 ;  /* 0x000000a2859d7220 */ /* 0x002fe20000410000 */
[----:B------:R-:W-:Y:S01]  /*82a0*/  FADD.FTZ R133, R160, 1 ;  /* 0x3f800000a0857421 */ /* 0x000fe20000010000 */
[----:B------:R-:W-:-:S04]  /*82b0*/  FADD.FTZ R162, R89, -R50 ;  /* 0x8000003259a27221 */ /* 0x000fc80000010000 */
[----:B------:R-:W1:Y:S01]  /*82c0*/  MUFU.EX2 R61, R61 ;  /* 0x0000003d003d7308 */ /* 0x000e620000000800 */
[----:B------:R-:W-:-:S07]  /*82d0*/  F2FP.F16.F32.PACK_AB R156, R157, R156 ;  /* 0x0000009c9d9c723e */ /* 0x000fce00000000ff */
[----:B------:R-:W2:Y:S01]  /*82e0*/  MUFU.RCP R133, R133 ;  /* 0x0000008500857308 */ /* 0x000ea20000001000 */
[----:B0-----:R-:W-:Y:S01]  /*82f0*/  FADD.FTZ R160, R53, 1 ;  /* 0x3f80000035a07421 */ /* 0x001fe20000010000 */
[----:B------:R-:W-:-:S04]  /*8300*/  FMUL.FTZ R53, R37, R162 ;  /* 0x000000a225357220 */ /* 0x000fc80000410000 */
[----:B------:R-:W-:Y:S02]  /*8310*/  FFMA.FTZ R53, R105, R53, R110 ;  /* 0x0000003569357223 */ /* 0x000fe4000001006e */
[----:B------:R-:W0:Y:S01]  /*8320*/  MUFU.EX2 R60, R60 ;  /* 0x0000003c003c7308 */ /* 0x000e220000000800 */
[----:B-1----:R-:W-:Y:S01]  /*8330*/  FADD.FTZ R61, R61, 1 ;  /* 0x3f8000003d3d7421 */ /* 0x002fe20000010000 */
[----:B------:R-:W-:-:S06]  /*8340*/  FMUL.FTZ R162, R53, -1.4426950216293334961 ;  /* 0xbfb8aa3b35a27820 */ /* 0x000fcc0000410000 */
[----:B------:R-:W1:Y:S01]  /*8350*/  MUFU.RCP R158, R61 ;  /* 0x0000003d009e7308 */ /* 0x000e620000001000 */
[----:B--2---:R-:W-:Y:S01]  /*8360*/  FMUL.FTZ R133, R56, R133 ;  /* 0x0000008538857220 */ /* 0x004fe20000410000 */
[----:B------:R-:W-:-:S06]  /*8370*/  FMUL.FTZ R56, R159, -1.4426950216293334961 ;  /* 0xbfb8aa3b9f387820 */ /* 0x000fcc0000410000 */
[----:B------:R-:W2:Y:S01]  /*8380*/  MUFU.EX2 R56, R56 ;  /* 0x0000003800387308 */ /* 0x000ea20000000800 */
[----:B0-----:R-:W-:-:S07]  /*8390*/  FADD.FTZ R161, R60, 1 ;  /* 0x3f8000003ca17421 */ /* 0x001fce0000010000 */
[----:B------:R-:W0:Y:S01]  /*83a0*/  MUFU.EX2 R61, R162 ;  /* 0x000000a2003d7308 */ /* 0x000e220000000800 */
[----:B-1----:R-:W-:Y:S01]  /*83b0*/  FMUL.FTZ R89, R57, R158 ;  /* 0x0000009e39597220 */ /* 0x002fe20000410000 */
[----:B------:R-:W-:-:S04]  /*83c0*/  FMUL.FTZ R57, R114, -1.4426950216293334961 ;  /* 0xbfb8aa3b72397820 */ /* 0x000fc80000410000 */
[----:B------:R-:W-:Y:S02]  /*83d0*/  F2FP.F16.F32.PACK_AB R89, R89, R133 ;  /* 0x000000855959723e */ /* 0x000fe400000000ff */
[----:B------:R-:W1:Y:S01]  /*83e0*/  MUFU.EX2 R57, R57 ;  /* 0x0000003900397308 */ /* 0x000e620000000800 */
[----:B--2---:R-:W-:-:S07]  /*83f0*/  FADD.FTZ R60, R56, 1 ;  /* 0x3f800000383c7421 */ /* 0x004fce0000010000 */
[----:B------:R-:W2:Y:S01]  /*8400*/  MUFU.RCP R163, R160 ;  /* 0x000000a000a37308 */ /* 0x000ea20000001000 */
[----:B0-----:R-:W-:Y:S01]  /*8410*/  FADD.FTZ R56, R61, 1 ;  /* 0x3f8000003d387421 */ /* 0x001fe20000010000 */
[----:B------:R-:W-:-:S06]  /*8420*/  HADD2.F32 R61, -RZ, R85.H1_H1 ;  /* 0x30000055ff3d7230 */ /* 0x000fcc0000004100 */
[----:B------:R-:W0:Y:S01]  /*8430*/  MUFU.RCP R161, R161 ;  /* 0x000000a100a17308 */ /* 0x000e220000001000 */
[----:B-1----:R-:W-:-:S07]  /*8440*/  FADD.FTZ R57, R57, 1 ;  /* 0x3f80000039397421 */ /* 0x002fce0000010000 */
[----:B------:R-:W1:Y:S01]  /*8450*/  MUFU.RCP R60, R60 ;  /* 0x0000003c003c7308 */ /* 0x000e620000001000 */
[----:B--2---:R-:W-:Y:S01]  /*8460*/  FMUL.FTZ R158, R52, R163 ;  /* 0x000000a3349e7220 */ /* 0x004fe20000410000 */
[----:B------:R-:W-:-:S05]  /*8470*/  HADD2.F32 R163, -RZ, R85.H0_H0 ;  /* 0x20000055ffa37230 */ /* 0x000fca0000004100 */
[--C-:B------:R-:W-:Y:S01]  /*8480*/  FADD.FTZ R52, R163, -R50.reuse ;  /* 0x80000032a3347221 */ /* 0x100fe20000010000 */
[----:B------:R-:W2:Y:S01]  /*8490*/  MUFU.RCP R56, R56 ;  /* 0x0000003800387308 */ /* 0x000ea20000001000 */
[----:B0-----:R-:W-:Y:S01]  /*84a0*/  FMUL.FTZ R130, R130, R161 ;  /* 0x000000a182827220 */ /* 0x001fe20000410000 */
[--C-:B------:R-:W-:Y:S02]  /*84b0*/  HADD2.F32 R161, -RZ, R91.reuse.H0_H0 ;  /* 0x2000005bffa17230 */ /* 0x100fe40000004100 */
[----:B------:R-:W-:Y:S01]  /*84c0*/  FMUL.FTZ R52, R37, R52 ;  /* 0x0000003425347220 */ /* 0x000fe20000410000 */
[----:B------:R-:W-:Y:S01]  /*84d0*/  HADD2.F32 R91, -RZ, R91.H1_H1 ;  /* 0x3000005bff5b7230 */ /* 0x000fe20000004100 */
[----:B------:R-:W-:Y:S01]  /*84e0*/  F2FP.F16.F32.PACK_AB R130, R130, R158 ;  /* 0x0000009e8282723e */ /* 0x000fe200000000ff */
[--C-:B------:R-:W-:Y:S01]  /*84f0*/  FADD.FTZ R160, R161, -R50.reuse ;  /* 0x80000032a1a07221 */ /* 0x100fe20000010000 */
[----:B------:R-:W0:Y:S01]  /*8500*/  MUFU.RCP R57, R57 ;  /* 0x0000003900397308 */ /* 0x000e220000001000 */
[----:B-1----:R-:W-:Y:S01]  /*8510*/  FMUL.FTZ R159, R159, R60 ;  /* 0x0000003c9f9f7220 */ /* 0x002fe20000410000 */
[--C-:B------:R-:W-:Y:S01]  /*8520*/  FADD.FTZ R60, R61, -R50.reuse ;  /* 0x800000323d3c7221 */ /* 0x100fe20000010000 */
[----:B------:R-:W-:Y:S01]  /*8530*/  FMUL.FTZ R160, R37, R160 ;  /* 0x000000a025a07220 */ /* 0x000fe20000410000 */
[----:B------:R-:W-:Y:S01]  /*8540*/  FFMA.FTZ R52, R104, R52, R47 ;  /* 0x0000003468347223 */ /* 0x000fe2000001002f */
[----:B------:R-:W-:-:S02]  /*8550*/  FADD.FTZ R50, R91, -R50 ;  /* 0x800000325b327221 */ /* 0x000fc40000010000 */
[----:B------:R-:W-:Y:S01]  /*8560*/  FFMA.FTZ R47, R104, R160, R47 ;  /* 0x000000a0682f7223 */ /* 0x000fe2000001002f */
[----:B------:R-:W-:Y:S01]  /*8570*/  FMUL.FTZ R61, R52, -1.4426950216293334961 ;  /* 0xbfb8aa3b343d7820 */ /* 0x000fe20000410000 */
[----:B--2---:R-:W-:Y:S01]  /*8580*/  FMUL.FTZ R85, R53, R56 ;  /* 0x0000003835557220 */ /* 0x004fe20000410000 */
[----:B------:R-:W-:Y:S01]  /*8590*/  FMUL.FTZ R53, R37, R60 ;  /* 0x0000003c25357220 */ /* 0x000fe20000410000 */
[----:B------:R-:W-:Y:S01]  /*85a0*/  FMUL.FTZ R160, R47, -1.4426950216293334961 ;  /* 0xbfb8aa3b2fa07820 */ /* 0x000fe20000410000 */
[----:B------:R-:W-:Y:S01]  /*85b0*/  FMUL.FTZ R56, R129, -1.4426950216293334961 ;  /* 0xbfb8aa3b81387820 */ /* 0x000fe20000410000 */
[----:B------:R-:W-:Y:S01]  /*85c0*/  FMUL.FTZ R60, R113, -1.4426950216293334961 ;  /* 0xbfb8aa3b713c7820 */ /* 0x000fe20000410000 */
[--C-:B------:R-:W-:Y:S01]  /*85d0*/  FFMA.FTZ R53, R105, R53, R110.reuse ;  /* 0x0000003569357223 */ /* 0x100fe2000001006e */
[----:B------:R-:W1:Y:S01]  /*85e0*/  MUFU.EX2 R61, R61 ;  /* 0x0000003d003d7308 */ /* 0x000e620000000800 */
[----:B------:R-:W-:Y:S01]  /*85f0*/  FMUL.FTZ R50, R37, R50 ;  /* 0x0000003225327220 */ /* 0x000fe20000410000 */
[----:B0-----:R-:W-:Y:S01]  /*8600*/  FMUL.FTZ R114, R114, R57 ;  /* 0x0000003972727220 */ /* 0x001fe20000410000 */
[----:B------:R-:W-:Y:S01]  /*8610*/  FMUL.FTZ R57, R136, -1.4426950216293334961 ;  /* 0xbfb8aa3b88397820 */ /* 0x000fe20000410000 */
[----:B------:R-:W-:Y:S01]  /*8620*/  FMUL.FTZ R161, R53, -1.4426950216293334961 ;  /* 0xbfb8aa3b35a17820 */ /* 0x000fe20000410000 */
[----:B------:R-:W-:Y:S01]  /*8630*/  FFMA.FTZ R110, R105, R50, R110 ;  /* 0x00000032696e7223 */ /* 0x000fe2000001006e */
[----:B------:R-:W-:-:S02]  /*8640*/  F2FP.F16.F32.PACK_AB R85, R85, R159 ;  /* 0x0000009f5555723e */ /* 0x000fc400000000ff */
[----:B------:R-:W0:Y:S08]  /*8650*/  MUFU.EX2 R160, R160 ;  /* 0x000000a000a07308 */ /* 0x000e300000000800 */
        /* <DEDUP_REMOVED lines=8> */
[----:B------:R-:W1:Y:S01]  /*86e0*/  MUFU.RCP R57, R57 ;  /* 0x0000003900397308 */ /* 0x000e620000001000 */
[----:B0-----:R-:W-:-:S07]  /*86f0*/  FADD.FTZ R56, R161, 1 ;  /* 0x3f800000a1387421 */ /* 0x001fce0000010000 */
[----:B------:R-:W0:Y:S01]  /*8700*/  MUFU.RCP R162, R162 ;  /* 0x000000a200a27308 */ /* 0x000e220000001000 */
[----:B--2---:R-:W-:-:S07]  /*8710*/  FADD.FTZ R60, R60, 1 ;  /* 0x3f8000003c3c7421 */ /* 0x004fce0000010000 */
[----:B------:R-:W2:Y:S01]  /*8720*/  MUFU.RCP R61, R61 ;  /* 0x0000003d003d7308 */ /* 0x000ea20000001000 */
[----:B-1----:R-:W-:-:S07]  /*8730*/  FMUL.FTZ R160, R136, R57 ;  /* 0x0000003988a07220 */ /* 0x002fce0000410000 */
[----:B------:R-:W1:Y:S01]  /*8740*/  MUFU.RCP R56, R56 ;  /* 0x0000003800387308 */ /* 0x000e620000001000 */
[----:B0-----:R-:W-:Y:S01]  /*8750*/  FMUL.FTZ R136, R47, R162 ;  /* 0x000000a22f887220 */ /* 0x001fe20000410000 */
[----:B------:R-:W-:-:S06]  /*8760*/  IADD3.X R47, RZ, R10, RZ, P6, !PT ;  /* 0x0000000aff2f7210 */ /* 0x000fcc00037fe4ff */
[----:B------:R-:W0:Y:S01]  /*8770*/  MUFU.RCP R60, R60 ;  /* 0x0000003c003c7308 */ /* 0x000e220000001000 */
[----:B--2---:R-:W-:Y:S01]  /*8780*/  FMUL.FTZ R37, R52, R61 ;  /* 0x0000003d34257220 */ /* 0x004fe20000410000 */
[----:B------:R-:W-:-:S06]  /*8790*/  LEA R52, P6, R118, UR10, 0x1 ;  /* 0x0000000a76347c11 */ /* 0x000fcc000f8c08ff */
[----:B------:R-:W2:Y:S01]  /*87a0*/  MUFU.RCP R104, R104 ;  /* 0x0000006800687308 */ /* 0x000ea20000001000 */
[----:B-1----:R-:W-:Y:S01]  /*87b0*/  FMUL.FTZ R91, R53, R56 ;  /* 0x00000038355b7220 */ /* 0x002fe20000410000 */
[----:B------:R-:W-:Y:S02]  /*87c0*/  LEA.HI.X R53, R118, UR11, R47, 0x1, P6 ;  /* 0x0000000b76357c11 */ /* 0x000fe4000b0f0c2f */
[----:B------:R-:W-:Y:S02]  /*87d0*/  LEA R50, P6, R35, UR10, 0x1 ;  /* 0x0000000a23327c11 */ /* 0x000fe4000f8c08ff */
[----:B------:R-:W-:Y:S01]  /*87e0*/  F2FP.F16.F32.PACK_AB R37, R91, R37 ;  /* 0x000000255b25723e */ /* 0x000fe200000000ff */
[----:B------:R-:W-:Y:S01]  /*87f0*/  STG.E.U16 desc[UR8][R52.64], R62 ;  /* 0x0000003e34007986 */ /* 0x000fe2000c101508 */
[----:B------:R-:W-:Y:S01]  /*8800*/  LEA.HI.X R51, R35, UR11, R51, 0x1, P6 ;  /* 0x0000000b23337c11 */ /* 0x000fe2000b0f0c33 */
[----:B0-----:R-:W-:Y:S01]  /*8810*/  FMUL.FTZ R113, R113, R60 ;  /* 0x0000003c71717220 */ /* 0x001fe20000410000 */
[----:B------:R-:W-:Y:S01]  /*8820*/  LEA R56, P6, R123, UR10, 0x1 ;  /* 0x0000000a7b387c11 */ /* 0x000fe2000f8c08ff */
[----:B------:R-:W-:-:S03]  /*8830*/  FMUL.FTZ R35, R110, -1.4426950216293334961 ;  /* 0xbfb8aa3b6e237820 */ /* 0x000fc60000410000 */
[----:B------:R-:W-:Y:S02]  /*8840*/  LEA.HI.X R57, R123, UR11, R46, 0x1, P6 ;  /* 0x0000000b7b397c11 */ /* 0x000fe4000b0f0c2e */
[----:B------:R-:W-:Y:S01]  /*8850*/  LEA R46, P6, R122, UR10, 0x1 ;  /* 0x0000000a7a2e7c11 */ /* 0x000fe2000f8c08ff */
[----:B--2---:R-:W-:Y:S01]  /*8860*/  FMUL.FTZ R129, R129, R104 ;  /* 0x0000006881817220 */ /* 0x004fe20000410000 */
[----:B------:R-:W0:Y:S01]  /*8870*/  MUFU.EX2 R35, R35 ;  /* 0x0000002300237308 */ /* 0x000e220000000800 */
[----:B------:R-:W-:Y:S02]  /*8880*/  F2FP.F16.F32.PACK_AB R113, R160, R113 ;  /* 0x00000071a071723e */ /* 0x000fe400000000ff */
[----:B------:R-:W-:Y:S02]  /*8890*/  LEA.HI.X R47, R122, UR11, R45, 0x1, P6 ;  /* 0x0000000b7a2f7c11 */ /* 0x000fe4000b0f0c2d */
[----:B------:R-:W-:Y:S02]  /*88a0*/  LEA R60, P6, R121, UR10, 0x1 ;  /* 0x0000000a793c7c11 */ /* 0x000fe4000f8c08ff */
[----:B------:R-:W-:-:S02]  /*88b0*/  F2FP.F16.F32.PACK_AB R114, R129, R114 ;  /* 0x000000728172723e */ /* 0x000fc400000000ff */
        /* <DEDUP_REMOVED lines=18> */
[----:B------:R-:W-:Y:S01]  /*89e0*/  LEA.HI.X R121, R11, UR11, R18, 0x1, P6 ;  /* 0x0000000b0b797c11 */ /* 0x000fe2000b0f0c12 */
[----:B0-----:R-:W-:Y:S01]  /*89f0*/  FADD.FTZ R11, R35, 1 ;  /* 0x3f800000230b7421 */ /* 0x001fe20000010000 */
[C---:B------:R-:W-:Y:S02]  /*8a00*/  LEA R18, P6, R29.reuse, UR10, 0x1 ;  /* 0x0000000a1d127c11 */ /* 0x040fe4000f8c08ff */
[----:B------:R-:W-:Y:S02]  /*8a10*/  IADD3.X R35, RZ, R10, RZ, P2, !PT ;  /* 0x0000000aff237210 */ /* 0x000fe400017fe4ff */
[----:B------:R-:W-:Y:S01]  /*8a20*/  LEA.HI.X R19, R29, UR11, R17, 0x1, P6 ;  /* 0x0000000b1d137c11 */ /* 0x000fe2000b0f0c11 */
[----:B------:R-:W0:Y:S01]  /*8a30*/  MUFU.RCP R11, R11 ;  /* 0x0000000b000b7308 */ /* 0x000e220000001000 */
[----:B------:R-:W-:-:S04]  /*8a40*/  LEA R28, P6, R16, UR10, 0x1 ;  /* 0x0000000a101c7c11 */ /* 0x000fc8000f8c08ff */
[----:B------:R-:W-:Y:S02]  /*8a50*/  LEA.HI.X R29, R16, UR11, R24, 0x1, P6 ;  /* 0x0000000b101d7c11 */ /* 0x000fe4000b0f0c18 */
[----:B------:R-:W-:-:S04]  /*8a60*/  LEA R16, P6, R27, UR10, 0x1 ;  /* 0x0000000a1b107c11 */ /* 0x000fc8000f8c08ff */
[----:B------:R-:W-:Y:S02]  /*8a70*/  LEA.HI.X R17, R27, UR11, R15, 0x1, P6 ;  /* 0x0000000b1b117c11 */ /* 0x000fe4000b0f0c0f */
[----:B------:R-:W-:Y:S02]  /*8a80*/  LEA R122, P6, R26, UR10, 0x1 ;  /* 0x0000000a1a7a7c11 */ /* 0x000fe4000f8c08ff */
[----:B------:R-:W-:Y:S02]  /*8a90*/  PRMT R27, R62, 0x7632, R27 ;  /* 0x000076323e1b7816 */ /* 0x000fe4000000001b */
[----:B------:R-:W-:Y:S01]  /*8aa0*/  LEA.HI.X R123, R26, UR11, R14, 0x1, P6 ;  /* 0x0000000b1a7b7c11 */ /* 0x000fe2000b0f0c0e */
[----:B0-----:R-:W-:Y:S01]  /*8ab0*/  FMUL.FTZ R13, R110, R11 ;  /* 0x0000000b6e0d7220 */ /* 0x001fe20000410000 */
[----:B------:R-:W-:Y:S01]  /*8ac0*/  LEA R14, P6, R25, UR10, 0x1 ;  /* 0x0000000a190e7c11 */ /* 0x000fe2000f8c08ff */
[----:B------:R0:W-:Y:S01]  /*8ad0*/  STG.E.U16 desc[UR8][R52.64+0x2], R27 ;  /* 0x0000021b34007986 */ /* 0x0001e2000c101508 */
[----:B------:R-:W-:-:S02]  /*8ae0*/  IADD3.X R11, RZ, R10, RZ, P5, !PT ;  /* 0x0000000aff0b7210 */ /* 0x000fc40002ffe4ff */
[----:B------:R-:W-:Y:S02]  /*8af0*/  LEA.HI.X R15, R25, UR11, R23, 0x1, P6 ;  /* 0x0000000b190f7c11 */ /* 0x000fe4000b0f0c17 */
[----:B------:R-:W-:Y:S02]  /*8b00*/  IADD3.X R23, RZ, R10, RZ, P3, !PT ;  /* 0x0000000aff177210 */ /* 0x000fe40001ffe4ff */
[----:B------:R-:W-:Y:S02]  /*8b10*/  LEA R26, P3, R38, UR10, 0x1 ;  /* 0x0000000a261a7c11 */ /* 0x000fe4000f8608ff */
[----:B------:R-:W-:Y:S02]  /*8b20*/  LEA R24, P5, R36, UR10, 0x1 ;  /* 0x0000000a24187c11 */ /* 0x000fe4000f8a08ff */
[----:B------:R-:W-:Y:S02]  /*8b30*/  F2FP.F16.F32.PACK_AB R13, R13, R136 ;  /* 0x000000880d0d723e */ /* 0x000fe400000000ff */
[----:B0-----:R-:W-:-:S02]  /*8b40*/  LEA.HI.X R27, R38, UR11, R11, 0x1, P3 ;  /* 0x0000000b261b7c11 */ /* 0x001fc400098f0c0b */
[----:B------:R-:W-:Y:S02]  /*8b50*/  LEA.HI.X R25, R36, UR11, R23, 0x1, P5 ;  /* 0x0000000b24197c11 */ /* 0x000fe4000a8f0c17 */
[----:B------:R-:W-:Y:S02]  /*8b60*/  F2FP.F16.F32.PACK_AB R11, R59, R58 ;  /* 0x0000003a3b0b723e */ /* 0x000fe400000000ff */
[----:B------:R-:W-:Y:S02]  /*8b70*/  IADD3.X R23, RZ, R10, RZ, P4, !PT ;  /* 0x0000000aff177210 */ /* 0x000fe400027fe4ff */
[----:B------:R-:W-:Y:S02]  /*8b80*/  LEA R58, P2, R34, UR10, 0x1 ;  /* 0x0000000a223a7c11 */ /* 0x000fe4000f8408ff */
[----:B------:R-:W-:Y:S02]  /*8b90*/  LEA R38, P3, R12, UR10, 0x1 ;  /* 0x0000000a0c267c11 */ /* 0x000fe4000f8608ff */
[----:B------:R-:W-:-:S02]  /*8ba0*/  LEA.HI.X R59, R34, UR11, R23, 0x1, P2 ;  /* 0x0000000b223b7c11 */ /* 0x000fc400090f0c17 */
[----:B------:R-:W-:Y:S02]  /*8bb0*/  IADD3.X R23, RZ, R10, RZ, P1, !PT ;  /* 0x0000000aff177210 */ /* 0x000fe40000ffe4ff */
[----:B------:R-:W-:Y:S02]  /*8bc0*/  LEA R10, P1, R22, UR10, 0x1 ;  /* 0x0000000a160a7c11 */ /* 0x000fe4000f8208ff */
[----:B------:R-:W-:Y:S02]  /*8bd0*/  LEA.HI.X R39, R12, UR11, R35, 0x1, P3 ;  /* 0x0000000b0c277c11 */ /* 0x000fe400098f0c23 */
[C---:B------:R-:W-:Y:S02]  /*8be0*/  PRMT R12, R11.reuse, 0x7610, R12 ;  /* 0x000076100b0c7816 */ /* 0x040fe4000000000c */
[----:B------:R-:W-:Y:S02]  /*8bf0*/  PRMT R34, R11, 0x7632, R34 ;  /* 0x000076320b227816 */ /* 0x000fe40000000022 */
[----:B------:R-:W-:Y:S01]  /*8c00*/  LEA.HI.X R11, R22, UR11, R23, 0x1, P1 ;  /* 0x0000000b160b7c11 */ /* 0x000fe200088f0c17 */
[----:B------:R0:W-:Y:S01]  /*8c10*/  STG.E.U16 desc[UR8][R52.64+0x4], R12 ;  /* 0x0000040c34007986 */ /* 0x0001e2000c101508 */
[----:B------:R-:W-:-:S02]  /*8c20*/  PRMT R22, R54, 0x7632, R22 ;  /* 0x0000763236167816 */ /* 0x000fc40000000016 */
[----:B------:R-:W-:Y:S01]  /*8c30*/  PRMT R23, R70, 0x7632, R23 ;  /* 0x0000763246177816 */ /* 0x000fe20000000017 */
[----:B------:R1:W-:Y:S01]  /*8c40*/  STG.E.U16 desc[UR8][R52.64+0x6], R34 ;  /* 0x0000062234007986 */ /* 0x0003e2000c101508 */
[----:B------:R-:W-:-:S03]  /*8c50*/  IADD3 R9, P1, R9, 0x4a, RZ ;  /* 0x0000004a09097810 */ /* 0x000fc60007f3e0ff */
[----:B------:R2:W-:Y:S01]  /*8c60*/  STG.E.U16 desc[UR8][R50.64+0x2], R22 ;  /* 0x0000021632007986 */ /* 0x0005e2000c101508 */
[----:B------:R-:W-:Y:S02]  /*8c70*/  IADD3.X R4, RZ, R4, RZ, P1, !PT ;  /* 0x00000004ff047210 */ /* 0x000fe40000ffe4ff */
[----:B------:R-:W-:Y:S01]  /*8c80*/  ISETP.GE.U32.AND P1, PT, R9, R0, PT ;  /* 0x000000000900720c */ /* 0x000fe20003f26070 */
[----:B------:R3:W-:Y:S01]  /*8c90*/  STG.E.U16 desc[UR8][R50.64+0x6], R23 ;  /* 0x0000061732007986 */ /* 0x0007e2000c101508 */
[----:B0-----:R-:W-:Y:S02]  /*8ca0*/  PRMT R12, R82, 0x7632, R12 ;  /* 0x00007632520c7816 */ /* 0x001fe4000000000c */
[----:B------:R-:W-:Y:S01]  /*8cb0*/  ISETP.GE.AND.EX P1, PT, R4, R2, PT, P1 ;  /* 0x000000020400720c */ /* 0x000fe20003f26310 */
[----:B------:R-:W-:Y:S01]  /*8cc0*/  STG.E.U16 desc[UR8][R50.64], R54 ;  /* 0x0000003632007986 */ /* 0x000fe2000c101508 */
[----:B-1----:R-:W-:Y:S02]  /*8cd0*/  PRMT R34, R80, 0x7632, R34 ;  /* 0x0000763250227816 */ /* 0x002fe40000000022 */
[----:B------:R-:W-:Y:S01]  /*8ce0*/  PRMT R52, R77, 0x7632, R52 ;  /* 0x000076324d347816 */ /* 0x000fe20000000034 */
[----:B------:R-:W-:Y:S01]  /*8cf0*/  STG.E.U16 desc[UR8][R50.64+0x4], R70 ;  /* 0x0000044632007986 */ /* 0x000fe2000c101508 */
[----:B--2---:R-:W-:-:S02]  /*8d00*/  PRMT R22, R74, 0x7632, R22 ;  /* 0x000076324a167816 */ /* 0x004fc40000000016 */
[----:B---3--:R-:W-:Y:S01]  /*8d10*/  PRMT R23, R76, 0x7632, R23 ;  /* 0x000076324c177816 */ /* 0x008fe20000000017 */
        /* <DEDUP_REMOVED lines=18> */
[----:B------:R0:W-:Y:S04]  /*8e40*/  STG.E.U16 desc[UR8][R44.64+0x6], R23 ;  /* 0x000006172c007986 */ /* 0x0001e8000c101508 */
[----:B------:R-:W-:Y:S01]  /*8e50*/  STG.E.U16 desc[UR8][R44.64], R93 ;  /* 0x0000005d2c007986 */ /* 0x000fe2000c101508 */
[----:B-1----:R-:W-:Y:S02]  /*8e60*/  PRMT R34, R71, 0x7632, R34 ;  /* 0x0000763247227816 */ /* 0x002fe40000000022 */
[----:B------:R-:W-:Y:S01]  /*8e70*/  PRMT R60, R141, 0x7632, R60 ;  /* 0x000076328d3c7816 */ /* 0x000fe2000000003c */
[----:B------:R-:W-:Y:S01]  /*8e80*/  STG.E.U16 desc[UR8][R44.64+0x4], R90 ;  /* 0x0000045a2c007986 */ /* 0x000fe2000c101508 */
[----:B--2---:R-:W-:Y:S02]  /*8e90*/  PRMT R22, R108, 0x7632, R22 ;  /* 0x000076326c167816 */ /* 0x004fe40000000016 */
[----:B------:R-:W-:Y:S01]  /*8ea0*/  PRMT R61, R97, 0x7632, R61 ;  /* 0x00007632613d7816 */ /* 0x000fe2000000003d */
        /* <DEDUP_REMOVED lines=13> */
[----:B------:R0:W-:Y:S04]  /*8f80*/  STG.E.U16 desc[UR8][R118.64+0x2], R12 ;  /* 0x0000020c76007986 */ /* 0x0001e8000c101508 */
[----:B------:R-:W-:Y:S04]  /*8f90*/  STG.E.U16 desc[UR8][R118.64+0x4], R71 ;  /* 0x0000044776007986 */ /* 0x000fe8000c101508 */
[----:B------:R-:W-:Y:S04]  /*8fa0*/  STG.E.U16 desc[UR8][R118.64+0x6], R34 ;  /* 0x0000062276007986 */ /* 0x000fe8000c101508 */
[----:B------:R-:W-:Y:S01]  /*8fb0*/  STG.E.U16 desc[UR8][R32.64], R117 ;  /* 0x0000007520007986 */ /* 0x000fe2000c101508 */
[----:B0-----:R-:W-:-:S03]  /*8fc0*/  PRMT R12, R127, 0x7632, R12 ;  /* 0x000076327f0c7816 */ /* 0x001fc6000000000c */
[----:B------:R0:W-:Y:S04]  /*8fd0*/  STG.E.U16 desc[UR8][R32.64+0x2], R22 ;  /* 0x0000021620007986 */ /* 0x0001e8000c101508 */
[----:B------:R-:W-:Y:S04]  /*8fe0*/  STG.E.U16 desc[UR8][R32.64+0x4], R73 ;  /* 0x0000044920007986 */ /* 0x000fe8000c101508 */
[----:B------:R1:W-:Y:S01]  /*8ff0*/  STG.E.U16 desc[UR8][R32.64+0x6], R23 ;  /* 0x0000061720007986 */ /* 0x0003e2000c101508 */
[----:B0-----:R-:W-:-:S03]  /*9000*/  PRMT R22, R115, 0x7632, R22 ;  /* 0x0000763273167816 */ /* 0x001fc60000000016 */
[----:B------:R-:W-:Y:S04]  /*9010*/  STG.E.U16 desc[UR8][R40.64], R127 ;  /* 0x0000007f28007986 */ /* 0x000fe8000c101508 */
[----:B------:R0:W-:Y:S01]  /*9020*/  STG.E.U16 desc[UR8][R40.64+0x2], R12 ;  /* 0x0000020c28007986 */ /* 0x0001e2000c101508 */
[----:B-1----:R-:W-:-:S03]  /*9030*/  PRMT R33, R116, 0x7632, R33 ;  /* 0x0000763274217816 */ /* 0x002fc60000000021 */
[----:B------:R-:W-:Y:S01]  /*9040*/  STG.E.U16 desc[UR8][R40.64+0x4], R116 ;  /* 0x0000047428007986 */ /* 0x000fe2000c101508 */
[----:B------:R-:W-:-:S03]  /*9050*/  PRMT R23, R65, 0x7632, R23 ;  /* 0x0000763241177816 */ /* 0x000fc60000000017 */
[----:B------:R-:W-:Y:S04]  /*9060*/  STG.E.U16 desc[UR8][R40.64+0x6], R33 ;  /* 0x0000062128007986 */ /* 0x000fe8000c101508 */
[----:B------:R-:W-:Y:S01]  /*9070*/  STG.E.U16 desc[UR8][R30.64], R115 ;  /* 0x000000731e007986 */ /* 0x000fe2000c101508 */
[----:B0-----:R-:W-:-:S03]  /*9080*/  PRMT R12, R139, 0x7632, R12 ;  /* 0x000076328b0c7816 */ /* 0x001fc6000000000c */
[----:B------:R-:W-:Y:S04]  /*9090*/  STG.E.U16 desc[UR8][R30.64+0x2], R22 ;  /* 0x000002161e007986 */ /* 0x000fe8000c101508 */
[----:B------:R-:W-:Y:S04]  /*90a0*/  STG.E.U16 desc[UR8][R30.64+0x4], R65 ;  /* 0x000004411e007986 */ /* 0x000fe8000c101508 */
[----:B------:R0:W-:Y:S04]  /*90b0*/  STG.E.U16 desc[UR8][R30.64+0x6], R23 ;  /* 0x000006171e007986 */ /* 0x0001e8000c101508 */
[----:B------:R-:W-:Y:S04]  /*90c0*/  STG.E.U16 desc[UR8][R20.64], R139 ;  /* 0x0000008b14007986 */ /* 0x000fe8000c101508 */
[----:B------:R1:W-:Y:S01]  /*90d0*/  STG.E.U16 desc[UR8][R20.64+0x2], R12 ;  /* 0x0000020c14007986 */ /* 0x0003e2000c101508 */
[----:B0-----:R-:W-:-:S03]  /*90e0*/  PRMT R31, R67, 0x7632, R31 ;  /* 0x00007632431f7816 */ /* 0x001fc6000000001f */
[----:B------:R-:W-:Y:S04]  /*90f0*/  STG.E.U16 desc[UR8][R20.64+0x4], R67 ;  /* 0x0000044314007986 */ /* 0x000fe8000c101508 */
[----:B------:R0:W-:Y:S01]  /*9100*/  STG.E.U16 desc[UR8][R20.64+0x6], R31 ;  /* 0x0000061f14007986 */ /* 0x0001e2000c101508 */
[----:B-1----:R-:W-:-:S03]  /*9110*/  PRMT R12, R111, 0x7632, R12 ;  /* 0x000076326f0c7816 */ /* 0x002fc6000000000c */
[----:B------:R-:W-:Y:S04]  /*9120*/  STG.E.U16 desc[UR8][R120.64], R141 ;  /* 0x0000008d78007986 */ /* 0x000fe8000c101508 */
[----:B------:R-:W-:Y:S01]  /*9130*/  STG.E.U16 desc[UR8][R120.64+0x2], R60 ;  /* 0x0000023c78007986 */ /* 0x000fe2000c101508 */
[----:B0-----:R-:W-:-:S03]  /*9140*/  PRMT R21, R55, 0x7632, R21 ;  /* 0x0000763237157816 */ /* 0x001fc60000000015 */
[----:B------:R-:W-:Y:S01]  /*9150*/  STG.E.U16 desc[UR8][R120.64+0x4], R55 ;  /* 0x0000043778007986 */ /* 0x000fe2000c101508 */
[----:B------:R-:W-:-:S03]  /*9160*/  PRMT R20, R63, 0x7632, R20 ;  /* 0x000076323f147816 */ /* 0x000fc60000000014 */
        /* <DEDUP_REMOVED lines=16> */
[----:B0-----:R-:W-:-:S02]  /*9270*/  PRMT R29, R130, 0x7632, R29 ;  /* 0x00007632821d7816 */ /* 0x001fc4000000001d */
[----:B------:R-:W-:Y:S01]  /*9280*/  PRMT R19, R114, 0x7632, R19 ;  /* 0x0000763272137816 */ /* 0x000fe20000000013 */
        /* <DEDUP_REMOVED lines=21> */
[----:B------:R1:W-:Y:S01]  /*93e0*/  STG.E.U16 desc[UR8][R24.64+0x2], R12 ;  /* 0x0000020c18007986 */ /* 0x0003e2000c101508 */
[----:B0-----:R-:W-:-:S03]  /*93f0*/  PRMT R15, R85, 0x7632, R15 ;  /* 0x00007632550f7816 */ /* 0x001fc6000000000f */
[----:B------:R-:W-:Y:S04]  /*9400*/  STG.E.U16 desc[UR8][R24.64+0x4], R89 ;  /* 0x0000045918007986 */ /* 0x000fe8000c101508 */
[----:B------:R0:W-:Y:S01]  /*9410*/  STG.E.U16 desc[UR8][R24.64+0x6], R14 ;  /* 0x0000060e18007986 */ /* 0x0001e2000c101508 */
[----:B-1----:R-:W-:-:S03]  /*9420*/  PRMT R12, R37, 0x7632, R12 ;  /* 0x00007632250c7816 */ /* 0x002fc6000000000c */
        /* <DEDUP_REMOVED lines=16> */
.L_x_3500:
        /* <DEDUP_REMOVED lines=13> */
.L_x_3608:


//--------------------- .text._ZN13group_norm_v214gn_cuda_kernelI6__halfLi320ELi1ELi16ELi160ELi256ELb1ELi128ELi320ELi320ELi4ELb0ELi74ELb0ELb1ENS_16CompileConditionILi900EEEEEvPT_PKS4_S7_S7_flPfS8_Pj --------------------------
	.section	.text._ZN13group_norm_v214gn_cuda_kernelI6__halfLi320ELi1ELi16ELi160ELi256ELb1ELi128ELi320ELi320ELi4ELb0ELi74ELb0ELb1ENS_16CompileConditionILi900EEEEEvPT_PKS4_S7_S7_flPfS8_Pj,"ax",@progbits
	.align	128
        .global         _ZN13group_norm_v214gn_cuda_kernelI6__halfLi320ELi1ELi16ELi160ELi256ELb1ELi128ELi320ELi320ELi4ELb0ELi74ELb0ELb1ENS_16CompileConditionILi900EEEEEvPT_PKS4_S7_S7_flPfS8_Pj
        .type           _ZN13group_norm_v214gn_cuda_kernelI6__halfLi320ELi1ELi16ELi160ELi256ELb1ELi128ELi320ELi320ELi4ELb0ELi74ELb0ELb1ENS_16CompileConditionILi900EEEEEvPT_PKS4_S7_S7_flPfS8_Pj,@function
        .size           _ZN13group_norm_v214gn_cuda_kernelI6__halfLi320ELi1ELi16ELi160ELi256ELb1ELi128ELi320ELi320ELi4ELb0ELi74ELb0ELb1ENS_16CompileConditionILi900EEEEEvPT_PKS4_S7_S7_flPfS8_Pj,(.L_x_3609 - _ZN13group_norm_v214gn_cuda_kernelI6__halfLi320ELi1ELi16ELi160ELi256ELb1ELi128ELi320ELi320ELi4ELb0ELi74ELb0ELb1ENS_16CompileConditionILi900EEEEEvPT_PKS4_S7_S7_flPfS8_Pj)
        .other          _ZN13group_norm_v214gn_cuda_kernelI6__halfLi320ELi1ELi16ELi160ELi256ELb1ELi128ELi320ELi320ELi4ELb0ELi74ELb0ELb1ENS_16CompileConditionILi900EEEEEvPT_PKS4_S7_S7_flPfS8_Pj,@"STO_CUDA_ENTRY STV_DEFAULT"
_ZN13group_norm_v214gn_cuda_kernelI6__halfLi320ELi1ELi16ELi160ELi256ELb1ELi128ELi320ELi320ELi4ELb0ELi74ELb0ELb1ENS_16CompileConditionILi900EEEEEvPT_PKS4_S7_S7_flPfS8_Pj:
.text._ZN13group_norm_v214gn_cuda_kernelI6__halfLi320ELi1ELi16ELi160ELi256ELb1ELi128ELi320ELi320ELi4ELb0ELi74ELb0ELb1ENS_16CompileConditionILi900EEEEEvPT_PKS4_S7_S7_flPfS8_Pj:
[----:B------:R-:W0:Y:S01]  /*0000*/  LDC R1, c[0x0][0x28] ;  /* 0x00000a00ff017b82 */ /* 0x000e220000000800 */
[----:B------:R-:W1:Y:S01]  /*0010*/  S2R R53, SR_TID.X ;  /* 0x0000000000357919 */ /* 0x000e620000002100 */
[----:B------:R-:W-:Y:S01]  /*0020*/  ULDC.64 UR4, c[0x0][0x218] ;  /* 0x0000860000047ab9 */ /* 0x000fe20000000a00 */
[----:B------:R-:W-:-:S05]  /*0030*/  ULDC.64 UR6, c[0x0][0x208] ;  /* 0x0000820000067ab9 */ /* 0x000fca0000000a00 */
[----:B------:R-:W2:Y:S01]  /*0040*/  LDC.64 R132, c[0x0][0x228] ;  /* 0x00008a00ff847b82 */ /* 0x000ea20000000a00 */
[----:B------:R-:W3:Y:S01]  /*0050*/  S2R R64, SR_CTAID.Y ;  /* 0x0000000000407919 */ /* 0x000ee20000002600 */
[----:B0-----:R-:W-:Y:S01]  /*0060*/  IADD3 R1, R1, -0x8, RZ ;  /* 0xfffffff801017810 */ /* 0x001fe20007ffe0ff */
[----:B------:R-:W0:Y:S01]  /*0070*/  S2R R58, SR_CTAID.X ;  /* 0x00000000003a7919 */ /* 0x000e220000002500 */
        /* <DEDUP_REMOVED lines=105> */
[C---:B------:R-:W-:Y:S02]  /*0710*/  LEA R4, P0, R0.reuse, UR4, 0x1 ;  /* 0x0000000400047c11 */ /* 0x040fe4000f8008ff */
[----:B------:R-:W-:Y:S02]  /*0720*/  IADD3 R2, R45, 0x28000, RZ ;  /* 0x000280002d027810 */ /* 0x000fe40007ffe0ff */
[----:B------:R-:W-:Y:S02]  /*0730*/  LEA.HI.X R5, R0, UR5, R3, 0x1, P0 ;  /* 0x0000000500057c11 */ /* 0x000fe400080f0c03 */
[----:B------:R-:W-:-:S04]  /*0740*/  IADD3 R11, P0, R2, R61, RZ ;  /* 0x0000003d020b7210 */ /* 0x000fc80007f1e0ff */
[----:B------:R-:W2:Y:S01]  /*0750*/  LDG.E.64.CONSTANT R4, desc[UR6][R4.64] ;  /* 0x0000000604047981 */ /* 0x000ea2000c1e9b00 */
[----:B------:R-:W-:Y:S01]  /*0760*/  IADD3.X R12, RZ, R63, RZ, P0, !PT ;  /* 0x0000003fff0c7210 */ /* 0x000fe200007fe4ff */
[--C-:B---3--:R-:W-:Y:S02]  /*0770*/  HADD2.F32 R0, -RZ, R56.reuse.H0_H0 ;  /* 0x20000038ff007230 */ /* 0x108fe40000004100 */
[----:B------:R-:W-:-:S03]  /*0780*/  HADD2.F32 R3, -RZ, R56.H1_H1 ;  /* 0x30000038ff037230 */ /* 0x000fc60000004100 */
[----:B------:R-:W-:Y:S01]  /*0790*/  FADD.FTZ R2, RZ, R0 ;  /* 0x00000000ff027221 */ /* 0x000fe20000010000 */
[----:B------:R-:W-:Y:S01]  /*07a0*/  FFMA.FTZ R0, R0, R0, RZ ;  /* 0x0000000000007223 */ /* 0x000fe200000100ff */
[--C-:B------:R-:W-:Y:S02]  /*07b0*/  HADD2.F32 R7, -RZ, R57.reuse.H0_H0 ;  /* 0x20000039ff077230 */ /* 0x100fe40000004100 */
[----:B------:R-:W-:Y:S01]  /*07c0*/  FADD.FTZ R6, R2, R3 ;  /* 0x0000000302067221 */ /* 0x000fe20000010000 */
[----:B------:R-:W-:Y:S01]  /*07d0*/  FFMA.FTZ R0, R3, R3, R0 ;  /* 0x0000000303007223 */ /* 0x000fe20000010000 */
[----:B------:R-:W-:Y:S01]  /*07e0*/  LEA R2, P0, R11, UR4, 0x1 ;  /* 0x000000040b027c11 */ /* 0x000fe2000f8008ff */
[----:B------:R-:W-:Y:S02]  /*07f0*/  HADD2.F32 R10, -RZ, R57.H1_H1 ;  /* 0x30000039ff0a7230 */ /* 0x000fe40000004100 */
[----:B------:R-:W-:Y:S01]  /*0800*/  FADD.FTZ R6, R6, R7 ;  /* 0x0000000706067221 */ /* 0x000fe20000010000 */
[----:B------:R-:W-:Y:S01]  /*0810*/  FFMA.FTZ R7, R7, R7, R0 ;  /* 0x0000000707077223 */ /* 0x000fe20000010000 */
[----:B------:R-:W-:-:S02]  /*0820*/  LEA.HI.X R3, R11, UR5, R12, 0x1, P0 ;  /* 0x000000050b037c11 */ /* 0x000fc400080f0c0c */
[----:B------:R-:W-:Y:S01]  /*0830*/  IADD3 R0, R45, 0x2a800, RZ ;  /* 0x0002a8002d007810 */ /* 0x000fe20007ffe0ff */
[----:B------:R-:W-:Y:S01]  /*0840*/  FADD.FTZ R6, R6, R10 ;  /* 0x0000000a06067221 */ /* 0x000fe20000010000 */
[----:B------:R-:W-:Y:S01]  /*0850*/  FFMA.FTZ R7, R10, R10, R7 ;  /* 0x0000000a0a077223 */ /* 0x000fe20000010007 */
[--C-:B----4-:R-:W-:Y:S01]  /*0860*/  HADD2.F32 R10, -RZ, R54.reuse.H0_H0 ;  /* 0x20000036ff0a7230 */ /* 0x110fe20000004100 */
[----:B------:R-:W3:Y:S01]  /*0870*/  LDG.E.64.CONSTANT R2, desc[UR6][R2.64] ;  /* 0x0000000602027981 */ /* 0x000ee2000c1e9b00 */
[----:B------:R-:W-:Y:S01]  /*0880*/  IADD3 R13, P0, R0, R61, RZ ;  /* 0x0000003d000d7210 */ /* 0x000fe20007f1e0ff */
[----:B------:R-:W-:Y:S02]  /*0890*/  HADD2.F32 R12, -RZ, R54.H1_H1 ;  /* 0x30000036ff0c7230 */ /* 0x000fe40000004100 */
[----:B------:R-:W-:Y:S01]  /*08a0*/  FADD.FTZ R0, R6, R10 ;  /* 0x0000000a06007221 */ /* 0x000fe20000010000 */
[----:B------:R-:W-:Y:S01]  /*08b0*/  FFMA.FTZ R7, R10, R10, R7 ;  /* 0x0000000a0a077223 */ /* 0x000fe20000010007 */
[----:B------:R-:W-:-:S02]  /*08c0*/  IADD3.X R24, RZ, R63, RZ, P0, !PT ;  /* 0x0000003fff187210 */ /* 0x000fc400007fe4ff */
[C---:B------:R-:W-:Y:S01]  /*08d0*/  LEA R6, P0, R13.reuse, UR4, 0x1 ;  /* 0x000000040d067c11 */ /* 0x040fe2000f8008ff */
[----:B------:R-:W-:Y:S01]  /*08e0*/  FADD.FTZ R10, R0, R12 ;  /* 0x0000000c000a7221 */ /* 0x000fe20000010000 */
[--C-:B------:R-:W-:Y:S02]  /*08f0*/  HADD2.F32 R11, -RZ, R55.reuse.H0_H0 ;  /* 0x20000037ff0b7230 */ /* 0x100fe40000004100 */
[----:B------:R-:W-:Y:S01]  /*0900*/  FFMA.FTZ R12, R12, R12, R7 ;  /* 0x0000000c0c0c7223 */ /* 0x000fe20000010007 */
[----:B------:R-:W-:Y:S02]  /*0910*/  LEA.HI.X R7, R13, UR5, R24, 0x1, P0 ;  /* 0x000000050d077c11 */ /* 0x000fe400080f0c18 */
[----:B------:R-:W-:Y:S01]  /*0920*/  IADD3 R0, R45, 0x2d000, RZ ;  /* 0x0002d0002d007810 */ /* 0x000fe20007ffe0ff */
[----:B------:R-:W-:Y:S01]  /*0930*/  FADD.FTZ R10, R10, R11 ;  /* 0x0000000b0a0a7221 */ /* 0x000fe20000010000 */
[----:B------:R-:W-:Y:S01]  /*0940*/  FFMA.FTZ R12, R11, R11, R12 ;  /* 0x0000000b0b0c7223 */ /* 0x000fe2000001000c */
[----:B------:R-:W-:Y:S01]  /*0950*/  HADD2.F32 R11, -RZ, R55.H1_H1 ;  /* 0x30000037ff0b7230 */ /* 0x000fe20000004100 */
[----:B------:R-:W4:Y:S01]  /*0960*/  LDG.E.64.CONSTANT R6, desc[UR6][R6.64] ;  /* 0x0000000606067981 */ /* 0x000f22000c1e9b00 */
[----:B------:R-:W-:-:S03]  /*0970*/  IADD3 R30, P0, R0, R61, RZ ;  /* 0x0000003d001e7210 */ /* 0x000fc60007f1e0ff */
[----:B------:R-:W-:Y:S01]  /*0980*/  FADD.FTZ R0, R10, R11 ;  /* 0x0000000b0a007221 */ /* 0x000fe20000010000 */
[----:B------:R-:W-:Y:S01]  /*0990*/  FFMA.FTZ R12, R11, R11, R12 ;  /* 0x0000000b0b0c7223 */ /* 0x000fe2000001000c */
[----:B------:R-:W-:Y:S01]  /*09a0*/  IADD3.X R11, RZ, R63, RZ, P0, !PT ;  /* 0x0000003fff0b7210 */ /* 0x000fe200007fe4ff */
[--C-:B--2---:R-:W-:Y:S01]  /*09b0*/  HADD2.F32 R13, -RZ, R46.reuse.H0_H0 ;  /* 0x2000002eff0d7230 */ /* 0x104fe20000004100 */
        /* <DEDUP_REMOVED lines=8> */
[----:B------:R-:W2:Y:S01]  /*0a40*/  LDG.E.64.CONSTANT R10, desc[UR6][R10.64] ;  /* 0x000000060a0a7981 */ /* 0x000ea2000c1e9b00 */
[----:B------:R-:W-:Y:S01]  /*0a50*/  FFMA.FTZ R12, R25, R25, R12 ;  /* 0x00000019190c7223 */ /* 0x000fe2000001000c */
[----:B------:R-:W-:Y:S01]  /*0a60*/  IADD3 R31, P0, R0, R61, RZ ;  /* 0x0000003d001f7210 */ /* 0x000fe20007f1e0ff */
[----:B------:R-:W-:-:S02]  /*0a70*/  HADD2.F32 R0, -RZ, R47.H1_H1 ;  /* 0x3000002fff007230 */ /* 0x000fc40000004100 */
[----:B------:R-:W-:Y:S01]  /*0a80*/  FADD.FTZ R24, R24, R13 ;  /* 0x0000000d18187221 */ /* 0x000fe20000010000 */
[----:B------:R-:W-:Y:S01]  /*0a90*/  FFMA.FTZ R13, R13, R13, R12 ;  /* 0x0000000d0d0d7223 */ /* 0x000fe2000001000c */
[----:B------:R-:W-:Y:S02]  /*0aa0*/  IADD3.X R32, RZ, R63, RZ, P0, !PT ;  /* 0x0000003fff207210 */ /* 0x000fe400007fe4ff */
[C---:B------:R-:W-:Y:S01]  /*0ab0*/  LEA R12, P0, R31.reuse, UR4, 0x1 ;  /* 0x000000041f0c7c11 */ /* 0x040fe2000f8008ff */
[--C-:B------:R-:W-:Y:S02]  /*0ac0*/  HADD2.F32 R30, -RZ, R40.reuse.H0_H0 ;  /* 0x20000028ff1e7230 */ /* 0x100fe40000004100 */
[----:B------:R-:W-:Y:S01]  /*0ad0*/  FFMA.FTZ R25, R0, R0, R13 ;  /* 0x0000000000197223 */ /* 0x000fe2000001000d */
[----:B------:R-:W-:Y:S01]  /*0ae0*/  FADD.FTZ R24, R24, R0 ;  /* 0x0000000018187221 */ /* 0x000fe20000010000 */
[----:B------:R-:W-:Y:S02]  /*0af0*/  LEA.HI.X R13, R31, UR5, R32, 0x1, P0 ;  /* 0x000000051f0d7c11 */ /* 0x000fe400080f0c20 */
[----:B------:R-:W-:Y:S01]  /*0b00*/  IADD3 R0, R45, 0x32000, RZ ;  /* 0x000320002d007810 */ /* 0x000fe20007ffe0ff */
[----:B------:R-:W-:Y:S01]  /*0b10*/  FADD.FTZ R24, R24, R30 ;  /* 0x0000001e18187221 */ /* 0x000fe20000010000 */
[----:B------:R-:W-:Y:S01]  /*0b20*/  FFMA.FTZ R25, R30, R30, R25 ;  /* 0x0000001e1e197223 */ /* 0x000fe20000010019 */
[----:B------:R-:W-:Y:S01]  /*0b30*/  HADD2.F32 R30, -RZ, R40.H1_H1 ;  /* 0x30000028ff1e7230 */ /* 0x000fe20000004100 */
[----:B------:R-:W2:Y:S01]  /*0b40*/  LDG.E.64.CONSTANT R12, desc[UR6][R12.64] ;  /* 0x000000060c0c7981 */ /* 0x000ea2000c1e9b00 */
[----:B------:R-:W-:Y:S01]  /*0b50*/  IADD3 R33, P0, R0, R61, RZ ;  /* 0x0000003d00217210 */ /* 0x000fe20007f1e0ff */
[----:B------:R-:W-:-:S02]  /*0b60*/  HADD2.F32 R32, -RZ, R41.H0_H0 ;  /* 0x20000029ff207230 */ /* 0x000fc40000004100 */
[----:B------:R-:W-:Y:S01]  /*0b70*/  FADD.FTZ R0, R24, R30 ;  /* 0x0000001e18007221 */ /* 0x000fe20000010000 */
[----:B------:R-:W-:Y:S01]  /*0b80*/  FFMA.FTZ R25, R30, R30, R25 ;  /* 0x0000001e1e197223 */ /* 0x000fe20000010019 */
[----:B------:R-:W-:Y:S02]  /*0b90*/  IADD3.X R42, RZ, R63, RZ, P0, !PT ;  /* 0x0000003fff2a7210 */ /* 0x000fe400007fe4ff */
[C---:B------:R-:W-:Y:S01]  /*0ba0*/  LEA R24, P0, R33.reuse, UR4, 0x1 ;  /* 0x0000000421187c11 */ /* 0x040fe2000f8008ff */
[----:B------:R-:W-:Y:S01]  /*0bb0*/  FADD.FTZ R30, R0, R32 ;  /* 0x00000020001e7221 */ /* 0x000fe20000010000 */
[----:B------:R-:W-:Y:S02]  /*0bc0*/  HADD2.F32 R31, -RZ, R41.H1_H1 ;  /* 0x30000029ff1f7230 */ /* 0x000fe40000004100 */
[----:B------:R-:W-:Y:S01]  /*0bd0*/  FFMA.FTZ R32, R32, R32, R25 ;  /* 0x0000002020207223 */ /* 0x000fe20000010019 */
[----:B------:R-:W-:Y:S02]  /*0be0*/  LEA.HI.X R25, R33, UR5, R42, 0x1, P0 ;  /* 0x0000000521197c11 */ /* 0x000fe400080f0c2a */
[----:B------:R-:W-:Y:S01]  /*0bf0*/  IADD3 R0, R45, 0x34800, RZ ;  /* 0x000348002d007810 */ /* 0x000fe20007ffe0ff */
[----:B------:R-:W-:Y:S01]  /*0c00*/  FADD.FTZ R30, R30, R31 ;  /* 0x0000001f1e1e7221 */ /* 0x000fe20000010000 */
[----:B------:R-:W-:Y:S01]  /*0c10*/  FFMA.FTZ R32, R31, R31, R32 ;  /* 0x0000001f1f207223 */ /* 0x000fe20000010020 */
[----:B------:R-:W-:Y:S01]  /*0c20*/  HADD2.F32 R31, -RZ, R38.H0_H0 ;  /* 0x20000026ff1f7230 */ /* 0x000fe20000004100 */
[----:B------:R-:W2:Y:S01]  /*0c30*/  LDG.E.64.CONSTANT R24, desc[UR6][R24.64] ;  /* 0x0000000618187981 */ /* 0x000ea2000c1e9b00 */
[----:B------:R-:W-:-:S03]  /*0c40*/  IADD3 R48, P0, R0, R61, RZ ;  /* 0x0000003d00307210 */ /* 0x000fc60007f1e0ff */
[----:B------:R-:W-:Y:S01]  /*0c50*/  FADD.FTZ R0, R30, R31 ;  /* 0x0000001f1e007221 */ /* 0x000fe20000010000 */
[----:B------:R-:W-:Y:S01]  /*0c60*/  FFMA.FTZ R32, R31, R31, R32 ;  /* 0x0000001f1f207223 */ /* 0x000fe20000010020 */
[----:B------:R-:W-:Y:S01]  /*0c70*/  IADD3.X R31, RZ, R63, RZ, P0, !PT ;  /* 0x0000003fff1f7210 */ /* 0x000fe200007fe4ff */
[----:B------:R-:W-:Y:S01]  /*0c80*/  HADD2.F32 R33, -RZ, R38.H1_H1 ;  /* 0x30000026ff217230 */ /* 0x000fe20000004100 */
[----:B------:R-:W-:Y:S01]  /*0c90*/  LEA R30, P0, R48, UR4, 0x1 ;  /* 0x00000004301e7c11 */ /* 0x000fe2000f8008ff */
[----:B------:R-:W-:-:S03]  /*0ca0*/  HADD2.F32 R43, -RZ, R39.H0_H0 ;  /* 0x20000027ff2b7230 */ /* 0x000fc60000004100 */
[----:B------:R-:W-:Y:S01]  /*0cb0*/  LEA.HI.X R31, R48, UR5, R31, 0x1, P0 ;  /* 0x00000005301f7c11 */ /* 0x000fe200080f0c1f */
[----:B------:R-:W-:Y:S01]  /*0cc0*/  FADD.FTZ R42, R0, R33 ;  /* 0x00000021002a7221 */ /* 0x000fe20000010000 */
[----:B------:R-:W-:Y:S01]  /*0cd0*/  FFMA.FTZ R32, R33, R33, R32 ;  /* 0x0000002121207223 */ /* 0x000fe20000010020 */
[----:B------:R-:W-:Y:S01]  /*0ce0*/  IADD3 R0, R45, 0x37000, RZ ;  /* 0x000370002d007810 */ /* 0x000fe20007ffe0ff */
[----:B------:R-:W-:Y:S02]  /*0cf0*/  HADD2.F32 R33, -RZ, R39.H1_H1 ;  /* 0x30000027ff217230 */ /* 0x000fe40000004100 */
[----:B------:R-:W-:Y:S01]  /*0d00*/  FADD.FTZ R42, R42, R43 ;  /* 0x0000002b2a2a7221 */ /* 0x000fe20000010000 */
[----:B------:R-:W2:Y:S01]  /*0d10*/  LDG.E.64.CONSTANT R30, desc[UR6][R30.64] ;  /* 0x000000061e1e7981 */ /* 0x000ea2000c1e9b00 */
[----:B------:R-:W-:Y:S01]  /*0d20*/  FFMA.FTZ R32, R43, R43, R32 ;  /* 0x0000002b2b207223 */ /* 0x000fe20000010020 */
[----:B------:R-:W-:Y:S01]  /*0d30*/  IADD3 R49, P0, R0, R61, RZ ;  /* 0x0000003d00317210 */ /* 0x000fe20007f1e0ff */
[----:B------:R-:W-:-:S02]  /*0d40*/  HADD2.F32 R0, -RZ, R34.H0_H0 ;  /* 0x20000022ff007230 */ /* 0x000fc40000004100 */
[----:B------:R-:W-:Y:S01]  /*0d50*/  FADD.FTZ R42, R42, R33 ;  /* 0x000000212a2a7221 */ /* 0x000fe20000010000 */
[----:B------:R-:W-:Y:S01]  /*0d60*/  FFMA.FTZ R33, R33, R33, R32 ;  /* 0x0000002121217223 */ /* 0x000fe20000010020 */
[----:B------:R-:W-:Y:S02]  /*0d70*/  IADD3.X R50, RZ, R63, RZ, P0, !PT ;  /* 0x0000003fff327210 */ /* 0x000fe400007fe4ff */
[C---:B------:R-:W-:Y:S01]  /*0d80*/  LEA R32, P0, R49.reuse, UR4, 0x1 ;  /* 0x0000000431207c11 */ /* 0x040fe2000f8008ff */
[----:B------:R-:W-:Y:S02]  /*0d90*/  HADD2.F32 R48, -RZ, R34.H1_H1 ;  /* 0x30000022ff307230 */ /* 0x000fe40000004100 */
[----:B------:R-:W-:Y:S01]  /*0da0*/  FFMA.FTZ R43, R0, R0, R33 ;  /* 0x00000000002b7223 */ /* 0x000fe20000010021 */
[----:B------:R-:W-:Y:S01]  /*0db0*/  FADD.FTZ R42, R42, R0 ;  /* 0x000000002a2a7221 */ /* 0x000fe20000010000 */
[----:B------:R-:W-:Y:S02]  /*0dc0*/  LEA.HI.X R33, R49, UR5, R50, 0x1, P0 ;  /* 0x0000000531217c11 */ /* 0x000fe400080f0c32 */
[----:B------:R-:W-:Y:S01]  /*0dd0*/  IADD3 R0, R45, 0x39800, RZ ;  /* 0x000398002d007810 */ /* 0x000fe20007ffe0ff */
[----:B------:R-:W-:Y:S01]  /*0de0*/  FADD.FTZ R42, R42, R48 ;  /* 0x000000302a2a7221 */ /* 0x000fe20000010000 */
[----:B------:R-:W-:Y:S01]  /*0df0*/  FFMA.FTZ R43, R48, R48, R43 ;  /* 0x00000030302b7223 */ /* 0x000fe2000001002b */
[--C-:B------:R-:W-:Y:S01]  /*0e00*/  HADD2.F32 R48, -RZ, R35.reuse.H0_H0 ;  /* 0x20000023ff307230 */ /* 0x100fe20000004100 */
[----:B------:R-:W2:Y:S01]  /*0e10*/  LDG.E.64.CONSTANT R32, desc[UR6][R32.64] ;  /* 0x0000000620207981 */ /* 0x000ea2000c1e9b00 */
[----:B------:R-:W-:Y:S01]  /*0e20*/  IADD3 R51, P0, R0, R61, RZ ;  /* 0x0000003d00337210 */ /* 0x000fe20007f1e0ff */
[----:B------:R-:W-:-:S02]  /*0e30*/  HADD2.F32 R50, -RZ, R35.H1_H1 ;  /* 0x30000023ff327230 */ /* 0x000fc40000004100 */
[----:B------:R-:W-:Y:S01]  /*0e40*/  FADD.FTZ R0, R42, R48 ;  /* 0x000000302a007221 */ /* 0x000fe20000010000 */
[----:B------:R-:W-:Y:S01]  /*0e50*/  FFMA.FTZ R43, R48, R48, R43 ;  /* 0x00000030302b7223 */ /* 0x000fe2000001002b */
[----:B------:R-:W-:Y:S02]  /*0e60*/  IADD3.X R60, RZ, R63, RZ, P0, !PT ;  /* 0x0000003fff3c7210 */ /* 0x000fe400007fe4ff */
        /* <DEDUP_REMOVED lines=30> */
[----:B------:R-:W-:Y:S01]  /*1050*/  LEA R50, P0, R68, UR4, 0x1 ;  /* 0x0000000444327c11 */ /* 0x000fe2000f8008ff */
[----:B------:R-:W-:Y:S01]  /*1060*/  FFMA.FTZ R66, R0, R0, R51 ;  /* 0x0000000000427223 */ /* 0x000fe20000010033 */
[----:B------:R-:W-:Y:S02]  /*1070*/  FADD.FTZ R60, R60, R0 ;  /* 0x000000003c3c7221 */ /* 0x000fe40000010000 */
[----:B------:R-:W-:Y:S02]  /*1080*/  LEA.HI.X R51, R68, UR5, R69, 0x1, P0 ;  /* 0x0000000544337c11 */ /* 0x000fe400080f0c45 */
[----:B------:R-:W-:-:S04]  /*1090*/  IADD3 R0, R45, 0x41000, RZ ;  /* 0x000410002d007810 */ /* 0x000fc80007ffe0ff */
[----:B------:R-:W2:Y:S01]  /*10a0*/  LDG.E.64.CONSTANT R50, desc[UR6][R50.64] ;  /* 0x0000000632327981 */ /* 0x000ea2000c1e9b00 */
[----:B------:R-:W-:Y:S01]  /*10b0*/  IADD3 R0, P0, R0, R61, RZ ;  /* 0x0000003d00007210 */ /* 0x000fe20007f1e0ff */
[----:B------:R-:W-:-:S03]  /*10c0*/  HADD2.F32 R67, -RZ, R19.H0_H0 ;  /* 0x20000013ff437230 */ /* 0x000fc60000004100 */
[----:B------:R-:W-:Y:S02]  /*10d0*/  IADD3.X R71, RZ, R63, RZ, P0, !PT ;  /* 0x0000003fff477210 */ /* 0x000fe400007fe4ff */
[----:B------:R-:W-:Y:S01]  /*10e0*/  LEA R74, P0, R0, UR4, 0x1 ;  /* 0x00000004004a7c11 */ /* 0x000fe2000f8008ff */
[----:B------:R-:W-:Y:S01]  /*10f0*/  FADD.FTZ R60, R60, R67 ;  /* 0x000000433c3c7221 */ /* 0x000fe20000010000 */
[----:B------:R-:W-:Y:S01]  /*1100*/  FFMA.FTZ R66, R67, R67, R66 ;  /* 0x0000004343427223 */ /* 0x000fe20000010042 */
[----:B------:R-:W-:Y:S01]  /*1110*/  HADD2.F32 R67, -RZ, R19.H1_H1 ;  /* 0x30000013ff437230 */ /* 0x000fe20000004100 */
[----:B------:R-:W-:Y:S02]  /*1120*/  LEA.HI.X R75, R0, UR5, R71, 0x1, P0 ;  /* 0x00000005004b7c11 */ /* 0x000fe400080f0c47 */
[----:B------:R-:W-:Y:S01]  /*1130*/  IADD3 R0, R45, 0x43800, RZ ;  /* 0x000438002d007810 */ /* 0x000fe20007ffe0ff */
[--C-:B------:R-:W-:Y:S02]  /*1140*/  HADD2.F32 R69, -RZ, R16.reuse.H0_H0 ;  /* 0x20000010ff457230 */ /* 0x100fe40000004100 */
[----:B------:R-:W-:Y:S01]  /*1150*/  FADD.FTZ R60, R60, R67 ;  /* 0x000000433c3c7221 */ /* 0x000fe20000010000 */
[----:B------:R-:W-:Y:S01]  /*1160*/  FFMA.FTZ R66, R67, R67, R66 ;  /* 0x0000004343427223 */ /* 0x000fe20000010042 */
[----:B------:R-:W2:Y:S01]  /*1170*/  LDG.E.64.CONSTANT R74, desc[UR6][R74.64] ;  /* 0x000000064a4a7981 */ /* 0x000ea2000c1e9b00 */
        /* <DEDUP_REMOVED lines=14> */
[----:B------:R-:W2:Y:S01]  /*1260*/  LDG.E.64.CONSTANT R72, desc[UR6][R72.64] ;  /* 0x0000000648487981 */ /* 0x000ea2000c1e9b00 */
[--C-:B------:R-:W-:Y:S01]  /*1270*/  HADD2.F32 R67, -RZ, R14.reuse.H0_H0 ;  /* 0x2000000eff437230 */ /* 0x100fe20000004100 */
[----:B------:R-:W-:Y:S01]  /*1280*/  IADD3 R0, P0, R0, R61, RZ ;  /* 0x0000003d00007210 */ /* 0x000fe20007f1e0ff */
[----:B------:R-:W-:Y:S01]  /*1290*/  FADD.FTZ R60, R60, R69 ;  /* 0x000000453c3c7221 */ /* 0x000fe20000010000 */
[----:B------:R-:W-:Y:S02]  /*12a0*/  FFMA.FTZ R66, R69, R69, R66 ;  /* 0x0000004545427223 */ /* 0x000fe40000010042 */
[----:B------:R-:W-:Y:S01]  /*12b0*/  IADD3.X R71, RZ, R63, RZ, P0, !PT ;  /* 0x0000003fff477210 */ /* 0x000fe200007fe4ff */
[----:B------:R-:W-:Y:S01]  /*12c0*/  FADD.FTZ R60, R60, R67 ;  /* 0x000000433c3c7221 */ /* 0x000fe20000010000 */
[----:B------:R-:W-:Y:S01]  /*12d0*/  FFMA.FTZ R66, R67, R67, R66 ;  /* 0x0000004343427223 */ /* 0x000fe20000010042 */
[----:B------:R-:W-:Y:S01]  /*12e0*/  LEA R70, P0, R0, UR4, 0x1 ;  /* 0x0000000400467c11 */ /* 0x000fe2000f8008ff */
[----:B------:R-:W-:-:S02]  /*12f0*/  HADD2.F32 R67, -RZ, R14.H1_H1 ;  /* 0x3000000eff437230 */ /* 0x000fc40000004100 */
[--C-:B------:R-:W-:Y:S01]  /*1300*/  HADD2.F32 R69, -RZ, R15.reuse.H0_H0 ;  /* 0x2000000fff457230 */ /* 0x100fe20000004100 */
[----:B------:R-:W-:Y:S02]  /*1310*/  LEA.HI.X R71, R0, UR5, R71, 0x1, P0 ;  /* 0x0000000500477c11 */ /* 0x000fe400080f0c47 */
[----:B------:R-:W-:Y:S01]  /*1320*/  FADD.FTZ R60, R60, R67 ;  /* 0x000000433c3c7221 */ /* 0x000fe20000010000 */
[----:B------:R-:W-:Y:S01]  /*1330*/  FFMA.FTZ R66, R67, R67, R66 ;  /* 0x0000004343427223 */ /* 0x000fe20000010042 */
[----:B------:R-:W-:Y:S01]  /*1340*/  IADD3 R78, R45, 0x48800, RZ ;  /* 0x000488002d4e7810 */ /* 0x000fe20007ffe0ff */
[----:B------:R-:W-:Y:S02]  /*1350*/  HADD2.F32 R67, -RZ, R15.H1_H1 ;  /* 0x3000000fff437230 */ /* 0x000fe40000004100 */
[----:B------:R-:W-:Y:S01]  /*1360*/  FADD.FTZ R60, R60, R69 ;  /* 0x000000453c3c7221 */ /* 0x000fe20000010000 */
[----:B------:R-:W-:Y:S01]  /*1370*/  FFMA.FTZ R66, R69, R69, R66 ;  /* 0x0000004545427223 */ /* 0x000fe20000010042 */
[----:B------:R-:W2:Y:S01]  /*1380*/  LDG.E.64.CONSTANT R70, desc[UR6][R70.64] ;  /* 0x0000000646467981 */ /* 0x000ea2000c1e9b00 */
[----:B------:R-:W-:Y:S01]  /*1390*/  IADD3 R0, P0, R78, R61, RZ ;  /* 0x0000003d4e007210 */ /* 0x000fe20007f1e0ff */
[----:B------:R-:W-:Y:S01]  /*13a0*/  FADD.FTZ R60, R60, R67 ;  /* 0x000000433c3c7221 */ /* 0x000fe20000010000 */
[----:B------:R-:W-:Y:S01]  /*13b0*/  FFMA.FTZ R66, R67, R67, R66 ;  /* 0x0000004343427223 */ /* 0x000fe20000010042 */
[----:B------:R-:W-:Y:S01]  /*13c0*/  HADD2.F32 R67, -RZ, R36.H0_H0 ;  /* 0x20000024ff437230 */ /* 0x000fe20000004100 */
[----:B------:R-:W-:-:S02]  /*13d0*/  IADD3.X R69, RZ, R63, RZ, P0, !PT ;  /* 0x0000003fff457210 */ /* 0x000fc400007fe4ff */
[----:B------:R-:W-:Y:S01]  /*13e0*/  LEA R68, P0, R0, UR4, 0x1 ;  /* 0x0000000400447c11 */ /* 0x000fe2000f8008ff */
[----:B------:R-:W-:Y:S01]  /*13f0*/  HADD2.F32 R77, -RZ, R36.H1_H1 ;  /* 0x30000024ff4d7230 */ /* 0x000fe20000004100 */
[----:B------:R-:W-:Y:S01]  /*1400*/  IADD3 R108, R45, 0x4b000, RZ ;  /* 0x0004b0002d6c7810 */ /* 0x000fe20007ffe0ff */
[----:B------:R-:W-:Y:S01]  /*1410*/  FADD.FTZ R60, R60, R67 ;  /* 0x000000433c3c7221 */ /* 0x000fe20000010000 */
[----:B------:R-:W-:Y:S01]  /*1420*/  LEA.HI.X R69, R0, UR5, R69, 0x1, P0 ;  /* 0x0000000500457c11 */ /* 0x000fe200080f0c45 */
[----:B------:R-:W-:Y:S01]  /*1430*/  FFMA.FTZ R66, R67, R67, R66 ;  /* 0x0000004343427223 */ /* 0x000fe20000010042 */
[----:B------:R-:W-:Y:S01]  /*1440*/  IADD3 R67, P1, R108, R61, RZ ;  /* 0x0000003d6c437210 */ /* 0x000fe20007f3e0ff */
[--C-:B------:R-:W-:Y:S02]  /*1450*/  HADD2.F32 R0, -RZ, R37.reuse.H0_H0 ;  /* 0x20000025ff007230 */ /* 0x100fe40000004100 */
[----:B------:R-:W-:Y:S01]  /*1460*/  FADD.FTZ R60, R60, R77 ;  /* 0x0000004d3c3c7221 */ /* 0x000fe20000010000 */
[----:B------:R-:W-:Y:S01]  /*1470*/  FFMA.FTZ R77, R77, R77, R66 ;  /* 0x0000004d4d4d7223 */ /* 0x000fe20000010042 */
[----:B------:R-:W-:Y:S01]  /*1480*/  IADD3.X R84, RZ, R63, RZ, P1, !PT ;  /* 0x0000003fff547210 */ /* 0x000fe20000ffe4ff */
[----:B------:R-:W2:Y:S01]  /*1490*/  LDG.E.64.CONSTANT R68, desc[UR6][R68.64] ;  /* 0x0000000644447981 */ /* 0x000ea2000c1e9b00 */
        /* <DEDUP_REMOVED lines=12> */
[----:B------:R-:W-:Y:S01]  /*1560*/  IADD3 R81, P0, R0, R61, RZ ;  /* 0x0000003d00517210 */ /* 0x000fe20007f1e0ff */
[----:B------:R-:W-:-:S02]  /*1570*/  HADD2.F32 R84, -RZ, R29.H0_H0 ;  /* 0x2000001dff547230 */ /* 0x000fc40000004100 */
[----:B------:R-:W-:Y:S01]  /*1580*/  FADD.FTZ R0, R60, R82 ;  /* 0x000000523c007221 */ /* 0x000fe20000010000 */
[----:B------:R-:W-:Y:S01]  /*1590*/  FFMA.FTZ R77, R82, R82, R77 ;  /* 0x00000052524d7223 */ /* 0x000fe2000001004d */
[----:B------:R-:W2:Y:S01]  /*15a0*/  LDG.E.64.CONSTANT R60, desc[UR6][R66.64] ;  /* 0x00000006423c7981 */ /* 0x000ea2000c1e9b00 */
[----:B------:R-:W-:Y:S02]  /*15b0*/  HADD2.F32 R86, -RZ, R29.H1_H1 ;  /* 0x3000001dff567230 */ /* 0x000fe40000004100 */
[----:B------:R-:W-:Y:S01]  /*15c0*/  FADD.FTZ R0, R0, R84 ;  /* 0x0000005400007221 */ /* 0x000fe20000010000 */
[----:B------:R-:W-:Y:S01]  /*15d0*/  FFMA.FTZ R77, R84, R84, R77 ;  /* 0x00000054544d7223 */ /* 0x000fe2000001004d */
[----:B------:R-:W-:Y:S01]  /*15e0*/  IADD3.X R88, RZ, R63, RZ, P0, !PT ;  /* 0x0000003fff587210 */ /* 0x000fe200007fe4ff */
[--C-:B------:R-:W-:Y:S01]  /*15f0*/  HADD2.F32 R84, -RZ, R26.reuse.H0_H0 ;  /* 0x2000001aff547230 */ /* 0x100fe20000004100 */
[C---:B------:R-:W-:Y:S01]  /*1600*/  LEA R82, P0, R81.reuse, UR4, 0x1 ;  /* 0x0000000451527c11 */ /* 0x040fe2000f8008ff */
[----:B------:R-:W-:Y:S01]  /*1610*/  FADD.FTZ R0, R0, R86 ;  /* 0x0000005600007221 */ /* 0x000fe20000010000 */
[----:B------:R-:W-:Y:S01]  /*1620*/  FFMA.FTZ R77, R86, R86, R77 ;  /* 0x00000056564d7223 */ /* 0x000fe2000001004d */
[----:B------:R-:W-:Y:S01]  /*1630*/  HADD2.F32 R86, -RZ, R26.H1_H1 ;  /* 0x3000001aff567230 */ /* 0x000fe20000004100 */
[----:B------:R-:W-:Y:S01]  /*1640*/  LEA.HI.X R83, R81, UR5, R88, 0x1, P0 ;  /* 0x0000000551537c11 */ /* 0x000fe200080f0c58 */
[----:B------:R-:W-:Y:S01]  /*1650*/  FADD.FTZ R0, R0, R84 ;  /* 0x0000005400007221 */ /* 0x000fe20000010000 */
[----:B------:R-:W-:Y:S01]  /*1660*/  FFMA.FTZ R77, R84, R84, R77 ;  /* 0x00000054544d7223 */ /* 0x000fe2000001004d */
[--C-:B------:R-:W-:Y:S01]  /*1670*/  HADD2.F32 R88, -RZ, R27.reuse.H0_H0 ;  /* 0x2000001bff587230 */ /* 0x100fe20000004100 */
[----:B------:R-:W0:Y:S01]  /*1680*/  LDC.64 R84, c[0x0][0x220] ;  /* 0x00008800ff547b82 */ /* 0x000e220000000a00 */
[----:B------:R1:W2:Y:S01]  /*1690*/  LDG.E.64.CONSTANT R66, desc[UR6][R82.64] ;  /* 0x0000000652427981 */ /* 0x0002a2000c1e9b00 */
        /* <DEDUP_REMOVED lines=8> */
[----:B-1----:R-:W-:Y:S02]  /*1720*/  HADD2.F32 R82, -RZ, R22.H1_H1 ;  /* 0x30000016ff527230 */ /* 0x002fe40000004100 */
        /* <DEDUP_REMOVED lines=8> */
[----:B------:R-:W-:-:S04]  /*17b0*/  IMAD.WIDE R132, R65, 0x2, R132 ;  /* 0x0000000241847825 */ /* 0x000fc800078e0284 */
[----:B------:R-:W-:Y:S01]  /*17c0*/  FADD.FTZ R0, R0, R82 ;  /* 0x0000005200007221 */ /* 0x000fe20000010000 */
[----:B------:R-:W-:Y:S01]  /*17d0*/  FFMA.FTZ R77, R82, R82, R77 ;  /* 0x00000052524d7223 */ /* 0x000fe2000001004d */
[----:B0-----:R-:W-:Y:S01]  /*17e0*/  IMAD.WIDE R82, R65, 0x2, R84 ;  /* 0x0000000241527825 */ /* 0x001fe200078e0254 */
[----:B------:R-:W5:Y:S03]  /*17f0*/  LDG.E.64.CONSTANT R132, desc[UR6][R132.64] ;  /* 0x0000000684847981 */ /* 0x000f66000c1e9b00 */
[--C-:B------:R-:W-:Y:S02]  /*1800*/  HADD2.F32 R86, -RZ, R8.reuse.H0_H0 ;  /* 0x20000008ff567230 */ /* 0x100fe40000004100 */
[----:B------:R-:W5:Y:S01]  /*1810*/  LDG.E.64.CONSTANT R82, desc[UR6][R82.64] ;  /* 0x0000000652527981 */ /* 0x000f62000c1e9b00 */
        /* <DEDUP_REMOVED lines=184> */
[----:B------:R-:W0:Y:S01]  /*23a0*/  S2R R0, SR_CgaCtaId ;  /* 0x0000000000007919 */ /* 0x000e220000008800 */
        /* <DEDUP_REMOVED lines=20> */
[----:B------:R-:W-:Y:S01]  /*24f0*/  MOV R65, 0x400 ;  /* 0x0000040000417802 */ /* 0x000fe20000000f00 */
[----:B------:R-:W-:-:S02]  /*2500*/  HADD2.F32 R88, -RZ, R66.H1_H1 ;  /* 0x30000042ff587230 */ /* 0x000fc40000004100 */
[----:B------:R-:W-:Y:S01]  /*2510*/  FFMA.FTZ R77, R86, R86, R77 ;  /* 0x00000056564d7223 */ /* 0x000fe2000001004d */
[----:B------:R-:W-:Y:S01]  /*2520*/  FADD.FTZ R81, R81, R86 ;  /* 0x0000005651517221 */ /* 0x000fe20000010000 */
[--C-:B------:R-:W-:Y:S01]  /*2530*/  HADD2.F32 R86, -RZ, R67.reuse.H0_H0 ;  /* 0x20000043ff567230 */ /* 0x100fe20000004100 */
[----:B0-----:R-:W-:Y:S01]  /*2540*/  LEA R84, R0, R65, 0x18 ;  /* 0x0000004100547211 */ /* 0x001fe200078ec0ff */
[----:B------:R-:W-:Y:S01]  /*2550*/  FFMA.FTZ R77, R88, R88, R77 ;  /* 0x00000058584d7223 */ /* 0x000fe2000001004d */
[----:B------:R-:W-:Y:S01]  /*2560*/  FADD.FTZ R81, R81, R88 ;  /* 0x0000005851517221 */ /* 0x000fe20000010000 */
[----:B------:R-:W-:Y:S01]  /*2570*/  HADD2.F32 R88, -RZ, R67.H1_H1 ;  /* 0x30000043ff587230 */ /* 0x000fe20000004100 */
[----:B------:R-:W-:Y:S01]  /*2580*/  ISETP.GT.U32.AND P0, PT, R53, 0x7, PT ;  /* 0x000000073500780c */ /* 0x000fe20003f04070 */
[----:B------:R-:W-:Y:S02]  /*2590*/  IMAD R85, R79, 0x28, R84 ;  /* 0x000000284f557824 */ /* 0x000fe400078e0254 */
[----:B------:R-:W-:Y:S01]  /*25a0*/  FFMA.FTZ R77, R86, R86, R77 ;  /* 0x00000056564d7223 */ /* 0x000fe2000001004d */
[----:B------:R-:W-:-:S03]  /*25b0*/  FADD.FTZ R81, R81, R86 ;  /* 0x0000005651517221 */ /* 0x000fc60000010000 */
[----:B------:R-:W-:Y:S01]  /*25c0*/  FFMA.FTZ R89, R88, R88, R77 ;  /* 0x0000005858597223 */ /* 0x000fe2000001004d */
[----:B------:R-:W-:Y:S01]  /*25d0*/  LEA R85, R80, R85, 0x3 ;  /* 0x0000005550557211 */ /* 0x000fe200078e18ff */
[----:B------:R-:W-:Y:S01]  /*25e0*/  FADD.FTZ R88, R81, R88 ;  /* 0x0000005851587221 */ /* 0x000fe20000010000 */
[----:B------:R-:W-:Y:S01]  /*25f0*/  SHF.L.U32 R64, R64, 0x1, RZ ;  /* 0x0000000140407819 */ /* 0x000fe200000006ff */
[----:B------:R-:W-:Y:S03]  /*2600*/  BSSY B0, `(.L_x_3501) ;  /* 0x0000056000007945 */ /* 0x000fe60003800000 */
[----:B------:R0:W-:Y:S01]  /*2610*/  STS.64 [R85], R88 ;  /* 0x0000005855007388 */ /* 0x0001e20000000a00 */
[----:B------:R-:W-:Y:S02]  /*2620*/  CS2R R86, SRZ ;  /* 0x0000000000567805 */ /* 0x000fe4000001ff00 */
[----:B------:R-:W-:Y:S01]  /*2630*/  LOP3.LUT R64, R64, 0xe, RZ, 0xc0, !PT ;  /* 0x0000000e40407812 */ /* 0x000fe200078ec0ff */
[----:B------:R-:W-:Y:S06]  /*2640*/  BAR.SYNC.DEFER_BLOCKING 0x0 ;  /* 0x0000000000007b1d */ /* 0x000fec0000010000 */
[----:B------:R-:W-:Y:S05]  /*2650*/  @P0 BRA `(.L_x_3502) ;  /* 0x0000000400400947 */ /* 0x000fea0003800000 */
[C---:B0-----:R-:W-:Y:S02]  /*2660*/  LEA.HI R85, R53.reuse, R64, RZ, 0x1e ;  /* 0x0000004035557211 */ /* 0x041fe400078ff0ff */
[----:B------:R-:W-:Y:S02]  /*2670*/  CS2R R86, SRZ ;  /* 0x0000000000567805 */ /* 0x000fe4000001ff00 */
[----:B------:R-:W-:Y:S01]  /*2680*/  LOP3.LUT R77, R53, 0x3, RZ, 0xc0, !PT ;  /* 0x00000003354d7812 */ /* 0x000fe200078ec0ff */
[----:B------:R-:W-:Y:S01]  /*2690*/  IMAD R85, R85, 0xa0, -R76 ;  /* 0x000000a055557824 */ /* 0x000fe200078e0a4c */
[----:B------:R-:W-:-:S11]  /*26a0*/  HFMA2.MMA R76, -RZ, RZ, 0, 0 ;  /* 0x00000000ff4c7435 */ /* 0x000fd600000001ff */
.L_x_3503:
        /* <DEDUP_REMOVED lines=25> */
[----:B------:R-:W-:Y:S01]  /*2840*/  LEA R80, R77, R80, 0x3 ;  /* 0x000000504d507211 */ /* 0x000fe200078e18ff */
[--C-:B------:R-:W-:Y:S01]  /*2850*/  IMAD R88, R89, 0x28, R84.reuse ;  /* 0x0000002859587824 */ /* 0x100fe200078e0254 */
[----:B------:R-:W-:Y:S01]  /*2860*/  SHF.R.S32.HI R98, RZ, 0x1f, R91 ;  /* 0x0000001fff627819 */ /* 0x000fe2000001145b */
[----:B------:R-:W-:Y:S01]  /*2870*/  IMAD R90, R81, 0x28, R84 ;  /* 0x00000028515a7824 */ /* 0x000fe200078e0254 */
[----:B------:R-:W-:Y:S02]  /*2880*/  SHF.R.S32.HI R89, RZ, 0x2, R92 ;  /* 0x00000002ff597819 */ /* 0x000fe4000001145c */
[----:B------:R-:W-:Y:S01]  /*2890*/  LEA R88, R77, R88, 0x3 ;  /* 0x000000584d587211 */ /* 0x000fe200078e18ff */
[----:B------:R-:W0:Y:S01]  /*28a0*/  LDS.64 R80, [R80] ;  /* 0x0000000050507984 */ /* 0x000e220000000a00 */
[----:B------:R-:W-:Y:S01]  /*28b0*/  LEA.HI R98, R98, R91, RZ, 0x2 ;  /* 0x0000005b62627211 */ /* 0x000fe200078f10ff */
[----:B------:R-:W-:Y:S01]  /*28c0*/  IMAD R92, R89, 0x28, R84 ;  /* 0x00000028595c7824 */ /* 0x000fe200078e0254 */
[----:B------:R-:W-:-:S02]  /*28d0*/  SHF.R.S32.HI R100, RZ, 0x1f, R93 ;  /* 0x0000001fff647819 */ /* 0x000fc4000001145d */
[----:B------:R-:W-:Y:S01]  /*28e0*/  SHF.R.S32.HI R91, RZ, 0x2, R94 ;  /* 0x00000002ff5b7819 */ /* 0x000fe2000001145e */
[----:B------:R-:W1:Y:S01]  /*28f0*/  LDS.64 R88, [R88] ;  /* 0x0000000058587984 */ /* 0x000e620000000a00 */
[----:B------:R-:W-:Y:S02]  /*2900*/  LEA R90, R77, R90, 0x3 ;  /* 0x0000005a4d5a7211 */ /* 0x000fe400078e18ff */
        /* <DEDUP_REMOVED lines=37> */
.L_x_3502:
[----:B------:R-:W-:Y:S05]  /*2b60*/  BSYNC B0 ;  /* 0x0000000000007941 */ /* 0x000fea0003800000 */
.L_x_3501:
[----:B------:R-:W1:Y:S01]  /*2b70*/  SHFL.BFLY PT, R76, R87, 0x2, 0x1f ;  /* 0x0c401f00574c7f89 */ /* 0x000e6200000e0000 */
[C---:B------:R-:W-:Y:S01]  /*2b80*/  LOP3.LUT P0, RZ, R53.reuse, 0xfffffffb, RZ, 0xc0, !PT ;  /* 0xfffffffb35ff7812 */ /* 0x040fe2000780c0ff */
[----:B0-----:R-:W0:Y:S02]  /*2b90*/  LDC R88, c[0x0][0x140] ;  /* 0x00005000ff587b82 */ /* 0x001e240000000800 */
[----:B------:R-:W2:Y:S10]  /*2ba0*/  SHFL.BFLY PT, R77, R86, 0x2, 0x1f ;  /* 0x0c401f00564d7f89 */ /* 0x000eb400000e0000 */
[----:B------:R-:W-:-:S02]  /*2bb0*/  @!P0 SHF.L.U32 R84, R53, 0x1, RZ ;  /* 0x0000000135548819 */ /* 0x000fc400000006ff */
[----:B------:R-:W-:Y:S02]  /*2bc0*/  @!P0 IADD3 R85, R65, 0xc80, RZ ;  /* 0x00000c8041558810 */ /* 0x000fe40007ffe0ff */
[----:B------:R-:W-:Y:S02]  /*2bd0*/  @!P0 LOP3.LUT R84, R84, 0xfffffff8, RZ, 0xc0, !PT ;  /* 0xfffffff854548812 */ /* 0x000fe400078ec0ff */
[----:B------:R-:W-:Y:S01]  /*2be0*/  @!P0 LEA R85, R0, R85, 0x18 ;  /* 0x0000005500558211 */ /* 0x000fe200078ec0ff */
[----:B-1----:R-:W-:-:S03]  /*2bf0*/  FADD.FTZ R76, R76, R87 ;  /* 0x000000574c4c7221 */ /* 0x002fc60000010000 */
[----:B------:R-:W-:Y:S02]  /*2c00*/  @!P0 IADD3 R84, R84, R85, RZ ;  /* 0x0000005554548210 */ /* 0x000fe40007ffe0ff */
[----:B0-----:R-:W-:Y:S01]  /*2c10*/  ISETP.EQ.U32.AND P1, PT, R88, 0x1, PT ;  /* 0x000000015800780c */ /* 0x001fe20003f22070 */
[----:B--2---:R-:W-:Y:S01]  /*2c20*/  FADD.FTZ R77, R77, R86 ;  /* 0x000000564d4d7221 */ /* 0x004fe20000010000 */
[----:B------:R-:W0:Y:S04]  /*2c30*/  SHFL.BFLY PT, R81, R76, 0x1, 0x1f ;  /* 0x0c201f004c517f89 */ /* 0x000e2800000e0000 */
        /* <DEDUP_REMOVED lines=10> */
.L_x_3504:
[----:B------:R-:W-:Y:S01]  /*2ce0*/  NOP ;  /* 0x0000000000007918 */ /* 0x000fe20000000000 */
.L_x_3505:
[----:B------:R-:W-:Y:S05]  /*2cf0*/  @!P1 BRA `(.L_x_3506) ;  /* 0x00000000000c9947 */ /* 0x000fea0003800000 */
[----:B------:R-:W-:Y:S01]  /*2d00*/  UCGABAR_WAIT ;  /* 0x0000000000007dc7 */ /* 0x000fe20008000000 */
[----:B------:R-:W-:Y:S01]  /*2d10*/  CCTL.IVALL ;  /* 0x00000000ff00798f */ /* 0x000fe20002000000 */
[----:B------:R-:W-:Y:S05]  /*2d20*/  BRA `(.L_x_3507) ;  /* 0x0000000000047947 */ /* 0x000fea0003800000 */
.L_x_3506:
[----:B------:R-:W-:Y:S06]  /*2d30*/  BAR.SYNC.DEFER_BLOCKING 0x0 ;  /* 0x0000000000007b1d */ /* 0x000fec0000010000 */
.L_x_3507:
        /* <DEDUP_REMOVED lines=17> */
.L_x_3509:
[----:B------:R-:W-:Y:S05]  /*2e50*/  BSYNC B0 ;  /* 0x0000000000007941 */ /* 0x000fea0003800000 */
.L_x_3508:
[----:B------:R-:W-:Y:S05]  /*2e60*/  @!P1 BRA `(.L_x_3510) ;  /* 0x0000000000149947 */ /* 0x000fea0003800000 */
[----:B------:R-:W-:Y:S06]  /*2e70*/  MEMBAR.ALL.GPU ;  /* 0x0000000000007992 */ /* 0x000fec000000a000 */
[----:B------:R-:W-:-:S00]  /*2e80*/  ERRBAR ;  /* 0x00000000000079ab */ /* 0x000fc00000000000 */
[----:B------:R-:W-:Y:S08]  /*2e90*/  CGAERRBAR ;  /* 0x00000000000075ab */ /* 0x000ff00000000000 */
[----:B------:R-:W-:Y:S01]  /*2ea0*/  UCGABAR_ARV ;  /* 0x00000000000079c7 */ /* 0x000fe20008000000 */
[----:B------:R-:W-:Y:S05]  /*2eb0*/  BRA `(.L_x_3511) ;  /* 0x0000000000047947 */ /* 0x000fea0003800000 */
.L_x_3510:
[----:B------:R-:W-:Y:S01]  /*2ec0*/  NOP ;  /* 0x0000000000007918 */ /* 0x000fe20000000000 */
.L_x_3511:
[----:B------:R-:W1:Y:S01]  /*2ed0*/  SHFL.BFLY PT, R76, R81, 0x1, 0x1f ;  /* 0x0c201f00514c7f89 */ /* 0x000e6200000e0000 */
[----:B------:R-:W-:Y:S01]  /*2ee0*/  LOP3.LUT P2, RZ, R53, 0xfffffffd, RZ, 0xc0, !PT ;  /* 0xfffffffd35ff7812 */ /* 0x000fe2000784c0ff */
[----:B------:R-:W-:Y:S01]  /*2ef0*/  ULDC.64 UR4, c[0x0][0x240] ;  /* 0x0000900000047ab9 */ /* 0x000fe20000000a00 */
[----:B------:R-:W-:Y:S01]  /*2f00*/  BSSY B0, `(.L_x_3512) ;  /* 0x0000011000007945 */ /* 0x000fe20003800000 */
[----:B------:R-:W0:Y:S01]  /*2f10*/  SHFL.BFLY PT, R77, R80, 0x1, 0x1f ;  /* 0x0c201f00504d7f89 */ /* 0x000e2200000e0000 */
[----:B------:R-:W-:-:S04]  /*2f20*/  ISETP.NE.U32.AND P0, PT, RZ, UR4, PT ;  /* 0x00000004ff007c0c */ /* 0x000fc8000bf05070 */
[----:B------:R-:W-:Y:S01]  /*2f30*/  ISETP.NE.AND.EX P0, PT, RZ, UR5, PT, P0 ;  /* 0x00000005ff007c0c */ /* 0x000fe2000bf05300 */
[----:B-1----:R-:W-:Y:S01]  /*2f40*/  FADD.FTZ R76, R76, R81 ;  /* 0x000000514c4c7221 */ /* 0x002fe20000010000 */
[----:B0-----:R-:W-:-:S03]  /*2f50*/  FADD.FTZ R84, R77, R80 ;  /* 0x000000504d547221 */ /* 0x001fc60000010000 */
        /* <DEDUP_REMOVED lines=11> */
.L_x_3513:
[----:B------:R-:W-:Y:S05]  /*3010*/  BSYNC B0 ;  /* 0x0000000000007941 */ /* 0x000fea0003800000 */
.L_x_3512:
        /* <DEDUP_REMOVED lines=11> */
[----:B0-----:R-:W0:Y:S01]  /*30d0*/  LDS.64 R76, [R65] ;  /* 0x00000000414c7984 */ /* 0x001e220000000a00 */
[----:B------:R-:W-:Y:S02]  /*30e0*/  SHF.R.S32.HI R58, RZ, 0x1f, R0 ;  /* 0x0000001fff3a7819 */ /* 0x000fe40000011400 */
[----:B------:R-:W-:-:S04]  /*30f0*/  LEA R0, P0, R59, R0, 0x4 ;  /* 0x000000003b007211 */ /* 0x000fc800078020ff */
[----:B------:R-:W-:Y:S02]  /*3100*/  LEA.HI.X R59, R59, R58, RZ, 0x4, P0 ;  /* 0x0000003a3b3b7211 */ /* 0x000fe400000f24ff */
[----:B------:R-:W-:-:S04]  /*3110*/  LEA R58, P0, R0, UR4, 0x3 ;  /* 0x00000004003a7c11 */ /* 0x000fc8000f8018ff */
[----:B------:R-:W-:-:S05]  /*3120*/  LEA.HI.X R59, R0, UR5, R59, 0x3, P0 ;  /* 0x00000005003b7c11 */ /* 0x000fca00080f1c3b */
[----:B0-----:R1:W-:Y:S04]  /*3130*/  STG.E.64 desc[UR6][R58.64], R76 ;  /* 0x0000004c3a007986 */ /* 0x0013e8000c101b06 */
.L_x_3515:
[----:B------:R-:W-:Y:S05]  /*3140*/  BSYNC B0 ;  /* 0x0000000000007941 */ /* 0x000fea0003800000 */
.L_x_3514:
[----:B------:R-:W2:Y:S01]  /*3150*/  S2UR UR5, SR_CgaCtaId ;  /* 0x00000000000579c3 */ /* 0x000ea20000008800 */
[----:B------:R-:W-:Y:S01]  /*3160*/  IMAD R0, R52, 0x140, RZ ;  /* 0x0000014034007824 */ /* 0x000fe200078e02ff */
[----:B------:R-:W-:Y:S01]  /*3170*/  IADD3 R64, RZ, -R64, RZ ;  /* 0x80000040ff407210 */ /* 0x000fe20007ffe0ff */
[----:B------:R-:W-:Y:S01]  /*3180*/  UMOV UR4, 0x400 ;  /* 0x0000040000047882 */ /* 0x000fe20000000000 */
[--C-:B01----:R-:W-:Y:S01]  /*3190*/  HADD2.F32 R77, -RZ, R56.reuse.H1_H1 ;  /* 0x30000038ff4d7230 */ /* 0x103fe20000004100 */
[----:B------:R-:W-:Y:S01]  /*31a0*/  UIADD3 UR4, UR4, 0xca0, URZ ;  /* 0x00000ca004047890 */ /* 0x000fe2000fffe03f */
[----:B------:R-:W-:Y:S01]  /*31b0*/  LEA R53, R79, R0, 0x2 ;  /* 0x000000004f357211 */ /* 0x000fe200078e10ff */
[----:B------:R-:W-:Y:S01]  /*31c0*/  HADD2.F32 R81, -RZ, R57.H1_H1 ;  /* 0x30000039ff517230 */ /* 0x000fe20000004100 */
[C---:B------:R-:W-:Y:S01]  /*31d0*/  IADD3 R119, R45.reuse, 0x7800, RZ ;  /* 0x000078002d777810 */ /* 0x040fe20007ffe0ff */
[----:B-----5:R-:W-:Y:S01]  /*31e0*/  HADD2.F32 R129, -RZ, R83.H0_H0 ;  /* 0x20000053ff817230 */ /* 0x020fe20000004100 */
[----:B------:R-:W-:Y:S01]  /*31f0*/  IADD3 R139, R45, 0x2f800, RZ ;  /* 0x0002f8002d8b7810 */ /* 0x000fe20007ffe0ff */
[----:B------:R-:W-:Y:S01]  /*3200*/  IMAD.WIDE.U32 R58, R53, -0x33333333, RZ ;  /* 0xcccccccd353a7825 */ /* 0x000fe200078e00ff */
[----:B------:R-:W-:Y:S01]  /*3210*/  MOV R58, R64 ;  /* 0x00000040003a7202 */ /* 0x000fe20000000f00 */
[----:B------:R-:W-:Y:S01]  /*3220*/  ULDC.64 UR8, c[0x0][0x210] ;  /* 0x0000840000087ab9 */ /* 0x000fe20000000a00 */
[----:B------:R-:W-:Y:S01]  /*3230*/  IADD3 R137, R45, 0x23000, RZ ;  /* 0x000230002d897810 */ /* 0x000fe20007ffe0ff */
[----:B------:R-:W-:Y:S01]  /*3240*/  HADD2.F32 R146, -RZ, R133.H0_H0 ;  /* 0x20000085ff927230 */ /* 0x000fe20000004100 */
[----:B------:R-:W-:Y:S01]  /*3250*/  LEA.HI R58, R59, R58, RZ, 0x19 ;  /* 0x0000003a3b3a7211 */ /* 0x000fe200078fc8ff */
[----:B------:R-:W-:Y:S01]  /*3260*/  HADD2.F32 R59, -RZ, R56.H0_H0 ;  /* 0x20000038ff3b7230 */ /* 0x000fe20000004100 */
[C---:B------:R-:W-:Y:S01]  /*3270*/  IADD3 R141, R45.reuse, 0x1b800, RZ ;  /* 0x0001b8002d8d7810 */ /* 0x040fe20007ffe0ff */
[----:B------:R-:W-:Y:S01]  /*3280*/  HADD2.F32 R126, -RZ, R82.H1_H1 ;  /* 0x30000052ff7e7230 */ /* 0x000fe20000004100 */
[----:B------:R-:W-:Y:S01]  /*3290*/  IADD3 R143, R45, 0x16800, RZ ;  /* 0x000168002d8f7810 */ /* 0x000fe20007ffe0ff */
[----:B------:R-:W-:-:S02]  /*32a0*/  HADD2.F32 R127, -RZ, R132.H1_H1 ;  /* 0x30000084ff7f7230 */ /* 0x000fc40000004100 */
[----:B------:R-:W-:Y:S01]  /*32b0*/  HADD2.F32 R124, -RZ, R82.H0_H0 ;  /* 0x20000052ff7c7230 */ /* 0x000fe20000004100 */
[----:B--2---:R-:W-:Y:S01]  /*32c0*/  ULEA UR4, UR5, UR4, 0x18 ;  /* 0x0000000405047291 */ /* 0x004fe2000f8ec03f */
[----:B------:R-:W-:Y:S02]  /*32d0*/  HADD2.F32 R125, -RZ, R132.H0_H0 ;  /* 0x20000084ff7d7230 */ /* 0x000fe40000004100 */
[----:B------:R-:W-:Y:S02]  /*32e0*/  HADD2.F32 R132, -RZ, R83.H1_H1 ;  /* 0x30000053ff847230 */ /* 0x000fe40000004100 */
[----:B------:R-:W-:Y:S01]  /*32f0*/  HADD2.F32 R83, -RZ, R55.H1_H1 ;  /* 0x30000037ff537230 */ /* 0x000fe20000004100 */
[----:B------:R-:W-:Y:S01]  /*3300*/  LEA R58, R58, UR4, 0x3 ;  /* 0x000000043a3a7c11 */ /* 0x000fe2000f8e18ff */
[----:B------:R-:W-:Y:S01]  /*3310*/  ULDC UR4, c[0x0][0x230] ;  /* 0x00008c0000047ab9 */ /* 0x000fe20000000800 */
[----:B------:R-:W-:Y:S02]  /*3320*/  HADD2.F32 R133, -RZ, R133.H1_H1 ;  /* 0x30000085ff857230 */ /* 0x000fe40000004100 */
[----:B------:R-:W-:Y:S01]  /*3330*/  HADD2.F32 R97, -RZ, R34.H1_H1 ;  /* 0x30000022ff617230 */ /* 0x000fe20000004100 */
[----:B------:R-:W0:Y:S01]  /*3340*/  LDS.64 R64, [R58] ;  /* 0x000000003a407984 */ /* 0x000e220000000a00 */
[----:B------:R-:W-:-:S02]  /*3350*/  HADD2.F32 R101, -RZ, R35.H1_H1 ;  /* 0x30000023ff657230 */ /* 0x000fc40000004100 */
[----:B------:R-:W-:-:S05]  /*3360*/  IMAD R79, R52, 0x50, R79 ;  /* 0x00000050344f7824 */ /* 0x000fca00078e024f */
[----:B------:R-:W-:Y:S01]  /*3370*/  SHF.L.U32 R79, R79, 0x2, RZ ;  /* 0x000000024f4f7819 */ /* 0x000fe200000006ff */
[----:B0-----:R-:W-:Y:S01]  /*3380*/  FADD.FTZ R65, R65, UR4 ;  /* 0x0000000441417e21 */ /* 0x001fe20008010000 */
[--C-:B------:R-:W-:Y:S01]  /*3390*/  FADD.FTZ R59, R59, -R64.reuse ;  /* 0x800000403b3b7221 */ /* 0x100fe20000010000 */
[----:B------:R-:W-:Y:S02]  /*33a0*/  ULDC.64 UR4, c[0x0][0x210] ;  /* 0x0000840000047ab9 */ /* 0x000fe40000000a00 */
[----:B------:R0:W1:Y:S02]  /*33b0*/  MUFU.RSQ R128, R65 ;  /* 0x0000004100807308 */ /* 0x0000640000001400 */
[--C-:B0-----:R-:W-:Y:S01]  /*33c0*/  FADD.FTZ R65, R81, -R64.reuse ;  /* 0x8000004051417221 */ /* 0x101fe20000010000 */
[----:B-1----:R-:W-:Y:S01]  /*33d0*/  FMUL.FTZ R56, R59, R128 ;  /* 0x000000803b387220 */ /* 0x002fe20000410000 */
[----:B------:R-:W-:Y:S02]  /*33e0*/  HADD2.F32 R59, -RZ, R57.H0_H0 ;  /* 0x20000039ff3b7230 */ /* 0x000fe40000004100 */
[----:B------:R-:W-:Y:S01]  /*33f0*/  FADD.FTZ R57, R77, -R64 ;  /* 0x800000404d397221 */ /* 0x000fe20000010000 */
[----:B------:R-:W-:-:S02]  /*3400*/  HADD2.F32 R77, -RZ, R54.H0_H0 ;  /* 0x20000036ff4d7230 */ /* 0x000fc40000004100 */
[----:B------:R-:W-:Y:S01]  /*3410*/  FFMA.FTZ R56, R56, R124, R125 ;  /* 0x0000007c38387223 */ /* 0x000fe2000001007d */
[----:B------:R-:W-:Y:S01]  /*3420*/  FADD.FTZ R59, R59, -R64 ;  /* 0x800000403b3b7221 */ /* 0x000fe20000010000 */
[----:B------:R-:W-:Y:S02]  /*3430*/  FMUL.FTZ R58, R128, R57 ;  /* 0x00000039803a7220 */ /* 0x000fe40000410000 */
[----:B------:R-:W-:Y:S01]  /*3440*/  FMUL.FTZ R0, R56, -1.4426950216293334961 ;  /* 0xbfb8aa3b38007820 */ /* 0x000fe20000410000 */
[----:B------:R-:W-:Y:S01]  /*3450*/  FMUL.FTZ R59, R128, R59 ;  /* 0x0000003b803b7220 */ /* 0x000fe20000410000 */
[----:B------:R-:W-:Y:S01]  /*3460*/  FFMA.FTZ R57, R58, R126, R127 ;  /* 0x0000007e3a397223 */ /* 0x000fe2000001007f */
[----:B------:R-:W-:Y:S01]  /*3470*/  FMUL.FTZ R58, R128, R65 ;  /* 0x00000041803a7220 */ /* 0x000fe20000410000 */
[----:B------:R-:W-:Y:S02]  /*3480*/  HADD2.F32 R65, -RZ, R54.H1_H1 ;  /* 0x30000036ff417230 */ /* 0x000fe40000004100 */
[----:B------:R-:W-:Y:S01]  /*3490*/  FFMA.FTZ R81, R59, R129, R146 ;  /* 0x000000813b517223 */ /* 0x000fe20000010092 */
[----:B------:R-:W-:Y:S01]  /*34a0*/  FADD.FTZ R59, R77, -R64 ;  /* 0x800000404d3b7221 */ /* 0x000fe20000010000 */
[----:B------:R-:W-:-:S02]  /*34b0*/  HADD2.F32 R77, -RZ, R55.H0_H0 ;  /* 0x20000037ff4d7230 */ /* 0x000fc40000004100 */
[----:B------:R-:W-:Y:S01]  /*34c0*/  FFMA.FTZ R87, R58, R132, R133 ;  /* 0x000000843a577223 */ /* 0x000fe20000010085 */
[--C-:B------:R-:W-:Y:S01]  /*34d0*/  FADD.FTZ R65, R65, -R64.reuse ;  /* 0x8000004041417221 */ /* 0x100fe20000010000 */
[C---:B------:R-:W-:Y:S01]  /*34e0*/  FMUL.FTZ R59, R128.reuse, R59 ;  /* 0x0000003b803b7220 */ /* 0x040fe20000410000 */
[----:B------:R-:W-:Y:S01]  /*34f0*/  FMUL.FTZ R99, R57, -1.4426950216293334961 ;  /* 0xbfb8aa3b39637820 */ /* 0x000fe20000410000 */
[----:B------:R-:W-:Y:S01]  /*3500*/  FMUL.FTZ R102, R87, -1.4426950216293334961 ;  /* 0xbfb8aa3b57667820 */ /* 0x000fe20000410000 */
[----:B------:R-:W-:Y:S01]  /*3510*/  FMUL.FTZ R65, R128, R65 ;  /* 0x0000004180417220 */ /* 0x000fe20000410000 */
[----:B------:R-:W-:Y:S01]  /*3520*/  FFMA.FTZ R86, R124, R59, R125 ;  /* 0x0000003b7c567223 */ /* 0x000fe2000001007d */
[--C-:B------:R-:W-:Y:S01]  /*3530*/  FADD.FTZ R59, R77, -R64.reuse ;  /* 0x800000404d3b7221 */ /* 0x100fe20000010000 */
[--C-:B------:R-:W-:Y:S02]  /*3540*/  HADD2.F32 R77, -RZ, R46.reuse.H0_H0 ;  /* 0x2000002eff4d7230 */ /* 0x100fe40000004100 */
[----:B------:R-:W-:Y:S01]  /*3550*/  FFMA.FTZ R93, R126, R65, R127 ;  /* 0x000000417e5d7223 */ /* 0x000fe2000001007f */
[----:B------:R-:W-:Y:S01]  /*3560*/  FADD.FTZ R65, R83, -R64 ;  /* 0x8000004053417221 */ /* 0x000fe20000010000 */
[----:B------:R-:W-:Y:S01]  /*3570*/  FMUL.FTZ R59, R128, R59 ;  /* 0x0000003b803b7220 */ /* 0x000fe20000410000 */
[----:B------:R-:W-:-:S02]  /*3580*/  HADD2.F32 R83, -RZ, R46.H1_H1 ;  /* 0x3000002eff537230 */ /* 0x000fc40000004100 */
[----:B------:R-:W-:Y:S01]  /*3590*/  FMUL.FTZ R54, R81, -1.4426950216293334961 ;  /* 0xbfb8aa3b51367820 */ /* 0x000fe20000410000 */
[----:B------:R-:W-:Y:S01]  /*35a0*/  FMUL.FTZ R65, R128, R65 ;  /* 0x0000004180417220 */ /* 0x000fe20000410000 */
[----:B------:R-:W-:Y:S01]  /*35b0*/  FFMA.FTZ R92, R129, R59, R146 ;  /* 0x0000003b815c7223 */ /* 0x000fe20000010092 */
[--C-:B------:R-:W-:Y:S01]  /*35c0*/  FADD.FTZ R59, R77, -R64.reuse ;  /* 0x800000404d3b7221 */ /* 0x100fe20000010000 */
[--C-:B------:R-:W-:Y:S02]  /*35d0*/  HADD2.F32 R77, -RZ, R47.reuse.H0_H0 ;  /* 0x2000002fff4d7230 */ /* 0x100fe40000004100 */
[----:B------:R-:W-:Y:S01]  /*35e0*/  FFMA.FTZ R96, R132, R65, R133 ;  /* 0x0000004184607223 */ /* 0x000fe20000010085 */
[--C-:B------:R-:W-:Y:S01]  /*35f0*/  FADD.FTZ R65, R83, -R64.reuse ;  /* 0x8000004053417221 */ /* 0x100fe20000010000 */
[----:B------:R-:W-:Y:S01]  /*3600*/  FMUL.FTZ R59, R128, R59 ;  /* 0x0000003b803b7220 */ /* 0x000fe20000410000 */
[----:B------:R-:W-:Y:S02]  /*3610*/  HADD2.F32 R83, -RZ, R47.H1_H1 ;  /* 0x3000002fff537230 */ /* 0x000fe40000004100 */
[----:B------:R-:W-:Y:S01]  /*3620*/  FMUL.FTZ R104, R96, -1.4426950216293334961 ;  /* 0xbfb8aa3b60687820 */ /* 0x000fe20000410000 */
[----:B------:R-:W-:Y:S01]  /*3630*/  FMUL.FTZ R65, R128, R65 ;  /* 0x0000004180417220 */ /* 0x000fe20000410000 */
[----:B------:R-:W-:Y:S01]  /*3640*/  FFMA.FTZ R95, R124, R59, R125 ;  /* 0x0000003b7c5f7223 */ /* 0x000fe2000001007d */
[----:B------:R-:W-:Y:S01]  /*3650*/  FADD.FTZ R59, R77, -R64 ;  /* 0x800000404d3b7221 */ /* 0x000fe20000010000 */
[----:B------:R-:W-:-:S02]  /*3660*/  HADD2.F32 R77, -RZ, R40.H0_H0 ;  /* 0x20000028ff4d7230 */ /* 0x000fc40000004100 */
[----:B------:R-:W-:Y:S01]  /*3670*/  FFMA.FTZ R94, R126, R65, R127 ;  /* 0x000000417e5e7223 */ /* 0x000fe2000001007f */
[----:B------:R-:W-:Y:S01]  /*3680*/  FADD.FTZ R65, R83, -R64 ;  /* 0x8000004053417221 */ /* 0x000fe20000010000 */
[C---:B------:R-:W-:Y:S01]  /*3690*/  FMUL.FTZ R59, R128.reuse, R59 ;  /* 0x0000003b803b7220 */ /* 0x040fe20000410000 */
[----:B------:R-:W-:Y:S02]  /*36a0*/  HADD2.F32 R83, -RZ, R40.H1_H1 ;  /* 0x30000028ff537230 */ /* 0x000fe40000004100 */
[----:B------:R-:W-:Y:S01]  /*36b0*/  FMUL.FTZ R47, R95, -1.4426950216293334961 ;  /* 0xbfb8aa3b5f2f7820 */ /* 0x000fe20000410000 */
[----:B------:R-:W-:Y:S01]  /*36c0*/  FMUL.FTZ R65, R128, R65 ;  /* 0x0000004180417220 */ /* 0x000fe20000410000 */
[----:B------:R-:W-:Y:S01]  /*36d0*/  FFMA.FTZ R91, R129, R59, R146 ;  /* 0x0000003b815b7223 */ /* 0x000fe20000010092 */
[--C-:B------:R-:W-:Y:S01]  /*36e0*/  FADD.FTZ R59, R77, -R64.reuse ;  /* 0x800000404d3b7221 */ /* 0x100fe20000010000 */
[--C-:B------:R-:W-:Y:S02]  /*36f0*/  HADD2.F32 R77, -RZ, R41.reuse.H0_H0 ;  /* 0x20000029ff4d7230 */ /* 0x100fe40000004100 */
[----:B------:R-:W-:Y:S01]  /*3700*/  FFMA.FTZ R90, R132, R65, R133 ;  /* 0x00000041845a7223 */ /* 0x000fe20000010085 */
[--C-:B------:R-:W-:Y:S01]  /*3710*/  FADD.FTZ R65, R83, -R64.reuse ;  /* 0x8000004053417221 */ /* 0x100fe20000010000 */
[C---:B------:R-:W-:Y:S01]  /*3720*/  FMUL.FTZ R59, R128.reuse, R59 ;  /* 0x0000003b803b7220 */ /* 0x040fe20000410000 */
[----:B------:R-:W-:Y:S01]  /*3730*/  HADD2.F32 R83, -RZ, R41.H1_H1 ;  /* 0x30000029ff537230 */ /* 0x000fe20000004100 */
[----:B------:R-:W0:Y:S01]  /*3740*/  MUFU.EX2 R47, R47 ;  /* 0x0000002f002f7308 */ /* 0x000e220000000800 */
        /* <DEDUP_REMOVED lines=14> */
[----:B------:R-:W-:Y:S01]  /*3830*/  FADD.FTZ R65, R83, -R64 ;  /* 0x8000004053417221 */ /* 0x000fe20000010000 */
[C---:B------:R-:W-:Y:S01]  /*3840*/  FMUL.FTZ R59, R128.reuse, R59 ;  /* 0x0000003b803b7220 */ /* 0x040fe20000410000 */
[----:B------:R-:W1:Y:S01]  /*3850*/  MUFU.EX2 R104, R104 ;  /* 0x0000006800687308 */ /* 0x000e620000000800 */
[----:B------:R-:W-:Y:S01]  /*3860*/  FMUL.FTZ R40, R91, -1.4426950216293334961 ;  /* 0xbfb8aa3b5b287820 */ /* 0x000fe20000410000 */
[----:B------:R-:W-:Y:S01]  /*3870*/  FMUL.FTZ R65, R128, R65 ;  /* 0x0000004180417220 */ /* 0x000fe20000410000 */
[----:B------:R-:W-:Y:S01]  /*3880*/  FFMA.FTZ R83, R124, R59, R125 ;  /* 0x0000003b7c537223 */ /* 0x000fe2000001007d */
[----:B------:R-:W-:-:S02]  /*3890*/  HADD2.F32 R59, -RZ, R39.H1_H1 ;  /* 0x30000027ff3b7230 */ /* 0x000fc40000004100 */
[--C-:B------:R-:W-:Y:S01]  /*38a0*/  FADD.FTZ R39, R77, -R64.reuse ;  /* 0x800000404d277221 */ /* 0x100fe20000010000 */
[----:B------:R-:W-:Y:S01]  /*38b0*/  FFMA.FTZ R82, R126, R65, R127 ;  /* 0x000000417e527223 */ /* 0x000fe2000001007f */
[----:B------:R-:W-:Y:S01]  /*38c0*/  HADD2.F32 R65, -RZ, R34.H0_H0 ;  /* 0x20000022ff417230 */ /* 0x000fe20000004100 */
[----:B------:R-:W2:Y:S01]  /*38d0*/  MUFU.EX2 R41, R41 ;  /* 0x0000002900297308 */ /* 0x000ea20000000800 */
[--C-:B------:R-:W-:Y:S01]  /*38e0*/  FADD.FTZ R59, R59, -R64.reuse ;  /* 0x800000403b3b7221 */ /* 0x100fe20000010000 */
[----:B------:R-:W-:Y:S01]  /*38f0*/  FMUL.FTZ R46, R92, -1.4426950216293334961 ;  /* 0xbfb8aa3b5c2e7820 */ /* 0x000fe20000410000 */
[----:B------:R-:W-:Y:S01]  /*3900*/  FMUL.FTZ R55, R86, -1.4426950216293334961 ;  /* 0xbfb8aa3b56377820 */ /* 0x000fe20000410000 */
[----:B------:R-:W-:Y:S01]  /*3910*/  FMUL.FTZ R103, R93, -1.4426950216293334961 ;  /* 0xbfb8aa3b5d677820 */ /* 0x000fe20000410000 */
[C---:B------:R-:W-:Y:S01]  /*3920*/  FMUL.FTZ R59, R128.reuse, R59 ;  /* 0x0000003b803b7220 */ /* 0x040fe20000410000 */
[----:B------:R-:W-:Y:S01]  /*3930*/  FMUL.FTZ R80, R128, R39 ;  /* 0x0000002780507220 */ /* 0x000fe20000410000 */
[--C-:B------:R-:W-:Y:S01]  /*3940*/  FADD.FTZ R65, R65, -R64.reuse ;  /* 0x8000004041417221 */ /* 0x100fe20000010000 */
[----:B------:R-:W3:Y:S01]  /*3950*/  MUFU.EX2 R0, R0 ;  /* 0x0000000000007308 */ /* 0x000ee20000000800 */
[----:B------:R-:W-:Y:S01]  /*3960*/  FFMA.FTZ R77, R132, R59, R133 ;  /* 0x0000003b844d7223 */ /* 0x000fe20000010085 */
[----:B------:R-:W-:Y:S01]  /*3970*/  FADD.FTZ R59, R97, -R64 ;  /* 0x80000040613b7221 */ /* 0x000fe20000010000 */
[----:B------:R-:W-:-:S02]  /*3980*/  HADD2.F32 R97, -RZ, R35.H0_H0 ;  /* 0x20000023ff617230 */ /* 0x000fc40000004100 */
[----:B------:R-:W-:Y:S01]  /*3990*/  FMUL.FTZ R39, R82, -1.4426950216293334961 ;  /* 0xbfb8aa3b52277820 */ /* 0x000fe20000410000 */
[----:B------:R-:W-:Y:S01]  /*39a0*/  FMUL.FTZ R111, R85, -1.4426950216293334961 ;  /* 0xbfb8aa3b556f7820 */ /* 0x000fe20000410000 */
[----:B------:R-:W-:Y:S01]  /*39b0*/  FMUL.FTZ R112, R84, -1.4426950216293334961 ;  /* 0xbfb8aa3b54707820 */ /* 0x000fe20000410000 */
[----:B------:R-:W-:Y:S01]  /*39c0*/  FMUL.FTZ R115, R83, -1.4426950216293334961 ;  /* 0xbfb8aa3b53737820 */ /* 0x000fe20000410000 */
[----:B------:R-:W4:Y:S01]  /*39d0*/  MUFU.EX2 R99, R99 ;  /* 0x0000006300637308 */ /* 0x000f220000000800 */
[--C-:B------:R-:W-:Y:S01]  /*39e0*/  FADD.FTZ R35, R97, -R64.reuse ;  /* 0x8000004061237221 */ /* 0x100fe20000010000 */
[----:B------:R-:W-:Y:S01]  /*39f0*/  FADD.FTZ R97, R101, -R64 ;  /* 0x8000004065617221 */ /* 0x000fe20000010000 */
[C---:B------:R-:W-:Y:S01]  /*3a00*/  FMUL.FTZ R65, R128.reuse, R65 ;  /* 0x0000004180417220 */ /* 0x040fe20000410000 */
[----:B0-----:R-:W-:Y:S01]  /*3a10*/  FADD.FTZ R47, R47, 1 ;  /* 0x3f8000002f2f7421 */ /* 0x001fe20000010000 */
[C---:B------:R-:W-:Y:S01]  /*3a20*/  FMUL.FTZ R59, R128.reuse, R59 ;  /* 0x0000003b803b7220 */ /* 0x040fe20000410000 */
[----:B------:R-:W-:Y:S01]  /*3a30*/  FMUL.FTZ R58, R128, R97 ;  /* 0x00000061803a7220 */ /* 0x000fe20000410000 */
[----:B------:R-:W-:Y:S01]  /*3a40*/  FFMA.FTZ R76, R124, R65, R125 ;  /* 0x000000417c4c7223 */ /* 0x000fe2000001007d */
[----:B------:R-:W0:Y:S01]  /*3a50*/  MUFU.EX2 R102, R102 ;  /* 0x0000006600667308 */ /* 0x000e220000000800 */
[----:B------:R-:W-:Y:S01]  /*3a60*/  FFMA.FTZ R65, R126, R59, R127 ;  /* 0x0000003b7e417223 */ /* 0x000fe2000001007f */
[----:B------:R-:W-:Y:S01]  /*3a70*/  FFMA.FTZ R58, R132, R58, R133 ;  /* 0x0000003a843a7223 */ /* 0x000fe20000010085 */
[----:B-1----:R-:W-:Y:S01]  /*3a80*/  FADD.FTZ R104, R104, 1 ;  /* 0x3f80000068687421 */ /* 0x002fe20000010000 */
[----:B--2---:R-:W-:Y:S01]  /*3a90*/  FADD.FTZ R41, R41, 1 ;  /* 0x3f80000029297421 */ /* 0x004fe20000010000 */
[----:B------:R-:W-:Y:S01]  /*3aa0*/  FMUL.FTZ R59, R128, R35 ;  /* 0x00000023803b7220 */ /* 0x000fe20000410000 */
[----:B------:R-:W-:Y:S01]  /*3ab0*/  FMUL.FTZ R35, R65, -1.4426950216293334961 ;  /* 0xbfb8aa3b41237820 */ /* 0x000fe20000410000 */
[----:B------:R-:W-:Y:S01]  /*3ac0*/  FMUL.FTZ R97, R58, -1.4426950216293334961 ;  /* 0xbfb8aa3b3a617820 */ /* 0x000fe20000410000 */
[----:B------:R-:W1:Y:S01]  /*3ad0*/  MUFU.EX2 R54, R54 ;  /* 0x0000003600367308 */ /* 0x000e620000000800 */
[----:B---3--:R-:W-:Y:S01]  /*3ae0*/  FADD.FTZ R0, R0, 1 ;  /* 0x3f80000000007421 */ /* 0x008fe20000010000 */
[----:B----4-:R-:W-:Y:S01]  /*3af0*/  FADD.FTZ R100, R99, 1 ;  /* 0x3f80000063647421 */ /* 0x010fe20000010000 */
[--C-:B------:R-:W-:Y:S01]  /*3b00*/  FFMA.FTZ R59, R129, R59, R146.reuse ;  /* 0x0000003b813b7223 */ /* 0x100fe20000010092 */
[----:B------:R-:W-:Y:S01]  /*3b10*/  FMUL.FTZ R38, R77, -1.4426950216293334961 ;  /* 0xbfb8aa3b4d267820 */ /* 0x000fe20000410000 */
[----:B------:R-:W-:Y:S01]  /*3b20*/  FFMA.FTZ R80, R129, R80, R146 ;  /* 0x0000005081507223 */ /* 0x000fe20000010092 */
[----:B------:R-:W-:Y:S01]  /*3b30*/  FMUL.FTZ R34, R76, -1.4426950216293334961 ;  /* 0xbfb8aa3b4c227820 */ /* 0x000fe20000410000 */
[----:B------:R-:W-:Y:S01]  /*3b40*/  FMUL.FTZ R98, R59, -1.4426950216293334961 ;  /* 0xbfb8aa3b3b627820 */ /* 0x000fe20000410000 */
[----:B------:R-:W2:Y:S01]  /*3b50*/  MUFU.EX2 R40, R40 ;  /* 0x0000002800287308 */ /* 0x000ea20000000800 */
[----:B0-----:R-:W-:Y:S01]  /*3b60*/  FADD.FTZ R102, R102, 1 ;  /* 0x3f80000066667421 */ /* 0x001fe20000010000 */
[----:B------:R-:W-:Y:S01]  /*3b70*/  FMUL.FTZ R114, R80, -1.4426950216293334961 ;  /* 0xbfb8aa3b50727820 */ /* 0x000fe20000410000 */
[----:B------:R-:W-:Y:S01]  /*3b80*/  FMUL.FTZ R105, R94, -1.4426950216293334961 ;  /* 0xbfb8aa3b5e697820 */ /* 0x000fe20000410000 */
[----:B------:R-:W-:Y:S01]  /*3b90*/  FMUL.FTZ R107, R90, -1.4426950216293334961 ;  /* 0xbfb8aa3b5a6b7820 */ /* 0x000fe20000410000 */
[----:B------:R-:W-:-:S03]  /*3ba0*/  FMUL.FTZ R109, R88, -1.4426950216293334961 ;  /* 0xbfb8aa3b586d7820 */ /* 0x000fc60000410000 */
[----:B------:R-:W0:Y:S01]  /*3bb0*/  MUFU.EX2 R46, R46 ;  /* 0x0000002e002e7308 */ /* 0x000e220000000800 */
[----:B-1----:R-:W-:-:S07]  /*3bc0*/  FADD.FTZ R54, R54, 1 ;  /* 0x3f80000036367421 */ /* 0x002fce0000010000 */
[----:B------:R-:W1:Y:S01]  /*3bd0*/  MUFU.EX2 R55, R55 ;  /* 0x0000003700377308 */ /* 0x000e620000000800 */
[----:B--2---:R-:W-:-:S07]  /*3be0*/  FADD.FTZ R40, R40, 1 ;  /* 0x3f80000028287421 */ /* 0x004fce0000010000 */
[----:B------:R-:W2:Y:S01]  /*3bf0*/  MUFU.EX2 R103, R103 ;  /* 0x0000006700677308 */ /* 0x000ea20000000800 */
[----:B0-----:R-:W-:-:S07]  /*3c00*/  FADD.FTZ R46, R46, 1 ;  /* 0x3f8000002e2e7421 */ /* 0x001fce0000010000 */
[----:B------:R-:W0:Y:S01]  /*3c10*/  MUFU.EX2 R39, R39 ;  /* 0x0000002700277308 */ /* 0x000e220000000800 */
[----:B-1----:R-:W-:-:S07]  /*3c20*/  FADD.FTZ R55, R55, 1 ;  /* 0x3f80000037377421 */ /* 0x002fce0000010000 */
[----:B------:R-:W1:Y:S01]  /*3c30*/  MUFU.EX2 R111, R111 ;  /* 0x0000006f006f7308 */ /* 0x000e620000000800 */
[----:B--2---:R-:W-:-:S07]  /*3c40*/  FADD.FTZ R110, R103, 1 ;  /* 0x3f800000676e7421 */ /* 0x004fce0000010000 */
[----:B------:R2:W3:Y:S01]  /*3c50*/  MUFU.RCP R116, R47 ;  /* 0x0000002f00747308 */ /* 0x0004e20000001000 */
[----:B0-----:R-:W-:-:S07]  /*3c60*/  FADD.FTZ R39, R39, 1 ;  /* 0x3f80000027277421 */ /* 0x001fce0000010000 */
[----:B------:R-:W0:Y:S01]  /*3c70*/  MUFU.EX2 R112, R112 ;  /* 0x0000007000707308 */ /* 0x000e220000000800 */
[----:B--2---:R-:W-:Y:S01]  /*3c80*/  HFMA2.MMA R47, -RZ, RZ, 0, 0.00018310546875 ;  /* 0x00000a00ff2f7435 */ /* 0x004fe200000001ff */
[----:B-1----:R-:W-:-:S06]  /*3c90*/  FADD.FTZ R122, R111, 1 ;  /* 0x3f8000006f7a7421 */ /* 0x002fcc0000010000 */
[----:B------:R-:W1:Y:S01]  /*3ca0*/  MUFU.EX2 R115, R115 ;  /* 0x0000007300737308 */ /* 0x000e620000000800 */
[----:B---3--:R-:W-:Y:S01]  /*3cb0*/  FMUL.FTZ R116, R95, R116 ;  /* 0x000000745f747220 */ /* 0x008fe20000410000 */
[----:B------:R-:W-:-:S06]  /*3cc0*/  IADD3 R95, R45, 0x3c000, RZ ;  /* 0x0003c0002d5f7810 */ /* 0x000fcc0007ffe0ff */
[----:B------:R2:W3:Y:S01]  /*3cd0*/  MUFU.RCP R113, R104 ;  /* 0x0000006800717308 */ /* 0x0004e20000001000 */
[----:B0-----:R-:W-:-:S07]  /*3ce0*/  FADD.FTZ R111, R112, 1 ;  /* 0x3f800000706f7421 */ /* 0x001fce0000010000 */
[----:B------:R0:W4:Y:S01]  /*3cf0*/  MUFU.RCP R120, R41 ;  /* 0x0000002900787308 */ /* 0x0001220000001000 */
[----:B--2---:R-:W-:Y:S01]  /*3d00*/  LOP3.LUT R104, R62, R53, RZ, 0xfc, !PT ;  /* 0x000000353e687212 */ /* 0x004fe200078efcff */
[----:B-1----:R-:W-:Y:S01]  /*3d10*/  FADD.FTZ R112, R115, 1 ;  /* 0x3f80000073707421 */ /* 0x002fe20000010000 */
[----:B------:R-:W-:-:S04]  /*3d20*/  IADD3 R53, R45, 0x2800, RZ ;  /* 0x000028002d357810 */ /* 0x000fc80007ffe0ff */
[----:B------:R-:W-:Y:S01]  /*3d30*/  IADD3 R53, P2, R53, R104, RZ ;  /* 0x0000006835357210 */ /* 0x000fe20007f5e0ff */
[----:B------:R1:W2:Y:S01]  /*3d40*/  MUFU.RCP R101, R0 ;  /* 0x0000000000657308 */ /* 0x0002a20000001000 */
[----:B0-----:R-:W-:Y:S01]  /*3d50*/  IADD3 R41, R45, 0x5000, RZ ;  /* 0x000050002d297810 */ /* 0x001fe20007ffe0ff */
[----:B---3--:R-:W-:-:S03]  /*3d60*/  FMUL.FTZ R96, R96, R113 ;  /* 0x0000007160607220 */ /* 0x008fc60000410000 */
[----:B------:R-:W-:-:S03]  /*3d70*/  IADD3 R41, P0, R41, R104, RZ ;  /* 0x0000006829297210 */ /* 0x000fc60007f1e0ff */
[----:B------:R-:W-:Y:S01]  /*3d80*/  MUFU.EX2 R35, R35 ;  /* 0x0000002300237308 */ /* 0x000fe20000000800 */
[----:B-1----:R-:W-:Y:S01]  /*3d90*/  IMAD R0, R44, R47, 0x4d800 ;  /* 0x0004d8002c007424 */ /* 0x002fe200078e022f */
[----:B------:R-:W-:Y:S01]  /*3da0*/  IADD3 R47, P3, R45, R104, RZ ;  /* 0x000000682d2f7210 */ /* 0x000fe20007f7e0ff */
[----:B----4-:R-:W-:Y:S01]  /*3db0*/  FMUL.FTZ R89, R89, R120 ;  /* 0x0000007859597220 */ /* 0x010fe20000410000 */
[-C--:B------:R-:W-:Y:S02]  /*3dc0*/  IADD3.X R44, RZ, R63.reuse, RZ, P2, !PT ;  /* 0x0000003fff2c7210 */ /* 0x080fe400017fe4ff */
[----:B------:R-:W-:Y:S02]  /*3dd0*/  IADD3.X R130, RZ, R63, RZ, P3, !PT ;  /* 0x0000003fff827210 */ /* 0x000fe40001ffe4ff */
[----:B------:R-:W0:Y:S01]  /*3de0*/  MUFU.EX2 R97, R97 ;  /* 0x0000006100617308 */ /* 0x000e220000000800 */
[----:B------:R-:W-:Y:S01]  /*3df0*/  LEA R52, P2, R53, UR4, 0x1 ;  /* 0x0000000435347c11 */ /* 0x000fe2000f8408ff */
[----:B--2---:R-:W-:-:S03]  /*3e00*/  FMUL.FTZ R101, R56, R101 ;  /* 0x0000006538657220 */ /* 0x004fc60000410000 */
[----:B------:R-:W-:-:S03]  /*3e10*/  LEA.HI.X R53, R53, UR5, R44, 0x1, P2 ;  /* 0x0000000535357c11 */ /* 0x000fc600090f0c2c */
[----:B------:R-:W1:Y:S08]  /*3e20*/  MUFU.RCP R100, R100 ;  /* 0x0000006400647308 */ /* 0x000e700000001000 */
[----:B------:R-:W2:Y:S01]  /*3e30*/  MUFU.RCP R106, R54 ;  /* 0x00000036006a7308 */ /* 0x000ea20000001000 */
[----:B0-----:R-:W-:-:S07]  /*3e40*/  FADD.FTZ R97, R97, 1 ;  /* 0x3f80000061617421 */ /* 0x001fce0000010000 */
[----:B------:R-:W0:Y:S01]  /*3e50*/  MUFU.RCP R102, R102 ;  /* 0x0000006600667308 */ /* 0x000e220000001000 */
[----:B-1----:R-:W-:-:S05]  /*3e60*/  FMUL.FTZ R100, R57, R100 ;  /* 0x0000006439647220 */ /* 0x002fca0000410000 */
[----:B------:R-:W-:Y:S02]  /*3e70*/  F2FP.F16.F32.PACK_AB R101, R100, R101 ;  /* 0x000000656465723e */ /* 0x000fe400000000ff */
[----:B------:R1:W3:Y:S01]  /*3e80*/  MUFU.RCP R118, R40 ;  /* 0x0000002800767308 */ /* 0x0002e20000001000 */
[----:B--2---:R-:W-:-:S07]  /*3e90*/  FMUL.FTZ R106, R81, R106 ;  /* 0x0000006a516a7220 */ /* 0x004fce0000410000 */
[----:B------:R2:W4:Y:S01]  /*3ea0*/  MUFU.RCP R103, R46 ;  /* 0x0000002e00677308 */ /* 0x0005220000001000 */
[----:B-1----:R-:W-:Y:S01]  /*3eb0*/  IADD3.X R40, RZ, R63, RZ, P0, !PT ;  /* 0x0000003fff287210 */ /* 0x002fe200007fe4ff */
[----:B0-----:R-:W-:Y:S01]  /*3ec0*/  FMUL.FTZ R57, R87, R102 ;  /* 0x0000006657397220 */ /* 0x001fe20000410000 */
[----:B------:R-:W-:-:S04]  /*3ed0*/  LEA R54, P0, R47, UR4, 0x1 ;  /* 0x000000042f367c11 */ /* 0x000fc8000f8008ff */
[----:B------:R-:W-:Y:S01]  /*3ee0*/  F2FP.F16.F32.PACK_AB R106, R57, R106 ;  /* 0x0000006a396a723e */ /* 0x000fe200000000ff */
[----:B------:R0:W1:Y:S01]  /*3ef0*/  MUFU.RCP R99, R55 ;  /* 0x0000003700637308 */ /* 0x0000620000001000 */
[----:B--2---:R-:W-:Y:S01]  /*3f00*/  LEA R46, P3, R41, UR4, 0x1 ;  /* 0x00000004292e7c11 */ /* 0x004fe2000f8608ff */
[----:B------:R-:W-:Y:S02]  /*3f10*/  HADD2.F32 R57, -RZ, R20.H0_H0 ;  /* 0x20000014ff397230 */ /* 0x000fe40000004100 */
[----:B---3--:R-:W-:-:S03]  /*3f20*/  FMUL.FTZ R118, R91, R118 ;  /* 0x000000765b767220 */ /* 0x008fc60000410000 */
[----:B------:R-:W-:Y:S01]  /*3f30*/  FADD.FTZ R57, R57, -R64 ;  /* 0x8000004039397221 */ /* 0x000fe20000010000 */
[----:B------:R2:W3:Y:S01]  /*3f40*/  MUFU.RCP R115, R39 ;  /* 0x0000002700737308 */ /* 0x0004e20000001000 */
[----:B0-----:R-:W-:Y:S01]  /*3f50*/  LEA.HI.X R55, R47, UR5, R130, 0x1, P0 ;  /* 0x000000052f377c11 */ /* 0x001fe200080f0c82 */
[----:B----4-:R-:W-:Y:S01]  /*3f60*/  FMUL.FTZ R103, R92, R103 ;  /* 0x000000675c677220 */ /* 0x010fe20000410000 */
[----:B------:R-:W-:Y:S01]  /*3f70*/  LEA.HI.X R47, R41, UR5, R40, 0x1, P3 ;  /* 0x00000005292f7c11 */ /* 0x000fe200098f0c28 */
[----:B------:R-:W-:Y:S01]  /*3f80*/  FMUL.FTZ R57, R128, R57 ;  /* 0x0000003980397220 */ /* 0x000fe20000410000 */
[C---:B------:R-:W-:Y:S01]  /*3f90*/  IADD3 R41, R45.reuse, 0xa000, RZ ;  /* 0x0000a0002d297810 */ /* 0x040fe20007ffe0ff */
[----:B------:R-:W-:Y:S01]  /*3fa0*/  STG.E.U16 desc[UR6][R54.64], R101 ;  /* 0x0000006536007986 */ /* 0x000fe2000c101506 */
[----:B------:R-:W-:Y:S01]  /*3fb0*/  F2FP.F16.F32.PACK_AB R103, R96, R103 ;  /* 0x000000676067723e */ /* 0x000fe200000000ff */
[----:B------:R-:W0:Y:S01]  /*3fc0*/  MUFU.EX2 R98, R98 ;  /* 0x0000006200627308 */ /* 0x000e220000000800 */
[----:B--2---:R-:W-:Y:S01]  /*3fd0*/  IADD3 R39, R45, 0xc800, RZ ;  /* 0x0000c8002d277810 */ /* 0x004fe20007ffe0ff */
[----:B-1----:R-:W-:Y:S01]  /*3fe0*/  FMUL.FTZ R99, R86, R99 ;  /* 0x0000006356637220 */ /* 0x002fe20000410000 */
[----:B------:R-:W-:Y:S02]  /*3ff0*/  STG.E.U16 desc[UR6][R54.64+0x4], R106 ;  /* 0x0000046a36007986 */ /* 0x000fe4000c101506 */
[----:B------:R-:W-:-:S02]  /*4000*/  IADD3 R123, P0, R39, R104, RZ ;  /* 0x00000068277b7210 */ /* 0x000fc40007f1e0ff */
[-C--:B------:R-:W-:Y:S01]  /*4010*/  IADD3 R39, P2, R41, R104.reuse, RZ ;  /* 0x0000006829277210 */ /* 0x080fe20007f5e0ff */
[----:B------:R-:W1:Y:S01]  /*4020*/  MUFU.EX2 R38, R38 ;  /* 0x0000002600267308 */ /* 0x000e620000000800 */
[----:B------:R-:W-:Y:S01]  /*4030*/  IADD3 R41, P3, R119, R104, RZ ;  /* 0x0000006877297210 */ /* 0x000fe20007f7e0ff */
[----:B------:R-:W-:Y:S01]  /*4040*/  FADD.FTZ R119, R35, 1 ;  /* 0x3f80000023777421 */ /* 0x000fe20000010000 */
[----:B------:R-:W-:Y:S01]  /*4050*/  IADD3.X R134, RZ, R63, RZ, P0, !PT ;  /* 0x0000003fff867210 */ /* 0x000fe200007fe4ff */
[----:B---3--:R-:W-:Y:S01]  /*4060*/  FMUL.FTZ R86, R82, R115 ;  /* 0x0000007352567220 */ /* 0x008fe20000410000 */
[-C--:B------:R-:W-:Y:S02]  /*4070*/  IADD3.X R138, RZ, R63.reuse, RZ, P3, !PT ;  /* 0x0000003fff8a7210 */ /* 0x080fe40001ffe4ff */
[----:B------:R-:W-:Y:S01]  /*4080*/  IADD3.X R136, RZ, R63, RZ, P2, !PT ;  /* 0x0000003fff887210 */ /* 0x000fe200017fe4ff */
[----:B------:R-:W2:Y:S01]  /*4090*/  MUFU.RCP R122, R122 ;  /* 0x0000007a007a7308 */ /* 0x000ea20000001000 */
[----:B0-----:R-:W-:Y:S01]  /*40a0*/  FADD.FTZ R98, R98, 1 ;  /* 0x3f80000062627421 */ /* 0x001fe20000010000 */
[----:B------:R-:W-:-:S02]  /*40b0*/  LEA R40, P0, R41, UR4, 0x1 ;  /* 0x0000000429287c11 */ /* 0x000fc4000f8008ff */
[----:B------:R-:W-:Y:S02]  /*40c0*/  LOP3.LUT R115, R62, R79, RZ, 0xfc, !PT ;  /* 0x0000004f3e737212 */ /* 0x000fe400078efcff */
[----:B------:R-:W-:Y:S02]  /*40d0*/  LEA.HI.X R41, R41, UR5, R138, 0x1, P0 ;  /* 0x0000000529297c11 */ /* 0x000fe400080f0c8a */
[----:B------:R-:W0:Y:S01]  /*40e0*/  MUFU.RCP R112, R112 ;  /* 0x0000007000707308 */ /* 0x000e220000001000 */
[----:B-1----:R-:W-:Y:S01]  /*40f0*/  FADD.FTZ R38, R38, 1 ;  /* 0x3f80000026267421 */ /* 0x002fe20000010000 */
[----:B------:R-:W-:-:S06]  /*4100*/  IADD3 R108, P4, R108, R115, RZ ;  /* 0x000000736c6c7210 */ /* 0x000fcc0007f9e0ff */
[----:B------:R1:W3:Y:S01]  /*4110*/  MUFU.RCP R130, R119 ;  /* 0x0000007700827308 */ /* 0x0002e20000001000 */
[----:B--2---:R-:W-:-:S07]  /*4120*/  FMUL.FTZ R56, R85, R122 ;  /* 0x0000007a55387220 */ /* 0x004fce0000410000 */
[----:B------:R2:W4:Y:S01]  /*4130*/  MUFU.RCP R81, R97 ;  /* 0x0000006100517308 */ /* 0x0005220000001000 */
[----:B0-----:R-:W-:Y:S01]  /*4140*/  FMUL.FTZ R85, R83, R112 ;  /* 0x0000007053557220 */ /* 0x001fe20000410000 */
[----:B-1----:R-:W-:-:S04]  /*4150*/  IADD3 R119, R45, 0x19000, RZ ;  /* 0x000190002d777810 */ /* 0x002fc80007ffe0ff */
[----:B------:R-:W-:Y:S02]  /*4160*/  F2FP.F16.F32.PACK_AB R85, R86, R85 ;  /* 0x000000555655723e */ /* 0x000fe400000000ff */
[----:B------:R-:W0:Y:S01]  /*4170*/  MUFU.EX2 R114, R114 ;  /* 0x0000007200727308 */ /* 0x000e220000000800 */
[----:B---3--:R-:W-:Y:S01]  /*4180*/  FMUL.FTZ R83, R65, R130 ;  /* 0x0000008241537220 */ /* 0x008fe20000410000 */
[----:B------:R-:W-:Y:S01]  /*4190*/  PRMT R65, R106, 0x7632, R65 ;  /* 0x000076326a417816 */ /* 0x000fe20000000041 */
[----:B------:R-:W-:Y:S01]  /*41a0*/  FFMA.FTZ R130, R124, R57, R125 ;  /* 0x000000397c827223 */ /* 0x000fe2000001007d */
[--C-:B------:R-:W-:Y:S01]  /*41b0*/  HADD2.F32 R57, -RZ, R21.reuse.H0_H0 ;  /* 0x20000015ff397230 */ /* 0x100fe20000004100 */
[----:B--2---:R-:W-:Y:S01]  /*41c0*/  IADD3 R97, R45, 0x3e800, RZ ;  /* 0x0003e8002d617810 */ /* 0x004fe20007ffe0ff */
[----:B------:R-:W-:Y:S01]  /*41d0*/  HADD2.F32 R21, -RZ, R21.H1_H1 ;  /* 0x30000015ff157230 */ /* 0x000fe20000004100 */
[----:B------:R1:W-:Y:S01]  /*41e0*/  STG.E.U16 desc[UR6][R54.64+0x6], R65 ;  /* 0x0000064136007986 */ /* 0x0003e2000c101506 */
[----:B------:R-:W2:Y:S01]  /*41f0*/  MUFU.RCP R110, R110 ;  /* 0x0000006e006e7308 */ /* 0x000ea20000001000 */
[----:B----4-:R-:W-:Y:S01]  /*4200*/  FMUL.FTZ R81, R58, R81 ;  /* 0x000000513a517220 */ /* 0x010fe20000410000 */
[----:B------:R-:W-:Y:S01]  /*4210*/  PRMT R58, R101, 0x7632, R58 ;  /* 0x00007632653a7816 */ /* 0x000fe2000000003a */
[----:B------:R-:W-:-:S04]  /*4220*/  FADD.FTZ R21, R21, -R64 ;  /* 0x8000004015157221 */ /* 0x000fc80000010000 */
[----:B------:R3:W-:Y:S01]  /*4230*/  STG.E.U16 desc[UR6][R54.64+0x2], R58 ;  /* 0x0000023a36007986 */ /* 0x0007e2000c101506 */
[----:B------:R-:W-:Y:S01]  /*4240*/  MUFU.EX2 R34, R34 ;  /* 0x0000002200227308 */ /* 0x000fe20000000800 */
[----:B0-----:R-:W-:Y:S01]  /*4250*/  FADD.FTZ R114, R114, 1 ;  /* 0x3f80000072727421 */ /* 0x001fe20000010000 */
[----:B------:R-:W-:Y:S01]  /*4260*/  FMUL.FTZ R21, R128, R21 ;  /* 0x0000001580157220 */ /* 0x000fe20000410000 */
[----:B------:R-:W-:Y:S03]  /*4270*/  STG.E.U16 desc[UR6][R52.64+0x4], R103 ;  /* 0x0000046734007986 */ /* 0x000fe6000c101506 */
[----:B------:R-:W-:Y:S01]  /*4280*/  FFMA.FTZ R145, R132, R21, R133 ;  /* 0x0000001584917223 */ /* 0x000fe20000010085 */
[----:B------:R-:W-:Y:S01]  /*4290*/  HADD2.F32 R21, -RZ, R18.H1_H1 ;  /* 0x30000012ff157230 */ /* 0x000fe20000004100 */
[----:B------:R0:W4:Y:S01]  /*42a0*/  MUFU.RCP R44, R38 ;  /* 0x00000026002c7308 */ /* 0x0001220000001000 */
[----:B--2---:R-:W-:Y:S01]  /*42b0*/  FMUL.FTZ R110, R93, R110 ;  /* 0x0000006e5d6e7220 */ /* 0x004fe20000410000 */
[----:B-1----:R-:W-:Y:S01]  /*42c0*/  FMUL.FTZ R65, R145, -1.4426950216293334961 ;  /* 0xbfb8aa3b91417820 */ /* 0x002fe20000410000 */
[--C-:B---3--:R-:W-:Y:S01]  /*42d0*/  FADD.FTZ R55, R57, -R64.reuse ;  /* 0x8000004039377221 */ /* 0x108fe20000010000 */
[----:B------:R-:W-:Y:S01]  /*42e0*/  FADD.FTZ R21, R21, -R64 ;  /* 0x8000004015157221 */ /* 0x000fe20000010000 */
[----:B------:R-:W-:-:S02]  /*42f0*/  IADD3 R93, R45, 0x37000, RZ ;  /* 0x000370002d5d7810 */ /* 0x000fc40007ffe0ff */
[----:B------:R-:W-:Y:S01]  /*4300*/  F2FP.F16.F32.PACK_AB R99, R110, R99 ;  /* 0x000000636e63723e */ /* 0x000fe200000000ff */
[----:B------:R-:W1:Y:S01]  /*4310*/  MUFU.RCP R98, R98 ;  /* 0x0000006200627308 */ /* 0x000e620000001000 */
[C---:B------:R-:W-:Y:S01]  /*4320*/  FMUL.FTZ R55, R128.reuse, R55 ;  /* 0x0000003780377220 */ /* 0x040fe20000410000 */
[----:B------:R-:W-:Y:S01]  /*4330*/  FMUL.FTZ R21, R128, R21 ;  /* 0x0000001580157220 */ /* 0x000fe20000410000 */
[C---:B0-----:R-:W-:Y:S01]  /*4340*/  LEA R38, P2, R39.reuse, UR4, 0x1 ;  /* 0x0000000427267c11 */ /* 0x041fe2000f8408ff */
[----:B------:R0:W-:Y:S02]  /*4350*/  STG.E.U16 desc[UR6][R52.64], R99 ;  /* 0x0000006334007986 */ /* 0x0001e4000c101506 */
[----:B------:R-:W-:Y:S01]  /*4360*/  FFMA.FTZ R144, R126, R21, R127 ;  /* 0x000000157e907223 */ /* 0x000fe2000001007f */
[----:B------:R-:W-:Y:S01]  /*4370*/  LEA.HI.X R39, R39, UR5, R136, 0x1, P2 ;  /* 0x0000000527277c11 */ /* 0x000fe200090f0c88 */
[----:B------:R2:W-:Y:S01]  /*4380*/  MUFU.RCP R117, R114 ;  /* 0x0000007200757308 */ /* 0x0005e20000001000 */
[----:B----4-:R-:W-:Y:S01]  /*4390*/  FMUL.FTZ R87, R77, R44 ;  /* 0x0000002c4d577220 */ /* 0x010fe20000410000 */
[----:B------:R-:W-:Y:S01]  /*43a0*/  FMUL.FTZ R57, R144, -1.4426950216293334961 ;  /* 0xbfb8aa3b90397820 */ /* 0x000fe20000410000 */
[----:B------:R-:W-:-:S05]  /*43b0*/  IADD3 R97, P2, R97, R104, RZ ;  /* 0x0000006861617210 */ /* 0x000fca0007f5e0ff */
[----:B------:R-:W3:Y:S01]  /*43c0*/  MUFU.EX2 R105, R105 ;  /* 0x0000006900697308 */ /* 0x000ee20000000800 */
[----:B--2---:R-:W-:Y:S01]  /*43d0*/  FADD.FTZ R114, R34, 1 ;  /* 0x3f80000022727421 */ /* 0x004fe20000010000 */
[----:B------:R-:W-:Y:S01]  /*43e0*/  LEA R34, P3, R123, UR4, 0x1 ;  /* 0x000000047b227c11 */ /* 0x000fe2000f8608ff */
[----:B-1----:R-:W-:Y:S01]  /*43f0*/  FMUL.FTZ R44, R59, R98 ;  /* 0x000000623b2c7220 */ /* 0x002fe20000410000 */
[----:B------:R-:W-:Y:S01]  /*4400*/  HADD2.F32 R59, -RZ, R20.H1_H1 ;  /* 0x30000014ff3b7230 */ /* 0x000fe20000004100 */
[----:B------:R-:W-:Y:S01]  /*4410*/  PRMT R20, R99, 0x7632, R20 ;  /* 0x0000763263147816 */ /* 0x000fe20000000014 */
[----:B0-----:R-:W-:Y:S01]  /*4420*/  HADD2.F32 R99, -RZ, R23.H1_H1 ;  /* 0x30000017ff637230 */ /* 0x001fe20000004100 */
[----:B------:R-:W-:Y:S01]  /*4430*/  LEA.HI.X R35, R123, UR5, R134, 0x1, P3 ;  /* 0x000000057b237c11 */ /* 0x000fe200098f0c86 */
[----:B------:R-:W0:Y:S01]  /*4440*/  MUFU.EX2 R107, R107 ;  /* 0x0000006b006b7308 */ /* 0x000e220000000800 */
[----:B------:R-:W-:Y:S01]  /*4450*/  FFMA.FTZ R134, R129, R55, R146 ;  /* 0x0000003781867223 */ /* 0x000fe20000010092 */
[----:B------:R-:W-:Y:S01]  /*4460*/  HADD2.F32 R55, -RZ, R18.H0_H0 ;  /* 0x20000012ff377230 */ /* 0x000fe20000004100 */
[----:B------:R1:W-:Y:S01]  /*4470*/  STG.E.U16 desc[UR6][R52.64+0x2], R20 ;  /* 0x0000021434007986 */ /* 0x0003e2000c101506 */
[----:B------:R-:W-:Y:S01]  /*4480*/  FADD.FTZ R59, R59, -R64 ;  /* 0x800000403b3b7221 */ /* 0x000fe20000010000 */
[----:B------:R-:W-:Y:S01]  /*4490*/  F2FP.F16.F32.PACK_AB R44, R81, R44 ;  /* 0x0000002c512c723e */ /* 0x000fe200000000ff */
[----:B------:R-:W-:-:S02]  /*44a0*/  HADD2.F32 R81, -RZ, R22.H1_H1 ;  /* 0x30000016ff517230 */ /* 0x000fc40000004100 */
[----:B------:R-:W-:Y:S01]  /*44b0*/  FADD.FTZ R55, R55, -R64 ;  /* 0x8000004037377221 */ /* 0x000fe20000010000 */
[----:B------:R-:W2:Y:S01]  /*44c0*/  MUFU.EX2 R109, R109 ;  /* 0x0000006d006d7308 */ /* 0x000ea20000000800 */
[----:B---3--:R-:W-:Y:S01]  /*44d0*/  FADD.FTZ R105, R105, 1 ;  /* 0x3f80000069697421 */ /* 0x008fe20000010000 */
[C---:B------:R-:W-:Y:S01]  /*44e0*/  FMUL.FTZ R59, R128.reuse, R59 ;  /* 0x0000003b803b7220 */ /* 0x040fe20000410000 */
[----:B------:R-:W-:Y:S01]  /*44f0*/  FMUL.FTZ R55, R128, R55 ;  /* 0x0000003780377220 */ /* 0x000fe20000410000 */
[----:B------:R-:W-:Y:S02]  /*4500*/  IADD3 R0, P3, R0, R115, RZ ;  /* 0x0000007300007210 */ /* 0x000fe40007f7e0ff */
[----:B------:R-:W-:Y:S01]  /*4510*/  FFMA.FTZ R131, R126, R59, R127 ;  /* 0x0000003b7e837223 */ /* 0x000fe2000001007f */
[----:B-1----:R-:W-:Y:S01]  /*4520*/  PRMT R20, R103, 0x7632, R20 ;  /* 0x0000763267147816 */ /* 0x002fe20000000014 */
[----:B------:R-:W-:Y:S01]  /*4530*/  FFMA.FTZ R135, R124, R55, R125 ;  /* 0x000000377c877223 */ /* 0x000fe2000001007d */
[----:B------:R-:W-:Y:S01]  /*4540*/  HADD2.F32 R55, -RZ, R19.H1_H1 ;  /* 0x30000013ff377230 */ /* 0x000fe20000004100 */
[----:B------:R-:W1:Y:S01]  /*4550*/  MUFU.RCP R105, R105 ;  /* 0x0000006900697308 */ /* 0x000e620000001000 */
[----:B0-----:R-:W-:Y:S01]  /*4560*/  FADD.FTZ R107, R107, 1 ;  /* 0x3f8000006b6b7421 */ /* 0x001fe20000010000 */
[----:B------:R0:W-:Y:S01]  /*4570*/  STG.E.U16 desc[UR6][R52.64+0x6], R20 ;  /* 0x0000061434007986 */ /* 0x0001e2000c101506 */
[----:B------:R-:W-:Y:S01]  /*4580*/  FMUL.FTZ R77, R131, -1.4426950216293334961 ;  /* 0xbfb8aa3b834d7820 */ /* 0x000fe20000410000 */
[----:B------:R-:W-:Y:S01]  /*4590*/  FADD.FTZ R21, R55, -R64 ;  /* 0x8000004037157221 */ /* 0x000fe20000010000 */
[----:B------:R-:W-:Y:S01]  /*45a0*/  FMUL.FTZ R59, R135, -1.4426950216293334961 ;  /* 0xbfb8aa3b873b7820 */ /* 0x000fe20000410000 */
[----:B------:R-:W-:Y:S01]  /*45b0*/  IADD3 R103, R45, 0x39800, RZ ;  /* 0x000398002d677810 */ /* 0x000fe20007ffe0ff */
[----:B--2---:R-:W-:Y:S01]  /*45c0*/  FADD.FTZ R109, R109, 1 ;  /* 0x3f8000006d6d7421 */ /* 0x004fe20000010000 */
[----:B------:R-:W2:Y:S01]  /*45d0*/  MUFU.RCP R107, R107 ;  /* 0x0000006b006b7308 */ /* 0x000ea20000001000 */
[----:B------:R-:W-:Y:S01]  /*45e0*/  FMUL.FTZ R21, R128, R21 ;  /* 0x0000001580157220 */ /* 0x000fe20000410000 */
[----:B------:R-:W-:-:S02]  /*45f0*/  IADD3.X R98, RZ, R63, RZ, P2, !PT ;  /* 0x0000003fff627210 */ /* 0x000fc400017fe4ff */
[----:B------:R-:W-:Y:S01]  /*4600*/  IADD3 R86, P2, R139, R104, RZ ;  /* 0x000000688b567210 */ /* 0x000fe20007f5e0ff */
[----:B------:R-:W-:Y:S01]  /*4610*/  FFMA.FTZ R106, R132, R21, R133 ;  /* 0x00000015846a7223 */ /* 0x000fe20000010085 */
[----:B0-----:R-:W-:Y:S02]  /*4620*/  HADD2.F32 R53, -RZ, R19.H0_H0 ;  /* 0x20000013ff357230 */ /* 0x001fe40000004100 */
[----:B------:R-:W-:Y:S02]  /*4630*/  HADD2.F32 R21, -RZ, R16.H1_H1 ;  /* 0x30000010ff157230 */ /* 0x000fe40000004100 */
[----:B-1----:R-:W-:Y:S01]  /*4640*/  FMUL.FTZ R105, R94, R105 ;  /* 0x000000695e697220 */ /* 0x002fe20000410000 */
[----:B------:R-:W0:Y:S01]  /*4650*/  MUFU.RCP R109, R109 ;  /* 0x0000006d006d7308 */ /* 0x000e220000001000 */
[----:B------:R-:W-:Y:S01]  /*4660*/  FADD.FTZ R19, R53, -R64 ;  /* 0x8000004035137221 */ /* 0x000fe20000010000 */
[--C-:B------:R-:W-:Y:S02]  /*4670*/  HADD2.F32 R53, -RZ, R17.reuse.H0_H0 ;  /* 0x20000011ff357230 */ /* 0x100fe40000004100 */
[----:B------:R-:W-:Y:S01]  /*4680*/  FMUL.FTZ R58, R106, -1.4426950216293334961 ;  /* 0xbfb8aa3b6a3a7820 */ /* 0x000fe20000410000 */
[----:B------:R-:W-:Y:S01]  /*4690*/  F2FP.F16.F32.PACK_AB R105, R105, R116 ;  /* 0x000000746969723e */ /* 0x000fe200000000ff */
[----:B------:R-:W-:Y:S01]  /*46a0*/  FMUL.FTZ R19, R128, R19 ;  /* 0x0000001380137220 */ /* 0x000fe20000410000 */
[----:B------:R-:W-:-:S02]  /*46b0*/  HADD2.F32 R17, -RZ, R17.H1_H1 ;  /* 0x30000011ff117230 */ /* 0x000fc40000004100 */
[----:B--2---:R-:W-:Y:S01]  /*46c0*/  FMUL.FTZ R107, R90, R107 ;  /* 0x0000006b5a6b7220 */ /* 0x004fe20000410000 */
[----:B------:R-:W1:Y:S01]  /*46d0*/  MUFU.RCP R111, R111 ;  /* 0x0000006f006f7308 */ /* 0x000e620000001000 */
[----:B------:R-:W-:Y:S01]  /*46e0*/  FFMA.FTZ R136, R129, R19, R146 ;  /* 0x0000001381887223 */ /* 0x000fe20000010092 */
[----:B------:R-:W-:Y:S01]  /*46f0*/  HADD2.F32 R19, -RZ, R16.H0_H0 ;  /* 0x20000010ff137230 */ /* 0x000fe20000004100 */
[----:B------:R-:W-:Y:S01]  /*4700*/  PRMT R18, R105, 0x7632, R18 ;  /* 0x0000763269127816 */ /* 0x000fe20000000012 */
[--C-:B------:R-:W-:Y:S01]  /*4710*/  FADD.FTZ R17, R17, -R64.reuse ;  /* 0x8000004011117221 */ /* 0x100fe20000010000 */
[----:B------:R-:W-:Y:S01]  /*4720*/  F2FP.F16.F32.PACK_AB R107, R107, R118 ;  /* 0x000000766b6b723e */ /* 0x000fe200000000ff */
[----:B------:R-:W-:Y:S01]  /*4730*/  STG.E.U16 desc[UR6][R46.64], R105 ;  /* 0x000000692e007986 */ /* 0x000fe2000c101506 */
[--C-:B------:R-:W-:Y:S01]  /*4740*/  FADD.FTZ R19, R19, -R64.reuse ;  /* 0x8000004013137221 */ /* 0x100fe20000010000 */
[----:B------:R-:W-:Y:S01]  /*4750*/  FMUL.FTZ R17, R128, R17 ;  /* 0x0000001180117220 */ /* 0x000fe20000410000 */
[----:B0-----:R-:W-:Y:S01]  /*4760*/  FMUL.FTZ R88, R88, R109 ;  /* 0x0000006d58587220 */ /* 0x001fe20000410000 */
[----:B------:R0:W-:Y:S01]  /*4770*/  STG.E.U16 desc[UR6][R46.64+0x2], R18 ;  /* 0x000002122e007986 */ /* 0x0001e2000c101506 */
[----:B------:R-:W-:Y:S01]  /*4780*/  FMUL.FTZ R16, R128, R19 ;  /* 0x0000001380107220 */ /* 0x000fe20000410000 */
[----:B------:R-:W-:Y:S01]  /*4790*/  FADD.FTZ R19, R21, -R64 ;  /* 0x8000004015137221 */ /* 0x000fe20000010000 */
[----:B------:R-:W-:Y:S01]  /*47a0*/  FFMA.FTZ R159, R132, R17, R133 ;  /* 0x00000011849f7223 */ /* 0x000fe20000010085 */
[----:B------:R2:W-:Y:S01]  /*47b0*/  STG.E.U16 desc[UR6][R46.64+0x4], R107 ;  /* 0x0000046b2e007986 */ /* 0x0005e2000c101506 */
[----:B------:R-:W-:Y:S01]  /*47c0*/  F2FP.F16.F32.PACK_AB R88, R88, R89 ;  /* 0x000000595858723e */ /* 0x000fe200000000ff */
[----:B------:R-:W-:Y:S01]  /*47d0*/  FMUL.FTZ R19, R128, R19 ;  /* 0x0000001380137220 */ /* 0x000fe20000410000 */
[----:B-1----:R-:W-:Y:S01]  /*47e0*/  FMUL.FTZ R91, R84, R111 ;  /* 0x0000006f545b7220 */ /* 0x002fe20000410000 */
[----:B------:R-:W-:-:S02]  /*47f0*/  HADD2.F32 R17, -RZ, R14.H1_H1 ;  /* 0x3000000eff117230 */ /* 0x000fc40000004100 */
[----:B------:R-:W-:Y:S01]  /*4800*/  FMUL.FTZ R84, R80, R117 ;  /* 0x0000007550547220 */ /* 0x000fe20000410000 */
[----:B------:R-:W-:Y:S01]  /*4810*/  FFMA.FTZ R165, R126, R19, R127 ;  /* 0x000000137ea57223 */ /* 0x000fe2000001007f */
[----:B------:R-:W-:Y:S01]  /*4820*/  HADD2.F32 R19, -RZ, R14.H0_H0 ;  /* 0x2000000eff137230 */ /* 0x000fe20000004100 */
[----:B0-----:R-:W-:Y:S01]  /*4830*/  PRMT R18, R107, 0x7632, R18 ;  /* 0x000076326b127816 */ /* 0x001fe20000000012 */
[----:B------:R-:W0:Y:S01]  /*4840*/  MUFU.RCP R121, R114 ;  /* 0x0000007200797308 */ /* 0x000e220000001000 */
[----:B------:R-:W-:Y:S01]  /*4850*/  F2FP.F16.F32.PACK_AB R91, R91, R56 ;  /* 0x000000385b5b723e */ /* 0x000fe200000000ff */
[--C-:B------:R-:W-:Y:S01]  /*4860*/  FFMA.FTZ R16, R124, R16, R125.reuse ;  /* 0x000000107c107223 */ /* 0x100fe2000001007d */
[----:B------:R-:W-:Y:S01]  /*4870*/  FADD.FTZ R19, R19, -R64 ;  /* 0x8000004013137221 */ /* 0x000fe20000010000 */
[----:B------:R1:W-:Y:S01]  /*4880*/  STG.E.U16 desc[UR6][R46.64+0x6], R18 ;  /* 0x000006122e007986 */ /* 0x0003e2000c101506 */
[----:B------:R-:W-:Y:S01]  /*4890*/  PRMT R14, R91, 0x7632, R14 ;  /* 0x000076325b0e7816 */ /* 0x000fe2000000000e */
[----:B------:R-:W-:Y:S01]  /*48a0*/  FMUL.FTZ R21, R16, -1.4426950216293334961 ;  /* 0xbfb8aa3b10157820 */ /* 0x000fe20000410000 */
[----:B------:R-:W-:Y:S01]  /*48b0*/  FMUL.FTZ R19, R128, R19 ;  /* 0x0000001380137220 */ /* 0x000fe20000410000 */
[----:B------:R-:W-:Y:S01]  /*48c0*/  STG.E.U16 desc[UR6][R40.64], R88 ;  /* 0x0000005828007986 */ /* 0x000fe2000c101506 */
[----:B------:R-:W-:Y:S01]  /*48d0*/  F2FP.F16.F32.PACK_AB R84, R87, R84 ;  /* 0x000000545754723e */ /* 0x000fe200000000ff */
[----:B------:R-:W-:Y:S01]  /*48e0*/  MUFU.EX2 R77, R77 ;  /* 0x0000004d004d7308 */ /* 0x000fe20000000800 */
[----:B------:R-:W-:Y:S01]  /*48f0*/  FFMA.FTZ R158, R124, R19, R125 ;  /* 0x000000137c9e7223 */ /* 0x000fe2000001007d */
[--C-:B------:R-:W-:Y:S01]  /*4900*/  HADD2.F32 R19, -RZ, R15.reuse.H0_H0 ;  /* 0x2000000fff137230 */ /* 0x100fe20000004100 */
[----:B------:R-:W-:Y:S01]  /*4910*/  STG.E.U16 desc[UR6][R40.64+0x4], R91 ;  /* 0x0000045b28007986 */ /* 0x000fe2000c101506 */
[--C-:B------:R-:W-:Y:S01]  /*4920*/  FADD.FTZ R17, R17, -R64.reuse ;  /* 0x8000004011117221 */ /* 0x100fe20000010000 */
[----:B--2---:R-:W-:Y:S01]  /*4930*/  IADD3 R107, P5, R78, R115, RZ ;  /* 0x000000734e6b7210 */ /* 0x004fe20007fbe0ff */
[----:B-1----:R-:W-:Y:S01]  /*4940*/  FADD.FTZ R47, R53, -R64 ;  /* 0x80000040352f7221 */ /* 0x002fe20000010000 */
[----:B------:R-:W-:Y:S01]  /*4950*/  PRMT R46, R88, 0x7632, R46 ;  /* 0x00007632582e7816 */ /* 0x000fe2000000002e */
[----:B------:R-:W-:Y:S01]  /*4960*/  FADD.FTZ R19, R19, -R64 ;  /* 0x8000004013137221 */ /* 0x000fe20000010000 */
[----:B------:R-:W-:Y:S01]  /*4970*/  STG.E.U16 desc[UR6][R40.64+0x6], R14 ;  /* 0x0000060e28007986 */ /* 0x000fe2000c101506 */
[----:B------:R-:W-:Y:S01]  /*4980*/  FMUL.FTZ R47, R128, R47 ;  /* 0x0000002f802f7220 */ /* 0x000fe20000410000 */
[----:B0-----:R-:W-:Y:S01]  /*4990*/  FMUL.FTZ R82, R76, R121 ;  /* 0x000000794c527220 */ /* 0x001fe20000410000 */
[----:B------:R-:W-:Y:S01]  /*49a0*/  FMUL.FTZ R19, R128, R19 ;  /* 0x0000001380137220 */ /* 0x000fe20000410000 */
[----:B------:R0:W-:Y:S01]  /*49b0*/  STG.E.U16 desc[UR6][R40.64+0x2], R46 ;  /* 0x0000022e28007986 */ /* 0x0001e2000c101506 */
[----:B------:R-:W-:Y:S01]  /*49c0*/  FFMA.FTZ R160, R129, R47, R146 ;  /* 0x0000002f81a07223 */ /* 0x000fe20000010092 */
[----:B------:R-:W-:-:S02]  /*49d0*/  HADD2.F32 R47, -RZ, R15.H1_H1 ;  /* 0x3000000fff2f7230 */ /* 0x000fc40000004100 */
[----:B------:R-:W-:Y:S01]  /*49e0*/  FFMA.FTZ R156, R129, R19, R146 ;  /* 0x00000013819c7223 */ /* 0x000fe20000010092 */
[----:B------:R-:W-:Y:S01]  /*49f0*/  HADD2.F32 R19, -RZ, R36.H0_H0 ;  /* 0x20000024ff137230 */ /* 0x000fe20000004100 */
[----:B------:R-:W-:Y:S01]  /*4a00*/  PRMT R36, R85, 0x7632, R36 ;  /* 0x0000763255247816 */ /* 0x000fe20000000024 */
[----:B------:R-:W-:Y:S01]  /*4a10*/  STG.E.U16 desc[UR6][R38.64], R85 ;  /* 0x0000005526007986 */ /* 0x000fe2000c101506 */
[----:B------:R-:W1:Y:S01]  /*4a20*/  MUFU.EX2 R21, R21 ;  /* 0x0000001500157308 */ /* 0x000e620000000800 */
[----:B------:R-:W-:Y:S01]  /*4a30*/  FMUL.FTZ R76, R134, -1.4426950216293334961 ;  /* 0xbfb8aa3b864c7820 */ /* 0x000fe20000410000 */
[----:B------:R-:W-:Y:S01]  /*4a40*/  F2FP.F16.F32.PACK_AB R82, R83, R82 ;  /* 0x000000525352723e */ /* 0x000fe200000000ff */
[----:B------:R2:W-:Y:S01]  /*4a50*/  STG.E.U16 desc[UR6][R38.64+0x2], R36 ;  /* 0x0000022426007986 */ /* 0x0005e2000c101506 */
[----:B------:R-:W-:Y:S01]  /*4a60*/  FMUL.FTZ R157, R128, R17 ;  /* 0x00000011809d7220 */ /* 0x000fe20000410000 */
[----:B0-----:R-:W-:Y:S01]  /*4a70*/  FADD.FTZ R41, R47, -R64 ;  /* 0x800000402f297221 */ /* 0x001fe20000010000 */
[--C-:B------:R-:W-:Y:S01]  /*4a80*/  HADD2.F32 R47, -RZ, R37.reuse.H0_H0 ;  /* 0x20000025ff2f7230 */ /* 0x100fe20000004100 */
[----:B------:R-:W-:Y:S01]  /*4a90*/  STG.E.U16 desc[UR6][R38.64+0x4], R84 ;  /* 0x0000045426007986 */ /* 0x000fe2000c101506 */
[----:B------:R-:W-:-:S02]  /*4aa0*/  HADD2.F32 R37, -RZ, R37.H1_H1 ;  /* 0x30000025ff257230 */ /* 0x000fc40000004100 */
[----:B------:R-:W-:Y:S01]  /*4ab0*/  FMUL.FTZ R41, R128, R41 ;  /* 0x0000002980297220 */ /* 0x000fe20000410000 */
[----:B------:R-:W0:Y:S01]  /*4ac0*/  MUFU.EX2 R76, R76 ;  /* 0x0000004c004c7308 */ /* 0x000e220000000800 */
[----:B------:R-:W-:Y:S01]  /*4ad0*/  IADD3.X R109, RZ, R63, RZ, P4, !PT ;  /* 0x0000003fff6d7210 */ /* 0x000fe200027fe4ff */
[----:B------:R-:W-:Y:S01]  /*4ae0*/  FFMA.FTZ R157, R126, R157, R127 ;  /* 0x0000009d7e9d7223 */ /* 0x000fe2000001007f */
[--C-:B------:R-:W-:Y:S01]  /*4af0*/  FFMA.FTZ R155, R132, R41, R133.reuse ;  /* 0x00000029849b7223 */ /* 0x100fe20000010085 */
[----:B------:R-:W-:Y:S01]  /*4b00*/  HADD2.F32 R41, -RZ, R36.H1_H1 ;  /* 0x30000024ff297230 */ /* 0x000fe20000004100 */
[----:B--2---:R-:W-:Y:S01]  /*4b10*/  PRMT R36, R84, 0x7632, R36 ;  /* 0x0000763254247816 */ /* 0x004fe20000000024 */
[--C-:B------:R-:W-:Y:S01]  /*4b20*/  FADD.FTZ R37, R37, -R64.reuse ;  /* 0x8000004025257221 */ /* 0x100fe20000010000 */
[----:B------:R-:W-:Y:S01]  /*4b30*/  IADD3 R94, P4, R103, R104, RZ ;  /* 0x00000068675e7210 */ /* 0x000fe20007f9e0ff */
[----:B------:R-:W2:Y:S01]  /*4b40*/  MUFU.EX2 R65, R65 ;  /* 0x0000004100417308 */ /* 0x000ea20000000800 */
[----:B------:R-:W-:Y:S01]  /*4b50*/  FADD.FTZ R41, R41, -R64 ;  /* 0x8000004029297221 */ /* 0x000fe20000010000 */
[----:B------:R3:W-:Y:S01]  /*4b60*/  STG.E.U16 desc[UR6][R38.64+0x6], R36 ;  /* 0x0000062426007986 */ /* 0x0007e2000c101506 */
[C---:B------:R-:W-:Y:S01]  /*4b70*/  FMUL.FTZ R37, R128.reuse, R37 ;  /* 0x0000002580257220 */ /* 0x040fe20000410000 */
[----:B-1----:R-:W-:Y:S01]  /*4b80*/  FADD.FTZ R21, R21, 1 ;  /* 0x3f80000015157421 */ /* 0x002fe20000010000 */
[----:B------:R-:W-:Y:S01]  /*4b90*/  FMUL.FTZ R41, R128, R41 ;  /* 0x0000002980297220 */ /* 0x000fe20000410000 */
[----:B------:R-:W-:Y:S01]  /*4ba0*/  STG.E.U16 desc[UR6][R34.64], R82 ;  /* 0x0000005222007986 */ /* 0x000fe2000c101506 */
[----:B------:R-:W-:Y:S01]  /*4bb0*/  FFMA.FTZ R151, R132, R37, R133 ;  /* 0x0000002584977223 */ /* 0x000fe20000010085 */
[----:B------:R-:W-:-:S02]  /*4bc0*/  HADD2.F32 R37, -RZ, R28.H1_H1 ;  /* 0x3000001cff257230 */ /* 0x000fc40000004100 */
[----:B------:R-:W-:Y:S01]  /*4bd0*/  FFMA.FTZ R153, R126, R41, R127 ;  /* 0x000000297e997223 */ /* 0x000fe2000001007f */
[----:B------:R-:W-:Y:S01]  /*4be0*/  HADD2.F32 R41, -RZ, R28.H0_H0 ;  /* 0x2000001cff297230 */ /* 0x000fe20000004100 */
[----:B------:R-:W-:Y:S01]  /*4bf0*/  PRMT R28, R82, 0x7632, R28 ;  /* 0x00007632521c7816 */ /* 0x000fe2000000001c */
[----:B------:R1:W-:Y:S01]  /*4c00*/  STG.E.U16 desc[UR6][R34.64+0x4], R44 ;  /* 0x0000042c22007986 */ /* 0x0003e2000c101506 */
[----:B------:R-:W-:Y:S01]  /*4c10*/  FADD.FTZ R37, R37, -R64 ;  /* 0x8000004025257221 */ /* 0x000fe20000010000 */
[----:B---3--:R-:W-:Y:S01]  /*4c20*/  PRMT R36, R44, 0x7632, R36 ;  /* 0x000076322c247816 */ /* 0x008fe20000000024 */
[----:B------:R-:W-:Y:S01]  /*4c30*/  FADD.FTZ R39, R41, -R64 ;  /* 0x8000004029277221 */ /* 0x000fe20000010000 */
[--C-:B------:R-:W-:Y:S02]  /*4c40*/  HADD2.F32 R41, -RZ, R29.reuse.H0_H0 ;  /* 0x2000001dff297230 */ /* 0x100fe40000004100 */
[----:B------:R-:W-:Y:S01]  /*4c50*/  FMUL.FTZ R37, R128, R37 ;  /* 0x0000002580257220 */ /* 0x000fe20000410000 */
[----:B------:R-:W-:-:S02]  /*4c60*/  HADD2.F32 R29, -RZ, R29.H1_H1 ;  /* 0x3000001dff1d7230 */ /* 0x000fc40000004100 */
[----:B------:R-:W-:Y:S01]  /*4c70*/  FMUL.FTZ R39, R128, R39 ;  /* 0x0000002780277220 */ /* 0x000fe20000410000 */
[----:B------:R-:W-:Y:S01]  /*4c80*/  STG.E.U16 desc[UR6][R34.64+0x2], R28 ;  /* 0x0000021c22007986 */ /* 0x000fe2000c101506 */
[----:B------:R-:W-:Y:S01]  /*4c90*/  FFMA.FTZ R149, R126, R37, R127 ;  /* 0x000000257e957223 */ /* 0x000fe2000001007f */
[--C-:B------:R-:W-:Y:S02]  /*4ca0*/  HADD2.F32 R37, -RZ, R26.reuse.H0_H0 ;  /* 0x2000001aff257230 */ /* 0x100fe40000004100 */
[----:B------:R-:W-:Y:S01]  /*4cb0*/  FFMA.FTZ R150, R124, R39, R125 ;  /* 0x000000277c967223 */ /* 0x000fe2000001007d */
[--C-:B------:R-:W-:Y:S01]  /*4cc0*/  FADD.FTZ R39, R41, -R64.reuse ;  /* 0x8000004029277221 */ /* 0x100fe20000010000 */
[--C-:B------:R-:W-:Y:S01]  /*4cd0*/  FADD.FTZ R29, R29, -R64.reuse ;  /* 0x800000401d1d7221 */ /* 0x100fe20000010000 */
[----:B------:R-:W-:Y:S02]  /*4ce0*/  HADD2.F32 R41, -RZ, R27.H0_H0 ;  /* 0x2000001bff297230 */ /* 0x000fe40000004100 */
[----:B------:R-:W-:Y:S01]  /*4cf0*/  FADD.FTZ R37, R37, -R64 ;  /* 0x8000004025257221 */ /* 0x000fe20000010000 */
[C---:B------:R-:W-:Y:S01]  /*4d00*/  FMUL.FTZ R39, R128.reuse, R39 ;  /* 0x0000002780277220 */ /* 0x040fe20000410000 */
[----:B------:R-:W-:Y:S01]  /*4d10*/  FMUL.FTZ R29, R128, R29 ;  /* 0x0000001d801d7220 */ /* 0x000fe20000410000 */
[----:B------:R3:W-:Y:S01]  /*4d20*/  STG.E.U16 desc[UR6][R34.64+0x6], R36 ;  /* 0x0000062422007986 */ /* 0x0007e2000c101506 */
[----:B------:R-:W-:Y:S01]  /*4d30*/  MUFU.EX2 R59, R59 ;  /* 0x0000003b003b7308 */ /* 0x000fe20000000800 */
[----:B------:R-:W-:Y:S01]  /*4d40*/  FFMA.FTZ R148, R129, R39, R146 ;  /* 0x0000002781947223 */ /* 0x000fe20000010092 */
[----:B------:R-:W-:-:S02]  /*4d50*/  HADD2.F32 R39, -RZ, R26.H1_H1 ;  /* 0x3000001aff277230 */ /* 0x000fc40000004100 */
[----:B------:R-:W-:Y:S01]  /*4d60*/  FFMA.FTZ R147, R132, R29, R133 ;  /* 0x0000001d84937223 */ /* 0x000fe20000010085 */
[----:B------:R-:W-:Y:S02]  /*4d70*/  HADD2.F32 R29, -RZ, R27.H1_H1 ;  /* 0x3000001bff1d7230 */ /* 0x000fe40000004100 */
[----:B------:R-:W-:Y:S01]  /*4d80*/  FMUL.FTZ R37, R128, R37 ;  /* 0x0000002580257220 */ /* 0x000fe20000410000 */
[----:B------:R-:W-:Y:S01]  /*4d90*/  IADD3 R89, R45, 0x34800, RZ ;  /* 0x000348002d597810 */ /* 0x000fe20007ffe0ff */
[--C-:B------:R-:W-:Y:S01]  /*4da0*/  FADD.FTZ R27, R39, -R64.reuse ;  /* 0x80000040271b7221 */ /* 0x100fe20000010000 */
[----:B------:R-:W-:Y:S01]  /*4db0*/  MUFU.EX2 R58, R58 ;  /* 0x0000003a003a7308 */ /* 0x000fe20000000800 */
[----:B-1----:R-:W-:Y:S01]  /*4dc0*/  FFMA.FTZ R44, R124, R37, R125 ;  /* 0x000000257c2c7223 */ /* 0x002fe2000001007d */
[----:B------:R-:W-:Y:S02]  /*4dd0*/  HADD2.F32 R39, -RZ, R23.H0_H0 ;  /* 0x20000017ff277230 */ /* 0x000fe40000004100 */
[----:B------:R-:W-:Y:S01]  /*4de0*/  FMUL.FTZ R27, R128, R27 ;  /* 0x0000001b801b7220 */ /* 0x000fe20000410000 */
[----:B---3--:R-:W-:Y:S01]  /*4df0*/  HADD2.F32 R35, -RZ, R22.H0_H0 ;  /* 0x20000016ff237230 */ /* 0x008fe20000004100 */
[----:B------:R-:W-:Y:S01]  /*4e00*/  IADD3 R22, R45, 0x46000, RZ ;  /* 0x000460002d167810 */ /* 0x000fe20007ffe0ff */
[--C-:B------:R-:W-:Y:S01]  /*4e10*/  FADD.FTZ R23, R41, -R64.reuse ;  /* 0x8000004029177221 */ /* 0x100fe20000010000 */
[----:B------:R-:W-:Y:S01]  /*4e20*/  FFMA.FTZ R40, R126, R27, R127 ;  /* 0x0000001b7e287223 */ /* 0x000fe2000001007f */
[--C-:B------:R-:W-:Y:S01]  /*4e30*/  FADD.FTZ R27, R29, -R64.reuse ;  /* 0x800000401d1b7221 */ /* 0x100fe20000010000 */
[----:B------:R-:W-:Y:S01]  /*4e40*/  IADD3 R101, P6, R22, R115, RZ ;  /* 0x0000007316657210 */ /* 0x000fe20007fde0ff */
[----:B------:R-:W-:Y:S01]  /*4e50*/  FMUL.FTZ R55, R136, -1.4426950216293334961 ;  /* 0xbfb8aa3b88377820 */ /* 0x000fe20000410000 */
[----:B------:R-:W-:Y:S01]  /*4e60*/  IADD3 R91, R45, 0x2a800, RZ ;  /* 0x0002a8002d5b7810 */ /* 0x000fe20007ffe0ff */
[C---:B------:R-:W-:Y:S01]  /*4e70*/  FMUL.FTZ R27, R128.reuse, R27 ;  /* 0x0000001b801b7220 */ /* 0x040fe20000410000 */
[----:B------:R-:W-:Y:S01]  /*4e80*/  IADD3.X R22, RZ, R63, RZ, P3, !PT ;  /* 0x0000003fff167210 */ /* 0x000fe20001ffe4ff */
[----:B------:R-:W-:Y:S01]  /*4e90*/  FMUL.FTZ R23, R128, R23 ;  /* 0x0000001780177220 */ /* 0x000fe20000410000 */
[----:B------:R-:W-:Y:S01]  /*4ea0*/  IADD3.X R105, RZ, R63, RZ, P5, !PT ;  /* 0x0000003fff697210 */ /* 0x000fe20002ffe4ff */
[----:B------:R-:W-:Y:S01]  /*4eb0*/  FFMA.FTZ R37, R132, R27, R133 ;  /* 0x0000001b84257223 */ /* 0x000fe20000010085 */
[----:B------:R-:W-:Y:S01]  /*4ec0*/  FADD.FTZ R27, R81, -R64 ;  /* 0x80000040511b7221 */ /* 0x000fe20000010000 */
[-C--:B------:R-:W-:Y:S01]  /*4ed0*/  IADD3 R93, P5, R93, R104.reuse, RZ ;  /* 0x000000685d5d7210 */ /* 0x080fe20007fbe0ff */
[----:B------:R-:W-:Y:S01]  /*4ee0*/  FMUL.FTZ R15, R157, -1.4426950216293334961 ;  /* 0xbfb8aa3b9d0f7820 */ /* 0x000fe20000410000 */
[C---:B------:R-:W-:Y:S01]  /*4ef0*/  IADD3 R81, R45.reuse, 0x28000, RZ ;  /* 0x000280002d517810 */ /* 0x040fe20007ffe0ff */
[----:B------:R-:W-:Y:S01]  /*4f00*/  FMUL.FTZ R27, R128, R27 ;  /* 0x0000001b801b7220 */ /* 0x000fe20000410000 */
[-C--:B------:R-:W-:Y:S01]  /*4f10*/  IADD3.X R103, RZ, R63.reuse, RZ, P6, !PT ;  /* 0x0000003fff677210 */ /* 0x080fe200037fe4ff */
[----:B------:R0:W-:Y:S01]  /*4f20*/  STL [R1], R22 ;  /* 0x0000001601007387 */ /* 0x0001e20000100800 */
[----:B------:R-:W-:Y:S01]  /*4f30*/  IADD3.X R96, RZ, R63, RZ, P4, !PT ;  /* 0x0000003fff607210 */ /* 0x000fe200027fe4ff */
[----:B------:R-:W1:Y:S01]  /*4f40*/  MUFU.RCP R21, R21 ;  /* 0x0000001500157308 */ /* 0x000e620000001000 */
[----:B------:R-:W-:Y:S01]  /*4f50*/  IADD3 R111, R45, 0x25800, RZ ;  /* 0x000258002d6f7810 */ /* 0x000fe20007ffe0ff */
[----:B------:R-:W-:Y:S01]  /*4f60*/  FMUL.FTZ R17, R158, -1.4426950216293334961 ;  /* 0xbfb8aa3b9e117820 */ /* 0x000fe20000410000 */
[-C--:B------:R-:W-:Y:S01]  /*4f70*/  IADD3 R89, P6, R89, R104.reuse, RZ ;  /* 0x0000006859597210 */ /* 0x080fe20007fde0ff */
[----:B------:R-:W-:Y:S01]  /*4f80*/  FFMA.FTZ R38, R129, R23, R146 ;  /* 0x0000001781267223 */ /* 0x000fe20000010092 */
[-C--:B------:R-:W-:Y:S01]  /*4f90*/  IADD3 R82, P4, R91, R104.reuse, RZ ;  /* 0x000000685b527210 */ /* 0x080fe20007f9e0ff */
[--C-:B------:R-:W-:Y:S01]  /*4fa0*/  FADD.FTZ R23, R35, -R64.reuse ;  /* 0x8000004023177221 */ /* 0x100fe20000010000 */
[----:B------:R-:W-:Y:S01]  /*4fb0*/  IADD3.X R91, RZ, R63, RZ, P5, !PT ;  /* 0x0000003fff5b7210 */ /* 0x000fe20002ffe4ff */
[----:B0-----:R-:W-:Y:S01]  /*4fc0*/  FADD.FTZ R22, R76, 1 ;  /* 0x3f8000004c167421 */ /* 0x001fe20000010000 */
[----:B------:R-:W-:Y:S01]  /*4fd0*/  IADD3 R34, R45, 0x41000, RZ ;  /* 0x000410002d227810 */ /* 0x000fe20007ffe0ff */
[----:B------:R-:W0:Y:S01]  /*4fe0*/  MUFU.EX2 R57, R57 ;  /* 0x0000003900397308 */ /* 0x000e220000000800 */
[-C--:B------:R-:W-:Y:S01]  /*4ff0*/  IADD3 R81, P5, R81, R104.reuse, RZ ;  /* 0x0000006851517210 */ /* 0x080fe20007fbe0ff */
[----:B------:R-:W-:Y:S01]  /*5000*/  FFMA.FTZ R29, R126, R27, R127 ;  /* 0x0000001b7e1d7223 */ /* 0x000fe2000001007f */
[----:B------:R-:W-:Y:S01]  /*5010*/  FADD.FTZ R114, R77, 1 ;  /* 0x3f8000004d727421 */ /* 0x000fe20000010000 */
[----:B------:R-:W-:Y:S01]  /*5020*/  IADD3.X R90, RZ, R63, RZ, P6, !PT ;  /* 0x0000003fff5a7210 */ /* 0x000fe200037fe4ff */
[--C-:B------:R-:W-:Y:S01]  /*5030*/  FADD.FTZ R27, R99, -R64.reuse ;  /* 0x80000040631b7221 */ /* 0x100fe20000010000 */
[-C--:B------:R-:W-:Y:S01]  /*5040*/  IADD3 R77, P6, R111, R104.reuse, RZ ;  /* 0x000000686f4d7210 */ /* 0x080fe20007fde0ff */
[----:B------:R-:W-:Y:S01]  /*5050*/  FMUL.FTZ R14, R156, -1.4426950216293334961 ;  /* 0xbfb8aa3b9c0e7820 */ /* 0x000fe20000410000 */
[----:B------:R-:W3:Y:S01]  /*5060*/  MUFU.EX2 R55, R55 ;  /* 0x0000003700377308 */ /* 0x000ee20000000800 */
[----:B------:R-:W-:Y:S01]  /*5070*/  IADD3 R99, P0, R34, R115, RZ ;  /* 0x0000007322637210 */ /* 0x000fe20007f1e0ff */
[----:B--2---:R-:W-:Y:S01]  /*5080*/  FADD.FTZ R34, R65, 1 ;  /* 0x3f80000041227421 */ /* 0x004fe20000010000 */
[----:B------:R-:W-:Y:S01]  /*5090*/  IADD3.X R79, RZ, R63, RZ, P5, !PT ;  /* 0x0000003fff4f7210 */ /* 0x000fe20002ffe4ff */
[----:B------:R-:W-:Y:S01]  /*50a0*/  FMUL.FTZ R23, R128, R23 ;  /* 0x0000001780177220 */ /* 0x000fe20000410000 */
[----:B------:R-:W-:Y:S01]  /*50b0*/  IADD3 R142, P5, R119, R104, RZ ;  /* 0x00000068778e7210 */ /* 0x000fe20007fbe0ff */
[----:B-1----:R-:W-:Y:S01]  /*50c0*/  FMUL.FTZ R16, R16, R21 ;  /* 0x0000001510107220 */ /* 0x002fe20000410000 */
[C---:B------:R-:W-:Y:S01]  /*50d0*/  IADD3 R87, R45.reuse, 0x32000, RZ ;  /* 0x000320002d577810 */ /* 0x040fe20007ffe0ff */
[----:B------:R-:W1:Y:S01]  /*50e0*/  MUFU.EX2 R15, R15 ;  /* 0x0000000f000f7308 */ /* 0x000e620000000800 */
[C---:B------:R-:W-:Y:S01]  /*50f0*/  IADD3 R85, R45.reuse, 0x2d000, RZ ;  /* 0x0002d0002d557810 */ /* 0x040fe20007ffe0ff */
[----:B------:R-:W-:Y:S01]  /*5100*/  FFMA.FTZ R35, R124, R23, R125 ;  /* 0x000000177c237223 */ /* 0x000fe2000001007d */
[----:B------:R-:W-:Y:S01]  /*5110*/  IADD3 R83, R45, 0x20800, RZ ;  /* 0x000208002d537810 */ /* 0x000fe20007ffe0ff */
[----:B------:R-:W-:Y:S01]  /*5120*/  FADD.FTZ R23, R39, -R64 ;  /* 0x8000004027177221 */ /* 0x000fe20000010000 */
[C---:B------:R-:W-:Y:S01]  /*5130*/  IADD3 R121, R45.reuse, 0x1e000, RZ ;  /* 0x0001e0002d797810 */ /* 0x040fe20007ffe0ff */
[--C-:B------:R-:W-:Y:S01]  /*5140*/  HADD2.F32 R21, -RZ, R8.reuse.H1_H1 ;  /* 0x30000008ff157230 */ /* 0x100fe20000004100 */
[C---:B------:R-:W-:Y:S01]  /*5150*/  IADD3 R65, R45.reuse, 0x14000, RZ ;  /* 0x000140002d417810 */ /* 0x040fe20007ffe0ff */
[----:B------:R2:W-:Y:S01]  /*5160*/  MUFU.RCP R111, R22 ;  /* 0x00000016006f7308 */ /* 0x0005e20000001000 */
[C---:B------:R-:W-:Y:S01]  /*5170*/  IADD3 R119, R45.reuse, 0xf000, RZ ;  /* 0x0000f0002d777810 */ /* 0x040fe20007ffe0ff */
[----:B------:R-:W-:Y:S01]  /*5180*/  FMUL.FTZ R23, R128, R23 ;  /* 0x0000001780177220 */ /* 0x000fe20000410000 */
[----:B------:R-:W-:Y:S01]  /*5190*/  IADD3 R116, R45, 0x43800, RZ ;  /* 0x000438002d747810 */ /* 0x000fe20007ffe0ff */
[----:B0-----:R-:W-:Y:S01]  /*51a0*/  FADD.FTZ R57, R57, 1 ;  /* 0x3f80000039397421 */ /* 0x001fe20000010000 */
[----:B---3--:R-:W-:Y:S01]  /*51b0*/  FADD.FTZ R55, R55, 1 ;  /* 0x3f80000037377421 */ /* 0x008fe20000010000 */
[----:B------:R-:W-:Y:S01]  /*51c0*/  FFMA.FTZ R26, R129, R23, R146 ;  /* 0x00000017811a7223 */ /* 0x000fe20000010092 */
[----:B------:R-:W-:Y:S01]  /*51d0*/  HADD2.F32 R23, -RZ, R8.H0_H0 ;  /* 0x20000008ff177230 */ /* 0x000fe20000004100 */
[----:B------:R-:W0:Y:S01]  /*51e0*/  MUFU.EX2 R17, R17 ;  /* 0x0000001100117308 */ /* 0x000e220000000800 */
[----:B--2---:R-:W-:Y:S01]  /*51f0*/  FADD.FTZ R22, R59, 1 ;  /* 0x3f8000003b167421 */ /* 0x004fe20000010000 */
[----:B------:R-:W-:Y:S01]  /*5200*/  IADD3 R59, R45, 0x11800, RZ ;  /* 0x000118002d3b7810 */ /* 0x000fe20007ffe0ff */
[----:B------:R-:W-:Y:S01]  /*5210*/  FADD.FTZ R45, R58, 1 ;  /* 0x3f8000003a2d7421 */ /* 0x000fe20000010000 */
[----:B-1----:R-:W-:Y:S01]  /*5220*/  FADD.FTZ R8, R15, 1 ;  /* 0x3f8000000f087421 */ /* 0x002fe20000010000 */
[----:B------:R-:W-:Y:S01]  /*5230*/  FADD.FTZ R15, R21, -R64 ;  /* 0x80000040150f7221 */ /* 0x000fe20000010000 */
[----:B------:R-:W-:Y:S01]  /*5240*/  FMUL.FTZ R18, R159, -1.4426950216293334961 ;  /* 0xbfb8aa3b9f127820 */ /* 0x000fe20000410000 */
[--C-:B------:R-:W-:Y:S01]  /*5250*/  HADD2.F32 R21, -RZ, R9.reuse.H0_H0 ;  /* 0x20000009ff157230 */ /* 0x100fe20000004100 */
[----:B------:R-:W1:Y:S01]  /*5260*/  MUFU.EX2 R14, R14 ;  /* 0x0000000e000e7308 */ /* 0x000e620000000800 */
[----:B------:R-:W-:Y:S01]  /*5270*/  FMUL.FTZ R15, R128, R15 ;  /* 0x0000000f800f7220 */ /* 0x000fe20000410000 */
[----:B------:R-:W-:-:S02]  /*5280*/  HADD2.F32 R9, -RZ, R9.H1_H1 ;  /* 0x30000009ff097230 */ /* 0x000fc40000004100 */
[--C-:B------:R-:W-:Y:S01]  /*5290*/  FADD.FTZ R19, R19, -R64.reuse ;  /* 0x8000004013137221 */ /* 0x100fe20000010000 */
[--C-:B------:R-:W-:Y:S01]  /*52a0*/  FADD.FTZ R21, R21, -R64.reuse ;  /* 0x8000004015157221 */ /* 0x100fe20000010000 */
[----:B------:R2:W-:Y:S01]  /*52b0*/  STL [R1+0x4], R16 ;  /* 0x0000041001007387 */ /* 0x0005e20000100800 */
[----:B------:R-:W-:Y:S01]  /*52c0*/  FMUL.FTZ R20, R160, -1.4426950216293334961 ;  /* 0xbfb8aa3ba0147820 */ /* 0x000fe20000410000 */
[--C-:B------:R-:W-:Y:S01]  /*52d0*/  FADD.FTZ R9, R9, -R64.reuse ;  /* 0x8000004009097221 */ /* 0x100fe20000010000 */
[----:B------:R-:W3:Y:S01]  /*52e0*/  MUFU.RCP R45, R45 ;  /* 0x0000002d002d7308 */ /* 0x000ee20000001000 */
[----:B0-----:R-:W-:Y:S01]  /*52f0*/  FADD.FTZ R17, R17, 1 ;  /* 0x3f80000011117421 */ /* 0x001fe20000010000 */
[C---:B------:R-:W-:Y:S01]  /*5300*/  FMUL.FTZ R21, R128.reuse, R21 ;  /* 0x0000001580157220 */ /* 0x040fe20000410000 */
[C---:B------:R-:W-:Y:S01]  /*5310*/  FMUL.FTZ R9, R128.reuse, R9 ;  /* 0x0000000980097220 */ /* 0x040fe20000410000 */
[----:B------:R-:W-:Y:S01]  /*5320*/  FMUL.FTZ R154, R128, R19 ;  /* 0x00000013809a7220 */ /* 0x000fe20000410000 */
[----:B------:R-:W-:Y:S01]  /*5330*/  FMUL.FTZ R19, R155, -1.4426950216293334961 ;  /* 0xbfb8aa3b9b137820 */ /* 0x000fe20000410000 */
[----:B------:R-:W-:Y:S01]  /*5340*/  FMUL.FTZ R161, R149, -1.4426950216293334961 ;  /* 0xbfb8aa3b95a17820 */ /* 0x000fe20000410000 */
[----:B------:R-:W-:Y:S01]  /*5350*/  FMUL.FTZ R163, R150, -1.4426950216293334961 ;  /* 0xbfb8aa3b96a37820 */ /* 0x000fe20000410000 */
[----:B------:R-:W0:Y:S01]  /*5360*/  MUFU.RCP R57, R57 ;  /* 0x0000003900397308 */ /* 0x000e220000001000 */
[----:B-1----:R-:W-:Y:S01]  /*5370*/  FADD.FTZ R14, R14, 1 ;  /* 0x3f8000000e0e7421 */ /* 0x002fe20000010000 */
[----:B------:R-:W-:Y:S01]  /*5380*/  FMUL.FTZ R54, R44, -1.4426950216293334961 ;  /* 0xbfb8aa3b2c367820 */ /* 0x000fe20000410000 */
[----:B------:R-:W-:Y:S01]  /*5390*/  FMUL.FTZ R110, R147, -1.4426950216293334961 ;  /* 0xbfb8aa3b936e7820 */ /* 0x000fe20000410000 */
[----:B------:R-:W-:Y:S01]  /*53a0*/  FMUL.FTZ R52, R38, -1.4426950216293334961 ;  /* 0xbfb8aa3b26347820 */ /* 0x000fe20000410000 */
[--C-:B------:R-:W-:Y:S01]  /*53b0*/  FADD.FTZ R47, R47, -R64.reuse ;  /* 0x800000402f2f7221 */ /* 0x100fe20000010000 */
[----:B------:R-:W-:Y:S01]  /*53c0*/  FMUL.FTZ R117, R148, -1.4426950216293334961 ;  /* 0xbfb8aa3b94757820 */ /* 0x000fe20000410000 */
[----:B------:R-:W-:Y:S01]  /*53d0*/  FMUL.FTZ R46, R35, -1.4426950216293334961 ;  /* 0xbfb8aa3b232e7820 */ /* 0x000fe20000410000 */
[----:B------:R-:W1:Y:S01]  /*53e0*/  MUFU.RCP R55, R55 ;  /* 0x0000003700377308 */ /* 0x000e620000001000 */
[----:B---3--:R-:W-:Y:S01]  /*53f0*/  FMUL.FTZ R106, R106, R45 ;  /* 0x0000002d6a6a7220 */ /* 0x008fe20000410000 */
[----:B------:R-:W-:Y:S01]  /*5400*/  FFMA.FTZ R45, R126, R15, R127 ;  /* 0x0000000f7e2d7223 */ /* 0x000fe2000001007f */
[----:B------:R-:W-:Y:S01]  /*5410*/  FMUL.FTZ R47, R128, R47 ;  /* 0x0000002f802f7220 */ /* 0x000fe20000410000 */
[----:B------:R-:W-:Y:S01]  /*5420*/  FMUL.FTZ R134, R134, R111 ;  /* 0x0000006f86867220 */ /* 0x000fe20000410000 */
[----:B------:R-:W-:Y:S01]  /*5430*/  FADD.FTZ R23, R23, -R64 ;  /* 0x8000004017177221 */ /* 0x000fe20000010000 */
[----:B------:R-:W-:Y:S01]  /*5440*/  FMUL.FTZ R41, R29, -1.4426950216293334961 ;  /* 0xbfb8aa3b1d297820 */ /* 0x000fe20000410000 */
[C-C-:B------:R-:W-:Y:S01]  /*5450*/  FFMA.FTZ R152, R129.reuse, R47, R146.reuse ;  /* 0x0000002f81987223 */ /* 0x140fe20000010092 */
[----:B------:R-:W3:Y:S01]  /*5460*/  MUFU.RCP R17, R17 ;  /* 0x0000001100117308 */ /* 0x000ee20000001000 */
[----:B0-----:R-:W-:Y:S01]  /*5470*/  FMUL.FTZ R144, R144, R57 ;  /* 0x0000003990907220 */ /* 0x001fe20000410000 */
[----:B------:R-:W-:Y:S01]  /*5480*/  FFMA.FTZ R57, R129, R21, R146 ;  /* 0x0000001581397223 */ /* 0x000fe20000010092 */
[----:B------:R-:W-:-:S02]  /*5490*/  HADD2.F32 R21, -RZ, R4.H0_H0 ;  /* 0x20000004ff157230 */ /* 0x000fc40000004100 */
[----:B------:R-:W-:Y:S01]  /*54a0*/  FMUL.FTZ R47, R37, -1.4426950216293334961 ;  /* 0xbfb8aa3b252f7820 */ /* 0x000fe20000410000 */
[----:B------:R-:W-:Y:S01]  /*54b0*/  FMUL.FTZ R27, R128, R27 ;  /* 0x0000001b801b7220 */ /* 0x000fe20000410000 */
[----:B------:R-:W-:Y:S01]  /*54c0*/  FMUL.FTZ R39, R26, -1.4426950216293334961 ;  /* 0xbfb8aa3b1a277820 */ /* 0x000fe20000410000 */
[----:B------:R-:W-:Y:S01]  /*54d0*/  FMUL.FTZ R23, R128, R23 ;  /* 0x0000001780177220 */ /* 0x000fe20000410000 */
[----:B------:R-:W0:Y:S01]  /*54e0*/  MUFU.EX2 R18, R18 ;  /* 0x0000001200127308 */ /* 0x000e220000000800 */
[----:B-1----:R-:W-:Y:S01]  /*54f0*/  FMUL.FTZ R136, R136, R55 ;  /* 0x0000003788887220 */ /* 0x002fe20000410000 */
[C-C-:B------:R-:W-:Y:S01]  /*5500*/  FFMA.FTZ R55, R132.reuse, R9, R133.reuse ;  /* 0x0000000984377223 */ /* 0x140fe20000010085 */
[----:B------:R-:W-:Y:S02]  /*5510*/  HADD2.F32 R9, -RZ, R4.H1_H1 ;  /* 0x30000004ff097230 */ /* 0x000fe40000004100 */
[----:B------:R-:W-:Y:S01]  /*5520*/  FFMA.FTZ R28, R132, R27, R133 ;  /* 0x0000001b841c7223 */ /* 0x000fe20000010085 */
[----:B------:R-:W-:Y:S01]  /*5530*/  FFMA.FTZ R27, R124, R23, R125 ;  /* 0x000000177c1b7223 */ /* 0x000fe2000001007d */
[----:B------:R-:W-:Y:S01]  /*5540*/  FMUL.FTZ R56, R165, -1.4426950216293334961 ;  /* 0xbfb8aa3ba5387820 */ /* 0x000fe20000410000 */
[----:B------:R-:W-:Y:S01]  /*5550*/  FMUL.FTZ R80, R130, -1.4426950216293334961 ;  /* 0xbfb8aa3b82507820 */ /* 0x000fe20000410000 */
[----:B------:R1:W4:Y:S01]  /*5560*/  MUFU.RCP R15, R14 ;  /* 0x0000000e000f7308 */ /* 0x0003220000001000 */
[----:B---3--:R-:W-:Y:S01]  /*5570*/  FMUL.FTZ R158, R158, R17 ;  /* 0x000000119e9e7220 */ /* 0x008fe20000410000 */
[--C-:B------:R-:W-:Y:S01]  /*5580*/  FADD.FTZ R17, R21, -R64.reuse ;  /* 0x8000004015117221 */ /* 0x100fe20000010000 */
[----:B------:R-:W-:Y:S01]  /*5590*/  FADD.FTZ R9, R9, -R64 ;  /* 0x8000004009097221 */ /* 0x000fe20000010000 */
[----:B------:R-:W-:Y:S01]  /*55a0*/  FMUL.FTZ R36, R28, -1.4426950216293334961 ;  /* 0xbfb8aa3b1c247820 */ /* 0x000fe20000410000 */
[----:B------:R-:W-:Y:S01]  /*55b0*/  FMUL.FTZ R23, R27, -1.4426950216293334961 ;  /* 0xbfb8aa3b1b177820 */ /* 0x000fe20000410000 */
[----:B------:R-:W-:Y:S01]  /*55c0*/  IADD3 R95, P3, R95, R104, RZ ;  /* 0x000000685f5f7210 */ /* 0x000fe20007f7e0ff */
[----:B------:R-:W-:Y:S01]  /*55d0*/  FMUL.FTZ R9, R128, R9 ;  /* 0x0000000980097220 */ /* 0x000fe20000410000 */
[----:B------:R-:W-:Y:S01]  /*55e0*/  MUFU.EX2 R19, R19 ;  /* 0x0000001300137308 */ /* 0x000fe20000000800 */
[----:B0-----:R-:W-:Y:S01]  /*55f0*/  FADD.FTZ R18, R18, 1 ;  /* 0x3f80000012127421 */ /* 0x001fe20000010000 */
[----:B-1----:R-:W-:Y:S01]  /*5600*/  FMUL.FTZ R14, R128, R17 ;  /* 0x00000011800e7220 */ /* 0x002fe20000410000 */
[----:B------:R-:W-:-:S02]  /*5610*/  HADD2.F32 R17, -RZ, R5.H1_H1 ;  /* 0x30000005ff117230 */ /* 0x000fc40000004100 */
[----:B------:R-:W-:Y:S01]  /*5620*/  FMUL.FTZ R123, R152, -1.4426950216293334961 ;  /* 0xbfb8aa3b987b7820 */ /* 0x000fe20000410000 */
[----:B------:R-:W-:Y:S01]  /*5630*/  FMUL.FTZ R112, R151, -1.4426950216293334961 ;  /* 0xbfb8aa3b97707820 */ /* 0x000fe20000410000 */
[----:B------:R-:W-:Y:S01]  /*5640*/  IADD3.X R100, RZ, R63, RZ, P0, !PT ;  /* 0x0000003fff647210 */ /* 0x000fe200007fe4ff */
[--C-:B------:R-:W-:Y:S01]  /*5650*/  FFMA.FTZ R154, R124, R154, R125.reuse ;  /* 0x0000009a7c9a7223 */ /* 0x100fe2000001007d */
[----:B------:R-:W0:Y:S01]  /*5660*/  MUFU.RCP R18, R18 ;  /* 0x0000001200127308 */ /* 0x000e220000001000 */
[----:B----4-:R-:W-:Y:S01]  /*5670*/  FMUL.FTZ R156, R156, R15 ;  /* 0x0000000f9c9c7220 */ /* 0x010fe20000410000 */
[----:B------:R-:W-:Y:S01]  /*5680*/  HADD2.F32 R15, -RZ, R5.H0_H0 ;  /* 0x20000005ff0f7230 */ /* 0x000fe20000004100 */
[----:B------:R-:W-:Y:S01]  /*5690*/  IADD3 R87, P0, R87, R104, RZ ;  /* 0x0000006857577210 */ /* 0x000fe20007f1e0ff */
[----:B------:R-:W-:Y:S01]  /*56a0*/  FFMA.FTZ R14, R124, R14, R125 ;  /* 0x0000000e7c0e7223 */ /* 0x000fe2000001007d */
[----:B------:R-:W-:Y:S01]  /*56b0*/  IADD3.X R102, RZ, R63, RZ, P3, !PT ;  /* 0x0000003fff667210 */ /* 0x000fe20001ffe4ff */
[----:B------:R-:W-:Y:S01]  /*56c0*/  FMUL.FTZ R164, R154, -1.4426950216293334961 ;  /* 0xbfb8aa3b9aa47820 */ /* 0x000fe20000410000 */
[--C-:B------:R-:W-:Y:S01]  /*56d0*/  FADD.FTZ R5, R15, -R64.reuse ;  /* 0x800000400f057221 */ /* 0x100fe20000010000 */
[----:B------:R-:W-:Y:S01]  /*56e0*/  FFMA.FTZ R15, R126, R9, R127 ;  /* 0x000000097e0f7223 */ /* 0x000fe2000001007f */
[----:B------:R-:W-:Y:S01]  /*56f0*/  FADD.FTZ R9, R17, -R64 ;  /* 0x8000004011097221 */ /* 0x000fe20000010000 */
[----:B------:R-:W-:-:S02]  /*5700*/  HADD2.F32 R17, -RZ, R2.H0_H0 ;  /* 0x20000002ff117230 */ /* 0x000fc40000004100 */
[C---:B------:R-:W-:Y:S01]  /*5710*/  FMUL.FTZ R5, R128.reuse, R5 ;  /* 0x0000000580057220 */ /* 0x040fe20000410000 */
[----:B------:R-:W1:Y:S01]  /*5720*/  MUFU.EX2 R20, R20 ;  /* 0x0000001400147308 */ /* 0x000e620000000800 */
[----:B------:R-:W-:Y:S01]  /*5730*/  FMUL.FTZ R9, R128, R9 ;  /* 0x0000000980097220 */ /* 0x000fe20000410000 */
[----:B------:R-:W-:Y:S01]  /*5740*/  IADD3 R85, P3, R85, R104, RZ ;  /* 0x0000006855557210 */ /* 0x000fe20007f7e0ff */
[----:B--2---:R-:W-:Y:S01]  /*5750*/  FFMA.FTZ R16, R129, R5, R146 ;  /* 0x0000000581107223 */ /* 0x004fe20000010092 */
[----:B------:R-:W-:Y:S01]  /*5760*/  FADD.FTZ R5, R17, -R64 ;  /* 0x8000004011057221 */ /* 0x000fe20000010000 */
[----:B0-----:R-:W-:Y:S01]  /*5770*/  FMUL.FTZ R159, R159, R18 ;  /* 0x000000129f9f7220 */ /* 0x001fe20000410000 */
[----:B------:R-:W-:Y:S01]  /*5780*/  FFMA.FTZ R17, R132, R9, R133 ;  /* 0x0000000984117223 */ /* 0x000fe20000010085 */
[--C-:B------:R-:W-:Y:S02]  /*5790*/  HADD2.F32 R9, -RZ, R3.reuse.H0_H0 ;  /* 0x20000003ff097230 */ /* 0x100fe40000004100 */
[----:B------:R-:W-:Y:S01]  /*57a0*/  FMUL.FTZ R5, R128, R5 ;  /* 0x0000000580057220 */ /* 0x000fe20000410000 */
[----:B------:R-:W0:Y:S01]  /*57b0*/  MUFU.RCP R8, R8 ;  /* 0x0000000800087308 */ /* 0x000e220000001000 */
[----:B------:R-:W-:Y:S01]  /*57c0*/  IADD3.X R88, RZ, R63, RZ, P2, !PT ;  /* 0x0000003fff587210 */ /* 0x000fe200017fe4ff */
[----:B------:R-:W-:-:S02]  /*57d0*/  HADD2.F32 R3, -RZ, R3.H1_H1 ;  /* 0x30000003ff037230 */ /* 0x000fc40000004100 */
[----:B------:R-:W-:Y:S01]  /*57e0*/  FFMA.FTZ R18, R124, R5, R125 ;  /* 0x000000057c127223 */ /* 0x000fe2000001007d */
[----:B------:R-:W-:Y:S02]  /*57f0*/  HADD2.F32 R5, -RZ, R2.H1_H1 ;  /* 0x30000002ff057230 */ /* 0x000fe40000004100 */
[----:B------:R-:W-:Y:S01]  /*5800*/  FADD.FTZ R2, R19, 1 ;  /* 0x3f80000013027421 */ /* 0x000fe20000010000 */
[--C-:B------:R-:W-:Y:S01]  /*5810*/  FADD.FTZ R9, R9, -R64.reuse ;  /* 0x8000004009097221 */ /* 0x100fe20000010000 */
[----:B------:R-:W-:Y:S01]  /*5820*/  IADD3.X R92, RZ, R63, RZ, P0, !PT ;  /* 0x0000003fff5c7210 */ /* 0x000fe200007fe4ff */
[----:B------:R-:W2:Y:S01]  /*5830*/  MUFU.EX2 R161, R161 ;  /* 0x000000a100a17308 */ /* 0x000ea20000000800 */
[----:B-1----:R-:W-:Y:S01]  /*5840*/  FADD.FTZ R20, R20, 1 ;  /* 0x3f80000014147421 */ /* 0x002fe20000010000 */
[C---:B------:R-:W-:Y:S01]  /*5850*/  FMUL.FTZ R9, R128.reuse, R9 ;  /* 0x0000000980097220 */ /* 0x040fe20000410000 */
[--C-:B------:R-:W-:Y:S01]  /*5860*/  FADD.FTZ R5, R5, -R64.reuse ;  /* 0x8000004005057221 */ /* 0x100fe20000010000 */
[-C--:B------:R-:W-:Y:S01]  /*5870*/  IADD3 R76, P2, R83, R104.reuse, RZ ;  /* 0x00000068534c7210 */ /* 0x080fe20007f5e0ff */
[----:B------:R-:W-:Y:S01]  /*5880*/  FADD.FTZ R3, R3, -R64 ;  /* 0x8000004003037221 */ /* 0x000fe20000010000 */
[----:B------:R-:W-:Y:S01]  /*5890*/  IADD3 R78, P0, R137, R104, RZ ;  /* 0x00000068894e7210 */ /* 0x000fe20007f1e0ff */
[----:B------:R-:W-:Y:S01]  /*58a0*/  FMUL.FTZ R5, R128, R5 ;  /* 0x0000000580057220 */ /* 0x000fe20000410000 */
[----:B------:R-:W-:Y:S01]  /*58b0*/  MUFU.EX2 R163, R163 ;  /* 0x000000a300a37308 */ /* 0x000fe20000000800 */
[----:B0-----:R-:W-:Y:S01]  /*58c0*/  FMUL.FTZ R157, R157, R8 ;  /* 0x000000089d9d7220 */ /* 0x001fe20000410000 */
[----:B------:R-:W-:Y:S01]  /*58d0*/  IADD3.X R83, RZ, R63, RZ, P3, !PT ;  /* 0x0000003fff537210 */ /* 0x000fe20001ffe4ff */
[----:B------:R-:W-:Y:S01]  /*58e0*/  FFMA.FTZ R19, R126, R5, R127 ;  /* 0x000000057e137223 */ /* 0x000fe2000001007f */
[----:B------:R-:W-:Y:S01]  /*58f0*/  HADD2.F32 R5, -RZ, R6.H0_H0 ;  /* 0x20000006ff057230 */ /* 0x000fe20000004100 */
[----:B------:R-:W-:Y:S01]  /*5900*/  IADD3 R138, P3, R121, R104, RZ ;  /* 0x00000068798a7210 */ /* 0x000fe20007f7e0ff */
[----:B------:R-:W-:Y:S01]  /*5910*/  FMUL.FTZ R3, R128, R3 ;  /* 0x0000000380037220 */ /* 0x000fe20000410000 */
[----:B------:R-:W-:Y:S01]  /*5920*/  IADD3.X R84, RZ, R63, RZ, P4, !PT ;  /* 0x0000003fff547210 */ /* 0x000fe200027fe4ff */
[----:B------:R-:W0:Y:S01]  /*5930*/  MUFU.RCP R2, R2 ;  /* 0x0000000200027308 */ /* 0x000e220000001000 */
[----:B------:R-:W-:Y:S01]  /*5940*/  FMUL.FTZ R53, R40, -1.4426950216293334961 ;  /* 0xbfb8aa3b28357820 */ /* 0x000fe20000410000 */
[----:B------:R-:W-:-:S06]  /*5950*/  FMUL.FTZ R162, R153, -1.4426950216293334961 ;  /* 0xbfb8aa3b99a27820 */ /* 0x000fcc0000410000 */
[----:B------:R-:W1:Y:S01]  /*5960*/  MUFU.EX2 R54, R54 ;  /* 0x0000003600367308 */ /* 0x000e620000000800 */
[----:B--2---:R-:W-:Y:S01]  /*5970*/  FADD.FTZ R8, R161, 1 ;  /* 0x3f800000a1087421 */ /* 0x004fe20000010000 */
[----:B------:R-:W-:Y:S01]  /*5980*/  FADD.FTZ R5, R5, -R64 ;  /* 0x8000004005057221 */ /* 0x000fe20000010000 */
[----:B------:R-:W-:Y:S01]  /*5990*/  IADD3.X R137, RZ, R63, RZ, P0, !PT ;  /* 0x0000003fff897210 */ /* 0x000fe200007fe4ff */
[----:B------:R-:W-:Y:S01]  /*59a0*/  FFMA.FTZ R21, R132, R3, R133 ;  /* 0x0000000384157223 */ /* 0x000fe20000010085 */
[----:B------:R-:W-:Y:S01]  /*59b0*/  IADD3.X R139, RZ, R63, RZ, P2, !PT ;  /* 0x0000003fff8b7210 */ /* 0x000fe200017fe4ff */
[----:B------:R-:W-:Y:S01]  /*59c0*/  FMUL.FTZ R5, R128, R5 ;  /* 0x0000000580057220 */ /* 0x000fe20000410000 */
[----:B------:R-:W-:Y:S01]  /*59d0*/  IADD3 R141, P4, R141, R104, RZ ;  /* 0x000000688d8d7210 */ /* 0x000fe20007f9e0ff */
[----:B------:R-:W2:Y:S01]  /*59e0*/  MUFU.EX2 R110, R110 ;  /* 0x0000006e006e7308 */ /* 0x000ea20000000800 */
[----:B0-----:R-:W-:Y:S01]  /*59f0*/  FMUL.FTZ R155, R155, R2 ;  /* 0x000000029b9b7220 */ /* 0x001fe20000410000 */
[-C--:B------:R-:W-:Y:S01]  /*5a00*/  IADD3 R65, P0, R65, R104.reuse, RZ ;  /* 0x0000006841417210 */ /* 0x080fe20007f1e0ff */
[----:B------:R-:W-:Y:S01]  /*5a10*/  FMUL.FTZ R118, R18, -1.4426950216293334961 ;  /* 0xbfb8aa3b12767820 */ /* 0x000fe20000410000 */
[----:B------:R-:W-:Y:S01]  /*5a20*/  IADD3 R62, P2, R59, R104, RZ ;  /* 0x000000683b3e7210 */ /* 0x000fe20007f5e0ff */
[----:B------:R-:W-:Y:S01]  /*5a30*/  FMUL.FTZ R122, R19, -1.4426950216293334961 ;  /* 0xbfb8aa3b137a7820 */ /* 0x000fe20000410000 */
[----:B------:R-:W-:Y:S01]  /*5a40*/  IADD3.X R140, RZ, R63, RZ, P3, !PT ;  /* 0x0000003fff8c7210 */ /* 0x000fe20001ffe4ff */
[----:B------:R-:W-:Y:S01]  /*5a50*/  FMUL.FTZ R121, R21, -1.4426950216293334961 ;  /* 0xbfb8aa3b15797820 */ /* 0x000fe20000410000 */
[----:B------:R-:W0:Y:S01]  /*5a60*/  MUFU.EX2 R52, R52 ;  /* 0x0000003400347308 */ /* 0x000e220000000800 */
[----:B-1----:R-:W-:-:S07]  /*5a70*/  FADD.FTZ R2, R54, 1 ;  /* 0x3f80000036027421 */ /* 0x002fce0000010000 */
[----:B------:R1:W3:Y:S01]  /*5a80*/  MUFU.RCP R111, R20 ;  /* 0x00000014006f7308 */ /* 0x0002e20000001000 */
[----:B--2---:R-:W-:-:S07]  /*5a90*/  FADD.FTZ R4, R110, 1 ;  /* 0x3f8000006e047421 */ /* 0x004fce0000010000 */
[----:B------:R-:W2:Y:S01]  /*5aa0*/  MUFU.RCP R22, R22 ;  /* 0x0000001600167308 */ /* 0x000ea20000001000 */
[----:B-1----:R-:W-:Y:S01]  /*5ab0*/  FFMA.FTZ R20, R129, R9, R146 ;  /* 0x0000000981147223 */ /* 0x002fe20000010092 */
[----:B------:R-:W-:-:S06]  /*5ac0*/  FADD.FTZ R9, R163, 1 ;  /* 0x3f800000a3097421 */ /* 0x000fcc0000010000 */
[----:B------:R-:W1:Y:S01]  /*5ad0*/  MUFU.EX2 R117, R117 ;  /* 0x0000007500757308 */ /* 0x000e620000000800 */
[----:B0-----:R-:W-:Y:S01]  /*5ae0*/  FADD.FTZ R52, R52, 1 ;  /* 0x3f80000034347421 */ /* 0x001fe20000010000 */
[----:B---3--:R-:W-:Y:S01]  /*5af0*/  FMUL.FTZ R160, R160, R111 ;  /* 0x0000006fa0a07220 */ /* 0x008fe20000410000 */
[----:B------:R-:W-:-:S05]  /*5b00*/  FMUL.FTZ R111, R55, -1.4426950216293334961 ;  /* 0xbfb8aa3b376f7820 */ /* 0x000fca0000410000 */
[----:B------:R-:W0:Y:S01]  /*5b10*/  MUFU.RCP R8, R8 ;  /* 0x0000000800087308 */ /* 0x000e220000001000 */
[----:B--2---:R-:W-:Y:S01]  /*5b20*/  FMUL.FTZ R135, R135, R22 ;  /* 0x0000001687877220 */ /* 0x004fe20000410000 */
[----:B------:R-:W-:-:S04]  /*5b30*/  FFMA.FTZ R22, R124, R5, R125 ;  /* 0x000000057c167223 */ /* 0x000fc8000001007d */
[----:B------:R-:W-:Y:S02]  /*5b40*/  FMUL.FTZ R120, R22, -1.4426950216293334961 ;  /* 0xbfb8aa3b16787820 */ /* 0x000fe40000410000 */
[----:B------:R-:W2:Y:S08]  /*5b50*/  MUFU.EX2 R46, R46 ;  /* 0x0000002e002e7308 */ /* 0x000eb00000000800 */
[----:B------:R-:W3:Y:S08]  /*5b60*/  MUFU.EX2 R47, R47 ;  /* 0x0000002f002f7308 */ /* 0x000ef00000000800 */
[----:B------:R-:W4:Y:S08]  /*5b70*/  MUFU.EX2 R41, R41 ;  /* 0x0000002900297308 */ /* 0x000f300000000800 */
[----:B------:R-:W4:Y:S08]  /*5b80*/  MUFU.RCP R9, R9 ;  /* 0x0000000900097308 */ /* 0x000f300000001000 */
[----:B------:R-:W4:Y:S08]  /*5b90*/  MUFU.EX2 R39, R39 ;  /* 0x0000002700277308 */ /* 0x000f300000000800 */
[----:B------:R-:W4:Y:S01]  /*5ba0*/  MUFU.RCP R2, R2 ;  /* 0x0000000200027308 */ /* 0x000f220000001000 */
[----:B-1----:R-:W-:Y:S01]  /*5bb0*/  FADD.FTZ R5, R117, 1 ;  /* 0x3f80000075057421 */ /* 0x002fe20000010000 */
[----:B0-----:R-:W-:-:S06]  /*5bc0*/  FMUL.FTZ R149, R149, R8 ;  /* 0x0000000895957220 */ /* 0x001fcc0000410000 */
[----:B------:R-:W0:Y:S01]  /*5bd0*/  MUFU.RCP R4, R4 ;  /* 0x0000000400047308 */ /* 0x000e220000001000 */
[----:B--2---:R-:W-:-:S07]  /*5be0*/  FADD.FTZ R8, R46, 1 ;  /* 0x3f8000002e087421 */ /* 0x004fce0000010000 */
[----:B------:R-:W1:Y:S01]  /*5bf0*/  MUFU.RCP R52, R52 ;  /* 0x0000003400347308 */ /* 0x000e620000001000 */
[----:B---3--:R-:W-:-:S07]  /*5c00*/  FADD.FTZ R47, R47, 1 ;  /* 0x3f8000002f2f7421 */ /* 0x008fce0000010000 */
[----:B------:R-:W2:Y:S01]  /*5c10*/  MUFU.EX2 R36, R36 ;  /* 0x0000002400247308 */ /* 0x000ea20000000800 */
[----:B----4-:R-:W-:-:S07]  /*5c20*/  FADD.FTZ R41, R41, 1 ;  /* 0x3f80000029297421 */ /* 0x010fce0000010000 */
[----:B------:R-:W3:Y:S01]  /*5c30*/  MUFU.EX2 R23, R23 ;  /* 0x0000001700177308 */ /* 0x000ee20000000800 */
[----:B------:R-:W-:Y:S01]  /*5c40*/  FMUL.FTZ R150, R150, R9 ;  /* 0x0000000996967220 */ /* 0x000fe20000410000 */
[----:B------:R-:W-:Y:S01]  /*5c50*/  FADD.FTZ R9, R39, 1 ;  /* 0x3f80000027097421 */ /* 0x000fe20000010000 */
[----:B------:R-:W-:Y:S01]  /*5c60*/  FMUL.FTZ R2, R44, R2 ;  /* 0x000000022c027220 */ /* 0x000fe20000410000 */
[----:B------:R-:W-:-:S04]  /*5c70*/  HADD2.F32 R39, -RZ, R6.H1_H1 ;  /* 0x30000006ff277230 */ /* 0x000fc80000004100 */
[----:B------:R-:W4:Y:S01]  /*5c80*/  MUFU.RCP R5, R5 ;  /* 0x0000000500057308 */ /* 0x000f220000001000 */
[----:B0-----:R-:W-:Y:S01]  /*5c90*/  FMUL.FTZ R147, R147, R4 ;  /* 0x0000000493937220 */ /* 0x001fe20000410000 */
[----:B------:R-:W-:Y:S01]  /*5ca0*/  FADD.FTZ R39, R39, -R64 ;  /* 0x8000004027277221 */ /* 0x000fe20000010000 */
[----:B-1----:R-:W-:-:S05]  /*5cb0*/  FMUL.FTZ R4, R38, R52 ;  /* 0x0000003426047220 */ /* 0x002fca0000410000 */
[----:B------:R0:W1:Y:S01]  /*5cc0*/  MUFU.RCP R54, R47 ;  /* 0x0000002f00367308 */ /* 0x0000620000001000 */
[----:B--2---:R-:W-:-:S07]  /*5cd0*/  FADD.FTZ R38, R36, 1 ;  /* 0x3f80000024267421 */ /* 0x004fce0000010000 */
[----:B------:R-:W2:Y:S01]  /*5ce0*/  MUFU.RCP R8, R8 ;  /* 0x0000000800087308 */ /* 0x000ea20000001000 */
[----:B---3--:R-:W-:-:S07]  /*5cf0*/  FADD.FTZ R36, R23, 1 ;  /* 0x3f80000017247421 */ /* 0x008fce0000010000 */
[----:B------:R-:W3:Y:S01]  /*5d00*/  MUFU.RCP R44, R41 ;  /* 0x00000029002c7308 */ /* 0x000ee20000001000 */
[----:B------:R-:W-:-:S07]  /*5d10*/  FMUL.FTZ R39, R128, R39 ;  /* 0x0000002780277220 */ /* 0x000fce0000410000 */
[----:B------:R-:W3:Y:S01]  /*5d20*/  MUFU.RCP R9, R9 ;  /* 0x0000000900097308 */ /* 0x000ee20000001000 */
[----:B------:R-:W-:Y:S01]  /*5d30*/  FFMA.FTZ R23, R126, R39, R127 ;  /* 0x000000277e177223 */ /* 0x000fe2000001007f */
[--C-:B------:R-:W-:Y:S02]  /*5d40*/  HADD2.F32 R39, -RZ, R7.reuse.H1_H1 ;  /* 0x30000007ff277230 */ /* 0x100fe40000004100 */
[----:B----4-:R-:W-:Y:S01]  /*5d50*/  FMUL.FTZ R148, R148, R5 ;  /* 0x0000000594947220 */ /* 0x010fe20000410000 */
[----:B0-----:R-:W-:-:S03]  /*5d60*/  HADD2.F32 R47, -RZ, R7.H0_H0 ;  /* 0x20000007ff2f7230 */ /* 0x001fc60000004100 */
[----:B------:R-:W0:Y:S01]  /*5d70*/  MUFU.RCP R36, R36 ;  /* 0x0000002400247308 */ /* 0x000e220000001000 */
[----:B-1----:R-:W-:Y:S01]  /*5d80*/  FMUL.FTZ R5, R37, R54 ;  /* 0x0000003625057220 */ /* 0x002fe20000410000 */
[----:B--2---:R-:W-:Y:S01]  /*5d90*/  FMUL.FTZ R6, R35, R8 ;  /* 0x0000000823067220 */ /* 0x004fe20000410000 */
[----:B---3--:R-:W-:Y:S01]  /*5da0*/  FMUL.FTZ R7, R29, R44 ;  /* 0x0000002c1d077220 */ /* 0x008fe20000410000 */
[----:B------:R-:W-:Y:S01]  /*5db0*/  FADD.FTZ R29, R39, -R64 ;  /* 0x80000040271d7221 */ /* 0x000fe20000010000 */
[----:B------:R-:W-:-:S03]  /*5dc0*/  HADD2.F32 R35, -RZ, R10.H0_H0 ;  /* 0x2000000aff237230 */ /* 0x000fc60000004100 */
[----:B------:R-:W1:Y:S01]  /*5dd0*/  MUFU.RCP R37, R38 ;  /* 0x0000002600257308 */ /* 0x000e620000001000 */
[----:B------:R-:W-:Y:S01]  /*5de0*/  FMUL.FTZ R8, R26, R9 ;  /* 0x000000091a087220 */ /* 0x000fe20000410000 */
[----:B------:R-:W-:Y:S01]  /*5df0*/  FMUL.FTZ R26, R128, R29 ;  /* 0x0000001d801a7220 */ /* 0x000fe20000410000 */
[----:B------:R-:W-:-:S05]  /*5e00*/  FADD.FTZ R29, R35, -R64 ;  /* 0x80000040231d7221 */ /* 0x000fca0000010000 */
[----:B------:R-:W2:Y:S01]  /*5e10*/  MUFU.RCP R34, R34 ;  /* 0x0000002200227308 */ /* 0x000ea20000001000 */
[----:B------:R-:W-:-:S07]  /*5e20*/  HADD2.F32 R35, -RZ, R10.H1_H1 ;  /* 0x3000000aff237230 */ /* 0x000fce0000004100 */
[----:B------:R-:W3:Y:S01]  /*5e30*/  MUFU.EX2 R56, R56 ;  /* 0x0000003800387308 */ /* 0x000ee20000000800 */
[----:B------:R-:W-:Y:S01]  /*5e40*/  FMUL.FTZ R29, R128, R29 ;  /* 0x0000001d801d7220 */ /* 0x000fe20000410000 */
[----:B0-----:R-:W-:Y:S01]  /*5e50*/  FMUL.FTZ R10, R27, R36 ;  /* 0x000000241b0a7220 */ /* 0x001fe20000410000 */
[----:B------:R-:W-:Y:S02]  /*5e60*/  FADD.FTZ R35, R35, -R64 ;  /* 0x8000004023237221 */ /* 0x000fe40000010000 */
[----:B------:R-:W-:Y:S01]  /*5e70*/  FFMA.FTZ R27, R124, R29, R125 ;  /* 0x0000001d7c1b7223 */ /* 0x000fe2000001007d */
[--C-:B------:R-:W-:Y:S02]  /*5e80*/  HADD2.F32 R29, -RZ, R11.reuse.H0_H0 ;  /* 0x2000000bff1d7230 */ /* 0x100fe40000004100 */
[----:B------:R-:W0:Y:S01]  /*5e90*/  MUFU.EX2 R80, R80 ;  /* 0x0000005000507308 */ /* 0x000e220000000800 */
[----:B-1----:R-:W-:Y:S01]  /*5ea0*/  FMUL.FTZ R9, R28, R37 ;  /* 0x000000251c097220 */ /* 0x002fe20000410000 */
[----:B--2---:R-:W-:Y:S01]  /*5eb0*/  FMUL.FTZ R145, R145, R34 ;  /* 0x0000002291917220 */ /* 0x004fe20000410000 */
[----:B------:R-:W-:-:S02]  /*5ec0*/  HADD2.F32 R37, -RZ, R11.H1_H1 ;  /* 0x3000000bff257230 */ /* 0x000fc40000004100 */
[----:B------:R-:W-:Y:S01]  /*5ed0*/  FMUL.FTZ R35, R128, R35 ;  /* 0x0000002380237220 */ /* 0x000fe20000410000 */
[----:B------:R-:W-:Y:S01]  /*5ee0*/  FMUL.FTZ R34, R45, -1.4426950216293334961 ;  /* 0xbfb8aa3b2d227820 */ /* 0x000fe20000410000 */
[----:B------:R-:W-:Y:S01]  /*5ef0*/  FADD.FTZ R11, R29, -R64 ;  /* 0x800000401d0b7221 */ /* 0x000fe20000010000 */
[----:B------:R-:W1:Y:S01]  /*5f00*/  MUFU.RCP R114, R114 ;  /* 0x0000007200727308 */ /* 0x000e620000001000 */
[----:B---3--:R-:W-:Y:S01]  /*5f10*/  FADD.FTZ R56, R56, 1 ;  /* 0x3f80000038387421 */ /* 0x008fe20000010000 */
[----:B------:R-:W-:Y:S01]  /*5f20*/  FFMA.FTZ R46, R126, R35, R127 ;  /* 0x000000237e2e7223 */ /* 0x000fe2000001007f */
[----:B------:R-:W-:Y:S01]  /*5f30*/  FMUL.FTZ R11, R128, R11 ;  /* 0x0000000b800b7220 */ /* 0x000fe20000410000 */
[----:B------:R-:W-:-:S04]  /*5f40*/  HADD2.F32 R35, -RZ, R12.H0_H0 ;  /* 0x2000000cff237230 */ /* 0x000fc80000004100 */
[----:B------:R-:W2:Y:S01]  /*5f50*/  MUFU.RCP R56, R56 ;  /* 0x0000003800387308 */ /* 0x000ea20000001000 */
[----:B------:R-:W-:Y:S01]  /*5f60*/  FFMA.FTZ R28, R129, R11, R146 ;  /* 0x0000000b811c7223 */ /* 0x000fe20000010092 */
[----:B------:R-:W-:Y:S01]  /*5f70*/  FADD.FTZ R11, R35, -R64 ;  /* 0x80000040230b7221 */ /* 0x000fe20000010000 */
[----:B0-----:R-:W-:-:S05]  /*5f80*/  FADD.FTZ R80, R80, 1 ;  /* 0x3f80000050507421 */ /* 0x001fca0000010000 */
[----:B------:R-:W0:Y:S01]  /*5f90*/  MUFU.EX2 R34, R34 ;  /* 0x0000002200227308 */ /* 0x000e220000000800 */
[----:B------:R-:W-:Y:S01]  /*5fa0*/  FMUL.FTZ R11, R128, R11 ;  /* 0x0000000b800b7220 */ /* 0x000fe20000410000 */
[----:B-1----:R-:W-:Y:S01]  /*5fb0*/  FMUL.FTZ R131, R131, R114 ;  /* 0x0000007283837220 */ /* 0x002fe20000410000 */
[----:B------:R-:W-:Y:S02]  /*5fc0*/  FMUL.FTZ R114, R14, -1.4426950216293334961 ;  /* 0xbfb8aa3b0e727820 */ /* 0x000fe40000410000 */
[----:B------:R-:W-:-:S03]  /*5fd0*/  FFMA.FTZ R36, R124, R11, R125 ;  /* 0x0000000b7c247223 */ /* 0x000fc6000001007d */
[----:B------:R-:W1:Y:S01]  /*5fe0*/  MUFU.EX2 R123, R123 ;  /* 0x0000007b007b7308 */ /* 0x000e620000000800 */
[----:B------:R-:W-:Y:S02]  /*5ff0*/  HADD2.F32 R11, -RZ, R12.H1_H1 ;  /* 0x3000000cff0b7230 */ /* 0x000fe40000004100 */
[----:B--2---:R-:W-:Y:S01]  /*6000*/  FMUL.FTZ R165, R165, R56 ;  /* 0x00000038a5a57220 */ /* 0x004fe20000410000 */
[----:B------:R-:W-:-:S04]  /*6010*/  FMUL.FTZ R56, R57, -1.4426950216293334961 ;  /* 0xbfb8aa3b39387820 */ /* 0x000fc80000410000 */
[----:B------:R-:W-:Y:S08]  /*6020*/  MUFU.EX2 R112, R112 ;  /* 0x0000007000707308 */ /* 0x000ff00000000800 */
[----:B------:R2:W3:Y:S01]  /*6030*/  MUFU.RCP R113, R80 ;  /* 0x0000005000717308 */ /* 0x0004e20000001000 */
[--C-:B------:R-:W-:Y:S01]  /*6040*/  FADD.FTZ R11, R11, -R64.reuse ;  /* 0x800000400b0b7221 */ /* 0x100fe20000010000 */
[----:B0-----:R-:W-:Y:S01]  /*6050*/  FADD.FTZ R12, R34, 1 ;  /* 0x3f800000220c7421 */ /* 0x001fe20000010000 */
[----:B------:R-:W-:Y:S01]  /*6060*/  FADD.FTZ R29, R37, -R64 ;  /* 0x80000040251d7221 */ /* 0x000fe20000010000 */
[----:B-1----:R-:W-:Y:S01]  /*6070*/  FADD.FTZ R123, R123, 1 ;  /* 0x3f8000007b7b7421 */ /* 0x002fe20000010000 */
[----:B------:R-:W-:-:S03]  /*6080*/  HADD2.F32 R35, -RZ, R13.H0_H0 ;  /* 0x2000000dff237230 */ /* 0x000fc60000004100 */
[----:B------:R-:W-:Y:S01]  /*6090*/  MUFU.EX2 R56, R56 ;  /* 0x0000003800387308 */ /* 0x000fe20000000800 */
[----:B--2---:R-:W-:Y:S02]  /*60a0*/  IADD3.X R80, RZ, R63, RZ, P6, !PT ;  /* 0x0000003fff507210 */ /* 0x004fe400037fe4ff */
[-C--:B------:R-:W-:Y:S02]  /*60b0*/  IADD3 R143, P6, R143, R104.reuse, RZ ;  /* 0x000000688f8f7210 */ /* 0x080fe40007fde0ff */
[----:B------:R-:W-:Y:S01]  /*60c0*/  IADD3 R104, P3, R119, R104, RZ ;  /* 0x0000006877687210 */ /* 0x000fe20007f7e0ff */
[----:B------:R-:W-:Y:S02]  /*60d0*/  FMUL.FTZ R11, R128, R11 ;  /* 0x0000000b800b7220 */ /* 0x000fe40000410000 */
[----:B------:R-:W-:Y:S01]  /*60e0*/  MUFU.RCP R12, R12 ;  /* 0x0000000c000c7308 */ /* 0x000fe20000001000 */
[----:B------:R-:W-:Y:S01]  /*60f0*/  IADD3.X R59, RZ, R63, RZ, P3, !PT ;  /* 0x0000003fff3b7210 */ /* 0x000fe20001ffe4ff */
[----:B---3--:R-:W-:Y:S01]  /*6100*/  FMUL.FTZ R130, R130, R113 ;  /* 0x0000007182827220 */ /* 0x008fe20000410000 */
[----:B------:R-:W-:Y:S01]  /*6110*/  LEA R58, P3, R104, UR4, 0x1 ;  /* 0x00000004683a7c11 */ /* 0x000fe2000f8608ff */
[----:B------:R-:W-:Y:S01]  /*6120*/  FADD.FTZ R112, R112, 1 ;  /* 0x3f80000070707421 */ /* 0x000fe20000010000 */
[----:B------:R-:W-:Y:S01]  /*6130*/  FFMA.FTZ R37, R126, R11, R127 ;  /* 0x0000000b7e257223 */ /* 0x000fe2000001007f */
[----:B------:R-:W-:Y:S01]  /*6140*/  FMUL.FTZ R113, R16, -1.4426950216293334961 ;  /* 0xbfb8aa3b10717820 */ /* 0x000fe20000410000 */
[----:B------:R-:W-:Y:S01]  /*6150*/  LEA.HI.X R59, R104, UR5, R59, 0x1, P3 ;  /* 0x00000005683b7c11 */ /* 0x000fe200098f0c3b */
[----:B------:R-:W0:Y:S01]  /*6160*/  MUFU.EX2 R164, R164 ;  /* 0x000000a400a47308 */ /* 0x000e220000000800 */
[----:B------:R-:W-:Y:S01]  /*6170*/  IADD3 R104, P3, R116, R115, RZ ;  /* 0x0000007374687210 */ /* 0x000fe20007f7e0ff */
[----:B------:R-:W-:Y:S01]  /*6180*/  FMUL.FTZ R116, R15, -1.4426950216293334961 ;  /* 0xbfb8aa3b0f747820 */ /* 0x000fe20000410000 */
[----:B------:R-:W-:-:S02]  /*6190*/  HADD2.F32 R11, -RZ, R13.H1_H1 ;  /* 0x3000000dff0b7230 */ /* 0x000fc40000004100 */
[----:B------:R-:W-:-:S03]  /*61a0*/  FADD.FTZ R35, R35, -R64 ;  /* 0x8000004023237221 */ /* 0x000fc60000010000 */
[----:B------:R-:W1:Y:S01]  /*61b0*/  MUFU.EX2 R114, R114 ;  /* 0x0000007200727308 */ /* 0x000e620000000800 */
[--C-:B------:R-:W-:Y:S01]  /*61c0*/  FADD.FTZ R11, R11, -R64.reuse ;  /* 0x800000400b0b7221 */ /* 0x100fe20000010000 */
[----:B------:R-:W-:Y:S01]  /*61d0*/  FADD.FTZ R41, R47, -R64 ;  /* 0x800000402f297221 */ /* 0x000fe20000010000 */
[----:B------:R-:W-:Y:S02]  /*61e0*/  HADD2.F32 R13, -RZ, R24.H0_H0 ;  /* 0x20000018ff0d7230 */ /* 0x000fe40000004100 */
[----:B------:R-:W-:-:S03]  /*61f0*/  FMUL.FTZ R35, R128, R35 ;  /* 0x0000002380237220 */ /* 0x000fc60000410000 */
[----:B------:R-:W2:Y:S01]  /*6200*/  MUFU.EX2 R111, R111 ;  /* 0x0000006f006f7308 */ /* 0x000ea20000000800 */
[C---:B------:R-:W-:Y:S01]  /*6210*/  FMUL.FTZ R11, R128.reuse, R11 ;  /* 0x0000000b800b7220 */ /* 0x040fe20000410000 */
[----:B------:R-:W-:Y:S01]  /*6220*/  FMUL.FTZ R41, R128, R41 ;  /* 0x0000002980297220 */ /* 0x000fe20000410000 */
[----:B0-----:R-:W-:Y:S01]  /*6230*/  FADD.FTZ R3, R164, 1 ;  /* 0x3f800000a4037421 */ /* 0x001fe20000010000 */
[----:B------:R-:W-:Y:S01]  /*6240*/  FFMA.FTZ R26, R132, R26, R133 ;  /* 0x0000001a841a7223 */ /* 0x000fe20000010085 */
[----:B------:R-:W-:-:S03]  /*6250*/  FMUL.FTZ R115, R17, -1.4426950216293334961 ;  /* 0xbfb8aa3b11737820 */ /* 0x000fc60000410000 */
[----:B------:R-:W-:Y:S01]  /*6260*/  MUFU.EX2 R120, R120 ;  /* 0x0000007800787308 */ /* 0x000fe20000000800 */
[----:B------:R-:W-:Y:S01]  /*6270*/  FFMA.FTZ R38, R129, R35, R146 ;  /* 0x0000002381267223 */ /* 0x000fe20000010092 */
[----:B------:R-:W-:-:S06]  /*6280*/  FMUL.FTZ R110, R27, -1.4426950216293334961 ;  /* 0xbfb8aa3b1b6e7820 */ /* 0x000fcc0000410000 */
[----:B------:R-:W-:Y:S01]  /*6290*/  MUFU.EX2 R53, R53 ;  /* 0x0000003500357308 */ /* 0x000fe20000000800 */
[----:B------:R-:W-:Y:S01]  /*62a0*/  FADD.FTZ R13, R13, -R64 ;  /* 0x800000400d0d7221 */ /* 0x000fe20000010000 */
[----:B------:R-:W-:Y:S01]  /*62b0*/  FMUL.FTZ R29, R128, R29 ;  /* 0x0000001d801d7220 */ /* 0x000fe20000410000 */
[----:B------:R-:W-:Y:S01]  /*62c0*/  FMUL.FTZ R54, R46, -1.4426950216293334961 ;  /* 0xbfb8aa3b2e367820 */ /* 0x000fe20000410000 */
[----:B------:R-:W-:-:S04]  /*62d0*/  FMUL.FTZ R119, R20, -1.4426950216293334961 ;  /* 0xbfb8aa3b14777820 */ /* 0x000fc80000410000 */
[----:B------:R-:W-:Y:S08]  /*62e0*/  MUFU.EX2 R116, R116 ;  /* 0x0000007400747308 */ /* 0x000ff00000000800 */
[----:B------:R-:W0:Y:S08]  /*62f0*/  MUFU.RCP R123, R123 ;  /* 0x0000007b007b7308 */ /* 0x000e300000001000 */
[----:B------:R-:W3:Y:S01]  /*6300*/  MUFU.RCP R112, R112 ;  /* 0x0000007000707308 */ /* 0x000ee20000001000 */
[----:B------:R-:W-:-:S07]  /*6310*/  FFMA.FTZ R35, R132, R11, R133 ;  /* 0x0000000b84237223 */ /* 0x000fce0000010085 */
[----:B------:R-:W4:Y:S01]  /*6320*/  MUFU.EX2 R113, R113 ;  /* 0x0000007100717308 */ /* 0x000f220000000800 */
[----:B------:R-:W-:Y:S01]  /*6330*/  FMUL.FTZ R11, R45, R12 ;  /* 0x0000000c2d0b7220 */ /* 0x000fe20000410000 */
[----:B------:R-:W-:Y:S01]  /*6340*/  FFMA.FTZ R47, R129, R41, R146 ;  /* 0x00000029812f7223 */ /* 0x000fe20000010092 */
[----:B------:R-:W-:Y:S01]  /*6350*/  FADD.FTZ R12, R56, 1 ;  /* 0x3f800000380c7421 */ /* 0x000fe20000010000 */
[----:B------:R-:W-:Y:S01]  /*6360*/  FMUL.FTZ R13, R128, R13 ;  /* 0x0000000d800d7220 */ /* 0x000fe20000410000 */
[----:B-1----:R-:W-:Y:S01]  /*6370*/  FADD.FTZ R56, R114, 1 ;  /* 0x3f80000072387421 */ /* 0x002fe20000010000 */
[----:B------:R-:W-:Y:S02]  /*6380*/  FMUL.FTZ R117, R47, -1.4426950216293334961 ;  /* 0xbfb8aa3b2f757820 */ /* 0x000fe40000410000 */
[----:B------:R-:W-:Y:S01]  /*6390*/  MUFU.EX2 R118, R118 ;  /* 0x0000007600767308 */ /* 0x000fe20000000800 */
[----:B------:R-:W-:Y:S01]  /*63a0*/  FFMA.FTZ R34, R124, R13, R125 ;  /* 0x0000000d7c227223 */ /* 0x000fe2000001007d */
[----:B--2---:R-:W-:Y:S01]  /*63b0*/  FADD.FTZ R13, R111, 1 ;  /* 0x3f8000006f0d7421 */ /* 0x004fe20000010000 */
[----:B0-----:R-:W-:Y:S01]  /*63c0*/  FMUL.FTZ R152, R152, R123 ;  /* 0x0000007b98987220 */ /* 0x001fe20000410000 */
[----:B---3--:R-:W-:Y:S01]  /*63d0*/  FMUL.FTZ R151, R151, R112 ;  /* 0x0000007097977220 */ /* 0x008fe20000410000 */
[----:B------:R-:W-:Y:S01]  /*63e0*/  FADD.FTZ R111, R116, 1 ;  /* 0x3f800000746f7421 */ /* 0x000fe20000010000 */
[----:B------:R-:W-:-:S02]  /*63f0*/  FMUL.FTZ R123, R23, -1.4426950216293334961 ;  /* 0xbfb8aa3b177b7820 */ /* 0x000fc40000410000 */
[----:B------:R-:W-:Y:S01]  /*6400*/  MUFU.EX2 R122, R122 ;  /* 0x0000007a007a7308 */ /* 0x000fe20000000800 */
[----:B------:R-:W-:Y:S01]  /*6410*/  FMUL.FTZ R112, R26, -1.4426950216293334961 ;  /* 0xbfb8aa3b1a707820 */ /* 0x000fe20000410000 */
[----:B----4-:R-:W-:Y:S01]  /*6420*/  FADD.FTZ R113, R113, 1 ;  /* 0x3f80000071717421 */ /* 0x010fe20000010000 */
[----:B------:R-:W-:-:S05]  /*6430*/  FMUL.FTZ R39, R36, -1.4426950216293334961 ;  /* 0xbfb8aa3b24277820 */ /* 0x000fca0000410000 */
[----:B------:R-:W-:Y:S01]  /*6440*/  MUFU.EX2 R121, R121 ;  /* 0x0000007900797308 */ /* 0x000fe20000000800 */
[----:B------:R-:W-:Y:S01]  /*6450*/  HADD2.F32 R163, -RZ, R74.H1_H1 ;  /* 0x3000004affa37230 */ /* 0x000fe20000004100 */
[----:B------:R-:W2:Y:S06]  /*6460*/  LDL.LU R164, [R1+0x4] ;  /* 0x0000040001a47983 */ /* 0x000eac0000300800 */
[----:B------:R-:W0:Y:S08]  /*6470*/  MUFU.RCP R12, R12 ;  /* 0x0000000c000c7308 */ /* 0x000e300000001000 */
[----:B------:R-:W1:Y:S08]  /*6480*/  MUFU.RCP R3, R3 ;  /* 0x0000000300037308 */ /* 0x000e700000001000 */
[----:B------:R-:W3:Y:S01]  /*6490*/  MUFU.RCP R56, R56 ;  /* 0x0000003800387308 */ /* 0x000ee20000001000 */
[----:B------:R-:W-:-:S07]  /*64a0*/  FFMA.FTZ R29, R132, R29, R133 ;  /* 0x0000001d841d7223 */ /* 0x000fce0000010085 */
[----:B------:R-:W4:Y:S08]  /*64b0*/  MUFU.EX2 R117, R117 ;  /* 0x0000007500757308 */ /* 0x000f300000000800 */
[----:B------:R-:W4:Y:S01]  /*64c0*/  MUFU.EX2 R115, R115 ;  /* 0x0000007300737308 */ /* 0x000f220000000800 */
[----:B------:R-:W-:-:S07]  /*64d0*/  FADD.FTZ R120, R120, 1 ;  /* 0x3f80000078787421 */ /* 0x000fce0000010000 */
[----:B------:R-:W4:Y:S08]  /*64e0*/  MUFU.RCP R13, R13 ;  /* 0x0000000d000d7308 */ /* 0x000f300000001000 */
[----:B------:R-:W4:Y:S01]  /*64f0*/  MUFU.RCP R111, R111 ;  /* 0x0000006f006f7308 */ /* 0x000f220000001000 */
[----:B------:R-:W-:-:S07]  /*6500*/  FMUL.FTZ R52, R29, -1.4426950216293334961 ;  /* 0xbfb8aa3b1d347820 */ /* 0x000fce0000410000 */
[----:B------:R-:W4:Y:S08]  /*6510*/  MUFU.EX2 R123, R123 ;  /* 0x0000007b007b7308 */ /* 0x000f300000000800 */
[----:B------:R-:W-:Y:S08]  /*6520*/  MUFU.EX2 R112, R112 ;  /* 0x0000007000707308 */ /* 0x000ff00000000800 */
[----:B------:R-:W4:Y:S01]  /*6530*/  MUFU.RCP R113, R113 ;  /* 0x0000007100717308 */ /* 0x000f220000001000 */
[----:B------:R-:W-:Y:S01]  /*6540*/  FADD.FTZ R53, R53, 1 ;  /* 0x3f80000035357421 */ /* 0x000fe20000010000 */
[----:B0-----:R-:W-:-:S06]  /*6550*/  FMUL.FTZ R12, R57, R12 ;  /* 0x0000000c390c7220 */ /* 0x001fcc0000410000 */
[----:B------:R-:W0:Y:S01]  /*6560*/  MUFU.EX2 R110, R110 ;  /* 0x0000006e006e7308 */ /* 0x000e220000000800 */
[----:B-1----:R-:W-:Y:S01]  /*6570*/  FMUL.FTZ R154, R154, R3 ;  /* 0x000000039a9a7220 */ /* 0x002fe20000410000 */
[----:B---3--:R-:W-:-:S06]  /*6580*/  FMUL.FTZ R14, R14, R56 ;  /* 0x000000380e0e7220 */ /* 0x008fcc0000410000 */
[----:B------:R-:W1:Y:S01]  /*6590*/  MUFU.EX2 R54, R54 ;  /* 0x0000003600367308 */ /* 0x000e620000000800 */
[----:B----4-:R-:W-:Y:S01]  /*65a0*/  FADD.FTZ R56, R117, 1 ;  /* 0x3f80000075387421 */ /* 0x010fe20000010000 */
[----:B------:R-:W-:Y:S01]  /*65b0*/  FADD.FTZ R114, R115, 1 ;  /* 0x3f80000073727421 */ /* 0x000fe20000010000 */
[----:B------:R-:W-:-:S05]  /*65c0*/  FADD.FTZ R115, R118, 1 ;  /* 0x3f80000076737421 */ /* 0x000fca0000010000 */
[----:B------:R-:W3:Y:S01]  /*65d0*/  MUFU.RCP R57, R120 ;  /* 0x0000007800397308 */ /* 0x000ee20000001000 */
[----:B------:R-:W-:Y:S01]  /*65e0*/  FMUL.FTZ R13, R55, R13 ;  /* 0x0000000d370d7220 */ /* 0x000fe20000410000 */
[----:B------:R-:W-:Y:S01]  /*65f0*/  FMUL.FTZ R15, R15, R111 ;  /* 0x0000006f0f0f7220 */ /* 0x000fe20000410000 */
[----:B------:R-:W-:Y:S01]  /*6600*/  FADD.FTZ R55, R123, 1 ;  /* 0x3f8000007b377421 */ /* 0x000fe20000010000 */
[----:B------:R-:W-:-:S04]  /*6610*/  FMUL.FTZ R16, R16, R113 ;  /* 0x0000007110107220 */ /* 0x000fc80000410000 */
[----:B------:R4:W-:Y:S01]  /*6620*/  MUFU.RCP R3, R53 ;  /* 0x0000003500037308 */ /* 0x0009e20000001000 */
[----:B------:R-:W-:Y:S01]  /*6630*/  FADD.FTZ R111, R112, 1 ;  /* 0x3f800000706f7421 */ /* 0x000fe20000010000 */
[----:B------:R-:W-:-:S06]  /*6640*/  HADD2.F32 R113, -RZ, R24.H1_H1 ;  /* 0x30000018ff717230 */ /* 0x000fcc0000004100 */
[----:B------:R-:W3:Y:S01]  /*6650*/  MUFU.EX2 R52, R52 ;  /* 0x0000003400347308 */ /* 0x000ee20000000800 */
[----:B----4-:R-:W-:Y:S01]  /*6660*/  FMUL.FTZ R53, R28, -1.4426950216293334961 ;  /* 0xbfb8aa3b1c357820 */ /* 0x010fe20000410000 */
[----:B0-----:R-:W-:Y:S01]  /*6670*/  FADD.FTZ R110, R110, 1 ;  /* 0x3f8000006e6e7421 */ /* 0x001fe20000010000 */
[----:B------:R-:W-:-:S05]  /*6680*/  FADD.FTZ R113, R113, -R64 ;  /* 0x8000004071717221 */ /* 0x000fca0000010000 */
[----:B------:R-:W0:Y:S01]  /*6690*/  MUFU.RCP R56, R56 ;  /* 0x0000003800387308 */ /* 0x000e220000001000 */
[----:B-1----:R-:W-:-:S07]  /*66a0*/  FADD.FTZ R54, R54, 1 ;  /* 0x3f80000036367421 */ /* 0x002fce0000010000 */
[----:B------:R-:W1:Y:S01]  /*66b0*/  MUFU.EX2 R53, R53 ;  /* 0x0000003500357308 */ /* 0x000e620000000800 */
[----:B---3--:R-:W-:Y:S01]  /*66c0*/  FMUL.FTZ R22, R22, R57 ;  /* 0x0000003916167220 */ /* 0x008fe20000410000 */
[----:B------:R-:W-:-:S06]  /*66d0*/  FMUL.FTZ R113, R128, R113 ;  /* 0x0000007180717220 */ /* 0x000fcc0000410000 */
[----:B------:R-:W3:Y:S01]  /*66e0*/  MUFU.RCP R115, R115 ;  /* 0x0000007300737308 */ /* 0x000ee20000001000 */
[----:B------:R-:W-:-:S07]  /*66f0*/  FADD.FTZ R112, R52, 1 ;  /* 0x3f80000034707421 */ /* 0x000fce0000010000 */
[----:B------:R-:W4:Y:S08]  /*6700*/  MUFU.RCP R55, R55 ;  /* 0x0000003700377308 */ /* 0x000f300000001000 */
[----:B------:R-:W4:Y:S01]  /*6710*/  MUFU.RCP R111, R111 ;  /* 0x0000006f006f7308 */ /* 0x000f220000001000 */
[----:B------:R-:W-:Y:S01]  /*6720*/  FFMA.FTZ R52, R126, R113, R127 ;  /* 0x000000717e347223 */ /* 0x000fe2000001007f */
[----:B------:R-:W-:-:S06]  /*6730*/  HADD2.F32 R113, -RZ, R25.H1_H1 ;  /* 0x30000019ff717230 */ /* 0x000fcc0000004100 */
[----:B------:R-:W4:Y:S08]  /*6740*/  MUFU.RCP R110, R110 ;  /* 0x0000006e006e7308 */ /* 0x000f300000001000 */
[----:B------:R-:W4:Y:S01]  /*6750*/  MUFU.RCP R57, R54 ;  /* 0x0000003600397308 */ /* 0x000f220000001000 */
[----:B0-----:R-:W-:Y:S01]  /*6760*/  FMUL.FTZ R24, R47, R56 ;  /* 0x000000382f187220 */ /* 0x001fe20000410000 */
[----:B-1----:R-:W-:Y:S01]  /*6770*/  FADD.FTZ R53, R53, 1 ;  /* 0x3f80000035357421 */ /* 0x002fe20000010000 */
[----:B------:R-:W-:Y:S01]  /*6780*/  FADD.FTZ R47, R113, -R64 ;  /* 0x80000040712f7221 */ /* 0x000fe20000010000 */
[----:B---3--:R-:W-:Y:S01]  /*6790*/  FMUL.FTZ R18, R18, R115 ;  /* 0x0000007312127220 */ /* 0x008fe20000410000 */
[----:B------:R-:W-:-:S03]  /*67a0*/  HADD2.F32 R115, -RZ, R25.H0_H0 ;  /* 0x20000019ff737230 */ /* 0x000fc60000004100 */
[----:B------:R-:W0:Y:S01]  /*67b0*/  MUFU.RCP R114, R114 ;  /* 0x0000007200727308 */ /* 0x000e220000001000 */
[----:B----4-:R-:W-:Y:S01]  /*67c0*/  FMUL.FTZ R23, R23, R55 ;  /* 0x0000003717177220 */ /* 0x010fe20000410000 */
[----:B------:R-:W-:Y:S01]  /*67d0*/  FMUL.FTZ R25, R26, R111 ;  /* 0x0000006f1a197220 */ /* 0x000fe20000410000 */
[----:B------:R-:W-:Y:S02]  /*67e0*/  HADD2.F32 R111, -RZ, R30.H0_H0 ;  /* 0x2000001eff6f7230 */ /* 0x000fe40000004100 */
[----:B------:R-:W-:-:S03]  /*67f0*/  FMUL.FTZ R47, R128, R47 ;  /* 0x0000002f802f7220 */ /* 0x000fc60000410000 */
[----:B------:R-:W1:Y:S01]  /*6800*/  MUFU.EX2 R119, R119 ;  /* 0x0000007700777308 */ /* 0x000e620000000800 */
[----:B------:R-:W-:Y:S01]  /*6810*/  FMUL.FTZ R26, R27, R110 ;  /* 0x0000006e1b1a7220 */ /* 0x000fe20000410000 */
[----:B------:R-:W-:Y:S01]  /*6820*/  FMUL.FTZ R27, R46, R57 ;  /* 0x000000392e1b7220 */ /* 0x000fe20000410000 */
[----:B------:R-:W-:-:S05]  /*6830*/  FFMA.FTZ R56, R132, R47, R133 ;  /* 0x0000002f84387223 */ /* 0x000fca0000010085 */
[----:B------:R-:W3:Y:S01]  /*6840*/  MUFU.RCP R55, R53 ;  /* 0x0000003500377308 */ /* 0x000ee20000001000 */
[----:B------:R-:W-:Y:S01]  /*6850*/  FADD.FTZ R57, R111, -R64 ;  /* 0x800000406f397221 */ /* 0x000fe20000010000 */
[----:B------:R-:W-:-:S03]  /*6860*/  HADD2.F32 R47, -RZ, R30.H1_H1 ;  /* 0x3000001eff2f7230 */ /* 0x000fc60000004100 */
[----:B------:R-:W-:Y:S02]  /*6870*/  FMUL.FTZ R57, R128, R57 ;  /* 0x0000003980397220 */ /* 0x000fe40000410000 */
[--C-:B------:R-:W-:Y:S01]  /*6880*/  FADD.FTZ R47, R47, -R64.reuse ;  /* 0x800000402f2f7221 */ /* 0x100fe20000010000 */
[----:B0-----:R-:W-:Y:S01]  /*6890*/  FMUL.FTZ R17, R17, R114 ;  /* 0x0000007211117220 */ /* 0x001fe20000410000 */
[----:B-1----:R-:W-:Y:S01]  /*68a0*/  FADD.FTZ R118, R119, 1 ;  /* 0x3f80000077767421 */ /* 0x002fe20000010000 */
[----:B------:R-:W-:Y:S01]  /*68b0*/  FFMA.FTZ R114, R124, R57, R125 ;  /* 0x000000397c727223 */ /* 0x000fe2000001007d */
[----:B------:R-:W-:Y:S01]  /*68c0*/  FADD.FTZ R115, R115, -R64 ;  /* 0x8000004073737221 */ /* 0x000fe20000010000 */
[--C-:B------:R-:W-:Y:S02]  /*68d0*/  HADD2.F32 R57, -RZ, R31.reuse.H1_H1 ;  /* 0x3000001fff397230 */ /* 0x100fe40000004100 */
[----:B------:R-:W-:Y:S01]  /*68e0*/  FMUL.FTZ R47, R128, R47 ;  /* 0x0000002f802f7220 */ /* 0x000fe20000410000 */
[----:B------:R-:W-:Y:S01]  /*68f0*/  FADD.FTZ R116, R122, 1 ;  /* 0x3f8000007a747421 */ /* 0x000fe20000010000 */
[----:B------:R-:W0:Y:S01]  /*6900*/  MUFU.EX2 R39, R39 ;  /* 0x0000002700277308 */ /* 0x000e220000000800 */
[----:B------:R-:W-:Y:S01]  /*6910*/  FMUL.FTZ R115, R128, R115 ;  /* 0x0000007380737220 */ /* 0x000fe20000410000 */
[----:B---3--:R-:W-:Y:S01]  /*6920*/  FMUL.FTZ R28, R28, R55 ;  /* 0x000000371c1c7220 */ /* 0x008fe20000410000 */
[----:B------:R-:W-:-:S02]  /*6930*/  HADD2.F32 R55, -RZ, R31.H0_H0 ;  /* 0x2000001fff377230 */ /* 0x000fc40000004100 */
[----:B------:R-:W-:Y:S01]  /*6940*/  FFMA.FTZ R113, R126, R47, R127 ;  /* 0x0000002f7e717223 */ /* 0x000fe2000001007f */
[----:B------:R-:W-:Y:S02]  /*6950*/  FADD.FTZ R47, R57, -R64 ;  /* 0x80000040392f7221 */ /* 0x000fe40000010000 */
[----:B------:R-:W1:Y:S01]  /*6960*/  MUFU.RCP R118, R118 ;  /* 0x0000007600767308 */ /* 0x000e620000001000 */
[----:B------:R-:W-:Y:S01]  /*6970*/  FFMA.FTZ R53, R129, R115, R146 ;  /* 0x0000007381357223 */ /* 0x000fe20000010092 */
[----:B------:R-:W-:Y:S01]  /*6980*/  FADD.FTZ R55, R55, -R64 ;  /* 0x8000004037377221 */ /* 0x000fe20000010000 */
[----:B------:R-:W-:Y:S02]  /*6990*/  HADD2.F32 R115, -RZ, R32.H1_H1 ;  /* 0x30000020ff737230 */ /* 0x000fe40000004100 */
[----:B------:R-:W-:-:S03]  /*69a0*/  FMUL.FTZ R47, R128, R47 ;  /* 0x0000002f802f7220 */ /* 0x000fc60000410000 */
[----:B------:R-:W3:Y:S01]  /*69b0*/  MUFU.RCP R116, R116 ;  /* 0x0000007400747308 */ /* 0x000ee20000001000 */
[----:B------:R-:W-:Y:S01]  /*69c0*/  FMUL.FTZ R55, R128, R55 ;  /* 0x0000003780377220 */ /* 0x000fe20000410000 */
[----:B------:R-:W-:-:S06]  /*69d0*/  HADD2.F32 R57, -RZ, R32.H0_H0 ;  /* 0x20000020ff397230 */ /* 0x000fcc0000004100 */
[----:B------:R4:W-:Y:S01]  /*69e0*/  MUFU.RCP R54, R112 ;  /* 0x0000007000367308 */ /* 0x0009e20000001000 */
[----:B------:R-:W-:Y:S01]  /*69f0*/  FFMA.FTZ R111, R129, R55, R146 ;  /* 0x00000037816f7223 */ /* 0x000fe20000010092 */
[----:B------:R-:W-:Y:S01]  /*6a00*/  FADD.FTZ R55, R57, -R64 ;  /* 0x8000004039377221 */ /* 0x000fe20000010000 */
[----:B------:R-:W-:-:S05]  /*6a10*/  FADD.FTZ R119, R121, 1 ;  /* 0x3f80000079777421 */ /* 0x000fca0000010000 */
[----:B------:R-:W-:Y:S01]  /*6a20*/  MUFU.EX2 R162, R162 ;  /* 0x000000a200a27308 */ /* 0x000fe20000000800 */
[----:B----4-:R-:W-:Y:S01]  /*6a30*/  FFMA.FTZ R112, R132, R47, R133 ;  /* 0x0000002f84707223 */ /* 0x010fe20000010085 */
[----:B------:R-:W-:Y:S01]  /*6a40*/  FADD.FTZ R47, R115, -R64 ;  /* 0x80000040732f7221 */ /* 0x000fe20000010000 */
[----:B------:R-:W-:-:S03]  /*6a50*/  HADD2.F32 R57, -RZ, R33.H1_H1 ;  /* 0x30000021ff397230 */ /* 0x000fc60000004100 */
[----:B------:R-:W-:Y:S01]  /*6a60*/  FMUL.FTZ R46, R128, R47 ;  /* 0x0000002f802e7220 */ /* 0x000fe20000410000 */
[----:B------:R-:W-:Y:S02]  /*6a70*/  HADD2.F32 R47, -RZ, R33.H0_H0 ;  /* 0x20000021ff2f7230 */ /* 0x000fe40000004100 */
[----:B0-----:R-:W-:Y:S01]  /*6a80*/  FADD.FTZ R33, R39, 1 ;  /* 0x3f80000027217421 */ /* 0x001fe20000010000 */
[----:B------:R-:W-:Y:S01]  /*6a90*/  FMUL.FTZ R41, R38, -1.4426950216293334961 ;  /* 0xbfb8aa3b26297820 */ /* 0x000fe20000410000 */
[----:B------:R-:W-:Y:S01]  /*6aa0*/  FMUL.FTZ R45, R34, -1.4426950216293334961 ;  /* 0xbfb8aa3b222d7820 */ /* 0x000fe20000410000 */
[----:B-1----:R-:W-:Y:S01]  /*6ab0*/  FMUL.FTZ R20, R20, R118 ;  /* 0x0000007614147220 */ /* 0x002fe20000410000 */
[----:B------:R-:W-:Y:S01]  /*6ac0*/  FMUL.FTZ R3, R40, R3 ;  /* 0x0000000328037220 */ /* 0x000fe20000410000 */
[----:B------:R-:W-:Y:S01]  /*6ad0*/  FMUL.FTZ R118, R53, -1.4426950216293334961 ;  /* 0xbfb8aa3b35767820 */ /* 0x000fe20000410000 */
[----:B------:R-:W-:Y:S01]  /*6ae0*/  FMUL.FTZ R40, R37, -1.4426950216293334961 ;  /* 0xbfb8aa3b25287820 */ /* 0x000fe20000410000 */
[----:B------:R-:W-:Y:S01]  /*6af0*/  FMUL.FTZ R44, R35, -1.4426950216293334961 ;  /* 0xbfb8aa3b232c7820 */ /* 0x000fe20000410000 */
[----:B------:R-:W0:Y:S01]  /*6b00*/  MUFU.RCP R119, R119 ;  /* 0x0000007700777308 */ /* 0x000e220000001000 */
[----:B---3--:R-:W-:Y:S01]  /*6b10*/  FMUL.FTZ R19, R19, R116 ;  /* 0x0000007413137220 */ /* 0x008fe20000410000 */
[----:B------:R-:W-:Y:S01]  /*6b20*/  FMUL.FTZ R55, R128, R55 ;  /* 0x0000003780377220 */ /* 0x000fe20000410000 */
[----:B------:R-:W-:Y:S01]  /*6b30*/  FMUL.FTZ R116, R52, -1.4426950216293334961 ;  /* 0xbfb8aa3b34747820 */ /* 0x000fe20000410000 */
[----:B------:R-:W-:Y:S01]  /*6b40*/  FMUL.FTZ R121, R56, -1.4426950216293334961 ;  /* 0xbfb8aa3b38797820 */ /* 0x000fe20000410000 */
[----:B------:R-:W-:-:S03]  /*6b50*/  FMUL.FTZ R122, R113, -1.4426950216293334961 ;  /* 0xbfb8aa3b717a7820 */ /* 0x000fc60000410000 */
[----:B------:R-:W1:Y:S01]  /*6b60*/  MUFU.RCP R33, R33 ;  /* 0x0000002100217308 */ /* 0x000e620000001000 */
[----:B------:R-:W-:Y:S01]  /*6b70*/  FFMA.FTZ R55, R124, R55, R125 ;  /* 0x000000377c377223 */ /* 0x000fe2000001007d */
[----:B------:R-:W-:Y:S01]  /*6b80*/  FADD.FTZ R47, R47, -R64 ;  /* 0x800000402f2f7221 */ /* 0x000fe20000010000 */
[----:B------:R-:W-:-:S05]  /*6b90*/  FMUL.FTZ R123, R111, -1.4426950216293334961 ;  /* 0xbfb8aa3b6f7b7820 */ /* 0x000fca0000410000 */
[----:B------:R-:W3:Y:S01]  /*6ba0*/  MUFU.EX2 R41, R41 ;  /* 0x0000002900297308 */ /* 0x000ee20000000800 */
[----:B------:R-:W-:Y:S01]  /*6bb0*/  FMUL.FTZ R120, R55, -1.4426950216293334961 ;  /* 0xbfb8aa3b37787820 */ /* 0x000fe20000410000 */
[----:B------:R-:W-:-:S06]  /*6bc0*/  FMUL.FTZ R47, R128, R47 ;  /* 0x0000002f802f7220 */ /* 0x000fcc0000410000 */
[----:B------:R-:W4:Y:S01]  /*6bd0*/  MUFU.EX2 R45, R45 ;  /* 0x0000002d002d7308 */ /* 0x000f220000000800 */
[----:B------:R-:W-:-:S07]  /*6be0*/  FADD.FTZ R39, R57, -R64 ;  /* 0x8000004039277221 */ /* 0x000fce0000010000 */
[----:B------:R-:W2:Y:S01]  /*6bf0*/  MUFU.EX2 R118, R118 ;  /* 0x0000007600767308 */ /* 0x000ea20000000800 */
[----:B------:R-:W-:-:S07]  /*6c00*/  FFMA.FTZ R57, R129, R47, R146 ;  /* 0x0000002f81397223 */ /* 0x000fce0000010092 */
[----:B------:R-:W2:Y:S01]  /*6c10*/  MUFU.EX2 R40, R40 ;  /* 0x0000002800287308 */ /* 0x000ea20000000800 */
[----:B------:R-:W-:-:S07]  /*6c20*/  HADD2.F32 R47, -RZ, R42.H0_H0 ;  /* 0x2000002aff2f7230 */ /* 0x000fce0000004100 */
[----:B------:R-:W2:Y:S01]  /*6c30*/  MUFU.EX2 R44, R44 ;  /* 0x0000002c002c7308 */ /* 0x000ea20000000800 */
[----:B------:R-:W-:-:S07]  /*6c40*/  FFMA.FTZ R46, R126, R46, R127 ;  /* 0x0000002e7e2e7223 */ /* 0x000fce000001007f */
[----:B------:R-:W2:Y:S01]  /*6c50*/  MUFU.EX2 R116, R116 ;  /* 0x0000007400747308 */ /* 0x000ea20000000800 */
[----:B------:R-:W-:-:S07]  /*6c60*/  FMUL.FTZ R110, R128, R39 ;  /* 0x00000027806e7220 */ /* 0x000fce0000410000 */
[----:B------:R-:W2:Y:S01]  /*6c70*/  MUFU.EX2 R121, R121 ;  /* 0x0000007900797308 */ /* 0x000ea20000000800 */
[----:B------:R-:W-:-:S07]  /*6c80*/  FMUL.FTZ R31, R114, -1.4426950216293334961 ;  /* 0xbfb8aa3b721f7820 */ /* 0x000fce0000410000 */
[----:B------:R-:W2:Y:S01]  /*6c90*/  MUFU.EX2 R122, R122 ;  /* 0x0000007a007a7308 */ /* 0x000ea20000000800 */
[----:B0-----:R-:W-:Y:S01]  /*6ca0*/  FMUL.FTZ R21, R21, R119 ;  /* 0x0000007715157220 */ /* 0x001fe20000410000 */
[----:B------:R-:W-:-:S06]  /*6cb0*/  FMUL.FTZ R119, R46, -1.4426950216293334961 ;  /* 0xbfb8aa3b2e777820 */ /* 0x000fcc0000410000 */
[----:B------:R-:W0:Y:S01]  /*6cc0*/  MUFU.EX2 R123, R123 ;  /* 0x0000007b007b7308 */ /* 0x000e220000000800 */
[----:B------:R-:W-:Y:S01]  /*6cd0*/  FADD.FTZ R47, R47, -R64 ;  /* 0x800000402f2f7221 */ /* 0x000fe20000010000 */
[----:B------:R-:W-:Y:S01]  /*6ce0*/  FFMA.FTZ R110, R132, R110, R133 ;  /* 0x0000006e846e7223 */ /* 0x000fe20000010085 */
[----:B-1----:R-:W-:-:S05]  /*6cf0*/  FMUL.FTZ R30, R36, R33 ;  /* 0x00000021241e7220 */ /* 0x002fca0000410000 */
[----:B------:R-:W1:Y:S01]  /*6d00*/  MUFU.EX2 R120, R120 ;  /* 0x0000007800787308 */ /* 0x000e620000000800 */
[----:B------:R-:W-:Y:S01]  /*6d10*/  FMUL.FTZ R32, R112, -1.4426950216293334961 ;  /* 0xbfb8aa3b70207820 */ /* 0x000fe20000410000 */
[----:B---3--:R-:W-:Y:S01]  /*6d20*/  FADD.FTZ R36, R41, 1 ;  /* 0x3f80000029247421 */ /* 0x008fe20000010000 */
[----:B----4-:R-:W-:Y:S01]  /*6d30*/  FADD.FTZ R41, R45, 1 ;  /* 0x3f8000002d297421 */ /* 0x010fe20000010000 */
[----:B--2---:R-:W-:Y:S01]  /*6d40*/  FADD.FTZ R45, R118, 1 ;  /* 0x3f800000762d7421 */ /* 0x004fe20000010000 */
[----:B------:R-:W-:Y:S01]  /*6d50*/  FMUL.FTZ R47, R128, R47 ;  /* 0x0000002f802f7220 */ /* 0x000fe20000410000 */
[----:B------:R-:W-:Y:S01]  /*6d60*/  FMUL.FTZ R117, R110, -1.4426950216293334961 ;  /* 0xbfb8aa3b6e757820 */ /* 0x000fe20000410000 */
[----:B------:R-:W-:Y:S01]  /*6d70*/  FADD.FTZ R33, R40, 1 ;  /* 0x3f80000028217421 */ /* 0x000fe20000010000 */
[----:B------:R-:W2:Y:S01]  /*6d80*/  MUFU.EX2 R31, R31 ;  /* 0x0000001f001f7308 */ /* 0x000ea20000000800 */
[----:B------:R-:W-:Y:S01]  /*6d90*/  FADD.FTZ R40, R44, 1 ;  /* 0x3f8000002c287421 */ /* 0x000fe20000010000 */
[----:B------:R-:W-:Y:S01]  /*6da0*/  FADD.FTZ R44, R116, 1 ;  /* 0x3f800000742c7421 */ /* 0x000fe20000010000 */
[----:B------:R-:W-:Y:S01]  /*6db0*/  FMUL.FTZ R29, R29, R54 ;  /* 0x000000361d1d7220 */ /* 0x000fe20000410000 */
[----:B------:R-:W-:Y:S01]  /*6dc0*/  FMUL.FTZ R39, R57, -1.4426950216293334961 ;  /* 0xbfb8aa3b39277820 */ /* 0x000fe20000410000 */
[----:B------:R-:W-:Y:S01]  /*6dd0*/  FADD.FTZ R116, R121, 1 ;  /* 0x3f80000079747421 */ /* 0x000fe20000010000 */
[----:B------:R-:W-:-:S02]  /*6de0*/  FFMA.FTZ R54, R124, R47, R125 ;  /* 0x0000002f7c367223 */ /* 0x000fc4000001007d */
[----:B------:R-:W3:Y:S01]  /*6df0*/  MUFU.EX2 R119, R119 ;  /* 0x0000007700777308 */ /* 0x000ee20000000800 */
[----:B------:R-:W-:Y:S01]  /*6e00*/  FADD.FTZ R121, R122, 1 ;  /* 0x3f8000007a797421 */ /* 0x000fe20000010000 */
[----:B------:R-:W-:Y:S02]  /*6e10*/  HADD2.F32 R115, -RZ, R42.H1_H1 ;  /* 0x3000002aff737230 */ /* 0x000fe40000004100 */
[----:B0-----:R-:W-:-:S04]  /*6e20*/  FADD.FTZ R122, R123, 1 ;  /* 0x3f8000007b7a7421 */ /* 0x001fc80000010000 */
[----:B------:R-:W0:Y:S01]  /*6e30*/  MUFU.EX2 R32, R32 ;  /* 0x0000002000207308 */ /* 0x000e220000000800 */
[----:B------:R-:W-:Y:S01]  /*6e40*/  FMUL.FTZ R42, R54, -1.4426950216293334961 ;  /* 0xbfb8aa3b362a7820 */ /* 0x000fe20000410000 */
[----:B-1----:R-:W-:-:S06]  /*6e50*/  FADD.FTZ R120, R120, 1 ;  /* 0x3f80000078787421 */ /* 0x002fcc0000010000 */
[----:B------:R-:W1:Y:S08]  /*6e60*/  MUFU.RCP R36, R36 ;  /* 0x0000002400247308 */ /* 0x000e700000001000 */
[----:B------:R-:W4:Y:S08]  /*6e70*/  MUFU.RCP R45, R45 ;  /* 0x0000002d002d7308 */ /* 0x000f300000001000 */
[----:B------:R-:W-:Y:S08]  /*6e80*/  MUFU.EX2 R117, R117 ;  /* 0x0000007500757308 */ /* 0x000ff00000000800 */
[----:B------:R-:W4:Y:S08]  /*6e90*/  MUFU.RCP R33, R33 ;  /* 0x0000002100217308 */ /* 0x000f300000001000 */
[----:B------:R-:W4:Y:S08]  /*6ea0*/  MUFU.RCP R40, R40 ;  /* 0x0000002800287308 */ /* 0x000f300000001000 */
[----:B------:R-:W4:Y:S08]  /*6eb0*/  MUFU.RCP R44, R44 ;  /* 0x0000002c002c7308 */ /* 0x000f300000001000 */
[----:B------:R-:W4:Y:S01]  /*6ec0*/  MUFU.EX2 R39, R39 ;  /* 0x0000002700277308 */ /* 0x000f220000000800 */
[----:B--2---:R-:W-:-:S07]  /*6ed0*/  FADD.FTZ R118, R31, 1 ;  /* 0x3f8000001f767421 */ /* 0x004fce0000010000 */
[----:B------:R-:W2:Y:S01]  /*6ee0*/  MUFU.RCP R121, R121 ;  /* 0x0000007900797308 */ /* 0x000ea20000001000 */
[----:B---3--:R-:W-:-:S07]  /*6ef0*/  FADD.FTZ R119, R119, 1 ;  /* 0x3f80000077777421 */ /* 0x008fce0000010000 */
[----:B------:R-:W3:Y:S01]  /*6f00*/  MUFU.RCP R122, R122 ;  /* 0x0000007a007a7308 */ /* 0x000ee20000001000 */
[----:B0-----:R-:W-:-:S07]  /*6f10*/  FADD.FTZ R123, R32, 1 ;  /* 0x3f800000207b7421 */ /* 0x001fce0000010000 */
[----:B------:R-:W0:Y:S01]  /*6f20*/  MUFU.EX2 R42, R42 ;  /* 0x0000002a002a7308 */ /* 0x000e220000000800 */
[----:B-1----:R-:W-:-:S07]  /*6f30*/  FMUL.FTZ R32, R38, R36 ;  /* 0x0000002426207220 */ /* 0x002fce0000410000 */
[----:B------:R-:W1:Y:S01]  /*6f40*/  MUFU.RCP R120, R120 ;  /* 0x0000007800787308 */ /* 0x000e620000001000 */
[----:B----4-:R-:W-:Y:S01]  /*6f50*/  FMUL.FTZ R36, R53, R45 ;  /* 0x0000002d35247220 */ /* 0x010fe20000410000 */
[----:B------:R-:W-:Y:S01]  /*6f60*/  FMUL.FTZ R31, R37, R33 ;  /* 0x00000021251f7220 */ /* 0x000fe20000410000 */
[----:B------:R-:W-:Y:S01]  /*6f70*/  FADD.FTZ R53, R117, 1 ;  /* 0x3f80000075357421 */ /* 0x000fe20000010000 */
[----:B------:R-:W-:Y:S01]  /*6f80*/  FMUL.FTZ R33, R35, R40 ;  /* 0x0000002823217220 */ /* 0x000fe20000410000 */
[----:B------:R-:W-:-:S03]  /*6f90*/  FMUL.FTZ R35, R52, R44 ;  /* 0x0000002c34237220 */ /* 0x000fc60000410000 */
[----:B------:R-:W4:Y:S01]  /*6fa0*/  MUFU.RCP R118, R118 ;  /* 0x0000007600767308 */ /* 0x000f220000001000 */
[----:B------:R-:W-:Y:S01]  /*6fb0*/  FADD.FTZ R44, R39, 1 ;  /* 0x3f800000272c7421 */ /* 0x000fe20000010000 */
[----:B--2---:R-:W-:Y:S01]  /*6fc0*/  FMUL.FTZ R39, R113, R121 ;  /* 0x0000007971277220 */ /* 0x004fe20000410000 */
[----:B------:R-:W-:-:S05]  /*6fd0*/  HADD2.F32 R113, -RZ, R43.H0_H0 ;  /* 0x2000002bff717230 */ /* 0x000fca0000004100 */
[----:B------:R-:W2:Y:S01]  /*6fe0*/  MUFU.RCP R45, R119 ;  /* 0x00000077002d7308 */ /* 0x000ea20000001000 */
[----:B---3--:R-:W-:Y:S01]  /*6ff0*/  FMUL.FTZ R40, R111, R122 ;  /* 0x0000007a6f287220 */ /* 0x008fe20000410000 */
[----:B0-----:R-:W-:Y:S01]  /*7000*/  FADD.FTZ R111, R42, 1 ;  /* 0x3f8000002a6f7421 */ /* 0x001fe20000010000 */
[----:B-1----:R-:W-:Y:S01]  /*7010*/  FMUL.FTZ R42, R55, R120 ;  /* 0x00000078372a7220 */ /* 0x002fe20000410000 */
[----:B------:R-:W-:-:S04]  /*7020*/  FADD.FTZ R115, R115, -R64 ;  /* 0x8000004073737221 */ /* 0x000fc80000010000 */
[----:B------:R-:W0:Y:S01]  /*7030*/  MUFU.RCP R53, R53 ;  /* 0x0000003500357308 */ /* 0x000e220000001000 */
[--C-:B------:R-:W-:Y:S01]  /*7040*/  FADD.FTZ R55, R113, -R64.reuse ;  /* 0x8000004071377221 */ /* 0x100fe20000010000 */
[----:B------:R-:W-:Y:S02]  /*7050*/  HADD2.F32 R113, -RZ, R43.H1_H1 ;  /* 0x3000002bff717230 */ /* 0x000fe40000004100 */
[C---:B------:R-:W-:Y:S01]  /*7060*/  FMUL.FTZ R47, R128.reuse, R115 ;  /* 0x00000073802f7220 */ /* 0x040fe20000410000 */
[----:B------:R-:W-:Y:S01]  /*7070*/  FMUL.FTZ R55, R128, R55 ;  /* 0x0000003780377220 */ /* 0x000fe20000410000 */
[----:B----4-:R-:W-:Y:S02]  /*7080*/  FMUL.FTZ R38, R114, R118 ;  /* 0x0000007672267220 */ /* 0x010fe40000410000 */
[----:B------:R-:W-:Y:S01]  /*7090*/  FFMA.FTZ R47, R126, R47, R127 ;  /* 0x0000002f7e2f7223 */ /* 0x000fe2000001007f */
[----:B--2---:R-:W-:Y:S01]  /*70a0*/  FMUL.FTZ R43, R46, R45 ;  /* 0x0000002d2e2b7220 */ /* 0x004fe20000410000 */
[----:B------:R-:W-:Y:S01]  /*70b0*/  FADD.FTZ R45, R113, -R64 ;  /* 0x80000040712d7221 */ /* 0x000fe20000010000 */
[----:B------:R-:W-:Y:S01]  /*70c0*/  FFMA.FTZ R114, R129, R55, R146 ;  /* 0x0000003781727223 */ /* 0x000fe20000010092 */
[----:B------:R-:W1:Y:S01]  /*70d0*/  MUFU.RCP R44, R44 ;  /* 0x0000002c002c7308 */ /* 0x000e620000001000 */
[----:B------:R-:W-:-:S02]  /*70e0*/  HADD2.F32 R55, -RZ, R48.H0_H0 ;  /* 0x20000030ff377230 */ /* 0x000fc40000004100 */
[----:B------:R-:W-:Y:S01]  /*70f0*/  FMUL.FTZ R115, R47, -1.4426950216293334961 ;  /* 0xbfb8aa3b2f737820 */ /* 0x000fe20000410000 */
[----:B------:R-:W-:Y:S01]  /*7100*/  FMUL.FTZ R52, R128, R45 ;  /* 0x0000002d80347220 */ /* 0x000fe20000410000 */
[----:B0-----:R-:W-:Y:S01]  /*7110*/  FMUL.FTZ R45, R110, R53 ;  /* 0x000000356e2d7220 */ /* 0x001fe20000410000 */
[----:B------:R-:W-:Y:S02]  /*7120*/  FADD.FTZ R53, R55, -R64 ;  /* 0x8000004037357221 */ /* 0x000fe40000010000 */
[----:B------:R-:W0:Y:S01]  /*7130*/  MUFU.RCP R41, R41 ;  /* 0x0000002900297308 */ /* 0x000e220000001000 */
[----:B------:R-:W-:Y:S02]  /*7140*/  HADD2.F32 R55, -RZ, R48.H1_H1 ;  /* 0x30000030ff377230 */ /* 0x000fe40000004100 */
[----:B------:R-:W-:-:S05]  /*7150*/  FMUL.FTZ R53, R128, R53 ;  /* 0x0000003580357220 */ /* 0x000fca0000410000 */
[----:B------:R-:W2:Y:S01]  /*7160*/  MUFU.RCP R123, R123 ;  /* 0x0000007b007b7308 */ /* 0x000ea20000001000 */
[----:B------:R-:W-:Y:S01]  /*7170*/  FFMA.FTZ R118, R124, R53, R125 ;  /* 0x000000357c767223 */ /* 0x000fe2000001007d */
[----:B------:R-:W-:Y:S01]  /*7180*/  FADD.FTZ R55, R55, -R64 ;  /* 0x8000004037377221 */ /* 0x000fe20000010000 */
[----:B------:R-:W-:-:S05]  /*7190*/  HADD2.F32 R53, -RZ, R49.H0_H0 ;  /* 0x20000031ff357230 */ /* 0x000fca0000004100 */
[----:B------:R-:W3:Y:S01]  /*71a0*/  MUFU.EX2 R115, R115 ;  /* 0x0000007300737308 */ /* 0x000ee20000000800 */
[----:B-1----:R-:W-:Y:S01]  /*71b0*/  FMUL.FTZ R44, R57, R44 ;  /* 0x0000002c392c7220 */ /* 0x002fe20000410000 */
[----:B------:R-:W-:Y:S02]  /*71c0*/  HADD2.F32 R57, -RZ, R49.H1_H1 ;  /* 0x30000031ff397230 */ /* 0x000fe40000004100 */
[----:B------:R-:W-:Y:S01]  /*71d0*/  FMUL.FTZ R55, R128, R55 ;  /* 0x0000003780377220 */ /* 0x000fe20000410000 */
[----:B------:R-:W-:-:S03]  /*71e0*/  FADD.FTZ R49, R53, -R64 ;  /* 0x8000004035317221 */ /* 0x000fc60000010000 */
[----:B------:R-:W1:Y:S01]  /*71f0*/  MUFU.RCP R111, R111 ;  /* 0x0000006f006f7308 */ /* 0x000e620000001000 */
[----:B------:R-:W-:Y:S01]  /*7200*/  FFMA.FTZ R117, R126, R55, R127 ;  /* 0x000000377e757223 */ /* 0x000fe2000001007f */
[----:B------:R-:W-:Y:S01]  /*7210*/  FMUL.FTZ R49, R128, R49 ;  /* 0x0000003180317220 */ /* 0x000fe20000410000 */
[----:B------:R-:W-:Y:S02]  /*7220*/  HADD2.F32 R55, -RZ, R50.H0_H0 ;  /* 0x20000032ff377230 */ /* 0x000fe40000004100 */
[----:B0-----:R-:W-:Y:S01]  /*7230*/  FMUL.FTZ R34, R34, R41 ;  /* 0x0000002922227220 */ /* 0x001fe20000410000 */
[----:B--2---:R-:W-:Y:S02]  /*7240*/  FMUL.FTZ R41, R112, R123 ;  /* 0x0000007b70297220 */ /* 0x004fe40000410000 */
[----:B------:R-:W0:Y:S01]  /*7250*/  MUFU.RCP R116, R116 ;  /* 0x0000007400747308 */ /* 0x000e220000001000 */
[----:B---3--:R-:W-:Y:S01]  /*7260*/  FADD.FTZ R112, R115, 1 ;  /* 0x3f80000073707421 */ /* 0x008fe20000010000 */
[----:B------:R-:W-:Y:S01]  /*7270*/  FFMA.FTZ R115, R129, R49, R146 ;  /* 0x0000003181737223 */ /* 0x000fe20000010092 */
[----:B------:R-:W-:-:S04]  /*7280*/  FADD.FTZ R49, R55, -R64 ;  /* 0x8000004037317221 */ /* 0x000fc80000010000 */
[----:B------:R-:W-:Y:S01]  /*7290*/  FMUL.FTZ R49, R128, R49 ;  /* 0x0000003180317220 */ /* 0x000fe20000410000 */
[--C-:B------:R-:W-:Y:S01]  /*72a0*/  FADD.FTZ R53, R57, -R64.reuse ;  /* 0x8000004039357221 */ /* 0x100fe20000010000 */
[----:B-1----:R-:W-:Y:S01]  /*72b0*/  FMUL.FTZ R46, R54, R111 ;  /* 0x0000006f362e7220 */ /* 0x002fe20000410000 */
[----:B------:R-:W-:Y:S02]  /*72c0*/  HADD2.F32 R57, -RZ, R50.H1_H1 ;  /* 0x30000032ff397230 */ /* 0x000fe40000004100 */
[----:B------:R-:W-:Y:S01]  /*72d0*/  FFMA.FTZ R54, R124, R49, R125 ;  /* 0x000000317c367223 */ /* 0x000fe2000001007d */
[--C-:B------:R-:W-:Y:S02]  /*72e0*/  HADD2.F32 R49, -RZ, R51.reuse.H0_H0 ;  /* 0x20000033ff317230 */ /* 0x100fe40000004100 */
[----:B------:R-:W-:Y:S02]  /*72f0*/  HADD2.F32 R51, -RZ, R51.H1_H1 ;  /* 0x30000033ff337230 */ /* 0x000fe40000004100 */
[--C-:B------:R-:W-:Y:S01]  /*7300*/  FADD.FTZ R55, R57, -R64.reuse ;  /* 0x8000004039377221 */ /* 0x100fe20000010000 */
[----:B0-----:R-:W-:Y:S01]  /*7310*/  FMUL.FTZ R37, R56, R116 ;  /* 0x0000007438257220 */ /* 0x001fe20000410000 */
[----:B------:R-:W-:Y:S01]  /*7320*/  FMUL.FTZ R56, R114, -1.4426950216293334961 ;  /* 0xbfb8aa3b72387820 */ /* 0x000fe20000410000 */
[----:B------:R-:W-:Y:S01]  /*7330*/  FADD.FTZ R51, R51, -R64 ;  /* 0x8000004033337221 */ /* 0x000fe20000010000 */
[C---:B------:R-:W-:Y:S01]  /*7340*/  FMUL.FTZ R53, R128.reuse, R53 ;  /* 0x0000003580357220 */ /* 0x040fe20000410000 */
[C---:B------:R-:W-:Y:S01]  /*7350*/  FMUL.FTZ R55, R128.reuse, R55 ;  /* 0x0000003780377220 */ /* 0x040fe20000410000 */
[----:B------:R-:W0:Y:S01]  /*7360*/  MUFU.RCP R112, R112 ;  /* 0x0000007000707308 */ /* 0x000e220000001000 */
[----:B------:R-:W-:Y:S01]  /*7370*/  FMUL.FTZ R51, R128, R51 ;  /* 0x0000003380337220 */ /* 0x000fe20000410000 */
[----:B------:R-:W-:Y:S01]  /*7380*/  FFMA.FTZ R53, R132, R53, R133 ;  /* 0x0000003584357223 */ /* 0x000fe20000010085 */
[----:B------:R-:W-:-:S02]  /*7390*/  HADD2.F32 R111, -RZ, R74.H0_H0 ;  /* 0x2000004aff6f7230 */ /* 0x000fc40000004100 */
[----:B------:R-:W-:Y:S01]  /*73a0*/  FFMA.FTZ R55, R126, R55, R127 ;  /* 0x000000377e377223 */ /* 0x000fe2000001007f */
[----:B------:R-:W-:Y:S01]  /*73b0*/  FMUL.FTZ R120, R117, -1.4426950216293334961 ;  /* 0xbfb8aa3b75787820 */ /* 0x000fe20000410000 */
[----:B------:R-:W-:Y:S01]  /*73c0*/  FFMA.FTZ R57, R132, R51, R133 ;  /* 0x0000003384397223 */ /* 0x000fe20000010085 */
[----:B------:R-:W1:Y:S01]  /*73d0*/  MUFU.EX2 R56, R56 ;  /* 0x0000003800387308 */ /* 0x000e620000000800 */
[----:B------:R-:W-:Y:S01]  /*73e0*/  FMUL.FTZ R119, R53, -1.4426950216293334961 ;  /* 0xbfb8aa3b35777820 */ /* 0x000fe20000410000 */
[----:B------:R-:W-:Y:S01]  /*73f0*/  FMUL.FTZ R116, R54, -1.4426950216293334961 ;  /* 0xbfb8aa3b36747820 */ /* 0x000fe20000410000 */
[----:B------:R-:W-:Y:S01]  /*7400*/  FMUL.FTZ R113, R55, -1.4426950216293334961 ;  /* 0xbfb8aa3b37717820 */ /* 0x000fe20000410000 */
[----:B------:R-:W-:Y:S01]  /*7410*/  FADD.FTZ R111, R111, -R64 ;  /* 0x800000406f6f7221 */ /* 0x000fe20000010000 */
[----:B------:R-:W-:-:S03]  /*7420*/  FMUL.FTZ R122, R57, -1.4426950216293334961 ;  /* 0xbfb8aa3b397a7820 */ /* 0x000fc60000410000 */
[----:B------:R-:W2:Y:S01]  /*7430*/  MUFU.EX2 R120, R120 ;  /* 0x0000007800787308 */ /* 0x000ea20000000800 */
[----:B------:R-:W-:Y:S01]  /*7440*/  FMUL.FTZ R110, R128, R111 ;  /* 0x0000006f806e7220 */ /* 0x000fe20000410000 */
[----:B------:R-:W-:Y:S01]  /*7450*/  FADD.FTZ R49, R49, -R64 ;  /* 0x8000004031317221 */ /* 0x000fe20000010000 */
[----:B------:R-:W-:-:S05]  /*7460*/  FFMA.FTZ R52, R132, R52, R133 ;  /* 0x0000003484347223 */ /* 0x000fca0000010085 */
[----:B------:R-:W3:Y:S01]  /*7470*/  MUFU.EX2 R119, R119 ;  /* 0x0000007700777308 */ /* 0x000ee20000000800 */
[----:B------:R-:W-:Y:S01]  /*7480*/  FFMA.FTZ R110, R124, R110, R125 ;  /* 0x0000006e7c6e7223 */ /* 0x000fe2000001007d */
[----:B0-----:R-:W-:-:S06]  /*7490*/  FMUL.FTZ R47, R47, R112 ;  /* 0x000000702f2f7220 */ /* 0x001fcc0000410000 */
[----:B------:R-:W0:Y:S01]  /*74a0*/  MUFU.EX2 R116, R116 ;  /* 0x0000007400747308 */ /* 0x000e220000000800 */
[----:B------:R-:W-:Y:S01]  /*74b0*/  FMUL.FTZ R48, R128, R49 ;  /* 0x0000003180307220 */ /* 0x000fe20000410000 */
[----:B------:R-:W-:-:S06]  /*74c0*/  FADD.FTZ R51, R163, -R64 ;  /* 0x80000040a3337221 */ /* 0x000fcc0000010000 */
[----:B------:R-:W4:Y:S01]  /*74d0*/  MUFU.EX2 R113, R113 ;  /* 0x0000007100717308 */ /* 0x000f220000000800 */
[----:B-1----:R-:W-:Y:S01]  /*74e0*/  FADD.FTZ R49, R56, 1 ;  /* 0x3f80000038317421 */ /* 0x002fe20000010000 */
[----:B------:R-:W-:-:S06]  /*74f0*/  FMUL.FTZ R112, R110, -1.4426950216293334961 ;  /* 0xbfb8aa3b6e707820 */ /* 0x000fcc0000410000 */
[----:B------:R-:W1:Y:S01]  /*7500*/  MUFU.EX2 R122, R122 ;  /* 0x0000007a007a7308 */ /* 0x000e620000000800 */
[----:B------:R-:W-:Y:S01]  /*7510*/  FMUL.FTZ R161, R52, -1.4426950216293334961 ;  /* 0xbfb8aa3b34a17820 */ /* 0x000fe20000410000 */
[----:B------:R-:W-:Y:S01]  /*7520*/  FMUL.FTZ R121, R115, -1.4426950216293334961 ;  /* 0xbfb8aa3b73797820 */ /* 0x000fe20000410000 */
[----:B------:R-:W-:Y:S01]  /*7530*/  FMUL.FTZ R51, R128, R51 ;  /* 0x0000003380337220 */ /* 0x000fe20000410000 */
[----:B------:R-:W-:Y:S01]  /*7540*/  FFMA.FTZ R56, R129, R48, R146 ;  /* 0x0000003081387223 */ /* 0x000fe20000010092 */
[----:B------:R-:W-:Y:S01]  /*7550*/  FADD.FTZ R162, R162, 1 ;  /* 0x3f800000a2a27421 */ /* 0x000fe20000010000 */
[----:B------:R-:W4:Y:S01]  /*7560*/  LDL.LU R163, [R1] ;  /* 0x0000000001a37983 */ /* 0x000f220000300800 */
[----:B------:R-:W-:Y:S01]  /*7570*/  FFMA.FTZ R111, R126, R51, R127 ;  /* 0x000000337e6f7223 */ /* 0x000fe2000001007f */
[----:B------:R-:W1:Y:S01]  /*7580*/  MUFU.RCP R49, R49 ;  /* 0x0000003100317308 */ /* 0x000e620000001000 */
[----:B--2---:R-:W-:Y:S01]  /*7590*/  FADD.FTZ R51, R120, 1 ;  /* 0x3f80000078337421 */ /* 0x004fe20000010000 */
[----:B---3--:R-:W-:Y:S01]  /*75a0*/  FADD.FTZ R120, R119, 1 ;  /* 0x3f80000077787421 */ /* 0x008fe20000010000 */
[----:B0-----:R-:W-:-:S05]  /*75b0*/  FADD.FTZ R119, R116, 1 ;  /* 0x3f80000074777421 */ /* 0x001fca0000010000 */
[----:B------:R-:W0:Y:S01]  /*75c0*/  MUFU.EX2 R112, R112 ;  /* 0x0000007000707308 */ /* 0x000e220000000800 */
[----:B------:R-:W-:Y:S01]  /*75d0*/  FMUL.FTZ R123, R56, -1.4426950216293334961 ;  /* 0xbfb8aa3b387b7820 */ /* 0x000fe20000410000 */
[----:B----4-:R-:W-:Y:S01]  /*75e0*/  FADD.FTZ R116, R113, 1 ;  /* 0x3f80000071747421 */ /* 0x010fe20000010000 */
[----:B-1----:R-:W-:-:S05]  /*75f0*/  FADD.FTZ R113, R122, 1 ;  /* 0x3f8000007a717421 */ /* 0x002fca0000010000 */
[----:B------:R-:W1:Y:S08]  /*7600*/  MUFU.EX2 R161, R161 ;  /* 0x000000a100a17308 */ /* 0x000e700000000800 */
[----:B------:R-:W2:Y:S01]  /*7610*/  MUFU.EX2 R121, R121 ;  /* 0x0000007900797308 */ /* 0x000ea20000000800 */
[----:B------:R-:W-:Y:S01]  /*7620*/  FMUL.FTZ R48, R114, R49 ;  /* 0x0000003172307220 */ /* 0x000fe20000410000 */
[----:B0-----:R-:W-:-:S06]  /*7630*/  FADD.FTZ R112, R112, 1 ;  /* 0x3f80000070707421 */ /* 0x001fcc0000010000 */
[----:B------:R-:W0:Y:S01]  /*7640*/  MUFU.EX2 R123, R123 ;  /* 0x0000007b007b7308 */ /* 0x000e220000000800 */
[----:B-1----:R-:W-:-:S07]  /*7650*/  FADD.FTZ R49, R161, 1 ;  /* 0x3f800000a1317421 */ /* 0x002fce0000010000 */
[----:B------:R-:W1:Y:S01]  /*7660*/  MUFU.RCP R113, R113 ;  /* 0x0000007100717308 */ /* 0x000e620000001000 */
[----:B--2---:R-:W-:-:S07]  /*7670*/  FADD.FTZ R121, R121, 1 ;  /* 0x3f80000079797421 */ /* 0x004fce0000010000 */
[----:B------:R-:W2:Y:S01]  /*7680*/  MUFU.RCP R162, R162 ;  /* 0x000000a200a27308 */ /* 0x000ea20000001000 */
[----:B0-----:R-:W-:-:S07]  /*7690*/  FADD.FTZ R114, R123, 1 ;  /* 0x3f8000007b727421 */ /* 0x001fce0000010000 */
[----:B------:R-:W0:Y:S01]  /*76a0*/  MUFU.RCP R51, R51 ;  /* 0x0000003300337308 */ /* 0x000e220000001000 */
[----:B-1----:R-:W-:-:S07]  /*76b0*/  FMUL.FTZ R57, R57, R113 ;  /* 0x0000007139397220 */ /* 0x002fce0000410000 */
[----:B------:R-:W1:Y:S01]  /*76c0*/  MUFU.RCP R112, R112 ;  /* 0x0000007000707308 */ /* 0x000e620000001000 */
[----:B--2---:R-:W-:Y:S01]  /*76d0*/  FMUL.FTZ R153, R153, R162 ;  /* 0x000000a299997220 */ /* 0x004fe20000410000 */
[----:B------:R-:W-:-:S06]  /*76e0*/  HADD2.F32 R113, -RZ, R75.H0_H0 ;  /* 0x2000004bff717230 */ /* 0x000fcc0000004100 */
[----:B------:R-:W2:Y:S01]  /*76f0*/  MUFU.RCP R49, R49 ;  /* 0x0000003100317308 */ /* 0x000ea20000001000 */
[----:B------:R-:W-:Y:S01]  /*7700*/  FMUL.FTZ R162, R118, -1.4426950216293334961 ;  /* 0xbfb8aa3b76a27820 */ /* 0x000fe20000410000 */
[----:B------:R-:W-:-:S06]  /*7710*/  HADD2.F32 R75, -RZ, R75.H1_H1 ;  /* 0x3000004bff4b7230 */ /* 0x000fcc0000004100 */
[----:B------:R-:W3:Y:S01]  /*7720*/  MUFU.RCP R121, R121 ;  /* 0x0000007900797308 */ /* 0x000ee20000001000 */
[----:B------:R-:W-:Y:S01]  /*7730*/  FMUL.FTZ R74, R111, -1.4426950216293334961 ;  /* 0xbfb8aa3b6f4a7820 */ /* 0x000fe20000410000 */
[--C-:B------:R-:W-:Y:S01]  /*7740*/  FADD.FTZ R75, R75, -R64.reuse ;  /* 0x800000404b4b7221 */ /* 0x100fe20000010000 */
[----:B------:R-:W-:-:S05]  /*7750*/  FADD.FTZ R113, R113, -R64 ;  /* 0x8000004071717221 */ /* 0x000fca0000010000 */
[----:B------:R-:W4:Y:S01]  /*7760*/  MUFU.RCP R114, R114 ;  /* 0x0000007200727308 */ /* 0x000f220000001000 */
[----:B0-----:R-:W-:Y:S01]  /*7770*/  FMUL.FTZ R51, R117, R51 ;  /* 0x0000003375337220 */ /* 0x001fe20000410000 */
[----:B-1----:R-:W-:Y:S01]  /*7780*/  FMUL.FTZ R110, R110, R112 ;  /* 0x000000706e6e7220 */ /* 0x002fe20000410000 */
[----:B------:R-:W-:Y:S02]  /*7790*/  HADD2.F32 R117, -RZ, R72.H1_H1 ;  /* 0x30000048ff757230 */ /* 0x000fe40000004100 */
[----:B------:R-:W-:-:S03]  /*77a0*/  FMUL.FTZ R75, R128, R75 ;  /* 0x0000004b804b7220 */ /* 0x000fc60000410000 */
[----:B------:R-:W0:Y:S01]  /*77b0*/  MUFU.EX2 R162, R162 ;  /* 0x000000a200a27308 */ /* 0x000e220000000800 */
[----:B--2---:R-:W-:Y:S01]  /*77c0*/  FMUL.FTZ R49, R52, R49 ;  /* 0x0000003134317220 */ /* 0x004fe20000410000 */
[----:B------:R-:W-:Y:S01]  /*77d0*/  FMUL.FTZ R112, R128, R113 ;  /* 0x0000007180707220 */ /* 0x000fe20000410000 */
[----:B---3--:R-:W-:Y:S01]  /*77e0*/  FMUL.FTZ R52, R115, R121 ;  /* 0x0000007973347220 */ /* 0x008fe20000410000 */
[----:B------:R-:W-:Y:S02]  /*77f0*/  HADD2.F32 R115, -RZ, R72.H0_H0 ;  /* 0x20000048ff737230 */ /* 0x000fe40000004100 */
[----:B------:R-:W-:Y:S02]  /*7800*/  FFMA.FTZ R113, R132, R75, R133 ;  /* 0x0000004b84717223 */ /* 0x000fe40000010085 */
[----:B------:R-:W1:Y:S01]  /*7810*/  MUFU.EX2 R74, R74 ;  /* 0x0000004a004a7308 */ /* 0x000e620000000800 */
[----:B------:R-:W-:Y:S01]  /*7820*/  FFMA.FTZ R112, R129, R112, R146 ;  /* 0x0000007081707223 */ /* 0x000fe20000010092 */
[--C-:B------:R-:W-:Y:S01]  /*7830*/  FADD.FTZ R75, R117, -R64.reuse ;  /* 0x80000040754b7221 */ /* 0x100fe20000010000 */
[----:B------:R-:W-:-:S02]  /*7840*/  FADD.FTZ R115, R115, -R64 ;  /* 0x8000004073737221 */ /* 0x000fc40000010000 */
[----:B------:R-:W-:Y:S01]  /*7850*/  FMUL.FTZ R72, R112, -1.4426950216293334961 ;  /* 0xbfb8aa3b70487820 */ /* 0x000fe20000410000 */
[----:B------:R-:W-:Y:S02]  /*7860*/  FMUL.FTZ R75, R128, R75 ;  /* 0x0000004b804b7220 */ /* 0x000fe40000410000 */
[----:B------:R-:W2:Y:S01]  /*7870*/  MUFU.RCP R116, R116 ;  /* 0x0000007400747308 */ /* 0x000ea20000001000 */
[----:B----4-:R-:W-:Y:S01]  /*7880*/  FMUL.FTZ R56, R56, R114 ;  /* 0x0000007238387220 */ /* 0x010fe20000410000 */
[----:B------:R-:W-:Y:S01]  /*7890*/  FMUL.FTZ R114, R128, R115 ;  /* 0x0000007380727220 */ /* 0x000fe20000410000 */
[----:B------:R-:W-:Y:S01]  /*78a0*/  FFMA.FTZ R115, R126, R75, R127 ;  /* 0x0000004b7e737223 */ /* 0x000fe2000001007f */
[----:B0-----:R-:W-:Y:S01]  /*78b0*/  FADD.FTZ R50, R162, 1 ;  /* 0x3f800000a2327421 */ /* 0x001fe20000010000 */
[----:B------:R-:W-:-:S03]  /*78c0*/  HADD2.F32 R75, -RZ, R73.H0_H0 ;  /* 0x20000049ff4b7230 */ /* 0x000fc60000004100 */
[----:B------:R-:W0:Y:S01]  /*78d0*/  MUFU.RCP R119, R119 ;  /* 0x0000007700777308 */ /* 0x000e220000001000 */
[----:B-1----:R-:W-:Y:S01]  /*78e0*/  FADD.FTZ R74, R74, 1 ;  /* 0x3f8000004a4a7421 */ /* 0x002fe20000010000 */
[----:B------:R-:W-:-:S06]  /*78f0*/  FADD.FTZ R75, R75, -R64 ;  /* 0x800000404b4b7221 */ /* 0x000fcc0000010000 */
[----:B------:R-:W1:Y:S01]  /*7900*/  MUFU.EX2 R72, R72 ;  /* 0x0000004800487308 */ /* 0x000e620000000800 */
[----:B------:R-:W-:-:S07]  /*7910*/  FMUL.FTZ R75, R128, R75 ;  /* 0x0000004b804b7220 */ /* 0x000fce0000410000 */
[----:B------:R-:W3:Y:S01]  /*7920*/  MUFU.RCP R120, R120 ;  /* 0x0000007800787308 */ /* 0x000ee20000001000 */
[----:B--2---:R-:W-:-:S07]  /*7930*/  FMUL.FTZ R55, R55, R116 ;  /* 0x0000007437377220 */ /* 0x004fce0000410000 */
[----:B------:R-:W2:Y:S01]  /*7940*/  MUFU.RCP R50, R50 ;  /* 0x0000003200327308 */ /* 0x000ea20000001000 */
[----:B------:R-:W-:Y:S02]  /*7950*/  HADD2.F32 R73, -RZ, R73.H1_H1 ;  /* 0x30000049ff497230 */ /* 0x000fe40000004100 */
[----:B------:R-:W-:Y:S01]  /*7960*/  FFMA.FTZ R116, R129, R75, R146 ;  /* 0x0000004b81747223 */ /* 0x000fe20000010092 */
[----:B0-----:R-:W-:Y:S01]  /*7970*/  FMUL.FTZ R54, R54, R119 ;  /* 0x0000007736367220 */ /* 0x001fe20000410000 */
[----:B------:R-:W-:-:S03]  /*7980*/  HADD2.F32 R119, -RZ, R70.H0_H0 ;  /* 0x20000046ff777230 */ /* 0x000fc60000004100 */
[----:B------:R-:W0:Y:S01]  /*7990*/  MUFU.RCP R74, R74 ;  /* 0x0000004a004a7308 */ /* 0x000e220000001000 */
[----:B------:R-:W-:Y:S02]  /*79a0*/  HADD2.F32 R161, -RZ, R70.H1_H1 ;  /* 0x30000046ffa17230 */ /* 0x000fe40000004100 */
[----:B------:R-:W-:Y:S01]  /*79b0*/  FFMA.FTZ R114, R124, R114, R125 ;  /* 0x000000727c727223 */ /* 0x000fe2000001007d */
[----:B------:R-:W-:Y:S01]  /*79c0*/  FMUL.FTZ R75, R116, -1.4426950216293334961 ;  /* 0xbfb8aa3b744b7820 */ /* 0x000fe20000410000 */
[----:B-1----:R-:W-:Y:S01]  /*79d0*/  FADD.FTZ R72, R72, 1 ;  /* 0x3f80000048487421 */ /* 0x002fe20000010000 */
[--C-:B------:R-:W-:Y:S01]  /*79e0*/  FADD.FTZ R73, R73, -R64.reuse ;  /* 0x8000004049497221 */ /* 0x100fe20000010000 */
[----:B---3--:R-:W-:Y:S01]  /*79f0*/  FMUL.FTZ R53, R53, R120 ;  /* 0x0000007835357220 */ /* 0x008fe20000410000 */
[--C-:B------:R-:W-:Y:S01]  /*7a00*/  FADD.FTZ R119, R119, -R64.reuse ;  /* 0x8000004077777221 */ /* 0x100fe20000010000 */
[----:B------:R-:W-:Y:S01]  /*7a10*/  FMUL.FTZ R120, R114, -1.4426950216293334961 ;  /* 0xbfb8aa3b72787820 */ /* 0x000fe20000410000 */
[----:B------:R-:W-:Y:S01]  /*7a20*/  FADD.FTZ R161, R161, -R64 ;  /* 0x80000040a1a17221 */ /* 0x000fe20000010000 */
[----:B------:R1:W3:Y:S01]  /*7a30*/  MUFU.RCP R123, R72 ;  /* 0x00000048007b7308 */ /* 0x0002e20000001000 */
[----:B------:R-:W-:Y:S01]  /*7a40*/  FMUL.FTZ R73, R128, R73 ;  /* 0x0000004980497220 */ /* 0x000fe20000410000 */
[----:B--2---:R-:W-:Y:S01]  /*7a50*/  FMUL.FTZ R50, R118, R50 ;  /* 0x0000003276327220 */ /* 0x004fe20000410000 */
[----:B------:R-:W-:Y:S01]  /*7a60*/  FMUL.FTZ R121, R113, -1.4426950216293334961 ;  /* 0xbfb8aa3b71797820 */ /* 0x000fe20000410000 */
[C---:B------:R-:W-:Y:S01]  /*7a70*/  FMUL.FTZ R118, R128.reuse, R119 ;  /* 0x0000007780767220 */ /* 0x040fe20000410000 */
[----:B------:R-:W-:-:S03]  /*7a80*/  FMUL.FTZ R119, R128, R161 ;  /* 0x000000a180777220 */ /* 0x000fc60000410000 */
[----:B------:R-:W2:Y:S01]  /*7a90*/  MUFU.EX2 R75, R75 ;  /* 0x0000004b004b7308 */ /* 0x000ea20000000800 */
[----:B------:R-:W-:Y:S01]  /*7aa0*/  FFMA.FTZ R117, R132, R73, R133 ;  /* 0x0000004984757223 */ /* 0x000fe20000010085 */
[----:B0-----:R-:W-:Y:S01]  /*7ab0*/  FMUL.FTZ R111, R111, R74 ;  /* 0x0000004a6f6f7220 */ /* 0x001fe20000410000 */
[----:B------:R-:W-:Y:S01]  /*7ac0*/  FFMA.FTZ R118, R124, R118, R125 ;  /* 0x000000767c767223 */ /* 0x000fe2000001007d */
[----:B------:R-:W-:Y:S01]  /*7ad0*/  FMUL.FTZ R74, R115, -1.4426950216293334961 ;  /* 0xbfb8aa3b734a7820 */ /* 0x000fe20000410000 */
[----:B------:R-:W-:-:S03]  /*7ae0*/  FFMA.FTZ R119, R126, R119, R127 ;  /* 0x000000777e777223 */ /* 0x000fc6000001007f */
[----:B------:R-:W0:Y:S01]  /*7af0*/  MUFU.EX2 R120, R120 ;  /* 0x0000007800787308 */ /* 0x000e220000000800 */
[----:B------:R-:W-:Y:S01]  /*7b00*/  FMUL.FTZ R73, R117, -1.4426950216293334961 ;  /* 0xbfb8aa3b75497820 */ /* 0x000fe20000410000 */
[----:B-1----:R-:W-:Y:S01]  /*7b10*/  FMUL.FTZ R72, R118, -1.4426950216293334961 ;  /* 0xbfb8aa3b76487820 */ /* 0x002fe20000410000 */
[----:B------:R-:W-:-:S05]  /*7b20*/  FMUL.FTZ R70, R119, -1.4426950216293334961 ;  /* 0xbfb8aa3b77467820 */ /* 0x000fca0000410000 */
[----:B------:R-:W1:Y:S01]  /*7b30*/  MUFU.EX2 R121, R121 ;  /* 0x0000007900797308 */ /* 0x000e620000000800 */
[----:B---3--:R-:W-:Y:S01]  /*7b40*/  FMUL.FTZ R112, R112, R123 ;  /* 0x0000007b70707220 */ /* 0x008fe20000410000 */
[----:B--2---:R-:W-:Y:S01]  /*7b50*/  FADD.FTZ R75, R75, 1 ;  /* 0x3f8000004b4b7421 */ /* 0x004fe20000010000 */
[----:B------:R-:W-:-:S05]  /*7b60*/  HADD2.F32 R123, -RZ, R71.H0_H0 ;  /* 0x20000047ff7b7230 */ /* 0x000fca0000004100 */
[----:B------:R-:W2:Y:S08]  /*7b70*/  MUFU.EX2 R74, R74 ;  /* 0x0000004a004a7308 */ /* 0x000eb00000000800 */
[----:B------:R-:W3:Y:S01]  /*7b80*/  MUFU.EX2 R73, R73 ;  /* 0x0000004900497308 */ /* 0x000ee20000000800 */
[----:B0-----:R-:W-:-:S07]  /*7b90*/  FADD.FTZ R120, R120, 1 ;  /* 0x3f80000078787421 */ /* 0x001fce0000010000 */
[----:B------:R-:W0:Y:S01]  /*7ba0*/  MUFU.EX2 R72, R72 ;  /* 0x0000004800487308 */ /* 0x000e220000000800 */
[----:B------:R-:W-:-:S07]  /*7bb0*/  FADD.FTZ R123, R123, -R64 ;  /* 0x800000407b7b7221 */ /* 0x000fce0000010000 */
[----:B------:R-:W4:Y:S01]  /*7bc0*/  MUFU.EX2 R70, R70 ;  /* 0x0000004600467308 */ /* 0x000f220000000800 */
[----:B-1----:R-:W-:Y:S01]  /*7bd0*/  FADD.FTZ R162, R121, 1 ;  /* 0x3f80000079a27421 */ /* 0x002fe20000010000 */
[----:B--2---:R-:W-:-:S06]  /*7be0*/  FADD.FTZ R122, R74, 1 ;  /* 0x3f8000004a7a7421 */ /* 0x004fcc0000010000 */
[----:B------:R-:W1:Y:S01]  /*7bf0*/  MUFU.RCP R75, R75 ;  /* 0x0000004b004b7308 */ /* 0x000e620000001000 */
[----:B---3--:R-:W-:-:S07]  /*7c00*/  FADD.FTZ R74, R73, 1 ;  /* 0x3f800000494a7421 */ /* 0x008fce0000010000 */
[----:B------:R2:W3:Y:S01]  /*7c10*/  MUFU.RCP R121, R120 ;  /* 0x0000007800797308 */ /* 0x0004e20000001000 */
[----:B0-----:R-:W-:Y:S01]  /*7c20*/  FADD.FTZ R73, R72, 1 ;  /* 0x3f80000048497421 */ /* 0x001fe20000010000 */
[----:B----4-:R-:W-:Y:S01]  /*7c30*/  FADD.FTZ R72, R70, 1 ;  /* 0x3f80000046487421 */ /* 0x010fe20000010000 */
[----:B--2---:R-:W-:-:S04]  /*7c40*/  FMUL.FTZ R120, R128, R123 ;  /* 0x0000007b80787220 */ /* 0x004fc80000410000 */
[----:B------:R-:W-:Y:S01]  /*7c50*/  FFMA.FTZ R120, R129, R120, R146 ;  /* 0x0000007881787223 */ /* 0x000fe20000010092 */
[----:B------:R-:W0:Y:S03]  /*7c60*/  MUFU.RCP R122, R122 ;  /* 0x0000007a007a7308 */ /* 0x000e260000001000 */
[----:B------:R-:W-:Y:S01]  /*7c70*/  FMUL.FTZ R70, R120, -1.4426950216293334961 ;  /* 0xbfb8aa3b78467820 */ /* 0x000fe20000410000 */
[----:B------:R-:W-:-:S04]  /*7c80*/  HADD2.F32 R71, -RZ, R71.H1_H1 ;  /* 0x30000047ff477230 */ /* 0x000fc80000004100 */
[----:B------:R-:W2:Y:S01]  /*7c90*/  MUFU.RCP R74, R74 ;  /* 0x0000004a004a7308 */ /* 0x000ea20000001000 */
[----:B-1----:R-:W-:Y:S01]  /*7ca0*/  FMUL.FTZ R116, R116, R75 ;  /* 0x0000004b74747220 */ /* 0x002fe20000410000 */
[----:B------:R-:W-:Y:S02]  /*7cb0*/  HADD2.F32 R75, -RZ, R68.H0_H0 ;  /* 0x20000044ff4b7230 */ /* 0x000fe40000004100 */
[----:B------:R-:W-:-:S04]  /*7cc0*/  FADD.FTZ R71, R71, -R64 ;  /* 0x8000004047477221 */ /* 0x000fc80000010000 */
[----:B------:R-:W1:Y:S01]  /*7cd0*/  MUFU.RCP R73, R73 ;  /* 0x0000004900497308 */ /* 0x000e620000001000 */
[----:B------:R-:W-:Y:S01]  /*7ce0*/  FMUL.FTZ R71, R128, R71 ;  /* 0x0000004780477220 */ /* 0x000fe20000410000 */
[----:B------:R-:W-:-:S06]  /*7cf0*/  FADD.FTZ R75, R75, -R64 ;  /* 0x800000404b4b7221 */ /* 0x000fcc0000010000 */
[----:B------:R-:W4:Y:S08]  /*7d00*/  MUFU.RCP R72, R72 ;  /* 0x0000004800487308 */ /* 0x000f300000001000 */
[----:B------:R-:W4:Y:S01]  /*7d10*/  MUFU.EX2 R70, R70 ;  /* 0x0000004600467308 */ /* 0x000f220000000800 */
[----:B---3--:R-:W-:Y:S01]  /*7d20*/  FMUL.FTZ R114, R114, R121 ;  /* 0x0000007972727220 */ /* 0x008fe20000410000 */
[----:B------:R-:W-:Y:S01]  /*7d30*/  FFMA.FTZ R121, R132, R71, R133 ;  /* 0x0000004784797223 */ /* 0x000fe20000010085 */
[----:B------:R-:W-:Y:S01]  /*7d40*/  FMUL.FTZ R75, R128, R75 ;  /* 0x0000004b804b7220 */ /* 0x000fe20000410000 */
[----:B0-----:R-:W-:Y:S01]  /*7d50*/  FMUL.FTZ R115, R115, R122 ;  /* 0x0000007a73737220 */ /* 0x001fe20000410000 */
[----:B--2---:R-:W-:Y:S01]  /*7d60*/  FMUL.FTZ R117, R117, R74 ;  /* 0x0000004a75757220 */ /* 0x004fe20000410000 */
[----:B------:R-:W-:-:S02]  /*7d70*/  HADD2.F32 R71, -RZ, R68.H1_H1 ;  /* 0x30000044ff477230 */ /* 0x000fc40000004100 */
[----:B------:R-:W-:Y:S01]  /*7d80*/  FMUL.FTZ R74, R121, -1.4426950216293334961 ;  /* 0xbfb8aa3b794a7820 */ /* 0x000fe20000410000 */
[----:B------:R-:W-:Y:S01]  /*7d90*/  FFMA.FTZ R122, R124, R75, R125 ;  /* 0x0000004b7c7a7223 */ /* 0x000fe2000001007d */
[----:B-1----:R-:W-:Y:S01]  /*7da0*/  FMUL.FTZ R118, R118, R73 ;  /* 0x0000004976767220 */ /* 0x002fe20000410000 */
[----:B----4-:R-:W-:Y:S01]  /*7db0*/  FMUL.FTZ R119, R119, R72 ;  /* 0x0000004877777220 */ /* 0x010fe20000410000 */
[--C-:B------:R-:W-:Y:S01]  /*7dc0*/  FADD.FTZ R71, R71, -R64.reuse ;  /* 0x8000004047477221 */ /* 0x100fe20000010000 */
[----:B------:R-:W-:Y:S01]  /*7dd0*/  FMUL.FTZ R72, R122, -1.4426950216293334961 ;  /* 0xbfb8aa3b7a487820 */ /* 0x000fe20000410000 */
[----:B------:R-:W-:Y:S01]  /*7de0*/  HADD2.F32 R123, -RZ, R69.H0_H0 ;  /* 0x20000045ff7b7230 */ /* 0x000fe20000004100 */
[----:B------:R-:W0:Y:S01]  /*7df0*/  MUFU.EX2 R74, R74 ;  /* 0x0000004a004a7308 */ /* 0x000e220000000800 */
[----:B------:R-:W-:Y:S01]  /*7e00*/  FADD.FTZ R73, R70, 1 ;  /* 0x3f80000046497421 */ /* 0x000fe20000010000 */
[----:B------:R-:W-:Y:S02]  /*7e10*/  FMUL.FTZ R71, R128, R71 ;  /* 0x0000004780477220 */ /* 0x000fe40000410000 */
[----:B------:R-:W-:-:S04]  /*7e20*/  FADD.FTZ R75, R123, -R64 ;  /* 0x800000407b4b7221 */ /* 0x000fc80000010000 */
[----:B------:R-:W-:Y:S01]  /*7e30*/  MUFU.EX2 R72, R72 ;  /* 0x0000004800487308 */ /* 0x000fe20000000800 */
[----:B------:R-:W-:-:S07]  /*7e40*/  FFMA.FTZ R123, R126, R71, R127 ;  /* 0x000000477e7b7223 */ /* 0x000fce000001007f */
[----:B------:R-:W1:Y:S01]  /*7e50*/  MUFU.RCP R73, R73 ;  /* 0x0000004900497308 */ /* 0x000e620000001000 */
[----:B------:R-:W-:Y:S01]  /*7e60*/  FMUL.FTZ R68, R128, R75 ;  /* 0x0000004b80447220 */ /* 0x000fe20000410000 */
[----:B------:R-:W-:-:S03]  /*7e70*/  FMUL.FTZ R71, R123, -1.4426950216293334961 ;  /* 0xbfb8aa3b7b477820 */ /* 0x000fc60000410000 */
[----:B------:R-:W-:Y:S01]  /*7e80*/  FFMA.FTZ R68, R129, R68, R146 ;  /* 0x0000004481447223 */ /* 0x000fe20000010092 */
[----:B0-----:R-:W-:Y:S02]  /*7e90*/  FADD.FTZ R74, R74, 1 ;  /* 0x3f8000004a4a7421 */ /* 0x001fe40000010000 */
[----:B------:R-:W0:Y:S01]  /*7ea0*/  MUFU.EX2 R71, R71 ;  /* 0x0000004700477308 */ /* 0x000e220000000800 */
[----:B------:R-:W-:Y:S01]  /*7eb0*/  FMUL.FTZ R70, R68, -1.4426950216293334961 ;  /* 0xbfb8aa3b44467820 */ /* 0x000fe20000410000 */
[----:B------:R-:W-:Y:S02]  /*7ec0*/  HADD2.F32 R69, -RZ, R69.H1_H1 ;  /* 0x30000045ff457230 */ /* 0x000fe40000004100 */
[----:B-1----:R-:W-:Y:S01]  /*7ed0*/  FMUL.FTZ R120, R120, R73 ;  /* 0x0000004978787220 */ /* 0x002fe20000410000 */
[----:B------:R-:W-:-:S03]  /*7ee0*/  FADD.FTZ R73, R72, 1 ;  /* 0x3f80000048497421 */ /* 0x000fc60000010000 */
[----:B------:R-:W1:Y:S01]  /*7ef0*/  MUFU.RCP R74, R74 ;  /* 0x0000004a004a7308 */ /* 0x000e620000001000 */
[----:B------:R-:W-:-:S04]  /*7f00*/  FADD.FTZ R69, R69, -R64 ;  /* 0x8000004045457221 */ /* 0x000fc80000010000 */
[----:B------:R-:W-:-:S03]  /*7f10*/  FMUL.FTZ R69, R128, R69 ;  /* 0x0000004580457220 */ /* 0x000fc60000410000 */
[----:B------:R-:W2:Y:S01]  /*7f20*/  MUFU.EX2 R70, R70 ;  /* 0x0000004600467308 */ /* 0x000ea20000000800 */
[----:B------:R-:W-:Y:S01]  /*7f30*/  FFMA.FTZ R69, R132, R69, R133 ;  /* 0x0000004584457223 */ /* 0x000fe20000010085 */
[----:B0-----:R-:W-:-:S06]  /*7f40*/  FADD.FTZ R72, R71, 1 ;  /* 0x3f80000047487421 */ /* 0x001fcc0000010000 */
[----:B------:R-:W0:Y:S01]  /*7f50*/  MUFU.RCP R73, R73 ;  /* 0x0000004900497308 */ /* 0x000e220000001000 */
[----:B------:R-:W-:Y:S01]  /*7f60*/  FMUL.FTZ R71, R69, -1.4426950216293334961 ;  /* 0xbfb8aa3b45477820 */ /* 0x000fe20000410000 */
[----:B-1----:R-:W-:-:S06]  /*7f70*/  FMUL.FTZ R121, R121, R74 ;  /* 0x0000004a79797220 */ /* 0x002fcc0000410000 */
[----:B------:R-:W1:Y:S01]  /*7f80*/  MUFU.RCP R72, R72 ;  /* 0x0000004800487308 */ /* 0x000e620000001000 */
[----:B--2---:R-:W-:-:S07]  /*7f90*/  FADD.FTZ R74, R70, 1 ;  /* 0x3f800000464a7421 */ /* 0x004fce0000010000 */
[----:B------:R-:W2:Y:S01]  /*7fa0*/  MUFU.EX2 R71, R71 ;  /* 0x0000004700477308 */ /* 0x000ea20000000800 */
[----:B0-----:R-:W-:Y:S01]  /*7fb0*/  FMUL.FTZ R122, R122, R73 ;  /* 0x000000497a7a7220 */ /* 0x001fe20000410000 */
[----:B------:R-:W-:Y:S02]  /*7fc0*/  HADD2.F32 R75, -RZ, R60.H0_H0 ;  /* 0x2000003cff4b7230 */ /* 0x000fe40000004100 */
[----:B------:R-:W-:-:S04]  /*7fd0*/  HADD2.F32 R161, -RZ, R66.H0_H0 ;  /* 0x20000042ffa17230 */ /* 0x000fc80000004100 */
[----:B------:R-:W0:Y:S01]  /*7fe0*/  MUFU.RCP R73, R74 ;  /* 0x0000004a00497308 */ /* 0x000e220000001000 */
[--C-:B------:R-:W-:Y:S01]  /*7ff0*/  FADD.FTZ R75, R75, -R64.reuse ;  /* 0x800000404b4b7221 */ /* 0x100fe20000010000 */
[----:B------:R-:W-:Y:S01]  /*8000*/  FADD.FTZ R161, R161, -R64 ;  /* 0x80000040a1a17221 */ /* 0x000fe20000010000 */
[----:B-1----:R-:W-:Y:S02]  /*8010*/  FMUL.FTZ R123, R123, R72 ;  /* 0x000000487b7b7220 */ /* 0x002fe40000410000 */
[C---:B------:R-:W-:Y:S01]  /*8020*/  FMUL.FTZ R72, R128.reuse, R75 ;  /* 0x0000004b80487220 */ /* 0x040fe20000410000 */
[----:B------:R-:W-:Y:S01]  /*8030*/  FMUL.FTZ R70, R128, R161 ;  /* 0x000000a180467220 */ /* 0x000fe20000410000 */
[----:B--2---:R-:W-:Y:S02]  /*8040*/  FADD.FTZ R71, R71, 1 ;  /* 0x3f80000047477421 */ /* 0x004fe40000010000 */
[C-C-:B------:R-:W-:Y:S01]  /*8050*/  FFMA.FTZ R72, R124.reuse, R72, R125.reuse ;  /* 0x000000487c487223 */ /* 0x140fe2000001007d */
[----:B------:R-:W-:Y:S01]  /*8060*/  FFMA.FTZ R70, R124, R70, R125 ;  /* 0x000000467c467223 */ /* 0x000fe2000001007d */
[----:B------:R-:W1:Y:S01]  /*8070*/  MUFU.RCP R74, R71 ;  /* 0x00000047004a7308 */ /* 0x000e620000001000 */
[----:B0-----:R-:W-:Y:S01]  /*8080*/  FMUL.FTZ R124, R68, R73 ;  /* 0x00000049447c7220 */ /* 0x001fe20000410000 */
[----:B------:R-:W-:-:S05]  /*8090*/  HADD2.F32 R73, -RZ, R60.H1_H1 ;  /* 0x3000003cff497230 */ /* 0x000fca0000004100 */
[----:B------:R-:W-:-:S04]  /*80a0*/  FADD.FTZ R73, R73, -R64 ;  /* 0x8000004049497221 */ /* 0x000fc80000010000 */
[----:B------:R-:W-:Y:S01]  /*80b0*/  FMUL.FTZ R68, R128, R73 ;  /* 0x0000004980447220 */ /* 0x000fe20000410000 */
[----:B------:R-:W-:-:S03]  /*80c0*/  FMUL.FTZ R60, R72, -1.4426950216293334961 ;  /* 0xbfb8aa3b483c7820 */ /* 0x000fc60000410000 */
[----:B------:R-:W-:Y:S01]  /*80d0*/  FFMA.FTZ R68, R126, R68, R127 ;  /* 0x000000447e447223 */ /* 0x000fe2000001007f */
[----:B-1----:R-:W-:-:S03]  /*80e0*/  FMUL.FTZ R125, R69, R74 ;  /* 0x0000004a457d7220 */ /* 0x002fc60000410000 */
[----:B------:R-:W-:Y:S01]  /*80f0*/  FMUL.FTZ R69, R68, -1.4426950216293334961 ;  /* 0xbfb8aa3b44457820 */ /* 0x000fe20000410000 */
[----:B------:R-:W0:Y:S01]  /*8100*/  MUFU.EX2 R60, R60 ;  /* 0x0000003c003c7308 */ /* 0x000e220000000800 */
[----:B------:R-:W-:-:S07]  /*8110*/  HADD2.F32 R71, -RZ, R66.H1_H1 ;  /* 0x30000042ff477230 */ /* 0x000fce0000004100 */
[----:B------:R-:W1:Y:S01]  /*8120*/  MUFU.EX2 R69, R69 ;  /* 0x0000004500457308 */ /* 0x000e620000000800 */
[----:B------:R-:W-:-:S04]  /*8130*/  FADD.FTZ R71, R71, -R64 ;  /* 0x8000004047477221 */ /* 0x000fc80000010000 */
[----:B------:R-:W-:Y:S01]  /*8140*/  FMUL.FTZ R71, R128, R71 ;  /* 0x0000004780477220 */ /* 0x000fe20000410000 */
[----:B0-----:R-:W-:-:S03]  /*8150*/  FADD.FTZ R73, R60, 1 ;  /* 0x3f8000003c497421 */ /* 0x001fc60000010000 */
[----:B------:R-:W-:Y:S01]  /*8160*/  FFMA.FTZ R60, R126, R71, R127 ;  /* 0x000000477e3c7223 */ /* 0x000fe2000001007f */
[----:B-1----:R-:W-:Y:S01]  /*8170*/  FADD.FTZ R71, R69, 1 ;  /* 0x3f80000045477421 */ /* 0x002fe20000010000 */
[----:B------:R-:W-:-:S05]  /*8180*/  HADD2.F32 R75, -RZ, R61.H0_H0 ;  /* 0x2000003dff4b7230 */ /* 0x000fca0000004100 */
[----:B------:R-:W0:Y:S01]  /*8190*/  MUFU.RCP R71, R71 ;  /* 0x0000004700477308 */ /* 0x000e220000001000 */
[----:B------:R-:W-:-:S04]  /*81a0*/  FADD.FTZ R69, R75, -R64 ;  /* 0x800000404b457221 */ /* 0x000fc80000010000 */
[----:B------:R-:W-:-:S04]  /*81b0*/  FMUL.FTZ R66, R128, R69 ;  /* 0x0000004580427220 */ /* 0x000fc80000410000 */
[----:B------:R-:W-:Y:S01]  /*81c0*/  FFMA.FTZ R66, R129, R66, R146 ;  /* 0x0000004281427223 */ /* 0x000fe20000010092 */
[----:B0-----:R-:W-:-:S03]  /*81d0*/  FMUL.FTZ R127, R68, R71 ;  /* 0x00000047447f7220 */ /* 0x001fc60000410000 */
[----:B------:R-:W-:Y:S01]  /*81e0*/  FMUL.FTZ R68, R66, -1.4426950216293334961 ;  /* 0xbfb8aa3b42447820 */ /* 0x000fe20000410000 */
[----:B------:R-:W-:-:S05]  /*81f0*/  HADD2.F32 R69, -RZ, R67.H0_H0 ;  /* 0x20000043ff457230 */ /* 0x000fca0000004100 */
[----:B------:R-:W0:Y:S01]  /*8200*/  MUFU.EX2 R68, R68 ;  /* 0x0000004400447308 */ /* 0x000e220000000800 */
[----:B------:R-:W-:-:S04]  /*8210*/  FADD.FTZ R69, R69, -R64 ;  /* 0x8000004045457221 */ /* 0x000fc80000010000 */
[----:B------:R-:W-:-:S04]  /*8220*/  FMUL.FTZ R69, R128, R69 ;  /* 0x0000004580457220 */ /* 0x000fc80000410000 */
[----:B------:R-:W-:Y:S01]  /*8230*/  FFMA.FTZ R146, R129, R69, R146 ;  /* 0x0000004581927223 */ /* 0x000fe20000010092 */
[----:B------:R-:W-:Y:S02]  /*8240*/  HADD2.F32 R61, -RZ, R61.H1_H1 ;  /* 0x3000003dff3d7230 */ /* 0x000fe40000004100 */
[----:B0-----:R-:W-:Y:S01]  /*8250*/  FADD.FTZ R69, R68, 1 ;  /* 0x3f80000044457421 */ /* 0x001fe20000010000 */
[----:B------:R-:W-:Y:S02]  /*8260*/  HADD2.F32 R67, -RZ, R67.H1_H1 ;  /* 0x30000043ff437230 */ /* 0x000fe40000004100 */
[----:B------:R-:W-:-:S03]  /*8270*/  FADD.FTZ R61, R61, -R64 ;  /* 0x800000403d3d7221 */ /* 0x000fc60000010000 */
[----:B------:R-:W0:Y:S01]  /*8280*/  MUFU.RCP R69, R69 ;  /* 0x0000004500457308 */ /* 0x000e220000001000 */
[----:B------:R-:W-:Y:S01]  /*8290*/  FMUL.FTZ R61, R128, R61 ;  /* 0x0000003d803d7220 */ /* 0x000fe20000410000 */
[----:B------:R-:W-:-:S03]  /*82a0*/  FADD.FTZ R67, R67, -R64 ;  /* 0x8000004043437221 */ /* 0x000fc60000010000 */
[----:B------:R-:W-:Y:S01]  /*82b0*/  FFMA.FTZ R129, R132, R61, R133 ;  /* 0x0000003d84817223 */ /* 0x000fe20000010085 */
[----:B------:R-:W-:-:S03]  /*82c0*/  FMUL.FTZ R128, R128, R67 ;  /* 0x0000004380807220 */ /* 0x000fc60000410000 */
[----:B------:R-:W-:Y:S01]  /*82d0*/  FMUL.FTZ R61, R129, -1.4426950216293334961 ;  /* 0xbfb8aa3b813d7820 */ /* 0x000fe20000410000 */
[----:B------:R-:W-:Y:S01]  /*82e0*/  FFMA.FTZ R133, R132, R128, R133 ;  /* 0x0000008084857223 */ /* 0x000fe20000010085 */
[----:B------:R-:W-:Y:S01]  /*82f0*/  FMUL.FTZ R68, R60, -1.4426950216293334961 ;  /* 0xbfb8aa3b3c447820 */ /* 0x000fe20000410000 */
[----:B0-----:R-:W-:Y:S01]  /*8300*/  FMUL.FTZ R128, R66, R69 ;  /* 0x0000004542807220 */ /* 0x001fe20000410000 */
[----:B------:R-:W-:Y:S02]  /*8310*/  FMUL.FTZ R66, R70, -1.4426950216293334961 ;  /* 0xbfb8aa3b46427820 */ /* 0x000fe40000410000 */
[----:B------:R-:W0:Y:S08]  /*8320*/  MUFU.EX2 R61, R61 ;  /* 0x0000003d003d7308 */ /* 0x000e300000000800 */
[----:B------:R-:W1:Y:S08]  /*8330*/  MUFU.EX2 R66, R66 ;  /* 0x0000004200427308 */ /* 0x000e700000000800 */
[----:B------:R-:W2:Y:S01]  /*8340*/  MUFU.EX2 R68, R68 ;  /* 0x0000004400447308 */ /* 0x000ea20000000800 */
[----:B------:R-:W-:-:S07]  /*8350*/  FMUL.FTZ R69, R146, -1.4426950216293334961 ;  /* 0xbfb8aa3b92457820 */ /* 0x000fce0000410000 */
[----:B------:R-:W3:Y:S01]  /*8360*/  MUFU.RCP R73, R73 ;  /* 0x0000004900497308 */ /* 0x000ee20000001000 */
[----:B------:R-:W-:Y:S01]  /*8370*/  FMUL.FTZ R71, R133, -1.4426950216293334961 ;  /* 0xbfb8aa3b85477820 */ /* 0x000fe20000410000 */
[----:B0-----:R-:W-:Y:S01]  /*8380*/  FADD.FTZ R64, R61, 1 ;  /* 0x3f8000003d407421 */ /* 0x001fe20000010000 */
[----:B-1----:R-:W-:-:S05]  /*8390*/  FADD.FTZ R67, R66, 1 ;  /* 0x3f80000042437421 */ /* 0x002fca0000010000 */
[----:B------:R-:W0:Y:S01]  /*83a0*/  MUFU.EX2 R69, R69 ;  /* 0x0000004500457308 */ /* 0x000e220000000800 */
[----:B--2---:R-:W-:-:S07]  /*83b0*/  FADD.FTZ R66, R68, 1 ;  /* 0x3f80000044427421 */ /* 0x004fce0000010000 */
[----:B------:R-:W1:Y:S01]  /*83c0*/  MUFU.EX2 R71, R71 ;  /* 0x0000004700477308 */ /* 0x000e620000000800 */
[----:B---3--:R-:W-:-:S07]  /*83d0*/  FMUL.FTZ R126, R72, R73 ;  /* 0x00000049487e7220 */ /* 0x008fce0000410000 */
[----:B------:R-:W2:Y:S08]  /*83e0*/  MUFU.RCP R64, R64 ;  /* 0x0000004000407308 */ /* 0x000eb00000001000 */
[----:B------:R-:W3:Y:S01]  /*83f0*/  MUFU.RCP R73, R66 ;  /* 0x0000004200497308 */ /* 0x000ee20000001000 */
[----:B0-----:R-:W-:Y:S01]  /*8400*/  FADD.FTZ R68, R69, 1 ;  /* 0x3f80000045447421 */ /* 0x001fe20000010000 */
[----:B------:R-:W-:Y:S01]  /*8410*/  F2FP.F16.F32.PACK_AB R61, R131, R130 ;  /* 0x00000082833d723e */ /* 0x000fe200000000ff */
[----:B-1----:R-:W-:-:S05]  /*8420*/  FADD.FTZ R69, R71, 1 ;  /* 0x3f80000047457421 */ /* 0x002fca0000010000 */
[----:B------:R-:W0:Y:S01]  /*8430*/  MUFU.RCP R67, R67 ;  /* 0x0000004300437308 */ /* 0x000e220000001000 */
[----:B--2---:R-:W-:Y:S01]  /*8440*/  FMUL.FTZ R129, R129, R64 ;  /* 0x0000004081817220 */ /* 0x004fe20000410000 */
[C---:B------:R-:W-:Y:S02]  /*8450*/  PRMT R64, R61.reuse, 0x7610, R64 ;  /* 0x000076103d407816 */ /* 0x040fe40000000040 */
[----:B------:R-:W-:Y:S02]  /*8460*/  PRMT R71, R61, 0x7632, R71 ;  /* 0x000076323d477816 */ /* 0x000fe40000000047 */
[----:B------:R-:W-:Y:S02]  /*8470*/  IADD3.X R61, RZ, R63, RZ, P2, !PT ;  /* 0x0000003fff3d7210 */ /* 0x000fe400017fe4ff */
[----:B------:R-:W1:Y:S01]  /*8480*/  MUFU.RCP R72, R69 ;  /* 0x0000004500487308 */ /* 0x000e620000001000 */
[----:B---3--:R-:W-:Y:S01]  /*8490*/  FMUL.FTZ R131, R60, R73 ;  /* 0x000000493c837220 */ /* 0x008fe20000410000 */
[----:B------:R-:W-:Y:S01]  /*84a0*/  LEA R60, P2, R62, UR4, 0x1 ;  /* 0x000000043e3c7c11 */ /* 0x000fe2000f8408ff */
[----:B------:R2:W-:Y:S01]  /*84b0*/  STG.E.U16 desc[UR6][R58.64], R64 ;  /* 0x000000403a007986 */ /* 0x0005e2000c101506 */
[----:B------:R-:W-:-:S02]  /*84c0*/  IADD3.X R66, RZ, R63, RZ, P6, !PT ;  /* 0x0000003fff427210 */ /* 0x000fc400037fe4ff */
[----:B------:R-:W-:Y:S02]  /*84d0*/  LEA.HI.X R61, R62, UR5, R61, 0x1, P2 ;  /* 0x000000053e3d7c11 */ /* 0x000fe400090f0c3d */
[----:B------:R3:W4:Y:S01]  /*84e0*/  MUFU.RCP R75, R68 ;  /* 0x00000044004b7308 */ /* 0x0007220000001000 */
[----:B0-----:R-:W-:Y:S01]  /*84f0*/  FMUL.FTZ R130, R70, R67 ;  /* 0x0000004346827220 */ /* 0x001fe20000410000 */
[----:B------:R-:W-:Y:S02]  /*8500*/  F2FP.F16.F32.PACK_AB R136, R106, R136 ;  /* 0x000000886a88723e */ /* 0x000fe400000000ff */
[-C--:B------:R-:W-:Y:S02]  /*8510*/  IADD3.X R70, RZ, R63.reuse, RZ, P4, !PT ;  /* 0x0000003fff467210 */ /* 0x080fe400027fe4ff */
[----:B--2---:R-:W-:Y:S02]  /*8520*/  LEA R64, P2, R143, UR4, 0x1 ;  /* 0x000000048f407c11 */ /* 0x004fe4000f8408ff */
[----:B---3--:R-:W-:-:S02]  /*8530*/  IADD3.X R68, RZ, R63, RZ, P0, !PT ;  /* 0x0000003fff447210 */ /* 0x008fc400007fe4ff */
[C---:B------:R-:W-:Y:S02]  /*8540*/  LEA R62, P0, R65.reuse, UR4, 0x1 ;  /* 0x00000004413e7c11 */ /* 0x040fe4000f8008ff */
[-C--:B------:R-:W-:Y:S02]  /*8550*/  IADD3.X R67, RZ, R63.reuse, RZ, P5, !PT ;  /* 0x0000003fff437210 */ /* 0x080fe40002ffe4ff */
[----:B------:R-:W-:Y:S02]  /*8560*/  IADD3.X R106, RZ, R63, RZ, P3, !PT ;  /* 0x0000003fff6a7210 */ /* 0x000fe40001ffe4ff */
[----:B------:R-:W-:Y:S02]  /*8570*/  LEA.HI.X R63, R65, UR5, R68, 0x1, P0 ;  /* 0x00000005413f7c11 */ /* 0x000fe400080f0c44 */
[----:B------:R-:W-:Y:S02]  /*8580*/  LEA.HI.X R65, R143, UR5, R66, 0x1, P2 ;  /* 0x000000058f417c11 */ /* 0x000fe400090f0c42 */
[----:B------:R-:W-:-:S02]  /*8590*/  LEA R66, P0, R142, UR4, 0x1 ;  /* 0x000000048e427c11 */ /* 0x000fc4000f8008ff */
[----:B------:R-:W-:Y:S01]  /*85a0*/  LEA R68, P2, R141, UR4, 0x1 ;  /* 0x000000048d447c11 */ /* 0x000fe2000f8408ff */
[----:B-1----:R-:W-:Y:S01]  /*85b0*/  FMUL.FTZ R133, R133, R72 ;  /* 0x0000004885857220 */ /* 0x002fe20000410000 */
[----:B------:R-:W-:Y:S02]  /*85c0*/  LEA.HI.X R67, R142, UR5, R67, 0x1, P0 ;  /* 0x000000058e437c11 */ /* 0x000fe400080f0c43 */
[----:B------:R-:W-:Y:S02]  /*85d0*/  LEA.HI.X R69, R141, UR5, R70, 0x1, P2 ;  /* 0x000000058d457c11 */ /* 0x000fe400090f0c46 */
[----:B------:R-:W-:Y:S02]  /*85e0*/  LEA R70, P0, R138, UR4, 0x1 ;  /* 0x000000048a467c11 */ /* 0x000fe4000f8008ff */
[C---:B------:R-:W-:Y:S01]  /*85f0*/  LEA R72, P2, R76.reuse, UR4, 0x1 ;  /* 0x000000044c487c11 */ /* 0x040fe2000f8408ff */
[----:B------:R0:W-:Y:S03]  /*8600*/  STG.E.U16 desc[UR6][R58.64+0x2], R71 ;  /* 0x000002473a007986 */ /* 0x0001e6000c101506 */
[----:B------:R-:W-:-:S02]  /*8610*/  LEA.HI.X R73, R76, UR5, R139, 0x1, P2 ;  /* 0x000000054c497c11 */ /* 0x000fc400090f0c8b */
[C---:B------:R-:W-:Y:S01]  /*8620*/  LEA R76, P2, R77.reuse, UR4, 0x1 ;  /* 0x000000044d4c7c11 */ /* 0x040fe2000f8408ff */
[----:B----4-:R-:W-:Y:S01]  /*8630*/  FMUL.FTZ R132, R146, R75 ;  /* 0x0000004b92847220 */ /* 0x010fe20000410000 */
[----:B0-----:R-:W-:Y:S02]  /*8640*/  LEA.HI.X R71, R138, UR5, R140, 0x1, P0 ;  /* 0x000000058a477c11 */ /* 0x001fe400080f0c8c */
[C---:B------:R-:W-:Y:S02]  /*8650*/  LEA R74, P0, R78.reuse, UR4, 0x1 ;  /* 0x000000044e4a7c11 */ /* 0x040fe4000f8008ff */
[----:B------:R-:W-:Y:S02]  /*8660*/  LEA.HI.X R77, R77, UR5, R80, 0x1, P2 ;  /* 0x000000054d4d7c11 */ /* 0x000fe400090f0c50 */
[----:B------:R-:W-:Y:S02]  /*8670*/  LEA.HI.X R75, R78, UR5, R137, 0x1, P0 ;  /* 0x000000054e4b7c11 */ /* 0x000fe400080f0c89 */
[----:B------:R-:W-:-:S02]  /*8680*/  LEA R78, P0, R81, UR4, 0x1 ;  /* 0x00000004514e7c11 */ /* 0x000fc4000f8008ff */
[C---:B------:R-:W-:Y:S02]  /*8690*/  LEA R80, P2, R82.reuse, UR4, 0x1 ;  /* 0x0000000452507c11 */ /* 0x040fe4000f8408ff */
[----:B------:R-:W-:Y:S02]  /*86a0*/  LEA.HI.X R79, R81, UR5, R79, 0x1, P0 ;  /* 0x00000005514f7c11 */ /* 0x000fe400080f0c4f */
[----:B------:R-:W-:Y:S02]  /*86b0*/  LEA.HI.X R81, R82, UR5, R84, 0x1, P2 ;  /* 0x0000000552517c11 */ /* 0x000fe400090f0c54 */
[C---:B------:R-:W-:Y:S02]  /*86c0*/  LEA R82, P0, R85.reuse, UR4, 0x1 ;  /* 0x0000000455527c11 */ /* 0x040fe4000f8008ff */
[----:B------:R-:W-:Y:S02]  /*86d0*/  LEA R84, P2, R86, UR4, 0x1 ;  /* 0x0000000456547c11 */ /* 0x000fe4000f8408ff */
[----:B------:R-:W-:-:S02]  /*86e0*/  LEA.HI.X R83, R85, UR5, R83, 0x1, P0 ;  /* 0x0000000555537c11 */ /* 0x000fc400080f0c53 */
[----:B------:R-:W-:Y:S02]  /*86f0*/  LEA.HI.X R85, R86, UR5, R88, 0x1, P2 ;  /* 0x0000000556557c11 */ /* 0x000fe400090f0c58 */
[----:B------:R-:W-:Y:S02]  /*8700*/  LEA R86, P0, R87, UR4, 0x1 ;  /* 0x0000000457567c11 */ /* 0x000fe4000f8008ff */
[----:B------:R-:W-:Y:S02]  /*8710*/  LEA R88, P2, R89, UR4, 0x1 ;  /* 0x0000000459587c11 */ /* 0x000fe4000f8408ff */
[----:B------:R-:W-:Y:S02]  /*8720*/  LEA.HI.X R87, R87, UR5, R92, 0x1, P0 ;  /* 0x0000000557577c11 */ /* 0x000fe400080f0c5c */
[----:B------:R-:W-:Y:S02]  /*8730*/  LEA.HI.X R89, R89, UR5, R90, 0x1, P2 ;  /* 0x0000000559597c11 */ /* 0x000fe400090f0c5a */
[----:B------:R-:W-:-:S02]  /*8740*/  LEA R90, P0, R93, UR4, 0x1 ;  /* 0x000000045d5a7c11 */ /* 0x000fc4000f8008ff */
[C---:B------:R-:W-:Y:S02]  /*8750*/  LEA R92, P2, R94.reuse, UR4, 0x1 ;  /* 0x000000045e5c7c11 */ /* 0x040fe4000f8408ff */
[----:B------:R-:W-:Y:S02]  /*8760*/  LEA.HI.X R91, R93, UR5, R91, 0x1, P0 ;  /* 0x000000055d5b7c11 */ /* 0x000fe400080f0c5b */
[----:B------:R-:W-:Y:S02]  /*8770*/  LEA.HI.X R93, R94, UR5, R96, 0x1, P2 ;  /* 0x000000055e5d7c11 */ /* 0x000fe400090f0c60 */
[----:B------:R-:W-:Y:S02]  /*8780*/  LEA R94, P0, R95, UR4, 0x1 ;  /* 0x000000045f5e7c11 */ /* 0x000fe4000f8008ff */
[----:B------:R-:W-:Y:S02]  /*8790*/  LEA R96, P2, R97, UR4, 0x1 ;  /* 0x0000000461607c11 */ /* 0x000fe4000f8408ff */
[----:B------:R-:W-:-:S02]  /*87a0*/  LEA.HI.X R95, R95, UR5, R102, 0x1, P0 ;  /* 0x000000055f5f7c11 */ /* 0x000fc400080f0c66 */
[----:B------:R-:W-:Y:S02]  /*87b0*/  LEA.HI.X R97, R97, UR5, R98, 0x1, P2 ;  /* 0x0000000561617c11 */ /* 0x000fe400090f0c62 */
[----:B------:R-:W-:-:S04]  /*87c0*/  LEA R98, P0, R99, UR4, 0x1 ;  /* 0x0000000463627c11 */ /* 0x000fc8000f8008ff */
[----:B------:R-:W-:Y:S02]  /*87d0*/  LEA.HI.X R99, R99, UR5, R100, 0x1, P0 ;  /* 0x0000000563637c11 */ /* 0x000fe400080f0c64 */
[C---:B------:R-:W-:Y:S02]  /*87e0*/  LEA R100, P2, R101.reuse, UR8, 0x1 ;  /* 0x0000000865647c11 */ /* 0x040fe4000f8408ff */
[C---:B------:R-:W-:Y:S02]  /*87f0*/  LEA R102, P0, R104.reuse, UR4, 0x1 ;  /* 0x0000000468667c11 */ /* 0x040fe4000f8008ff */
[----:B------:R-:W-:Y:S01]  /*8800*/  LEA.HI.X R101, R101, UR9, R103, 0x1, P2 ;  /* 0x0000000965657c11 */ /* 0x000fe200090f0c67 */
[----:B------:R-:W-:Y:S01]  /*8810*/  ULDC.64 UR8, c[0x0][0x210] ;  /* 0x0000840000087ab9 */ /* 0x000fe20000000a00 */
[----:B------:R-:W-:Y:S01]  /*8820*/  LEA.HI.X R103, R104, UR5, R106, 0x1, P0 ;  /* 0x0000000568677c11 */ /* 0x000fe200080f0c6a */
[----:B------:R-:W-:Y:S02]  /*8830*/  ULDC.64 UR4, c[0x0][0x210] ;  /* 0x0000840000047ab9 */ /* 0x000fe40000000a00 */
[----:B------:R-:W-:-:S02]  /*8840*/  LEA R104, P0, R107, UR4, 0x1 ;  /* 0x000000046b687c11 */ /* 0x000fc4000f8008ff */
[----:B------:R-:W-:Y:S02]  /*8850*/  F2FP.F16.F32.PACK_AB R134, R145, R134 ;  /* 0x000000869186723e */ /* 0x000fe400000000ff */
[C---:B------:R-:W-:Y:S02]  /*8860*/  LEA R106, P2, R108.reuse, UR8, 0x1 ;  /* 0x000000086c6a7c11 */ /* 0x040fe4000f8408ff */
[----:B------:R-:W-:Y:S01]  /*8870*/  LEA.HI.X R105, R107, UR5, R105, 0x1, P0 ;  /* 0x000000056b697c11 */ /* 0x000fe200080f0c69 */
[----:B------:R-:W-:Y:S01]  /*8880*/  ULDC.64 UR4, c[0x0][0x210] ;  /* 0x0000840000047ab9 */ /* 0x000fe20000000a00 */
[----:B------:R-:W-:Y:S02]  /*8890*/  LEA.HI.X R107, R108, UR9, R109, 0x1, P2 ;  /* 0x000000096c6b7c11 */ /* 0x000fe400090f0c6d */
[----:B------:R-:W-:Y:S02]  /*88a0*/  PRMT R137, R134, 0x7632, R137 ;  /* 0x0000763286897816 */ /* 0x000fe40000000089 */
[----:B------:R-:W-:-:S02]  /*88b0*/  LEA R108, P0, R0, UR4, 0x1 ;  /* 0x00000004006c7c11 */ /* 0x000fc4000f8008ff */
[----:B------:R-:W-:Y:S01]  /*88c0*/  F2FP.F16.F32.PACK_AB R135, R144, R135 ;  /* 0x000000879087723e */ /* 0x000fe200000000ff */
[----:B------:R-:W-:Y:S01]  /*88d0*/  STG.E.U16 desc[UR6][R58.64+0x4], R134 ;  /* 0x000004863a007986 */ /* 0x000fe2000c101506 */
[----:B------:R-:W-:Y:S02]  /*88e0*/  LEA.HI.X R109, R0, UR5, R163, 0x1, P0 ;  /* 0x00000005006d7c11 */ /* 0x000fe400080f0ca3 */
[----:B------:R-:W-:Y:S01]  /*88f0*/  PRMT R0, R135, 0x7632, R0 ;  /* 0x0000763287007816 */ /* 0x000fe20000000000 */
[----:B------:R0:W-:Y:S01]  /*8900*/  STG.E.U16 desc[UR6][R58.64+0x6], R137 ;  /* 0x000006893a007986 */ /* 0x0001e2000c101506 */
[----:B------:R-:W-:Y:S02]  /*8910*/  F2FP.F16.F32.PACK_AB R165, R165, R164 ;  /* 0x000000a4a5a5723e */ /* 0x000fe400000000ff */
[----:B------:R-:W-:Y:S02]  /*8920*/  F2FP.F16.F32.PACK_AB R159, R159, R160 ;  /* 0x000000a09f9f723e */ /* 0x000fe400000000ff */
[----:B------:R-:W-:Y:S01]  /*8930*/  F2FP.F16.F32.PACK_AB R157, R157, R158 ;  /* 0x0000009e9d9d723e */ /* 0x000fe200000000ff */
[----:B------:R-:W-:Y:S01]  /*8940*/  STG.E.U16 desc[UR6][R60.64], R135 ;  /* 0x000000873c007986 */ /* 0x000fe2000c101506 */
[----:B0-----:R-:W-:-:S03]  /*8950*/  PRMT R59, R136, 0x7632, R59 ;  /* 0x00007632883b7816 */ /* 0x001fc6000000003b */
[----:B------:R0:W-:Y:S01]  /*8960*/  STG.E.U16 desc[UR6][R60.64+0x2], R0 ;  /* 0x000002003c007986 */ /* 0x0001e2000c101506 */
[----:B------:R-:W-:-:S03]  /*8970*/  PRMT R58, R165, 0x7632, R58 ;  /* 0x00007632a53a7816 */ /* 0x000fc6000000003a */
[----:B------:R-:W-:Y:S01]  /*8980*/  STG.E.U16 desc[UR6][R60.64+0x4], R136 ;  /* 0x000004883c007986 */ /* 0x000fe2000c101506 */
[----:B------:R-:W-:-:S03]  /*8990*/  F2FP.F16.F32.PACK_AB R155, R155, R156 ;  /* 0x0000009c9b9b723e */ /* 0x000fc600000000ff */
[----:B------:R1:W-:Y:S01]  /*89a0*/  STG.E.U16 desc[UR6][R60.64+0x6], R59 ;  /* 0x0000063b3c007986 */ /* 0x0003e2000c101506 */
[----:B------:R-:W-:Y:S02]  /*89b0*/  F2FP.F16.F32.PACK_AB R153, R153, R154 ;  /* 0x0000009a9999723e */ /* 0x000fe400000000ff */
[----:B------:R-:W-:Y:S02]  /*89c0*/  F2FP.F16.F32.PACK_AB R151, R151, R152 ;  /* 0x000000989797723e */ /* 0x000fe400000000ff */
[----:B0-----:R-:W-:Y:S02]  /*89d0*/  PRMT R0, R157, 0x7632, R0 ;  /* 0x000076329d007816 */ /* 0x001fe40000000000 */
[----:B------:R-:W-:Y:S02]  /*89e0*/  F2FP.F16.F32.PACK_AB R149, R149, R150 ;  /* 0x000000969595723e */ /* 0x000fe400000000ff */
[----:B-1----:R-:W-:Y:S01]  /*89f0*/  PRMT R61, R159, 0x7632, R61 ;  /* 0x000076329f3d7816 */ /* 0x002fe2000000003d */
[----:B------:R-:W-:Y:S01]  /*8a00*/  STG.E.U16 desc[UR6][R62.64], R165 ;  /* 0x000000a53e007986 */ /* 0x000fe2000c101506 */
[----:B------:R-:W-:-:S02]  /*8a10*/  PRMT R59, R155, 0x7632, R59 ;  /* 0x000076329b3b7816 */ /* 0x000fc4000000003b */
[----:B------:R-:W-:Y:S01]  /*8a20*/  PRMT R60, R151, 0x7632, R60 ;  /* 0x00007632973c7816 */ /* 0x000fe2000000003c */
[----:B------:R0:W-:Y:S01]  /*8a30*/  STG.E.U16 desc[UR6][R62.64+0x2], R58 ;  /* 0x0000023a3e007986 */ /* 0x0001e2000c101506 */
[----:B------:R-:W-:-:S03]  /*8a40*/  F2FP.F16.F32.PACK_AB R147, R147, R148 ;  /* 0x000000949393723e */ /* 0x000fc600000000ff */
[----:B------:R-:W-:Y:S01]  /*8a50*/  STG.E.U16 desc[UR6][R62.64+0x4], R159 ;  /* 0x0000049f3e007986 */ /* 0x000fe2000c101506 */
[----:B------:R-:W-:-:S03]  /*8a60*/  F2FP.F16.F32.PACK_AB R2, R3, R2 ;  /* 0x000000020302723e */ /* 0x000fc600000000ff */
[----:B------:R-:W-:Y:S01]  /*8a70*/  STG.E.U16 desc[UR6][R62.64+0x6], R61 ;  /* 0x0000063d3e007986 */ /* 0x000fe2000c101506 */
[----:B------:R-:W-:-:S03]  /*8a80*/  F2FP.F16.F32.PACK_AB R4, R5, R4 ;  /* 0x000000040504723e */ /* 0x000fc600000000ff */
[----:B------:R1:W-:Y:S01]  /*8a90*/  STG.E.U16 desc[UR6][R64.64+0x2], R0 ;  /* 0x0000020040007986 */ /* 0x0003e2000c101506 */
[----:B0-----:R-:W-:Y:S02]  /*8aa0*/  PRMT R58, R153, 0x7632, R58 ;  /* 0x00007632993a7816 */ /* 0x001fe4000000003a */
[----:B------:R-:W-:Y:S01]  /*8ab0*/  F2FP.F16.F32.PACK_AB R6, R7, R6 ;  /* 0x000000060706723e */ /* 0x000fe200000000ff */
[----:B------:R-:W-:Y:S01]  /*8ac0*/  STG.E.U16 desc[UR6][R64.64], R157 ;  /* 0x0000009d40007986 */ /* 0x000fe2000c101506 */
[----:B------:R-:W-:-:S03]  /*8ad0*/  PRMT R3, R147, 0x7632, R3 ;  /* 0x0000763293037816 */ /* 0x000fc60000000003 */
[----:B------:R-:W-:Y:S01]  /*8ae0*/  STG.E.U16 desc[UR6][R64.64+0x4], R155 ;  /* 0x0000049b40007986 */ /* 0x000fe2000c101506 */
[----:B-1----:R-:W-:-:S03]  /*8af0*/  PRMT R0, R149, 0x7632, R0 ;  /* 0x0000763295007816 */ /* 0x002fc60000000000 */
[----:B------:R-:W-:Y:S01]  /*8b00*/  STG.E.U16 desc[UR6][R64.64+0x6], R59 ;  /* 0x0000063b40007986 */ /* 0x000fe2000c101506 */
[----:B------:R-:W-:Y:S02]  /*8b10*/  PRMT R5, R2, 0x7632, R5 ;  /* 0x0000763202057816 */ /* 0x000fe40000000005 */
[----:B------:R-:W-:Y:S01]  /*8b20*/  PRMT R7, R4, 0x7632, R7 ;  /* 0x0000763204077816 */ /* 0x000fe20000000007 */
[----:B------:R-:W-:Y:S01]  /*8b30*/  STG.E.U16 desc[UR6][R66.64], R153 ;  /* 0x0000009942007986 */ /* 0x000fe2000c101506 */
[----:B------:R-:W-:-:S03]  /*8b40*/  F2FP.F16.F32.PACK_AB R8, R9, R8 ;  /* 0x000000080908723e */ /* 0x000fc600000000ff */
[----:B------:R-:W-:Y:S01]  /*8b50*/  STG.E.U16 desc[UR6][R66.64+0x2], R58 ;  /* 0x0000023a42007986 */ /* 0x000fe2000c101506 */
[----:B------:R-:W-:-:S03]  /*8b60*/  F2FP.F16.F32.PACK_AB R10, R11, R10 ;  /* 0x0000000a0b0a723e */ /* 0x000fc600000000ff */
[----:B------:R-:W-:Y:S01]  /*8b70*/  STG.E.U16 desc[UR6][R66.64+0x4], R151 ;  /* 0x0000049742007986 */ /* 0x000fe2000c101506 */
[----:B------:R-:W-:-:S03]  /*8b80*/  F2FP.F16.F32.PACK_AB R12, R13, R12 ;  /* 0x0000000c0d0c723e */ /* 0x000fc600000000ff */
[----:B------:R-:W-:Y:S01]  /*8b90*/  STG.E.U16 desc[UR6][R66.64+0x6], R60 ;  /* 0x0000063c42007986 */ /* 0x000fe2000c101506 */
[----:B------:R-:W-:-:S03]  /*8ba0*/  F2FP.F16.F32.PACK_AB R14, R15, R14 ;  /* 0x0000000e0f0e723e */ /* 0x000fc600000000ff */
[----:B------:R0:W-:Y:S04]  /*8bb0*/  STG.E.U16 desc[UR6][R68.64+0x2], R0 ;  /* 0x0000020044007986 */ /* 0x0001e8000c101506 */
[----:B------:R-:W-:Y:S04]  /*8bc0*/  STG.E.U16 desc[UR6][R68.64], R149 ;  /* 0x0000009544007986 */ /* 0x000fe8000c101506 */
[----:B------:R-:W-:Y:S01]  /*8bd0*/  STG.E.U16 desc[UR6][R68.64+0x4], R147 ;  /* 0x0000049344007986 */ /* 0x000fe2000c101506 */
[----:B0-----:R-:W-:-:S03]  /*8be0*/  PRMT R0, R6, 0x7632, R0 ;  /* 0x0000763206007816 */ /* 0x001fc60000000000 */
[----:B------:R0:W-:Y:S01]  /*8bf0*/  STG.E.U16 desc[UR6][R68.64+0x6], R3 ;  /* 0x0000060344007986 */ /* 0x0001e2000c101506 */
[----:B------:R-:W-:-:S03]  /*8c00*/  F2FP.F16.F32.PACK_AB R16, R17, R16 ;  /* 0x000000101110723e */ /* 0x000fc600000000ff */
[----:B------:R1:W-:Y:S01]  /*8c10*/  STG.E.U16 desc[UR6][R70.64], R2 ;  /* 0x0000000246007986 */ /* 0x0003e2000c101506 */
[----:B------:R-:W-:-:S03]  /*8c20*/  F2FP.F16.F32.PACK_AB R18, R19, R18 ;  /* 0x000000121312723e */ /* 0x000fc600000000ff */
[----:B------:R-:W-:Y:S01]  /*8c30*/  STG.E.U16 desc[UR6][R70.64+0x2], R5 ;  /* 0x0000020546007986 */ /* 0x000fe2000c101506 */
[----:B------:R-:W-:-:S03]  /*8c40*/  F2FP.F16.F32.PACK_AB R20, R21, R20 ;  /* 0x000000141514723e */ /* 0x000fc600000000ff */
[----:B------:R2:W-:Y:S01]  /*8c50*/  STG.E.U16 desc[UR6][R70.64+0x4], R4 ;  /* 0x0000040446007986 */ /* 0x0005e2000c101506 */
[----:B0-----:R-:W-:-:S03]  /*8c60*/  PRMT R3, R10, 0x7632, R3 ;  /* 0x000076320a037816 */ /* 0x001fc60000000003 */
[----:B------:R-:W-:Y:S01]  /*8c70*/  STG.E.U16 desc[UR6][R70.64+0x6], R7 ;  /* 0x0000060746007986 */ /* 0x000fe2000c101506 */
[----:B-1----:R-:W-:-:S03]  /*8c80*/  PRMT R2, R8, 0x7632, R2 ;  /* 0x0000763208027816 */ /* 0x002fc60000000002 */
[----:B------:R0:W-:Y:S01]  /*8c90*/  STG.E.U16 desc[UR6][R72.64+0x2], R0 ;  /* 0x0000020048007986 */ /* 0x0001e2000c101506 */
[----:B------:R-:W-:Y:S02]  /*8ca0*/  F2FP.F16.F32.PACK_AB R22, R23, R22 ;  /* 0x000000161716723e */ /* 0x000fe400000000ff */
[----:B--2---:R-:W-:Y:S01]  /*8cb0*/  PRMT R4, R12, 0x7632, R4 ;  /* 0x000076320c047816 */ /* 0x004fe20000000004 */
[----:B------:R-:W-:Y:S01]  /*8cc0*/  STG.E.U16 desc[UR6][R72.64], R6 ;  /* 0x0000000648007986 */ /* 0x000fe2000c101506 */
[----:B------:R-:W-:-:S03]  /*8cd0*/  F2FP.F16.F32.PACK_AB R24, R25, R24 ;  /* 0x000000181918723e */ /* 0x000fc600000000ff */
[----:B------:R-:W-:Y:S01]  /*8ce0*/  STG.E.U16 desc[UR6][R72.64+0x4], R8 ;  /* 0x0000040848007986 */ /* 0x000fe2000c101506 */
[----:B0-----:R-:W-:-:S03]  /*8cf0*/  PRMT R0, R14, 0x7632, R0 ;  /* 0x000076320e007816 */ /* 0x001fc60000000000 */
[----:B------:R0:W-:Y:S01]  /*8d00*/  STG.E.U16 desc[UR6][R72.64+0x6], R2 ;  /* 0x0000060248007986 */ /* 0x0001e2000c101506 */
[----:B------:R-:W-:-:S03]  /*8d10*/  F2FP.F16.F32.PACK_AB R26, R27, R26 ;  /* 0x0000001a1b1a723e */ /* 0x000fc600000000ff */
[----:B------:R-:W-:Y:S01]  /*8d20*/  STG.E.U16 desc[UR6][R74.64], R10 ;  /* 0x0000000a4a007986 */ /* 0x000fe2000c101506 */
[----:B------:R-:W-:-:S03]  /*8d30*/  F2FP.F16.F32.PACK_AB R28, R29, R28 ;  /* 0x0000001c1d1c723e */ /* 0x000fc600000000ff */
[----:B------:R1:W-:Y:S04]  /*8d40*/  STG.E.U16 desc[UR6][R74.64+0x2], R3 ;  /* 0x000002034a007986 */ /* 0x0003e8000c101506 */
[----:B------:R-:W-:Y:S01]  /*8d50*/  STG.E.U16 desc[UR6][R74.64+0x4], R12 ;  /* 0x0000040c4a007986 */ /* 0x000fe2000c101506 */
[----:B0-----:R-:W-:-:S03]  /*8d60*/  PRMT R2, R16, 0x7632, R2 ;  /* 0x0000763210027816 */ /* 0x001fc60000000002 */
[----:B------:R0:W-:Y:S01]  /*8d70*/  STG.E.U16 desc[UR6][R74.64+0x6], R4 ;  /* 0x000006044a007986 */ /* 0x0001e2000c101506 */
[----:B------:R-:W-:-:S03]  /*8d80*/  F2FP.F16.F32.PACK_AB R30, R31, R30 ;  /* 0x0000001e1f1e723e */ /* 0x000fc600000000ff */
[----:B------:R2:W-:Y:S01]  /*8d90*/  STG.E.U16 desc[UR6][R76.64+0x2], R0 ;  /* 0x000002004c007986 */ /* 0x0005e2000c101506 */
[----:B-1----:R-:W-:Y:S01]  /*8da0*/  PRMT R3, R18, 0x7632, R3 ;  /* 0x0000763212037816 */ /* 0x002fe20000000003 */
[----:B------:R-:W1:Y:S02]  /*8db0*/  MUFU.RCP R162, R162 ;  /* 0x000000a200a27308 */ /* 0x000e640000001000 */
[----:B------:R-:W-:Y:S01]  /*8dc0*/  STG.E.U16 desc[UR6][R76.64], R14 ;  /* 0x0000000e4c007986 */ /* 0x000fe2000c101506 */
[----:B0-----:R-:W-:-:S03]  /*8dd0*/  PRMT R4, R20, 0x7632, R4 ;  /* 0x0000763214047816 */ /* 0x001fc60000000004 */
[----:B------:R-:W-:Y:S01]  /*8de0*/  STG.E.U16 desc[UR6][R76.64+0x4], R16 ;  /* 0x000004104c007986 */ /* 0x000fe2000c101506 */
[----:B--2---:R-:W-:-:S03]  /*8df0*/  PRMT R0, R22, 0x7632, R0 ;  /* 0x0000763216007816 */ /* 0x004fc60000000000 */
[----:B------:R0:W-:Y:S01]  /*8e00*/  STG.E.U16 desc[UR6][R76.64+0x6], R2 ;  /* 0x000006024c007986 */ /* 0x0001e2000c101506 */
[----:B------:R-:W-:-:S03]  /*8e10*/  F2FP.F16.F32.PACK_AB R32, R33, R32 ;  /* 0x000000202120723e */ /* 0x000fc600000000ff */
[----:B------:R-:W-:Y:S01]  /*8e20*/  STG.E.U16 desc[UR6][R78.64], R18 ;  /* 0x000000124e007986 */ /* 0x000fe2000c101506 */
[----:B------:R-:W-:-:S03]  /*8e30*/  F2FP.F16.F32.PACK_AB R34, R35, R34 ;  /* 0x000000222322723e */ /* 0x000fc600000000ff */
[----:B------:R2:W-:Y:S01]  /*8e40*/  STG.E.U16 desc[UR6][R78.64+0x2], R3 ;  /* 0x000002034e007986 */ /* 0x0005e2000c101506 */
[----:B------:R-:W-:-:S03]  /*8e50*/  F2FP.F16.F32.PACK_AB R36, R37, R36 ;  /* 0x000000242524723e */ /* 0x000fc600000000ff */
[----:B------:R-:W-:Y:S01]  /*8e60*/  STG.E.U16 desc[UR6][R78.64+0x4], R20 ;  /* 0x000004144e007986 */ /* 0x000fe2000c101506 */
[----:B0-----:R-:W-:-:S03]  /*8e70*/  PRMT R2, R24, 0x7632, R2 ;  /* 0x0000763218027816 */ /* 0x001fc60000000002 */
[----:B------:R0:W-:Y:S01]  /*8e80*/  STG.E.U16 desc[UR6][R78.64+0x6], R4 ;  /* 0x000006044e007986 */ /* 0x0001e2000c101506 */
[----:B------:R-:W-:-:S03]  /*8e90*/  F2FP.F16.F32.PACK_AB R38, R39, R38 ;  /* 0x000000262726723e */ /* 0x000fc600000000ff */
[----:B------:R3:W-:Y:S01]  /*8ea0*/  STG.E.U16 desc[UR6][R80.64+0x2], R0 ;  /* 0x0000020050007986 */ /* 0x0007e2000c101506 */
[----:B--2---:R-:W-:-:S03]  /*8eb0*/  PRMT R3, R26, 0x7632, R3 ;  /* 0x000076321a037816 */ /* 0x004fc60000000003 */
[----:B------:R-:W-:Y:S01]  /*8ec0*/  STG.E.U16 desc[UR6][R80.64], R22 ;  /* 0x0000001650007986 */ /* 0x000fe2000c101506 */
[----:B0-----:R-:W-:-:S03]  /*8ed0*/  PRMT R4, R28, 0x7632, R4 ;  /* 0x000076321c047816 */ /* 0x001fc60000000004 */
[----:B------:R-:W-:Y:S01]  /*8ee0*/  STG.E.U16 desc[UR6][R80.64+0x4], R24 ;  /* 0x0000041850007986 */ /* 0x000fe2000c101506 */
[----:B---3--:R-:W-:-:S03]  /*8ef0*/  PRMT R0, R30, 0x7632, R0 ;  /* 0x000076321e007816 */ /* 0x008fc60000000000 */
        /* <DEDUP_REMOVED lines=17> */
[----:B------:R-:W-:-:S03]  /*9010*/  PRMT R45, R42, 0x7632, R45 ;  /* 0x000076322a2d7816 */ /* 0x000fc6000000002d */
[----:B------:R-:W-:Y:S01]  /*9020*/  STG.E.U16 desc[UR6][R86.64], R34 ;  /* 0x0000002256007986 */ /* 0x000fe2000c101506 */
[----:B------:R-:W-:-:S03]  /*9030*/  F2FP.F16.F32.PACK_AB R48, R49, R48 ;  /* 0x000000303130723e */ /* 0x000fc600000000ff */
[----:B------:R2:W-:Y:S01]  /*9040*/  STG.E.U16 desc[UR6][R86.64+0x2], R3 ;  /* 0x0000020356007986 */ /* 0x0005e2000c101506 */
[----:B------:R-:W-:-:S03]  /*9050*/  F2FP.F16.F32.PACK_AB R50, R51, R50 ;  /* 0x000000323332723e */ /* 0x000fc600000000ff */
[----:B------:R-:W-:Y:S01]  /*9060*/  STG.E.U16 desc[UR6][R86.64+0x4], R36 ;  /* 0x0000042456007986 */ /* 0x000fe2000c101506 */
[----:B0-----:R-:W-:-:S03]  /*9070*/  PRMT R2, R40, 0x7632, R2 ;  /* 0x0000763228027816 */ /* 0x001fc60000000002 */
[----:B------:R-:W-:Y:S01]  /*9080*/  STG.E.U16 desc[UR6][R86.64+0x6], R4 ;  /* 0x0000060456007986 */ /* 0x000fe2000c101506 */
[----:B------:R-:W-:-:S03]  /*9090*/  F2FP.F16.F32.PACK_AB R52, R53, R52 ;  /* 0x000000343534723e */ /* 0x000fc600000000ff */
[----:B------:R0:W-:Y:S01]  /*90a0*/  STG.E.U16 desc[UR6][R88.64+0x2], R0 ;  /* 0x0000020058007986 */ /* 0x0001e2000c101506 */
[----:B--2---:R-:W-:Y:S01]  /*90b0*/  PRMT R3, R44, 0x7632, R3 ;  /* 0x000076322c037816 */ /* 0x004fe20000000003 */
[----:B-1----:R-:W-:Y:S01]  /*90c0*/  FMUL.FTZ R113, R113, R162 ;  /* 0x000000a271717220 */ /* 0x002fe20000410000 */
[----:B------:R-:W-:Y:S01]  /*90d0*/  F2FP.F16.F32.PACK_AB R56, R57, R56 ;  /* 0x000000383938723e */ /* 0x000fe200000000ff */
[----:B------:R-:W-:Y:S01]  /*90e0*/  STG.E.U16 desc[UR6][R88.64], R38 ;  /* 0x0000002658007986 */ /* 0x000fe2000c101506 */
[----:B------:R-:W-:-:S03]  /*90f0*/  PRMT R47, R50, 0x7632, R47 ;  /* 0x00007632322f7816 */ /* 0x000fc6000000002f */
[----:B------:R-:W-:Y:S01]  /*9100*/  STG.E.U16 desc[UR6][R88.64+0x4], R40 ;  /* 0x0000042858007986 */ /* 0x000fe2000c101506 */
[----:B0-----:R-:W-:-:S03]  /*9110*/  PRMT R0, R46, 0x7632, R0 ;  /* 0x000076322e007816 */ /* 0x001fc60000000000 */
[----:B------:R0:W-:Y:S01]  /*9120*/  STG.E.U16 desc[UR6][R88.64+0x6], R2 ;  /* 0x0000060258007986 */ /* 0x0001e2000c101506 */
[----:B------:R-:W-:-:S03]  /*9130*/  F2FP.F16.F32.PACK_AB R54, R55, R54 ;  /* 0x000000363736723e */ /* 0x000fc600000000ff */
[----:B------:R-:W-:Y:S01]  /*9140*/  STG.E.U16 desc[UR6][R90.64], R42 ;  /* 0x0000002a5a007986 */ /* 0x000fe2000c101506 */
[----:B------:R-:W-:-:S03]  /*9150*/  F2FP.F16.F32.PACK_AB R110, R111, R110 ;  /* 0x0000006e6f6e723e */ /* 0x000fc600000000ff */
[----:B------:R-:W-:Y:S01]  /*9160*/  STG.E.U16 desc[UR6][R90.64+0x2], R45 ;  /* 0x0000022d5a007986 */ /* 0x000fe2000c101506 */
[----:B------:R-:W-:-:S03]  /*9170*/  F2FP.F16.F32.PACK_AB R112, R113, R112 ;  /* 0x000000707170723e */ /* 0x000fc600000000ff */
[----:B------:R-:W-:Y:S01]  /*9180*/  STG.E.U16 desc[UR6][R90.64+0x4], R44 ;  /* 0x0000042c5a007986 */ /* 0x000fe2000c101506 */
[----:B0-----:R-:W-:-:S03]  /*9190*/  PRMT R2, R48, 0x7632, R2 ;  /* 0x0000763230027816 */ /* 0x001fc60000000002 */
[----:B------:R0:W-:Y:S01]  /*91a0*/  STG.E.U16 desc[UR6][R90.64+0x6], R3 ;  /* 0x000006035a007986 */ /* 0x0001e2000c101506 */
[----:B------:R-:W-:-:S03]  /*91b0*/  F2FP.F16.F32.PACK_AB R116, R117, R116 ;  /* 0x000000747574723e */ /* 0x000fc600000000ff */
[----:B------:R1:W-:Y:S01]  /*91c0*/  STG.E.U16 desc[UR6][R92.64+0x2], R0 ;  /* 0x000002005c007986 */ /* 0x0003e2000c101506 */
[----:B------:R-:W-:-:S03]  /*91d0*/  PRMT R49, R110, 0x7632, R49 ;  /* 0x000076326e317816 */ /* 0x000fc60000000031 */
[----:B------:R-:W-:Y:S01]  /*91e0*/  STG.E.U16 desc[UR6][R92.64], R46 ;  /* 0x0000002e5c007986 */ /* 0x000fe2000c101506 */
[----:B0-----:R-:W-:-:S03]  /*91f0*/  PRMT R3, R52, 0x7632, R3 ;  /* 0x0000763234037816 */ /* 0x001fc60000000003 */
[----:B------:R0:W-:Y:S01]  /*9200*/  STG.E.U16 desc[UR6][R92.64+0x4], R48 ;  /* 0x000004305c007986 */ /* 0x0001e2000c101506 */
[----:B-1----:R-:W-:-:S03]  /*9210*/  PRMT R0, R56, 0x7632, R0 ;  /* 0x0000763238007816 */ /* 0x002fc60000000000 */
[----:B------:R1:W-:Y:S01]  /*9220*/  STG.E.U16 desc[UR6][R92.64+0x6], R2 ;  /* 0x000006025c007986 */ /* 0x0003e2000c101506 */
[----:B------:R-:W-:-:S03]  /*9230*/  F2FP.F16.F32.PACK_AB R114, R115, R114 ;  /* 0x000000727372723e */ /* 0x000fc600000000ff */
[----:B------:R2:W-:Y:S01]  /*9240*/  STG.E.U16 desc[UR6][R94.64], R50 ;  /* 0x000000325e007986 */ /* 0x0005e2000c101506 */
[----:B------:R-:W-:-:S03]  /*9250*/  F2FP.F16.F32.PACK_AB R118, R119, R118 ;  /* 0x000000767776723e */ /* 0x000fc600000000ff */
[----:B------:R-:W-:Y:S01]  /*9260*/  STG.E.U16 desc[UR6][R94.64+0x2], R47 ;  /* 0x0000022f5e007986 */ /* 0x000fe2000c101506 */
[----:B0-----:R-:W-:-:S03]  /*9270*/  PRMT R48, R54, 0x7632, R48 ;  /* 0x0000763236307816 */ /* 0x001fc60000000030 */
[----:B------:R-:W-:Y:S01]  /*9280*/  STG.E.U16 desc[UR6][R94.64+0x4], R52 ;  /* 0x000004345e007986 */ /* 0x000fe2000c101506 */
[----:B-1----:R-:W-:-:S03]  /*9290*/  PRMT R2, R112, 0x7632, R2 ;  /* 0x0000763270027816 */ /* 0x002fc60000000002 */
[----:B------:R-:W-:Y:S01]  /*92a0*/  STG.E.U16 desc[UR6][R94.64+0x6], R3 ;  /* 0x000006035e007986 */ /* 0x000fe2000c101506 */
[----:B------:R-:W-:-:S03]  /*92b0*/  F2FP.F16.F32.PACK_AB R120, R121, R120 ;  /* 0x000000787978723e */ /* 0x000fc600000000ff */
[----:B------:R0:W-:Y:S01]  /*92c0*/  STG.E.U16 desc[UR6][R96.64+0x6], R0 ;  /* 0x0000060060007986 */ /* 0x0001e2000c101506 */
[----:B------:R-:W-:Y:S02]  /*92d0*/  F2FP.F16.F32.PACK_AB R124, R125, R124 ;  /* 0x0000007c7d7c723e */ /* 0x000fe400000000ff */
[----:B------:R-:W-:Y:S01]  /*92e0*/  PRMT R51, R114, 0x7632, R51 ;  /* 0x0000763272337816 */ /* 0x000fe20000000033 */
[----:B------:R-:W-:Y:S01]  /*92f0*/  STG.E.U16 desc[UR6][R96.64], R54 ;  /* 0x0000003660007986 */ /* 0x000fe2000c101506 */
[----:B--2---:R-:W-:-:S03]  /*9300*/  PRMT R50, R118, 0x7632, R50 ;  /* 0x0000763276327816 */ /* 0x004fc60000000032 */
[----:B------:R-:W-:Y:S01]  /*9310*/  STG.E.U16 desc[UR6][R96.64+0x2], R48 ;  /* 0x0000023060007986 */ /* 0x000fe2000c101506 */
[----:B0-----:R-:W-:-:S03]  /*9320*/  PRMT R0, R116, 0x7632, R0 ;  /* 0x0000763274007816 */ /* 0x001fc60000000000 */
[----:B------:R-:W-:Y:S01]  /*9330*/  STG.E.U16 desc[UR6][R96.64+0x4], R56 ;  /* 0x0000043860007986 */ /* 0x000fe2000c101506 */
[----:B------:R-:W-:-:S03]  /*9340*/  F2FP.F16.F32.PACK_AB R122, R123, R122 ;  /* 0x0000007a7b7a723e */ /* 0x000fc600000000ff */
[----:B------:R-:W-:Y:S01]  /*9350*/  STG.E.U16 desc[UR6][R98.64], R110 ;  /* 0x0000006e62007986 */ /* 0x000fe2000c101506 */
[----:B------:R-:W-:-:S03]  /*9360*/  F2FP.F16.F32.PACK_AB R126, R127, R126 ;  /* 0x0000007e7f7e723e */ /* 0x000fc600000000ff */
[----:B------:R-:W-:Y:S01]  /*9370*/  STG.E.U16 desc[UR6][R98.64+0x2], R49 ;  /* 0x0000023162007986 */ /* 0x000fe2000c101506 */
[----:B------:R-:W-:-:S03]  /*9380*/  F2FP.F16.F32.PACK_AB R128, R129, R128 ;  /* 0x000000808180723e */ /* 0x000fc600000000ff */
[----:B------:R-:W-:Y:S04]  /*9390*/  STG.E.U16 desc[UR6][R98.64+0x4], R112 ;  /* 0x0000047062007986 */ /* 0x000fe8000c101506 */
[----:B------:R0:W-:Y:S01]  /*93a0*/  STG.E.U16 desc[UR6][R98.64+0x6], R2 ;  /* 0x0000060262007986 */ /* 0x0001e2000c101506 */
[----:B------:R-:W-:-:S03]  /*93b0*/  F2FP.F16.F32.PACK_AB R130, R131, R130 ;  /* 0x000000828382723e */ /* 0x000fc600000000ff */
[----:B------:R1:W-:Y:S01]  /*93c0*/  STG.E.U16 desc[UR6][R102.64+0x6], R0 ;  /* 0x0000060066007986 */ /* 0x0003e2000c101506 */
[----:B------:R-:W-:Y:S02]  /*93d0*/  F2FP.F16.F32.PACK_AB R132, R133, R132 ;  /* 0x000000848584723e */ /* 0x000fe400000000ff */
[----:B------:R-:W-:Y:S01]  /*93e0*/  PRMT R52, R122, 0x7632, R52 ;  /* 0x000076327a347816 */ /* 0x000fe20000000034 */
[----:B------:R-:W-:Y:S01]  /*93f0*/  STG.E.U16 desc[UR6][R102.64], R114 ;  /* 0x0000007266007986 */ /* 0x000fe2000c101506 */
[----:B0-----:R-:W-:-:S03]  /*9400*/  PRMT R2, R120, 0x7632, R2 ;  /* 0x0000763278027816 */ /* 0x001fc60000000002 */
[----:B------:R-:W-:Y:S01]  /*9410*/  STG.E.U16 desc[UR6][R102.64+0x2], R51 ;  /* 0x0000023366007986 */ /* 0x000fe2000c101506 */
[----:B-1----:R-:W-:-:S03]  /*9420*/  PRMT R0, R124, 0x7632, R0 ;  /* 0x000076327c007816 */ /* 0x002fc60000000000 */
[----:B------:R-:W-:Y:S01]  /*9430*/  STG.E.U16 desc[UR6][R102.64+0x4], R116 ;  /* 0x0000047466007986 */ /* 0x000fe2000c101506 */
[----:B------:R-:W-:-:S03]  /*9440*/  PRMT R53, R126, 0x7632, R53 ;  /* 0x000076327e357816 */ /* 0x000fc60000000035 */
        /* <DEDUP_REMOVED lines=23> */
.L_x_3516:
[----:B------:R-:W-:Y:S06]  /*95c0*/  BAR.SYNC.DEFER_BLOCKING 0x0 ;  /* 0x0000000000007b1d */ /* 0x000fec0000010000 */
[----:B------:R-:W-:Y:S05]  /*95d0*/  EXIT ;  /* 0x000000000000794d */ /* 0x000fea0003800000 */
.L_x_3517:
        /* <DEDUP_REMOVED lines=10> */
.L_x_3609:


//--------------------- .text._ZN13group_norm_v214gn_cuda_kernelI6__halfLi320ELi3ELi16ELi160ELi256ELb1ELi64ELi320ELi320ELi4ELb1ELi87ELb0ELb0ENS_16CompileConditionILi900EEEEEvPT_PKS4_S7_S7_flPfS8_Pj --------------------------
	.section	.text._ZN13group_norm_v214gn_cuda_kernelI6__halfLi320ELi3ELi16ELi160ELi256ELb1ELi64ELi320ELi320ELi4ELb1ELi87ELb0ELb0ENS_16CompileConditionILi900EEEEEvPT_PKS4_S7_S7_flPfS8_Pj,"ax",@progbits
	.align	128
        .global         _ZN13group_norm_v214gn_cuda_kernelI6__halfLi320ELi3ELi16ELi160ELi256ELb1ELi64ELi320ELi320ELi4ELb1ELi87ELb0ELb0ENS_16CompileConditionILi900EEEEEvPT_PKS4_S7_S7_flPfS8_Pj
        .type           _ZN13group_norm_v214gn_cuda_kernelI6__halfLi320ELi3ELi16ELi160ELi256ELb1ELi64ELi320ELi320ELi4ELb1ELi87ELb0ELb0ENS_16CompileConditionILi900EEEEEvPT_PKS4_S7_S7_flPfS8_Pj,@function
        .size           _ZN13group_norm_v214gn_cuda_kernelI6__halfLi320ELi3ELi16ELi160ELi256ELb1ELi64ELi320ELi320ELi4ELb1ELi87ELb0ELb0ENS_16CompileConditionILi900EEEEEvPT_PKS4_S7_S7_flPfS8_Pj,(.L_x_3610 - _ZN13group_norm_v214gn_cuda_kernelI6__halfLi320ELi3ELi16ELi160ELi256ELb1ELi64ELi320ELi320ELi4ELb1ELi87ELb0ELb0ENS_16CompileConditionILi900EEEEEvPT_PKS4_S7_S7_flPfS8_Pj)
        .other          _ZN13group_norm_v214gn_cuda_kernelI6__halfLi320ELi3ELi16ELi160ELi256ELb1ELi64ELi320ELi320ELi4ELb1ELi87ELb0ELb0ENS_16CompileConditionILi900EEEEEvPT_PKS4_S7_S7_flPfS8_Pj,@"STO_CUDA_ENTRY STV_DEFAULT"
_ZN13group_norm_v214gn_cuda_kernelI6__halfLi320ELi3ELi16ELi160ELi256ELb1ELi64ELi320ELi320ELi4ELb1ELi87ELb0ELb0ENS_16CompileConditionILi900EEEEEvPT_PKS4_S7_S7_flPfS8_Pj:
.text._ZN13group_norm_v214gn_cuda_kernelI6__halfLi320ELi3ELi16ELi160ELi256ELb1ELi64ELi320ELi320ELi4ELb1ELi87ELb0ELb0ENS_16CompileConditionILi900EEEEEvPT_PKS4_S7_S7_flPfS8_Pj:
        /* <DEDUP_REMOVED lines=24> */
.L_x_3527:
[----:B------:R-:W1:Y:S01]  /*0180*/  S2R R49, SR_TID.X ;  /* 0x0000000000317919 */ /* 0x000e620000002100 */
[----:B------:R-:W-:Y:S02]  /*0190*/  ULOP3.LUT UR6, UR9, 0x7, URZ, 0xc0, !UPT ;  /* 0x0000000709067892 */ /* 0x000fe4000f8ec03f */
[----:B------:R-:W-:Y:S01]  /*01a0*/  USHF.R.U64 UR11, UR9, 0x3, UR5 ;  /* 0x00000003090b7899 */ /* 0x000fe20008001205 */
[----:B0-2---:R-:W0:Y:S01]  /*01b0*/  S2R R0, SR_CTAID.X ;  /* 0x0000000000007919 */ /* 0x005e220000002500 */
        /* <DEDUP_REMOVED lines=13> */
[----:B------:R-:W-:-:S03]  /*0290*/  SHF.R.S32.HI R39, RZ, 0x1f, R38 ;  /* 0x0000001fff277819 */ /* 0x000fc60000011426 */
[----:B------:R-:W-:-:S05]  /*02a0*/  IMAD.WIDE.U32 R20, R21, 0xa0000, R38 ;  /* 0x000a000015147825 */ /* 0x000fca00078e0026 */
[----:B------:R-:W-:Y:S02]  /*02b0*/  IADD3 R21, R21, UR6, RZ ;  /* 0x0000000615157c10 */ /* 0x000fe4000fffe0ff */
        /* <DEDUP_REMOVED lines=29> */
[----:B------:R-:W-:-:S04]  /*0490*/  IADD3 R6, R5, 0xc800, RZ ;  /* 0x0000c80005067810 */ /* 0x000fc80007ffe0ff */
[----:B------:R-:W-:Y:S01]  /*04a0*/  IADD3 R0, P0, R6, R20, RZ ;  /* 0x0000001406007210 */ /* 0x000fe20007f1e0ff */
[----:B------:R0:W-:Y:S03]  /*04b0*/  STL [R1+0x2c], R6 ;  /* 0x00002c0601007387 */ /* 0x0001e60000100800 */
[----:B------:R-:W-:Y:S02]  /*04c0*/  IADD3.X R7, RZ, R21, RZ, P0, !PT ;  /* 0x00000015ff077210 */ /* 0x000fe400007fe4ff */
[----:B------:R-:W-:-:S04]  /*04d0*/  LEA R28, P0, R0, UR16, 0x1 ;  /* 0x00000010001c7c11 */ /* 0x000fc8000f8008ff */
[----:B------:R-:W-:-:S06]  /*04e0*/  LEA.HI.X R29, R0, UR17, R7, 0x1, P0 ;  /* 0x00000011001d7c11 */ /* 0x000fcc00080f0c07 */
[----:B------:R-:W4:Y:S01]  /*04f0*/  LDG.E.64.CONSTANT R28, desc[UR14][R28.64] ;  /* 0x0000000e1c1c7981 */ /* 0x000f22000c1e9b00 */
[----:B0-----:R-:W-:-:S04]  /*0500*/  IADD3 R6, R5, 0xf000, RZ ;  /* 0x0000f00005067810 */ /* 0x001fc80007ffe0ff */
        /* <DEDUP_REMOVED lines=38> */
[----:B0-----:R-:W-:-:S04]  /*0770*/  LEA R6, P0, R0, UR16, 0x1 ;  /* 0x0000001000067c11 */ /* 0x001fc8000f8008ff */
[----:B------:R-:W-:-:S06]  /*0780*/  LEA.HI.X R7, R0, UR17, R7, 0x1, P0 ;  /* 0x0000001100077c11 */ /* 0x000fcc00080f0c07 */
[----:B------:R-:W4:Y:S01]  /*0790*/  LDG.E.64.CONSTANT R6, desc[UR14][R6.64] ;  /* 0x0000000e06067981 */ /* 0x000f22000c1e9b00 */
[----:B------:R-:W-:-:S04]  /*07a0*/  IADD3 R10, R5, 0x1e000, RZ ;  /* 0x0001e000050a7810 */ /* 0x000fc80007ffe0ff */
[----:B------:R-:W-:Y:S01]  /*07b0*/  IADD3 R0, P0, R10, R20, RZ ;  /* 0x000000140a007210 */ /* 0x000fe20007f1e0ff */
[----:B------:R0:W-:Y:S03]  /*07c0*/  STL [R1+0x4], R10 ;  /* 0x0000040a01007387 */ /* 0x0001e60000100800 */
[----:B------:R-:W-:Y:S02]  /*07d0*/  IADD3.X R11, RZ, R21, RZ, P0, !PT ;  /* 0x00000015ff0b7210 */ /* 0x000fe400007fe4ff */
[----:B0-----:R-:W-:-:S04]  /*07e0*/  LEA R10, P0, R0, UR16, 0x1 ;  /* 0x00000010000a7c11 */ /* 0x001fc8000f8008ff */
[----:B------:R-:W-:Y:S02]  /*07f0*/  LEA.HI.X R11, R0, UR17, R11, 0x1, P0 ;  /* 0x00000011000b7c11 */ /* 0x000fe400080f0c0b */
[----:B------:R-:W-:-:S04]  /*0800*/  IADD3 R23, R5, 0x20800, RZ ;  /* 0x0002080005177810 */ /* 0x000fc80007ffe0ff */
[----:B------:R-:W4:Y:S04]  /*0810*/  LDG.E.64.CONSTANT R10, desc[UR14][R10.64] ;  /* 0x0000000e0a0a7981 */ /* 0x000f28000c1e9b00 */
[----:B------:R0:W-:Y:S01]  /*0820*/  STL [R1], R23 ;  /* 0x0000001701007387 */ /* 0x0001e20000100800 */
[----:B------:R-:W-:-:S03]  /*0830*/  IADD3 R61, R5, 0x23000, RZ ;  /* 0x00023000053d7810 */ /* 0x000fc60007ffe0ff */
[----:B------:R-:W4:Y:S01]  /*0840*/  LDL R51, [R1+0x34] ;  /* 0x0000340001337983 */ /* 0x000f220000100800 */
[--C-:B--2---:R-:W-:Y:S02]  /*0850*/  HADD2.F32 R0, -RZ, R44.reuse.H0_H0 ;  /* 0x2000002cff007230 */ /* 0x104fe40000004100 */
[----:B------:R-:W-:-:S03]  /*0860*/  HADD2.F32 R22, -RZ, R44.H1_H1 ;  /* 0x3000002cff167230 */ /* 0x000fc60000004100 */
[----:B------:R-:W-:Y:S01]  /*0870*/  FADD.FTZ R18, RZ, R0 ;  /* 0x00000000ff127221 */ /* 0x000fe20000010000 */
[----:B------:R-:W-:Y:S01]  /*0880*/  FFMA.FTZ R19, R0, R0, RZ ;  /* 0x0000000000137223 */ /* 0x000fe200000100ff */
[----:B------:R-:W-:Y:S01]  /*0890*/  IADD3 R0, P0, R23, R20, RZ ;  /* 0x0000001417007210 */ /* 0x000fe20007f1e0ff */
[--C-:B------:R-:W-:Y:S02]  /*08a0*/  HADD2.F32 R26, -RZ, R45.reuse.H0_H0 ;  /* 0x2000002dff1a7230 */ /* 0x100fe40000004100 */
[----:B------:R-:W-:Y:S01]  /*08b0*/  FADD.FTZ R18, R18, R22 ;  /* 0x0000001612127221 */ /* 0x000fe20000010000 */
[----:B------:R-:W-:Y:S01]  /*08c0*/  FFMA.FTZ R19, R22, R22, R19 ;  /* 0x0000001616137223 */ /* 0x000fe20000010013 */
[----:B0-----:R-:W-:Y:S01]  /*08d0*/  IADD3.X R23, RZ, R21, RZ, P0, !PT ;  /* 0x00000015ff177210 */ /* 0x001fe200007fe4ff */
[----:B------:R-:W-:Y:S01]  /*08e0*/  HADD2.F32 R22, -RZ, R45.H1_H1 ;  /* 0x3000002dff167230 */ /* 0x000fe20000004100 */
[----:B------:R-:W-:Y:S01]  /*08f0*/  LEA R24, P0, R0, UR16, 0x1 ;  /* 0x0000001000187c11 */ /* 0x000fe2000f8008ff */
[----:B------:R-:W-:Y:S01]  /*0900*/  FADD.FTZ R18, R18, R26 ;  /* 0x0000001a12127221 */ /* 0x000fe20000010000 */
[----:B------:R-:W-:-:S02]  /*0910*/  FFMA.FTZ R19, R26, R26, R19 ;  /* 0x0000001a1a137223 */ /* 0x000fc40000010013 */
[----:B------:R-:W-:Y:S01]  /*0920*/  LEA.HI.X R25, R0, UR17, R23, 0x1, P0 ;  /* 0x0000001100197c11 */ /* 0x000fe200080f0c17 */
[--C-:B---3--:R-:W-:Y:S02]  /*0930*/  HADD2.F32 R0, -RZ, R36.reuse.H0_H0 ;  /* 0x20000024ff007230 */ /* 0x108fe40000004100 */
[----:B------:R-:W-:Y:S01]  /*0940*/  FADD.FTZ R18, R18, R22 ;  /* 0x0000001612127221 */ /* 0x000fe20000010000 */
[----:B------:R-:W-:Y:S01]  /*0950*/  FFMA.FTZ R19, R22, R22, R19 ;  /* 0x0000001616137223 */ /* 0x000fe20000010013 */
[----:B------:R-:W-:Y:S02]  /*0960*/  HADD2.F32 R22, -RZ, R36.H1_H1 ;  /* 0x30000024ff167230 */ /* 0x000fe40000004100 */
[----:B------:R-:W-:Y:S01]  /*0970*/  FADD.FTZ R18, R18, R0 ;  /* 0x0000000012127221 */ /* 0x000fe20000010000 */
[----:B------:R-:W-:Y:S01]  /*0980*/  FFMA.FTZ R19, R0, R0, R19 ;  /* 0x0000000000137223 */ /* 0x000fe20000010013 */
[--C-:B------:R-:W-:Y:S01]  /*0990*/  HADD2.F32 R0, -RZ, R37.reuse.H0_H0 ;  /* 0x20000025ff007230 */ /* 0x100fe20000004100 */
[----:B------:R-:W2:Y:S01]  /*09a0*/  LDG.E.64.CONSTANT R24, desc[UR14][R24.64] ;  /* 0x0000000e18187981 */ /* 0x000ea2000c1e9b00 */
[----:B------:R-:W-:Y:S01]  /*09b0*/  FADD.FTZ R18, R18, R22 ;  /* 0x0000001612127221 */ /* 0x000fe20000010000 */
[----:B------:R-:W-:Y:S01]  /*09c0*/  FFMA.FTZ R19, R22, R22, R19 ;  /* 0x0000001616137223 */ /* 0x000fe20000010013 */
[----:B------:R-:W-:-:S02]  /*09d0*/  HADD2.F32 R26, -RZ, R37.H1_H1 ;  /* 0x30000025ff1a7230 */ /* 0x000fc40000004100 */
[----:B------:R-:W-:Y:S01]  /*09e0*/  FADD.FTZ R18, R18, R0 ;  /* 0x0000000012127221 */ /* 0x000fe20000010000 */
[----:B------:R-:W-:Y:S01]  /*09f0*/  FFMA.FTZ R23, R0, R0, R19 ;  /* 0x0000000000177223 */ /* 0x000fe20000010013 */
[----:B------:R-:W-:Y:S01]  /*0a00*/  IADD3 R0, P0, R61, R20, RZ ;  /* 0x000000143d007210 */ /* 0x000fe20007f1e0ff */
[--C-:B----4-:R-:W-:Y:S02]  /*0a10*/  HADD2.F32 R19, -RZ, R34.reuse.H0_H0 ;  /* 0x20000022ff137230 */ /* 0x110fe40000004100 */
        /* <DEDUP_REMOVED lines=8> */
[----:B------:R-:W-:Y:S01]  /*0aa0*/  FADD.FTZ R0, R22, R23 ;  /* 0x0000001716007221 */ /* 0x000fe20000010000 */
[----:B------:R-:W-:Y:S01]  /*0ab0*/  FFMA.FTZ R26, R23, R23, R26 ;  /* 0x00000017171a7223 */ /* 0x000fe2000001001a */
[--C-:B------:R-:W-:Y:S02]  /*0ac0*/  HADD2.F32 R23, -RZ, R35.reuse.H0_H0 ;  /* 0x20000023ff177230 */ /* 0x100fe40000004100 */
[----:B------:R-:W-:Y:S01]  /*0ad0*/  HADD2.F32 R22, -RZ, R35.H1_H1 ;  /* 0x30000023ff167230 */ /* 0x000fe20000004100 */
[----:B------:R-:W3:Y:S02]  /*0ae0*/  LDG.E.64.CONSTANT R18, desc[UR14][R18.64] ;  /* 0x0000000e12127981 */ /* 0x000ee4000c1e9b00 */
[----:B------:R-:W-:Y:S01]  /*0af0*/  FADD.FTZ R27, R0, R23 ;  /* 0x00000017001b7221 */ /* 0x000fe20000010000 */
[----:B------:R-:W-:Y:S01]  /*0b00*/  FFMA.FTZ R23, R23, R23, R26 ;  /* 0x0000001717177223 */ /* 0x000fe2000001001a */
[----:B------:R-:W-:Y:S01]  /*0b10*/  IADD3 R0, R5, 0x25800, RZ ;  /* 0x0002580005007810 */ /* 0x000fe20007ffe0ff */
[----:B------:R-:W-:-:S02]  /*0b20*/  HADD2.F32 R26, -RZ, R32.H0_H0 ;  /* 0x20000020ff1a7230 */ /* 0x000fc40000004100 */
[----:B------:R-:W-:Y:S01]  /*0b30*/  FADD.FTZ R27, R27, R22 ;  /* 0x000000161b1b7221 */ /* 0x000fe20000010000 */
[----:B------:R-:W-:Y:S01]  /*0b40*/  FFMA.FTZ R39, R22, R22, R23 ;  /* 0x0000001616277223 */ /* 0x000fe20000010017 */
[----:B------:R-:W-:Y:S01]  /*0b50*/  IADD3 R20, P0, R0, R20, RZ ;  /* 0x0000001400147210 */ /* 0x000fe20007f1e0ff */
[----:B------:R-:W-:Y:S02]  /*0b60*/  HADD2.F32 R23, -RZ, R32.H1_H1 ;  /* 0x30000020ff177230 */ /* 0x000fe40000004100 */
[----:B------:R-:W-:Y:S01]  /*0b70*/  FADD.FTZ R46, R27, R26 ;  /* 0x0000001a1b2e7221 */ /* 0x000fe20000010000 */
[----:B------:R-:W-:Y:S01]  /*0b80*/  FFMA.FTZ R26, R26, R26, R39 ;  /* 0x0000001a1a1a7223 */ /* 0x000fe20000010027 */
[----:B------:R-:W-:Y:S01]  /*0b90*/  IADD3.X R27, RZ, R21, RZ, P0, !PT ;  /* 0x00000015ff1b7210 */ /* 0x000fe200007fe4ff */
[----:B------:R-:W-:Y:S01]  /*0ba0*/  HADD2.F32 R21, -RZ, R33.H0_H0 ;  /* 0x20000021ff157230 */ /* 0x000fe20000004100 */
[----:B------:R-:W-:Y:S01]  /*0bb0*/  LEA R22, P0, R20, UR16, 0x1 ;  /* 0x0000001014167c11 */ /* 0x000fe2000f8008ff */
[----:B------:R-:W-:Y:S01]  /*0bc0*/  FADD.FTZ R46, R46, R23 ;  /* 0x000000172e2e7221 */ /* 0x000fe20000010000 */
[----:B------:R-:W-:-:S02]  /*0bd0*/  FFMA.FTZ R26, R23, R23, R26 ;  /* 0x00000017171a7223 */ /* 0x000fc4000001001a */
[----:B------:R-:W-:Y:S01]  /*0be0*/  LEA.HI.X R23, R20, UR17, R27, 0x1, P0 ;  /* 0x0000001114177c11 */ /* 0x000fe200080f0c1b */
[----:B------:R-:W-:Y:S02]  /*0bf0*/  HADD2.F32 R20, -RZ, R33.H1_H1 ;  /* 0x30000021ff147230 */ /* 0x000fe40000004100 */
[----:B------:R-:W-:Y:S01]  /*0c00*/  FADD.FTZ R27, R46, R21 ;  /* 0x000000152e1b7221 */ /* 0x000fe20000010000 */
[----:B------:R-:W-:Y:S01]  /*0c10*/  FFMA.FTZ R39, R21, R21, R26 ;  /* 0x0000001515277223 */ /* 0x000fe2000001001a */
[--C-:B------:R-:W-:Y:S02]  /*0c20*/  HADD2.F32 R21, -RZ, R30.reuse.H0_H0 ;  /* 0x2000001eff157230 */ /* 0x100fe40000004100 */
[----:B------:R-:W-:Y:S01]  /*0c30*/  FADD.FTZ R26, R27, R20 ;  /* 0x000000141b1a7221 */ /* 0x000fe20000010000 */
[----:B------:R-:W-:Y:S01]  /*0c40*/  FFMA.FTZ R46, R20, R20, R39 ;  /* 0x00000014142e7223 */ /* 0x000fe20000010027 */
[----:B------:R-:W-:Y:S01]  /*0c50*/  HADD2.F32 R20, -RZ, R30.H1_H1 ;  /* 0x3000001eff147230 */ /* 0x000fe20000004100 */
[----:B------:R-:W4:Y:S01]  /*0c60*/  LDG.E.64.CONSTANT R22, desc[UR14][R22.64] ;  /* 0x0000000e16167981 */ /* 0x000f22000c1e9b00 */
[----:B------:R-:W-:Y:S01]  /*0c70*/  FADD.FTZ R27, R26, R21 ;  /* 0x000000151a1b7221 */ /* 0x000fe20000010000 */
[----:B------:R-:W-:Y:S01]  /*0c80*/  FFMA.FTZ R21, R21, R21, R46 ;  /* 0x0000001515157223 */ /* 0x000fe2000001002e */
[----:B------:R-:W-:Y:S01]  /*0c90*/  HADD2.F32 R26, -RZ, R31.H0_H0 ;  /* 0x2000001fff1a7230 */ /* 0x000fe20000004100 */
[----:B------:R-:W0:Y:S01]  /*0ca0*/  LDC.64 R46, c[0x0][0x228] ;  /* 0x00008a00ff2e7b82 */ /* 0x000e220000000a00 */
[----:B------:R-:W-:Y:S01]  /*0cb0*/  FADD.FTZ R27, R27, R20 ;  /* 0x000000141b1b7221 */ /* 0x000fe20000010000 */
[----:B------:R-:W-:-:S03]  /*0cc0*/  FFMA.FTZ R21, R20, R20, R21 ;  /* 0x0000001414157223 */ /* 0x000fc60000010015 */
[----:B------:R-:W-:Y:S01]  /*0cd0*/  FADD.FTZ R39, R27, R26 ;  /* 0x0000001a1b277221 */ /* 0x000fe20000010000 */
[----:B------:R-:W-:Y:S02]  /*0ce0*/  FFMA.FTZ R21, R26, R26, R21 ;  /* 0x0000001a1a157223 */ /* 0x000fe40000010015 */
[----:B------:R-:W1:Y:S01]  /*0cf0*/  LDC.64 R26, c[0x0][0x220] ;  /* 0x00008800ff1a7b82 */ /* 0x000e620000000a00 */
[----:B------:R-:W-:-:S05]  /*0d00*/  HADD2.F32 R20, -RZ, R31.H1_H1 ;  /* 0x3000001fff147230 */ /* 0x000fca0000004100 */
[----:B------:R-:W-:Y:S01]  /*0d10*/  FADD.FTZ R39, R39, R20 ;  /* 0x0000001427277221 */ /* 0x000fe20000010000 */
[----:B------:R-:W-:Y:S01]  /*0d20*/  FFMA.FTZ R21, R20, R20, R21 ;  /* 0x0000001414157223 */ /* 0x000fe20000010015 */
[--C-:B------:R-:W-:Y:S02]  /*0d30*/  HADD2.F32 R20, -RZ, R28.reuse.H0_H0 ;  /* 0x2000001cff147230 */ /* 0x100fe40000004100 */
[----:B------:R-:W-:-:S03]  /*0d40*/  HADD2.F32 R48, -RZ, R28.H1_H1 ;  /* 0x3000001cff307230 */ /* 0x000fc60000004100 */
[----:B------:R-:W-:Y:S01]  /*0d50*/  FADD.FTZ R39, R39, R20 ;  /* 0x0000001427277221 */ /* 0x000fe20000010000 */
[----:B------:R-:W-:-:S03]  /*0d60*/  FFMA.FTZ R21, R20, R20, R21 ;  /* 0x0000001414157223 */ /* 0x000fc60000010015 */
[----:B------:R-:W-:Y:S01]  /*0d70*/  FADD.FTZ R20, R39, R48 ;  /* 0x0000003027147221 */ /* 0x000fe20000010000 */
[----:B-1----:R-:W-:-:S04]  /*0d80*/  IMAD.WIDE R26, R38, 0x2, R26 ;  /* 0x00000002261a7825 */ /* 0x002fc800078e021a */
[----:B0-----:R-:W-:Y:S02]  /*0d90*/  IMAD.WIDE R38, R38, 0x2, R46 ;  /* 0x0000000226267825 */ /* 0x001fe400078e022e */
[----:B------:R-:W5:Y:S04]  /*0da0*/  LDG.E.64.CONSTANT R26, desc[UR14][R26.64] ;  /* 0x0000000e1a1a7981 */ /* 0x000f68000c1e9b00 */
[----:B------:R-:W5:Y:S01]  /*0db0*/  LDG.E.64.CONSTANT R38, desc[UR14][R38.64] ;  /* 0x0000000e26267981 */ /* 0x000f62000c1e9b00 */
[--C-:B------:R-:W-:Y:S02]  /*0dc0*/  HADD2.F32 R43, -RZ, R29.reuse.H0_H0 ;  /* 0x2000001dff2b7230 */ /* 0x100fe40000004100 */
[----:B------:R-:W-:Y:S01]  /*0dd0*/  FFMA.FTZ R21, R48, R48, R21 ;  /* 0x0000003030157223 */ /* 0x000fe20000010015 */
[----:B------:R-:W-:-:S02]  /*0de0*/  HADD2.F32 R46, -RZ, R29.H1_H1 ;  /* 0x3000001dff2e7230 */ /* 0x000fc40000004100 */
[----:B------:R-:W-:Y:S01]  /*0df0*/  FADD.FTZ R20, R20, R43 ;  /* 0x0000002b14147221 */ /* 0x000fe20000010000 */
[----:B------:R-:W-:-:S03]  /*0e00*/  FFMA.FTZ R21, R43, R43, R21 ;  /* 0x0000002b2b157223 */ /* 0x000fc60000010015 */
[----:B------:R-:W-:Y:S01]  /*0e10*/  FADD.FTZ R20, R20, R46 ;  /* 0x0000002e14147221 */ /* 0x000fe20000010000 */
[----:B------:R-:W-:Y:S01]  /*0e20*/  FFMA.FTZ R21, R46, R46, R21 ;  /* 0x0000002e2e157223 */ /* 0x000fe20000010015 */
[----:B------:R-:W-:-:S05]  /*0e30*/  HADD2.F32 R46, -RZ, R16.H0_H0 ;  /* 0x20000010ff2e7230 */ /* 0x000fca0000004100 */
[----:B------:R-:W-:Y:S01]  /*0e40*/  FADD.FTZ R20, R20, R46 ;  /* 0x0000002e14147221 */ /* 0x000fe20000010000 */
[----:B------:R-:W-:Y:S01]  /*0e50*/  FFMA.FTZ R21, R46, R46, R21 ;  /* 0x0000002e2e157223 */ /* 0x000fe20000010015 */
[----:B------:R-:W-:-:S05]  /*0e60*/  HADD2.F32 R46, -RZ, R16.H1_H1 ;  /* 0x30000010ff2e7230 */ /* 0x000fca0000004100 */
        /* <DEDUP_REMOVED lines=80> */
[----:B--2---:R-:W-:-:S05]  /*1370*/  HADD2.F32 R46, -RZ, R24.H0_H0 ;  /* 0x20000018ff2e7230 */ /* 0x004fca0000004100 */
        /* <DEDUP_REMOVED lines=11> */
[----:B---3--:R-:W-:-:S05]  /*1430*/  HADD2.F32 R46, -RZ, R18.H0_H0 ;  /* 0x20000012ff2e7230 */ /* 0x008fca0000004100 */
        /* <DEDUP_REMOVED lines=11> */
[----:B----4-:R-:W-:-:S05]  /*14f0*/  HADD2.F32 R46, -RZ, R22.H0_H0 ;  /* 0x20000016ff2e7230 */ /* 0x010fca0000004100 */
[----:B------:R-:W-:Y:S01]  /*1500*/  FADD.FTZ R20, R20, R46 ;  /* 0x0000002e14147221 */ /* 0x000fe20000010000 */
[----:B------:R-:W-:Y:S01]  /*1510*/  FFMA.FTZ R21, R46, R46, R21 ;  /* 0x0000002e2e157223 */ /* 0x000fe20000010015 */
[----:B------:R-:W-:-:S05]  /*1520*/  HADD2.F32 R46, -RZ, R22.H1_H1 ;  /* 0x30000016ff2e7230 */ /* 0x000fca0000004100 */
[----:B------:R-:W-:Y:S01]  /*1530*/  FADD.FTZ R20, R20, R46 ;  /* 0x0000002e14147221 */ /* 0x000fe20000010000 */
[----:B------:R-:W-:Y:S01]  /*1540*/  FFMA.FTZ R21, R46, R46, R21 ;  /* 0x0000002e2e157223 */ /* 0x000fe20000010015 */
[----:B------:R-:W-:Y:S01]  /*1550*/  HADD2.F32 R46, -RZ, R23.H0_H0 ;  /* 0x20000017ff2e7230 */ /* 0x000fe20000004100 */
[----:B------:R-:W-:-:S04]  /*1560*/  ISETP.GT.U32.AND P1, PT, R49, 0x7, PT ;  /* 0x000000073100780c */ /* 0x000fc80003f24070 */
[----:B------:R-:W-:Y:S01]  /*1570*/  FADD.FTZ R20, R20, R46 ;  /* 0x0000002e14147221 */ /* 0x000fe20000010000 */
[----:B------:R-:W-:Y:S01]  /*1580*/  FFMA.FTZ R21, R46, R46, R21 ;  /* 0x0000002e2e157223 */ /* 0x000fe20000010015 */
[----:B------:R-:W-:-:S05]  /*1590*/  HADD2.F32 R46, -RZ, R23.H1_H1 ;  /* 0x30000017ff2e7230 */ /* 0x000fca0000004100 */
[----:B------:R-:W-:Y:S01]  /*15a0*/  FFMA.FTZ R21, R46, R46, R21 ;  /* 0x0000002e2e157223 */ /* 0x000fe20000010015 */
[----:B------:R-:W-:Y:S01]  /*15b0*/  FADD.FTZ R20, R20, R46 ;  /* 0x0000002e14147221 */ /* 0x000fe20000010000 */
[----:B------:R-:W-:Y:S01]  /*15c0*/  BSSY B0, `(.L_x_3518) ;  /* 0x000005d000007945 */ /* 0x000fe20003800000 */
[----:B------:R-:W-:-:S03]  /*15d0*/  HFMA2.MMA R52, -RZ, RZ, 0, 0 ;  /* 0x00000000ff347435 */ /* 0x000fc600000001ff */
[----:B------:R0:W-:Y:S02]  /*15e0*/  STS.64 [R51], R20 ;  /* 0x0000001433007388 */ /* 0x0001e40000000a00 */
[----:B0-----:R-:W-:Y:S01]  /*15f0*/  MOV R51, RZ ;  /* 0x000000ff00337202 */ /* 0x001fe20000000f00 */
[----:B------:R-:W-:Y:S06]  /*1600*/  BAR.SYNC.DEFER_BLOCKING 0x0 ;  /* 0x0000000000007b1d */ /* 0x000fec0000010000 */
[----:B------:R-:W-:Y:S05]  /*1610*/  @P1 BRA `(.L_x_3519) ;  /* 0x00000004005c1947 */ /* 0x000fea0003800000 */
[----:B------:R-:W0:Y:S01]  /*1620*/  S2R R46, SR_CgaCtaId ;  /* 0x00000000002e7919 */ /* 0x000e220000008800 */
[----:B------:R-:W-:Y:S01]  /*1630*/  USHF.L.U32 UR6, UR9, 0x1, URZ ;  /* 0x0000000109067899 */ /* 0x000fe2000800063f */
[----:B------:R-:W-:Y:S02]  /*1640*/  MOV R21, 0xa0 ;  /* 0x000000a000157802 */ /* 0x000fe40000000f00 */
[----:B------:R-:W-:Y:S01]  /*1650*/  MOV R51, RZ ;  /* 0x000000ff00337202 */ /* 0x000fe20000000f00 */
[----:B------:R-:W-:Y:S01]  /*1660*/  ULOP3.LUT UR6, UR6, 0xe, URZ, 0xc0, !UPT ;  /* 0x0000000e06067892 */ /* 0x000fe2000f8ec03f */
[----:B------:R-:W-:Y:S02]  /*1670*/  MOV R43, RZ ;  /* 0x000000ff002b7202 */ /* 0x000fe40000000f00 */
[----:B------:R-:W-:-:S03]  /*1680*/  MOV R52, RZ ;  /* 0x000000ff00347202 */ /* 0x000fc60000000f00 */
[----:B------:R-:W-:-:S05]  /*1690*/  LEA.HI R20, R49, UR6, RZ, 0x1e ;  /* 0x0000000631147c11 */ /* 0x000fca000f8ff0ff */
[----:B------:R-:W-:Y:S01]  /*16a0*/  IMAD R20, R20, R21, -UR8 ;  /* 0x8000000814147e24 */ /* 0x000fe2000f8e0215 */
[----:B------:R-:W-:-:S04]  /*16b0*/  MOV R21, 0x400 ;  /* 0x0000040000157802 */ /* 0x000fc80000000f00 */
[----:B0-----:R-:W-:Y:S02]  /*16c0*/  LEA R21, R46, R21, 0x18 ;  /* 0x000000152e157211 */ /* 0x001fe400078ec0ff */
[----:B------:R-:W-:-:S07]  /*16d0*/  LOP3.LUT R46, R49, 0x3, RZ, 0xc0, !PT ;  /* 0x00000003312e7812 */ /* 0x000fce00078ec0ff */
.L_x_3520:
[----:B------:R-:W-:Y:S02]  /*16e0*/  IADD3 R47, R20, R43, RZ ;  /* 0x0000002b142f7210 */ /* 0x000fe40007ffe0ff */
[----:B------:R-:W-:Y:S02]  /*16f0*/  IADD3 R43, R43, 0x20, RZ ;  /* 0x000000202b2b7810 */ /* 0x000fe40007ffe0ff */
[----:B------:R-:W-:Y:S02]  /*1700*/  SHF.R.S32.HI R48, RZ, 0x1f, R47 ;  /* 0x0000001fff307819 */ /* 0x000fe4000001142f */
[----:B------:R-:W-:Y:S02]  /*1710*/  ISETP.GE.U32.AND P0, PT, R43, 0xa0, PT ;  /* 0x000000a02b00780c */ /* 0x000fe40003f06070 */
        /* <DEDUP_REMOVED lines=71> */
.L_x_3519:
[----:B------:R-:W-:Y:S05]  /*1b90*/  BSYNC B0 ;  /* 0x0000000000007941 */ /* 0x000fea0003800000 */
.L_x_3518:
[----:B------:R-:W0:Y:S01]  /*1ba0*/  SHFL.BFLY PT, R20, R51, 0x2, 0x1f ;  /* 0x0c401f0033147f89 */ /* 0x000e2200000e0000 */
[----:B------:R-:W-:Y:S03]  /*1bb0*/  BSSY B0, `(.L_x_3521) ;  /* 0x0000016000007945 */ /* 0x000fe60003800000 */
[----:B------:R-:W1:Y:S01]  /*1bc0*/  SHFL.BFLY PT, R21, R52, 0x2, 0x1f ;  /* 0x0c401f0034157f89 */ /* 0x000e6200000e0000 */
[----:B------:R-:W2:Y:S01]  /*1bd0*/  S2R R49, SR_TID.X ;  /* 0x0000000000317919 */ /* 0x000ea20000002100 */
[----:B------:R-:W3:Y:S01]  /*1be0*/  S2R R48, SR_CTAID.X ;  /* 0x0000000000307919 */ /* 0x000ee20000002500 */
[----:B0-----:R-:W-:Y:S01]  /*1bf0*/  FADD.FTZ R43, R20, R51 ;  /* 0x00000033142b7221 */ /* 0x001fe20000010000 */
[----:B-1----:R-:W-:-:S04]  /*1c00*/  FADD.FTZ R46, R21, R52 ;  /* 0x00000034152e7221 */ /* 0x002fc80000010000 */
[----:B------:R-:W0:Y:S04]  /*1c10*/  SHFL.BFLY PT, R20, R43, 0x1, 0x1f ;  /* 0x0c201f002b147f89 */ /* 0x000e2800000e0000 */
[----:B------:R-:W1:Y:S01]  /*1c20*/  SHFL.BFLY PT, R21, R46, 0x1, 0x1f ;  /* 0x0c201f002e157f89 */ /* 0x000e6200000e0000 */
[----:B--2---:R-:W-:Y:S01]  /*1c30*/  LOP3.LUT P0, RZ, R49, 0xfffffffb, RZ, 0xc0, !PT ;  /* 0xfffffffb31ff7812 */ /* 0x004fe2000780c0ff */
[----:B0-----:R-:W-:Y:S01]  /*1c40*/  FADD.FTZ R20, R43, R20 ;  /* 0x000000142b147221 */ /* 0x001fe20000010000 */
[----:B-1----:R-:W-:-:S11]  /*1c50*/  FADD.FTZ R21, R46, R21 ;  /* 0x000000152e157221 */ /* 0x002fd60000010000 */
[----:B---3--:R-:W-:Y:S05]  /*1c60*/  @P0 BRA `(.L_x_3522) ;  /* 0x0000000000280947 */ /* 0x008fea0003800000 */
        /* <DEDUP_REMOVED lines=10> */
.L_x_3522:
[----:B------:R-:W-:Y:S05]  /*1d10*/  BSYNC B0 ;  /* 0x0000000000007941 */ /* 0x000fea0003800000 */
.L_x_3521:
        /* <DEDUP_REMOVED lines=13> */
.L_x_3524:
[----:B------:R-:W2:Y:S04]  /*1df0*/  LD.E.STRONG.GPU R46, desc[UR14][R20.64] ;  /* 0x0000000e142e7980 */ /* 0x000ea8000c10f900 */
[----:B--2---:R-:W-:Y:S01]  /*1e00*/  CCTL.IVALL ;  /* 0x00000000ff00798f */ /* 0x004fe20002000000 */
[----:B------:R-:W-:Y:S05]  /*1e10*/  YIELD ;  /* 0x0000000000007946 */ /* 0x000fea0003800000 */
[----:B-----5:R-:W-:-:S04]  /*1e20*/  LOP3.LUT R46, R46, R43, RZ, 0x3c, !PT ;  /* 0x0000002b2e2e7212 */ /* 0x020fc800078e3cff */
[----:B------:R-:W-:-:S13]  /*1e30*/  ISETP.GT.AND P2, PT, R46, -0x1, PT ;  /* 0xffffffff2e00780c */ /* 0x000fda0003f44270 */
[----:B------:R-:W-:Y:S05]  /*1e40*/  @P2 BRA `(.L_x_3524) ;  /* 0xfffffffc00e82947 */ /* 0x000fea000383ffff */
.L_x_3523:
        /* <DEDUP_REMOVED lines=8> */
[C---:B-1----:R-:W-:Y:S02]  /*1ed0*/  @!P1 LOP3.LUT R21, R51.reuse, 0x7ffffffc, RZ, 0xc0, !PT ;  /* 0x7ffffffc33159812 */ /* 0x042fe400078ec0ff */
[----:B------:R-:W-:Y:S02]  /*1ee0*/  @!P1 LOP3.LUT R43, R51, 0x3, RZ, 0xc0, !PT ;  /* 0x00000003332b9812 */ /* 0x000fe400078ec0ff */
[----:B------:R-:W-:-:S04]  /*1ef0*/  @!P1 LEA R20, R20, R21, 0x3 ;  /* 0x0000001514149211 */ /* 0x000fc800078e18ff */
        /* <DEDUP_REMOVED lines=53> */
.L_x_3526:
[----:B------:R-:W-:Y:S05]  /*2250*/  BSYNC B0 ;  /* 0x0000000000007941 */ /* 0x000fea0003800000 */
.L_x_3525:
[----:B------:R-:W1:Y:S01]  /*2260*/  S2UR UR11, SR_CgaCtaId ;  /* 0x00000000000b79c3 */ /* 0x000e620000008800 */
[----:B------:R-:W-:Y:S01]  /*2270*/  ULOP3.LUT UR6, UR9, 0x7, URZ, 0xc0, !UPT ;  /* 0x0000000709067892 */ /* 0x000fe2000f8ec03f */
[--C-:B-----5:R-:W-:Y:S01]  /*2280*/  HADD2.F32 R53, -RZ, R26.reuse.H0_H0 ;  /* 0x2000001aff357230 */ /* 0x120fe20000004100 */
[----:B------:R-:W-:Y:S01]  /*2290*/  USHF.L.U32 UR8, UR9, 0x1, URZ ;  /* 0x0000000109087899 */ /* 0x000fe2000800063f */
[----:B------:R-:W-:Y:S01]  /*22a0*/  HADD2.F32 R55, -RZ, R26.H1_H1 ;  /* 0x3000001aff377230 */ /* 0x000fe20000004100 */
[----:B------:R-:W-:Y:S01]  /*22b0*/  UIMAD UR6, UR6, 0x140, URZ ;  /* 0x00000140060678a4 */ /* 0x000fe2000f8e023f */
[--C-:B------:R-:W-:Y:S01]  /*22c0*/  HADD2.F32 R54, -RZ, R38.reuse.H0_H0 ;  /* 0x20000026ff367230 */ /* 0x100fe20000004100 */
[----:B------:R-:W-:Y:S01]  /*22d0*/  ULOP3.LUT UR8, UR8, 0xe, URZ, 0xc0, !UPT ;  /* 0x0000000e08087892 */ /* 0x000fe2000f8ec03f */
[----:B------:R-:W-:Y:S01]  /*22e0*/  HADD2.F32 R56, -RZ, R38.H1_H1 ;  /* 0x30000026ff387230 */ /* 0x000fe20000004100 */
[----:B------:R2:W-:Y:S01]  /*22f0*/  STL [R1+0x68], R25 ;  /* 0x0000681901007387 */ /* 0x0005e20000100800 */
[----:B------:R-:W-:Y:S01]  /*2300*/  HADD2.F32 R57, -RZ, R39.H0_H0 ;  /* 0x20000027ff397230 */ /* 0x000fe20000004100 */
[----:B------:R-:W-:Y:S01]  /*2310*/  LEA R42, R42, UR6, 0x2 ;  /* 0x000000062a2a7c11 */ /* 0x000fe2000f8e10ff */
[----:B------:R-:W-:Y:S01]  /*2320*/  UMOV UR6, 0x400 ;  /* 0x0000040000067882 */ /* 0x000fe20000000000 */
[----:B------:R-:W-:Y:S01]  /*2330*/  IADD3 R43, RZ, -UR8, RZ ;  /* 0x80000008ff2b7c10 */ /* 0x000fe2000fffe0ff */
[----:B------:R-:W-:Y:S01]  /*2340*/  UIADD3 UR6, UR6, 0xc80, URZ ;  /* 0x00000c8006067890 */ /* 0x000fe2000fffe03f */
[----:B------:R3:W-:Y:S01]  /*2350*/  STL [R1+0x64], R18 ;  /* 0x0000641201007387 */ /* 0x0007e20000100800 */
[----:B0-----:R-:W-:Y:S01]  /*2360*/  IMAD.WIDE.U32 R20, R42, -0x33333333, RZ ;  /* 0xcccccccd2a147825 */ /* 0x001fe200078e00ff */
[----:B------:R-:W-:Y:S01]  /*2370*/  MOV R20, R43 ;  /* 0x0000002b00147202 */ /* 0x000fe20000000f00 */
[----:B------:R-:W-:Y:S01]  /*2380*/  ULDC.64 UR16, c[0x0][0x210] ;  /* 0x0000840000107ab9 */ /* 0x000fe20000000a00 */
[----:B------:R0:W-:Y:S01]  /*2390*/  STL [R1+0x58], R19 ;  /* 0x0000581301007387 */ /* 0x0001e20000100800 */
[----:B------:R-:W-:Y:S01]  /*23a0*/  HADD2.F32 R43, -RZ, R45.H1_H1 ;  /* 0x3000002dff2b7230 */ /* 0x000fe20000004100 */
[----:B------:R-:W-:Y:S01]  /*23b0*/  LEA.HI R20, R21, R20, RZ, 0x19 ;  /* 0x0000001415147211 */ /* 0x000fe200078fc8ff */
[----:B--2---:R-:W-:Y:S01]  /*23c0*/  HADD2.F32 R25, -RZ, R27.H0_H0 ;  /* 0x2000001bff197230 */ /* 0x004fe20000004100 */
[----:B------:R-:W-:Y:S01]  /*23d0*/  STL [R1+0x50], R22 ;  /* 0x0000501601007387 */ /* 0x000fe20000100800 */
[----:B-1----:R-:W-:Y:S01]  /*23e0*/  ULEA UR6, UR11, UR6, 0x18 ;  /* 0x000000060b067291 */ /* 0x002fe2000f8ec03f */
[----:B---3--:R-:W-:-:S02]  /*23f0*/  HADD2.F32 R18, -RZ, R39.H1_H1 ;  /* 0x30000027ff127230 */ /* 0x008fc40000004100 */
[----:B------:R-:W-:Y:S01]  /*2400*/  STL [R1+0x4c], R23 ;  /* 0x00004c1701007387 */ /* 0x000fe20000100800 */
[----:B0-----:R-:W-:Y:S02]  /*2410*/  HADD2.F32 R19, -RZ, R27.H1_H1 ;  /* 0x3000001bff137230 */ /* 0x001fe40000004100 */
[----:B------:R-:W-:Y:S01]  /*2420*/  LEA R20, R20, UR6, 0x3 ;  /* 0x0000000614147c11 */ /* 0x000fe2000f8e18ff */
[----:B------:R-:W-:Y:S01]  /*2430*/  ULDC UR6, c[0x0][0x230] ;  /* 0x00008c0000067ab9 */ /* 0x000fe20000000800 */
[----:B------:R-:W-:Y:S04]  /*2440*/  STL [R1+0x18], R25 ;  /* 0x0000181901007387 */ /* 0x000fe80000100800 */
[----:B------:R-:W0:Y:S04]  /*2450*/  LDS.64 R20, [R20] ;  /* 0x0000000014147984 */ /* 0x000e280000000a00 */
[----:B------:R-:W-:Y:S04]  /*2460*/  STL [R1+0x24], R19 ;  /* 0x0000241301007387 */ /* 0x000fe80000100800 */
[----:B------:R-:W-:Y:S01]  /*2470*/  STL [R1+0x20], R18 ;  /* 0x0000201201007387 */ /* 0x000fe20000100800 */
[----:B0-----:R-:W-:Y:S01]  /*2480*/  FADD.FTZ R52, R21, UR6 ;  /* 0x0000000615347e21 */ /* 0x001fe20008010000 */
[----:B------:R-:W-:-:S02]  /*2490*/  HADD2.F32 R21, -RZ, R44.H0_H0 ;  /* 0x2000002cff157230 */ /* 0x000fc40000004100 */
[--C-:B------:R-:W-:Y:S01]  /*24a0*/  FADD.FTZ R43, R43, -R20.reuse ;  /* 0x800000142b2b7221 */ /* 0x100fe20000010000 */
[----:B------:R-:W-:Y:S01]  /*24b0*/  HADD2.F32 R44, -RZ, R44.H1_H1 ;  /* 0x3000002cff2c7230 */ /* 0x000fe20000004100 */
[----:B------:R-:W-:Y:S01]  /*24c0*/  USHF.R.U64 UR6, UR9, 0x3, UR5 ;  /* 0x0000000309067899 */ /* 0x000fe20008001205 */
[----:B------:R-:W0:Y:S01]  /*24d0*/  MUFU.RSQ R52, R52 ;  /* 0x0000003400347308 */ /* 0x000e220000001400 */
[--C-:B------:R-:W-:Y:S02]  /*24e0*/  FADD.FTZ R21, R21, -R20.reuse ;  /* 0x8000001415157221 */ /* 0x100fe40000010000 */
[----:B------:R-:W-:Y:S01]  /*24f0*/  FADD.FTZ R26, R44, -R20 ;  /* 0x800000142c1a7221 */ /* 0x000fe20000010000 */
[----:B------:R-:W-:-:S05]  /*2500*/  HADD2.F32 R44, -RZ, R45.H0_H0 ;  /* 0x2000002dff2c7230 */ /* 0x000fca0000004100 */
[----:B------:R-:W-:Y:S01]  /*2510*/  FADD.FTZ R44, R44, -R20 ;  /* 0x800000142c2c7221 */ /* 0x000fe20000010000 */
[C---:B0-----:R-:W-:Y:S01]  /*2520*/  FMUL.FTZ R38, R52.reuse, R26 ;  /* 0x0000001a34267220 */ /* 0x041fe20000410000 */
[----:B------:R-:W-:Y:S02]  /*2530*/  FMUL.FTZ R21, R21, R52 ;  /* 0x0000003415157220 */ /* 0x000fe40000410000 */
[----:B------:R-:W-:Y:S01]  /*2540*/  FMUL.FTZ R44, R52, R44 ;  /* 0x0000002c342c7220 */ /* 0x000fe20000410000 */
[----:B------:R-:W-:Y:S01]  /*2550*/  FFMA.FTZ R38, R38, R55, R56 ;  /* 0x0000003726267223 */ /* 0x000fe20000010038 */
[----:B------:R-:W-:Y:S02]  /*2560*/  FFMA.FTZ R21, R21, R53, R54 ;  /* 0x0000003515157223 */ /* 0x000fe40000010036 */
[----:B------:R-:W-:Y:S01]  /*2570*/  FFMA.FTZ R44, R44, R25, R57 ;  /* 0x000000192c2c7223 */ /* 0x000fe20000010039 */
[----:B------:R-:W-:Y:S01]  /*2580*/  FMUL.FTZ R45, R38, -1.4426950216293334961 ;  /* 0xbfb8aa3b262d7820 */ /* 0x000fe20000410000 */
[----:B------:R-:W-:-:S03]  /*2590*/  FMUL.FTZ R26, R21, -1.4426950216293334961 ;  /* 0xbfb8aa3b151a7820 */ /* 0x000fc60000410000 */
[----:B------:R0:W1:Y:S08]  /*25a0*/  MUFU.EX2 R27, R45 ;  /* 0x0000002d001b7308 */ /* 0x0000700000000800 */
[----:B------:R-:W2:Y:S01]  /*25b0*/  MUFU.EX2 R26, R26 ;  /* 0x0000001a001a7308 */ /* 0x000ea20000000800 */
[----:B0-----:R-:W-:Y:S01]  /*25c0*/  FMUL.FTZ R45, R52, R43 ;  /* 0x0000002b342d7220 */ /* 0x001fe20000410000 */
[----:B------:R-:W-:-:S03]  /*25d0*/  FMUL.FTZ R43, R44, -1.4426950216293334961 ;  /* 0xbfb8aa3b2c2b7820 */ /* 0x000fc60000410000 */
[----:B------:R-:W-:-:S03]  /*25e0*/  FFMA.FTZ R45, R45, R19, R18 ;  /* 0x000000132d2d7223 */ /* 0x000fc60000010012 */
[----:B------:R-:W0:Y:S01]  /*25f0*/  MUFU.EX2 R43, R43 ;  /* 0x0000002b002b7308 */ /* 0x000e220000000800 */
[----:B------:R-:W-:Y:S01]  /*2600*/  FMUL.FTZ R48, R45, -1.4426950216293334961 ;  /* 0xbfb8aa3b2d307820 */ /* 0x000fe20000410000 */
[----:B-1----:R-:W-:-:S06]  /*2610*/  FADD.FTZ R27, R27, 1 ;  /* 0x3f8000001b1b7421 */ /* 0x002fcc0000010000 */
[----:B------:R-:W1:Y:S01]  /*2620*/  MUFU.EX2 R48, R48 ;  /* 0x0000003000307308 */ /* 0x000e620000000800 */
[----:B--2---:R-:W-:-:S07]  /*2630*/  FADD.FTZ R26, R26, 1 ;  /* 0x3f8000001a1a7421 */ /* 0x004fce0000010000 */
[----:B------:R2:W3:Y:S01]  /*2640*/  MUFU.RCP R39, R26 ;  /* 0x0000001a00277308 */ /* 0x0004e20000001000 */
[----:B0-----:R-:W-:Y:S01]  /*2650*/  FADD.FTZ R46, R43, 1 ;  /* 0x3f8000002b2e7421 */ /* 0x001fe20000010000 */
[----:B------:R-:W-:-:S06]  /*2660*/  SHF.R.S32.HI R43, RZ, 0x1f, R42 ;  /* 0x0000001fff2b7819 */ /* 0x000fcc000001142a */
[----:B------:R0:W4:Y:S01]  /*2670*/  MUFU.RCP R47, R27 ;  /* 0x0000001b002f7308 */ /* 0x0001220000001000 */
[----:B--2---:R-:W-:Y:S01]  /*2680*/  MOV R26, UR6 ;  /* 0x00000006001a7c02 */ /* 0x004fe20008000f00 */
[----:B------:R-:W-:-:S04]  /*2690*/  USHF.R.U32.HI UR6, URZ, 0x3, UR5 ;  /* 0x000000033f067899 */ /* 0x000fc80008011605 */
[----:B------:R-:W-:Y:S02]  /*26a0*/  UIMAD UR6, UR6, 0xa0000, URZ ;  /* 0x000a0000060678a4 */ /* 0x000fe4000f8e023f */
[----:B------:R-:W2:Y:S01]  /*26b0*/  MUFU.RCP R46, R46 ;  /* 0x0000002e002e7308 */ /* 0x000ea20000001000 */
[----:B0-----:R-:W-:-:S04]  /*26c0*/  IMAD.WIDE.U32 R26, R26, 0xa0000, R42 ;  /* 0x000a00001a1a7825 */ /* 0x001fc800078e002a */
[----:B-1----:R-:W-:Y:S01]  /*26d0*/  FADD.FTZ R42, R48, 1 ;  /* 0x3f800000302a7421 */ /* 0x002fe20000010000 */
[----:B---3--:R-:W-:Y:S01]  /*26e0*/  FMUL.FTZ R39, R21, R39 ;  /* 0x0000002715277220 */ /* 0x008fe20000410000 */
[--C-:B------:R-:W-:Y:S01]  /*26f0*/  HADD2.F32 R21, -RZ, R36.reuse.H0_H0 ;  /* 0x20000024ff157230 */ /* 0x100fe20000004100 */
[----:B------:R-:W-:Y:S01]  /*2700*/  IADD3 R5, P0, R5, R26, RZ ;  /* 0x0000001a05057210 */ /* 0x000fe20007f1e0ff */
[----:B------:R-:W-:Y:S02]  /*2710*/  HADD2.F32 R36, -RZ, R36.H1_H1 ;  /* 0x30000024ff247230 */ /* 0x000fe40000004100 */
[----:B------:R-:W0:Y:S01]  /*2720*/  MUFU.RCP R42, R42 ;  /* 0x0000002a002a7308 */ /* 0x000e220000001000 */
[----:B------:R-:W-:Y:S01]  /*2730*/  IADD3 R58, R27, UR6, RZ ;  /* 0x000000061b3a7c10 */ /* 0x000fe2000fffe0ff */
[----:B----4-:R-:W-:Y:S01]  /*2740*/  FMUL.FTZ R47, R38, R47 ;  /* 0x0000002f262f7220 */ /* 0x010fe20000410000 */
[--C-:B------:R-:W-:Y:S01]  /*2750*/  FADD.FTZ R21, R21, -R20.reuse ;  /* 0x8000001415157221 */ /* 0x100fe20000010000 */
[----:B------:R-:W-:Y:S01]  /*2760*/  FADD.FTZ R36, R36, -R20 ;  /* 0x8000001424247221 */ /* 0x000fe20000010000 */
[----:B------:R-:W-:-:S02]  /*2770*/  IADD3.X R27, RZ, R58, RZ, P0, !PT ;  /* 0x0000003aff1b7210 */ /* 0x000fc400007fe4ff */
[----:B------:R-:W-:Y:S01]  /*2780*/  LEA R38, P0, R5, UR16, 0x1 ;  /* 0x0000001005267c11 */ /* 0x000fe2000f8008ff */
[----:B------:R-:W-:Y:S01]  /*2790*/  FMUL.FTZ R21, R52, R21 ;  /* 0x0000001534157220 */ /* 0x000fe20000410000 */
[----:B------:R-:W-:Y:S01]  /*27a0*/  F2FP.F16.F32.PACK_AB R47, R47, R39 ;  /* 0x000000272f2f723e */ /* 0x000fe200000000ff */
[----:B--2---:R-:W-:Y:S01]  /*27b0*/  FMUL.FTZ R46, R44, R46 ;  /* 0x0000002e2c2e7220 */ /* 0x004fe20000410000 */
[----:B------:R-:W-:Y:S01]  /*27c0*/  LEA.HI.X R39, R5, UR17, R27, 0x1, P0 ;  /* 0x0000001105277c11 */ /* 0x000fe200080f0c1b */
[--C-:B------:R-:W-:Y:S02]  /*27d0*/  HADD2.F32 R27, -RZ, R37.reuse.H0_H0 ;  /* 0x20000025ff1b7230 */ /* 0x100fe40000004100 */
[----:B------:R-:W-:Y:S01]  /*27e0*/  FFMA.FTZ R48, R53, R21, R54 ;  /* 0x0000001535307223 */ /* 0x000fe20000010036 */
[----:B------:R-:W-:Y:S02]  /*27f0*/  HADD2.F32 R37, -RZ, R37.H1_H1 ;  /* 0x30000025ff257230 */ /* 0x000fe40000004100 */
[----:B------:R-:W-:Y:S01]  /*2800*/  FMUL.FTZ R36, R52, R36 ;  /* 0x0000002434247220 */ /* 0x000fe20000410000 */
[----:B------:R-:W-:Y:S01]  /*2810*/  PRMT R21, R47, 0x7632, R21 ;  /* 0x000076322f157816 */ /* 0x000fe20000000015 */
[----:B0-----:R-:W-:Y:S01]  /*2820*/  FMUL.FTZ R5, R45, R42 ;  /* 0x0000002a2d057220 */ /* 0x001fe20000410000 */
[----:B------:R-:W-:Y:S01]  /*2830*/  FADD.FTZ R27, R27, -R20 ;  /* 0x800000141b1b7221 */ /* 0x000fe20000010000 */
[----:B------:R0:W-:Y:S01]  /*2840*/  STG.E.U16 desc[UR14][R38.64], R47 ;  /* 0x0000002f26007986 */ /* 0x0001e2000c10150e */
[----:B------:R-:W-:Y:S01]  /*2850*/  FMUL.FTZ R45, R48, -1.4426950216293334961 ;  /* 0xbfb8aa3b302d7820 */ /* 0x000fe20000410000 */
[----:B------:R-:W-:Y:S01]  /*2860*/  IADD3 R50, P0, R50, R26, RZ ;  /* 0x0000001a32327210 */ /* 0x000fe20007f1e0ff */
[----:B------:R-:W-:Y:S01]  /*2870*/  FMUL.FTZ R27, R52, R27 ;  /* 0x0000001b341b7220 */ /* 0x000fe20000410000 */
[----:B------:R-:W-:Y:S01]  /*2880*/  F2FP.F16.F32.PACK_AB R5, R5, R46 ;  /* 0x0000002e0505723e */ /* 0x000fe200000000ff */
[----:B------:R1:W-:Y:S02]  /*2890*/  STG.E.U16 desc[UR14][R38.64+0x2], R21 ;  /* 0x0000021526007986 */ /* 0x0003e4000c10150e */
[----:B------:R-:W2:Y:S02]  /*28a0*/  MUFU.EX2 R45, R45 ;  /* 0x0000002d002d7308 */ /* 0x000ea40000000800 */
[----:B------:R3:W-:Y:S01]  /*28b0*/  STG.E.U16 desc[UR14][R38.64+0x4], R5 ;  /* 0x0000040526007986 */ /* 0x0007e2000c10150e */
[----:B0-----:R-:W-:Y:S01]  /*28c0*/  FFMA.FTZ R47, R55, R36, R56 ;  /* 0x00000024372f7223 */ /* 0x001fe20000010038 */
[----:B------:R-:W-:Y:S01]  /*28d0*/  FADD.FTZ R36, R37, -R20 ;  /* 0x8000001425247221 */ /* 0x000fe20000010000 */
[----:B------:R-:W-:Y:S01]  /*28e0*/  FFMA.FTZ R37, R25, R27, R57 ;  /* 0x0000001b19257223 */ /* 0x000fe20000010039 */
[----:B------:R-:W-:-:S02]  /*28f0*/  HADD2.F32 R27, -RZ, R34.H0_H0 ;  /* 0x20000022ff1b7230 */ /* 0x000fc40000004100 */
[----:B------:R-:W-:Y:S01]  /*2900*/  FMUL.FTZ R46, R47, -1.4426950216293334961 ;  /* 0xbfb8aa3b2f2e7820 */ /* 0x000fe20000410000 */
[----:B-1----:R-:W-:Y:S01]  /*2910*/  PRMT R21, R5, 0x7632, R21 ;  /* 0x0000763205157816 */ /* 0x002fe20000000015 */
[----:B------:R-:W-:Y:S02]  /*2920*/  HADD2.F32 R34, -RZ, R34.H1_H1 ;  /* 0x30000022ff227230 */ /* 0x000fe40000004100 */
[C---:B------:R-:W-:Y:S01]  /*2930*/  FMUL.FTZ R36, R52.reuse, R36 ;  /* 0x0000002434247220 */ /* 0x040fe20000410000 */
[----:B------:R-:W-:Y:S01]  /*2940*/  FMUL.FTZ R43, R37, -1.4426950216293334961 ;  /* 0xbfb8aa3b252b7820 */ /* 0x000fe20000410000 */
[----:B---3--:R-:W-:Y:S01]  /*2950*/  FADD.FTZ R5, R27, -R20 ;  /* 0x800000141b057221 */ /* 0x008fe20000010000 */
[----:B------:R0:W-:Y:S01]  /*2960*/  STG.E.U16 desc[UR14][R38.64+0x6], R21 ;  /* 0x0000061526007986 */ /* 0x0001e2000c10150e */
[--C-:B------:R-:W-:Y:S02]  /*2970*/  HADD2.F32 R27, -RZ, R35.reuse.H0_H0 ;  /* 0x20000023ff1b7230 */ /* 0x100fe40000004100 */
[----:B------:R-:W-:Y:S01]  /*2980*/  FFMA.FTZ R36, R19, R36, R18 ;  /* 0x0000002413247223 */ /* 0x000fe20000010012 */
[----:B------:R-:W-:Y:S01]  /*2990*/  FMUL.FTZ R5, R52, R5 ;  /* 0x0000000534057220 */ /* 0x000fe20000410000 */
[----:B------:R-:W1:Y:S01]  /*29a0*/  MUFU.EX2 R46, R46 ;  /* 0x0000002e002e7308 */ /* 0x000e620000000800 */
[----:B--2---:R-:W-:Y:S01]  /*29b0*/  FADD.FTZ R45, R45, 1 ;  /* 0x3f8000002d2d7421 */ /* 0x004fe20000010000 */
[----:B------:R-:W-:Y:S01]  /*29c0*/  FMUL.FTZ R49, R36, -1.4426950216293334961 ;  /* 0xbfb8aa3b24317820 */ /* 0x000fe20000410000 */
[----:B------:R-:W-:Y:S01]  /*29d0*/  FFMA.FTZ R5, R53, R5, R54 ;  /* 0x0000000535057223 */ /* 0x000fe20000010036 */
[--C-:B------:R-:W-:Y:S01]  /*29e0*/  FADD.FTZ R27, R27, -R20.reuse ;  /* 0x800000141b1b7221 */ /* 0x100fe20000010000 */
[----:B0-----:R-:W-:Y:S01]  /*29f0*/  FADD.FTZ R21, R34, -R20 ;  /* 0x8000001422157221 */ /* 0x001fe20000010000 */
[----:B------:R-:W-:-:S02]  /*2a00*/  HADD2.F32 R38, -RZ, R35.H1_H1 ;  /* 0x30000023ff267230 */ /* 0x000fc40000004100 */
[----:B------:R-:W0:Y:S01]  /*2a10*/  MUFU.EX2 R43, R43 ;  /* 0x0000002b002b7308 */ /* 0x000e220000000800 */
[----:B------:R-:W-:Y:S01]  /*2a20*/  FMUL.FTZ R39, R5, -1.4426950216293334961 ;  /* 0xbfb8aa3b05277820 */ /* 0x000fe20000410000 */
[C---:B------:R-:W-:Y:S01]  /*2a30*/  FMUL.FTZ R21, R52.reuse, R21 ;  /* 0x0000001534157220 */ /* 0x040fe20000410000 */
[----:B------:R-:W-:Y:S01]  /*2a40*/  FMUL.FTZ R27, R52, R27 ;  /* 0x0000001b341b7220 */ /* 0x000fe20000410000 */
[----:B------:R-:W-:Y:S02]  /*2a50*/  FADD.FTZ R38, R38, -R20 ;  /* 0x8000001426267221 */ /* 0x000fe40000010000 */
[----:B------:R-:W-:Y:S01]  /*2a60*/  FFMA.FTZ R21, R55, R21, R56 ;  /* 0x0000001537157223 */ /* 0x000fe20000010038 */
[----:B------:R-:W-:Y:S01]  /*2a70*/  FFMA.FTZ R27, R25, R27, R57 ;  /* 0x0000001b191b7223 */ /* 0x000fe20000010039 */
[----:B------:R-:W-:Y:S01]  /*2a80*/  FMUL.FTZ R38, R52, R38 ;  /* 0x0000002634267220 */ /* 0x000fe20000410000 */
[----:B------:R-:W2:Y:S01]  /*2a90*/  MUFU.EX2 R49, R49 ;  /* 0x0000003100317308 */ /* 0x000ea20000000800 */
[----:B------:R-:W-:Y:S01]  /*2aa0*/  FMUL.FTZ R35, R21, -1.4426950216293334961 ;  /* 0xbfb8aa3b15237820 */ /* 0x000fe20000410000 */
[----:B-1----:R-:W-:Y:S01]  /*2ab0*/  FADD.FTZ R34, R46, 1 ;  /* 0x3f8000002e227421 */ /* 0x002fe20000010000 */
[----:B------:R-:W-:Y:S01]  /*2ac0*/  FFMA.FTZ R38, R19, R38, R18 ;  /* 0x0000002613267223 */ /* 0x000fe20000010012 */
[----:B------:R-:W-:-:S03]  /*2ad0*/  FMUL.FTZ R44, R27, -1.4426950216293334961 ;  /* 0xbfb8aa3b1b2c7820 */ /* 0x000fc60000410000 */
[----:B------:R-:W-:Y:S01]  /*2ae0*/  FMUL.FTZ R42, R38, -1.4426950216293334961 ;  /* 0xbfb8aa3b262a7820 */ /* 0x000fe20000410000 */
[----:B------:R-:W1:Y:S01]  /*2af0*/  MUFU.EX2 R35, R35 ;  /* 0x0000002300237308 */ /* 0x000e620000000800 */
[----:B0-----:R-:W-:-:S07]  /*2b00*/  FADD.FTZ R43, R43, 1 ;  /* 0x3f8000002b2b7421 */ /* 0x001fce0000010000 */
[----:B------:R-:W0:Y:S01]  /*2b10*/  MUFU.RCP R45, R45 ;  /* 0x0000002d002d7308 */ /* 0x000e220000001000 */
[----:B--2---:R-:W-:-:S07]  /*2b20*/  FADD.FTZ R49, R49, 1 ;  /* 0x3f80000031317421 */ /* 0x004fce0000010000 */
[----:B------:R-:W2:Y:S01]  /*2b30*/  MUFU.EX2 R39, R39 ;  /* 0x0000002700277308 */ /* 0x000ea20000000800 */
[----:B-1----:R-:W-:-:S07]  /*2b40*/  FADD.FTZ R35, R35, 1 ;  /* 0x3f80000023237421 */ /* 0x002fce0000010000 */
[----:B------:R-:W1:Y:S01]  /*2b50*/  MUFU.EX2 R42, R42 ;  /* 0x0000002a002a7308 */ /* 0x000e620000000800 */
[----:B0-----:R-:W-:-:S07]  /*2b60*/  FMUL.FTZ R48, R48, R45 ;  /* 0x0000002d30307220 */ /* 0x001fce0000410000 */
[----:B------:R-:W0:Y:S01]  /*2b70*/  MUFU.RCP R35, R35 ;  /* 0x0000002300237308 */ /* 0x000e220000001000 */
[----:B--2---:R-:W-:-:S07]  /*2b80*/  FADD.FTZ R39, R39, 1 ;  /* 0x3f80000027277421 */ /* 0x004fce0000010000 */
[----:B------:R-:W2:Y:S01]  /*2b90*/  MUFU.RCP R34, R34 ;  /* 0x0000002200227308 */ /* 0x000ea20000001000 */
[----:B-1----:R-:W-:-:S07]  /*2ba0*/  FADD.FTZ R42, R42, 1 ;  /* 0x3f8000002a2a7421 */ /* 0x002fce0000010000 */
[----:B------:R1:W3:Y:S01]  /*2bb0*/  MUFU.RCP R46, R43 ;  /* 0x0000002b002e7308 */ /* 0x0002e20000001000 */
[----:B0-----:R-:W-:-:S07]  /*2bc0*/  FMUL.FTZ R21, R21, R35 ;  /* 0x0000002315157220 */ /* 0x001fce0000410000 */
[----:B------:R-:W0:Y:S01]  /*2bd0*/  MUFU.EX2 R44, R44 ;  /* 0x0000002c002c7308 */ /* 0x000e220000000800 */
[--C-:B-1----:R-:W-:Y:S02]  /*2be0*/  HADD2.F32 R43, -RZ, R32.reuse.H0_H0 ;  /* 0x20000020ff2b7230 */ /* 0x102fe40000004100 */
[----:B--2---:R-:W-:Y:S01]  /*2bf0*/  FMUL.FTZ R47, R47, R34 ;  /* 0x000000222f2f7220 */ /* 0x004fe20000410000 */
[----:B------:R-:W-:-:S04]  /*2c00*/  HADD2.F32 R32, -RZ, R32.H1_H1 ;  /* 0x30000020ff207230 */ /* 0x000fc80000004100 */
[----:B------:R-:W-:Y:S01]  /*2c10*/  F2FP.F16.F32.PACK_AB R47, R47, R48 ;  /* 0x000000302f2f723e */ /* 0x000fe200000000ff */
[----:B------:R1:W2:Y:S01]  /*2c20*/  MUFU.RCP R45, R49 ;  /* 0x00000031002d7308 */ /* 0x0002a20000001000 */
[----:B------:R-:W-:Y:S01]  /*2c30*/  FADD.FTZ R32, R32, -R20 ;  /* 0x8000001420207221 */ /* 0x000fe20000010000 */
[----:B---3--:R-:W-:Y:S01]  /*2c40*/  FMUL.FTZ R37, R37, R46 ;  /* 0x0000002e25257220 */ /* 0x008fe20000410000 */
[----:B------:R-:W-:-:S05]  /*2c50*/  HADD2.F32 R46, -RZ, R30.H1_H1 ;  /* 0x3000001eff2e7230 */ /* 0x000fca0000004100 */
[----:B------:R3:W4:Y:S01]  /*2c60*/  MUFU.RCP R35, R42 ;  /* 0x0000002a00237308 */ /* 0x0007220000001000 */
[--C-:B-1----:R-:W-:Y:S01]  /*2c70*/  FADD.FTZ R49, R43, -R20.reuse ;  /* 0x800000142b317221 */ /* 0x102fe20000010000 */
[----:B0-----:R-:W-:Y:S01]  /*2c80*/  FADD.FTZ R44, R44, 1 ;  /* 0x3f8000002c2c7421 */ /* 0x001fe20000010000 */
[----:B------:R-:W-:-:S04]  /*2c90*/  FADD.FTZ R46, R46, -R20 ;  /* 0x800000142e2e7221 */ /* 0x000fc80000010000 */
[C---:B------:R-:W-:Y:S01]  /*2ca0*/  FMUL.FTZ R46, R52.reuse, R46 ;  /* 0x0000002e342e7220 */ /* 0x040fe20000410000 */
[----:B------:R0:W1:Y:S01]  /*2cb0*/  MUFU.RCP R43, R39 ;  /* 0x00000027002b7308 */ /* 0x0000620000001000 */
[----:B---3--:R-:W-:Y:S01]  /*2cc0*/  FMUL.FTZ R42, R52, R32 ;  /* 0x00000020342a7220 */ /* 0x008fe20000410000 */
[----:B--2---:R-:W-:Y:S01]  /*2cd0*/  FMUL.FTZ R36, R36, R45 ;  /* 0x0000002d24247220 */ /* 0x004fe20000410000 */
[----:B------:R-:W-:Y:S02]  /*2ce0*/  HADD2.F32 R45, -RZ, R33.H1_H1 ;  /* 0x30000021ff2d7230 */ /* 0x000fe40000004100 */
[C-C-:B------:R-:W-:Y:S01]  /*2cf0*/  FFMA.FTZ R46, R55.reuse, R46, R56.reuse ;  /* 0x0000002e372e7223 */ /* 0x140fe20000010038 */
[----:B------:R-:W-:Y:S02]  /*2d00*/  FFMA.FTZ R42, R55, R42, R56 ;  /* 0x0000002a372a7223 */ /* 0x000fe40000010038 */
[----:B------:R-:W2:Y:S01]  /*2d10*/  MUFU.RCP R44, R44 ;  /* 0x0000002c002c7308 */ /* 0x000ea20000001000 */
[----:B0-----:R-:W-:Y:S01]  /*2d20*/  FMUL.FTZ R39, R52, R49 ;  /* 0x0000003134277220 */ /* 0x001fe20000410000 */
[----:B------:R-:W-:Y:S01]  /*2d30*/  FMUL.FTZ R32, R42, -1.4426950216293334961 ;  /* 0xbfb8aa3b2a207820 */ /* 0x000fe20000410000 */
[----:B------:R-:W-:Y:S01]  /*2d40*/  FADD.FTZ R45, R45, -R20 ;  /* 0x800000142d2d7221 */ /* 0x000fe20000010000 */
[----:B----4-:R-:W-:Y:S01]  /*2d50*/  FMUL.FTZ R38, R38, R35 ;  /* 0x0000002326267220 */ /* 0x010fe20000410000 */
[----:B------:R-:W-:Y:S01]  /*2d60*/  FFMA.FTZ R39, R53, R39, R54 ;  /* 0x0000002735277223 */ /* 0x000fe20000010036 */
[----:B------:R-:W-:-:S02]  /*2d70*/  FMUL.FTZ R59, R46, -1.4426950216293334961 ;  /* 0xbfb8aa3b2e3b7820 */ /* 0x000fc40000410000 */
[----:B------:R-:W0:Y:S01]  /*2d80*/  MUFU.EX2 R32, R32 ;  /* 0x0000002000207308 */ /* 0x000e220000000800 */
[----:B------:R-:W-:Y:S01]  /*2d90*/  FMUL.FTZ R34, R39, -1.4426950216293334961 ;  /* 0xbfb8aa3b27227820 */ /* 0x000fe20000410000 */
[----:B-1----:R-:W-:Y:S01]  /*2da0*/  FMUL.FTZ R5, R5, R43 ;  /* 0x0000002b05057220 */ /* 0x002fe20000410000 */
[----:B------:R-:W-:-:S04]  /*2db0*/  HADD2.F32 R43, -RZ, R33.H0_H0 ;  /* 0x20000021ff2b7230 */ /* 0x000fc80000004100 */
[----:B------:R-:W-:Y:S01]  /*2dc0*/  F2FP.F16.F32.PACK_AB R5, R21, R5 ;  /* 0x000000051505723e */ /* 0x000fe200000000ff */
[----:B------:R-:W1:Y:S01]  /*2dd0*/  MUFU.EX2 R34, R34 ;  /* 0x0000002200227308 */ /* 0x000e620000000800 */
[----:B------:R-:W-:Y:S01]  /*2de0*/  FADD.FTZ R43, R43, -R20 ;  /* 0x800000142b2b7221 */ /* 0x000fe20000010000 */
[----:B--2---:R-:W-:Y:S01]  /*2df0*/  FMUL.FTZ R33, R27, R44 ;  /* 0x0000002c1b217220 */ /* 0x004fe20000410000 */
[C---:B------:R-:W-:Y:S01]  /*2e00*/  FMUL.FTZ R44, R52.reuse, R45 ;  /* 0x0000002d342c7220 */ /* 0x040fe20000410000 */
[----:B------:R-:W-:Y:S02]  /*2e10*/  HADD2.F32 R45, -RZ, R30.H0_H0 ;  /* 0x2000001eff2d7230 */ /* 0x000fe40000004100 */
[----:B------:R-:W-:Y:S01]  /*2e20*/  FMUL.FTZ R43, R52, R43 ;  /* 0x0000002b342b7220 */ /* 0x000fe20000410000 */
[----:B------:R-:W-:Y:S01]  /*2e30*/  FFMA.FTZ R44, R19, R44, R18 ;  /* 0x0000002c132c7223 */ /* 0x000fe20000010012 */
[----:B------:R-:W-:Y:S02]  /*2e40*/  MUFU.EX2 R59, R59 ;  /* 0x0000003b003b7308 */ /* 0x000fe40000000800 */
[----:B------:R-:W-:Y:S01]  /*2e50*/  FFMA.FTZ R43, R25, R43, R57 ;  /* 0x0000002b192b7223 */ /* 0x000fe20000010039 */
[----:B0-----:R-:W-:Y:S01]  /*2e60*/  FADD.FTZ R30, R32, 1 ;  /* 0x3f800000201e7421 */ /* 0x001fe20000010000 */
[----:B------:R-:W-:-:S02]  /*2e70*/  HADD2.F32 R32, -RZ, R31.H1_H1 ;  /* 0x3000001fff207230 */ /* 0x000fc40000004100 */
[--C-:B------:R-:W-:Y:S01]  /*2e80*/  FADD.FTZ R45, R45, -R20.reuse ;  /* 0x800000142d2d7221 */ /* 0x100fe20000010000 */
[----:B------:R-:W-:Y:S01]  /*2e90*/  FMUL.FTZ R27, R43, -1.4426950216293334961 ;  /* 0xbfb8aa3b2b1b7820 */ /* 0x000fe20000410000 */
[----:B------:R-:W-:Y:S01]  /*2ea0*/  F2FP.F16.F32.PACK_AB R33, R38, R33 ;  /* 0x000000212621723e */ /* 0x000fe200000000ff */
[----:B------:R-:W0:Y:S01]  /*2eb0*/  MUFU.RCP R30, R30 ;  /* 0x0000001e001e7308 */ /* 0x000e220000001000 */
[----:B-1----:R-:W-:Y:S01]  /*2ec0*/  FADD.FTZ R34, R34, 1 ;  /* 0x3f80000022227421 */ /* 0x002fe20000010000 */
[----:B------:R-:W-:Y:S01]  /*2ed0*/  FADD.FTZ R32, R32, -R20 ;  /* 0x8000001420207221 */ /* 0x000fe20000010000 */
[C---:B------:R-:W-:Y:S01]  /*2ee0*/  FMUL.FTZ R45, R52.reuse, R45 ;  /* 0x0000002d342d7220 */ /* 0x040fe20000410000 */
[----:B------:R-:W-:Y:S02]  /*2ef0*/  PRMT R21, R33, 0x7632, R21 ;  /* 0x0000763221157816 */ /* 0x000fe40000000015 */
[----:B------:R-:W-:Y:S01]  /*2f00*/  FMUL.FTZ R32, R52, R32 ;  /* 0x0000002034207220 */ /* 0x000fe20000410000 */
[----:B------:R-:W-:Y:S01]  /*2f10*/  FFMA.FTZ R45, R53, R45, R54 ;  /* 0x0000002d352d7223 */ /* 0x000fe20000010036 */
[----:B------:R-:W1:Y:S02]  /*2f20*/  MUFU.RCP R34, R34 ;  /* 0x0000002200227308 */ /* 0x000e640000001000 */
[----:B------:R-:W-:Y:S01]  /*2f30*/  FFMA.FTZ R32, R19, R32, R18 ;  /* 0x0000002013207223 */ /* 0x000fe20000010012 */
[----:B------:R-:W-:-:S05]  /*2f40*/  FMUL.FTZ R60, R45, -1.4426950216293334961 ;  /* 0xbfb8aa3b2d3c7820 */ /* 0x000fca0000410000 */
[----:B------:R2:W3:Y:S01]  /*2f50*/  MUFU.EX2 R35, R27 ;  /* 0x0000001b00237308 */ /* 0x0004e20000000800 */
[----:B0-----:R-:W-:Y:S01]  /*2f60*/  FMUL.FTZ R42, R42, R30 ;  /* 0x0000001e2a2a7220 */ /* 0x001fe20000410000 */
[----:B------:R-:W-:-:S06]  /*2f70*/  FMUL.FTZ R30, R32, -1.4426950216293334961 ;  /* 0xbfb8aa3b201e7820 */ /* 0x000fcc0000410000 */
[----:B------:R-:W0:Y:S01]  /*2f80*/  MUFU.EX2 R30, R30 ;  /* 0x0000001e001e7308 */ /* 0x000e220000000800 */
[----:B--2---:R-:W-:Y:S02]  /*2f90*/  HADD2.F32 R27, -RZ, R31.H0_H0 ;  /* 0x2000001fff1b7230 */ /* 0x004fe40000004100 */
[----:B-1----:R-:W-:Y:S01]  /*2fa0*/  FMUL.FTZ R39, R39, R34 ;  /* 0x0000002227277220 */ /* 0x002fe20000410000 */
[----:B------:R-:W-:Y:S02]  /*2fb0*/  FMUL.FTZ R34, R44, -1.4426950216293334961 ;  /* 0xbfb8aa3b2c227820 */ /* 0x000fe40000410000 */
[----:B------:R-:W-:Y:S02]  /*2fc0*/  FADD.FTZ R27, R27, -R20 ;  /* 0x800000141b1b7221 */ /* 0x000fe40000010000 */
[----:B------:R-:W-:Y:S01]  /*2fd0*/  F2FP.F16.F32.PACK_AB R39, R42, R39 ;  /* 0x000000272a27723e */ /* 0x000fe200000000ff */
[----:B------:R-:W-:Y:S01]  /*2fe0*/  MUFU.EX2 R60, R60 ;  /* 0x0000003c003c7308 */ /* 0x000fe20000000800 */
[----:B---3--:R-:W-:Y:S01]  /*2ff0*/  FADD.FTZ R35, R35, 1 ;  /* 0x3f80000023237421 */ /* 0x008fe20000010000 */
[----:B------:R-:W-:Y:S01]  /*3000*/  FMUL.FTZ R27, R52, R27 ;  /* 0x0000001b341b7220 */ /* 0x000fe20000410000 */
[----:B------:R-:W2:Y:S03]  /*3010*/  LDL.LU R42, [R1] ;  /* 0x00000000012a7983 */ /* 0x000ea60000300800 */
[----:B------:R-:W-:-:S02]  /*3020*/  FFMA.FTZ R27, R25, R27, R57 ;  /* 0x0000001b191b7223 */ /* 0x000fc40000010039 */
[----:B------:R-:W1:Y:S01]  /*3030*/  MUFU.EX2 R34, R34 ;  /* 0x0000002200227308 */ /* 0x000e620000000800 */
[----:B0-----:R-:W-:Y:S01]  /*3040*/  FADD.FTZ R30, R30, 1 ;  /* 0x3f8000001e1e7421 */ /* 0x001fe20000010000 */
[----:B------:R-:W-:-:S06]  /*3050*/  FMUL.FTZ R31, R27, -1.4426950216293334961 ;  /* 0xbfb8aa3b1b1f7820 */ /* 0x000fcc0000410000 */
[----:B------:R-:W0:Y:S08]  /*3060*/  MUFU.EX2 R31, R31 ;  /* 0x0000001f001f7308 */ /* 0x000e300000000800 */
[----:B------:R3:W4:Y:S01]  /*3070*/  MUFU.RCP R51, R35 ;  /* 0x0000002300337308 */ /* 0x0007220000001000 */
[----:B-1----:R-:W-:-:S07]  /*3080*/  FADD.FTZ R34, R34, 1 ;  /* 0x3f80000022227421 */ /* 0x002fce0000010000 */
[----:B------:R1:W4:Y:S01]  /*3090*/  MUFU.RCP R49, R34 ;  /* 0x0000002200317308 */ /* 0x0003220000001000 */
[----:B0-----:R-:W-:Y:S01]  /*30a0*/  FADD.FTZ R31, R31, 1 ;  /* 0x3f8000001f1f7421 */ /* 0x001fe20000010000 */
[----:B---3--:R-:W-:-:S06]  /*30b0*/  FADD.FTZ R35, R60, 1 ;  /* 0x3f8000003c237421 */ /* 0x008fcc0000010000 */
[----:B------:R-:W0:Y:S01]  /*30c0*/  MUFU.RCP R31, R31 ;  /* 0x0000001f001f7308 */ /* 0x000e220000001000 */
[----:B-1----:R-:W-:Y:S01]  /*30d0*/  FADD.FTZ R34, R59, 1 ;  /* 0x3f8000003b227421 */ /* 0x002fe20000010000 */
[----:B----4-:R-:W-:-:S06]  /*30e0*/  FMUL.FTZ R43, R43, R51 ;  /* 0x000000332b2b7220 */ /* 0x010fcc0000410000 */
[----:B------:R-:W1:Y:S01]  /*30f0*/  MUFU.RCP R34, R34 ;  /* 0x0000002200227308 */ /* 0x000e620000001000 */
[----:B------:R-:W-:Y:S01]  /*3100*/  FMUL.FTZ R44, R44, R49 ;  /* 0x000000312c2c7220 */ /* 0x000fe20000410000 */
[C---:B------:R-:W-:Y:S02]  /*3110*/  PRMT R49, R47.reuse, 0x7610, R49 ;  /* 0x000076102f317816 */ /* 0x040fe40000000031 */
[----:B------:R-:W-:Y:S02]  /*3120*/  PRMT R47, R47, 0x7632, R47 ;  /* 0x000076322f2f7816 */ /* 0x000fe4000000002f */
[----:B------:R-:W-:Y:S02]  /*3130*/  F2FP.F16.F32.PACK_AB R43, R44, R43 ;  /* 0x0000002b2c2b723e */ /* 0x000fe400000000ff */
[----:B------:R-:W3:Y:S01]  /*3140*/  MUFU.RCP R30, R30 ;  /* 0x0000001e001e7308 */ /* 0x000ee20000001000 */
[----:B0-----:R-:W-:Y:S01]  /*3150*/  FMUL.FTZ R27, R27, R31 ;  /* 0x0000001f1b1b7220 */ /* 0x001fe20000410000 */
[----:B------:R-:W-:-:S06]  /*3160*/  IADD3.X R31, RZ, R58, RZ, P0, !PT ;  /* 0x0000003aff1f7210 */ /* 0x000fcc00007fe4ff */
[----:B------:R-:W0:Y:S01]  /*3170*/  MUFU.RCP R35, R35 ;  /* 0x0000002300237308 */ /* 0x000e220000001000 */
[----:B-1----:R-:W-:Y:S01]  /*3180*/  FMUL.FTZ R46, R46, R34 ;  /* 0x000000222e2e7220 */ /* 0x002fe20000410000 */
[----:B------:R-:W-:Y:S01]  /*3190*/  LEA R34, P1, R50, UR16, 0x1 ;  /* 0x0000001032227c11 */ /* 0x000fe2000f8208ff */
[----:B---3--:R-:W-:Y:S01]  /*31a0*/  FMUL.FTZ R32, R32, R30 ;  /* 0x0000001e20207220 */ /* 0x008fe20000410000 */
[----:B------:R-:W-:-:S04]  /*31b0*/  IADD3 R30, P0, R2, R26, RZ ;  /* 0x0000001a021e7210 */ /* 0x000fc80007f1e0ff */
[----:B------:R-:W-:Y:S02]  /*31c0*/  IADD3.X R48, RZ, R58, RZ, P0, !PT ;  /* 0x0000003aff307210 */ /* 0x000fe400007fe4ff */
[----:B------:R-:W-:Y:S01]  /*31d0*/  F2FP.F16.F32.PACK_AB R27, R32, R27 ;  /* 0x0000001b201b723e */ /* 0x000fe200000000ff */
[----:B0-----:R-:W-:Y:S01]  /*31e0*/  FMUL.FTZ R45, R45, R35 ;  /* 0x000000232d2d7220 */ /* 0x001fe20000410000 */
[----:B------:R-:W-:Y:S02]  /*31f0*/  LEA.HI.X R35, R50, UR17, R31, 0x1, P1 ;  /* 0x0000001132237c11 */ /* 0x000fe400088f0c1f */
[C---:B------:R-:W-:Y:S02]  /*3200*/  LEA R2, P1, R30.reuse, UR16, 0x1 ;  /* 0x000000101e027c11 */ /* 0x040fe4000f8208ff */
[----:B------:R-:W-:Y:S01]  /*3210*/  IADD3 R31, P0, R3, R26, RZ ;  /* 0x0000001a031f7210 */ /* 0x000fe20007f1e0ff */
[----:B------:R0:W-:Y:S01]  /*3220*/  STG.E.U16 desc[UR14][R34.64+0x2], R47 ;  /* 0x0000022f22007986 */ /* 0x0001e2000c10150e */
[----:B------:R-:W-:-:S02]  /*3230*/  LEA.HI.X R3, R30, UR17, R48, 0x1, P1 ;  /* 0x000000111e037c11 */ /* 0x000fc400088f0c30 */
[----:B------:R-:W-:Y:S01]  /*3240*/  F2FP.F16.F32.PACK_AB R48, R36, R37 ;  /* 0x000000252430723e */ /* 0x000fe200000000ff */
[----:B------:R-:W-:Y:S01]  /*3250*/  STG.E.U16 desc[UR14][R34.64], R49 ;  /* 0x0000003122007986 */ /* 0x000fe2000c10150e */
[----:B------:R-:W-:Y:S02]  /*3260*/  IADD3.X R30, RZ, R58, RZ, P0, !PT ;  /* 0x0000003aff1e7210 */ /* 0x000fe400007fe4ff */
[C---:B------:R-:W-:Y:S01]  /*3270*/  LEA R36, P0, R31.reuse, UR16, 0x1 ;  /* 0x000000101f247c11 */ /* 0x040fe2000f8008ff */
[----:B------:R-:W-:Y:S01]  /*3280*/  STG.E.U16 desc[UR14][R34.64+0x4], R48 ;  /* 0x0000043022007986 */ /* 0x000fe2000c10150e */
[----:B------:R-:W-:Y:S02]  /*3290*/  F2FP.F16.F32.PACK_AB R45, R46, R45 ;  /* 0x0000002d2e2d723e */ /* 0x000fe400000000ff */
[----:B------:R-:W-:Y:S02]  /*32a0*/  LEA.HI.X R37, R31, UR17, R30, 0x1, P0 ;  /* 0x000000111f257c11 */ /* 0x000fe400080f0c1e */
[----:B------:R-:W-:-:S02]  /*32b0*/  IADD3 R4, P0, R4, R26, RZ ;  /* 0x0000001a04047210 */ /* 0x000fc40007f1e0ff */
[----:B0-----:R-:W-:Y:S02]  /*32c0*/  PRMT R47, R48, 0x7632, R47 ;  /* 0x00007632302f7816 */ /* 0x001fe4000000002f */
[----:B------:R-:W-:Y:S02]  /*32d0*/  IADD3.X R31, RZ, R58, RZ, P0, !PT ;  /* 0x0000003aff1f7210 */ /* 0x000fe400007fe4ff */
[C---:B------:R-:W-:Y:S01]  /*32e0*/  LEA R30, P0, R4.reuse, UR16, 0x1 ;  /* 0x00000010041e7c11 */ /* 0x040fe2000f8008ff */
[----:B------:R0:W-:Y:S03]  /*32f0*/  STG.E.U16 desc[UR14][R34.64+0x6], R47 ;  /* 0x0000062f22007986 */ /* 0x0001e6000c10150e */
[----:B------:R-:W-:Y:S01]  /*3300*/  LEA.HI.X R31, R4, UR17, R31, 0x1, P0 ;  /* 0x00000011041f7c11 */ /* 0x000fe200080f0c1f */
[----:B------:R1:W-:Y:S01]  /*3310*/  STG.E.U16 desc[UR14][R2.64], R5 ;  /* 0x0000000502007986 */ /* 0x0003e2000c10150e */
[----:B------:R-:W-:-:S03]  /*3320*/  PRMT R4, R5, 0x7632, R4 ;  /* 0x0000763205047816 */ /* 0x000fc60000000004 */
[----:B------:R-:W-:Y:S04]  /*3330*/  STG.E.U16 desc[UR14][R2.64+0x4], R33 ;  /* 0x0000042102007986 */ /* 0x000fe8000c10150e */
[----:B------:R3:W-:Y:S01]  /*3340*/  STG.E.U16 desc[UR14][R2.64+0x2], R4 ;  /* 0x0000020402007986 */ /* 0x0007e2000c10150e */
[----:B0-----:R-:W-:-:S03]  /*3350*/  HADD2.F32 R35, -RZ, R28.H0_H0 ;  /* 0x2000001cff237230 */ /* 0x001fc60000004100 */
[----:B------:R0:W-:Y:S01]  /*3360*/  STG.E.U16 desc[UR14][R2.64+0x6], R21 ;  /* 0x0000061502007986 */ /* 0x0001e2000c10150e */
[----:B-1----:R-:W-:Y:S02]  /*3370*/  HADD2.F32 R5, -RZ, R28.H1_H1 ;  /* 0x3000001cff057230 */ /* 0x002fe40000004100 */
[----:B------:R-:W-:Y:S01]  /*3380*/  FADD.FTZ R35, R35, -R20 ;  /* 0x8000001423237221 */ /* 0x000fe20000010000 */
[----:B------:R-:W-:Y:S01]  /*3390*/  PRMT R28, R27, 0x7610, R28 ;  /* 0x000076101b1c7816 */ /* 0x000fe2000000001c */
[----:B------:R1:W-:Y:S02]  /*33a0*/  STG.E.U16 desc[UR14][R36.64], R39 ;  /* 0x0000002724007986 */ /* 0x0003e4000c10150e */
[----:B------:R-:W-:Y:S01]  /*33b0*/  FMUL.FTZ R35, R52, R35 ;  /* 0x0000002334237220 */ /* 0x000fe20000410000 */
[----:B------:R-:W-:Y:S01]  /*33c0*/  IADD3 R0, P0, R0, R26, RZ ;  /* 0x0000001a00007210 */ /* 0x000fe20007f1e0ff */
[----:B------:R4:W-:Y:S01]  /*33d0*/  STG.E.U16 desc[UR14][R36.64+0x4], R43 ;  /* 0x0000042b24007986 */ /* 0x0009e2000c10150e */
[----:B---3--:R-:W-:Y:S01]  /*33e0*/  PRMT R4, R43, 0x7632, R4 ;  /* 0x000076322b047816 */ /* 0x008fe20000000004 */
[----:B------:R-:W-:-:S02]  /*33f0*/  HADD2.F32 R33, -RZ, R17.H1_H1 ;  /* 0x30000011ff217230 */ /* 0x000fc40000004100 */
[----:B------:R-:W-:Y:S01]  /*3400*/  FADD.FTZ R5, R5, -R20 ;  /* 0x8000001405057221 */ /* 0x000fe20000010000 */
[----:B0-----:R-:W-:Y:S01]  /*3410*/  PRMT R3, R39, 0x7632, R3 ;  /* 0x0000763227037816 */ /* 0x001fe20000000003 */
[----:B------:R0:W-:Y:S02]  /*3420*/  STG.E.U16 desc[UR14][R36.64+0x6], R4 ;  /* 0x0000060424007986 */ /* 0x0001e4000c10150e */
[----:B------:R-:W-:Y:S02]  /*3430*/  FMUL.FTZ R5, R52, R5 ;  /* 0x0000000534057220 */ /* 0x000fe40000410000 */
[----:B-1----:R-:W3:Y:S02]  /*3440*/  LDL.LU R39, [R1+0x4] ;  /* 0x0000040001277983 */ /* 0x002ee40000300800 */
[----:B------:R-:W-:Y:S02]  /*3450*/  FFMA.FTZ R34, R55, R5, R56 ;  /* 0x0000000537227223 */ /* 0x000fe40000010038 */
[----:B------:R1:W-:Y:S01]  /*3460*/  STG.E.U16 desc[UR14][R36.64+0x2], R3 ;  /* 0x0000020324007986 */ /* 0x0003e2000c10150e */
[----:B----4-:R-:W-:Y:S01]  /*3470*/  IADD3 R43, P1, R61, R26, RZ ;  /* 0x0000001a3d2b7210 */ /* 0x010fe20007f3e0ff */
[----:B------:R-:W-:Y:S01]  /*3480*/  FMUL.FTZ R21, R34, -1.4426950216293334961 ;  /* 0xbfb8aa3b22157820 */ /* 0x000fe20000410000 */
[----:B0-----:R-:W-:Y:S01]  /*3490*/  PRMT R4, R45, 0x7632, R4 ;  /* 0x000076322d047816 */ /* 0x001fe20000000004 */
[----:B-1----:R-:W4:Y:S01]  /*34a0*/  LDL.LU R37, [R1+0x8] ;  /* 0x0000080001257983 */ /* 0x002f220000300800 */
[----:B------:R-:W-:-:S02]  /*34b0*/  HADD2.F32 R3, -RZ, R29.H0_H0 ;  /* 0x2000001dff037230 */ /* 0x000fc40000004100 */
[----:B------:R-:W-:Y:S01]  /*34c0*/  FFMA.FTZ R36, R53, R35, R54 ;  /* 0x0000002335247223 */ /* 0x000fe20000010036 */
[----:B------:R-:W-:Y:S01]  /*34d0*/  HADD2.F32 R29, -RZ, R29.H1_H1 ;  /* 0x3000001dff1d7230 */ /* 0x000fe20000004100 */
[----:B------:R-:W4:Y:S01]  /*34e0*/  LDL.LU R23, [R1+0xc] ;  /* 0x00000c0001177983 */ /* 0x000f220000300800 */
[----:B------:R-:W-:Y:S01]  /*34f0*/  PRMT R35, R27, 0x7632, R35 ;  /* 0x000076321b237816 */ /* 0x000fe20000000023 */
[--C-:B------:R-:W-:Y:S01]  /*3500*/  FADD.FTZ R3, R3, -R20.reuse ;  /* 0x8000001403037221 */ /* 0x100fe20000010000 */
[----:B------:R-:W-:Y:S01]  /*3510*/  FMUL.FTZ R38, R36, -1.4426950216293334961 ;  /* 0xbfb8aa3b24267820 */ /* 0x000fe20000410000 */
[----:B------:R-:W-:Y:S01]  /*3520*/  FADD.FTZ R29, R29, -R20 ;  /* 0x800000141d1d7221 */ /* 0x000fe20000010000 */
[--C-:B------:R-:W-:Y:S01]  /*3530*/  HADD2.F32 R27, -RZ, R16.reuse.H1_H1 ;  /* 0x30000010ff1b7230 */ /* 0x100fe20000004100 */
[----:B------:R-:W4:Y:S01]  /*3540*/  LDL.LU R22, [R1+0x10] ;  /* 0x0000100001167983 */ /* 0x000f220000300800 */
[C---:B------:R-:W-:Y:S01]  /*3550*/  FMUL.FTZ R2, R52.reuse, R3 ;  /* 0x0000000334027220 */ /* 0x040fe20000410000 */
[----:B------:R-:W-:Y:S01]  /*3560*/  FMUL.FTZ R29, R52, R29 ;  /* 0x0000001d341d7220 */ /* 0x000fe20000410000 */
[----:B------:R-:W-:-:S02]  /*3570*/  HADD2.F32 R3, -RZ, R16.H0_H0 ;  /* 0x20000010ff037230 */ /* 0x000fc40000004100 */
[----:B------:R-:W-:Y:S01]  /*3580*/  FADD.FTZ R27, R27, -R20 ;  /* 0x800000141b1b7221 */ /* 0x000fe20000010000 */
[----:B------:R-:W-:Y:S01]  /*3590*/  STG.E.U16 desc[UR14][R30.64+0x4], R28 ;  /* 0x0000041c1e007986 */ /* 0x000fe2000c10150e */
[----:B------:R-:W-:Y:S01]  /*35a0*/  FFMA.FTZ R32, R19, R29, R18 ;  /* 0x0000001d13207223 */ /* 0x000fe20000010012 */
[----:B------:R-:W-:Y:S01]  /*35b0*/  FFMA.FTZ R5, R25, R2, R57 ;  /* 0x0000000219057223 */ /* 0x000fe20000010039 */
[--C-:B------:R-:W-:Y:S01]  /*35c0*/  FADD.FTZ R3, R3, -R20.reuse ;  /* 0x8000001403037221 */ /* 0x100fe20000010000 */
[----:B------:R-:W4:Y:S01]  /*35d0*/  LDL.LU R19, [R1+0x14] ;  /* 0x0000140001137983 */ /* 0x000f220000300800 */
[----:B------:R-:W-:Y:S02]  /*35e0*/  HADD2.F32 R29, -RZ, R17.H0_H0 ;  /* 0x20000011ff1d7230 */ /* 0x000fe40000004100 */
[----:B------:R-:W-:Y:S01]  /*35f0*/  FMUL.FTZ R27, R52, R27 ;  /* 0x0000001b341b7220 */ /* 0x000fe20000410000 */
[----:B------:R-:W-:Y:S01]  /*3600*/  FMUL.FTZ R2, R5, -1.4426950216293334961 ;  /* 0xbfb8aa3b05027820 */ /* 0x000fe20000410000 */
[----:B------:R0:W-:Y:S01]  /*3610*/  STL [R1+0x48], R0 ;  /* 0x0000480001007387 */ /* 0x0001e20000100800 */
[----:B------:R-:W1:Y:S01]  /*3620*/  MUFU.EX2 R38, R38 ;  /* 0x0000002600267308 */ /* 0x000e620000000800 */
[----:B------:R-:W-:-:S02]  /*3630*/  FADD.FTZ R17, R29, -R20 ;  /* 0x800000141d117221 */ /* 0x000fc40000010000 */
[----:B------:R-:W-:Y:S04]  /*3640*/  STG.E.U16 desc[UR14][R30.64+0x2], R4 ;  /* 0x000002041e007986 */ /* 0x000fe8000c10150e */
[----:B------:R-:W-:Y:S01]  /*3650*/  STG.E.U16 desc[UR14][R30.64], R45 ;  /* 0x0000002d1e007986 */ /* 0x000fe2000c10150e */
[----:B------:R-:W1:Y:S03]  /*3660*/  MUFU.EX2 R21, R21 ;  /* 0x0000001500157308 */ /* 0x000e660000000800 */
[----:B0-----:R-:W4:Y:S01]  /*3670*/  LDL.LU R0, [R1+0x24] ;  /* 0x0000240001007983 */ /* 0x001f220000300800 */
[----:B------:R-:W-:Y:S01]  /*3680*/  FFMA.FTZ R28, R55, R27, R56 ;  /* 0x0000001b371c7223 */ /* 0x000fe20000010038 */
[----:B------:R-:W-:-:S02]  /*3690*/  HADD2.F32 R29, -RZ, R41.H0_H0 ;  /* 0x20000029ff1d7230 */ /* 0x000fc40000004100 */
[----:B------:R-:W-:Y:S01]  /*36a0*/  HADD2.F32 R27, -RZ, R41.H1_H1 ;  /* 0x30000029ff1b7230 */ /* 0x000fe20000004100 */
[----:B------:R0:W-:Y:S04]  /*36b0*/  STL [R1+0x54], R43 ;  /* 0x0000542b01007387 */ /* 0x0001e80000100800 */
[----:B------:R-:W-:Y:S04]  /*36c0*/  STG.E.U16 desc[UR14][R30.64+0x6], R35 ;  /* 0x000006231e007986 */ /* 0x000fe8000c10150e */
[----:B0-----:R-:W4:Y:S01]  /*36d0*/  LDL.LU R43, [R1+0x1c] ;  /* 0x00001c00012b7983 */ /* 0x001f220000300800 */
[----:B--2---:R-:W-:-:S05]  /*36e0*/  IADD3 R41, P2, R42, R26, RZ ;  /* 0x0000001a2a297210 */ /* 0x004fca0007f5e0ff */
[----:B------:R-:W-:Y:S01]  /*36f0*/  STL [R1+0x5c], R41 ;  /* 0x00005c2901007387 */ /* 0x000fe20000100800 */
[----:B---3--:R-:W-:-:S05]  /*3700*/  IADD3 R39, P3, R39, R26, RZ ;  /* 0x0000001a27277210 */ /* 0x008fca0007f7e0ff */
[----:B------:R0:W-:Y:S04]  /*3710*/  STL [R1+0x60], R39 ;  /* 0x0000602701007387 */ /* 0x0001e80000100800 */
[----:B0-----:R-:W2:Y:S01]  /*3720*/  LDL.LU R39, [R1+0x28] ;  /* 0x0000280001277983 */ /* 0x001ea20000300800 */
[----:B----4-:R-:W-:-:S03]  /*3730*/  IADD3 R35, P5, R23, R26, RZ ;  /* 0x0000001a17237210 */ /* 0x010fc60007fbe0ff */
[----:B------:R-:W3:Y:S01]  /*3740*/  LDL.LU R23, [R1+0x2c] ;  /* 0x00002c0001177983 */ /* 0x000ee20000300800 */
[----:B------:R-:W-:-:S04]  /*3750*/  FMUL.FTZ R16, R52, R3 ;  /* 0x0000000334107220 */ /* 0x000fc80000410000 */
[----:B------:R-:W-:Y:S01]  /*3760*/  FFMA.FTZ R16, R53, R16, R54 ;  /* 0x0000001035107223 */ /* 0x000fe20000010036 */
[----:B------:R-:W0:Y:S03]  /*3770*/  MUFU.EX2 R2, R2 ;  /* 0x0000000200027308 */ /* 0x000e260000000800 */
[----:B------:R-:W-:Y:S01]  /*3780*/  FMUL.FTZ R4, R16, -1.4426950216293334961 ;  /* 0xbfb8aa3b10047820 */ /* 0x000fe20000410000 */
[----:B------:R-:W-:Y:S01]  /*3790*/  FMUL.FTZ R3, R32, -1.4426950216293334961 ;  /* 0xbfb8aa3b20037820 */ /* 0x000fe20000410000 */
[----:B------:R-:W-:-:S04]  /*37a0*/  FMUL.FTZ R17, R52, R17 ;  /* 0x0000001134117220 */ /* 0x000fc80000410000 */
[----:B------:R-:W4:Y:S01]  /*37b0*/  MUFU.EX2 R4, R4 ;  /* 0x0000000400047308 */ /* 0x000f220000000800 */
[----:B------:R-:W-:Y:S01]  /*37c0*/  FFMA.FTZ R17, R25, R17, R57 ;  /* 0x0000001119117223 */ /* 0x000fe20000010039 */
[----:B------:R-:W-:Y:S01]  /*37d0*/  FADD.FTZ R33, R33, -R20 ;  /* 0x8000001421217221 */ /* 0x000fe20000010000 */
[----:B-1----:R-:W-:-:S05]  /*37e0*/  FADD.FTZ R38, R38, 1 ;  /* 0x3f80000026267421 */ /* 0x002fca0000010000 */
[----:B------:R1:W-:Y:S01]  /*37f0*/  MUFU.EX2 R30, R3 ;  /* 0x00000003001e7308 */ /* 0x0003e20000000800 */
[----:B------:R-:W-:Y:S01]  /*3800*/  FMUL.FTZ R49, R17, -1.4426950216293334961 ;  /* 0xbfb8aa3b11317820 */ /* 0x000fe20000410000 */
[--C-:B------:R-:W-:Y:S02]  /*3810*/  HADD2.F32 R51, -RZ, R12.reuse.H0_H0 ;  /* 0x2000000cff337230 */ /* 0x100fe40000004100 */
[----:B------:R-:W-:Y:S01]  /*3820*/  FADD.FTZ R21, R21, 1 ;  /* 0x3f80000015157421 */ /* 0x000fe20000010000 */
[----:B-1----:R-:W-:Y:S01]  /*3830*/  FMUL.FTZ R3, R28, -1.4426950216293334961 ;  /* 0xbfb8aa3b1c037820 */ /* 0x002fe20000410000 */
[----:B------:R-:W-:Y:S02]  /*3840*/  HADD2.F32 R50, -RZ, R12.H1_H1 ;  /* 0x3000000cff327230 */ /* 0x000fe40000004100 */
[----:B------:R-:W-:Y:S01]  /*3850*/  FMUL.FTZ R12, R52, R33 ;  /* 0x00000021340c7220 */ /* 0x000fe20000410000 */
[----:B0-----:R-:W-:Y:S02]  /*3860*/  FADD.FTZ R2, R2, 1 ;  /* 0x3f80000002027421 */ /* 0x001fe40000010000 */
[----:B------:R-:W0:Y:S01]  /*3870*/  MUFU.EX2 R3, R3 ;  /* 0x0000000300037308 */ /* 0x000e220000000800 */
[----:B------:R-:W-:-:S02]  /*3880*/  HADD2.F32 R31, -RZ, R40.H0_H0 ;  /* 0x20000028ff1f7230 */ /* 0x000fc40000004100 */
[----:B------:R-:W-:Y:S01]  /*3890*/  FFMA.FTZ R12, R0, R12, R18 ;  /* 0x0000000c000c7223 */ /* 0x000fe20000010012 */
[----:B----4-:R-:W-:Y:S01]  /*38a0*/  FADD.FTZ R4, R4, 1 ;  /* 0x3f80000004047421 */ /* 0x010fe20000010000 */
[----:B------:R-:W-:-:S03]  /*38b0*/  HADD2.F32 R40, -RZ, R40.H1_H1 ;  /* 0x30000028ff287230 */ /* 0x000fc60000004100 */
[----:B------:R-:W1:Y:S01]  /*38c0*/  MUFU.RCP R38, R38 ;  /* 0x0000002600267308 */ /* 0x000e620000001000 */
[----:B------:R-:W-:Y:S01]  /*38d0*/  FADD.FTZ R31, R31, -R20 ;  /* 0x800000141f1f7221 */ /* 0x000fe20000010000 */
[----:B------:R-:W-:-:S06]  /*38e0*/  FMUL.FTZ R48, R12, -1.4426950216293334961 ;  /* 0xbfb8aa3b0c307820 */ /* 0x000fcc0000410000 */
[----:B------:R-:W4:Y:S01]  /*38f0*/  MUFU.EX2 R49, R49 ;  /* 0x0000003100317308 */ /* 0x000f220000000800 */
[----:B------:R-:W-:-:S07]  /*3900*/  FADD.FTZ R40, R40, -R20 ;  /* 0x8000001428287221 */ /* 0x000fce0000010000 */
[----:B------:R-:W4:Y:S01]  /*3910*/  MUFU.RCP R21, R21 ;  /* 0x0000001500157308 */ /* 0x000f220000001000 */
[----:B------:R-:W-:-:S07]  /*3920*/  FMUL.FTZ R42, R52, R31 ;  /* 0x0000001f342a7220 */ /* 0x000fce0000410000 */
[----:B------:R-:W4:Y:S01]  /*3930*/  MUFU.RCP R2, R2 ;  /* 0x0000000200027308 */ /* 0x000f220000001000 */
[----:B------:R-:W-:Y:S01]  /*3940*/  FMUL.FTZ R46, R52, R40 ;  /* 0x00000028342e7220 */ /* 0x000fe20000410000 */
[----:B------:R-:W-:Y:S01]  /*3950*/  IADD3 R31, P6, R22, R26, RZ ;  /* 0x0000001a161f7210 */ /* 0x000fe20007fde0ff */
[----:B------:R-:W-:-:S05]  /*3960*/  FADD.FTZ R40, R29, -R20 ;  /* 0x800000141d287221 */ /* 0x000fca0000010000 */
[----:B------:R-:W-:Y:S01]  /*3970*/  MUFU.RCP R4, R4 ;  /* 0x0000000400047308 */ /* 0x000fe20000001000 */
[----:B------:R-:W-:Y:S01]  /*3980*/  IADD3.X R22, RZ, R58, RZ, P5, !PT ;  /* 0x0000003aff167210 */ /* 0x000fe20002ffe4ff */
[----:B------:R-:W-:Y:S01]  /*3990*/  FFMA.FTZ R42, R53, R42, R54 ;  /* 0x0000002a352a7223 */ /* 0x000fe20000010036 */
[----:B------:R-:W-:Y:S01]  /*39a0*/  IADD3 R29, P5, R19, R26, RZ ;  /* 0x0000001a131d7210 */ /* 0x000fe20007fbe0ff */
[----:B------:R-:W-:Y:S01]  /*39b0*/  FADD.FTZ R27, R27, -R20 ;  /* 0x800000141b1b7221 */ /* 0x000fe20000010000 */
[----:B0-----:R-:W-:-:S03]  /*39c0*/  FADD.FTZ R3, R3, 1 ;  /* 0x3f80000003037421 */ /* 0x001fc60000010000 */
[----:B------:R-:W0:Y:S01]  /*39d0*/  MUFU.EX2 R48, R48 ;  /* 0x0000003000307308 */ /* 0x000e220000000800 */
[----:B------:R-:W-:Y:S01]  /*39e0*/  FADD.FTZ R30, R30, 1 ;  /* 0x3f8000001e1e7421 */ /* 0x000fe20000010000 */
[----:B-1----:R-:W-:Y:S01]  /*39f0*/  FMUL.FTZ R38, R36, R38 ;  /* 0x0000002624267220 */ /* 0x002fe20000410000 */
[----:B------:R-:W-:Y:S01]  /*3a00*/  FMUL.FTZ R45, R42, -1.4426950216293334961 ;  /* 0xbfb8aa3b2a2d7820 */ /* 0x000fe20000410000 */
[-C--:B------:R-:W-:Y:S01]  /*3a10*/  IADD3.X R41, RZ, R58.reuse, RZ, P5, !PT ;  /* 0x0000003aff297210 */ /* 0x080fe20002ffe4ff */
[----:B------:R-:W-:Y:S01]  /*3a20*/  FMUL.FTZ R44, R52, R27 ;  /* 0x0000001b342c7220 */ /* 0x000fe20000410000 */
[----:B----4-:R-:W-:Y:S01]  /*3a30*/  FADD.FTZ R49, R49, 1 ;  /* 0x3f80000031317421 */ /* 0x010fe20000010000 */
[----:B------:R-:W-:Y:S01]  /*3a40*/  IADD3.X R19, RZ, R58, RZ, P6, !PT ;  /* 0x0000003aff137210 */ /* 0x000fe200037fe4ff */
[----:B------:R-:W1:Y:S01]  /*3a50*/  MUFU.RCP R36, R3 ;  /* 0x0000000300247308 */ /* 0x000e620000001000 */
[----:B------:R-:W-:Y:S01]  /*3a60*/  IADD3 R33, P6, R43, R26, RZ ;  /* 0x0000001a2b217210 */ /* 0x000fe20007fde0ff */
[----:B------:R-:W-:Y:S01]  /*3a70*/  FMUL.FTZ R34, R34, R21 ;  /* 0x0000001522227220 */ /* 0x000fe20000410000 */
[----:B------:R-:W-:Y:S01]  /*3a80*/  FMUL.FTZ R43, R5, R2 ;  /* 0x00000002052b7220 */ /* 0x000fe20000410000 */
[----:B------:R-:W-:Y:S01]  /*3a90*/  HADD2.F32 R21, -RZ, R14.H0_H0 ;  /* 0x2000000eff157230 */ /* 0x000fe20000004100 */
[----:B------:R-:W-:-:S03]  /*3aa0*/  IADD3 R37, P4, R37, R26, RZ ;  /* 0x0000001a25257210 */ /* 0x000fc60007f9e0ff */
[----:B------:R-:W4:Y:S01]  /*3ab0*/  MUFU.RCP R30, R30 ;  /* 0x0000001e001e7308 */ /* 0x000f220000001000 */
[----:B0-----:R-:W-:-:S07]  /*3ac0*/  FADD.FTZ R5, R48, 1 ;  /* 0x3f80000030057421 */ /* 0x001fce0000010000 */
[----:B------:R-:W0:Y:S08]  /*3ad0*/  MUFU.RCP R2, R49 ;  /* 0x0000003100027308 */ /* 0x000e300000001000 */
[----:B------:R-:W-:Y:S01]  /*3ae0*/  MUFU.EX2 R45, R45 ;  /* 0x0000002d002d7308 */ /* 0x000fe20000000800 */
[----:B-1----:R-:W-:Y:S01]  /*3af0*/  FMUL.FTZ R36, R28, R36 ;  /* 0x000000241c247220 */ /* 0x002fe20000410000 */
[----:B----4-:R-:W-:Y:S01]  /*3b00*/  FMUL.FTZ R32, R32, R30 ;  /* 0x0000001e20207220 */ /* 0x010fe20000410000 */
[----:B------:R-:W-:-:S05]  /*3b10*/  FMUL.FTZ R40, R52, R40 ;  /* 0x0000002834287220 */ /* 0x000fca0000410000 */
[----:B------:R-:W1:Y:S01]  /*3b20*/  MUFU.RCP R5, R5 ;  /* 0x0000000500057308 */ /* 0x000e620000001000 */
[----:B0-----:R-:W-:Y:S01]  /*3b30*/  FMUL.FTZ R30, R17, R2 ;  /* 0x00000002111e7220 */ /* 0x001fe20000410000 */
[----:B------:R-:W-:Y:S01]  /*3b40*/  FFMA.FTZ R46, R55, R46, R56 ;  /* 0x0000002e372e7223 */ /* 0x000fe20000010038 */
[--C-:B------:R-:W-:Y:S01]  /*3b50*/  FADD.FTZ R51, R51, -R20.reuse ;  /* 0x8000001433337221 */ /* 0x100fe20000010000 */
[----:B------:R-:W-:Y:S02]  /*3b60*/  FFMA.FTZ R40, R25, R40, R57 ;  /* 0x0000002819287223 */ /* 0x000fe40000010039 */
[----:B------:R-:W-:Y:S01]  /*3b70*/  FMUL.FTZ R49, R46, -1.4426950216293334961 ;  /* 0xbfb8aa3b2e317820 */ /* 0x000fe20000410000 */
[----:B------:R-:W-:Y:S01]  /*3b80*/  FMUL.FTZ R51, R52, R51 ;  /* 0x0000003334337220 */ /* 0x000fe20000410000 */
[----:B------:R-:W-:Y:S01]  /*3b90*/  FMUL.FTZ R47, R40, -1.4426950216293334961 ;  /* 0xbfb8aa3b282f7820 */ /* 0x000fe20000410000 */
[----:B------:R-:W-:Y:S01]  /*3ba0*/  FADD.FTZ R60, R50, -R20 ;  /* 0x80000014323c7221 */ /* 0x000fe20000010000 */
[----:B------:R-:W-:-:S02]  /*3bb0*/  HADD2.F32 R3, -RZ, R13.H0_H0 ;  /* 0x2000000dff037230 */ /* 0x000fc40000004100 */
[----:B------:R-:W-:Y:S01]  /*3bc0*/  FFMA.FTZ R51, R53, R51, R54 ;  /* 0x0000003335337223 */ /* 0x000fe20000010036 */
[----:B------:R-:W-:Y:S01]  /*3bd0*/  FFMA.FTZ R44, R0, R44, R18 ;  /* 0x0000002c002c7223 */ /* 0x000fe20000010012 */
[----:B------:R-:W-:Y:S01]  /*3be0*/  MUFU.EX2 R49, R49 ;  /* 0x0000003100317308 */ /* 0x000fe20000000800 */
[----:B------:R-:W-:Y:S01]  /*3bf0*/  FMUL.FTZ R61, R52, R60 ;  /* 0x0000003c343d7220 */ /* 0x000fe20000410000 */
[----:B------:R-:W-:Y:S02]  /*3c00*/  HADD2.F32 R13, -RZ, R13.H1_H1 ;  /* 0x3000000dff0d7230 */ /* 0x000fe40000004100 */
[----:B-1----:R-:W-:Y:S01]  /*3c10*/  FMUL.FTZ R12, R12, R5 ;  /* 0x000000050c0c7220 */ /* 0x002fe20000410000 */
[----:B------:R-:W-:Y:S02]  /*3c20*/  HADD2.F32 R5, -RZ, R15.H0_H0 ;  /* 0x2000000fff057230 */ /* 0x000fe40000004100 */
[----:B------:R-:W-:Y:S01]  /*3c30*/  FMUL.FTZ R60, R51, -1.4426950216293334961 ;  /* 0xbfb8aa3b333c7820 */ /* 0x000fe20000410000 */
[----:B------:R-:W0:Y:S01]  /*3c40*/  MUFU.EX2 R47, R47 ;  /* 0x0000002f002f7308 */ /* 0x000e220000000800 */
[----:B------:R-:W-:Y:S01]  /*3c50*/  FMUL.FTZ R59, R44, -1.4426950216293334961 ;  /* 0xbfb8aa3b2c3b7820 */ /* 0x000fe20000410000 */
[--C-:B------:R-:W-:Y:S01]  /*3c60*/  FADD.FTZ R3, R3, -R20.reuse ;  /* 0x8000001403037221 */ /* 0x100fe20000010000 */
[--C-:B------:R-:W-:Y:S01]  /*3c70*/  FADD.FTZ R5, R5, -R20.reuse ;  /* 0x8000001405057221 */ /* 0x100fe20000010000 */
[----:B------:R-:W-:-:S02]  /*3c80*/  FADD.FTZ R13, R13, -R20 ;  /* 0x800000140d0d7221 */ /* 0x000fc40000010000 */
[C---:B------:R-:W-:Y:S02]  /*3c90*/  FMUL.FTZ R3, R52.reuse, R3 ;  /* 0x0000000334037220 */ /* 0x040fe40000410000 */
[----:B------:R1:W-:Y:S01]  /*3ca0*/  MUFU.EX2 R50, R59 ;  /* 0x0000003b00327308 */ /* 0x0003e20000000800 */
[C---:B------:R-:W-:Y:S01]  /*3cb0*/  FMUL.FTZ R5, R52.reuse, R5 ;  /* 0x0000000534057220 */ /* 0x040fe20000410000 */
[----:B------:R-:W-:Y:S01]  /*3cc0*/  FFMA.FTZ R61, R55, R61, R56 ;  /* 0x0000003d373d7223 */ /* 0x000fe20000010038 */
[----:B------:R-:W-:Y:S01]  /*3cd0*/  FMUL.FTZ R13, R52, R13 ;  /* 0x0000000d340d7220 */ /* 0x000fe20000410000 */
[----:B------:R-:W-:-:S04]  /*3ce0*/  FFMA.FTZ R3, R25, R3, R57 ;  /* 0x0000000319037223 */ /* 0x000fc80000010039 */
[----:B------:R-:W-:Y:S01]  /*3cf0*/  MUFU.EX2 R60, R60 ;  /* 0x0000003c003c7308 */ /* 0x000fe20000000800 */
[----:B------:R-:W-:Y:S01]  /*3d00*/  STL [R1+0x30], R30 ;  /* 0x0000301e01007387 */ /* 0x000fe20000100800 */
[----:B------:R-:W-:Y:S01]  /*3d10*/  FFMA.FTZ R5, R25, R5, R57 ;  /* 0x0000000519057223 */ /* 0x000fe20000010039 */
[----:B-1----:R-:W-:Y:S01]  /*3d20*/  FMUL.FTZ R59, R61, -1.4426950216293334961 ;  /* 0xbfb8aa3b3d3b7820 */ /* 0x002fe20000410000 */
[----:B------:R-:W-:Y:S01]  /*3d30*/  FFMA.FTZ R13, R0, R13, R18 ;  /* 0x0000000d000d7223 */ /* 0x000fe20000010012 */
[----:B------:R-:W-:Y:S04]  /*3d40*/  STL [R1+0x2c], R12 ;  /* 0x00002c0c01007387 */ /* 0x000fe80000100800 */
[----:B------:R-:W4:Y:S01]  /*3d50*/  LDL.LU R25, [R1+0x68] ;  /* 0x0000680001197983 */ /* 0x000f220000300800 */
[----:B0-----:R-:W-:Y:S01]  /*3d60*/  FADD.FTZ R47, R47, 1 ;  /* 0x3f8000002f2f7421 */ /* 0x001fe20000010000 */
[----:B------:R-:W0:Y:S08]  /*3d70*/  MUFU.EX2 R59, R59 ;  /* 0x0000003b003b7308 */ /* 0x000e300000000800 */
[----:B------:R-:W1:Y:S01]  /*3d80*/  MUFU.RCP R47, R47 ;  /* 0x0000002f002f7308 */ /* 0x000e620000001000 */
[----:B0-----:R-:W-:-:S07]  /*3d90*/  FADD.FTZ R59, R59, 1 ;  /* 0x3f8000003b3b7421 */ /* 0x001fce0000010000 */
[----:B------:R-:W-:Y:S01]  /*3da0*/  MUFU.RCP R59, R59 ;  /* 0x0000003b003b7308 */ /* 0x000fe20000001000 */
[----:B-1----:R-:W-:Y:S01]  /*3db0*/  FMUL.FTZ R40, R40, R47 ;  /* 0x0000002f28287220 */ /* 0x002fe20000410000 */
[----:B--2---:R-:W-:-:S04]  /*3dc0*/  IADD3 R27, P5, R39, R26, RZ ;  /* 0x0000001a271b7210 */ /* 0x004fc80007fbe0ff */
[----:B------:R-:W-:Y:S02]  /*3dd0*/  IADD3.X R39, RZ, R58, RZ, P5, !PT ;  /* 0x0000003aff277210 */ /* 0x000fe40002ffe4ff */
[----:B---3--:R-:W-:Y:S01]  /*3de0*/  IADD3 R26, P5, R23, R26, RZ ;  /* 0x0000001a171a7210 */ /* 0x008fe20007fbe0ff */
[----:B------:R-:W-:Y:S01]  /*3df0*/  FMUL.FTZ R23, R16, R4 ;  /* 0x0000000410177220 */ /* 0x000fe20000410000 */
[----:B------:R-:W-:Y:S01]  /*3e00*/  FADD.FTZ R4, R21, -R20 ;  /* 0x8000001415047221 */ /* 0x000fe20000010000 */
[----:B------:R-:W-:-:S05]  /*3e10*/  HADD2.F32 R21, -RZ, R14.H1_H1 ;  /* 0x3000000eff157230 */ /* 0x000fca0000004100 */
[----:B------:R-:W-:-:S04]  /*3e20*/  FADD.FTZ R21, R21, -R20 ;  /* 0x8000001415157221 */ /* 0x000fc80000010000 */
[C---:B------:R-:W-:Y:S01]  /*3e30*/  FMUL.FTZ R28, R52.reuse, R21 ;  /* 0x00000015341c7220 */ /* 0x040fe20000410000 */
[----:B------:R-:W-:-:S03]  /*3e40*/  FMUL.FTZ R4, R52, R4 ;  /* 0x0000000434047220 */ /* 0x000fc60000410000 */
[----:B------:R-:W-:Y:S01]  /*3e50*/  FFMA.FTZ R17, R55, R28, R56 ;  /* 0x0000001c37117223 */ /* 0x000fe20000010038 */
[----:B------:R-:W-:Y:S01]  /*3e60*/  FADD.FTZ R28, R45, 1 ;  /* 0x3f8000002d1c7421 */ /* 0x000fe20000010000 */
[----:B------:R-:W-:-:S05]  /*3e70*/  FFMA.FTZ R4, R53, R4, R54 ;  /* 0x0000000435047223 */ /* 0x000fca0000010036 */
[----:B------:R-:W0:Y:S01]  /*3e80*/  MUFU.RCP R28, R28 ;  /* 0x0000001c001c7308 */ /* 0x000e220000001000 */
[----:B------:R-:W-:-:S07]  /*3e90*/  FMUL.FTZ R21, R4, -1.4426950216293334961 ;  /* 0xbfb8aa3b04157820 */ /* 0x000fce0000410000 */
[----:B------:R1:W-:Y:S02]  /*3ea0*/  MUFU.EX2 R2, R21 ;  /* 0x0000001500027308 */ /* 0x0003e40000000800 */
[----:B-1----:R-:W-:-:S05]  /*3eb0*/  HADD2.F32 R21, -RZ, R15.H1_H1 ;  /* 0x3000000fff157230 */ /* 0x002fca0000004100 */
[----:B------:R-:W-:Y:S01]  /*3ec0*/  FADD.FTZ R21, R21, -R20 ;  /* 0x8000001415157221 */ /* 0x000fe20000010000 */
[----:B0-----:R-:W-:-:S03]  /*3ed0*/  FMUL.FTZ R42, R42, R28 ;  /* 0x0000001c2a2a7220 */ /* 0x001fc60000410000 */
[----:B------:R-:W-:Y:S01]  /*3ee0*/  FMUL.FTZ R21, R52, R21 ;  /* 0x0000001534157220 */ /* 0x000fe20000410000 */
[----:B------:R-:W-:-:S03]  /*3ef0*/  FMUL.FTZ R16, R3, -1.4426950216293334961 ;  /* 0xbfb8aa3b03107820 */ /* 0x000fc60000410000 */
[----:B------:R-:W-:Y:S02]  /*3f00*/  FFMA.FTZ R21, R0, R21, R18 ;  /* 0x0000001500157223 */ /* 0x000fe40000010012 */
[----:B------:R-:W2:Y:S01]  /*3f10*/  LDL.LU R18, [R1+0x64] ;  /* 0x0000640001127983 */ /* 0x000ea20000300800 */
[----:B------:R-:W-:-:S03]  /*3f20*/  FMUL.FTZ R14, R13, -1.4426950216293334961 ;  /* 0xbfb8aa3b0d0e7820 */ /* 0x000fc60000410000 */
[----:B------:R0:W-:Y:S01]  /*3f30*/  STL [R1+0x28], R42 ;  /* 0x0000282a01007387 */ /* 0x0001e20000100800 */
[----:B------:R-:W1:Y:S01]  /*3f40*/  MUFU.EX2 R16, R16 ;  /* 0x0000001000107308 */ /* 0x000e620000000800 */
[----:B0-----:R-:W-:-:S07]  /*3f50*/  FADD.FTZ R42, R49, 1 ;  /* 0x3f800000312a7421 */ /* 0x001fce0000010000 */
[----:B------:R-:W-:Y:S01]  /*3f60*/  MUFU.EX2 R14, R14 ;  /* 0x0000000e000e7308 */ /* 0x000fe20000000800 */
[----:B------:R-:W-:Y:S01]  /*3f70*/  FADD.FTZ R49, R50, 1 ;  /* 0x3f80000032317421 */ /* 0x000fe20000010000 */
[----:B------:R-:W-:-:S06]  /*3f80*/  FADD.FTZ R50, R60, 1 ;  /* 0x3f8000003c327421 */ /* 0x000fcc0000010000 */
[----:B------:R-:W0:Y:S08]  /*3f90*/  MUFU.RCP R42, R42 ;  /* 0x0000002a002a7308 */ /* 0x000e300000001000 */
[----:B------:R-:W3:Y:S01]  /*3fa0*/  MUFU.RCP R49, R49 ;  /* 0x0000003100317308 */ /* 0x000ee20000001000 */
[----:B-1----:R-:W-:-:S07]  /*3fb0*/  FADD.FTZ R16, R16, 1 ;  /* 0x3f80000010107421 */ /* 0x002fce0000010000 */
[----:B------:R-:W1:Y:S01]  /*3fc0*/  MUFU.RCP R50, R50 ;  /* 0x0000003200327308 */ /* 0x000e620000001000 */
[----:B0-----:R-:W-:Y:S01]  /*3fd0*/  FMUL.FTZ R42, R46, R42 ;  /* 0x0000002a2e2a7220 */ /* 0x001fe20000410000 */
[----:B------:R-:W-:Y:S01]  /*3fe0*/  FADD.FTZ R14, R14, 1 ;  /* 0x3f8000000e0e7421 */ /* 0x000fe20000010000 */
[----:B------:R-:W-:-:S03]  /*3ff0*/  FADD.FTZ R2, R2, 1 ;  /* 0x3f80000002027421 */ /* 0x000fc60000010000 */
[----:B------:R3:W-:Y:S02]  /*4000*/  STL [R1+0x1c], R42 ;  /* 0x00001c2a01007387 */ /* 0x0007e40000100800 */
[----:B------:R-:W0:Y:S02]  /*4010*/  MUFU.RCP R16, R16 ;  /* 0x0000001000107308 */ /* 0x000e240000001000 */
[----:B------:R1:W-:Y:S06]  /*4020*/  STL [R1+0x14], R40 ;  /* 0x0000142801007387 */ /* 0x0003ec0000100800 */
[----:B------:R-:W0:Y:S01]  /*4030*/  MUFU.RCP R14, R14 ;  /* 0x0000000e000e7308 */ /* 0x000e220000001000 */
[----:B---3--:R-:W-:-:S07]  /*4040*/  FMUL.FTZ R42, R44, R49 ;  /* 0x000000312c2a7220 */ /* 0x008fce0000410000 */
[----:B-1----:R1:W-:Y:S01]  /*4050*/  MUFU.RCP R40, R2 ;  /* 0x0000000200287308 */ /* 0x0023e20000001000 */
[----:B------:R3:W-:Y:S01]  /*4060*/  STL [R1+0x10], R42 ;  /* 0x0000102a01007387 */ /* 0x0007e20000100800 */
[----:B-1----:R-:W-:-:S05]  /*4070*/  FMUL.FTZ R2, R51, R50 ;  /* 0x0000003233027220 */ /* 0x002fca0000410000 */
[----:B------:R1:W-:Y:S01]  /*4080*/  STL [R1+0x8], R2 ;  /* 0x0000080201007387 */ /* 0x0003e20000100800 */
[----:B---3--:R-:W-:Y:S01]  /*4090*/  FMUL.FTZ R42, R61, R59 ;  /* 0x0000003b3d2a7220 */ /* 0x008fe20000410000 */
[----:B0-----:R-:W-:Y:S01]  /*40a0*/  FMUL.FTZ R61, R3, R16 ;  /* 0x00000010033d7220 */ /* 0x001fe20000410000 */
[--C-:B-1----:R-:W-:Y:S02]  /*40b0*/  HADD2.F32 R2, -RZ, R9.reuse.H0_H0 ;  /* 0x20000009ff027230 */ /* 0x102fe40000004100 */
[----:B------:R-:W-:-:S03]  /*40c0*/  HADD2.F32 R3, -RZ, R9.H1_H1 ;  /* 0x30000009ff037230 */ /* 0x000fc60000004100 */
[----:B------:R-:W-:Y:S01]  /*40d0*/  FADD.FTZ R2, R2, -R20 ;  /* 0x8000001402027221 */ /* 0x000fe20000010000 */
[----:B------:R-:W-:Y:S03]  /*40e0*/  STL [R1+0x4], R42 ;  /* 0x0000042a01007387 */ /* 0x000fe60000100800 */
[----:B------:R-:W-:Y:S01]  /*40f0*/  FMUL.FTZ R9, R52, R2 ;  /* 0x0000000234097220 */ /* 0x000fe20000410000 */
[----:B------:R-:W-:Y:S01]  /*4100*/  FMUL.FTZ R2, R13, R14 ;  /* 0x0000000e0d027220 */ /* 0x000fe20000410000 */
[----:B------:R0:W-:Y:S04]  /*4110*/  STL [R1+0x38], R61 ;  /* 0x0000383d01007387 */ /* 0x0001e80000100800 */
[----:B0-----:R-:W3:Y:S04]  /*4120*/  LDL.LU R61, [R1+0x20] ;  /* 0x00002000013d7983 */ /* 0x001ee80000300800 */
[----:B------:R0:W-:Y:S04]  /*4130*/  STL [R1+0x3c], R2 ;  /* 0x00003c0201007387 */ /* 0x0001e80000100800 */
[----:B0-----:R-:W4:Y:S01]  /*4140*/  LDL.LU R2, [R1+0x18] ;  /* 0x0000180001027983 */ /* 0x001f220000300800 */
[----:B------:R-:W-:Y:S01]  /*4150*/  FMUL.FTZ R48, R5, -1.4426950216293334961 ;  /* 0xbfb8aa3b05307820 */ /* 0x000fe20000410000 */
[----:B------:R-:W-:-:S05]  /*4160*/  FMUL.FTZ R30, R17, -1.4426950216293334961 ;  /* 0xbfb8aa3b111e7820 */ /* 0x000fca0000410000 */
[----:B------:R-:W0:Y:S01]  /*4170*/  MUFU.EX2 R48, R48 ;  /* 0x0000003000307308 */ /* 0x000e220000000800 */
[----:B------:R-:W-:Y:S01]  /*4180*/  FMUL.FTZ R45, R21, -1.4426950216293334961 ;  /* 0xbfb8aa3b152d7820 */ /* 0x000fe20000410000 */
[----:B------:R-:W-:-:S06]  /*4190*/  HADD2.F32 R12, -RZ, R8.H0_H0 ;  /* 0x20000008ff0c7230 */ /* 0x000fcc0000004100 */
[----:B------:R-:W1:Y:S01]  /*41a0*/  MUFU.EX2 R30, R30 ;  /* 0x0000001e001e7308 */ /* 0x000e620000000800 */
[----:B------:R-:W-:-:S07]  /*41b0*/  FADD.FTZ R12, R12, -R20 ;  /* 0x800000140c0c7221 */ /* 0x000fce0000010000 */
[----:B------:R-:W1:Y:S01]  /*41c0*/  MUFU.EX2 R45, R45 ;  /* 0x0000002d002d7308 */ /* 0x000e620000000800 */
[----:B0-----:R-:W-:Y:S01]  /*41d0*/  FADD.FTZ R48, R48, 1 ;  /* 0x3f80000030307421 */ /* 0x001fe20000010000 */
[----:B------:R-:W-:Y:S02]  /*41e0*/  HADD2.F32 R8, -RZ, R8.H1_H1 ;  /* 0x30000008ff087230 */ /* 0x000fe40000004100 */
[----:B------:R-:W-:-:S04]  /*41f0*/  FMUL.FTZ R12, R52, R12 ;  /* 0x0000000c340c7220 */ /* 0x000fc80000410000 */
[----:B------:R-:W0:Y:S01]  /*4200*/  MUFU.RCP R16, R48 ;  /* 0x0000003000107308 */ /* 0x000e220000001000 */
[----:B------:R-:W-:Y:S01]  /*4210*/  FADD.FTZ R8, R8, -R20 ;  /* 0x8000001408087221 */ /* 0x000fe20000010000 */
[----:B------:R-:W-:Y:S01]  /*4220*/  FFMA.FTZ R12, R53, R12, R54 ;  /* 0x0000000c350c7223 */ /* 0x000fe20000010036 */
[----:B-1----:R-:W-:Y:S02]  /*4230*/  FADD.FTZ R30, R30, 1 ;  /* 0x3f8000001e1e7421 */ /* 0x002fe40000010000 */
[----:B------:R-:W-:Y:S01]  /*4240*/  FMUL.FTZ R8, R52, R8 ;  /* 0x0000000834087220 */ /* 0x000fe20000410000 */
[----:B------:R-:W-:Y:S01]  /*4250*/  FMUL.FTZ R15, R12, -1.4426950216293334961 ;  /* 0xbfb8aa3b0c0f7820 */ /* 0x000fe20000410000 */
[----:B------:R-:W-:Y:S02]  /*4260*/  FADD.FTZ R45, R45, 1 ;  /* 0x3f8000002d2d7421 */ /* 0x000fe40000010000 */
[----:B------:R-:W1:Y:S01]  /*4270*/  MUFU.RCP R30, R30 ;  /* 0x0000001e001e7308 */ /* 0x000e620000001000 */
[----:B------:R-:W-:Y:S01]  /*4280*/  FFMA.FTZ R8, R55, R8, R56 ;  /* 0x0000000837087223 */ /* 0x000fe20000010038 */
[----:B------:R-:W-:-:S03]  /*4290*/  HADD2.F32 R42, -RZ, R6.H0_H0 ;  /* 0x20000006ff2a7230 */ /* 0x000fc60000004100 */
[----:B------:R-:W-:-:S03]  /*42a0*/  FMUL.FTZ R28, R8, -1.4426950216293334961 ;  /* 0xbfb8aa3b081c7820 */ /* 0x000fc60000410000 */
[----:B------:R1:W1:Y:S01]  /*42b0*/  MUFU.RCP R14, R45 ;  /* 0x0000002d000e7308 */ /* 0x0002620000001000 */
[----:B0-----:R-:W-:Y:S01]  /*42c0*/  FMUL.FTZ R5, R5, R16 ;  /* 0x0000001005057220 */ /* 0x001fe20000410000 */
[----:B------:R-:W-:-:S06]  /*42d0*/  HADD2.F32 R16, -RZ, R7.H0_H0 ;  /* 0x20000007ff107230 */ /* 0x000fcc0000004100 */
[----:B------:R-:W0:Y:S01]  /*42e0*/  MUFU.EX2 R15, R15 ;  /* 0x0000000f000f7308 */ /* 0x000e220000000800 */
[----:B------:R-:W-:Y:S02]  /*42f0*/  HADD2.F32 R7, -RZ, R7.H1_H1 ;  /* 0x30000007ff077230 */ /* 0x000fe40000004100 */
[--C-:B------:R-:W-:Y:S01]  /*4300*/  FADD.FTZ R42, R42, -R20.reuse ;  /* 0x800000142a2a7221 */ /* 0x100fe20000010000 */
[----:B------:R-:W-:Y:S02]  /*4310*/  HADD2.F32 R6, -RZ, R6.H1_H1 ;  /* 0x30000006ff067230 */ /* 0x000fe40000004100 */
[--C-:B------:R-:W-:Y:S02]  /*4320*/  FADD.FTZ R13, R3, -R20.reuse ;  /* 0x80000014030d7221 */ /* 0x100fe40000010000 */
[----:B------:R-:W-:Y:S01]  /*4330*/  MUFU.EX2 R28, R28 ;  /* 0x0000001c001c7308 */ /* 0x000fe20000000800 */
[----:B------:R-:W-:Y:S01]  /*4340*/  FADD.FTZ R7, R7, -R20 ;  /* 0x8000001407077221 */ /* 0x000fe20000010000 */
[----:B------:R-:W-:Y:S01]  /*4350*/  FMUL.FTZ R3, R4, R40 ;  /* 0x0000002804037220 */ /* 0x000fe20000410000 */
[----:B-1----:R-:W-:Y:S01]  /*4360*/  FMUL.FTZ R4, R17, R30 ;  /* 0x0000001e11047220 */ /* 0x002fe20000410000 */
[----:B------:R-:W-:Y:S01]  /*4370*/  FMUL.FTZ R17, R52, R42 ;  /* 0x0000002a34117220 */ /* 0x000fe20000410000 */
[----:B------:R-:W-:-:S02]  /*4380*/  HADD2.F32 R45, -RZ, R10.H0_H0 ;  /* 0x2000000aff2d7230 */ /* 0x000fc40000004100 */
[--C-:B------:R-:W-:Y:S01]  /*4390*/  FADD.FTZ R42, R6, -R20.reuse ;  /* 0x80000014062a7221 */ /* 0x100fe20000010000 */
[C---:B------:R-:W-:Y:S01]  /*43a0*/  FMUL.FTZ R7, R52.reuse, R7 ;  /* 0x0000000734077220 */ /* 0x040fe20000410000 */
[----:B------:R-:W-:Y:S01]  /*43b0*/  FMUL.FTZ R6, R21, R14 ;  /* 0x0000000e15067220 */ /* 0x000fe20000410000 */
[----:B0-----:R-:W-:Y:S01]  /*43c0*/  FADD.FTZ R21, R15, 1 ;  /* 0x3f8000000f157421 */ /* 0x001fe20000010000 */
[C---:B------:R-:W-:Y:S01]  /*43d0*/  FMUL.FTZ R13, R52.reuse, R13 ;  /* 0x0000000d340d7220 */ /* 0x040fe20000410000 */
[----:B------:R-:W-:Y:S01]  /*43e0*/  FADD.FTZ R45, R45, -R20 ;  /* 0x800000142d2d7221 */ /* 0x000fe20000010000 */
[----:B------:R-:W-:Y:S01]  /*43f0*/  FFMA.FTZ R17, R53, R17, R54 ;  /* 0x0000001135117223 */ /* 0x000fe20000010036 */
[----:B------:R-:W-:Y:S01]  /*4400*/  FMUL.FTZ R42, R52, R42 ;  /* 0x0000002a342a7220 */ /* 0x000fe20000410000 */
[----:B------:R-:W-:Y:S02]  /*4410*/  FADD.FTZ R14, R16, -R20 ;  /* 0x80000014100e7221 */ /* 0x000fe40000010000 */
[----:B------:R-:W-:Y:S01]  /*4420*/  FMUL.FTZ R47, R17, -1.4426950216293334961 ;  /* 0xbfb8aa3b112f7820 */ /* 0x000fe20000410000 */
[----:B------:R-:W-:Y:S01]  /*4430*/  FFMA.FTZ R16, R55, R42, R56 ;  /* 0x0000002a37107223 */ /* 0x000fe20000010038 */
[----:B------:R-:W-:-:S03]  /*4440*/  FMUL.FTZ R14, R52, R14 ;  /* 0x0000000e340e7220 */ /* 0x000fc60000410000 */
[----:B------:R-:W-:Y:S01]  /*4450*/  FMUL.FTZ R44, R16, -1.4426950216293334961 ;  /* 0xbfb8aa3b102c7820 */ /* 0x000fe20000410000 */
[----:B------:R-:W0:Y:S08]  /*4460*/  MUFU.EX2 R47, R47 ;  /* 0x0000002f002f7308 */ /* 0x000e300000000800 */
[----:B------:R-:W1:Y:S01]  /*4470*/  MUFU.EX2 R44, R44 ;  /* 0x0000002c002c7308 */ /* 0x000e620000000800 */
[----:B0-----:R-:W-:Y:S01]  /*4480*/  FADD.FTZ R47, R47, 1 ;  /* 0x3f8000002f2f7421 */ /* 0x001fe20000010000 */
[----:B-1----:R-:W-:-:S06]  /*4490*/  FADD.FTZ R44, R44, 1 ;  /* 0x3f8000002c2c7421 */ /* 0x002fcc0000010000 */
[----:B------:R-:W-:Y:S01]  /*44a0*/  MUFU.RCP R44, R44 ;  /* 0x0000002c002c7308 */ /* 0x000fe20000001000 */
[C-C-:B---3--:R-:W-:Y:S01]  /*44b0*/  FFMA.FTZ R15, R0.reuse, R7, R61.reuse ;  /* 0x00000007000f7223 */ /* 0x148fe2000001003d */
[----:B------:R-:W-:-:S06]  /*44c0*/  FFMA.FTZ R13, R0, R13, R61 ;  /* 0x0000000d000d7223 */ /* 0x000fcc000001003d */
[----:B------:R0:W1:Y:S01]  /*44d0*/  MUFU.RCP R7, R21 ;  /* 0x0000001500077308 */ /* 0x0000620000001000 */
[----:B----4-:R-:W-:Y:S01]  /*44e0*/  FFMA.FTZ R9, R2, R9, R57 ;  /* 0x0000000902097223 */ /* 0x010fe20000010039 */
[----:B0-----:R-:W-:Y:S02]  /*44f0*/  HADD2.F32 R21, -RZ, R10.H1_H1 ;  /* 0x3000000aff157230 */ /* 0x001fe40000004100 */
[----:B------:R-:W-:Y:S01]  /*4500*/  FMUL.FTZ R10, R52, R45 ;  /* 0x0000002d340a7220 */ /* 0x000fe20000410000 */
[----:B------:R-:W-:Y:S01]  /*4510*/  FMUL.FTZ R40, R9, -1.4426950216293334961 ;  /* 0xbfb8aa3b09287820 */ /* 0x000fe20000410000 */
[----:B------:R-:W-:-:S03]  /*4520*/  FADD.FTZ R45, R28, 1 ;  /* 0x3f8000001c2d7421 */ /* 0x000fc60000010000 */
[----:B------:R0:W-:Y:S01]  /*4530*/  MUFU.EX2 R30, R40 ;  /* 0x00000028001e7308 */ /* 0x0001e20000000800 */
[----:B------:R-:W-:Y:S01]  /*4540*/  FFMA.FTZ R28, R53, R10, R54 ;  /* 0x0000000a351c7223 */ /* 0x000fe20000010036 */
[----:B0-----:R-:W-:-:S06]  /*4550*/  FMUL.FTZ R40, R13, -1.4426950216293334961 ;  /* 0xbfb8aa3b0d287820 */ /* 0x001fcc0000410000 */
[----:B------:R-:W0:Y:S08]  /*4560*/  MUFU.RCP R10, R45 ;  /* 0x0000002d000a7308 */ /* 0x000e300000001000 */
[----:B------:R-:W3:Y:S01]  /*4570*/  MUFU.EX2 R40, R40 ;  /* 0x0000002800287308 */ /* 0x000ee20000000800 */
[----:B------:R-:W-:Y:S01]  /*4580*/  FFMA.FTZ R14, R2, R14, R57 ;  /* 0x0000000e020e7223 */ /* 0x000fe20000010039 */
[----:B-1----:R-:W-:-:S03]  /*4590*/  FMUL.FTZ R7, R12, R7 ;  /* 0x000000070c077220 */ /* 0x002fc60000410000 */
[----:B------:R-:W-:Y:S01]  /*45a0*/  FMUL.FTZ R42, R14, -1.4426950216293334961 ;  /* 0xbfb8aa3b0e2a7820 */ /* 0x000fe20000410000 */
[----:B0-----:R-:W-:Y:S01]  /*45b0*/  FMUL.FTZ R8, R8, R10 ;  /* 0x0000000a08087220 */ /* 0x001fe20000410000 */
[----:B------:R-:W-:-:S04]  /*45c0*/  HADD2.F32 R10, -RZ, R11.H0_H0 ;  /* 0x2000000bff0a7230 */ /* 0x000fc80000004100 */
[----:B------:R-:W-:Y:S01]  /*45d0*/  MUFU.EX2 R42, R42 ;  /* 0x0000002a002a7308 */ /* 0x000fe20000000800 */
[----:B---3--:R-:W-:Y:S01]  /*45e0*/  FADD.FTZ R40, R40, 1 ;  /* 0x3f80000028287421 */ /* 0x008fe20000010000 */
[----:B------:R-:W-:-:S06]  /*45f0*/  FADD.FTZ R12, R10, -R20 ;  /* 0x800000140a0c7221 */ /* 0x000fcc0000010000 */
[----:B------:R-:W0:Y:S01]  /*4600*/  MUFU.RCP R10, R40 ;  /* 0x00000028000a7308 */ /* 0x000e220000001000 */
[----:B------:R-:W-:Y:S01]  /*4610*/  FMUL.FTZ R46, R15, -1.4426950216293334961 ;  /* 0xbfb8aa3b0f2e7820 */ /* 0x000fe20000410000 */
[----:B------:R-:W-:Y:S01]  /*4620*/  FADD.FTZ R30, R30, 1 ;  /* 0x3f8000001e1e7421 */ /* 0x000fe20000010000 */
[----:B------:R-:W-:Y:S01]  /*4630*/  FMUL.FTZ R12, R52, R12 ;  /* 0x0000000c340c7220 */ /* 0x000fe20000410000 */
[----:B------:R-:W-:Y:S01]  /*4640*/  FMUL.FTZ R48, R28, -1.4426950216293334961 ;  /* 0xbfb8aa3b1c307820 */ /* 0x000fe20000410000 */
[----:B------:R-:W-:-:S03]  /*4650*/  FADD.FTZ R21, R21, -R20 ;  /* 0x8000001415157221 */ /* 0x000fc60000010000 */
[----:B------:R1:W-:Y:S01]  /*4660*/  MUFU.RCP R49, R30 ;  /* 0x0000001e00317308 */ /* 0x0003e20000001000 */
[----:B------:R-:W-:-:S07]  /*4670*/  FMUL.FTZ R21, R52, R21 ;  /* 0x0000001534157220 */ /* 0x000fce0000410000 */
[----:B------:R-:W-:Y:S01]  /*4680*/  MUFU.EX2 R46, R46 ;  /* 0x0000002e002e7308 */ /* 0x000fe20000000800 */
[----:B-1----:R-:W-:-:S07]  /*4690*/  FFMA.FTZ R30, R2, R12, R57 ;  /* 0x0000000c021e7223 */ /* 0x002fce0000010039 */
[----:B------:R-:W1:Y:S01]  /*46a0*/  MUFU.RCP R12, R47 ;  /* 0x0000002f000c7308 */ /* 0x000e620000001000 */
[----:B0-----:R-:W-:-:S07]  /*46b0*/  FMUL.FTZ R10, R13, R10 ;  /* 0x0000000a0d0a7220 */ /* 0x001fce0000410000 */
[----:B------:R-:W0:Y:S01]  /*46c0*/  MUFU.EX2 R48, R48 ;  /* 0x0000003000307308 */ /* 0x000e220000000800 */
[----:B------:R-:W-:Y:S01]  /*46d0*/  FFMA.FTZ R21, R55, R21, R56 ;  /* 0x0000001537157223 */ /* 0x000fe20000010038 */
[----:B------:R-:W-:Y:S01]  /*46e0*/  FADD.FTZ R13, R42, 1 ;  /* 0x3f8000002a0d7421 */ /* 0x000fe20000010000 */
[----:B------:R-:W-:Y:S02]  /*46f0*/  HADD2.F32 R42, -RZ, R11.H1_H1 ;  /* 0x3000000bff2a7230 */ /* 0x000fe40000004100 */
[----:B------:R-:W-:-:S03]  /*4700*/  FMUL.FTZ R45, R21, -1.4426950216293334961 ;  /* 0xbfb8aa3b152d7820 */ /* 0x000fc60000410000 */
[----:B------:R-:W-:Y:S01]  /*4710*/  FADD.FTZ R42, R42, -R20 ;  /* 0x800000142a2a7221 */ /* 0x000fe20000010000 */
[----:B-1----:R-:W-:Y:S01]  /*4720*/  FMUL.FTZ R11, R17, R12 ;  /* 0x0000000c110b7220 */ /* 0x002fe20000410000 */
[----:B------:R-:W-:Y:S01]  /*4730*/  FADD.FTZ R46, R46, 1 ;  /* 0x3f8000002e2e7421 */ /* 0x000fe20000010000 */
[----:B------:R-:W1:Y:S01]  /*4740*/  MUFU.EX2 R45, R45 ;  /* 0x0000002d002d7308 */ /* 0x000e620000000800 */
[----:B------:R-:W-:Y:S01]  /*4750*/  FMUL.FTZ R42, R52, R42 ;  /* 0x0000002a342a7220 */ /* 0x000fe20000410000 */
[----:B0-----:R-:W-:-:S03]  /*4760*/  FADD.FTZ R17, R48, 1 ;  /* 0x3f80000030117421 */ /* 0x001fc60000010000 */
[----:B------:R-:W-:-:S03]  /*4770*/  FFMA.FTZ R42, R0, R42, R61 ;  /* 0x0000002a002a7223 */ /* 0x000fc6000001003d */
[----:B------:R-:W0:Y:S01]  /*4780*/  MUFU.RCP R13, R13 ;  /* 0x0000000d000d7308 */ /* 0x000e220000001000 */
[----:B------:R-:W-:Y:S01]  /*4790*/  FMUL.FTZ R40, R30, -1.4426950216293334961 ;  /* 0xbfb8aa3b1e287820 */ /* 0x000fe20000410000 */
[----:B------:R-:W-:Y:S01]  /*47a0*/  FMUL.FTZ R12, R16, R44 ;  /* 0x0000002c100c7220 */ /* 0x000fe20000410000 */
[----:B------:R-:W-:-:S05]  /*47b0*/  FMUL.FTZ R16, R42, -1.4426950216293334961 ;  /* 0xbfb8aa3b2a107820 */ /* 0x000fca0000410000 */
[----:B------:R-:W3:Y:S08]  /*47c0*/  MUFU.RCP R46, R46 ;  /* 0x0000002e002e7308 */ /* 0x000ef00000001000 */
[----:B------:R-:W4:Y:S01]  /*47d0*/  MUFU.RCP R17, R17 ;  /* 0x0000001100117308 */ /* 0x000f220000001000 */
[----:B-1----:R-:W-:-:S07]  /*47e0*/  FADD.FTZ R44, R45, 1 ;  /* 0x3f8000002d2c7421 */ /* 0x002fce0000010000 */
[----:B------:R-:W1:Y:S01]  /*47f0*/  MUFU.EX2 R40, R40 ;  /* 0x0000002800287308 */ /* 0x000e620000000800 */
[----:B0-----:R-:W-:-:S07]  /*4800*/  FMUL.FTZ R13, R14, R13 ;  /* 0x0000000d0e0d7220 */ /* 0x001fce0000410000 */
[----:B------:R-:W0:Y:S01]  /*4810*/  MUFU.EX2 R16, R16 ;  /* 0x0000001000107308 */ /* 0x000e220000000800 */
[----:B---3--:R-:W-:Y:S01]  /*4820*/  FMUL.FTZ R14, R15, R46 ;  /* 0x0000002e0f0e7220 */ /* 0x008fe20000410000 */
[----:B----4-:R-:W-:Y:S01]  /*4830*/  FMUL.FTZ R15, R28, R17 ;  /* 0x000000111c0f7220 */ /* 0x010fe20000410000 */
[----:B------:R-:W-:-:S05]  /*4840*/  HADD2.F32 R28, -RZ, R24.H0_H0 ;  /* 0x20000018ff1c7230 */ /* 0x000fca0000004100 */
[----:B------:R-:W3:Y:S01]  /*4850*/  MUFU.RCP R44, R44 ;  /* 0x0000002c002c7308 */ /* 0x000ee20000001000 */
[----:B------:R-:W-:Y:S01]  /*4860*/  FADD.FTZ R28, R28, -R20 ;  /* 0x800000141c1c7221 */ /* 0x000fe20000010000 */
[----:B-1----:R-:W-:Y:S01]  /*4870*/  FADD.FTZ R17, R40, 1 ;  /* 0x3f80000028117421 */ /* 0x002fe20000010000 */
[----:B0-----:R-:W-:Y:S02]  /*4880*/  FADD.FTZ R40, R16, 1 ;  /* 0x3f80000010287421 */ /* 0x001fe40000010000 */
[----:B------:R-:W-:-:S03]  /*4890*/  FMUL.FTZ R16, R52, R28 ;  /* 0x0000001c34107220 */ /* 0x000fc60000410000 */
[----:B------:R0:W-:Y:S02]  /*48a0*/  MUFU.RCP R28, R40 ;  /* 0x00000028001c7308 */ /* 0x0001e40000001000 */
[----:B0-----:R-:W-:Y:S02]  /*48b0*/  HADD2.F32 R40, -RZ, R24.H1_H1 ;  /* 0x30000018ff287230 */ /* 0x001fe40000004100 */
[----:B------:R-:W-:Y:S01]  /*48c0*/  FFMA.FTZ R24, R53, R16, R54 ;  /* 0x0000001035187223 */ /* 0x000fe20000010036 */
[----:B---3--:R-:W-:-:S03]  /*48d0*/  FMUL.FTZ R16, R21, R44 ;  /* 0x0000002c15107220 */ /* 0x008fc60000410000 */
[----:B------:R-:W-:Y:S01]  /*48e0*/  FMUL.FTZ R21, R24, -1.4426950216293334961 ;  /* 0xbfb8aa3b18157820 */ /* 0x000fe20000410000 */
[----:B------:R-:W-:-:S03]  /*48f0*/  FADD.FTZ R44, R40, -R20 ;  /* 0x80000014282c7221 */ /* 0x000fc60000010000 */
[----:B------:R-:W0:Y:S01]  /*4900*/  MUFU.EX2 R40, R21 ;  /* 0x0000001500287308 */ /* 0x000e220000000800 */
[--C-:B------:R-:W-:Y:S02]  /*4910*/  HADD2.F32 R45, -RZ, R25.reuse.H0_H0 ;  /* 0x20000019ff2d7230 */ /* 0x100fe40000004100 */
[----:B------:R-:W-:Y:S02]  /*4920*/  HADD2.F32 R46, -RZ, R25.H1_H1 ;  /* 0x30000019ff2e7230 */ /* 0x000fe40000004100 */
[--C-:B--2---:R-:W-:Y:S02]  /*4930*/  HADD2.F32 R25, -RZ, R18.reuse.H0_H0 ;  /* 0x20000012ff197230 */ /* 0x104fe40000004100 */
[----:B------:R-:W-:Y:S02]  /*4940*/  HADD2.F32 R48, -RZ, R18.H1_H1 ;  /* 0x30000012ff307230 */ /* 0x000fe40000004100 */
[----:B0-----:R-:W-:Y:S01]  /*4950*/  FADD.FTZ R40, R40, 1 ;  /* 0x3f80000028287421 */ /* 0x001fe20000010000 */
[----:B------:R-:W-:-:S05]  /*4960*/  FADD.FTZ R18, R25, -R20 ;  /* 0x8000001419127221 */ /* 0x000fca0000010000 */
[----:B------:R-:W0:Y:S01]  /*4970*/  MUFU.RCP R40, R40 ;  /* 0x0000002800287308 */ /* 0x000e220000001000 */
[----:B------:R-:W-:Y:S01]  /*4980*/  FADD.FTZ R48, R48, -R20 ;  /* 0x8000001430307221 */ /* 0x000fe20000010000 */
[----:B------:R-:W-:-:S03]  /*4990*/  FMUL.FTZ R18, R52, R18 ;  /* 0x0000001234127220 */ /* 0x000fc60000410000 */
[C---:B------:R-:W-:Y:S01]  /*49a0*/  FMUL.FTZ R48, R52.reuse, R48 ;  /* 0x0000003034307220 */ /* 0x040fe20000410000 */
[----:B------:R-:W-:Y:S01]  /*49b0*/  FFMA.FTZ R47, R53, R18, R54 ;  /* 0x00000012352f7223 */ /* 0x000fe20000010036 */
[----:B------:R-:W-:Y:S01]  /*49c0*/  FMUL.FTZ R44, R52, R44 ;  /* 0x0000002c342c7220 */ /* 0x000fe20000410000 */
[----:B------:R-:W1:Y:S01]  /*49d0*/  MUFU.RCP R17, R17 ;  /* 0x0000001100117308 */ /* 0x000e620000001000 */
[----:B------:R-:W-:Y:S01]  /*49e0*/  FFMA.FTZ R48, R55, R48, R56 ;  /* 0x0000003037307223 */ /* 0x000fe20000010038 */
[----:B------:R-:W-:Y:S01]  /*49f0*/  FADD.FTZ R46, R46, -R20 ;  /* 0x800000142e2e7221 */ /* 0x000fe20000010000 */
[----:B------:R-:W-:Y:S01]  /*4a00*/  FMUL.FTZ R25, R47, -1.4426950216293334961 ;  /* 0xbfb8aa3b2f197820 */ /* 0x000fe20000410000 */
[----:B------:R-:W-:Y:S01]  /*4a10*/  FFMA.FTZ R44, R55, R44, R56 ;  /* 0x0000002c372c7223 */ /* 0x000fe20000010038 */
[----:B------:R-:W-:Y:S01]  /*4a20*/  FADD.FTZ R45, R45, -R20 ;  /* 0x800000142d2d7221 */ /* 0x000fe20000010000 */
[----:B------:R-:W-:Y:S01]  /*4a30*/  FMUL.FTZ R46, R52, R46 ;  /* 0x0000002e342e7220 */ /* 0x000fe20000410000 */
[----:B0-----:R-:W-:Y:S01]  /*4a40*/  FMUL.FTZ R18, R24, R40 ;  /* 0x0000002818127220 */ /* 0x001fe20000410000 */
[----:B------:R-:W-:Y:S01]  /*4a50*/  FMUL.FTZ R24, R48, -1.4426950216293334961 ;  /* 0xbfb8aa3b30187820 */ /* 0x000fe20000410000 */
[----:B------:R-:W-:Y:S01]  /*4a60*/  FMUL.FTZ R21, R42, R28 ;  /* 0x0000001c2a157220 */ /* 0x000fe20000410000 */
[----:B------:R-:W-:Y:S01]  /*4a70*/  FMUL.FTZ R28, R44, -1.4426950216293334961 ;  /* 0xbfb8aa3b2c1c7820 */ /* 0x000fe20000410000 */
[----:B------:R-:W0:Y:S01]  /*4a80*/  MUFU.EX2 R25, R25 ;  /* 0x0000001900197308 */ /* 0x000e220000000800 */
[----:B------:R-:W-:Y:S01]  /*4a90*/  FFMA.FTZ R46, R0, R46, R61 ;  /* 0x0000002e002e7223 */ /* 0x000fe2000001003d */
[----:B------:R-:W-:-:S06]  /*4aa0*/  FMUL.FTZ R45, R52, R45 ;  /* 0x0000002d342d7220 */ /* 0x000fcc0000410000 */
[----:B------:R-:W2:Y:S01]  /*4ab0*/  MUFU.EX2 R24, R24 ;  /* 0x0000001800187308 */ /* 0x000ea20000000800 */
[----:B------:R-:W-:Y:S01]  /*4ac0*/  FMUL.FTZ R42, R46, -1.4426950216293334961 ;  /* 0xbfb8aa3b2e2a7820 */ /* 0x000fe20000410000 */
[----:B------:R-:W-:Y:S01]  /*4ad0*/  FFMA.FTZ R45, R2, R45, R57 ;  /* 0x0000002d022d7223 */ /* 0x000fe20000010039 */
[----:B-1----:R-:W-:-:S05]  /*4ae0*/  FMUL.FTZ R17, R30, R17 ;  /* 0x000000111e117220 */ /* 0x002fca0000410000 */
[----:B------:R-:W1:Y:S01]  /*4af0*/  MUFU.EX2 R28, R28 ;  /* 0x0000001c001c7308 */ /* 0x000e620000000800 */
[----:B------:R-:W-:Y:S01]  /*4b00*/  FMUL.FTZ R30, R45, -1.4426950216293334961 ;  /* 0xbfb8aa3b2d1e7820 */ /* 0x000fe20000410000 */
[----:B0-----:R-:W-:-:S06]  /*4b10*/  FADD.FTZ R25, R25, 1 ;  /* 0x3f80000019197421 */ /* 0x001fcc0000010000 */
[----:B------:R-:W-:Y:S01]  /*4b20*/  MUFU.EX2 R42, R42 ;  /* 0x0000002a002a7308 */ /* 0x000fe20000000800 */
[----:B--2---:R-:W-:-:S07]  /*4b30*/  FADD.FTZ R24, R24, 1 ;  /* 0x3f80000018187421 */ /* 0x004fce0000010000 */
[----:B------:R-:W0:Y:S01]  /*4b40*/  MUFU.EX2 R30, R30 ;  /* 0x0000001e001e7308 */ /* 0x000e220000000800 */
[----:B-1----:R-:W-:-:S07]  /*4b50*/  FADD.FTZ R28, R28, 1 ;  /* 0x3f8000001c1c7421 */ /* 0x002fce0000010000 */
[----:B------:R-:W1:Y:S08]  /*4b60*/  MUFU.RCP R25, R25 ;  /* 0x0000001900197308 */ /* 0x000e700000001000 */
[----:B------:R-:W2:Y:S01]  /*4b70*/  MUFU.RCP R24, R24 ;  /* 0x0000001800187308 */ /* 0x000ea20000001000 */
[----:B0-----:R-:W-:-:S07]  /*4b80*/  FADD.FTZ R30, R30, 1 ;  /* 0x3f8000001e1e7421 */ /* 0x001fce0000010000 */
[----:B------:R0:W-:Y:S02]  /*4b90*/  MUFU.RCP R40, R28 ;  /* 0x0000001c00287308 */ /* 0x0001e40000001000 */
[----:B0-----:R-:W-:-:S06]  /*4ba0*/  FADD.FTZ R28, R42, 1 ;  /* 0x3f8000002a1c7421 */ /* 0x001fcc0000010000 */
[----:B------:R-:W-:Y:S01]  /*4bb0*/  MUFU.RCP R30, R30 ;  /* 0x0000001e001e7308 */ /* 0x000fe20000001000 */
[----:B-1----:R-:W-:-:S07]  /*4bc0*/  FMUL.FTZ R47, R47, R25 ;  /* 0x000000192f2f7220 */ /* 0x002fce0000410000 */
[----:B------:R-:W0:Y:S01]  /*4bd0*/  MUFU.RCP R28, R28 ;  /* 0x0000001c001c7308 */ /* 0x000e220000001000 */
[----:B--2---:R-:W-:Y:S01]  /*4be0*/  FMUL.FTZ R48, R48, R24 ;  /* 0x0000001830307220 */ /* 0x004fe20000410000 */
[----:B------:R-:W-:Y:S02]  /*4bf0*/  IADD3.X R25, RZ, R58, RZ, P5, !PT ;  /* 0x0000003aff197210 */ /* 0x000fe40002ffe4ff */
[----:B------:R-:W-:-:S04]  /*4c00*/  LEA R24, P5, R26, UR16, 0x1 ;  /* 0x000000101a187c11 */ /* 0x000fc8000f8a08ff */
[----:B------:R-:W-:Y:S02]  /*4c10*/  LEA.HI.X R25, R26, UR17, R25, 0x1, P5 ;  /* 0x000000111a197c11 */ /* 0x000fe4000a8f0c19 */
[----:B------:R-:W-:-:S04]  /*4c20*/  LEA R26, P5, R27, UR16, 0x1 ;  /* 0x000000101b1a7c11 */ /* 0x000fc8000f8a08ff */
[----:B------:R-:W-:Y:S01]  /*4c30*/  LEA.HI.X R27, R27, UR17, R39, 0x1, P5 ;  /* 0x000000111b1b7c11 */ /* 0x000fe2000a8f0c27 */
[----:B0-----:R-:W-:Y:S01]  /*4c40*/  FMUL.FTZ R46, R46, R28 ;  /* 0x0000001c2e2e7220 */ /* 0x001fe20000410000 */
[----:B------:R-:W-:Y:S01]  /*4c50*/  LEA R28, P5, R29, UR16, 0x1 ;  /* 0x000000101d1c7c11 */ /* 0x000fe2000f8a08ff */
[----:B------:R-:W-:Y:S01]  /*4c60*/  FMUL.FTZ R45, R45, R30 ;  /* 0x0000001e2d2d7220 */ /* 0x000fe20000410000 */
[----:B------:R-:W-:Y:S02]  /*4c70*/  STL [R1+0x40], R3 ;  /* 0x0000400301007387 */ /* 0x000fe40000100800 */
[----:B------:R-:W-:Y:S02]  /*4c80*/  LEA.HI.X R29, R29, UR17, R41, 0x1, P5 ;  /* 0x000000111d1d7c11 */ /* 0x000fe4000a8f0c29 */
[C---:B------:R-:W-:Y:S01]  /*4c90*/  LEA R30, P5, R31.reuse, UR16, 0x1 ;  /* 0x000000101f1e7c11 */ /* 0x040fe2000f8a08ff */
[----:B------:R0:W-:Y:S03]  /*4ca0*/  STL [R1+0x44], R4 ;  /* 0x0000440401007387 */ /* 0x0001e60000100800 */
[----:B------:R-:W-:Y:S01]  /*4cb0*/  LEA.HI.X R31, R31, UR17, R19, 0x1, P5 ;  /* 0x000000111f1f7c11 */ /* 0x000fe2000a8f0c13 */
[----:B------:R-:W2:Y:S04]  /*4cc0*/  LDL.LU R39, [R1+0x60] ;  /* 0x0000600001277983 */ /* 0x000ea80000300800 */
[----:B------:R-:W3:Y:S04]  /*4cd0*/  LDL.LU R41, [R1+0x5c] ;  /* 0x00005c0001297983 */ /* 0x000ee80000300800 */
[----:B------:R-:W4:Y:S01]  /*4ce0*/  LDL.LU R19, [R1+0x58] ;  /* 0x0000580001137983 */ /* 0x000f220000300800 */
[----:B------:R-:W-:-:S03]  /*4cf0*/  F2FP.F16.F32.PACK_AB R50, R32, R43 ;  /* 0x0000002b2032723e */ /* 0x000fc600000000ff */
[----:B------:R-:W3:Y:S01]  /*4d00*/  LDL.LU R43, [R1+0x54] ;  /* 0x00005400012b7983 */ /* 0x000ee20000300800 */
[----:B------:R-:W-:Y:S01]  /*4d10*/  FMUL.FTZ R9, R9, R49 ;  /* 0x0000003109097220 */ /* 0x000fe20000410000 */
[----:B------:R-:W-:Y:S02]  /*4d20*/  F2FP.F16.F32.PACK_AB R49, R34, R38 ;  /* 0x000000262231723e */ /* 0x000fe400000000ff */
[----:B------:R-:W-:Y:S02]  /*4d30*/  IADD3.X R38, RZ, R58, RZ, P6, !PT ;  /* 0x0000003aff267210 */ /* 0x000fe400037fe4ff */
[----:B------:R-:W-:-:S04]  /*4d40*/  LEA R34, P6, R35, UR16, 0x1 ;  /* 0x0000001023227c11 */ /* 0x000fc8000f8c08ff */
[----:B------:R-:W-:Y:S02]  /*4d50*/  LEA.HI.X R35, R35, UR17, R22, 0x1, P6 ;  /* 0x0000001123237c11 */ /* 0x000fe4000b0f0c16 */
[----:B------:R-:W3:Y:S01]  /*4d60*/  LDL.LU R22, [R1+0x50] ;  /* 0x0000500001167983 */ /* 0x000ee20000300800 */
[----:B------:R-:W-:-:S03]  /*4d70*/  F2FP.F16.F32.PACK_AB R51, R36, R23 ;  /* 0x000000172433723e */ /* 0x000fc600000000ff */
[----:B------:R-:W3:Y:S01]  /*4d80*/  LDL.LU R23, [R1+0x4c] ;  /* 0x00004c0001177983 */ /* 0x000ee20000300800 */
[----:B------:R-:W-:-:S04]  /*4d90*/  LEA R32, P5, R33, UR16, 0x1 ;  /* 0x0000001021207c11 */ /* 0x000fc8000f8a08ff */
[----:B------:R-:W-:Y:S02]  /*4da0*/  LEA.HI.X R33, R33, UR17, R38, 0x1, P5 ;  /* 0x0000001121217c11 */ /* 0x000fe4000a8f0c26 */
[----:B------:R-:W-:Y:S02]  /*4db0*/  IADD3.X R38, RZ, R58, RZ, P4, !PT ;  /* 0x0000003aff267210 */ /* 0x000fe400027fe4ff */
[C---:B------:R-:W-:Y:S01]  /*4dc0*/  LEA R36, P4, R37.reuse, UR16, 0x1 ;  /* 0x0000001025247c11 */ /* 0x040fe2000f8808ff */
[----:B------:R-:W-:Y:S01]  /*4dd0*/  FMUL.FTZ R44, R44, R40 ;  /* 0x000000282c2c7220 */ /* 0x000fe20000410000 */
[-C--:B------:R-:W-:Y:S02]  /*4de0*/  IADD3.X R40, RZ, R58.reuse, RZ, P3, !PT ;  /* 0x0000003aff287210 */ /* 0x080fe40001ffe4ff */
[----:B------:R-:W-:Y:S02]  /*4df0*/  LEA.HI.X R37, R37, UR17, R38, 0x1, P4 ;  /* 0x0000001125257c11 */ /* 0x000fe4000a0f0c26 */
[----:B------:R-:W-:-:S02]  /*4e00*/  IADD3.X R42, RZ, R58, RZ, P2, !PT ;  /* 0x0000003aff2a7210 */ /* 0x000fc400017fe4ff */
[----:B------:R-:W-:Y:S02]  /*4e10*/  IADD3.X R60, RZ, R58, RZ, P1, !PT ;  /* 0x0000003aff3c7210 */ /* 0x000fe40000ffe4ff */
[----:B--2---:R-:W-:Y:S01]  /*4e20*/  LEA R38, P3, R39, UR16, 0x1 ;  /* 0x0000001027267c11 */ /* 0x004fe2000f8608ff */
[----:B----4-:R-:W-:-:S03]  /*4e30*/  HADD2.F32 R59, -RZ, R19.H0_H0 ;  /* 0x20000013ff3b7230 */ /* 0x010fc60000004100 */
[----:B------:R-:W-:Y:S02]  /*4e40*/  LEA.HI.X R39, R39, UR17, R40, 0x1, P3 ;  /* 0x0000001127277c11 */ /* 0x000fe400098f0c28 */
[----:B---3--:R-:W-:Y:S01]  /*4e50*/  LEA R40, P2, R41, UR16, 0x1 ;  /* 0x0000001029287c11 */ /* 0x008fe2000f8408ff */
[----:B------:R-:W-:-:S03]  /*4e60*/  FADD.FTZ R59, R59, -R20 ;  /* 0x800000143b3b7221 */ /* 0x000fc60000010000 */
[----:B------:R-:W-:Y:S01]  /*4e70*/  LEA.HI.X R41, R41, UR17, R42, 0x1, P2 ;  /* 0x0000001129297c11 */ /* 0x000fe200090f0c2a */
[----:B------:R-:W-:Y:S01]  /*4e80*/  FMUL.FTZ R59, R52, R59 ;  /* 0x0000003b343b7220 */ /* 0x000fe20000410000 */
[----:B------:R-:W-:-:S03]  /*4e90*/  LEA R42, P1, R43, UR16, 0x1 ;  /* 0x000000102b2a7c11 */ /* 0x000fc6000f8208ff */
[----:B------:R-:W-:Y:S01]  /*4ea0*/  FFMA.FTZ R59, R2, R59, R57 ;  /* 0x0000003b023b7223 */ /* 0x000fe20000010039 */
[----:B------:R-:W-:-:S03]  /*4eb0*/  LEA.HI.X R43, R43, UR17, R60, 0x1, P1 ;  /* 0x000000112b2b7c11 */ /* 0x000fc600088f0c3c */
[----:B------:R-:W-:-:S06]  /*4ec0*/  FMUL.FTZ R60, R59, -1.4426950216293334961 ;  /* 0xbfb8aa3b3b3c7820 */ /* 0x000fcc0000410000 */
[----:B------:R-:W1:Y:S01]  /*4ed0*/  MUFU.EX2 R60, R60 ;  /* 0x0000003c003c7308 */ /* 0x000e620000000800 */
[----:B------:R-:W-:Y:S02]  /*4ee0*/  HADD2.F32 R19, -RZ, R19.H1_H1 ;  /* 0x30000013ff137230 */ /* 0x000fe40000004100 */
[----:B-1----:R-:W-:-:S06]  /*4ef0*/  FADD.FTZ R60, R60, 1 ;  /* 0x3f8000003c3c7421 */ /* 0x002fcc0000010000 */
[----:B------:R-:W1:Y:S01]  /*4f00*/  MUFU.RCP R60, R60 ;  /* 0x0000003c003c7308 */ /* 0x000e620000001000 */
[----:B------:R-:W-:-:S04]  /*4f10*/  FADD.FTZ R19, R19, -R20 ;  /* 0x8000001413137221 */ /* 0x000fc80000010000 */
[----:B------:R-:W-:-:S04]  /*4f20*/  FMUL.FTZ R19, R52, R19 ;  /* 0x0000001334137220 */ /* 0x000fc80000410000 */
[----:B------:R-:W-:Y:S01]  /*4f30*/  FFMA.FTZ R19, R0, R19, R61 ;  /* 0x0000001300137223 */ /* 0x000fe2000001003d */
[----:B-1----:R-:W-:-:S03]  /*4f40*/  FMUL.FTZ R59, R59, R60 ;  /* 0x0000003c3b3b7220 */ /* 0x002fc60000410000 */
[----:B------:R-:W-:-:S06]  /*4f50*/  FMUL.FTZ R60, R19, -1.4426950216293334961 ;  /* 0xbfb8aa3b133c7820 */ /* 0x000fcc0000410000 */
[----:B------:R-:W1:Y:S02]  /*4f60*/  MUFU.EX2 R60, R60 ;  /* 0x0000003c003c7308 */ /* 0x000e640000000800 */
[----:B-1----:R-:W-:-:S06]  /*4f70*/  FADD.FTZ R60, R60, 1 ;  /* 0x3f8000003c3c7421 */ /* 0x002fcc0000010000 */
[----:B------:R-:W1:Y:S02]  /*4f80*/  MUFU.RCP R60, R60 ;  /* 0x0000003c003c7308 */ /* 0x000e640000001000 */
[----:B-1----:R-:W-:Y:S01]  /*4f90*/  FMUL.FTZ R19, R19, R60 ;  /* 0x0000003c13137220 */ /* 0x002fe20000410000 */
[--C-:B------:R-:W-:Y:S02]  /*4fa0*/  HADD2.F32 R60, -RZ, R22.reuse.H0_H0 ;  /* 0x20000016ff3c7230 */ /* 0x100fe40000004100 */
[----:B------:R-:W-:-:S05]  /*4fb0*/  HADD2.F32 R22, -RZ, R22.H1_H1 ;  /* 0x30000016ff167230 */ /* 0x000fca0000004100 */
[----:B------:R-:W-:-:S04]  /*4fc0*/  FADD.FTZ R22, R22, -R20 ;  /* 0x8000001416167221 */ /* 0x000fc80000010000 */
[----:B------:R-:W-:-:S04]  /*4fd0*/  FMUL.FTZ R22, R52, R22 ;  /* 0x0000001634167220 */ /* 0x000fc80000410000 */
[----:B------:R-:W-:Y:S01]  /*4fe0*/  FFMA.FTZ R55, R55, R22, R56 ;  /* 0x0000001637377223 */ /* 0x000fe20000010038 */
[--C-:B------:R-:W-:Y:S02]  /*4ff0*/  HADD2.F32 R22, -RZ, R23.reuse.H0_H0 ;  /* 0x20000017ff167230 */ /* 0x100fe40000004100 */
[----:B------:R-:W-:-:S05]  /*5000*/  HADD2.F32 R23, -RZ, R23.H1_H1 ;  /* 0x30000017ff177230 */ /* 0x000fca0000004100 */
[----:B------:R-:W-:-:S04]  /*5010*/  FADD.FTZ R23, R23, -R20 ;  /* 0x8000001417177221 */ /* 0x000fc80000010000 */
[----:B------:R-:W-:-:S04]  /*5020*/  FMUL.FTZ R23, R52, R23 ;  /* 0x0000001734177220 */ /* 0x000fc80000410000 */
[----:B------:R-:W-:Y:S02]  /*5030*/  FFMA.FTZ R56, R0, R23, R61 ;  /* 0x0000001700387223 */ /* 0x000fe4000001003d */
[----:B------:R-:W2:Y:S01]  /*5040*/  LDL.LU R0, [R1+0x48] ;  /* 0x0000480001007983 */ /* 0x000ea20000300800 */
[----:B------:R-:W-:-:S03]  /*5050*/  FADD.FTZ R22, R22, -R20 ;  /* 0x8000001416167221 */ /* 0x000fc60000010000 */
[----:B0-----:R-:W3:Y:S01]  /*5060*/  LDL.LU R4, [R1+0x2c] ;  /* 0x00002c0001047983 */ /* 0x001ee20000300800 */
[----:B------:R-:W-:-:S03]  /*5070*/  FMUL.FTZ R22, R52, R22 ;  /* 0x0000001634167220 */ /* 0x000fc60000410000 */
[----:B------:R-:W3:Y:S01]  /*5080*/  LDL.LU R3, [R1+0x30] ;  /* 0x0000300001037983 */ /* 0x000ee20000300800 */
[----:B------:R-:W-:-:S03]  /*5090*/  FFMA.FTZ R57, R2, R22, R57 ;  /* 0x0000001602397223 */ /* 0x000fc60000010039 */
[----:B------:R-:W4:Y:S04]  /*50a0*/  LDL.LU R2, [R1+0x1c] ;  /* 0x00001c0001027983 */ /* 0x000f280000300800 */
[----:B------:R-:W4:Y:S01]  /*50b0*/  LDL.LU R61, [R1+0x28] ;  /* 0x00002800013d7983 */ /* 0x000f220000300800 */
[----:B------:R-:W-:-:S04]  /*50c0*/  FADD.FTZ R60, R60, -R20 ;  /* 0x800000143c3c7221 */ /* 0x000fc80000010000 */
[----:B------:R-:W-:-:S04]  /*50d0*/  FMUL.FTZ R60, R52, R60 ;  /* 0x0000003c343c7220 */ /* 0x000fc80000410000 */
[----:B------:R-:W-:Y:S01]  /*50e0*/  FFMA.FTZ R53, R53, R60, R54 ;  /* 0x0000003c35357223 */ /* 0x000fe20000010036 */
[----:B------:R-:W-:-:S03]  /*50f0*/  FMUL.FTZ R23, R57, -1.4426950216293334961 ;  /* 0xbfb8aa3b39177820 */ /* 0x000fc60000410000 */
[----:B------:R-:W-:Y:S01]  /*5100*/  FMUL.FTZ R20, R53, -1.4426950216293334961 ;  /* 0xbfb8aa3b35147820 */ /* 0x000fe20000410000 */
[----:B------:R-:W-:Y:S01]  /*5110*/  FMUL.FTZ R22, R56, -1.4426950216293334961 ;  /* 0xbfb8aa3b38167820 */ /* 0x000fe20000410000 */
[----:B------:R-:W-:Y:S01]  /*5120*/  FMUL.FTZ R52, R55, -1.4426950216293334961 ;  /* 0xbfb8aa3b37347820 */ /* 0x000fe20000410000 */
[----:B------:R-:W-:Y:S08]  /*5130*/  MUFU.EX2 R23, R23 ;  /* 0x0000001700177308 */ /* 0x000ff00000000800 */
[----:B------:R-:W0:Y:S08]  /*5140*/  MUFU.EX2 R20, R20 ;  /* 0x0000001400147308 */ /* 0x000e300000000800 */
[----:B------:R-:W1:Y:S08]  /*5150*/  MUFU.EX2 R22, R22 ;  /* 0x0000001600167308 */ /* 0x000e700000000800 */
[----:B------:R-:W1:Y:S01]  /*5160*/  MUFU.EX2 R52, R52 ;  /* 0x0000003400347308 */ /* 0x000e620000000800 */
[----:B0-----:R-:W-:Y:S01]  /*5170*/  FADD.FTZ R20, R20, 1 ;  /* 0x3f80000014147421 */ /* 0x001fe20000010000 */
[----:B------:R-:W-:-:S06]  /*5180*/  FADD.FTZ R23, R23, 1 ;  /* 0x3f80000017177421 */ /* 0x000fcc0000010000 */
[----:B------:R0:W-:Y:S01]  /*5190*/  MUFU.RCP R60, R20 ;  /* 0x00000014003c7308 */ /* 0x0001e20000001000 */
[----:B-1----:R-:W-:Y:S01]  /*51a0*/  FADD.FTZ R22, R22, 1 ;  /* 0x3f80000016167421 */ /* 0x002fe20000010000 */
[----:B0-----:R-:W-:-:S06]  /*51b0*/  FADD.FTZ R20, R52, 1 ;  /* 0x3f80000034147421 */ /* 0x001fcc0000010000 */
[----:B------:R-:W0:Y:S01]  /*51c0*/  MUFU.RCP R54, R22 ;  /* 0x0000001600367308 */ /* 0x000e220000001000 */
[----:B------:R-:W-:-:S07]  /*51d0*/  IADD3.X R58, RZ, R58, RZ, P0, !PT ;  /* 0x0000003aff3a7210 */ /* 0x000fce00007fe4ff */
[----:B------:R-:W1:Y:S01]  /*51e0*/  MUFU.RCP R52, R23 ;  /* 0x0000001700347308 */ /* 0x000e620000001000 */
[----:B------:R2:W-:Y:S04]  /*51f0*/  STG.E.U16 desc[UR14][R24.64], R49 ;  /* 0x0000003118007986 */ /* 0x0005e8000c10150e */
[----:B------:R-:W-:Y:S01]  /*5200*/  STG.E.U16 desc[UR14][R24.64+0x4], R50 ;  /* 0x0000043218007986 */ /* 0x000fe2000c10150e */
[----:B0-----:R-:W-:Y:S01]  /*5210*/  FMUL.FTZ R54, R56, R54 ;  /* 0x0000003638367220 */ /* 0x001fe20000410000 */
[----:B-1----:R-:W-:Y:S01]  /*5220*/  FMUL.FTZ R52, R57, R52 ;  /* 0x0000003439347220 */ /* 0x002fe20000410000 */
[----:B--2---:R-:W-:-:S04]  /*5230*/  LEA R22, P0, R0, UR16, 0x1 ;  /* 0x0000001000167c11 */ /* 0x004fc8000f8008ff */
[----:B------:R-:W-:Y:S02]  /*5240*/  LEA.HI.X R23, R0, UR17, R58, 0x1, P0 ;  /* 0x0000001100177c11 */ /* 0x000fe400080f0c3a */
[----:B------:R-:W-:Y:S01]  /*5250*/  PRMT R0, R49, 0x7632, R0 ;  /* 0x0000763231007816 */ /* 0x000fe20000000000 */
[----:B------:R-:W2:Y:S01]  /*5260*/  LDL.LU R58, [R1+0x8] ;  /* 0x00000800013a7983 */ /* 0x000ea20000300800 */
[----:B------:R-:W-:-:S03]  /*5270*/  PRMT R49, R50, 0x7632, R49 ;  /* 0x0000763232317816 */ /* 0x000fc60000000031 */
[----:B------:R-:W2:Y:S04]  /*5280*/  LDL.LU R57, [R1+0x4] ;  /* 0x0000040001397983 */ /* 0x000ea80000300800 */
[----:B------:R3:W-:Y:S04]  /*5290*/  STG.E.U16 desc[UR14][R24.64+0x2], R0 ;  /* 0x0000020018007986 */ /* 0x0007e8000c10150e */
[----:B------:R-:W2:Y:S04]  /*52a0*/  LDL.LU R56, [R1+0x14] ;  /* 0x0000140001387983 */ /* 0x000ea80000300800 */
[----:B------:R0:W-:Y:S01]  /*52b0*/  STG.E.U16 desc[UR14][R24.64+0x6], R49 ;  /* 0x0000063118007986 */ /* 0x0001e2000c10150e */
[----:B---3--:R-:W-:-:S03]  /*52c0*/  F2FP.F16.F32.PACK_AB R0, R4, R3 ;  /* 0x000000030400723e */ /* 0x008fc600000000ff */
[----:B------:R1:W-:Y:S04]  /*52d0*/  STG.E.U16 desc[UR14][R26.64], R51 ;  /* 0x000000331a007986 */ /* 0x0003e8000c10150e */
[----:B------:R-:W3:Y:S01]  /*52e0*/  LDL.LU R4, [R1+0x44] ;  /* 0x0000440001047983 */ /* 0x000ee20000300800 */
[----:B0-----:R-:W-:-:S03]  /*52f0*/  PRMT R24, R51, 0x7632, R24 ;  /* 0x0000763233187816 */ /* 0x001fc60000000018 */
[----:B------:R-:W3:Y:S01]  /*5300*/  LDL.LU R3, [R1+0x40] ;  /* 0x0000400001037983 */ /* 0x000ee20000300800 */
[----:B----4-:R-:W-:-:S03]  /*5310*/  F2FP.F16.F32.PACK_AB R25, R2, R61 ;  /* 0x0000003d0219723e */ /* 0x010fc600000000ff */
[----:B-1----:R-:W4:Y:S04]  /*5320*/  LDL.LU R51, [R1+0x10] ;  /* 0x0000100001337983 */ /* 0x002f280000300800 */
[----:B------:R-:W3:Y:S04]  /*5330*/  LDL.LU R2, [R1+0x3c] ;  /* 0x00003c0001027983 */ /* 0x000ee80000300800 */
[----:B------:R-:W3:Y:S01]  /*5340*/  LDL.LU R61, [R1+0x38] ;  /* 0x00003800013d7983 */ /* 0x000ee20000300800 */
[----:B------:R-:W0:Y:S01]  /*5350*/  MUFU.RCP R20, R20 ;  /* 0x0000001400147308 */ /* 0x000e220000001000 */
[----:B------:R-:W-:Y:S01]  /*5360*/  FMUL.FTZ R60, R53, R60 ;  /* 0x0000003c353c7220 */ /* 0x000fe20000410000 */
[----:B------:R-:W-:Y:S01]  /*5370*/  PRMT R53, R0, 0x7632, R53 ;  /* 0x0000763200357816 */ /* 0x000fe20000000035 */
[----:B------:R-:W-:Y:S04]  /*5380*/  STG.E.U16 desc[UR14][R26.64+0x2], R24 ;  /* 0x000002181a007986 */ /* 0x000fe8000c10150e */
[----:B------:R-:W-:Y:S04]  /*5390*/  STG.E.U16 desc[UR14][R26.64+0x4], R0 ;  /* 0x000004001a007986 */ /* 0x000fe8000c10150e */
[----:B------:R1:W-:Y:S01]  /*53a0*/  STG.E.U16 desc[UR14][R26.64+0x6], R53 ;  /* 0x000006351a007986 */ /* 0x0003e2000c10150e */
[----:B0-----:R-:W-:Y:S01]  /*53b0*/  FMUL.FTZ R20, R55, R20 ;  /* 0x0000001437147220 */ /* 0x001fe20000410000 */
[----:B------:R-:W-:-:S02]  /*53c0*/  PRMT R55, R25, 0x7610, R55 ;  /* 0x0000761019377816 */ /* 0x000fc40000000037 */
[----:B-1----:R-:W-:Y:S02]  /*53d0*/  PRMT R27, R25, 0x7632, R27 ;  /* 0x00007632191b7816 */ /* 0x002fe4000000001b */
[----:B------:R-:W-:Y:S02]  /*53e0*/  F2FP.F16.F32.PACK_AB R5, R6, R5 ;  /* 0x000000050605723e */ /* 0x000fe400000000ff */
[----:B------:R-:W-:Y:S01]  /*53f0*/  F2FP.F16.F32.PACK_AB R7, R8, R7 ;  /* 0x000000070807723e */ /* 0x000fe200000000ff */
[----:B------:R-:W-:Y:S01]  /*5400*/  STG.E.U16 desc[UR14][R28.64], R55 ;  /* 0x000000371c007986 */ /* 0x000fe2000c10150e */
[----:B------:R-:W-:Y:S02]  /*5410*/  F2FP.F16.F32.PACK_AB R9, R10, R9 ;  /* 0x000000090a09723e */ /* 0x000fe400000000ff */
[----:B------:R-:W-:Y:S01]  /*5420*/  PRMT R8, R5, 0x7632, R8 ;  /* 0x0000763205087816 */ /* 0x000fe20000000008 */
[----:B------:R-:W-:Y:S01]  /*5430*/  STG.E.U16 desc[UR14][R28.64+0x2], R27 ;  /* 0x0000021b1c007986 */ /* 0x000fe2000c10150e */
[----:B------:R-:W-:-:S02]  /*5440*/  F2FP.F16.F32.PACK_AB R11, R12, R11 ;  /* 0x0000000b0c0b723e */ /* 0x000fc400000000ff */
[----:B------:R-:W-:Y:S02]  /*5450*/  F2FP.F16.F32.PACK_AB R13, R14, R13 ;  /* 0x0000000d0e0d723e */ /* 0x000fe400000000ff */
[----:B------:R-:W-:Y:S02]  /*5460*/  F2FP.F16.F32.PACK_AB R15, R16, R15 ;  /* 0x0000000f100f723e */ /* 0x000fe400000000ff */
[----:B------:R-:W-:Y:S01]  /*5470*/  F2FP.F16.F32.PACK_AB R17, R21, R17 ;  /* 0x000000111511723e */ /* 0x000fe200000000ff */
[----:B------:R-:W-:Y:S01]  /*5480*/  UIADD3 UR6, UP0, UR9, 0x57, URZ ;  /* 0x0000005709067890 */ /* 0x000fe2000ff1e03f */
[----:B------:R-:W-:Y:S02]  /*5490*/  F2FP.F16.F32.PACK_AB R18, R44, R18 ;  /* 0x000000122c12723e */ /* 0x000fe400000000ff */
[----:B------:R-:W-:Y:S02]  /*54a0*/  F2FP.F16.F32.PACK_AB R45, R46, R45 ;  /* 0x0000002d2e2d723e */ /* 0x000fe400000000ff */
[----:B------:R-:W-:-:S02]  /*54b0*/  F2FP.F16.F32.PACK_AB R47, R48, R47 ;  /* 0x0000002f302f723e */ /* 0x000fc400000000ff */
[----:B------:R-:W-:Y:S02]  /*54c0*/  F2FP.F16.F32.PACK_AB R19, R19, R59 ;  /* 0x0000003b1313723e */ /* 0x000fe400000000ff */
[----:B------:R-:W-:Y:S02]  /*54d0*/  F2FP.F16.F32.PACK_AB R20, R20, R60 ;  /* 0x0000003c1414723e */ /* 0x000fe400000000ff */
[----:B------:R-:W-:Y:S01]  /*54e0*/  F2FP.F16.F32.PACK_AB R52, R54, R52 ;  /* 0x000000343634723e */ /* 0x000fe200000000ff */
[----:B------:R-:W-:Y:S01]  /*54f0*/  UIADD3.X UR5, URZ, UR5, URZ, UP0, !UPT ;  /* 0x000000053f057290 */ /* 0x000fe200087fe43f */
[----:B------:R-:W-:Y:S01]  /*5500*/  PRMT R21, R47, 0x7632, R21 ;  /* 0x000076322f157816 */ /* 0x000fe20000000015 */
[----:B------:R-:W-:-:S04]  /*5510*/  UISETP.GE.U32.AND UP0, UPT, UR6, UR13, UPT ;  /* 0x0000000d0600728c */ /* 0x000fc8000bf06070 */
[----:B------:R-:W-:-:S06]  /*5520*/  UISETP.GE.AND.EX UP0, UPT, UR5, UR10, UPT, UP0 ;  /* 0x0000000a0500728c */ /* 0x000fcc000bf06300 */
[----:B------:R-:W-:Y:S01]  /*5530*/  PLOP3.LUT P0, PT, PT, PT, UP0, 0x80, 0x0 ;  /* 0x000000000000781c */ /* 0x000fe20003f0f008 */
[----:B------:R-:W-:Y:S01]  /*5540*/  ULOP3.LUT UR4, UR4, 0x1, URZ, 0x3c, !UPT ;  /* 0x0000000104047892 */ /* 0x000fe2000f8e3c3f */
[----:B------:R-:W-:Y:S01]  /*5550*/  UMOV UR9, UR6 ;  /* 0x0000000600097c82 */ /* 0x000fe20008000000 */
[----:B--2---:R-:W-:-:S04]  /*5560*/  F2FP.F16.F32.PACK_AB R25, R57, R58 ;  /* 0x0000003a3919723e */ /* 0x004fc800000000ff */
[----:B------:R-:W-:Y:S02]  /*5570*/  PRMT R0, R25, 0x7632, R0 ;  /* 0x0000763219007816 */ /* 0x000fe40000000000 */
[----:B----4-:R-:W-:Y:S02]  /*5580*/  F2FP.F16.F32.PACK_AB R50, R51, R56 ;  /* 0x000000383332723e */ /* 0x010fe400000000ff */
[----:B---3--:R-:W-:Y:S02]  /*5590*/  F2FP.F16.F32.PACK_AB R3, R4, R3 ;  /* 0x000000030403723e */ /* 0x008fe400000000ff */
[----:B------:R-:W-:Y:S02]  /*55a0*/  PRMT R49, R50, 0x7632, R49 ;  /* 0x0000763232317816 */ /* 0x000fe40000000031 */
[----:B------:R-:W-:Y:S01]  /*55b0*/  F2FP.F16.F32.PACK_AB R2, R2, R61 ;  /* 0x0000003d0202723e */ /* 0x000fe200000000ff */
[----:B------:R-:W-:Y:S01]  /*55c0*/  STG.E.U16 desc[UR14][R28.64+0x4], R50 ;  /* 0x000004321c007986 */ /* 0x000fe2000c10150e */
[----:B------:R-:W-:-:S02]  /*55d0*/  PRMT R6, R3, 0x7632, R6 ;  /* 0x0000763203067816 */ /* 0x000fc40000000006 */
[----:B------:R-:W-:Y:S01]  /*55e0*/  PRMT R4, R2, 0x7632, R4 ;  /* 0x0000763202047816 */ /* 0x000fe20000000004 */
[----:B------:R-:W-:Y:S04]  /*55f0*/  STG.E.U16 desc[UR14][R28.64+0x6], R49 ;  /* 0x000006311c007986 */ /* 0x000fe8000c10150e */
[----:B------:R0:W-:Y:S04]  /*5600*/  STG.E.U16 desc[UR14][R30.64+0x2], R0 ;  /* 0x000002001e007986 */ /* 0x0001e8000c10150e */
[----:B------:R1:W-:Y:S04]  /*5610*/  STG.E.U16 desc[UR14][R30.64+0x4], R2 ;  /* 0x000004021e007986 */ /* 0x0003e8000c10150e */
[----:B------:R-:W-:Y:S01]  /*5620*/  STG.E.U16 desc[UR14][R30.64], R25 ;  /* 0x000000191e007986 */ /* 0x000fe2000c10150e */
[----:B0-----:R-:W-:-:S03]  /*5630*/  PRMT R0, R7, 0x7632, R0 ;  /* 0x0000763207007816 */ /* 0x001fc60000000000 */
[----:B------:R0:W-:Y:S01]  /*5640*/  STG.E.U16 desc[UR14][R30.64+0x6], R4 ;  /* 0x000006041e007986 */ /* 0x0001e2000c10150e */
[----:B-1----:R-:W-:-:S03]  /*5650*/  PRMT R2, R9, 0x7632, R2 ;  /* 0x0000763209027816 */ /* 0x002fc60000000002 */
[----:B------:R1:W-:Y:S04]  /*5660*/  STG.E.U16 desc[UR14][R32.64], R3 ;  /* 0x0000000320007986 */ /* 0x0003e8000c10150e */
[----:B------:R-:W-:Y:S04]  /*5670*/  STG.E.U16 desc[UR14][R32.64+0x2], R6 ;  /* 0x0000020620007986 */ /* 0x000fe8000c10150e */
[----:B------:R-:W-:Y:S01]  /*5680*/  STG.E.U16 desc[UR14][R32.64+0x4], R5 ;  /* 0x0000040520007986 */ /* 0x000fe2000c10150e */
[----:B0-----:R-:W-:-:S03]  /*5690*/  PRMT R4, R13, 0x7632, R4 ;  /* 0x000076320d047816 */ /* 0x001fc60000000004 */
[----:B------:R-:W-:Y:S01]  /*56a0*/  STG.E.U16 desc[UR14][R32.64+0x6], R8 ;  /* 0x0000060820007986 */ /* 0x000fe2000c10150e */
[----:B-1----:R-:W-:-:S03]  /*56b0*/  PRMT R3, R11, 0x7632, R3 ;  /* 0x000076320b037816 */ /* 0x002fc60000000003 */
[----:B------:R0:W-:Y:S04]  /*56c0*/  STG.E.U16 desc[UR14][R34.64+0x2], R0 ;  /* 0x0000020022007986 */ /* 0x0001e8000c10150e */
[----:B------:R1:W-:Y:S04]  /*56d0*/  STG.E.U16 desc[UR14][R34.64+0x6], R2 ;  /* 0x0000060222007986 */ /* 0x0003e8000c10150e */
[----:B------:R-:W-:Y:S01]  /*56e0*/  STG.E.U16 desc[UR14][R34.64], R7 ;  /* 0x0000000722007986 */ /* 0x000fe2000c10150e */
[----:B0-----:R-:W-:-:S03]  /*56f0*/  PRMT R0, R15, 0x7632, R0 ;  /* 0x000076320f007816 */ /* 0x001fc60000000000 */
[----:B------:R-:W-:Y:S01]  /*5700*/  STG.E.U16 desc[UR14][R34.64+0x4], R9 ;  /* 0x0000040922007986 */ /* 0x000fe2000c10150e */
[----:B-1----:R-:W-:-:S03]  /*5710*/  PRMT R2, R17, 0x7632, R2 ;  /* 0x0000763211027816 */ /* 0x002fc60000000002 */
[----:B------:R0:W-:Y:S04]  /*5720*/  STG.E.U16 desc[UR14][R36.64], R11 ;  /* 0x0000000b24007986 */ /* 0x0001e8000c10150e */
[----:B------:R1:W-:Y:S04]  /*5730*/  STG.E.U16 desc[UR14][R36.64+0x2], R3 ;  /* 0x0000020324007986 */ /* 0x0003e8000c10150e */
[----:B------:R-:W-:Y:S04]  /*5740*/  STG.E.U16 desc[UR14][R36.64+0x4], R13 ;  /* 0x0000040d24007986 */ /* 0x000fe8000c10150e */
[----:B------:R2:W-:Y:S01]  /*5750*/  STG.E.U16 desc[UR14][R36.64+0x6], R4 ;  /* 0x0000060424007986 */ /* 0x0005e2000c10150e */
[----:B0-----:R-:W-:-:S03]  /*5760*/  PRMT R11, R20, 0x7632, R11 ;  /* 0x00007632140b7816 */ /* 0x001fc6000000000b */
[----:B------:R0:W-:Y:S01]  /*5770*/  STG.E.U16 desc[UR14][R38.64+0x2], R0 ;  /* 0x0000020026007986 */ /* 0x0001e2000c10150e */
[----:B-1----:R-:W-:-:S03]  /*5780*/  PRMT R3, R18, 0x7632, R3 ;  /* 0x0000763212037816 */ /* 0x002fc60000000003 */
[----:B------:R1:W-:Y:S01]  /*5790*/  STG.E.U16 desc[UR14][R38.64+0x6], R2 ;  /* 0x0000060226007986 */ /* 0x0003e2000c10150e */
[----:B--2---:R-:W-:-:S03]  /*57a0*/  PRMT R4, R45, 0x7632, R4 ;  /* 0x000076322d047816 */ /* 0x004fc60000000004 */
        /* <DEDUP_REMOVED lines=18> */
.L_x_3528:
        /* <DEDUP_REMOVED lines=11> */
.L_x_3610:


//--------------------- .text._ZN13group_norm_v214gn_cuda_kernelI6__halfLi320ELi2ELi16ELi160ELi256ELb1ELi64ELi320ELi320ELi4ELb1ELi74ELb0ELb0ENS_16CompileConditionILi900EEEEEvPT_PKS4_S7_S7_flPfS8_Pj --------------------------
	.section	.text._ZN13group_norm_v214gn_cuda_kernelI6__halfLi320ELi2ELi16ELi160ELi256ELb1ELi64ELi320ELi320ELi4ELb1ELi74ELb0ELb0ENS_16CompileConditionILi900EEEEEvPT_PKS4_S7_S7_flPfS8_Pj,"ax",@progbits
	.align	128
        .global         _ZN13group_norm_v214gn_cuda_kernelI6__halfLi320ELi2ELi16ELi160ELi256ELb1ELi64ELi320ELi320ELi4ELb1ELi74ELb0ELb0ENS_16CompileConditionILi900EEEEEvPT_PKS4_S7_S7_flPfS8_Pj
        .type           _ZN13group_norm_v214gn_cuda_kernelI6__halfLi320ELi2ELi16ELi160ELi256ELb1ELi64ELi320ELi320ELi4ELb1ELi74ELb0ELb0ENS_16CompileConditionILi900EEEEEvPT_PKS4_S7_S7_flPfS8_Pj,@function
        .size           _ZN13group_norm_v214gn_cuda_kernelI6__halfLi320ELi2ELi16ELi160ELi256ELb1ELi64ELi320ELi320ELi4ELb1ELi74ELb0ELb0ENS_16CompileConditionILi900EEEEEvPT_PKS4_S7_S7_flPfS8_Pj,(.L_x_3611 - _ZN13group_norm_v214gn_cuda_kernelI6__halfLi320ELi2ELi16ELi160ELi256ELb1ELi64ELi320ELi320ELi4ELb1ELi74ELb0ELb0ENS_16CompileConditionILi900EEEEEvPT_PKS4_S7_S7_flPfS8_Pj)
        .other          _ZN13group_norm_v214gn_cuda_kernelI6__halfLi320ELi2ELi16ELi160ELi256ELb1ELi64ELi320ELi320ELi4ELb1ELi74ELb0ELb0ENS_16CompileConditionILi900EEEEEvPT_PKS4_S7_S7_flPfS8_Pj,@"STO_CUDA_ENTRY STV_DEFAULT"
_ZN13group_norm_v214gn_cuda_kernelI6__halfLi320ELi2ELi16ELi160ELi256ELb1ELi64ELi320ELi320ELi4ELb1ELi74ELb0ELb0ENS_16CompileConditionILi900EEEEEvPT_PKS4_S7_S7_flPfS8_Pj:
.text._ZN13group_norm_v214gn_cuda_kernelI6__halfLi320ELi2ELi16ELi160ELi256ELb1ELi64ELi320ELi320ELi4ELb1ELi74ELb0ELb0ENS_16CompileConditionILi900EEEEEvPT_PKS4_S7_S7_flPfS8_Pj:
        /* <DEDUP_REMOVED lines=20> */
[----:B------:R-:W-:-:S04]  /*0140*/  MOV R3, R0 ;  /* 0x0000000000037202 */ /* 0x000fc80000000f00 */
[----:B------:R-:W-:Y:S01]  /*0150*/  LEA R92, R7, R2, 0x3 ;  /* 0x00000002075c7211 */ /* 0x000fe200078e18ff */
[----:B--2---:R-:W-:-:S11]  /*0160*/  HFMA2.MMA R2, -RZ, RZ, 0, 0 ;  /* 0x00000000ff027435 */ /* 0x004fd600000001ff */
.L_x_3538:
        /* <DEDUP_REMOVED lines=328> */
.L_x_3531:
        /* <DEDUP_REMOVED lines=12> */
[C---:B------:R-:W-:Y:S02]  /*16b0*/  IADD3 R37, R12.reuse, 0x10, RZ ;  /* 0x000000100c257810 */ /* 0x040fe40007ffe0ff */
        /* <DEDUP_REMOVED lines=62> */
.L_x_3530:
[----:B------:R-:W-:Y:S05]  /*1aa0*/  BSYNC B0 ;  /* 0x0000000000007941 */ /* 0x000fea0003800000 */
.L_x_3529:
        /* <DEDUP_REMOVED lines=20> */
.L_x_3533:
[----:B------:R-:W-:Y:S05]  /*1bf0*/  BSYNC B0 ;  /* 0x0000000000007941 */ /* 0x000fea0003800000 */
.L_x_3532:
        /* <DEDUP_REMOVED lines=12> */
.L_x_3535:
[----:B------:R-:W2:Y:S04]  /*1cc0*/  LD.E.STRONG.GPU R36, desc[UR8][R12.64] ;  /* 0x000000080c247980 */ /* 0x000ea8000c10f900 */
[----:B--2---:R-:W-:Y:S01]  /*1cd0*/  CCTL.IVALL ;  /* 0x00000000ff00798f */ /* 0x004fe20002000000 */
[----:B------:R-:W-:Y:S05]  /*1ce0*/  YIELD ;  /* 0x0000000000007946 */ /* 0x000fea0003800000 */
[----:B-----5:R-:W-:-:S04]  /*1cf0*/  LOP3.LUT R36, R36, R37, RZ, 0x3c, !PT ;  /* 0x0000002524247212 */ /* 0x020fc800078e3cff */
[----:B------:R-:W-:-:S13]  /*1d00*/  ISETP.GT.AND P2, PT, R36, -0x1, PT ;  /* 0xffffffff2400780c */ /* 0x000fda0003f44270 */
[----:B------:R-:W-:Y:S05]  /*1d10*/  @P2 BRA `(.L_x_3535) ;  /* 0xfffffffc00e82947 */ /* 0x000fea000383ffff */
.L_x_3534:
        /* <DEDUP_REMOVED lines=60> */
.L_x_3537:
[----:B------:R-:W-:Y:S05]  /*20e0*/  BSYNC B0 ;  /* 0x0000000000007941 */ /* 0x000fea0003800000 */
.L_x_3536:
[----:B------:R-:W1:Y:S01]  /*20f0*/  S2UR UR7, SR_CgaCtaId ;  /* 0x00000000000779c3 */ /* 0x000e620000008800 */
[C---:B0-----:R-:W-:Y:S01]  /*2100*/  LOP3.LUT R12, R3.reuse, 0x7, RZ, 0xc0, !PT ;  /* 0x00000007030c7812 */ /* 0x041fe200078ec0ff */
[----:B------:R-:W-:Y:S01]  /*2110*/  UMOV UR6, 0x400 ;  /* 0x0000040000067882 */ /* 0x000fe20000000000 */
[----:B------:R-:W-:Y:S01]  /*2120*/  SHF.L.U32 R36, R3, 0x1, RZ ;  /* 0x0000000103247819 */ /* 0x000fe200000006ff */
[----:B------:R-:W-:Y:S01]  /*2130*/  UIADD3 UR6, UR6, 0xc80, URZ ;  /* 0x00000c8006067890 */ /* 0x000fe2000fffe03f */
[----:B------:R-:W-:Y:S01]  /*2140*/  HADD2.F32 R75, -RZ, R72.H1_H1 ;  /* 0x30000048ff4b7230 */ /* 0x000fe20000004100 */
[----:B------:R-:W-:Y:S01]  /*2150*/  ULOP3.LUT UR4, UR4, 0x1, URZ, 0x3c, !UPT ;  /* 0x0000000104047892 */ /* 0x000fe2000f8e3c3f */
[----:B------:R-:W-:Y:S01]  /*2160*/  IMAD R13, R12, 0x140, RZ ;  /* 0x000001400c0d7824 */ /* 0x000fe200078e02ff */
[----:B------:R-:W-:Y:S01]  /*2170*/  LOP3.LUT R36, R36, 0xe, RZ, 0xc0, !PT ;  /* 0x0000000e24247812 */ /* 0x000fe200078ec0ff */
[--C-:B------:R-:W-:Y:S02]  /*2180*/  HADD2.F32 R79, -RZ, R73.reuse.H0_H0 ;  /* 0x20000049ff4f7230 */ /* 0x100fe40000004100 */
[----:B-----5:R-:W-:Y:S01]  /*2190*/  HADD2.F32 R76, -RZ, R66.H1_H1 ;  /* 0x30000042ff4c7230 */ /* 0x020fe20000004100 */
[----:B------:R-:W-:Y:S01]  /*21a0*/  LEA R12, R14, R13, 0x2 ;  /* 0x0000000d0e0c7211 */ /* 0x000fe200078e10ff */
        /* <DEDUP_REMOVED lines=8> */
[----:B-1----:R-:W-:Y:S01]  /*2230*/  ULEA UR6, UR7, UR6, 0x18 ;  /* 0x0000000607067291 */ /* 0x002fe2000f8ec03f */
[----:B------:R-:W-:Y:S02]  /*2240*/  HADD2.F32 R71, -RZ, R66.H0_H0 ;  /* 0x20000042ff477230 */ /* 0x000fe40000004100 */
[--C-:B------:R-:W-:Y:S02]  /*2250*/  HADD2.F32 R73, -RZ, R41.reuse.H0_H0 ;  /* 0x20000029ff497230 */ /* 0x100fe40000004100 */
[----:B------:R-:W-:Y:S01]  /*2260*/  HADD2.F32 R72, -RZ, R41.H1_H1 ;  /* 0x30000029ff487230 */ /* 0x000fe20000004100 */
[----:B------:R-:W-:Y:S01]  /*2270*/  LEA R36, R36, UR6, 0x3 ;  /* 0x0000000624247c11 */ /* 0x000fe2000f8e18ff */
[----:B------:R-:W-:Y:S01]  /*2280*/  ULDC UR6, c[0x0][0x230] ;  /* 0x00008c0000067ab9 */ /* 0x000fe20000000800 */
[----:B------:R-:W-:-:S02]  /*2290*/  HADD2.F32 R41, -RZ, R24.H1_H1 ;  /* 0x30000018ff297230 */ /* 0x000fc40000004100 */
[----:B------:R-:W-:Y:S02]  /*22a0*/  HADD2.F32 R74, -RZ, R67.H1_H1 ;  /* 0x30000043ff4a7230 */ /* 0x000fe40000004100 */
[----:B------:R-:W0:Y:S02]  /*22b0*/  LDS.64 R36, [R36] ;  /* 0x0000000024247984 */ /* 0x000e240000000a00 */
[----:B0-----:R-:W-:Y:S01]  /*22c0*/  FADD.FTZ R37, R37, UR6 ;  /* 0x0000000625257e21 */ /* 0x001fe20008010000 */
[--C-:B------:R-:W-:Y:S01]  /*22d0*/  FADD.FTZ R14, R13, -R36.reuse ;  /* 0x800000240d0e7221 */ /* 0x100fe20000010000 */
[----:B------:R-:W-:Y:S01]  /*22e0*/  FADD.FTZ R40, R79, -R36 ;  /* 0x800000244f287221 */ /* 0x000fe20000010000 */
[----:B------:R-:W-:Y:S01]  /*22f0*/  ULDC.64 UR6, c[0x0][0x210] ;  /* 0x0000840000067ab9 */ /* 0x000fe20000000a00 */
[----:B------:R0:W1:Y:S02]  /*2300*/  MUFU.RSQ R69, R37 ;  /* 0x0000002500457308 */ /* 0x0000640000001400 */
[----:B0-----:R-:W-:-:S02]  /*2310*/  HADD2.F32 R37, -RZ, R24.H0_H0 ;  /* 0x20000018ff257230 */ /* 0x001fc40000004100 */
[----:B-1----:R-:W-:Y:S01]  /*2320*/  FMUL.FTZ R13, R14, R69 ;  /* 0x000000450e0d7220 */ /* 0x002fe20000410000 */
[----:B------:R-:W-:Y:S01]  /*2330*/  FADD.FTZ R14, R75, -R36 ;  /* 0x800000244b0e7221 */ /* 0x000fe20000010000 */
[----:B------:R-:W-:Y:S02]  /*2340*/  HADD2.F32 R75, -RZ, R67.H0_H0 ;  /* 0x20000043ff4b7230 */ /* 0x000fe40000004100 */
[----:B------:R-:W-:Y:S01]  /*2350*/  FMUL.FTZ R40, R69, R40 ;  /* 0x0000002845287220 */ /* 0x000fe20000410000 */
[----:B------:R-:W-:Y:S01]  /*2360*/  FFMA.FTZ R50, R13, R71, R70 ;  /* 0x000000470d327223 */ /* 0x000fe20000010046 */
[----:B------:R-:W-:Y:S02]  /*2370*/  FMUL.FTZ R14, R69, R14 ;  /* 0x0000000e450e7220 */ /* 0x000fe40000410000 */
[----:B------:R-:W-:Y:S01]  /*2380*/  FFMA.FTZ R48, R40, R75, R73 ;  /* 0x0000004b28307223 */ /* 0x000fe20000010049 */
[--C-:B------:R-:W-:Y:S01]  /*2390*/  FADD.FTZ R40, R41, -R36.reuse ;  /* 0x8000002429287221 */ /* 0x100fe20000010000 */
[----:B------:R-:W-:Y:S01]  /*23a0*/  FFMA.FTZ R58, R14, R76, R77 ;  /* 0x0000004c0e3a7223 */ /* 0x000fe2000001004d */
[----:B------:R-:W-:Y:S01]  /*23b0*/  FADD.FTZ R14, R81, -R36 ;  /* 0x80000024510e7221 */ /* 0x000fe20000010000 */
[----:B------:R-:W-:-:S02]  /*23c0*/  HADD2.F32 R81, -RZ, R20.H1_H1 ;  /* 0x30000014ff517230 */ /* 0x000fc40000004100 */
[C---:B------:R-:W-:Y:S01]  /*23d0*/  FMUL.FTZ R40, R69.reuse, R40 ;  /* 0x0000002845287220 */ /* 0x040fe20000410000 */
[----:B------:R-:W-:Y:S01]  /*23e0*/  FMUL.FTZ R67, R58, -1.4426950216293334961 ;  /* 0xbfb8aa3b3a437820 */ /* 0x000fe20000410000 */
[----:B------:R-:W-:Y:S01]  /*23f0*/  FMUL.FTZ R13, R69, R14 ;  /* 0x0000000e450d7220 */ /* 0x000fe20000410000 */
[----:B------:R-:W-:Y:S01]  /*2400*/  FADD.FTZ R14, R37, -R36 ;  /* 0x80000024250e7221 */ /* 0x000fe20000010000 */
[----:B------:R-:W-:Y:S01]  /*2410*/  FFMA.FTZ R42, R76, R40, R77 ;  /* 0x000000284c2a7223 */ /* 0x000fe2000001004d */
[----:B------:R-:W-:Y:S01]  /*2420*/  FMUL.FTZ R60, R50, -1.4426950216293334961 ;  /* 0xbfb8aa3b323c7820 */ /* 0x000fe20000410000 */
[----:B------:R-:W-:Y:S01]  /*2430*/  FFMA.FTZ R24, R13, R74, R72 ;  /* 0x0000004a0d187223 */ /* 0x000fe20000010048 */
[--C-:B------:R-:W-:Y:S01]  /*2440*/  HADD2.F32 R13, -RZ, R25.reuse.H0_H0 ;  /* 0x20000019ff0d7230 */ /* 0x100fe20000004100 */
[----:B------:R-:W0:Y:S01]  /*2450*/  MUFU.EX2 R67, R67 ;  /* 0x0000004300437308 */ /* 0x000e220000000800 */
[----:B------:R-:W-:Y:S02]  /*2460*/  HADD2.F32 R25, -RZ, R25.H1_H1 ;  /* 0x30000019ff197230 */ /* 0x000fe40000004100 */
[----:B------:R-:W-:Y:S01]  /*2470*/  FMUL.FTZ R79, R48, -1.4426950216293334961 ;  /* 0xbfb8aa3b304f7820 */ /* 0x000fe20000410000 */
[----:B------:R-:W-:Y:S01]  /*2480*/  FMUL.FTZ R14, R69, R14 ;  /* 0x0000000e450e7220 */ /* 0x000fe20000410000 */
[--C-:B------:R-:W-:Y:S01]  /*2490*/  FADD.FTZ R44, R13, -R36.reuse ;  /* 0x800000240d2c7221 */ /* 0x100fe20000010000 */
[----:B------:R-:W-:Y:S01]  /*24a0*/  FMUL.FTZ R41, R42, -1.4426950216293334961 ;  /* 0xbfb8aa3b2a297820 */ /* 0x000fe20000410000 */
[----:B------:R-:W-:Y:S01]  /*24b0*/  FADD.FTZ R40, R25, -R36 ;  /* 0x8000002419287221 */ /* 0x000fe20000010000 */
[----:B------:R-:W-:-:S02]  /*24c0*/  HADD2.F32 R25, -RZ, R20.H0_H0 ;  /* 0x20000014ff197230 */ /* 0x000fc40000004100 */
[C---:B------:R-:W-:Y:S01]  /*24d0*/  FMUL.FTZ R44, R69.reuse, R44 ;  /* 0x0000002c452c7220 */ /* 0x040fe20000410000 */
[----:B------:R-:W-:Y:S01]  /*24e0*/  FMUL.FTZ R80, R24, -1.4426950216293334961 ;  /* 0xbfb8aa3b18507820 */ /* 0x000fe20000410000 */
[----:B------:R-:W-:Y:S01]  /*24f0*/  FMUL.FTZ R13, R69, R40 ;  /* 0x00000028450d7220 */ /* 0x000fe20000410000 */
[--C-:B------:R-:W-:Y:S01]  /*2500*/  FADD.FTZ R40, R81, -R36.reuse ;  /* 0x8000002451287221 */ /* 0x100fe20000010000 */
[----:B------:R-:W-:Y:S01]  /*2510*/  FADD.FTZ R20, R25, -R36 ;  /* 0x8000002419147221 */ /* 0x000fe20000010000 */
[----:B------:R-:W-:Y:S01]  /*2520*/  FFMA.FTZ R37, R75, R44, R73 ;  /* 0x0000002c4b257223 */ /* 0x000fe20000010049 */
[----:B------:R-:W-:Y:S01]  /*2530*/  FFMA.FTZ R46, R74, R13, R72 ;  /* 0x0000000d4a2e7223 */ /* 0x000fe20000010048 */
[----:B------:R-:W1:Y:S01]  /*2540*/  MUFU.EX2 R60, R60 ;  /* 0x0000003c003c7308 */ /* 0x000e620000000800 */
[----:B------:R-:W-:Y:S01]  /*2550*/  FMUL.FTZ R20, R69, R20 ;  /* 0x0000001445147220 */ /* 0x000fe20000410000 */
[----:B------:R-:W-:Y:S01]  /*2560*/  FMUL.FTZ R68, R37, -1.4426950216293334961 ;  /* 0xbfb8aa3b25447820 */ /* 0x000fe20000410000 */
[----:B------:R-:W-:Y:S01]  /*2570*/  FMUL.FTZ R13, R46, -1.4426950216293334961 ;  /* 0xbfb8aa3b2e0d7820 */ /* 0x000fe20000410000 */
[C-C-:B------:R-:W-:Y:S01]  /*2580*/  FFMA.FTZ R14, R71.reuse, R14, R70.reuse ;  /* 0x0000000e470e7223 */ /* 0x140fe20000010046 */
[----:B------:R-:W-:Y:S01]  /*2590*/  FFMA.FTZ R44, R71, R20, R70 ;  /* 0x00000014472c7223 */ /* 0x000fe20000010046 */
[----:B------:R-:W-:Y:S01]  /*25a0*/  FMUL.FTZ R56, R69, R40 ;  /* 0x0000002845387220 */ /* 0x000fe20000410000 */
[--C-:B------:R-:W-:Y:S01]  /*25b0*/  HADD2.F32 R25, -RZ, R21.reuse.H0_H0 ;  /* 0x20000015ff197230 */ /* 0x100fe20000004100 */
[----:B------:R-:W2:Y:S01]  /*25c0*/  MUFU.EX2 R79, R79 ;  /* 0x0000004f004f7308 */ /* 0x000ea20000000800 */
[----:B------:R-:W-:Y:S01]  /*25d0*/  FMUL.FTZ R40, R44, -1.4426950216293334961 ;  /* 0xbfb8aa3b2c287820 */ /* 0x000fe20000410000 */
[----:B------:R-:W-:Y:S01]  /*25e0*/  FMUL.FTZ R78, R14, -1.4426950216293334961 ;  /* 0xbfb8aa3b0e4e7820 */ /* 0x000fe20000410000 */
[----:B------:R-:W-:Y:S01]  /*25f0*/  FFMA.FTZ R56, R76, R56, R77 ;  /* 0x000000384c387223 */ /* 0x000fe2000001004d */
[----:B------:R-:W-:-:S02]  /*2600*/  HADD2.F32 R21, -RZ, R21.H1_H1 ;  /* 0x30000015ff157230 */ /* 0x000fc40000004100 */
[----:B0-----:R-:W-:Y:S01]  /*2610*/  FADD.FTZ R91, R67, 1 ;  /* 0x3f800000435b7421 */ /* 0x001fe20000010000 */
[--C-:B------:R-:W-:Y:S01]  /*2620*/  FADD.FTZ R20, R25, -R36.reuse ;  /* 0x8000002419147221 */ /* 0x100fe20000010000 */
[----:B------:R-:W-:Y:S01]  /*2630*/  FMUL.FTZ R64, R56, -1.4426950216293334961 ;  /* 0xbfb8aa3b38407820 */ /* 0x000fe20000410000 */
[----:B------:R-:W0:Y:S01]  /*2640*/  MUFU.EX2 R41, R41 ;  /* 0x0000002900297308 */ /* 0x000e220000000800 */
[----:B------:R-:W-:Y:S01]  /*2650*/  FADD.FTZ R54, R21, -R36 ;  /* 0x8000002415367221 */ /* 0x000fe20000010000 */
[----:B-1----:R-:W-:Y:S01]  /*2660*/  FADD.FTZ R60, R60, 1 ;  /* 0x3f8000003c3c7421 */ /* 0x002fe20000010000 */
[C---:B------:R-:W-:Y:S02]  /*2670*/  FMUL.FTZ R20, R69.reuse, R20 ;  /* 0x0000001445147220 */ /* 0x040fe40000410000 */
[----:B------:R-:W-:Y:S02]  /*2680*/  FMUL.FTZ R21, R69, R54 ;  /* 0x0000003645157220 */ /* 0x000fe40000410000 */
[----:B------:R-:W-:Y:S01]  /*2690*/  FFMA.FTZ R52, R75, R20, R73 ;  /* 0x000000144b347223 */ /* 0x000fe20000010049 */
[----:B------:R-:W1:Y:S01]  /*26a0*/  MUFU.EX2 R13, R13 ;  /* 0x0000000d000d7308 */ /* 0x000e620000000800 */
[----:B--2---:R-:W-:Y:S01]  /*26b0*/  FADD.FTZ R25, R79, 1 ;  /* 0x3f8000004f197421 */ /* 0x004fe20000010000 */
[----:B------:R-:W-:Y:S01]  /*26c0*/  FFMA.FTZ R54, R74, R21, R72 ;  /* 0x000000154a367223 */ /* 0x000fe20000010048 */
[----:B------:R-:W-:-:S03]  /*26d0*/  FMUL.FTZ R62, R52, -1.4426950216293334961 ;  /* 0xbfb8aa3b343e7820 */ /* 0x000fc60000410000 */
[----:B------:R-:W-:Y:S02]  /*26e0*/  FMUL.FTZ R20, R54, -1.4426950216293334961 ;  /* 0xbfb8aa3b36147820 */ /* 0x000fe40000410000 */
[----:B------:R-:W2:Y:S01]  /*26f0*/  MUFU.EX2 R80, R80 ;  /* 0x0000005000507308 */ /* 0x000ea20000000800 */
[----:B0-----:R-:W-:Y:S01]  /*2700*/  FADD.FTZ R79, R41, 1 ;  /* 0x3f800000294f7421 */ /* 0x001fe20000010000 */
[----:B------:R-:W-:-:S06]  /*2710*/  SHF.R.U64 R41, R3, 0x3, R2 ;  /* 0x0000000303297819 */ /* 0x000fcc0000001202 */
[----:B------:R-:W-:Y:S01]  /*2720*/  MUFU.EX2 R68, R68 ;  /* 0x0000004400447308 */ /* 0x000fe20000000800 */
[----:B-1----:R-:W-:Y:S01]  /*2730*/  FADD.FTZ R81, R13, 1 ;  /* 0x3f8000000d517421 */ /* 0x002fe20000010000 */
[----:B------:R-:W-:-:S06]  /*2740*/  SHF.R.S32.HI R13, RZ, 0x1f, R12 ;  /* 0x0000001fff0d7819 */ /* 0x000fcc000001140c */
[----:B------:R-:W0:Y:S01]  /*2750*/  MUFU.EX2 R40, R40 ;  /* 0x0000002800287308 */ /* 0x000e220000000800 */
[----:B--2---:R-:W-:-:S07]  /*2760*/  FADD.FTZ R21, R80, 1 ;  /* 0x3f80000050157421 */ /* 0x004fce0000010000 */
[----:B------:R-:W1:Y:S08]  /*2770*/  MUFU.EX2 R78, R78 ;  /* 0x0000004e004e7308 */ /* 0x000e700000000800 */
[----:B------:R-:W2:Y:S01]  /*2780*/  MUFU.EX2 R64, R64 ;  /* 0x0000004000407308 */ /* 0x000ea20000000800 */
[----:B0-----:R-:W-:Y:S01]  /*2790*/  FADD.FTZ R89, R40, 1 ;  /* 0x3f80000028597421 */ /* 0x001fe20000010000 */
[----:B------:R-:W-:-:S03]  /*27a0*/  IMAD.WIDE.U32 R40, R41, 0xa0000, R12 ;  /* 0x000a000029287825 */ /* 0x000fc600078e000c */
[----:B------:R-:W-:-:S03]  /*27b0*/  IADD3 R53, P6, R53, R40, RZ ;  /* 0x0000002835357210 */ /* 0x000fc60007fde0ff */
[----:B------:R-:W0:Y:S01]  /*27c0*/  MUFU.RCP R91, R91 ;  /* 0x0000005b005b7308 */ /* 0x000e220000001000 */
[----:B-1----:R-:W-:Y:S01]  /*27d0*/  FADD.FTZ R67, R78, 1 ;  /* 0x3f8000004e437421 */ /* 0x002fe20000010000 */
[-C--:B------:R-:W-:Y:S02]  /*27e0*/  IADD3 R49, P5, R49, R40.reuse, RZ ;  /* 0x0000002831317210 */ /* 0x080fe40007fbe0ff */
[-C--:B------:R-:W-:Y:S02]  /*27f0*/  IADD3 R59, P2, R59, R40.reuse, RZ ;  /* 0x000000283b3b7210 */ /* 0x080fe40007f5e0ff */
[-C--:B------:R-:W-:Y:S02]  /*2800*/  IADD3 R57, P3, R57, R40.reuse, RZ ;  /* 0x0000002839397210 */ /* 0x080fe40007f7e0ff */
[----:B------:R1:W3:Y:S01]  /*2810*/  MUFU.RCP R66, R60 ;  /* 0x0000003c00427308 */ /* 0x0002e20000001000 */
[----:B--2---:R-:W-:Y:S01]  /*2820*/  FADD.FTZ R64, R64, 1 ;  /* 0x3f80000040407421 */ /* 0x004fe20000010000 */
[----:B------:R-:W-:-:S06]  /*2830*/  IADD3 R55, P4, R55, R40, RZ ;  /* 0x0000002837377210 */ /* 0x000fcc0007f9e0ff */
[----:B------:R-:W2:Y:S01]  /*2840*/  MUFU.RCP R25, R25 ;  /* 0x0000001900197308 */ /* 0x000ea20000001000 */
[----:B-1----:R-:W-:Y:S01]  /*2850*/  FADD.FTZ R60, R68, 1 ;  /* 0x3f800000443c7421 */ /* 0x002fe20000010000 */
[----:B------:R-:W-:Y:S01]  /*2860*/  SHF.R.U32.HI R68, RZ, 0x3, R2 ;  /* 0x00000003ff447819 */ /* 0x000fe20000011602 */
[----:B0-----:R-:W-:-:S04]  /*2870*/  FMUL.FTZ R91, R58, R91 ;  /* 0x0000005b3a5b7220 */ /* 0x001fc80000410000 */
[----:B------:R-:W-:Y:S01]  /*2880*/  IMAD R13, R68, 0xa0000, RZ ;  /* 0x000a0000440d7824 */ /* 0x000fe200078e02ff */
[----:B------:R-:W0:Y:S01]  /*2890*/  MUFU.RCP R21, R21 ;  /* 0x0000001500157308 */ /* 0x000e220000001000 */
[----:B---3--:R-:W-:-:S03]  /*28a0*/  FMUL.FTZ R50, R50, R66 ;  /* 0x0000004232327220 */ /* 0x008fc60000410000 */
[----:B------:R-:W-:Y:S02]  /*28b0*/  IADD3 R68, R13, R41, RZ ;  /* 0x000000290d447210 */ /* 0x000fe40007ffe0ff */
[----:B------:R-:W-:Y:S02]  /*28c0*/  IADD3 R13, P0, R87, R40, RZ ;  /* 0x00000028570d7210 */ /* 0x000fe40007f1e0ff */
[----:B------:R-:W1:Y:S01]  /*28d0*/  MUFU.RCP R67, R67 ;  /* 0x0000004300437308 */ /* 0x000e620000001000 */
[----:B--2---:R-:W-:Y:S01]  /*28e0*/  FMUL.FTZ R48, R48, R25 ;  /* 0x0000001930307220 */ /* 0x004fe20000410000 */
[----:B------:R-:W-:Y:S02]  /*28f0*/  IADD3.X R58, RZ, R68, RZ, P0, !PT ;  /* 0x00000044ff3a7210 */ /* 0x000fe400007fe4ff */
[----:B------:R-:W-:Y:S02]  /*2900*/  LEA R12, P0, R13, UR6, 0x1 ;  /* 0x000000060d0c7c11 */ /* 0x000fe4000f8008ff */
[----:B------:R-:W-:-:S02]  /*2910*/  F2FP.F16.F32.PACK_AB R50, R91, R50 ;  /* 0x000000325b32723e */ /* 0x000fc400000000ff */
[----:B------:R-:W2:Y:S01]  /*2920*/  MUFU.RCP R79, R79 ;  /* 0x0000004f004f7308 */ /* 0x000ea20000001000 */
[----:B------:R-:W-:Y:S02]  /*2930*/  LEA.HI.X R13, R13, UR7, R58, 0x1, P0 ;  /* 0x000000070d0d7c11 */ /* 0x000fe400080f0c3a */
[-C--:B------:R-:W-:Y:S01]  /*2940*/  IADD3 R66, P0, R83, R40.reuse, RZ ;  /* 0x0000002853427210 */ /* 0x080fe20007f1e0ff */
[----:B0-----:R-:W-:Y:S01]  /*2950*/  FMUL.FTZ R83, R24, R21 ;  /* 0x0000001518537220 */ /* 0x001fe20000410000 */
[----:B------:R-:W-:Y:S01]  /*2960*/  IADD3 R25, P1, R85, R40, RZ ;  /* 0x0000002855197210 */ /* 0x000fe20007f3e0ff */
[----:B------:R-:W-:Y:S01]  /*2970*/  STG.E.U16 desc[UR8][R12.64], R50 ;  /* 0x000000320c007986 */ /* 0x000fe2000c101508 */
[----:B------:R-:W-:Y:S01]  /*2980*/  IADD3.X R21, RZ, R68, RZ, P0, !PT ;  /* 0x00000044ff157210 */ /* 0x000fe200007fe4ff */
[----:B------:R-:W0:Y:S01]  /*2990*/  MUFU.EX2 R62, R62 ;  /* 0x0000003e003e7308 */ /* 0x000e220000000800 */
[----:B------:R-:W-:Y:S01]  /*29a0*/  F2FP.F16.F32.PACK_AB R48, R83, R48 ;  /* 0x000000305330723e */ /* 0x000fe200000000ff */
[----:B-1----:R-:W-:Y:S01]  /*29b0*/  FMUL.FTZ R67, R14, R67 ;  /* 0x000000430e437220 */ /* 0x002fe20000410000 */
[----:B------:R-:W-:-:S03]  /*29c0*/  LEA R24, P0, R25, UR6, 0x1 ;  /* 0x0000000619187c11 */ /* 0x000fc6000f8008ff */
[----:B------:R-:W-:Y:S02]  /*29d0*/  STG.E.U16 desc[UR8][R12.64+0x4], R48 ;  /* 0x000004300c007986 */ /* 0x000fe4000c101508 */
[----:B------:R-:W1:Y:S01]  /*29e0*/  MUFU.EX2 R20, R20 ;  /* 0x0000001400147308 */ /* 0x000e620000000800 */
[----:B--2---:R-:W-:Y:S01]  /*29f0*/  FMUL.FTZ R42, R42, R79 ;  /* 0x0000004f2a2a7220 */ /* 0x004fe20000410000 */
[----:B------:R-:W-:-:S04]  /*2a00*/  HADD2.F32 R79, -RZ, R17.H0_H0 ;  /* 0x20000011ff4f7230 */ /* 0x000fc80000004100 */
[----:B------:R-:W-:Y:S01]  /*2a10*/  F2FP.F16.F32.PACK_AB R42, R42, R67 ;  /* 0x000000432a2a723e */ /* 0x000fe200000000ff */
[----:B------:R-:W-:Y:S01]  /*2a20*/  HADD2.F32 R67, -RZ, R4.H0_H0 ;  /* 0x20000004ff437230 */ /* 0x000fe20000004100 */
[----:B------:R-:W2:Y:S01]  /*2a30*/  MUFU.RCP R89, R89 ;  /* 0x0000005900597308 */ /* 0x000ea20000001000 */
[----:B0-----:R-:W-:-:S07]  /*2a40*/  FADD.FTZ R62, R62, 1 ;  /* 0x3f8000003e3e7421 */ /* 0x001fce0000010000 */
[----:B------:R0:W3:Y:S01]  /*2a50*/  MUFU.RCP R41, R64 ;  /* 0x0000004000297308 */ /* 0x0000e20000001000 */
[----:B-1----:R-:W-:-:S07]  /*2a60*/  FADD.FTZ R58, R20, 1 ;  /* 0x3f800000143a7421 */ /* 0x002fce0000010000 */
[----:B------:R-:W1:Y:S01]  /*2a70*/  MUFU.RCP R60, R60 ;  /* 0x0000003c003c7308 */ /* 0x000e620000001000 */
[----:B--2---:R-:W-:Y:S01]  /*2a80*/  FMUL.FTZ R89, R44, R89 ;  /* 0x000000592c597220 */ /* 0x004fe20000410000 */
[----:B------:R-:W-:Y:S02]  /*2a90*/  PRMT R44, R48, 0x7632, R44 ;  /* 0x00007632302c7816 */ /* 0x000fe4000000002c */
[----:B0-----:R-:W-:Y:S02]  /*2aa0*/  IADD3.X R64, RZ, R68, RZ, P1, !PT ;  /* 0x00000044ff407210 */ /* 0x001fe40000ffe4ff */
[----:B------:R-:W-:Y:S01]  /*2ab0*/  LEA R20, P1, R66, UR6, 0x1 ;  /* 0x0000000642147c11 */ /* 0x000fe2000f8208ff */
[----:B------:R-:W-:Y:S01]  /*2ac0*/  STG.E.U16 desc[UR8][R12.64+0x6], R44 ;  /* 0x0000062c0c007986 */ /* 0x000fe2000c101508 */
[----:B------:R-:W0:Y:S01]  /*2ad0*/  MUFU.RCP R81, R81 ;  /* 0x0000005100517308 */ /* 0x000e220000001000 */
[----:B---3--:R-:W-:Y:S01]  /*2ae0*/  FMUL.FTZ R56, R56, R41 ;  /* 0x0000002938387220 */ /* 0x008fe20000410000 */
[----:B------:R-:W-:-:S02]  /*2af0*/  PRMT R41, R50, 0x7632, R41 ;  /* 0x0000763232297816 */ /* 0x000fc40000000029 */
[----:B------:R-:W-:Y:S02]  /*2b00*/  LEA.HI.X R25, R25, UR7, R64, 0x1, P0 ;  /* 0x0000000719197c11 */ /* 0x000fe400080f0c40 */
[----:B------:R-:W-:Y:S01]  /*2b10*/  F2FP.F16.F32.PACK_AB R89, R56, R89 ;  /* 0x000000593859723e */ /* 0x000fe200000000ff */
[----:B------:R2:W-:Y:S01]  /*2b20*/  STG.E.U16 desc[UR8][R12.64+0x2], R41 ;  /* 0x000002290c007986 */ /* 0x0005e2000c101508 */
[----:B------:R-:W3:Y:S01]  /*2b30*/  MUFU.RCP R87, R62 ;  /* 0x0000003e00577308 */ /* 0x000ee20000001000 */
[----:B-1----:R-:W-:Y:S01]  /*2b40*/  FMUL.FTZ R60, R37, R60 ;  /* 0x0000003c253c7220 */ /* 0x002fe20000410000 */
[----:B------:R-:W-:Y:S01]  /*2b50*/  HADD2.F32 R37, -RZ, R22.H0_H0 ;  /* 0x20000016ff257230 */ /* 0x000fe20000004100 */
[----:B------:R-:W-:Y:S01]  /*2b60*/  STG.E.U16 desc[UR8][R24.64], R42 ;  /* 0x0000002a18007986 */ /* 0x000fe2000c101508 */
[----:B------:R-:W-:Y:S02]  /*2b70*/  LEA.HI.X R21, R66, UR7, R21, 0x1, P1 ;  /* 0x0000000742157c11 */ /* 0x000fe400088f0c15 */
[----:B------:R-:W-:Y:S01]  /*2b80*/  IADD3 R61, P1, R61, R40, RZ ;  /* 0x000000283d3d7210 */ /* 0x000fe20007f3e0ff */
[----:B------:R-:W-:Y:S01]  /*2b90*/  FADD.FTZ R14, R37, -R36 ;  /* 0x80000024250e7221 */ /* 0x000fe20000010000 */
[----:B------:R1:W4:Y:S01]  /*2ba0*/  MUFU.RCP R85, R58 ;  /* 0x0000003a00557308 */ /* 0x0003220000001000 */
[----:B0-----:R-:W-:Y:S01]  /*2bb0*/  FMUL.FTZ R81, R46, R81 ;  /* 0x000000512e517220 */ /* 0x001fe20000410000 */
[----:B--2---:R-:W-:Y:S01]  /*2bc0*/  PRMT R13, R42, 0x7632, R13 ;  /* 0x000076322a0d7816 */ /* 0x004fe2000000000d */
[----:B------:R-:W-:-:S02]  /*2bd0*/  HADD2.F32 R41, -RZ, R16.H0_H0 ;  /* 0x20000010ff297230 */ /* 0x000fc40000004100 */
[----:B------:R-:W-:Y:S01]  /*2be0*/  FMUL.FTZ R14, R69, R14 ;  /* 0x0000000e450e7220 */ /* 0x000fe20000410000 */
[----:B------:R-:W-:Y:S01]  /*2bf0*/  F2FP.F16.F32.PACK_AB R60, R81, R60 ;  /* 0x0000003c513c723e */ /* 0x000fe200000000ff */
[----:B------:R-:W-:Y:S01]  /*2c00*/  HADD2.F32 R81, -RZ, R16.H1_H1 ;  /* 0x30000010ff517230 */ /* 0x000fe20000004100 */
[----:B------:R0:W-:Y:S01]  /*2c10*/  STG.E.U16 desc[UR8][R24.64+0x2], R13 ;  /* 0x0000020d18007986 */ /* 0x0001e2000c101508 */
[----:B---3--:R-:W-:Y:S01]  /*2c20*/  FMUL.FTZ R87, R52, R87 ;  /* 0x0000005734577220 */ /* 0x008fe20000410000 */
[----:B------:R-:W-:Y:S01]  /*2c30*/  PRMT R22, R60, 0x7632, R22 ;  /* 0x000076323c167816 */ /* 0x000fe20000000016 */
[----:B------:R-:W-:Y:S01]  /*2c40*/  FFMA.FTZ R84, R71, R14, R70 ;  /* 0x0000000e47547223 */ /* 0x000fe20000010046 */
[----:B------:R2:W-:Y:S01]  /*2c50*/  STG.E.U16 desc[UR8][R24.64+0x4], R60 ;  /* 0x0000043c18007986 */ /* 0x0005e2000c101508 */
[----:B-1----:R-:W-:Y:S02]  /*2c60*/  IADD3.X R58, RZ, R68, RZ, P5, !PT ;  /* 0x00000044ff3a7210 */ /* 0x002fe40002ffe4ff */
[----:B------:R-:W-:Y:S01]  /*2c70*/  HADD2.F32 R37, -RZ, R22.H1_H1 ;  /* 0x30000016ff257230 */ /* 0x000fe20000004100 */
[----:B------:R1:W-:Y:S01]  /*2c80*/  STG.E.U16 desc[UR8][R24.64+0x6], R22 ;  /* 0x0000061618007986 */ /* 0x0003e2000c101508 */
[----:B----4-:R-:W-:Y:S01]  /*2c90*/  FMUL.FTZ R54, R54, R85 ;  /* 0x0000005536367220 */ /* 0x010fe20000410000 */
[----:B------:R-:W-:Y:S01]  /*2ca0*/  IADD3 R45, P5, R45, R40, RZ ;  /* 0x000000282d2d7210 */ /* 0x000fe20007fbe0ff */
[--C-:B0-----:R-:W-:Y:S01]  /*2cb0*/  HADD2.F32 R13, -RZ, R23.reuse.H0_H0 ;  /* 0x20000017ff0d7230 */ /* 0x101fe20000004100 */
[----:B------:R-:W-:Y:S01]  /*2cc0*/  STG.E.U16 desc[UR8][R20.64], R89 ;  /* 0x0000005914007986 */ /* 0x000fe2000c101508 */
[----:B------:R-:W-:Y:S01]  /*2cd0*/  HADD2.F32 R23, -RZ, R23.H1_H1 ;  /* 0x30000017ff177230 */ /* 0x000fe20000004100 */
[----:B------:R-:W-:Y:S01]  /*2ce0*/  F2FP.F16.F32.PACK_AB R87, R54, R87 ;  /* 0x000000573657723e */ /* 0x000fe200000000ff */
[--C-:B------:R-:W-:Y:S01]  /*2cf0*/  FADD.FTZ R12, R37, -R36.reuse ;  /* 0x80000024250c7221 */ /* 0x100fe20000010000 */
[--C-:B------:R-:W-:Y:S01]  /*2d00*/  FADD.FTZ R14, R13, -R36.reuse ;  /* 0x800000240d0e7221 */ /* 0x100fe20000010000 */
[----:B--2---:R-:W-:Y:S01]  /*2d10*/  IADD3.X R60, RZ, R68, RZ, P6, !PT ;  /* 0x00000044ff3c7210 */ /* 0x004fe200037fe4ff */
[----:B-1----:R-:W-:Y:S01]  /*2d20*/  FADD.FTZ R22, R23, -R36 ;  /* 0x8000002417167221 */ /* 0x002fe20000010000 */
[--C-:B------:R-:W-:Y:S01]  /*2d30*/  HADD2.F32 R25, -RZ, R18.reuse.H0_H0 ;  /* 0x20000012ff197230 */ /* 0x100fe20000004100 */
[----:B------:R-:W-:Y:S01]  /*2d40*/  PRMT R24, R89, 0x7632, R24 ;  /* 0x0000763259187816 */ /* 0x000fe20000000018 */
[----:B------:R-:W-:Y:S01]  /*2d50*/  STG.E.U16 desc[UR8][R20.64+0x4], R87 ;  /* 0x0000045714007986 */ /* 0x000fe2000c101508 */
[C---:B------:R-:W-:Y:S01]  /*2d60*/  FMUL.FTZ R23, R69.reuse, R22 ;  /* 0x0000001645177220 */ /* 0x040fe20000410000 */
[----:B------:R-:W-:Y:S01]  /*2d70*/  FMUL.FTZ R56, R69, R12 ;  /* 0x0000000c45387220 */ /* 0x000fe20000410000 */
[----:B------:R-:W-:Y:S01]  /*2d80*/  FADD.FTZ R22, R25, -R36 ;  /* 0x8000002419167221 */ /* 0x000fe20000010000 */
[----:B------:R0:W-:Y:S01]  /*2d90*/  STG.E.U16 desc[UR8][R20.64+0x2], R24 ;  /* 0x0000021814007986 */ /* 0x0001e2000c101508 */
[----:B------:R-:W-:Y:S01]  /*2da0*/  FFMA.FTZ R54, R74, R23, R72 ;  /* 0x000000174a367223 */ /* 0x000fe20000010048 */
[----:B------:R-:W-:-:S02]  /*2db0*/  HADD2.F32 R23, -RZ, R18.H1_H1 ;  /* 0x30000012ff177230 */ /* 0x000fc40000004100 */
[C---:B------:R-:W-:Y:S01]  /*2dc0*/  FMUL.FTZ R22, R69.reuse, R22 ;  /* 0x0000001645167220 */ /* 0x040fe20000410000 */
[----:B------:R-:W-:Y:S01]  /*2dd0*/  FMUL.FTZ R12, R84, -1.4426950216293334961 ;  /* 0xbfb8aa3b540c7820 */ /* 0x000fe20000410000 */
[C-C-:B------:R-:W-:Y:S01]  /*2de0*/  FFMA.FTZ R56, R76.reuse, R56, R77.reuse ;  /* 0x000000384c387223 */ /* 0x140fe2000001004d */
[----:B------:R-:W-:Y:S01]  /*2df0*/  FMUL.FTZ R14, R69, R14 ;  /* 0x0000000e450e7220 */ /* 0x000fe20000410000 */
[----:B------:R-:W-:Y:S01]  /*2e00*/  FADD.FTZ R18, R23, -R36 ;  /* 0x8000002417127221 */ /* 0x000fe20000010000 */
[--C-:B------:R-:W-:Y:S02]  /*2e10*/  HADD2.F32 R23, -RZ, R19.reuse.H0_H0 ;  /* 0x20000013ff177230 */ /* 0x100fe40000004100 */
[----:B------:R-:W-:Y:S01]  /*2e20*/  FFMA.FTZ R50, R71, R22, R70 ;  /* 0x0000001647327223 */ /* 0x000fe20000010046 */
[----:B------:R-:W-:Y:S02]  /*2e30*/  HADD2.F32 R19, -RZ, R19.H1_H1 ;  /* 0x30000013ff137230 */ /* 0x000fe40000004100 */
[----:B------:R-:W-:Y:S01]  /*2e40*/  FMUL.FTZ R18, R69, R18 ;  /* 0x0000001245127220 */ /* 0x000fe20000410000 */
[----:B0-----:R-:W-:Y:S01]  /*2e50*/  PRMT R24, R87, 0x7632, R24 ;  /* 0x0000763257187816 */ /* 0x001fe20000000018 */
[--C-:B------:R-:W-:Y:S01]  /*2e60*/  FADD.FTZ R22, R23, -R36.reuse ;  /* 0x8000002417167221 */ /* 0x100fe20000010000 */
[----:B------:R-:W0:Y:S01]  /*2e70*/  MUFU.EX2 R12, R12 ;  /* 0x0000000c000c7308 */ /* 0x000e220000000800 */
[----:B------:R-:W-:Y:S01]  /*2e80*/  FFMA.FTZ R52, R76, R18, R77 ;  /* 0x000000124c347223 */ /* 0x000fe2000001004d */
[----:B------:R-:W-:Y:S01]  /*2e90*/  FADD.FTZ R18, R19, -R36 ;  /* 0x8000002413127221 */ /* 0x000fe20000010000 */
[----:B------:R1:W-:Y:S01]  /*2ea0*/  STG.E.U16 desc[UR8][R20.64+0x6], R24 ;  /* 0x0000061814007986 */ /* 0x0003e2000c101508 */
[----:B------:R-:W-:Y:S01]  /*2eb0*/  FMUL.FTZ R22, R69, R22 ;  /* 0x0000001645167220 */ /* 0x000fe20000410000 */
[----:B------:R-:W-:-:S02]  /*2ec0*/  HADD2.F32 R19, -RZ, R17.H1_H1 ;  /* 0x30000011ff137230 */ /* 0x000fc40000004100 */
[----:B------:R-:W-:Y:S01]  /*2ed0*/  FMUL.FTZ R13, R56, -1.4426950216293334961 ;  /* 0xbfb8aa3b380d7820 */ /* 0x000fe20000410000 */
[----:B------:R-:W-:Y:S02]  /*2ee0*/  HADD2.F32 R17, -RZ, R4.H1_H1 ;  /* 0x30000004ff117230 */ /* 0x000fe40000004100 */
[C-C-:B------:R-:W-:Y:S01]  /*2ef0*/  FFMA.FTZ R23, R75.reuse, R22, R73.reuse ;  /* 0x000000164b177223 */ /* 0x140fe20000010049 */
[----:B------:R-:W-:Y:S01]  /*2f00*/  FFMA.FTZ R85, R75, R14, R73 ;  /* 0x0000000e4b557223 */ /* 0x000fe20000010049 */
[----:B------:R-:W-:Y:S01]  /*2f10*/  IADD3 R47, P6, R47, R40, RZ ;  /* 0x000000282f2f7210 */ /* 0x000fe20007fde0ff */
[----:B------:R-:W-:Y:S01]  /*2f20*/  FMUL.FTZ R37, R54, -1.4426950216293334961 ;  /* 0xbfb8aa3b36257820 */ /* 0x000fe20000410000 */
[----:B------:R-:W2:Y:S01]  /*2f30*/  MUFU.EX2 R13, R13 ;  /* 0x0000000d000d7308 */ /* 0x000ea20000000800 */
[----:B------:R-:W-:Y:S01]  /*2f40*/  FMUL.FTZ R14, R85, -1.4426950216293334961 ;  /* 0xbfb8aa3b550e7820 */ /* 0x000fe20000410000 */
[----:B------:R-:W-:Y:S01]  /*2f50*/  IADD3.X R48, RZ, R68, RZ, P6, !PT ;  /* 0x00000044ff307210 */ /* 0x000fe200037fe4ff */
[----:B-1----:R-:W-:Y:S01]  /*2f60*/  FMUL.FTZ R21, R69, R18 ;  /* 0x0000001245157220 */ /* 0x002fe20000410000 */
[--C-:B------:R-:W-:Y:S01]  /*2f70*/  FADD.FTZ R18, R41, -R36.reuse ;  /* 0x8000002429127221 */ /* 0x100fe20000010000 */
[----:B------:R-:W-:Y:S01]  /*2f80*/  FADD.FTZ R20, R81, -R36 ;  /* 0x8000002451147221 */ /* 0x000fe20000010000 */
[----:B------:R-:W-:-:S02]  /*2f90*/  HADD2.F32 R41, -RZ, R5.H0_H0 ;  /* 0x20000005ff297230 */ /* 0x000fc40000004100 */
[----:B------:R-:W-:Y:S01]  /*2fa0*/  FFMA.FTZ R86, R74, R21, R72 ;  /* 0x000000154a567223 */ /* 0x000fe20000010048 */
[C---:B------:R-:W-:Y:S01]  /*2fb0*/  FMUL.FTZ R18, R69.reuse, R18 ;  /* 0x0000001245127220 */ /* 0x040fe20000410000 */
[----:B------:R-:W-:Y:S01]  /*2fc0*/  FMUL.FTZ R20, R69, R20 ;  /* 0x0000001445147220 */ /* 0x000fe20000410000 */
[----:B------:R-:W-:Y:S01]  /*2fd0*/  FADD.FTZ R42, R17, -R36 ;  /* 0x80000024112a7221 */ /* 0x000fe20000010000 */
[----:B------:R-:W-:Y:S01]  /*2fe0*/  IADD3 R43, P6, R43, R40, RZ ;  /* 0x000000282b2b7210 */ /* 0x000fe20007fde0ff */
[----:B------:R-:W-:Y:S01]  /*2ff0*/  FFMA.FTZ R21, R71, R18, R70 ;  /* 0x0000001247157223 */ /* 0x000fe20000010046 */
[--C-:B------:R-:W-:Y:S01]  /*3000*/  FADD.FTZ R18, R79, -R36.reuse ;  /* 0x800000244f127221 */ /* 0x100fe20000010000 */
[----:B------:R-:W-:Y:S01]  /*3010*/  FFMA.FTZ R22, R76, R20, R77 ;  /* 0x000000144c167223 */ /* 0x000fe2000001004d */
[--C-:B------:R-:W-:Y:S01]  /*3020*/  FADD.FTZ R20, R19, -R36.reuse ;  /* 0x8000002413147221 */ /* 0x100fe20000010000 */
[----:B------:R-:W1:Y:S01]  /*3030*/  MUFU.EX2 R37, R37 ;  /* 0x0000002500257308 */ /* 0x000e620000000800 */
[----:B------:R-:W-:Y:S01]  /*3040*/  FMUL.FTZ R18, R69, R18 ;  /* 0x0000001245127220 */ /* 0x000fe20000410000 */
[----:B------:R-:W-:Y:S01]  /*3050*/  IADD3.X R44, RZ, R68, RZ, P6, !PT ;  /* 0x00000044ff2c7210 */ /* 0x000fe200037fe4ff */
[----:B------:R-:W-:Y:S01]  /*3060*/  FMUL.FTZ R62, R50, -1.4426950216293334961 ;  /* 0xbfb8aa3b323e7820 */ /* 0x000fe20000410000 */
[----:B------:R-:W-:Y:S01]  /*3070*/  FMUL.FTZ R16, R52, -1.4426950216293334961 ;  /* 0xbfb8aa3b34107820 */ /* 0x000fe20000410000 */
[--C-:B------:R-:W-:Y:S01]  /*3080*/  FFMA.FTZ R19, R75, R18, R73.reuse ;  /* 0x000000124b137223 */ /* 0x100fe20000010049 */
[----:B------:R-:W-:Y:S01]  /*3090*/  FADD.FTZ R18, R67, -R36 ;  /* 0x8000002443127221 */ /* 0x000fe20000010000 */
[----:B------:R-:W-:Y:S01]  /*30a0*/  IADD3.X R46, RZ, R68, RZ, P5, !PT ;  /* 0x00000044ff2e7210 */ /* 0x000fe20002ffe4ff */
[----:B------:R-:W3:Y:S01]  /*30b0*/  MUFU.EX2 R14, R14 ;  /* 0x0000000e000e7308 */ /* 0x000ee20000000800 */
[----:B------:R-:W-:Y:S01]  /*30c0*/  IADD3 R4, P0, R65, R40, RZ ;  /* 0x0000002841047210 */ /* 0x000fe20007f1e0ff */
[----:B------:R-:W-:Y:S01]  /*30d0*/  FMUL.FTZ R18, R69, R18 ;  /* 0x0000001245127220 */ /* 0x000fe20000410000 */
[----:B------:R-:W-:Y:S01]  /*30e0*/  IADD3 R51, P5, R51, R40, RZ ;  /* 0x0000002833337210 */ /* 0x000fe20007fbe0ff */
[----:B------:R-:W-:Y:S01]  /*30f0*/  FMUL.FTZ R65, R69, R20 ;  /* 0x0000001445417220 */ /* 0x000fe20000410000 */
[----:B------:R-:W-:Y:S01]  /*3100*/  FMUL.FTZ R81, R21, -1.4426950216293334961 ;  /* 0xbfb8aa3b15517820 */ /* 0x000fe20000410000 */
[----:B------:R-:W-:Y:S01]  /*3110*/  FFMA.FTZ R17, R71, R18, R70 ;  /* 0x0000001247117223 */ /* 0x000fe20000010046 */
[----:B------:R-:W-:Y:S01]  /*3120*/  FMUL.FTZ R18, R69, R42 ;  /* 0x0000002a45127220 */ /* 0x000fe20000410000 */
[----:B------:R-:W-:Y:S01]  /*3130*/  FADD.FTZ R42, R41, -R36 ;  /* 0x80000024292a7221 */ /* 0x000fe20000010000 */
[----:B------:R-:W-:Y:S01]  /*3140*/  IADD3 R41, P6, R63, R40, RZ ;  /* 0x000000283f297210 */ /* 0x000fe20007fde0ff */
[----:B0-----:R-:W-:Y:S01]  /*3150*/  FADD.FTZ R63, R12, 1 ;  /* 0x3f8000000c3f7421 */ /* 0x001fe20000010000 */
[----:B------:R-:W0:Y:S01]  /*3160*/  MUFU.EX2 R62, R62 ;  /* 0x0000003e003e7308 */ /* 0x000e220000000800 */
[----:B------:R-:W-:Y:S01]  /*3170*/  FMUL.FTZ R64, R69, R42 ;  /* 0x0000002a45407220 */ /* 0x000fe20000410000 */
[----:B------:R-:W-:Y:S01]  /*3180*/  IADD3.X R42, RZ, R68, RZ, P6, !PT ;  /* 0x00000044ff2a7210 */ /* 0x000fe200037fe4ff */
[----:B------:R-:W-:Y:S01]  /*3190*/  FFMA.FTZ R20, R74, R65, R72 ;  /* 0x000000414a147223 */ /* 0x000fe20000010048 */
[----:B------:R-:W-:Y:S01]  /*31a0*/  IADD3 R40, P6, R15, R40, RZ ;  /* 0x000000280f287210 */ /* 0x000fe20007fde0ff */
[----:B------:R-:W-:Y:S01]  /*31b0*/  FFMA.FTZ R15, R75, R64, R73 ;  /* 0x000000404b0f7223 */ /* 0x000fe20000010049 */
[----:B--2---:R-:W-:Y:S01]  /*31c0*/  FADD.FTZ R64, R13, 1 ;  /* 0x3f8000000d407421 */ /* 0x004fe20000010000 */
[----:B-1----:R-:W-:Y:S01]  /*31d0*/  FADD.FTZ R13, R37, 1 ;  /* 0x3f800000250d7421 */ /* 0x002fe20000010000 */
[----:B------:R-:W1:Y:S01]  /*31e0*/  MUFU.RCP R63, R63 ;  /* 0x0000003f003f7308 */ /* 0x000e620000001000 */
[----:B------:R-:W-:-:S02]  /*31f0*/  HADD2.F32 R37, -RZ, R5.H1_H1 ;  /* 0x30000005ff257230 */ /* 0x000fc40000004100 */
[----:B---3--:R-:W-:Y:S01]  /*3200*/  FADD.FTZ R12, R14, 1 ;  /* 0x3f8000000e0c7421 */ /* 0x008fe20000010000 */
[----:B------:R-:W-:Y:S01]  /*3210*/  FMUL.FTZ R24, R86, -1.4426950216293334961 ;  /* 0xbfb8aa3b56187820 */ /* 0x000fe20000410000 */
[----:B------:R-:W-:Y:S01]  /*3220*/  FMUL.FTZ R79, R19, -1.4426950216293334961 ;  /* 0xbfb8aa3b134f7820 */ /* 0x000fe20000410000 */
[----:B------:R-:W-:Y:S01]  /*3230*/  FFMA.FTZ R18, R76, R18, R77 ;  /* 0x000000124c127223 */ /* 0x000fe2000001004d */
[----:B------:R-:W-:Y:S01]  /*3240*/  FADD.FTZ R14, R37, -R36 ;  /* 0x80000024250e7221 */ /* 0x000fe20000010000 */
[----:B------:R-:W-:Y:S01]  /*3250*/  FMUL.FTZ R25, R23, -1.4426950216293334961 ;  /* 0xbfb8aa3b17197820 */ /* 0x000fe20000410000 */
[----:B------:R-:W2:Y:S01]  /*3260*/  MUFU.EX2 R16, R16 ;  /* 0x0000001000107308 */ /* 0x000ea20000000800 */
[----:B0-----:R-:W-:Y:S01]  /*3270*/  FADD.FTZ R5, R62, 1 ;  /* 0x3f8000003e057421 */ /* 0x001fe20000010000 */
[----:B------:R-:W-:Y:S01]  /*3280*/  FMUL.FTZ R87, R18, -1.4426950216293334961 ;  /* 0xbfb8aa3b12577820 */ /* 0x000fe20000410000 */
[----:B------:R-:W-:Y:S01]  /*3290*/  FMUL.FTZ R67, R15, -1.4426950216293334961 ;  /* 0xbfb8aa3b0f437820 */ /* 0x000fe20000410000 */
[----:B------:R-:W-:Y:S01]  /*32a0*/  FMUL.FTZ R80, R17, -1.4426950216293334961 ;  /* 0xbfb8aa3b11507820 */ /* 0x000fe20000410000 */
[----:B------:R-:W-:Y:S01]  /*32b0*/  FMUL.FTZ R83, R22, -1.4426950216293334961 ;  /* 0xbfb8aa3b16537820 */ /* 0x000fe20000410000 */
[----:B------:R-:W-:-:S02]  /*32c0*/  FMUL.FTZ R82, R20, -1.4426950216293334961 ;  /* 0xbfb8aa3b14527820 */ /* 0x000fc40000410000 */
[----:B------:R-:W0:Y:S01]  /*32d0*/  MUFU.RCP R65, R64 ;  /* 0x0000004000417308 */ /* 0x000e220000001000 */
[----:B-1----:R-:W-:Y:S01]  /*32e0*/  FMUL.FTZ R84, R84, R63 ;  /* 0x0000003f54547220 */ /* 0x002fe20000410000 */
[----:B------:R-:W-:-:S06]  /*32f0*/  FMUL.FTZ R63, R69, R14 ;  /* 0x0000000e453f7220 */ /* 0x000fcc0000410000 */
[----:B------:R-:W1:Y:S01]  /*3300*/  MUFU.RCP R12, R12 ;  /* 0x0000000c000c7308 */ /* 0x000e620000001000 */
[----:B--2---:R-:W-:Y:S01]  /*3310*/  FADD.FTZ R37, R16, 1 ;  /* 0x3f80000010257421 */ /* 0x004fe20000010000 */
[----:B------:R-:W-:Y:S01]  /*3320*/  FFMA.FTZ R16, R74, R63, R72 ;  /* 0x0000003f4a107223 */ /* 0x000fe20000010048 */
[----:B------:R-:W-:-:S03]  /*3330*/  HADD2.F32 R63, -RZ, R10.H1_H1 ;  /* 0x3000000aff3f7230 */ /* 0x000fc60000004100 */
[----:B------:R-:W-:Y:S02]  /*3340*/  FMUL.FTZ R78, R16, -1.4426950216293334961 ;  /* 0xbfb8aa3b104e7820 */ /* 0x000fe40000410000 */
[----:B------:R-:W2:Y:S01]  /*3350*/  MUFU.EX2 R81, R81 ;  /* 0x0000005100517308 */ /* 0x000ea20000000800 */
[----:B0-----:R-:W-:Y:S01]  /*3360*/  FMUL.FTZ R56, R56, R65 ;  /* 0x0000004138387220 */ /* 0x001fe20000410000 */
[----:B------:R-:W-:Y:S02]  /*3370*/  HADD2.F32 R65, -RZ, R10.H0_H0 ;  /* 0x2000000aff417230 */ /* 0x000fe40000004100 */
[--C-:B------:R-:W-:Y:S01]  /*3380*/  FADD.FTZ R10, R63, -R36.reuse ;  /* 0x800000243f0a7221 */ /* 0x100fe20000010000 */
[----:B------:R-:W-:Y:S01]  /*3390*/  HADD2.F32 R63, -RZ, R11.H0_H0 ;  /* 0x2000000bff3f7230 */ /* 0x000fe20000004100 */
[----:B------:R-:W-:Y:S01]  /*33a0*/  F2FP.F16.F32.PACK_AB R84, R56, R84 ;  /* 0x000000543854723e */ /* 0x000fe200000000ff */
[--C-:B------:R-:W-:Y:S01]  /*33b0*/  FADD.FTZ R14, R65, -R36.reuse ;  /* 0x80000024410e7221 */ /* 0x100fe20000010000 */
[----:B------:R-:W0:Y:S01]  /*33c0*/  MUFU.RCP R13, R13 ;  /* 0x0000000d000d7308 */ /* 0x000e220000001000 */
[----:B-1----:R-:W-:Y:S01]  /*33d0*/  FMUL.FTZ R85, R85, R12 ;  /* 0x0000000c55557220 */ /* 0x002fe20000410000 */
[C---:B------:R-:W-:Y:S01]  /*33e0*/  FMUL.FTZ R10, R69.reuse, R10 ;  /* 0x0000000a450a7220 */ /* 0x040fe20000410000 */
[----:B------:R-:W-:Y:S01]  /*33f0*/  FMUL.FTZ R14, R69, R14 ;  /* 0x0000000e450e7220 */ /* 0x000fe20000410000 */
[----:B------:R-:W-:Y:S01]  /*3400*/  FADD.FTZ R12, R63, -R36 ;  /* 0x800000243f0c7221 */ /* 0x000fe20000010000 */
[----:B------:R-:W-:-:S02]  /*3410*/  HADD2.F32 R63, -RZ, R9.H0_H0 ;  /* 0x20000009ff3f7230 */ /* 0x000fc40000004100 */
[----:B------:R-:W-:Y:S01]  /*3420*/  HADD2.F32 R9, -RZ, R9.H1_H1 ;  /* 0x30000009ff097230 */ /* 0x000fe20000004100 */
[----:B------:R-:W1:Y:S01]  /*3430*/  MUFU.EX2 R24, R24 ;  /* 0x0000001800187308 */ /* 0x000e620000000800 */
[----:B--2---:R-:W-:Y:S01]  /*3440*/  FADD.FTZ R81, R81, 1 ;  /* 0x3f80000051517421 */ /* 0x004fe20000010000 */
[----:B------:R-:W-:Y:S01]  /*3450*/  FMUL.FTZ R12, R69, R12 ;  /* 0x0000000c450c7220 */ /* 0x000fe20000410000 */
[----:B------:R-:W-:-:S03]  /*3460*/  FADD.FTZ R90, R63, -R36 ;  /* 0x800000243f5a7221 */ /* 0x000fc60000010000 */
[----:B------:R-:W-:Y:S01]  /*3470*/  FFMA.FTZ R12, R75, R12, R73 ;  /* 0x0000000c4b0c7223 */ /* 0x000fe20000010049 */
[----:B------:R-:W-:Y:S01]  /*3480*/  FMUL.FTZ R90, R69, R90 ;  /* 0x0000005a455a7220 */ /* 0x000fe20000410000 */
[----:B------:R-:W2:Y:S01]  /*3490*/  MUFU.EX2 R79, R79 ;  /* 0x0000004f004f7308 */ /* 0x000ea20000000800 */
[----:B0-----:R-:W-:Y:S01]  /*34a0*/  FMUL.FTZ R54, R54, R13 ;  /* 0x0000000d36367220 */ /* 0x001fe20000410000 */
[----:B------:R-:W-:Y:S01]  /*34b0*/  FFMA.FTZ R13, R71, R14, R70 ;  /* 0x0000000e470d7223 */ /* 0x000fe20000010046 */
[----:B------:R-:W-:-:S03]  /*34c0*/  FFMA.FTZ R14, R76, R10, R77 ;  /* 0x0000000a4c0e7223 */ /* 0x000fc6000001004d */
[----:B------:R-:W-:Y:S01]  /*34d0*/  FMUL.FTZ R66, R13, -1.4426950216293334961 ;  /* 0xbfb8aa3b0d427820 */ /* 0x000fe20000410000 */
[----:B------:R-:W-:Y:S01]  /*34e0*/  FMUL.FTZ R65, R14, -1.4426950216293334961 ;  /* 0xbfb8aa3b0e417820 */ /* 0x000fe20000410000 */
[----:B------:R-:W0:Y:S01]  /*34f0*/  MUFU.RCP R5, R5 ;  /* 0x0000000500057308 */ /* 0x000e220000001000 */
[----:B-1----:R-:W-:Y:S01]  /*3500*/  FADD.FTZ R24, R24, 1 ;  /* 0x3f80000018187421 */ /* 0x002fe20000010000 */
[----:B------:R-:W-:-:S06]  /*3510*/  F2FP.F16.F32.PACK_AB R85, R54, R85 ;  /* 0x000000553655723e */ /* 0x000fcc00000000ff */
[----:B------:R-:W1:Y:S01]  /*3520*/  MUFU.EX2 R87, R87 ;  /* 0x0000005700577308 */ /* 0x000e620000000800 */
[----:B--2---:R-:W-:-:S07]  /*3530*/  FADD.FTZ R79, R79, 1 ;  /* 0x3f8000004f4f7421 */ /* 0x004fce0000010000 */
[----:B------:R-:W2:Y:S01]  /*3540*/  MUFU.RCP R37, R37 ;  /* 0x0000002500257308 */ /* 0x000ea20000001000 */
[----:B0-----:R-:W-:Y:S01]  /*3550*/  FMUL.FTZ R50, R50, R5 ;  /* 0x0000000532327220 */ /* 0x001fe20000410000 */
[----:B------:R-:W-:Y:S02]  /*3560*/  HADD2.F32 R5, -RZ, R11.H1_H1 ;  /* 0x3000000bff057230 */ /* 0x000fe40000004100 */
[----:B------:R-:W-:-:S03]  /*3570*/  FMUL.FTZ R11, R12, -1.4426950216293334961 ;  /* 0xbfb8aa3b0c0b7820 */ /* 0x000fc60000410000 */
[----:B------:R-:W-:Y:S01]  /*3580*/  FADD.FTZ R10, R5, -R36 ;  /* 0x80000024050a7221 */ /* 0x000fe20000010000 */
[----:B------:R-:W0:Y:S01]  /*3590*/  MUFU.RCP R81, R81 ;  /* 0x0000005100517308 */ /* 0x000e220000001000 */
[----:B-1----:R-:W-:Y:S02]  /*35a0*/  FADD.FTZ R87, R87, 1 ;  /* 0x3f80000057577421 */ /* 0x002fe40000010000 */
[----:B------:R-:W-:-:S05]  /*35b0*/  FMUL.FTZ R5, R69, R10 ;  /* 0x0000000a45057220 */ /* 0x000fca0000410000 */
[----:B------:R-:W1:Y:S01]  /*35c0*/  MUFU.EX2 R25, R25 ;  /* 0x0000001900197308 */ /* 0x000e620000000800 */
[----:B--2---:R-:W-:Y:S01]  /*35d0*/  FMUL.FTZ R52, R52, R37 ;  /* 0x0000002534347220 */ /* 0x004fe20000410000 */
[----:B------:R-:W-:-:S05]  /*35e0*/  HADD2.F32 R37, -RZ, R8.H0_H0 ;  /* 0x20000008ff257230 */ /* 0x000fca0000004100 */
[----:B------:R-:W-:Y:S01]  /*35f0*/  FADD.FTZ R10, R37, -R36 ;  /* 0x80000024250a7221 */ /* 0x000fe20000010000 */
[----:B------:R-:W2:Y:S01]  /*3600*/  MUFU.RCP R24, R24 ;  /* 0x0000001800187308 */ /* 0x000ea20000001000 */
[----:B0-----:R-:W-:-:S07]  /*3610*/  FMUL.FTZ R21, R21, R81 ;  /* 0x0000005115157220 */ /* 0x001fce0000410000 */
[----:B------:R-:W0:Y:S01]  /*3620*/  MUFU.EX2 R67, R67 ;  /* 0x0000004300437308 */ /* 0x000e220000000800 */
[----:B-1----:R-:W-:Y:S01]  /*3630*/  FADD.FTZ R64, R25, 1 ;  /* 0x3f80000019407421 */ /* 0x002fe20000010000 */
[----:B------:R-:W-:Y:S01]  /*3640*/  FFMA.FTZ R25, R74, R5, R72 ;  /* 0x000000054a197223 */ /* 0x000fe20000010048 */
[----:B------:R-:W-:Y:S02]  /*3650*/  HADD2.F32 R5, -RZ, R8.H1_H1 ;  /* 0x30000008ff057230 */ /* 0x000fe40000004100 */
[----:B------:R-:W-:Y:S01]  /*3660*/  FMUL.FTZ R8, R69, R10 ;  /* 0x0000000a45087220 */ /* 0x000fe20000410000 */
[----:B------:R-:W-:Y:S02]  /*3670*/  FMUL.FTZ R37, R25, -1.4426950216293334961 ;  /* 0xbfb8aa3b19257820 */ /* 0x000fe40000410000 */
[----:B------:R-:W1:Y:S01]  /*3680*/  MUFU.EX2 R78, R78 ;  /* 0x0000004e004e7308 */ /* 0x000e620000000800 */
[----:B--2---:R-:W-:Y:S01]  /*3690*/  FMUL.FTZ R24, R86, R24 ;  /* 0x0000001856187220 */ /* 0x004fe20000410000 */
[----:B------:R-:W-:Y:S01]  /*36a0*/  FADD.FTZ R10, R5, -R36 ;  /* 0x80000024050a7221 */ /* 0x000fe20000010000 */
[----:B------:R-:W-:Y:S01]  /*36b0*/  FFMA.FTZ R8, R71, R8, R70 ;  /* 0x0000000847087223 */ /* 0x000fe20000010046 */
[----:B------:R-:W-:-:S02]  /*36c0*/  FFMA.FTZ R5, R75, R90, R73 ;  /* 0x0000005a4b057223 */ /* 0x000fc40000010049 */
[----:B------:R-:W-:Y:S01]  /*36d0*/  FMUL.FTZ R10, R69, R10 ;  /* 0x0000000a450a7220 */ /* 0x000fe20000410000 */
[----:B------:R-:W-:Y:S01]  /*36e0*/  FMUL.FTZ R62, R8, -1.4426950216293334961 ;  /* 0xbfb8aa3b083e7820 */ /* 0x000fe20000410000 */
[----:B------:R-:W2:Y:S01]  /*36f0*/  MUFU.RCP R79, R79 ;  /* 0x0000004f004f7308 */ /* 0x000ea20000001000 */
[----:B0-----:R-:W-:Y:S01]  /*3700*/  FADD.FTZ R86, R67, 1 ;  /* 0x3f80000043567421 */ /* 0x001fe20000010000 */
[----:B------:R-:W-:-:S04]  /*3710*/  FFMA.FTZ R10, R76, R10, R77 ;  /* 0x0000000a4c0a7223 */ /* 0x000fc8000001004d */
[----:B------:R-:W-:Y:S02]  /*3720*/  FMUL.FTZ R63, R10, -1.4426950216293334961 ;  /* 0xbfb8aa3b0a3f7820 */ /* 0x000fe40000410000 */
[----:B------:R-:W0:Y:S01]  /*3730*/  MUFU.EX2 R65, R65 ;  /* 0x0000004100417308 */ /* 0x000e220000000800 */
[----:B-1----:R-:W-:Y:S01]  /*3740*/  FADD.FTZ R67, R78, 1 ;  /* 0x3f8000004e437421 */ /* 0x002fe20000010000 */
[----:B------:R-:W-:-:S04]  /*3750*/  FADD.FTZ R78, R9, -R36 ;  /* 0x80000024094e7221 */ /* 0x000fc80000010000 */
[----:B------:R-:W-:Y:S02]  /*3760*/  FMUL.FTZ R9, R69, R78 ;  /* 0x0000004e45097220 */ /* 0x000fe40000410000 */
[----:B------:R-:W1:Y:S01]  /*3770*/  MUFU.EX2 R80, R80 ;  /* 0x0000005000507308 */ /* 0x000e620000000800 */
[----:B--2---:R-:W-:-:S07]  /*3780*/  FMUL.FTZ R19, R19, R79 ;  /* 0x0000004f13137220 */ /* 0x004fce0000410000 */
[----:B------:R-:W2:Y:S01]  /*3790*/  MUFU.EX2 R11, R11 ;  /* 0x0000000b000b7308 */ /* 0x000ea20000000800 */
[----:B0-----:R-:W-:Y:S01]  /*37a0*/  FADD.FTZ R79, R65, 1 ;  /* 0x3f800000414f7421 */ /* 0x001fe20000010000 */
[----:B------:R-:W-:Y:S01]  /*37b0*/  FFMA.FTZ R65, R74, R9, R72 ;  /* 0x000000094a417223 */ /* 0x000fe20000010048 */
[----:B------:R-:W-:-:S05]  /*37c0*/  HADD2.F32 R9, -RZ, R6.H1_H1 ;  /* 0x30000006ff097230 */ /* 0x000fca0000004100 */
[----:B------:R-:W0:Y:S01]  /*37d0*/  MUFU.EX2 R66, R66 ;  /* 0x0000004200427308 */ /* 0x000e220000000800 */
[----:B-1----:R-:W-:-:S07]  /*37e0*/  FADD.FTZ R80, R80, 1 ;  /* 0x3f80000050507421 */ /* 0x002fce0000010000 */
[----:B------:R-:W1:Y:S01]  /*37f0*/  MUFU.RCP R81, R87 ;  /* 0x0000005700517308 */ /* 0x000e620000001000 */
[----:B--2---:R-:W-:-:S07]  /*3800*/  FADD.FTZ R11, R11, 1 ;  /* 0x3f8000000b0b7421 */ /* 0x004fce0000010000 */
[----:B------:R-:W2:Y:S01]  /*3810*/  MUFU.EX2 R83, R83 ;  /* 0x0000005300537308 */ /* 0x000ea20000000800 */
[----:B0-----:R-:W-:-:S07]  /*3820*/  FADD.FTZ R66, R66, 1 ;  /* 0x3f80000042427421 */ /* 0x001fce0000010000 */
[----:B------:R-:W0:Y:S01]  /*3830*/  MUFU.RCP R64, R64 ;  /* 0x0000004000407308 */ /* 0x000e220000001000 */
[----:B-1----:R-:W-:Y:S01]  /*3840*/  FMUL.FTZ R18, R18, R81 ;  /* 0x0000005112127220 */ /* 0x002fe20000410000 */
[----:B------:R-:W-:Y:S02]  /*3850*/  HADD2.F32 R81, -RZ, R6.H0_H0 ;  /* 0x20000006ff517230 */ /* 0x000fe40000004100 */
[----:B------:R-:W-:-:S03]  /*3860*/  FADD.FTZ R6, R9, -R36 ;  /* 0x8000002409067221 */ /* 0x000fc60000010000 */
[----:B------:R-:W-:Y:S01]  /*3870*/  FADD.FTZ R78, R81, -R36 ;  /* 0x80000024514e7221 */ /* 0x000fe20000010000 */
[----:B------:R-:W1:Y:S01]  /*3880*/  MUFU.RCP R67, R67 ;  /* 0x0000004300437308 */ /* 0x000e620000001000 */
[----:B--2---:R-:W-:Y:S01]  /*3890*/  FADD.FTZ R83, R83, 1 ;  /* 0x3f80000053537421 */ /* 0x004fe20000010000 */
[C---:B------:R-:W-:Y:S01]  /*38a0*/  FMUL.FTZ R6, R69.reuse, R6 ;  /* 0x0000000645067220 */ /* 0x040fe20000410000 */
[----:B------:R-:W-:Y:S01]  /*38b0*/  FMUL.FTZ R78, R69, R78 ;  /* 0x0000004e454e7220 */ /* 0x000fe20000410000 */
[----:B------:R-:W-:Y:S02]  /*38c0*/  HADD2.F32 R81, -RZ, R26.H0_H0 ;  /* 0x2000001aff517230 */ /* 0x000fe40000004100 */
[----:B------:R-:W-:Y:S01]  /*38d0*/  FFMA.FTZ R6, R76, R6, R77 ;  /* 0x000000064c067223 */ /* 0x000fe2000001004d */
[----:B------:R-:W-:Y:S01]  /*38e0*/  FFMA.FTZ R78, R71, R78, R70 ;  /* 0x0000004e474e7223 */ /* 0x000fe20000010046 */
[----:B------:R-:W2:Y:S01]  /*38f0*/  MUFU.RCP R79, R79 ;  /* 0x0000004f004f7308 */ /* 0x000ea20000001000 */
[----:B0-----:R-:W-:Y:S01]  /*3900*/  FMUL.FTZ R23, R23, R64 ;  /* 0x0000004017177220 */ /* 0x001fe20000410000 */
[----:B------:R-:W-:Y:S01]  /*3910*/  FMUL.FTZ R64, R5, -1.4426950216293334961 ;  /* 0xbfb8aa3b05407820 */ /* 0x000fe20000410000 */
[----:B------:R-:W-:Y:S01]  /*3920*/  FMUL.FTZ R9, R78, -1.4426950216293334961 ;  /* 0xbfb8aa3b4e097820 */ /* 0x000fe20000410000 */
[----:B------:R-:W-:-:S02]  /*3930*/  FMUL.FTZ R89, R6, -1.4426950216293334961 ;  /* 0xbfb8aa3b06597820 */ /* 0x000fc40000410000 */
[----:B------:R-:W-:Y:S02]  /*3940*/  F2FP.F16.F32.PACK_AB R23, R24, R23 ;  /* 0x000000171817723e */ /* 0x000fe400000000ff */
[----:B------:R-:W0:Y:S01]  /*3950*/  MUFU.RCP R86, R86 ;  /* 0x0000005600567308 */ /* 0x000e220000001000 */
[----:B-1----:R-:W-:Y:S01]  /*3960*/  FMUL.FTZ R16, R16, R67 ;  /* 0x0000004310107220 */ /* 0x002fe20000410000 */
[----:B------:R-:W-:-:S06]  /*3970*/  HADD2.F32 R67, -RZ, R7.H0_H0 ;  /* 0x20000007ff437230 */ /* 0x000fcc0000004100 */
[----:B------:R-:W1:Y:S01]  /*3980*/  MUFU.RCP R80, R80 ;  /* 0x0000005000507308 */ /* 0x000e620000001000 */
[----:B--2---:R-:W-:Y:S01]  /*3990*/  FMUL.FTZ R14, R14, R79 ;  /* 0x0000004f0e0e7220 */ /* 0x004fe20000410000 */
[----:B------:R-:W-:-:S06]  /*39a0*/  HADD2.F32 R79, -RZ, R7.H1_H1 ;  /* 0x30000007ff4f7230 */ /* 0x000fcc0000004100 */
[----:B------:R-:W2:Y:S01]  /*39b0*/  MUFU.RCP R11, R11 ;  /* 0x0000000b000b7308 */ /* 0x000ea20000001000 */
[----:B0-----:R-:W-:Y:S01]  /*39c0*/  FMUL.FTZ R15, R15, R86 ;  /* 0x000000560f0f7220 */ /* 0x001fe20000410000 */
[----:B------:R-:W-:-:S04]  /*39d0*/  FMUL.FTZ R86, R65, -1.4426950216293334961 ;  /* 0xbfb8aa3b41567820 */ /* 0x000fc80000410000 */
[----:B------:R-:W-:Y:S02]  /*39e0*/  F2FP.F16.F32.PACK_AB R15, R16, R15 ;  /* 0x0000000f100f723e */ /* 0x000fe400000000ff */
[----:B------:R-:W0:Y:S01]  /*39f0*/  MUFU.EX2 R37, R37 ;  /* 0x0000002500257308 */ /* 0x000e220000000800 */
[----:B-1----:R-:W-:Y:S01]  /*3a00*/  FMUL.FTZ R17, R17, R80 ;  /* 0x0000005011117220 */ /* 0x002fe20000410000 */
[----:B------:R-:W-:-:S04]  /*3a10*/  FADD.FTZ R80, R67, -R36 ;  /* 0x8000002443507221 */ /* 0x000fc80000010000 */
[----:B------:R-:W-:Y:S01]  /*3a20*/  FMUL.FTZ R80, R69, R80 ;  /* 0x0000005045507220 */ /* 0x000fe20000410000 */
[----:B------:R-:W-:Y:S01]  /*3a30*/  F2FP.F16.F32.PACK_AB R17, R18, R17 ;  /* 0x000000111211723e */ /* 0x000fe200000000ff */
[----:B------:R-:W1:Y:S01]  /*3a40*/  MUFU.RCP R66, R66 ;  /* 0x0000004200427308 */ /* 0x000e620000001000 */
[----:B--2---:R-:W-:Y:S01]  /*3a50*/  FMUL.FTZ R11, R12, R11 ;  /* 0x0000000b0c0b7220 */ /* 0x004fe20000410000 */
[----:B------:R-:W-:-:S04]  /*3a60*/  FFMA.FTZ R67, R75, R80, R73 ;  /* 0x000000504b437223 */ /* 0x000fc80000010049 */
[----:B------:R-:W-:Y:S02]  /*3a70*/  FMUL.FTZ R7, R67, -1.4426950216293334961 ;  /* 0xbfb8aa3b43077820 */ /* 0x000fe40000410000 */
[----:B------:R-:W2:Y:S01]  /*3a80*/  MUFU.EX2 R82, R82 ;  /* 0x0000005200527308 */ /* 0x000ea20000000800 */
[----:B0-----:R-:W-:-:S07]  /*3a90*/  FADD.FTZ R12, R37, 1 ;  /* 0x3f800000250c7421 */ /* 0x001fce0000010000 */
[----:B------:R-:W0:Y:S01]  /*3aa0*/  MUFU.EX2 R62, R62 ;  /* 0x0000003e003e7308 */ /* 0x000e220000000800 */
[----:B-1----:R-:W-:Y:S01]  /*3ab0*/  FMUL.FTZ R13, R13, R66 ;  /* 0x000000420d0d7220 */ /* 0x002fe20000410000 */
[----:B------:R-:W-:-:S04]  /*3ac0*/  FADD.FTZ R66, R79, -R36 ;  /* 0x800000244f427221 */ /* 0x000fc80000010000 */
[----:B------:R-:W-:Y:S01]  /*3ad0*/  FMUL.FTZ R79, R69, R66 ;  /* 0x00000042454f7220 */ /* 0x000fe20000410000 */
[----:B------:R-:W-:Y:S01]  /*3ae0*/  FADD.FTZ R66, R81, -R36 ;  /* 0x8000002451427221 */ /* 0x000fe20000010000 */
[----:B------:R-:W1:Y:S01]  /*3af0*/  MUFU.EX2 R63, R63 ;  /* 0x0000003f003f7308 */ /* 0x000e620000000800 */
[----:B--2---:R-:W-:Y:S01]  /*3b00*/  FADD.FTZ R82, R82, 1 ;  /* 0x3f80000052527421 */ /* 0x004fe20000010000 */
[----:B------:R-:W-:Y:S01]  /*3b10*/  FFMA.FTZ R80, R74, R79, R72 ;  /* 0x0000004f4a507223 */ /* 0x000fe20000010048 */
[----:B------:R-:W-:Y:S02]  /*3b20*/  HADD2.F32 R79, -RZ, R26.H1_H1 ;  /* 0x3000001aff4f7230 */ /* 0x000fe40000004100 */
[----:B------:R-:W-:Y:S01]  /*3b30*/  FMUL.FTZ R66, R69, R66 ;  /* 0x0000004245427220 */ /* 0x000fe20000410000 */
[----:B------:R-:W-:Y:S01]  /*3b40*/  F2FP.F16.F32.PACK_AB R13, R14, R13 ;  /* 0x0000000d0e0d723e */ /* 0x000fe200000000ff */
[----:B------:R-:W-:Y:S01]  /*3b50*/  FMUL.FTZ R87, R80, -1.4426950216293334961 ;  /* 0xbfb8aa3b50577820 */ /* 0x000fe20000410000 */
[----:B------:R-:W-:Y:S01]  /*3b60*/  PRMT R14, R15, 0x7632, R14 ;  /* 0x000076320f0e7816 */ /* 0x000fe2000000000e */
[----:B------:R-:W2:Y:S01]  /*3b70*/  MUFU.RCP R83, R83 ;  /* 0x0000005300537308 */ /* 0x000ea20000001000 */
[----:B0-----:R-:W-:Y:S01]  /*3b80*/  FADD.FTZ R37, R62, 1 ;  /* 0x3f8000003e257421 */ /* 0x001fe20000010000 */
[----:B------:R-:W-:Y:S01]  /*3b90*/  FADD.FTZ R26, R79, -R36 ;  /* 0x800000244f1a7221 */ /* 0x000fe20000010000 */
[----:B------:R-:W-:-:S03]  /*3ba0*/  FFMA.FTZ R81, R71, R66, R70 ;  /* 0x0000004247517223 */ /* 0x000fc60000010046 */
[----:B------:R-:W-:Y:S02]  /*3bb0*/  FMUL.FTZ R26, R69, R26 ;  /* 0x0000001a451a7220 */ /* 0x000fe40000410000 */
[----:B------:R-:W0:Y:S01]  /*3bc0*/  MUFU.EX2 R64, R64 ;  /* 0x0000004000407308 */ /* 0x000e220000000800 */
[----:B-1----:R-:W-:Y:S01]  /*3bd0*/  FADD.FTZ R62, R63, 1 ;  /* 0x3f8000003f3e7421 */ /* 0x002fe20000010000 */
[----:B------:R-:W-:-:S06]  /*3be0*/  FFMA.FTZ R26, R76, R26, R77 ;  /* 0x0000001a4c1a7223 */ /* 0x000fcc000001004d */
[----:B------:R-:W1:Y:S01]  /*3bf0*/  MUFU.EX2 R86, R86 ;  /* 0x0000005600567308 */ /* 0x000e620000000800 */
[----:B--2---:R-:W-:Y:S01]  /*3c00*/  FMUL.FTZ R22, R22, R83 ;  /* 0x0000005316167220 */ /* 0x004fe20000410000 */
[--C-:B------:R-:W-:Y:S02]  /*3c10*/  HADD2.F32 R83, -RZ, R27.reuse.H0_H0 ;  /* 0x2000001bff537230 */ /* 0x100fe40000004100 */
[----:B------:R-:W-:Y:S02]  /*3c20*/  HADD2.F32 R27, -RZ, R27.H1_H1 ;  /* 0x3000001bff1b7230 */ /* 0x000fe40000004100 */
[----:B------:R-:W-:Y:S01]  /*3c30*/  F2FP.F16.F32.PACK_AB R21, R22, R21 ;  /* 0x000000151615723e */ /* 0x000fe200000000ff */
[----:B------:R-:W-:Y:S01]  /*3c40*/  FADD.FTZ R66, R83, -R36 ;  /* 0x8000002453427221 */ /* 0x000fe20000010000 */
[----:B------:R-:W2:Y:S01]  /*3c50*/  MUFU.RCP R12, R12 ;  /* 0x0000000c000c7308 */ /* 0x000ea20000001000 */
[----:B0-----:R-:W-:Y:S01]  /*3c60*/  FADD.FTZ R63, R64, 1 ;  /* 0x3f800000403f7421 */ /* 0x001fe20000010000 */
[----:B------:R-:W-:Y:S01]  /*3c70*/  FMUL.FTZ R83, R81, -1.4426950216293334961 ;  /* 0xbfb8aa3b51537820 */ /* 0x000fe20000410000 */
[----:B------:R-:W-:Y:S01]  /*3c80*/  FMUL.FTZ R66, R69, R66 ;  /* 0x0000004245427220 */ /* 0x000fe20000410000 */
[----:B------:R-:W-:-:S03]  /*3c90*/  PRMT R22, R23, 0x7632, R22 ;  /* 0x0000763217167816 */ /* 0x000fc60000000016 */
[----:B------:R-:W-:Y:S01]  /*3ca0*/  FFMA.FTZ R66, R75, R66, R73 ;  /* 0x000000424b427223 */ /* 0x000fe20000010049 */
[----:B------:R-:W0:Y:S01]  /*3cb0*/  MUFU.EX2 R9, R9 ;  /* 0x0000000900097308 */ /* 0x000e220000000800 */
[----:B-1----:R-:W-:Y:S02]  /*3cc0*/  FADD.FTZ R64, R86, 1 ;  /* 0x3f80000056407421 */ /* 0x002fe40000010000 */
[----:B------:R-:W-:-:S05]  /*3cd0*/  FMUL.FTZ R79, R66, -1.4426950216293334961 ;  /* 0xbfb8aa3b424f7820 */ /* 0x000fca0000410000 */
[----:B------:R-:W1:Y:S01]  /*3ce0*/  MUFU.EX2 R89, R89 ;  /* 0x0000005900597308 */ /* 0x000e620000000800 */
[----:B--2---:R-:W-:-:S05]  /*3cf0*/  FMUL.FTZ R12, R25, R12 ;  /* 0x0000000c190c7220 */ /* 0x004fca0000410000 */
[----:B------:R-:W-:Y:S02]  /*3d00*/  F2FP.F16.F32.PACK_AB R11, R12, R11 ;  /* 0x0000000b0c0b723e */ /* 0x000fe400000000ff */
[----:B------:R-:W2:Y:S01]  /*3d10*/  MUFU.RCP R82, R82 ;  /* 0x0000005200527308 */ /* 0x000ea20000001000 */
[----:B0-----:R-:W-:-:S07]  /*3d20*/  FADD.FTZ R86, R9, 1 ;  /* 0x3f80000009567421 */ /* 0x001fce0000010000 */
[----:B------:R-:W0:Y:S01]  /*3d30*/  MUFU.RCP R62, R62 ;  /* 0x0000003e003e7308 */ /* 0x000e220000001000 */
[----:B-1----:R-:W-:-:S07]  /*3d40*/  FADD.FTZ R25, R89, 1 ;  /* 0x3f80000059197421 */ /* 0x002fce0000010000 */
[----:B------:R-:W1:Y:S01]  /*3d50*/  MUFU.EX2 R7, R7 ;  /* 0x0000000700077308 */ /* 0x000e620000000800 */
[----:B--2---:R-:W-:Y:S01]  /*3d60*/  FMUL.FTZ R20, R20, R82 ;  /* 0x0000005214147220 */ /* 0x004fe20000410000 */
[----:B------:R-:W-:-:S04]  /*3d70*/  FMUL.FTZ R82, R26, -1.4426950216293334961 ;  /* 0xbfb8aa3b1a527820 */ /* 0x000fc80000410000 */
[----:B------:R-:W-:Y:S02]  /*3d80*/  F2FP.F16.F32.PACK_AB R19, R20, R19 ;  /* 0x000000131413723e */ /* 0x000fe400000000ff */
[----:B------:R-:W2:Y:S01]  /*3d90*/  MUFU.RCP R63, R63 ;  /* 0x0000003f003f7308 */ /* 0x000ea20000001000 */
[----:B0-----:R-:W-:Y:S01]  /*3da0*/  FMUL.FTZ R10, R10, R62 ;  /* 0x0000003e0a0a7220 */ /* 0x001fe20000410000 */
[----:B------:R-:W-:Y:S02]  /*3db0*/  PRMT R20, R21, 0x7632, R20 ;  /* 0x0000763215147816 */ /* 0x000fe40000000014 */
[----:B------:R-:W-:-:S04]  /*3dc0*/  PRMT R18, R19, 0x7632, R18 ;  /* 0x0000763213127816 */ /* 0x000fc80000000012 */
[----:B------:R-:W0:Y:S01]  /*3dd0*/  MUFU.EX2 R87, R87 ;  /* 0x0000005700577308 */ /* 0x000e220000000800 */
[----:B-1----:R-:W-:-:S07]  /*3de0*/  FADD.FTZ R62, R7, 1 ;  /* 0x3f800000073e7421 */ /* 0x002fce0000010000 */
[----:B------:R-:W1:Y:S01]  /*3df0*/  MUFU.RCP R37, R37 ;  /* 0x0000002500257308 */ /* 0x000e620000001000 */
[----:B--2---:R-:W-:-:S07]  /*3e00*/  FMUL.FTZ R7, R5, R63 ;  /* 0x0000003f05077220 */ /* 0x004fce0000410000 */
[----:B------:R-:W2:Y:S01]  /*3e10*/  MUFU.RCP R64, R64 ;  /* 0x0000004000407308 */ /* 0x000ea20000001000 */
[----:B0-----:R-:W-:-:S07]  /*3e20*/  FADD.FTZ R63, R87, 1 ;  /* 0x3f800000573f7421 */ /* 0x001fce0000010000 */
[----:B------:R-:W0:Y:S01]  /*3e30*/  MUFU.EX2 R83, R83 ;  /* 0x0000005300537308 */ /* 0x000e220000000800 */
[----:B-1----:R-:W-:-:S05]  /*3e40*/  FMUL.FTZ R9, R8, R37 ;  /* 0x0000002508097220 */ /* 0x002fca0000410000 */
[----:B------:R-:W-:Y:S02]  /*3e50*/  F2FP.F16.F32.PACK_AB R9, R10, R9 ;  /* 0x000000090a09723e */ /* 0x000fe400000000ff */
[----:B------:R-:W1:Y:S01]  /*3e60*/  MUFU.RCP R86, R86 ;  /* 0x0000005600567308 */ /* 0x000e620000001000 */
[----:B--2---:R-:W-:Y:S01]  /*3e70*/  FMUL.FTZ R8, R65, R64 ;  /* 0x0000004041087220 */ /* 0x004fe20000410000 */
[----:B------:R-:W-:-:S04]  /*3e80*/  PRMT R10, R11, 0x7632, R10 ;  /* 0x000076320b0a7816 */ /* 0x000fc8000000000a */
[----:B------:R-:W-:Y:S02]  /*3e90*/  F2FP.F16.F32.PACK_AB R7, R8, R7 ;  /* 0x000000070807723e */ /* 0x000fe400000000ff */
[----:B------:R-:W2:Y:S01]  /*3ea0*/  MUFU.RCP R25, R25 ;  /* 0x0000001900197308 */ /* 0x000ea20000001000 */
[----:B0-----:R-:W-:-:S07]  /*3eb0*/  FADD.FTZ R64, R83, 1 ;  /* 0x3f80000053407421 */ /* 0x001fce0000010000 */
[----:B------:R-:W0:Y:S01]  /*3ec0*/  MUFU.EX2 R82, R82 ;  /* 0x0000005200527308 */ /* 0x000e220000000800 */
[----:B-1----:R-:W-:Y:S01]  /*3ed0*/  FMUL.FTZ R5, R78, R86 ;  /* 0x000000564e057220 */ /* 0x002fe20000410000 */
[----:B------:R-:W-:-:S04]  /*3ee0*/  FADD.FTZ R78, R27, -R36 ;  /* 0x800000241b4e7221 */ /* 0x000fc80000010000 */
[----:B------:R-:W-:Y:S02]  /*3ef0*/  FMUL.FTZ R37, R69, R78 ;  /* 0x0000004e45257220 */ /* 0x000fe40000410000 */
[----:B------:R-:W1:Y:S01]  /*3f00*/  MUFU.RCP R62, R62 ;  /* 0x0000003e003e7308 */ /* 0x000e620000001000 */
[----:B--2---:R-:W-:Y:S01]  /*3f10*/  FMUL.FTZ R6, R6, R25 ;  /* 0x0000001906067220 */ /* 0x004fe20000410000 */
[--C-:B------:R-:W-:Y:S02]  /*3f20*/  HADD2.F32 R25, -RZ, R28.reuse.H0_H0 ;  /* 0x2000001cff197230 */ /* 0x100fe40000004100 */
[----:B------:R-:W-:Y:S02]  /*3f30*/  FFMA.FTZ R37, R74, R37, R72 ;  /* 0x000000254a257223 */ /* 0x000fe40000010048 */
[----:B------:R-:W-:Y:S01]  /*3f40*/  F2FP.F16.F32.PACK_AB R5, R6, R5 ;  /* 0x000000050605723e */ /* 0x000fe200000000ff */
[----:B------:R-:W-:Y:S01]  /*3f50*/  FADD.FTZ R78, R25, -R36 ;  /* 0x80000024194e7221 */ /* 0x000fe20000010000 */
[----:B------:R-:W2:Y:S01]  /*3f60*/  MUFU.RCP R63, R63 ;  /* 0x0000003f003f7308 */ /* 0x000ea20000001000 */
[----:B0-----:R-:W-:Y:S01]  /*3f70*/  FADD.FTZ R65, R82, 1 ;  /* 0x3f80000052417421 */ /* 0x001fe20000010000 */
[----:B------:R-:W-:-:S02]  /*3f80*/  HADD2.F32 R25, -RZ, R28.H1_H1 ;  /* 0x3000001cff197230 */ /* 0x000fc40000004100 */
[----:B------:R-:W-:Y:S01]  /*3f90*/  FMUL.FTZ R83, R37, -1.4426950216293334961 ;  /* 0xbfb8aa3b25537820 */ /* 0x000fe20000410000 */
[----:B------:R-:W-:Y:S01]  /*3fa0*/  FMUL.FTZ R78, R69, R78 ;  /* 0x0000004e454e7220 */ /* 0x000fe20000410000 */
[----:B------:R-:W-:Y:S02]  /*3fb0*/  PRMT R6, R7, 0x7632, R6 ;  /* 0x0000763207067816 */ /* 0x000fe40000000006 */
[----:B------:R-:W-:Y:S01]  /*3fc0*/  PRMT R8, R5, 0x7632, R8 ;  /* 0x0000763205087816 */ /* 0x000fe20000000008 */
[----:B------:R-:W0:Y:S01]  /*3fd0*/  MUFU.RCP R64, R64 ;  /* 0x0000004000407308 */ /* 0x000e220000001000 */
[----:B-1----:R-:W-:Y:S01]  /*3fe0*/  FMUL.FTZ R27, R67, R62 ;  /* 0x0000003e431b7220 */ /* 0x002fe20000410000 */
[----:B------:R-:W-:Y:S01]  /*3ff0*/  FADD.FTZ R62, R25, -R36 ;  /* 0x80000024193e7221 */ /* 0x000fe20000010000 */
[--C-:B------:R-:W-:Y:S02]  /*4000*/  HADD2.F32 R25, -RZ, R29.reuse.H0_H0 ;  /* 0x2000001dff197230 */ /* 0x100fe40000004100 */
[----:B------:R-:W-:-:S02]  /*4010*/  HADD2.F32 R29, -RZ, R29.H1_H1 ;  /* 0x3000001dff1d7230 */ /* 0x000fc40000004100 */
[----:B------:R-:W-:Y:S01]  /*4020*/  FMUL.FTZ R62, R69, R62 ;  /* 0x0000003e453e7220 */ /* 0x000fe20000410000 */
[----:B------:R-:W-:Y:S01]  /*4030*/  HADD2.F32 R67, -RZ, R30.H0_H0 ;  /* 0x2000001eff437230 */ /* 0x000fe20000004100 */
[----:B------:R-:W1:Y:S01]  /*4040*/  MUFU.RCP R65, R65 ;  /* 0x0000004100417308 */ /* 0x000e620000001000 */
[----:B--2---:R-:W-:Y:S01]  /*4050*/  FMUL.FTZ R28, R80, R63 ;  /* 0x0000003f501c7220 */ /* 0x004fe20000410000 */
[--C-:B------:R-:W-:Y:S01]  /*4060*/  FADD.FTZ R80, R25, -R36.reuse ;  /* 0x8000002419507221 */ /* 0x100fe20000010000 */
[----:B------:R-:W-:Y:S01]  /*4070*/  FFMA.FTZ R62, R76, R62, R77 ;  /* 0x0000003e4c3e7223 */ /* 0x000fe2000001004d */
[----:B------:R-:W-:Y:S01]  /*4080*/  FADD.FTZ R90, R67, -R36 ;  /* 0x80000024435a7221 */ /* 0x000fe20000010000 */
[----:B------:R-:W-:Y:S01]  /*4090*/  FFMA.FTZ R63, R71, R78, R70 ;  /* 0x0000004e473f7223 */ /* 0x000fe20000010046 */
[--C-:B------:R-:W-:Y:S02]  /*40a0*/  HADD2.F32 R67, -RZ, R31.reuse.H0_H0 ;  /* 0x2000001fff437230 */ /* 0x100fe40000004100 */
[----:B------:R-:W-:Y:S01]  /*40b0*/  FMUL.FTZ R82, R62, -1.4426950216293334961 ;  /* 0xbfb8aa3b3e527820 */ /* 0x000fe20000410000 */
[----:B------:R-:W2:Y:S01]  /*40c0*/  MUFU.EX2 R79, R79 ;  /* 0x0000004f004f7308 */ /* 0x000ea20000000800 */
[----:B0-----:R-:W-:Y:S01]  /*40d0*/  FMUL.FTZ R25, R81, R64 ;  /* 0x0000004051197220 */ /* 0x001fe20000410000 */
[----:B------:R-:W-:Y:S01]  /*40e0*/  FMUL.FTZ R64, R69, R80 ;  /* 0x0000005045407220 */ /* 0x000fe20000410000 */
[----:B------:R-:W-:Y:S01]  /*40f0*/  FADD.FTZ R80, R29, -R36 ;  /* 0x800000241d507221 */ /* 0x000fe20000010000 */
[----:B------:R-:W-:Y:S01]  /*4100*/  FMUL.FTZ R78, R63, -1.4426950216293334961 ;  /* 0xbfb8aa3b3f4e7820 */ /* 0x000fe20000410000 */
[----:B------:R-:W-:-:S02]  /*4110*/  HADD2.F32 R31, -RZ, R31.H1_H1 ;  /* 0x3000001fff1f7230 */ /* 0x000fc40000004100 */
[--C-:B------:R-:W-:Y:S01]  /*4120*/  FFMA.FTZ R64, R75, R64, R73.reuse ;  /* 0x000000404b407223 */ /* 0x100fe20000010049 */
[----:B------:R-:W-:Y:S01]  /*4130*/  F2FP.F16.F32.PACK_AB R27, R28, R27 ;  /* 0x0000001b1c1b723e */ /* 0x000fe200000000ff */
[----:B------:R-:W0:Y:S01]  /*4140*/  MUFU.EX2 R83, R83 ;  /* 0x0000005300537308 */ /* 0x000e220000000800 */
[----:B-1----:R-:W-:Y:S01]  /*4150*/  FMUL.FTZ R26, R26, R65 ;  /* 0x000000411a1a7220 */ /* 0x002fe20000410000 */
[----:B------:R-:W-:Y:S01]  /*4160*/  FMUL.FTZ R65, R69, R80 ;  /* 0x0000005045417220 */ /* 0x000fe20000410000 */
[----:B------:R-:W-:Y:S01]  /*4170*/  FMUL.FTZ R86, R64, -1.4426950216293334961 ;  /* 0xbfb8aa3b40567820 */ /* 0x000fe20000410000 */
[----:B------:R-:W-:Y:S02]  /*4180*/  FADD.FTZ R31, R31, -R36 ;  /* 0x800000241f1f7221 */ /* 0x000fe40000010000 */
[----:B------:R-:W-:Y:S01]  /*4190*/  FFMA.FTZ R80, R74, R65, R72 ;  /* 0x000000414a507223 */ /* 0x000fe20000010048 */
[----:B------:R-:W-:Y:S01]  /*41a0*/  HADD2.F32 R65, -RZ, R30.H1_H1 ;  /* 0x3000001eff417230 */ /* 0x000fe20000004100 */
[----:B------:R-:W1:Y:S01]  /*41b0*/  MUFU.EX2 R82, R82 ;  /* 0x0000005200527308 */ /* 0x000e620000000800 */
[----:B--2---:R-:W-:Y:S01]  /*41c0*/  FADD.FTZ R29, R79, 1 ;  /* 0x3f8000004f1d7421 */ /* 0x004fe20000010000 */
[----:B------:R-:W-:Y:S01]  /*41d0*/  FMUL.FTZ R79, R69, R90 ;  /* 0x0000005a454f7220 */ /* 0x000fe20000410000 */
[--C-:B------:R-:W-:Y:S01]  /*41e0*/  FADD.FTZ R90, R67, -R36.reuse ;  /* 0x80000024435a7221 */ /* 0x100fe20000010000 */
[----:B------:R-:W-:Y:S01]  /*41f0*/  FADD.FTZ R30, R65, -R36 ;  /* 0x80000024411e7221 */ /* 0x000fe20000010000 */
[----:B------:R-:W-:Y:S01]  /*4200*/  FMUL.FTZ R87, R80, -1.4426950216293334961 ;  /* 0xbfb8aa3b50577820 */ /* 0x000fe20000410000 */
[----:B------:R-:W-:Y:S01]  /*4210*/  FFMA.FTZ R79, R71, R79, R70 ;  /* 0x0000004f474f7223 */ /* 0x000fe20000010046 */
[C---:B------:R-:W-:Y:S01]  /*4220*/  FMUL.FTZ R90, R69.reuse, R90 ;  /* 0x0000005a455a7220 */ /* 0x040fe20000410000 */
[----:B------:R-:W-:Y:S01]  /*4230*/  FMUL.FTZ R30, R69, R30 ;  /* 0x0000001e451e7220 */ /* 0x000fe20000410000 */
[----:B------:R-:W2:Y:S01]  /*4240*/  MUFU.EX2 R86, R86 ;  /* 0x0000005600567308 */ /* 0x000ea20000000800 */
[----:B------:R-:W-:Y:S01]  /*4250*/  FMUL.FTZ R91, R79, -1.4426950216293334961 ;  /* 0xbfb8aa3b4f5b7820 */ /* 0x000fe20000410000 */
[----:B------:R-:W-:Y:S01]  /*4260*/  FFMA.FTZ R67, R75, R90, R73 ;  /* 0x0000005a4b437223 */ /* 0x000fe20000010049 */
[----:B------:R-:W-:Y:S01]  /*4270*/  FFMA.FTZ R65, R76, R30, R77 ;  /* 0x0000001e4c417223 */ /* 0x000fe2000001004d */
[----:B0-----:R-:W-:Y:S01]  /*4280*/  FADD.FTZ R30, R83, 1 ;  /* 0x3f800000531e7421 */ /* 0x001fe20000010000 */
[----:B------:R-:W-:Y:S01]  /*4290*/  FMUL.FTZ R31, R69, R31 ;  /* 0x0000001f451f7220 */ /* 0x000fe20000410000 */
[----:B------:R-:W-:Y:S01]  /*42a0*/  F2FP.F16.F32.PACK_AB R25, R26, R25 ;  /* 0x000000191a19723e */ /* 0x000fe200000000ff */
[----:B------:R-:W-:Y:S01]  /*42b0*/  FMUL.FTZ R81, R65, -1.4426950216293334961 ;  /* 0xbfb8aa3b41517820 */ /* 0x000fe20000410000 */
[----:B------:R-:W0:Y:S01]  /*42c0*/  MUFU.RCP R29, R29 ;  /* 0x0000001d001d7308 */ /* 0x000e220000001000 */
[----:B-1----:R-:W-:Y:S01]  /*42d0*/  FADD.FTZ R82, R82, 1 ;  /* 0x3f80000052527421 */ /* 0x002fe20000010000 */
[----:B------:R-:W-:-:S06]  /*42e0*/  PRMT R26, R25, 0x7632, R26 ;  /* 0x00007632191a7816 */ /* 0x000fcc000000001a */
[----:B------:R-:W1:Y:S01]  /*42f0*/  MUFU.EX2 R81, R81 ;  /* 0x0000005100517308 */ /* 0x000e620000000800 */
[----:B--2---:R-:W-:-:S07]  /*4300*/  FADD.FTZ R86, R86, 1 ;  /* 0x3f80000056567421 */ /* 0x004fce0000010000 */
[----:B------:R-:W2:Y:S01]  /*4310*/  MUFU.EX2 R91, R91 ;  /* 0x0000005b005b7308 */ /* 0x000ea20000000800 */
[----:B0-----:R-:W-:Y:S01]  /*4320*/  FMUL.FTZ R29, R66, R29 ;  /* 0x0000001d421d7220 */ /* 0x001fe20000410000 */
[----:B------:R-:W-:-:S06]  /*4330*/  FMUL.FTZ R66, R67, -1.4426950216293334961 ;  /* 0xbfb8aa3b43427820 */ /* 0x000fcc0000410000 */
[----:B------:R-:W0:Y:S01]  /*4340*/  MUFU.EX2 R78, R78 ;  /* 0x0000004e004e7308 */ /* 0x000e220000000800 */
[----:B-1----:R-:W-:-:S07]  /*4350*/  FADD.FTZ R81, R81, 1 ;  /* 0x3f80000051517421 */ /* 0x002fce0000010000 */
[----:B------:R-:W1:Y:S01]  /*4360*/  MUFU.EX2 R87, R87 ;  /* 0x0000005700577308 */ /* 0x000e620000000800 */
[----:B--2---:R-:W-:Y:S01]  /*4370*/  FADD.FTZ R83, R91, 1 ;  /* 0x3f8000005b537421 */ /* 0x004fe20000010000 */
[----:B------:R-:W-:-:S06]  /*4380*/  HADD2.F32 R91, -RZ, R32.H1_H1 ;  /* 0x30000020ff5b7230 */ /* 0x000fcc0000004100 */
[----:B------:R-:W2:Y:S01]  /*4390*/  MUFU.RCP R81, R81 ;  /* 0x0000005100517308 */ /* 0x000ea20000001000 */
[----:B0-----:R-:W-:-:S07]  /*43a0*/  FADD.FTZ R78, R78, 1 ;  /* 0x3f8000004e4e7421 */ /* 0x001fce0000010000 */
[----:B------:R-:W0:Y:S01]  /*43b0*/  MUFU.RCP R30, R30 ;  /* 0x0000001e001e7308 */ /* 0x000e220000001000 */
[----:B-1----:R-:W-:-:S07]  /*43c0*/  FADD.FTZ R87, R87, 1 ;  /* 0x3f80000057577421 */ /* 0x002fce0000010000 */
[----:B------:R-:W1:Y:S01]  /*43d0*/  MUFU.RCP R89, R82 ;  /* 0x0000005200597308 */ /* 0x000e620000001000 */
[----:B--2---:R-:W-:Y:S01]  /*43e0*/  FMUL.FTZ R65, R65, R81 ;  /* 0x0000005141417220 */ /* 0x004fe20000410000 */
[----:B------:R-:W-:-:S06]  /*43f0*/  HADD2.F32 R81, -RZ, R38.H0_H0 ;  /* 0x20000026ff517230 */ /* 0x000fcc0000004100 */
[----:B------:R-:W2:Y:S01]  /*4400*/  MUFU.RCP R86, R86 ;  /* 0x0000005600567308 */ /* 0x000ea20000001000 */
[----:B0-----:R-:W-:-:S05]  /*4410*/  FMUL.FTZ R30, R37, R30 ;  /* 0x0000001e251e7220 */ /* 0x001fca0000410000 */
[----:B------:R-:W-:Y:S02]  /*4420*/  F2FP.F16.F32.PACK_AB R29, R30, R29 ;  /* 0x0000001d1e1d723e */ /* 0x000fe400000000ff */
[----:B------:R-:W0:Y:S01]  /*4430*/  MUFU.RCP R83, R83 ;  /* 0x0000005300537308 */ /* 0x000e220000001000 */
[----:B-1----:R-:W-:-:S07]  /*4440*/  FMUL.FTZ R37, R62, R89 ;  /* 0x000000593e257220 */ /* 0x002fce0000410000 */
[----:B------:R-:W1:Y:S01]  /*4450*/  MUFU.EX2 R66, R66 ;  /* 0x0000004200427308 */ /* 0x000e620000000800 */
[----:B--2---:R-:W-:-:S07]  /*4460*/  FMUL.FTZ R62, R64, R86 ;  /* 0x00000056403e7220 */ /* 0x004fce0000410000 */
[----:B------:R2:W3:Y:S01]  /*4470*/  MUFU.RCP R90, R78 ;  /* 0x0000004e005a7308 */ /* 0x0004e20000001000 */
[----:B0-----:R-:W-:Y:S01]  /*4480*/  FMUL.FTZ R64, R79, R83 ;  /* 0x000000534f407220 */ /* 0x001fe20000410000 */
[----:B------:R-:W-:-:S04]  /*4490*/  HADD2.F32 R83, -RZ, R38.H1_H1 ;  /* 0x30000026ff537230 */ /* 0x000fc80000004100 */
[----:B------:R-:W-:Y:S02]  /*44a0*/  F2FP.F16.F32.PACK_AB R64, R65, R64 ;  /* 0x000000404140723e */ /* 0x000fe400000000ff */
[----:B------:R-:W0:Y:S01]  /*44b0*/  MUFU.RCP R87, R87 ;  /* 0x0000005700577308 */ /* 0x000e220000001000 */
[----:B--2---:R-:W-:Y:S01]  /*44c0*/  FFMA.FTZ R78, R74, R31, R72 ;  /* 0x0000001f4a4e7223 */ /* 0x004fe20000010048 */
[----:B-1----:R-:W-:Y:S01]  /*44d0*/  FADD.FTZ R79, R66, 1 ;  /* 0x3f800000424f7421 */ /* 0x002fe20000010000 */
[----:B------:R-:W-:Y:S01]  /*44e0*/  FADD.FTZ R66, R81, -R36 ;  /* 0x8000002451427221 */ /* 0x000fe20000010000 */
[----:B------:R-:W-:Y:S01]  /*44f0*/  PRMT R28, R64, 0x7632, R28 ;  /* 0x00007632401c7816 */ /* 0x000fe2000000001c */
[----:B------:R-:W-:Y:S02]  /*4500*/  FMUL.FTZ R82, R78, -1.4426950216293334961 ;  /* 0xbfb8aa3b4e527820 */ /* 0x000fe40000410000 */
[----:B------:R-:W-:Y:S01]  /*4510*/  FMUL.FTZ R66, R69, R66 ;  /* 0x0000004245427220 */ /* 0x000fe20000410000 */
[----:B---3--:R-:W-:-:S03]  /*4520*/  FMUL.FTZ R31, R63, R90 ;  /* 0x0000005a3f1f7220 */ /* 0x008fc60000410000 */
[----:B------:R-:W1:Y:S01]  /*4530*/  MUFU.EX2 R82, R82 ;  /* 0x0000005200527308 */ /* 0x000e620000000800 */
[----:B------:R-:W-:Y:S01]  /*4540*/  FFMA.FTZ R86, R71, R66, R70 ;  /* 0x0000004247567223 */ /* 0x000fe20000010046 */
[----:B------:R-:W-:-:S03]  /*4550*/  F2FP.F16.F32.PACK_AB R31, R37, R31 ;  /* 0x0000001f251f723e */ /* 0x000fc600000000ff */
[----:B------:R-:W-:Y:S01]  /*4560*/  FMUL.FTZ R38, R86, -1.4426950216293334961 ;  /* 0xbfb8aa3b56267820 */ /* 0x000fe20000410000 */
[----:B0-----:R-:W-:Y:S02]  /*4570*/  FMUL.FTZ R63, R80, R87 ;  /* 0x00000057503f7220 */ /* 0x001fe40000410000 */
[----:B------:R0:W2:Y:S03]  /*4580*/  MUFU.RCP R90, R79 ;  /* 0x0000004f005a7308 */ /* 0x0000a60000001000 */
[----:B------:R-:W-:-:S05]  /*4590*/  F2FP.F16.F32.PACK_AB R62, R63, R62 ;  /* 0x0000003e3f3e723e */ /* 0x000fca00000000ff */
[----:B------:R-:W3:Y:S01]  /*45a0*/  MUFU.EX2 R38, R38 ;  /* 0x0000002600267308 */ /* 0x000ee20000000800 */
[----:B-1----:R-:W-:Y:S01]  /*45b0*/  FADD.FTZ R80, R82, 1 ;  /* 0x3f80000052507421 */ /* 0x002fe20000010000 */
[----:B------:R-:W-:Y:S01]  /*45c0*/  FADD.FTZ R82, R83, -R36 ;  /* 0x8000002453527221 */ /* 0x000fe20000010000 */
[----:B------:R-:W-:-:S03]  /*45d0*/  HADD2.F32 R83, -RZ, R32.H0_H0 ;  /* 0x20000020ff537230 */ /* 0x000fc60000004100 */
[----:B0-----:R-:W-:Y:S02]  /*45e0*/  FMUL.FTZ R79, R69, R82 ;  /* 0x00000052454f7220 */ /* 0x001fe40000410000 */
[----:B------:R-:W0:Y:S01]  /*45f0*/  MUFU.RCP R81, R80 ;  /* 0x0000005000517308 */ /* 0x000e220000001000 */
[----:B--2---:R-:W-:Y:S01]  /*4600*/  FMUL.FTZ R66, R67, R90 ;  /* 0x0000005a43427220 */ /* 0x004fe20000410000 */
[----:B------:R-:W-:Y:S01]  /*4610*/  FADD.FTZ R32, R83, -R36 ;  /* 0x8000002453207221 */ /* 0x000fe20000010000 */
[----:B------:R-:W-:-:S03]  /*4620*/  FFMA.FTZ R79, R76, R79, R77 ;  /* 0x0000004f4c4f7223 */ /* 0x000fc6000001004d */
[----:B------:R-:W-:Y:S01]  /*4630*/  FMUL.FTZ R82, R69, R32 ;  /* 0x0000002045527220 */ /* 0x000fe20000410000 */
[----:B------:R-:W-:Y:S01]  /*4640*/  FMUL.FTZ R87, R79, -1.4426950216293334961 ;  /* 0xbfb8aa3b4f577820 */ /* 0x000fe20000410000 */
[----:B---3--:R-:W-:Y:S02]  /*4650*/  FADD.FTZ R89, R38, 1 ;  /* 0x3f80000026597421 */ /* 0x008fe40000010000 */
[----:B------:R-:W-:-:S03]  /*4660*/  FFMA.FTZ R82, R71, R82, R70 ;  /* 0x0000005247527223 */ /* 0x000fc60000010046 */
[----:B------:R-:W1:Y:S01]  /*4670*/  MUFU.EX2 R87, R87 ;  /* 0x0000005700577308 */ /* 0x000e620000000800 */
[----:B0-----:R-:W-:Y:S01]  /*4680*/  FMUL.FTZ R67, R78, R81 ;  /* 0x000000514e437220 */ /* 0x001fe20000410000 */
[--C-:B------:R-:W-:Y:S02]  /*4690*/  HADD2.F32 R81, -RZ, R39.reuse.H0_H0 ;  /* 0x20000027ff517230 */ /* 0x100fe40000004100 */
[----:B------:R-:W-:-:S04]  /*46a0*/  HADD2.F32 R39, -RZ, R39.H1_H1 ;  /* 0x30000027ff277230 */ /* 0x000fc80000004100 */
[----:B------:R-:W0:Y:S01]  /*46b0*/  MUFU.RCP R89, R89 ;  /* 0x0000005900597308 */ /* 0x000e220000001000 */
[----:B------:R-:W-:Y:S01]  /*46c0*/  F2FP.F16.F32.PACK_AB R66, R67, R66 ;  /* 0x000000424342723e */ /* 0x000fe200000000ff */
[--C-:B------:R-:W-:Y:S01]  /*46d0*/  FADD.FTZ R78, R81, -R36.reuse ;  /* 0x80000024514e7221 */ /* 0x100fe20000010000 */
[----:B------:R-:W-:-:S03]  /*46e0*/  FADD.FTZ R38, R39, -R36 ;  /* 0x8000002427267221 */ /* 0x000fc60000010000 */
[C---:B------:R-:W-:Y:S01]  /*46f0*/  FMUL.FTZ R78, R69.reuse, R78 ;  /* 0x0000004e454e7220 */ /* 0x040fe20000410000 */
[----:B------:R-:W-:Y:S01]  /*4700*/  FMUL.FTZ R81, R69, R38 ;  /* 0x0000002645517220 */ /* 0x000fe20000410000 */
[----:B------:R-:W-:Y:S02]  /*4710*/  FADD.FTZ R38, R91, -R36 ;  /* 0x800000245b267221 */ /* 0x000fe40000010000 */
[----:B------:R-:W-:Y:S01]  /*4720*/  FFMA.FTZ R80, R75, R78, R73 ;  /* 0x0000004e4b507223 */ /* 0x000fe20000010049 */
[----:B-1----:R-:W-:Y:S01]  /*4730*/  FADD.FTZ R90, R87, 1 ;  /* 0x3f800000575a7421 */ /* 0x002fe20000010000 */
[----:B------:R-:W-:Y:S01]  /*4740*/  FFMA.FTZ R81, R74, R81, R72 ;  /* 0x000000514a517223 */ /* 0x000fe20000010048 */
[----:B------:R-:W-:Y:S01]  /*4750*/  FMUL.FTZ R83, R69, R38 ;  /* 0x0000002645537220 */ /* 0x000fe20000410000 */
[----:B------:R-:W-:Y:S01]  /*4760*/  FMUL.FTZ R39, R80, -1.4426950216293334961 ;  /* 0xbfb8aa3b50277820 */ /* 0x000fe20000410000 */
[----:B------:R-:W-:Y:S01]  /*4770*/  FMUL.FTZ R38, R82, -1.4426950216293334961 ;  /* 0xbfb8aa3b52267820 */ /* 0x000fe20000410000 */
[----:B------:R-:W-:Y:S01]  /*4780*/  FMUL.FTZ R32, R81, -1.4426950216293334961 ;  /* 0xbfb8aa3b51207820 */ /* 0x000fe20000410000 */
[----:B------:R-:W-:Y:S01]  /*4790*/  FFMA.FTZ R83, R76, R83, R77 ;  /* 0x000000534c537223 */ /* 0x000fe2000001004d */
[----:B0-----:R-:W-:Y:S01]  /*47a0*/  FMUL.FTZ R78, R86, R89 ;  /* 0x00000059564e7220 */ /* 0x001fe20000410000 */
[----:B------:R-:W0:Y:S02]  /*47b0*/  MUFU.RCP R90, R90 ;  /* 0x0000005a005a7308 */ /* 0x000e240000001000 */
[----:B------:R-:W-:-:S06]  /*47c0*/  FMUL.FTZ R86, R83, -1.4426950216293334961 ;  /* 0xbfb8aa3b53567820 */ /* 0x000fcc0000410000 */
[----:B------:R-:W1:Y:S08]  /*47d0*/  MUFU.EX2 R39, R39 ;  /* 0x0000002700277308 */ /* 0x000e700000000800 */
[----:B------:R-:W2:Y:S01]  /*47e0*/  MUFU.EX2 R32, R32 ;  /* 0x0000002000207308 */ /* 0x000ea20000000800 */
[----:B0-----:R-:W-:-:S05]  /*47f0*/  FMUL.FTZ R79, R79, R90 ;  /* 0x0000005a4f4f7220 */ /* 0x001fca0000410000 */
[----:B------:R-:W-:Y:S02]  /*4800*/  F2FP.F16.F32.PACK_AB R78, R79, R78 ;  /* 0x0000004e4f4e723e */ /* 0x000fe400000000ff */
[----:B------:R-:W0:Y:S01]  /*4810*/  MUFU.EX2 R86, R86 ;  /* 0x0000005600567308 */ /* 0x000e220000000800 */
[----:B-1----:R-:W-:-:S07]  /*4820*/  FADD.FTZ R87, R39, 1 ;  /* 0x3f80000027577421 */ /* 0x002fce0000010000 */
[----:B------:R-:W1:Y:S01]  /*4830*/  MUFU.EX2 R38, R38 ;  /* 0x0000002600267308 */ /* 0x000e620000000800 */
[----:B--2---:R-:W-:-:S07]  /*4840*/  FADD.FTZ R32, R32, 1 ;  /* 0x3f80000020207421 */ /* 0x004fce0000010000 */
[----:B------:R-:W2:Y:S01]  /*4850*/  MUFU.RCP R87, R87 ;  /* 0x0000005700577308 */ /* 0x000ea20000001000 */
[----:B0-----:R-:W-:Y:S01]  /*4860*/  FADD.FTZ R89, R86, 1 ;  /* 0x3f80000056597421 */ /* 0x001fe20000010000 */
[----:B------:R-:W-:-:S04]  /*4870*/  F2FP.F16.F32.PACK_AB R86, R52, R50 ;  /* 0x000000323456723e */ /* 0x000fc800000000ff */
[----:B------:R-:W-:Y:S02]  /*4880*/  PRMT R24, R86, 0x7632, R24 ;  /* 0x0000763256187816 */ /* 0x000fe40000000018 */
[----:B------:R-:W0:Y:S01]  /*4890*/  MUFU.RCP R32, R32 ;  /* 0x0000002000207308 */ /* 0x000e220000001000 */
[----:B-1----:R-:W-:-:S07]  /*48a0*/  FADD.FTZ R39, R38, 1 ;  /* 0x3f80000026277421 */ /* 0x002fce0000010000 */
[----:B------:R-:W1:Y:S01]  /*48b0*/  MUFU.RCP R38, R89 ;  /* 0x0000005900267308 */ /* 0x000e620000001000 */
[----:B--2---:R-:W-:Y:S01]  /*48c0*/  FMUL.FTZ R80, R80, R87 ;  /* 0x0000005750507220 */ /* 0x004fe20000410000 */
[----:B------:R-:W-:-:S06]  /*48d0*/  IADD3.X R87, RZ, R68, RZ, P6, !PT ;  /* 0x00000044ff577210 */ /* 0x000fcc00037fe4ff */
[----:B------:R-:W2:Y:S01]  /*48e0*/  MUFU.RCP R39, R39 ;  /* 0x0000002700277308 */ /* 0x000ea20000001000 */
[----:B0-----:R-:W-:Y:S01]  /*48f0*/  FMUL.FTZ R81, R81, R32 ;  /* 0x0000002051517220 */ /* 0x001fe20000410000 */
[----:B------:R-:W-:Y:S02]  /*4900*/  IADD3.X R32, RZ, R68, RZ, P5, !PT ;  /* 0x00000044ff207210 */ /* 0x000fe40002ffe4ff */
[----:B------:R-:W-:Y:S02]  /*4910*/  LEA R50, P5, R51, UR6, 0x1 ;  /* 0x0000000633327c11 */ /* 0x000fe4000f8a08ff */
[----:B------:R-:W-:Y:S02]  /*4920*/  F2FP.F16.F32.PACK_AB R80, R81, R80 ;  /* 0x000000505150723e */ /* 0x000fe400000000ff */
[----:B------:R-:W-:Y:S01]  /*4930*/  LEA.HI.X R51, R51, UR7, R32, 0x1, P5 ;  /* 0x0000000733337c11 */ /* 0x000fe2000a8f0c20 */
[----:B-1----:R-:W-:Y:S01]  /*4940*/  FMUL.FTZ R83, R83, R38 ;  /* 0x0000002653537220 */ /* 0x002fe20000410000 */
[----:B------:R-:W-:-:S02]  /*4950*/  LEA R38, P6, R40, UR6, 0x1 ;  /* 0x0000000628267c11 */ /* 0x000fc4000f8c08ff */
[----:B------:R-:W-:Y:S02]  /*4960*/  IADD3.X R32, RZ, R68, RZ, P4, !PT ;  /* 0x00000044ff207210 */ /* 0x000fe400027fe4ff */
[----:B------:R-:W-:Y:S01]  /*4970*/  LEA R54, P4, R55, UR6, 0x1 ;  /* 0x0000000637367c11 */ /* 0x000fe2000f8808ff */
[----:B--2---:R-:W-:Y:S01]  /*4980*/  FMUL.FTZ R82, R82, R39 ;  /* 0x0000002752527220 */ /* 0x004fe20000410000 */
[----:B------:R-:W-:Y:S01]  /*4990*/  LEA.HI.X R39, R40, UR7, R87, 0x1, P6 ;  /* 0x0000000728277c11 */ /* 0x000fe2000b0f0c57 */
[--C-:B------:R-:W-:Y:S01]  /*49a0*/  HADD2.F32 R87, -RZ, R33.reuse.H0_H0 ;  /* 0x20000021ff577230 */ /* 0x100fe20000004100 */
[----:B------:R-:W-:Y:S01]  /*49b0*/  LEA R40, P6, R41, UR6, 0x1 ;  /* 0x0000000629287c11 */ /* 0x000fe2000f8c08ff */
[----:B------:R-:W-:Y:S01]  /*49c0*/  HADD2.F32 R33, -RZ, R33.H1_H1 ;  /* 0x30000021ff217230 */ /* 0x000fe20000004100 */
[----:B------:R-:W-:Y:S01]  /*49d0*/  LEA.HI.X R55, R55, UR7, R32, 0x1, P4 ;  /* 0x0000000737377c11 */ /* 0x000fe2000a0f0c20 */
[----:B------:R-:W-:Y:S01]  /*49e0*/  STG.E.U16 desc[UR8][R38.64], R84 ;  /* 0x0000005426007986 */ /* 0x000fe2000c101508 */
[----:B------:R-:W-:Y:S01]  /*49f0*/  LEA.HI.X R41, R41, UR7, R42, 0x1, P6 ;  /* 0x0000000729297c11 */ /* 0x000fe2000b0f0c2a */
[--C-:B------:R-:W-:Y:S01]  /*4a00*/  FADD.FTZ R32, R87, -R36.reuse ;  /* 0x8000002457207221 */ /* 0x100fe20000010000 */
[----:B------:R-:W-:Y:S01]  /*4a10*/  LEA R42, P6, R43, UR6, 0x1 ;  /* 0x000000062b2a7c11 */ /* 0x000fe2000f8c08ff */
[----:B------:R-:W-:Y:S01]  /*4a20*/  FADD.FTZ R90, R33, -R36 ;  /* 0x80000024215a7221 */ /* 0x000fe20000010000 */
[----:B------:R-:W-:Y:S01]  /*4a30*/  STG.E.U16 desc[UR8][R38.64+0x4], R85 ;  /* 0x0000045526007986 */ /* 0x000fe2000c101508 */
[----:B------:R-:W-:Y:S01]  /*4a40*/  FMUL.FTZ R32, R69, R32 ;  /* 0x0000002045207220 */ /* 0x000fe20000410000 */
[----:B------:R-:W-:Y:S01]  /*4a50*/  LEA.HI.X R43, R43, UR7, R44, 0x1, P6 ;  /* 0x000000072b2b7c11 */ /* 0x000fe2000b0f0c2c */
[----:B------:R-:W-:Y:S01]  /*4a60*/  FMUL.FTZ R33, R69, R90 ;  /* 0x0000005a45217220 */ /* 0x000fe20000410000 */
[----:B------:R-:W-:Y:S01]  /*4a70*/  LEA R44, P6, R45, UR6, 0x1 ;  /* 0x000000062d2c7c11 */ /* 0x000fe2000f8c08ff */
[----:B------:R-:W-:Y:S01]  /*4a80*/  FFMA.FTZ R87, R75, R32, R73 ;  /* 0x000000204b577223 */ /* 0x000fe20000010049 */
[----:B------:R-:W-:Y:S01]  /*4a90*/  IADD3.X R32, RZ, R68, RZ, P1, !PT ;  /* 0x00000044ff207210 */ /* 0x000fe20000ffe4ff */
[----:B------:R-:W-:Y:S01]  /*4aa0*/  FFMA.FTZ R90, R74, R33, R72 ;  /* 0x000000214a5a7223 */ /* 0x000fe20000010048 */
[----:B------:R-:W-:Y:S01]  /*4ab0*/  LEA.HI.X R45, R45, UR7, R46, 0x1, P6 ;  /* 0x000000072d2d7c11 */ /* 0x000fe2000b0f0c2e */
[----:B------:R-:W-:Y:S01]  /*4ac0*/  FMUL.FTZ R89, R87, -1.4426950216293334961 ;  /* 0xbfb8aa3b57597820 */ /* 0x000fe20000410000 */
[----:B------:R-:W-:Y:S01]  /*4ad0*/  LEA R46, P6, R47, UR6, 0x1 ;  /* 0x000000062f2e7c11 */ /* 0x000fe2000f8c08ff */
[----:B------:R-:W-:Y:S01]  /*4ae0*/  FMUL.FTZ R33, R90, -1.4426950216293334961 ;  /* 0xbfb8aa3b5a217820 */ /* 0x000fe20000410000 */
[----:B------:R-:W-:-:S02]  /*4af0*/  F2FP.F16.F32.PACK_AB R82, R83, R82 ;  /* 0x000000525352723e */ /* 0x000fc400000000ff */
[----:B------:R-:W-:Y:S01]  /*4b00*/  LEA.HI.X R47, R47, UR7, R48, 0x1, P6 ;  /* 0x000000072f2f7c11 */ /* 0x000fe2000b0f0c30 */
[----:B------:R-:W-:Y:S01]  /*4b10*/  MUFU.EX2 R89, R89 ;  /* 0x0000005900597308 */ /* 0x000fe20000000800 */
[C---:B------:R-:W-:Y:S02]  /*4b20*/  LEA R48, P6, R49.reuse, UR6, 0x1 ;  /* 0x0000000631307c11 */ /* 0x040fe4000f8c08ff */
[----:B------:R-:W-:Y:S02]  /*4b30*/  PRMT R30, R82, 0x7632, R30 ;  /* 0x00007632521e7816 */ /* 0x000fe4000000001e */
[----:B------:R-:W-:Y:S02]  /*4b40*/  LEA.HI.X R49, R49, UR7, R58, 0x1, P6 ;  /* 0x0000000731317c11 */ /* 0x000fe4000b0f0c3a */
[----:B------:R-:W-:Y:S01]  /*4b50*/  LEA R52, P6, R53, UR6, 0x1 ;  /* 0x0000000635347c11 */ /* 0x000fe2000f8c08ff */
[----:B------:R-:W0:Y:S01]  /*4b60*/  MUFU.EX2 R33, R33 ;  /* 0x0000002100217308 */ /* 0x000e220000000800 */
[----:B------:R-:W-:-:S02]  /*4b70*/  IADD3.X R58, RZ, R68, RZ, P3, !PT ;  /* 0x00000044ff3a7210 */ /* 0x000fc40001ffe4ff */
[----:B------:R-:W-:Y:S02]  /*4b80*/  LEA R56, P3, R57, UR6, 0x1 ;  /* 0x0000000639387c11 */ /* 0x000fe4000f8608ff */
[----:B------:R-:W-:Y:S02]  /*4b90*/  LEA.HI.X R53, R53, UR7, R60, 0x1, P6 ;  /* 0x0000000735357c11 */ /* 0x000fe4000b0f0c3c */
[----:B------:R-:W-:Y:S02]  /*4ba0*/  LEA.HI.X R57, R57, UR7, R58, 0x1, P3 ;  /* 0x0000000739397c11 */ /* 0x000fe400098f0c3a */
[----:B------:R-:W-:Y:S02]  /*4bb0*/  IADD3.X R60, RZ, R68, RZ, P2, !PT ;  /* 0x00000044ff3c7210 */ /* 0x000fe400017fe4ff */
[----:B------:R-:W-:-:S04]  /*4bc0*/  LEA R58, P2, R59, UR6, 0x1 ;  /* 0x000000063b3a7c11 */ /* 0x000fc8000f8408ff */
[----:B------:R-:W-:Y:S02]  /*4bd0*/  LEA.HI.X R59, R59, UR7, R60, 0x1, P2 ;  /* 0x000000073b3b7c11 */ /* 0x000fe400090f0c3c */
[----:B------:R-:W-:Y:S01]  /*4be0*/  LEA R60, P1, R61, UR6, 0x1 ;  /* 0x000000063d3c7c11 */ /* 0x000fe2000f8208ff */
[----:B0-----:R-:W-:Y:S01]  /*4bf0*/  FADD.FTZ R91, R33, 1 ;  /* 0x3f800000215b7421 */ /* 0x001fe20000010000 */
[--C-:B------:R-:W-:Y:S02]  /*4c00*/  HADD2.F32 R33, -RZ, R35.reuse.H0_H0 ;  /* 0x20000023ff217230 */ /* 0x100fe40000004100 */
[----:B------:R-:W-:Y:S01]  /*4c10*/  LEA.HI.X R61, R61, UR7, R32, 0x1, P1 ;  /* 0x000000073d3d7c11 */ /* 0x000fe200088f0c20 */
[----:B------:R-:W-:Y:S01]  /*4c20*/  FADD.FTZ R32, R89, 1 ;  /* 0x3f80000059207421 */ /* 0x000fe20000010000 */
[----:B------:R-:W-:Y:S01]  /*4c30*/  HADD2.F32 R89, -RZ, R34.H0_H0 ;  /* 0x20000022ff597230 */ /* 0x000fe20000004100 */
[----:B------:R-:W0:Y:S01]  /*4c40*/  MUFU.RCP R91, R91 ;  /* 0x0000005b005b7308 */ /* 0x000e220000001000 */
[----:B------:R-:W-:-:S07]  /*4c50*/  HADD2.F32 R35, -RZ, R35.H1_H1 ;  /* 0x30000023ff237230 */ /* 0x000fce0000004100 */
[----:B------:R-:W1:Y:S01]  /*4c60*/  MUFU.RCP R32, R32 ;  /* 0x0000002000207308 */ /* 0x000e620000001000 */
[----:B0-----:R-:W-:Y:S01]  /*4c70*/  FMUL.FTZ R90, R90, R91 ;  /* 0x0000005b5a5a7220 */ /* 0x001fe20000410000 */
[----:B-1----:R-:W-:Y:S01]  /*4c80*/  FMUL.FTZ R87, R87, R32 ;  /* 0x0000002057577220 */ /* 0x002fe20000410000 */
[----:B------:R-:W-:-:S04]  /*4c90*/  FADD.FTZ R32, R89, -R36 ;  /* 0x8000002459207221 */ /* 0x000fc80000010000 */
[----:B------:R-:W-:Y:S01]  /*4ca0*/  FMUL.FTZ R32, R69, R32 ;  /* 0x0000002045207220 */ /* 0x000fe20000410000 */
[----:B------:R-:W-:-:S03]  /*4cb0*/  F2FP.F16.F32.PACK_AB R87, R90, R87 ;  /* 0x000000575a57723e */ /* 0x000fc600000000ff */
[----:B------:R-:W-:Y:S01]  /*4cc0*/  FFMA.FTZ R70, R71, R32, R70 ;  /* 0x0000002047467223 */ /* 0x000fe20000010046 */
[----:B------:R-:W-:-:S05]  /*4cd0*/  HADD2.F32 R71, -RZ, R34.H1_H1 ;  /* 0x30000022ff477230 */ /* 0x000fca0000004100 */
[----:B------:R-:W-:-:S04]  /*4ce0*/  FADD.FTZ R32, R71, -R36 ;  /* 0x8000002447207221 */ /* 0x000fc80000010000 */
[----:B------:R-:W-:-:S04]  /*4cf0*/  FMUL.FTZ R32, R69, R32 ;  /* 0x0000002045207220 */ /* 0x000fc80000410000 */
[----:B------:R-:W-:Y:S01]  /*4d00*/  FFMA.FTZ R76, R76, R32, R77 ;  /* 0x000000204c4c7223 */ /* 0x000fe2000001004d */
[--C-:B------:R-:W-:Y:S01]  /*4d10*/  FADD.FTZ R32, R33, -R36.reuse ;  /* 0x8000002421207221 */ /* 0x100fe20000010000 */
[----:B------:R-:W-:Y:S02]  /*4d20*/  FADD.FTZ R36, R35, -R36 ;  /* 0x8000002423247221 */ /* 0x000fe40000010000 */
[----:B------:R-:W-:Y:S01]  /*4d30*/  FMUL.FTZ R33, R76, -1.4426950216293334961 ;  /* 0xbfb8aa3b4c217820 */ /* 0x000fe20000410000 */
[C---:B------:R-:W-:Y:S01]  /*4d40*/  FMUL.FTZ R32, R69.reuse, R32 ;  /* 0x0000002045207220 */ /* 0x040fe20000410000 */
[----:B------:R-:W-:-:S03]  /*4d50*/  FMUL.FTZ R69, R69, R36 ;  /* 0x0000002445457220 */ /* 0x000fc60000410000 */
[----:B------:R-:W-:Y:S01]  /*4d60*/  FFMA.FTZ R73, R75, R32, R73 ;  /* 0x000000204b497223 */ /* 0x000fe20000010049 */
[----:B------:R-:W-:Y:S01]  /*4d70*/  FFMA.FTZ R69, R74, R69, R72 ;  /* 0x000000454a457223 */ /* 0x000fe20000010048 */
[----:B------:R-:W-:Y:S01]  /*4d80*/  FMUL.FTZ R32, R70, -1.4426950216293334961 ;  /* 0xbfb8aa3b46207820 */ /* 0x000fe20000410000 */
[----:B------:R-:W0:Y:S01]  /*4d90*/  MUFU.EX2 R33, R33 ;  /* 0x0000002100217308 */ /* 0x000e220000000800 */
[----:B------:R-:W-:Y:S01]  /*4da0*/  FMUL.FTZ R34, R73, -1.4426950216293334961 ;  /* 0xbfb8aa3b49227820 */ /* 0x000fe20000410000 */
[----:B------:R-:W-:-:S06]  /*4db0*/  FMUL.FTZ R72, R69, -1.4426950216293334961 ;  /* 0xbfb8aa3b45487820 */ /* 0x000fcc0000410000 */
[----:B------:R-:W1:Y:S08]  /*4dc0*/  MUFU.EX2 R32, R32 ;  /* 0x0000002000207308 */ /* 0x000e700000000800 */
[----:B------:R-:W2:Y:S01]  /*4dd0*/  MUFU.EX2 R34, R34 ;  /* 0x0000002200227308 */ /* 0x000ea20000000800 */
[----:B0-----:R-:W-:Y:S01]  /*4de0*/  FADD.FTZ R36, R33, 1 ;  /* 0x3f80000021247421 */ /* 0x001fe20000010000 */
[----:B------:R-:W-:-:S02]  /*4df0*/  IADD3.X R33, RZ, R68, RZ, P0, !PT ;  /* 0x00000044ff217210 */ /* 0x000fc400007fe4ff */
[----:B------:R-:W-:-:S04]  /*4e00*/  PRMT R68, R85, 0x7632, R68 ;  /* 0x0000763255447816 */ /* 0x000fc80000000044 */
[----:B------:R-:W0:Y:S01]  /*4e10*/  MUFU.EX2 R72, R72 ;  /* 0x0000004800487308 */ /* 0x000e220000000800 */
[----:B-1----:R-:W-:Y:S01]  /*4e20*/  FADD.FTZ R35, R32, 1 ;  /* 0x3f80000020237421 */ /* 0x002fe20000010000 */
[----:B------:R-:W-:Y:S01]  /*4e30*/  STG.E.U16 desc[UR8][R38.64+0x6], R68 ;  /* 0x0000064426007986 */ /* 0x000fe2000c101508 */
[----:B------:R-:W-:-:S04]  /*4e40*/  LEA R32, P0, R4, UR6, 0x1 ;  /* 0x0000000604207c11 */ /* 0x000fc8000f8008ff */
[----:B------:R-:W-:Y:S01]  /*4e50*/  LEA.HI.X R33, R4, UR7, R33, 0x1, P0 ;  /* 0x0000000704217c11 */ /* 0x000fe200080f0c21 */
[----:B------:R1:W-:Y:S01]  /*4e60*/  MUFU.RCP R75, R36 ;  /* 0x00000024004b7308 */ /* 0x0003e20000001000 */
[----:B--2---:R-:W-:Y:S01]  /*4e70*/  FADD.FTZ R71, R34, 1 ;  /* 0x3f80000022477421 */ /* 0x004fe20000010000 */
[----:B------:R-:W-:-:S04]  /*4e80*/  IADD3 R3, P0, R3, 0x4a, RZ ;  /* 0x0000004a03037810 */ /* 0x000fc80007f1e0ff */
[----:B------:R-:W-:Y:S02]  /*4e90*/  IADD3.X R2, RZ, R2, RZ, P0, !PT ;  /* 0x00000002ff027210 */ /* 0x000fe400007fe4ff */
[----:B------:R-:W2:Y:S01]  /*4ea0*/  MUFU.RCP R35, R35 ;  /* 0x0000002300237308 */ /* 0x000ea20000001000 */
[----:B0-----:R-:W-:Y:S01]  /*4eb0*/  FADD.FTZ R74, R72, 1 ;  /* 0x3f800000484a7421 */ /* 0x001fe20000010000 */
[----:B-1----:R-:W-:Y:S02]  /*4ec0*/  PRMT R36, R84, 0x7632, R36 ;  /* 0x0000763254247816 */ /* 0x002fe40000000024 */
[----:B------:R-:W-:-:S03]  /*4ed0*/  ISETP.GE.U32.AND P0, PT, R3, UR10, PT ;  /* 0x0000000a03007c0c */ /* 0x000fc6000bf06070 */
[----:B------:R-:W-:Y:S01]  /*4ee0*/  STG.E.U16 desc[UR8][R38.64+0x2], R36 ;  /* 0x0000022426007986 */ /* 0x000fe2000c101508 */
[----:B------:R-:W0:Y:S01]  /*4ef0*/  MUFU.RCP R71, R71 ;  /* 0x0000004700477308 */ /* 0x000e220000001000 */
[----:B------:R-:W-:Y:S02]  /*4f00*/  ISETP.GE.AND.EX P0, PT, R2, UR5, PT, P0 ;  /* 0x0000000502007c0c */ /* 0x000fe4000bf06300 */
[----:B------:R1:W-:Y:S04]  /*4f10*/  STG.E.U16 desc[UR8][R40.64+0x6], R22 ;  /* 0x0000061628007986 */ /* 0x0003e8000c101508 */
[----:B------:R3:W-:Y:S01]  /*4f20*/  STG.E.U16 desc[UR8][R40.64+0x4], R23 ;  /* 0x0000041728007986 */ /* 0x0007e2000c101508 */
[----:B------:R-:W4:Y:S01]  /*4f30*/  MUFU.RCP R74, R74 ;  /* 0x0000004a004a7308 */ /* 0x000f220000001000 */
[----:B--2---:R-:W-:Y:S01]  /*4f40*/  FMUL.FTZ R34, R70, R35 ;  /* 0x0000002346227220 */ /* 0x004fe20000410000 */
[----:B------:R-:W-:Y:S01]  /*4f50*/  FMUL.FTZ R35, R76, R75 ;  /* 0x0000004b4c237220 */ /* 0x000fe20000410000 */
[----:B------:R2:W-:Y:S01]  /*4f60*/  STG.E.U16 desc[UR8][R40.64+0x2], R24 ;  /* 0x0000021828007986 */ /* 0x0005e2000c101508 */
[----:B-1----:R-:W-:-:S03]  /*4f70*/  PRMT R22, R17, 0x7632, R22 ;  /* 0x0000763211167816 */ /* 0x002fc60000000016 */
[----:B------:R-:W-:Y:S01]  /*4f80*/  STG.E.U16 desc[UR8][R40.64], R86 ;  /* 0x0000005628007986 */ /* 0x000fe2000c101508 */
[----:B0-----:R-:W-:Y:S01]  /*4f90*/  FMUL.FTZ R4, R73, R71 ;  /* 0x0000004749047220 */ /* 0x001fe20000410000 */
[----:B------:R-:W-:Y:S02]  /*4fa0*/  F2FP.F16.F32.PACK_AB R34, R35, R34 ;  /* 0x000000222322723e */ /* 0x000fe400000000ff */
[----:B---3--:R-:W-:Y:S01]  /*4fb0*/  PRMT R23, R13, 0x7632, R23 ;  /* 0x000076320d177816 */ /* 0x008fe20000000017 */
[----:B------:R-:W-:Y:S01]  /*4fc0*/  STG.E.U16 desc[UR8][R42.64], R21 ;  /* 0x000000152a007986 */ /* 0x000fe2000c101508 */
[----:B------:R-:W-:Y:S02]  /*4fd0*/  PRMT R16, R34, 0x7632, R16 ;  /* 0x0000763222107816 */ /* 0x000fe40000000010 */
[----:B--2---:R-:W-:Y:S01]  /*4fe0*/  PRMT R24, R9, 0x7632, R24 ;  /* 0x0000763209187816 */ /* 0x004fe20000000018 */
[----:B------:R-:W-:Y:S01]  /*4ff0*/  STG.E.U16 desc[UR8][R42.64+0x2], R20 ;  /* 0x000002142a007986 */ /* 0x000fe2000c101508 */
[----:B----4-:R-:W-:-:S03]  /*5000*/  FMUL.FTZ R69, R69, R74 ;  /* 0x0000004a45457220 */ /* 0x010fc60000410000 */
[----:B------:R-:W-:Y:S02]  /*5010*/  STG.E.U16 desc[UR8][R42.64+0x4], R19 ;  /* 0x000004132a007986 */ /* 0x000fe4000c101508 */
[----:B------:R-:W-:Y:S02]  /*5020*/  F2FP.F16.F32.PACK_AB R4, R69, R4 ;  /* 0x000000044504723e */ /* 0x000fe400000000ff */
[----:B------:R-:W-:Y:S04]  /*5030*/  STG.E.U16 desc[UR8][R42.64+0x6], R18 ;  /* 0x000006122a007986 */ /* 0x000fe8000c101508 */
        /* <DEDUP_REMOVED lines=8> */
[----:B------:R0:W-:Y:S04]  /*50c0*/  STG.E.U16 desc[UR8][R48.64], R9 ;  /* 0x0000000930007986 */ /* 0x0001e8000c101508 */
[----:B------:R-:W-:Y:S04]  /*50d0*/  STG.E.U16 desc[UR8][R48.64+0x2], R24 ;  /* 0x0000021830007986 */ /* 0x000fe8000c101508 */
[----:B------:R-:W-:Y:S04]  /*50e0*/  STG.E.U16 desc[UR8][R48.64+0x4], R7 ;  /* 0x0000040730007986 */ /* 0x000fe8000c101508 */
[----:B------:R1:W-:Y:S01]  /*50f0*/  STG.E.U16 desc[UR8][R48.64+0x6], R6 ;  /* 0x0000060630007986 */ /* 0x0003e2000c101508 */
[----:B0-----:R-:W-:-:S03]  /*5100*/  PRMT R9, R27, 0x7632, R9 ;  /* 0x000076321b097816 */ /* 0x001fc60000000009 */
[----:B------:R0:W-:Y:S04]  /*5110*/  STG.E.U16 desc[UR8][R50.64], R5 ;  /* 0x0000000532007986 */ /* 0x0001e8000c101508 */
[----:B------:R-:W-:Y:S01]  /*5120*/  STG.E.U16 desc[UR8][R50.64+0x2], R8 ;  /* 0x0000020832007986 */ /* 0x000fe2000c101508 */
[----:B-1----:R-:W-:-:S03]  /*5130*/  PRMT R6, R62, 0x7632, R6 ;  /* 0x000076323e067816 */ /* 0x002fc60000000006 */
[----:B------:R1:W-:Y:S01]  /*5140*/  STG.E.U16 desc[UR8][R50.64+0x4], R27 ;  /* 0x0000041b32007986 */ /* 0x0003e2000c101508 */
[----:B0-----:R-:W-:-:S03]  /*5150*/  PRMT R5, R29, 0x7632, R5 ;  /* 0x000076321d057816 */ /* 0x001fc60000000005 */
[----:B------:R-:W-:Y:S04]  /*5160*/  STG.E.U16 desc[UR8][R50.64+0x6], R9 ;  /* 0x0000060932007986 */ /* 0x000fe8000c101508 */
[----:B------:R-:W-:Y:S04]  /*5170*/  STG.E.U16 desc[UR8][R52.64], R25 ;  /* 0x0000001934007986 */ /* 0x000fe8000c101508 */
[----:B------:R-:W-:Y:S01]  /*5180*/  STG.E.U16 desc[UR8][R52.64+0x2], R26 ;  /* 0x0000021a34007986 */ /* 0x000fe2000c101508 */
[----:B-1----:R-:W-:-:S03]  /*5190*/  PRMT R27, R31, 0x7632, R27 ;  /* 0x000076321f1b7816 */ /* 0x002fc6000000001b */
[----:B------:R0:W-:Y:S04]  /*51a0*/  STG.E.U16 desc[UR8][R52.64+0x4], R29 ;  /* 0x0000041d34007986 */ /* 0x0001e8000c101508 */
[----:B------:R1:W-:Y:S04]  /*51b0*/  STG.E.U16 desc[UR8][R52.64+0x6], R5 ;  /* 0x0000060534007986 */ /* 0x0003e8000c101508 */
[----:B------:R2:W-:Y:S04]  /*51c0*/  STG.E.U16 desc[UR8][R54.64+0x6], R6 ;  /* 0x0000060636007986 */ /* 0x0005e8000c101508 */
[----:B------:R-:W-:Y:S01]  /*51d0*/  STG.E.U16 desc[UR8][R54.64], R31 ;  /* 0x0000001f36007986 */ /* 0x000fe2000c101508 */
[----:B0-----:R-:W-:-:S02]  /*51e0*/  PRMT R29, R78, 0x7632, R29 ;  /* 0x000076324e1d7816 */ /* 0x001fc4000000001d */
[----:B-1----:R-:W-:Y:S01]  /*51f0*/  PRMT R5, R66, 0x7632, R5 ;  /* 0x0000763242057816 */ /* 0x002fe20000000005 */
        /* <DEDUP_REMOVED lines=23> */
.L_x_3539:
        /* <DEDUP_REMOVED lines=9> */
.L_x_3611:


//--------------------- .nv.shared._ZN13group_norm_v218gn_bwd_cuda_kernelI13__nv_bfloat16Li320ELi3ELi32ELi80ELi256ELb0ELb1ELi8ELi320ELi320ELi4ELb1ELi10ELb0ELb0ELNS_15WgradSyncMethodE2ENS_16CompileConditionILi900EEEEEvPT_S6_S6_PKS5_S8_S8_S8_PKfflPfPj --------------------------
	.section	.nv.shared._ZN13group_norm_v218gn_bwd_cuda_kernelI13__nv_bfloat16Li320ELi3ELi32ELi80ELi256ELb0ELb1ELi8ELi320ELi320ELi4ELb1ELi10ELb0ELb0ELNS_15WgradSyncMethodE2ENS_16CompileConditionILi900EEEEEvPT_S6_S6_PKS5_S8_S8_S8_PKfflPfPj,"aw",@nobits
	.sectionflags	@""
	.align	8
.nv.shared._ZN13group_norm_v218gn_bwd_cuda_kernelI13__nv_bfloat16Li320ELi3ELi32ELi80ELi256ELb0ELb1ELi8ELi320ELi320ELi4ELb1ELi10ELb0ELb0ELNS_15WgradSyncMethodE2ENS_16CompileConditionILi900EEEEEvPT_S6_S6_PKS5_S8_S8_S8_PKfflPfPj:
	.zero		14496


//--------------------- .nv.shared.reserved.0     --------------------------
	.section	.nv.shared.reserved.0,"aw",@nobits
	.weak		__nv_reservedSMEM_offset_0_alias
	.size		__nv_reservedSMEM_offset_0_alias, 0, 0
	.other		__nv_reservedSMEM_offset_0_alias,@"STO_CUDA_RESERVED_SHARED STV_DEFAULT"
__nv_reservedSMEM_offset_0_alias:
	.zero		0


//--------------------- .nv.shared._ZN13group_norm_v218gn_bwd_cuda_kernelI13__nv_bfloat16Li320ELi1ELi32ELi80ELi256ELb0ELb1ELi16ELi320ELi320ELi4ELb1ELi9ELb0ELb0ELNS_15WgradSyncMethodE2ENS_16CompileConditionILi900EEEEEvPT_S6_S6_PKS5_S8_S8_S8_PKfflPfPj --------------------------
	.section	.nv.shared._ZN13group_norm_v218gn_bwd_cuda_kernelI13__nv_bfloat16Li320ELi1ELi32ELi80ELi256ELb0ELb1ELi16ELi320ELi320ELi4ELb1ELi9ELb0ELb0ELNS_15WgradSyncMethodE2ENS_16CompileConditionILi900EEEEEvPT_S6_S6_PKS5_S8_S8_S8_PKfflPfPj,"aw",@nobits
	.sectionflags	@""
	.align	8
.nv.shared._ZN13group_norm_v218gn_bwd_cuda_kernelI13__nv_bfloat16Li320ELi1ELi32ELi80ELi256ELb0ELb1ELi16ELi320ELi320ELi4ELb1ELi9ELb0ELb0ELNS_15WgradSyncMethodE2ENS_16CompileConditionILi900EEEEEvPT_S6_S6_PKS5_S8_S8_S8_PKfflPfPj:
	.zero		14496


//--------------------- .nv.shared._ZN13group_norm_v218gn_bwd_cuda_kernelI13__nv_bfloat16Li320ELi3ELi32ELi80ELi256ELb0ELb1ELi16ELi320ELi320ELi4ELb1ELi16ELb0ELb0ELNS_15WgradSyncMethodE3ENS_16CompileConditionILi900EEEEEvPT_S6_S6_PKS5_S8_S8_S8_PKfflPfPj --------------------------
	.section	.nv.shared._ZN13group_norm_v218gn_bwd_cuda_kernelI13__nv_bfloat16Li320ELi3ELi32ELi80ELi256ELb0ELb1ELi16ELi320ELi320ELi4ELb1ELi16ELb0ELb0ELNS_15WgradSyncMethodE3ENS_16CompileConditionILi900EEEEEvPT_S6_S6_PKS5_S8_S8_S8_PKfflPfPj,"aw",@nobits
	.sectionflags	@""
	.align	8
.nv.shared._ZN13group_norm_v218gn_bwd_cuda_kernelI13__nv_bfloat16Li320ELi3ELi32ELi80ELi256ELb0ELb1ELi16ELi320ELi320ELi4ELb1ELi16ELb0ELb0ELNS_15WgradSyncMethodE3ENS_16CompileConditionILi900EEEEEvPT_S6_S6_PKS5_S8_S8_S8_PKfflPfPj:
	.zero		14496


//--------------------- .nv.shared._ZN13group_norm_v218gn_bwd_cuda_kernelI13__nv_bfloat16Li320ELi1ELi32ELi80ELi256ELb0ELb1ELi32ELi320ELi320ELi4ELb1ELi16ELb0ELb0ELNS_15WgradSyncMethodE3ENS_16CompileConditionILi900EEEEEvPT_S6_S6_PKS5_S8_S8_S8_PKfflPfPj --------------------------
	.section	.nv.shared._ZN13group_norm_v218gn_bwd_cuda_kernelI13__nv_bfloat16Li320ELi1ELi32ELi80ELi256ELb0ELb1ELi32ELi320ELi320ELi4ELb1ELi16ELb0ELb0ELNS_15WgradSyncMethodE3ENS_16CompileConditionILi900EEEEEvPT_S6_S6_PKS5_S8_S8_S8_PKfflPfPj,"aw",@nobits
	.sectionflags	@""
	.align	8
.nv.shared._ZN13group_norm_v218gn_bwd_cuda_kernelI13__nv_bfloat16Li320ELi1ELi32ELi80ELi256ELb0ELb1ELi32ELi320ELi320ELi4ELb1ELi16ELb0ELb0ELNS_15WgradSyncMethodE3ENS_16CompileConditionILi900EEEEEvPT_S6_S6_PKS5_S8_S8_S8_PKfflPfPj:
	.zero		14496


//--------------------- .nv.shared._ZN13group_norm_v218gn_bwd_cuda_kernelI13__nv_bfloat16Li320ELi1ELi32ELi80ELi256ELb0ELb1ELi64ELi320ELi320ELi4ELb1ELi32ELb0ELb0ELNS_15WgradSyncMethodE3ENS_16CompileConditionILi900EEEEEvPT_S6_S6_PKS5_S8_S8_S8_PKfflPfPj --------------------------
	.section	.nv.shared._ZN13group_norm_v218gn_bwd_cuda_kernelI13__nv_bfloat16Li320ELi1ELi32ELi80ELi256ELb0ELb1ELi64ELi320ELi320ELi4ELb1ELi32ELb0ELb0ELNS_15WgradSyncMethodE3ENS_16CompileConditionILi900EEEEEvPT_S6_S6_PKS5_S8_S8_S8_PKfflPfPj,"aw",@nobits
	.sectionflags	@""
	.align	8
.nv.shared._ZN13group_norm_v218gn_bwd_cuda_kernelI13__nv_bfloat16Li320ELi1ELi32ELi80ELi256ELb0ELb1ELi64ELi320ELi320ELi4ELb1ELi32ELb0ELb0ELNS_15WgradSyncMethodE3ENS_16CompileConditionILi900EEEEEvPT_S6_S6_PKS5_S8_S8_S8_PKfflPfPj:
	.zero		14496


//--------------------- .nv.shared._ZN13group_norm_v218gn_bwd_cuda_kernelI13__nv_bfloat16Li320ELi2ELi32ELi80ELi256ELb0ELb1ELi32ELi320ELi320ELi4ELb1ELi32ELb0ELb0ELNS_15WgradSyncMethodE3ENS_16CompileConditionILi900EEEEEvPT_S6_S6_PKS5_S8_S8_S8_PKfflPfPj --------------------------
	.section	.nv.shared._ZN13group_norm_v218gn_bwd_cuda_kernelI13__nv_bfloat16Li320ELi2ELi32ELi80ELi256ELb0ELb1ELi32ELi320ELi320ELi4ELb1ELi32ELb0ELb0ELNS_15WgradSyncMethodE3ENS_16CompileConditionILi900EEEEEvPT_S6_S6_PKS5_S8_S8_S8_PKfflPfPj,"aw",@nobits
	.sectionflags	@""
	.align	8
.nv.shared._ZN13group_norm_v218gn_bwd_cuda_kernelI13__nv_bfloat16Li320ELi2ELi32ELi80ELi256ELb0ELb1ELi32ELi320ELi320ELi4ELb1ELi32ELb0ELb0ELNS_15WgradSyncMethodE3ENS_16CompileConditionILi900EEEEEvPT_S6_S6_PKS5_S8_S8_S8_PKfflPfPj:
	.zero		14496


//--------------------- .nv.shared._ZN13group_norm_v218gn_bwd_cuda_kernelI13__nv_bfloat16Li320ELi3ELi32ELi80ELi256ELb0ELb1ELi32ELi320ELi320ELi4ELb1ELi40ELb0ELb0ELNS_15WgradSyncMethodE3ENS_16CompileConditionILi900EEEEEvPT_S6_S6_PKS5_S8_S8_S8_PKfflPfPj --------------------------
	.section	.nv.shared._ZN13group_norm_v218gn_bwd_cuda_kernelI13__nv_bfloat16Li320ELi3ELi32ELi80ELi256ELb0ELb1ELi32ELi320ELi320ELi4ELb1ELi40ELb0ELb0ELNS_15WgradSyncMethodE3ENS_16CompileConditionILi900EEEEEvPT_S6_S6_PKS5_S8_S8_S8_PKfflPfPj,"aw",@nobits
	.sectionflags	@""
	.align	8
.nv.shared._ZN13group_norm_v218gn_bwd_cuda_kernelI13__nv_bfloat16Li320ELi3ELi32ELi80ELi256ELb0ELb1ELi32ELi320ELi320ELi4ELb1ELi40ELb0ELb0ELNS_15WgradSyncMethodE3ENS_16CompileConditionILi900EEEEEvPT_S6_S6_PKS5_S8_S8_S8_PKfflPfPj:
	.zero		14496


//--------------------- .nv.shared._ZN13group_norm_v218gn_bwd_cuda_kernelI13__nv_bfloat16Li320ELi3ELi32ELi80ELi256ELb0ELb1ELi32ELi320ELi320ELi4ELb1ELi48ELb0ELb0ELNS_15WgradSyncMethodE3ENS_16CompileConditionILi900EEEEEvPT_S6_S6_PKS5_S8_S8_S8_PKfflPfPj --------------------------
	.section	.nv.shared._ZN13group_norm_v218gn_bwd_cuda_kernelI13__nv_bfloat16Li320ELi3ELi32ELi80ELi256ELb0ELb1ELi32ELi320ELi320ELi4ELb1ELi48ELb0ELb0ELNS_15WgradSyncMethodE3ENS_16CompileConditionILi900EEEEEvPT_S6_S6_PKS5_S8_S8_S8_PKfflPfPj,"aw",@nobits
	.sectionflags	@""
	.align	8
.nv.shared._ZN13group_norm_v218gn_bwd_cuda_kernelI13__nv_bfloat16Li320ELi3ELi32ELi80ELi256ELb0ELb1ELi32ELi320ELi320ELi4ELb1ELi48ELb0ELb0ELNS_15WgradSyncMethodE3ENS_16CompileConditionILi900EEEEEvPT_S6_S6_PKS5_S8_S8_S8_PKfflPfPj:
	.zero		14496


//--------------------- .nv.shared._ZN13group_norm_v218gn_bwd_cuda_kernelI13__nv_bfloat16Li320ELi3ELi16ELi160ELi256ELb1ELb1ELi8ELi320ELi320ELi4ELb1ELi10ELb0ELb0ELNS_15WgradSyncMethodE2ENS_16CompileConditionILi900EEEEEvPT_S6_S6_PKS5_S8_S8_S8_PKfflPfPj --------------------------
	.section	.nv.shared._ZN13group_norm_v218gn_bwd_cuda_kernelI13__nv_bfloat16Li320ELi3ELi16ELi160ELi256ELb1ELb1ELi8ELi320ELi320ELi4ELb1ELi10ELb0ELb0ELNS_15WgradSyncMethodE2ENS_16CompileConditionILi900EEEEEvPT_S6_S6_PKS5_S8_S8_S8_PKfflPfPj,"aw",@nobits
	.sectionflags	@""
	.align	8
.nv.shared._ZN13group_norm_v218gn_bwd_cuda_kernelI13__nv_bfloat16Li320ELi3ELi16ELi160ELi256ELb1ELb1ELi8ELi320ELi320ELi4ELb1ELi10ELb0ELb0ELNS_15WgradSyncMethodE2ENS_16CompileConditionILi900EEEEEvPT_S6_S6_PKS5_S8_S8_S8_PKfflPfPj:
	.zero		14480


//--------------------- .nv.shared._ZN13group_norm_v218gn_bwd_cuda_kernelI13__nv_bfloat16Li320ELi1ELi16ELi160ELi256ELb1ELb1ELi16ELi320ELi320ELi4ELb1ELi9ELb0ELb0ELNS_15WgradSyncMethodE2ENS_16CompileConditionILi900EEEEEvPT_S6_S6_PKS5_S8_S8_S8_PKfflPfPj --------------------------
	.section	.nv.shared._ZN13group_norm_v218gn_bwd_cuda_kernelI13__nv_bfloat16Li320ELi1ELi16ELi160ELi256ELb1ELb1ELi16ELi320ELi320ELi4ELb1ELi9ELb0ELb0ELNS_15WgradSyncMethodE2ENS_16CompileConditionILi900EEEEEvPT_S6_S6_PKS5_S8_S8_S8_PKfflPfPj,"aw",@nobits
	.sectionflags	@""
	.align	8
.nv.shared._ZN13group_norm_v218gn_bwd_cuda_kernelI13__nv_bfloat16Li320ELi1ELi16ELi160ELi256ELb1ELb1ELi16ELi320ELi320ELi4ELb1ELi9ELb0ELb0ELNS_15WgradSyncMethodE2ENS_16CompileConditionILi900EEEEEvPT_S6_S6_PKS5_S8_S8_S8_PKfflPfPj:
	.zero		14480


//--------------------- .nv.shared._ZN13group_norm_v218gn_bwd_cuda_kernelI13__nv_bfloat16Li320ELi3ELi16ELi160ELi256ELb1ELb1ELi16ELi320ELi320ELi4ELb1ELi16ELb0ELb0ELNS_15WgradSyncMethodE3ENS_16CompileConditionILi900EEEEEvPT_S6_S6_PKS5_S8_S8_S8_PKfflPfPj --------------------------
	.section	.nv.shared._ZN13group_norm_v218gn_bwd_cuda_kernelI13__nv_bfloat16Li320ELi3ELi16ELi160ELi256ELb1ELb1ELi16ELi320ELi320ELi4ELb1ELi16ELb0ELb0ELNS_15WgradSyncMethodE3ENS_16CompileConditionILi900EEEEEvPT_S6_S6_PKS5_S8_S8_S8_PKfflPfPj,"aw",@nobits
	.sectionflags	@""
	.align	8
.nv.shared._ZN13group_norm_v218gn_bwd_cuda_kernelI13__nv_bfloat16Li320ELi3ELi16ELi160ELi256ELb1ELb1ELi16ELi320ELi320ELi4ELb1ELi16ELb0ELb0ELNS_15WgradSyncMethodE3ENS_16CompileConditionILi900EEEEEvPT_S6_S6_PKS5_S8_S8_S8_PKfflPfPj:
	.zero		14480


//--------------------- .nv.shared._ZN13group_norm_v218gn_bwd_cuda_kernelI13__nv_bfloat16Li320ELi1ELi16ELi160ELi256ELb1ELb1ELi32ELi320ELi320ELi4ELb1ELi16ELb0ELb0ELNS_15WgradSyncMethodE3ENS_16CompileConditionILi900EEEEEvPT_S6_S6_PKS5_S8_S8_S8_PKfflPfPj --------------------------
	.section	.nv.shared._ZN13group_norm_v218gn_bwd_cuda_kernelI13__nv_bfloat16Li320ELi1ELi16ELi160ELi256ELb1ELb1ELi32ELi320ELi320ELi4ELb1ELi16ELb0ELb0ELNS_15WgradSyncMethodE3ENS_16CompileConditionILi900EEEEEvPT_S6_S6_PKS5_S8_S8_S8_PKfflPfPj,"aw",@nobits
	.sectionflags	@""
	.align	8
.nv.shared._ZN13group_norm_v218gn_bwd_cuda_kernelI13__nv_bfloat16Li320ELi1ELi16ELi160ELi256ELb1ELb1ELi32ELi320ELi320ELi4ELb1ELi16ELb0ELb0ELNS_15WgradSyncMethodE3ENS_16CompileConditionILi900EEEEEvPT_S6_S6_PKS5_S8_S8_S8_PKfflPfPj:
	.zero		14480


//--------------------- .nv.shared._ZN13group_norm_v218gn_bwd_cuda_kernelI13__nv_bfloat16Li320ELi1ELi16ELi160ELi256ELb1ELb1ELi64ELi320ELi320ELi4ELb1ELi32ELb0ELb0ELNS_15WgradSyncMethodE3ENS_16CompileConditionILi900EEEEEvPT_S6_S6_PKS5_S8_S8_S8_PKfflPfPj --------------------------
	.section	.nv.shared._ZN13group_norm_v218gn_bwd_cuda_kernelI13__nv_bfloat16Li320ELi1ELi16ELi160ELi256ELb1ELb1ELi64ELi320ELi320ELi4ELb1ELi32ELb0ELb0ELNS_15WgradSyncMethodE3ENS_16CompileConditionILi900EEEEEvPT_S6_S6_PKS5_S8_S8_S8_PKfflPfPj,"aw",@nobits
	.sectionflags	@""
	.align	8
.nv.shared._ZN13group_norm_v218gn_bwd_cuda_kernelI13__nv_bfloat16Li320ELi1ELi16ELi160ELi256ELb1ELb1ELi64ELi320ELi320ELi4ELb1ELi32ELb0ELb0ELNS_15WgradSyncMethodE3ENS_16CompileConditionILi900EEEEEvPT_S6_S6_PKS5_S8_S8_S8_PKfflPfPj:
	.zero		14480


//--------------------- .nv.shared._ZN13group_norm_v218gn_bwd_cuda_kernelI13__nv_bfloat16Li320ELi2ELi16ELi160ELi256ELb1ELb1ELi32ELi320ELi320ELi4ELb1ELi32ELb0ELb0ELNS_15WgradSyncMethodE3ENS_16CompileConditionILi900EEEEEvPT_S6_S6_PKS5_S8_S8_S8_PKfflPfPj --------------------------
	.section	.nv.shared._ZN13group_norm_v218gn_bwd_cuda_kernelI13__nv_bfloat16Li320ELi2ELi16ELi160ELi256ELb1ELb1ELi32ELi320ELi320ELi4ELb1ELi32ELb0ELb0ELNS_15WgradSyncMethodE3ENS_16CompileConditionILi900EEEEEvPT_S6_S6_PKS5_S8_S8_S8_PKfflPfPj,"aw",@nobits
	.sectionflags	@""
	.align	8
.nv.shared._ZN13group_norm_v218gn_bwd_cuda_kernelI13__nv_bfloat16Li320ELi2ELi16ELi160ELi256ELb1ELb1ELi32ELi320ELi320ELi4ELb1ELi32ELb0ELb0ELNS_15WgradSyncMethodE3ENS_16CompileConditionILi900EEEEEvPT_S6_S6_PKS5_S8_S8_S8_PKfflPfPj:
	.zero		14480


//--------------------- .nv.shared._ZN13group_norm_v218gn_bwd_cuda_kernelI13__nv_bfloat16Li320ELi3ELi16ELi160ELi256ELb1ELb1ELi32ELi320ELi320ELi4ELb1ELi40ELb0ELb0ELNS_15WgradSyncMethodE3ENS_16CompileConditionILi900EEEEEvPT_S6_S6_PKS5_S8_S8_S8_PKfflPfPj --------------------------
	.section	.nv.shared._ZN13group_norm_v218gn_bwd_cuda_kernelI13__nv_bfloat16Li320ELi3ELi16ELi160ELi256ELb1ELb1ELi32ELi320ELi320ELi4ELb1ELi40ELb0ELb0ELNS_15WgradSyncMethodE3ENS_16CompileConditionILi900EEEEEvPT_S6_S6_PKS5_S8_S8_S8_PKfflPfPj,"aw",@nobits
	.sectionflags	@""
	.align	8
.nv.shared._ZN13group_norm_v218gn_bwd_cuda_kernelI13__nv_bfloat16Li320ELi3ELi16ELi160ELi256ELb1ELb1ELi32ELi320ELi320ELi4ELb1ELi40ELb0ELb0ELNS_15WgradSyncMethodE3ENS_16CompileConditionILi900EEEEEvPT_S6_S6_PKS5_S8_S8_S8_PKfflPfPj:
	.zero		14480


//--------------------- .nv.shared._ZN13group_norm_v218gn_bwd_cuda_kernelI13__nv_bfloat16Li320ELi3ELi16ELi160ELi256ELb1ELb1ELi32ELi320ELi320ELi4ELb1ELi48ELb0ELb0ELNS_15WgradSyncMethodE3ENS_16CompileConditionILi900EEEEEvPT_S6_S6_PKS5_S8_S8_S8_PKfflPfPj --------------------------
	.section	.nv.shared._ZN13group_norm_v218gn_bwd_cuda_kernelI13__nv_bfloat16Li320ELi3ELi16ELi160ELi256ELb1ELb1ELi32ELi320ELi320ELi4ELb1ELi48ELb0ELb0ELNS_15WgradSyncMethodE3ENS_16CompileConditionILi900EEEEEvPT_S6_S6_PKS5_S8_S8_S8_PKfflPfPj,"aw",@nobits
	.sectionflags	@""
	.align	8
.nv.shared._ZN13group_norm_v218gn_bwd_cuda_kernelI13__nv_bfloat16Li320ELi3ELi16ELi160ELi256ELb1ELb1ELi32ELi320ELi320ELi4ELb1ELi48ELb0ELb0ELNS_15WgradSyncMethodE3ENS_16CompileConditionILi900EEEEEvPT_S6_S6_PKS5_S8_S8_S8_PKfflPfPj:
	.zero		14480


//--------------------- .nv.shared._ZN13group_norm_v214gn_cuda_kernelI13__nv_bfloat16Li320ELi3ELi32ELi80ELi256ELb0ELi8ELi320ELi320ELi4ELb1ELi10ELb0ELb0ENS_16CompileConditionILi900EEEEEvPT_PKS4_S7_S7_flPfS8_Pj --------------------------
	.section	.nv.shared._ZN13group_norm_v214gn_cuda_kernelI13__nv_bfloat16Li320ELi3ELi32ELi80ELi256ELb0ELi8ELi320ELi320ELi4ELb1ELi10ELb0ELb0ENS_16CompileConditionILi900EEEEEvPT_PKS4_S7_S7_flPfS8_Pj,"aw",@nobits
	.sectionflags	@""
	.align	8
.nv.shared._ZN13group_norm_v214gn_cuda_kernelI13__nv_bfloat16Li320ELi3ELi32ELi80ELi256ELb0ELi8ELi320ELi320ELi4ELb1ELi10ELb0ELb0ENS_16CompileConditionILi900EEEEEvPT_PKS4_S7_S7_flPfS8_Pj:
	.zero		4256


//--------------------- .nv.shared._ZN13group_norm_v214gn_cuda_kernelI13__nv_bfloat16Li320ELi1ELi32ELi80ELi256ELb0ELi16ELi320ELi320ELi4ELb1ELi9ELb0ELb0ENS_16CompileConditionILi900EEEEEvPT_PKS4_S7_S7_flPfS8_Pj --------------------------
	.section	.nv.shared._ZN13group_norm_v214gn_cuda_kernelI13__nv_bfloat16Li320ELi1ELi32ELi80ELi256ELb0ELi16ELi320ELi320ELi4ELb1ELi9ELb0ELb0ENS_16CompileConditionILi900EEEEEvPT_PKS4_S7_S7_flPfS8_Pj,"aw",@nobits
	.sectionflags	@""
	.align	8
.nv.shared._ZN13group_norm_v214gn_cuda_kernelI13__nv_bfloat16Li320ELi1ELi32ELi80ELi256ELb0ELi16ELi320ELi320ELi4ELb1ELi9ELb0ELb0ENS_16CompileConditionILi900EEEEEvPT_PKS4_S7_S7_flPfS8_Pj:
	.zero		4256


//--------------------- .nv.shared._ZN13group_norm_v214gn_cuda_kernelI13__nv_bfloat16Li320ELi3ELi32ELi80ELi256ELb0ELi16ELi320ELi320ELi4ELb1ELi21ELb0ELb0ENS_16CompileConditionILi900EEEEEvPT_PKS4_S7_S7_flPfS8_Pj --------------------------
	.section	.nv.shared._ZN13group_norm_v214gn_cuda_kernelI13__nv_bfloat16Li320ELi3ELi32ELi80ELi256ELb0ELi16ELi320ELi320ELi4ELb1ELi21ELb0ELb0ENS_16CompileConditionILi900EEEEEvPT_PKS4_S7_S7_flPfS8_Pj,"aw",@nobits
	.sectionflags	@""
	.align	8
.nv.shared._ZN13group_norm_v214gn_cuda_kernelI13__nv_bfloat16Li320ELi3ELi32ELi80ELi256ELb0ELi16ELi320ELi320ELi4ELb1ELi21ELb0ELb0ENS_16CompileConditionILi900EEEEEvPT_PKS4_S7_S7_flPfS8_Pj:
	.zero		4256


//--------------------- .nv.shared._ZN13group_norm_v214gn_cuda_kernelI13__nv_bfloat16Li320ELi1ELi32ELi80ELi256ELb0ELi32ELi320ELi320ELi4ELb1ELi18ELb0ELb0ENS_16CompileConditionILi900EEEEEvPT_PKS4_S7_S7_flPfS8_Pj --------------------------
	.section	.nv.shared._ZN13group_norm_v214gn_cuda_kernelI13__nv_bfloat16Li320ELi1ELi32ELi80ELi256ELb0ELi32ELi320ELi320ELi4ELb1ELi18ELb0ELb0ENS_16CompileConditionILi900EEEEEvPT_PKS4_S7_S7_flPfS8_Pj,"aw",@nobits
	.sectionflags	@""
	.align	8
.nv.shared._ZN13group_norm_v214gn_cuda_kernelI13__nv_bfloat16Li320ELi1ELi32ELi80ELi256ELb0ELi32ELi320ELi320ELi4ELb1ELi18ELb0ELb0ENS_16CompileConditionILi900EEEEEvPT_PKS4_S7_S7_flPfS8_Pj:
	.zero		4256


//--------------------- .nv.shared._ZN13group_norm_v214gn_cuda_kernelI13__nv_bfloat16Li320ELi3ELi32ELi80ELi256ELb0ELi32ELi320ELi320ELi4ELb1ELi43ELb0ELb0ENS_16CompileConditionILi900EEEEEvPT_PKS4_S7_S7_flPfS8_Pj --------------------------
	.section	.nv.shared._ZN13group_norm_v214gn_cuda_kernelI13__nv_bfloat16Li320ELi3ELi32ELi80ELi256ELb0ELi32ELi320ELi320ELi4ELb1ELi43ELb0ELb0ENS_16CompileConditionILi900EEEEEvPT_PKS4_S7_S7_flPfS8_Pj,"aw",@nobits
	.sectionflags	@""
	.align	8
.nv.shared._ZN13group_norm_v214gn_cuda_kernelI13__nv_bfloat16Li320ELi3ELi32ELi80ELi256ELb0ELi32ELi320ELi320ELi4ELb1ELi43ELb0ELb0ENS_16CompileConditionILi900EEEEEvPT_PKS4_S7_S7_flPfS8_Pj:
	.zero		4256


//--------------------- .nv.shared._ZN13group_norm_v214gn_cuda_kernelI13__nv_bfloat16Li320ELi1ELi32ELi80ELi256ELb0ELi64ELi320ELi320ELi4ELb1ELi37ELb0ELb0ENS_16CompileConditionILi900EEEEEvPT_PKS4_S7_S7_flPfS8_Pj --------------------------
	.section	.nv.shared._ZN13group_norm_v214gn_cuda_kernelI13__nv_bfloat16Li320ELi1ELi32ELi80ELi256ELb0ELi64ELi320ELi320ELi4ELb1ELi37ELb0ELb0ENS_16CompileConditionILi900EEEEEvPT_PKS4_S7_S7_flPfS8_Pj,"aw",@nobits
	.sectionflags	@""
	.align	8
.nv.shared._ZN13group_norm_v214gn_cuda_kernelI13__nv_bfloat16Li320ELi1ELi32ELi80ELi256ELb0ELi64ELi320ELi320ELi4ELb1ELi37ELb0ELb0ENS_16CompileConditionILi900EEEEEvPT_PKS4_S7_S7_flPfS8_Pj:
	.zero		4256


//--------------------- .nv.shared._ZN13group_norm_v214gn_cuda_kernelI13__nv_bfloat16Li320ELi1ELi32ELi80ELi256ELb0ELi128ELi320ELi320ELi4ELb1ELi74ELb0ELb0ENS_16CompileConditionILi900EEEEEvPT_PKS4_S7_S7_flPfS8_Pj --------------------------
	.section	.nv.shared._ZN13group_norm_v214gn_cuda_kernelI13__nv_bfloat16Li320ELi1ELi32ELi80ELi256ELb0ELi128ELi320ELi320ELi4ELb1ELi74ELb0ELb0ENS_16CompileConditionILi900EEEEEvPT_PKS4_S7_S7_flPfS8_Pj,"aw",@nobits
	.sectionflags	@""
	.align	8
.nv.shared._ZN13group_norm_v214gn_cuda_kernelI13__nv_bfloat16Li320ELi1ELi32ELi80ELi256ELb0ELi128ELi320ELi320ELi4ELb1ELi74ELb0ELb0ENS_16CompileConditionILi900EEEEEvPT_PKS4_S7_S7_flPfS8_Pj:
	.zero		4256


//--------------------- .nv.shared._ZN13group_norm_v214gn_cuda_kernelI13__nv_bfloat16Li320ELi1ELi32ELi80ELi256ELb0ELi128ELi320ELi320ELi4ELb0ELi74ELb0ELb1ENS_16CompileConditionILi900EEEEEvPT_PKS4_S7_S7_flPfS8_Pj --------------------------
	.section	.nv.shared._ZN13group_norm_v214gn_cuda_kernelI13__nv_bfloat16Li320ELi1ELi32ELi80ELi256ELb0ELi128ELi320ELi320ELi4ELb0ELi74ELb0ELb1ENS_16CompileConditionILi900EEEEEvPT_PKS4_S7_S7_flPfS8_Pj,"aw",@nobits
	.sectionflags	@""
	.align	16
.nv.shared._ZN13group_norm_v214gn_cuda_kernelI13__nv_bfloat16Li320ELi1ELi32ELi80ELi256ELb0ELi128ELi320ELi320ELi4ELb0ELi74ELb0ELb1ENS_16CompileConditionILi900EEEEEvPT_PKS4_S7_S7_flPfS8_Pj:
	.zero		4320


//--------------------- .nv.shared._ZN13group_norm_v214gn_cuda_kernelI13__nv_bfloat16Li320ELi3ELi32ELi80ELi256ELb0ELi64ELi320ELi320ELi4ELb1ELi87ELb0ELb0ENS_16CompileConditionILi900EEEEEvPT_PKS4_S7_S7_flPfS8_Pj --------------------------
	.section	.nv.shared._ZN13group_norm_v214gn_cuda_kernelI13__nv_bfloat16Li320ELi3ELi32ELi80ELi256ELb0ELi64ELi320ELi320ELi4ELb1ELi87ELb0ELb0ENS_16CompileConditionILi900EEEEEvPT_PKS4_S7_S7_flPfS8_Pj,"aw",@nobits
	.sectionflags	@""
	.align	8
.nv.shared._ZN13group_norm_v214gn_cuda_kernelI13__nv_bfloat16Li320ELi3ELi32ELi80ELi256ELb0ELi64ELi320ELi320ELi4ELb1ELi87ELb0ELb0ENS_16CompileConditionILi900EEEEEvPT_PKS4_S7_S7_flPfS8_Pj:
	.zero		4256


//--------------------- .nv.shared._ZN13group_norm_v214gn_cuda_kernelI13__nv_bfloat16Li320ELi2ELi32ELi80ELi256ELb0ELi64ELi320ELi320ELi4ELb1ELi74ELb0ELb0ENS_16CompileConditionILi900EEEEEvPT_PKS4_S7_S7_flPfS8_Pj --------------------------
	.section	.nv.shared._ZN13group_norm_v214gn_cuda_kernelI13__nv_bfloat16Li320ELi2ELi32ELi80ELi256ELb0ELi64ELi320ELi320ELi4ELb1ELi74ELb0ELb0ENS_16CompileConditionILi900EEEEEvPT_PKS4_S7_S7_flPfS8_Pj,"aw",@nobits
	.sectionflags	@""
	.align	8
.nv.shared._ZN13group_norm_v214gn_cuda_kernelI13__nv_bfloat16Li320ELi2ELi32ELi80ELi256ELb0ELi64ELi320ELi320ELi4ELb1ELi74ELb0ELb0ENS_16CompileConditionILi900EEEEEvPT_PKS4_S7_S7_flPfS8_Pj:
	.zero		4256


//--------------------- .nv.shared._ZN13group_norm_v214gn_cuda_kernelI13__nv_bfloat16Li320ELi3ELi16ELi160ELi256ELb1ELi8ELi320ELi320ELi4ELb1ELi10ELb0ELb0ENS_16CompileConditionILi900EEEEEvPT_PKS4_S7_S7_flPfS8_Pj --------------------------
	.section	.nv.shared._ZN13group_norm_v214gn_cuda_kernelI13__nv_bfloat16Li320ELi3ELi16ELi160ELi256ELb1ELi8ELi320ELi320ELi4ELb1ELi10ELb0ELb0ENS_16CompileConditionILi900EEEEEvPT_PKS4_S7_S7_flPfS8_Pj,"aw",@nobits
	.sectionflags	@""
	.align	8
.nv.shared._ZN13group_norm_v214gn_cuda_kernelI13__nv_bfloat16Li320ELi3ELi16ELi160ELi256ELb1ELi8ELi320ELi320ELi4ELb1ELi10ELb0ELb0ENS_16CompileConditionILi900EEEEEvPT_PKS4_S7_S7_flPfS8_Pj:
	.zero		4240


//--------------------- .nv.shared._ZN13group_norm_v214gn_cuda_kernelI13__nv_bfloat16Li320ELi1ELi16ELi160ELi256ELb1ELi16ELi320ELi320ELi4ELb1ELi9ELb0ELb0ENS_16CompileConditionILi900EEEEEvPT_PKS4_S7_S7_flPfS8_Pj --------------------------
	.section	.nv.shared._ZN13group_norm_v214gn_cuda_kernelI13__nv_bfloat16Li320ELi1ELi16ELi160ELi256ELb1ELi16ELi320ELi320ELi4ELb1ELi9ELb0ELb0ENS_16CompileConditionILi900EEEEEvPT_PKS4_S7_S7_flPfS8_Pj,"aw",@nobits
	.sectionflags	@""
	.align	8
.nv.shared._ZN13group_norm_v214gn_cuda_kernelI13__nv_bfloat16Li320ELi1ELi16ELi160ELi256ELb1ELi16ELi320ELi320ELi4ELb1ELi9ELb0ELb0ENS_16CompileConditionILi900EEEEEvPT_PKS4_S7_S7_flPfS8_Pj:
	.zero		4240


//--------------------- .nv.shared._ZN13group_norm_v214gn_cuda_kernelI13__nv_bfloat16Li320ELi3ELi16ELi160ELi256ELb1ELi16ELi320ELi320ELi4ELb1ELi21ELb0ELb0ENS_16CompileConditionILi900EEEEEvPT_PKS4_S7_S7_flPfS8_Pj --------------------------
	.section	.nv.shared._ZN13group_norm_v214gn_cuda_kernelI13__nv_bfloat16Li320ELi3ELi16ELi160ELi256ELb1ELi16ELi320ELi320ELi4ELb1ELi21ELb0ELb0ENS_16CompileConditionILi900EEEEEvPT_PKS4_S7_S7_flPfS8_Pj,"aw",@nobits
	.sectionflags	@""
	.align	8
.nv.shared._ZN13group_norm_v214gn_cuda_kernelI13__nv_bfloat16Li320ELi3ELi16ELi160ELi256ELb1ELi16ELi320ELi320ELi4ELb1ELi21ELb0ELb0ENS_16CompileConditionILi900EEEEEvPT_PKS4_S7_S7_flPfS8_Pj:
	.zero		4240


//--------------------- .nv.shared._ZN13group_norm_v214gn_cuda_kernelI13__nv_bfloat16Li320ELi1ELi16ELi160ELi256ELb1ELi32ELi320ELi320ELi4ELb1ELi18ELb0ELb0ENS_16CompileConditionILi900EEEEEvPT_PKS4_S7_S7_flPfS8_Pj --------------------------
	.section	.nv.shared._ZN13group_norm_v214gn_cuda_kernelI13__nv_bfloat16Li320ELi1ELi16ELi160ELi256ELb1ELi32ELi320ELi320ELi4ELb1ELi18ELb0ELb0ENS_16CompileConditionILi900EEEEEvPT_PKS4_S7_S7_flPfS8_Pj,"aw",@nobits
	.sectionflags	@""
	.align	8
.nv.shared._ZN13group_norm_v214gn_cuda_kernelI13__nv_bfloat16Li320ELi1ELi16ELi160ELi256ELb1ELi32ELi320ELi320ELi4ELb1ELi18ELb0ELb0ENS_16CompileConditionILi900EEEEEvPT_PKS4_S7_S7_flPfS8_Pj:
	.zero		4240


//--------------------- .nv.shared._ZN13group_norm_v214gn_cuda_kernelI13__nv_bfloat16Li320ELi3ELi16ELi160ELi256ELb1ELi32ELi320ELi320ELi4ELb1ELi43ELb0ELb0ENS_16CompileConditionILi900EEEEEvPT_PKS4_S7_S7_flPfS8_Pj --------------------------
	.section	.nv.shared._ZN13group_norm_v214gn_cuda_kernelI13__nv_bfloat16Li320ELi3ELi16ELi160ELi256ELb1ELi32ELi320ELi320ELi4ELb1ELi43ELb0ELb0ENS_16CompileConditionILi900EEEEEvPT_PKS4_S7_S7_flPfS8_Pj,"aw",@nobits
	.sectionflags	@""
	.align	8
.nv.shared._ZN13group_norm_v214gn_cuda_kernelI13__nv_bfloat16Li320ELi3ELi16ELi160ELi256ELb1ELi32ELi320ELi320ELi4ELb1ELi43ELb0ELb0ENS_16CompileConditionILi900EEEEEvPT_PKS4_S7_S7_flPfS8_Pj:
	.zero		4240


//--------------------- .nv.shared._ZN13group_norm_v214gn_cuda_kernelI13__nv_bfloat16Li320ELi1ELi16ELi160ELi256ELb1ELi64ELi320ELi320ELi4ELb1ELi37ELb0ELb0ENS_16CompileConditionILi900EEEEEvPT_PKS4_S7_S7_flPfS8_Pj --------------------------
	.section	.nv.shared._ZN13group_norm_v214gn_cuda_kernelI13__nv_bfloat16Li320ELi1ELi16ELi160ELi256ELb1ELi64ELi320ELi320ELi4ELb1ELi37ELb0ELb0ENS_16CompileConditionILi900EEEEEvPT_PKS4_S7_S7_flPfS8_Pj,"aw",@nobits
	.sectionflags	@""
	.align	8
.nv.shared._ZN13group_norm_v214gn_cuda_kernelI13__nv_bfloat16Li320ELi1ELi16ELi160ELi256ELb1ELi64ELi320ELi320ELi4ELb1ELi37ELb0ELb0ENS_16CompileConditionILi900EEEEEvPT_PKS4_S7_S7_flPfS8_Pj:
	.zero		4240


//--------------------- .nv.shared._ZN13group_norm_v214gn_cuda_kernelI13__nv_bfloat16Li320ELi1ELi16ELi160ELi256ELb1ELi128ELi320ELi320ELi4ELb1ELi74ELb0ELb0ENS_16CompileConditionILi900EEEEEvPT_PKS4_S7_S7_flPfS8_Pj --------------------------
	.section	.nv.shared._ZN13group_norm_v214gn_cuda_kernelI13__nv_bfloat16Li320ELi1ELi16ELi160ELi256ELb1ELi128ELi320ELi320ELi4ELb1ELi74ELb0ELb0ENS_16CompileConditionILi900EEEEEvPT_PKS4_S7_S7_flPfS8_Pj,"aw",@nobits
	.sectionflags	@""
	.align	8
.nv.shared._ZN13group_norm_v214gn_cuda_kernelI13__nv_bfloat16Li320ELi1ELi16ELi160ELi256ELb1ELi128ELi320ELi320ELi4ELb1ELi74ELb0ELb0ENS_16CompileConditionILi900EEEEEvPT_PKS4_S7_S7_flPfS8_Pj:
	.zero		4240


//--------------------- .nv.shared._ZN13group_norm_v214gn_cuda_kernelI13__nv_bfloat16Li320ELi1ELi16ELi160ELi256ELb1ELi128ELi320ELi320ELi4ELb0ELi74ELb0ELb1ENS_16CompileConditionILi900EEEEEvPT_PKS4_S7_S7_flPfS8_Pj --------------------------
	.section	.nv.shared._ZN13group_norm_v214gn_cuda_kernelI13__nv_bfloat16Li320ELi1ELi16ELi160ELi256ELb1ELi128ELi320ELi320ELi4ELb0ELi74ELb0ELb1ENS_16CompileConditionILi900EEEEEvPT_PKS4_S7_S7_flPfS8_Pj,"aw",@nobits
	.sectionflags	@""
	.align	16
.nv.shared._ZN13group_norm_v214gn_cuda_kernelI13__nv_bfloat16Li320ELi1ELi16ELi160ELi256ELb1ELi128ELi320ELi320ELi4ELb0ELi74ELb0ELb1ENS_16CompileConditionILi900EEEEEvPT_PKS4_S7_S7_flPfS8_Pj:
	.zero		4272


//--------------------- .nv.shared._ZN13group_norm_v214gn_cuda_kernelI13__nv_bfloat16Li320ELi3ELi16ELi160ELi256ELb1ELi64ELi320ELi320ELi4ELb1ELi87ELb0ELb0ENS_16CompileConditionILi900EEEEEvPT_PKS4_S7_S7_flPfS8_Pj --------------------------
	.section	.nv.shared._ZN13group_norm_v214gn_cuda_kernelI13__nv_bfloat16Li320ELi3ELi16ELi160ELi256ELb1ELi64ELi320ELi320ELi4ELb1ELi87ELb0ELb0ENS_16CompileConditionILi900EEEEEvPT_PKS4_S7_S7_flPfS8_Pj,"aw",@nobits
	.sectionflags	@""
	.align	8
.nv.shared._ZN13group_norm_v214gn_cuda_kernelI13__nv_bfloat16Li320ELi3ELi16ELi160ELi256ELb1ELi64ELi320ELi320ELi4ELb1ELi87ELb0ELb0ENS_16CompileConditionILi900EEEEEvPT_PKS4_S7_S7_flPfS8_Pj:
	.zero		4240


//--------------------- .nv.shared._ZN13group_norm_v214gn_cuda_kernelI13__nv_bfloat16Li320ELi2ELi16ELi160ELi256ELb1ELi64ELi320ELi320ELi4ELb1ELi74ELb0ELb0ENS_16CompileConditionILi900EEEEEvPT_PKS4_S7_S7_flPfS8_Pj --------------------------
	.section	.nv.shared._ZN13group_norm_v214gn_cuda_kernelI13__nv_bfloat16Li320ELi2ELi16ELi160ELi256ELb1ELi64ELi320ELi320ELi4ELb1ELi74ELb0ELb0ENS_16CompileConditionILi900EEEEEvPT_PKS4_S7_S7_flPfS8_Pj,"aw",@nobits
	.sectionflags	@""
	.align	8
.nv.shared._ZN13group_norm_v214gn_cuda_kernelI13__nv_bfloat16Li320ELi2ELi16ELi160ELi256ELb1ELi64ELi320ELi320ELi4ELb1ELi74ELb0ELb0ENS_16CompileConditionILi900EEEEEvPT_PKS4_S7_S7_flPfS8_Pj:
	.zero		4240


//--------------------- .nv.shared._ZN13group_norm_v218gn_bwd_cuda_kernelI6__halfLi320ELi3ELi32ELi80ELi256ELb0ELb1ELi8ELi320ELi320ELi4ELb1ELi10ELb0ELb0ELNS_15WgradSyncMethodE2ENS_16CompileConditionILi900EEEEEvPT_S6_S6_PKS5_S8_S8_S8_PKfflPfPj --------------------------
	.section	.nv.shared._ZN13group_norm_v218gn_bwd_cuda_kernelI6__halfLi320ELi3ELi32ELi80ELi256ELb0ELb1ELi8ELi320ELi320ELi4ELb1ELi10ELb0ELb0ELNS_15WgradSyncMethodE2ENS_16CompileConditionILi900EEEEEvPT_S6_S6_PKS5_S8_S8_S8_PKfflPfPj,"aw",@nobits
	.sectionflags	@""
	.align	8
.nv.shared._ZN13group_norm_v218gn_bwd_cuda_kernelI6__halfLi320ELi3ELi32ELi80ELi256ELb0ELb1ELi8ELi320ELi320ELi4ELb1ELi10ELb0ELb0ELNS_15WgradSyncMethodE2ENS_16CompileConditionILi900EEEEEvPT_S6_S6_PKS5_S8_S8_S8_PKfflPfPj:
	.zero		14496


//--------------------- .nv.shared._ZN13group_norm_v218gn_bwd_cuda_kernelI6__halfLi320ELi1ELi32ELi80ELi256ELb0ELb1ELi16ELi320ELi320ELi4ELb1ELi9ELb0ELb0ELNS_15WgradSyncMethodE2ENS_16CompileConditionILi900EEEEEvPT_S6_S6_PKS5_S8_S8_S8_PKfflPfPj --------------------------
	.section	.nv.shared._ZN13group_norm_v218gn_bwd_cuda_kernelI6__halfLi320ELi1ELi32ELi80ELi256ELb0ELb1ELi16ELi320ELi320ELi4ELb1ELi9ELb0ELb0ELNS_15WgradSyncMethodE2ENS_16CompileConditionILi900EEEEEvPT_S6_S6_PKS5_S8_S8_S8_PKfflPfPj,"aw",@nobits
	.sectionflags	@""
	.align	8
.nv.shared._ZN13group_norm_v218gn_bwd_cuda_kernelI6__halfLi320ELi1ELi32ELi80ELi256ELb0ELb1ELi16ELi320ELi320ELi4ELb1ELi9ELb0ELb0ELNS_15WgradSyncMethodE2ENS_16CompileConditionILi900EEEEEvPT_S6_S6_PKS5_S8_S8_S8_PKfflPfPj:
	.zero		14496


//--------------------- .nv.shared._ZN13group_norm_v218gn_bwd_cuda_kernelI6__halfLi320ELi3ELi32ELi80ELi256ELb0ELb1ELi16ELi320ELi320ELi4ELb1ELi16ELb0ELb0ELNS_15WgradSyncMethodE3ENS_16CompileConditionILi900EEEEEvPT_S6_S6_PKS5_S8_S8_S8_PKfflPfPj --------------------------
	.section	.nv.shared._ZN13group_norm_v218gn_bwd_cuda_kernelI6__halfLi320ELi3ELi32ELi80ELi256ELb0ELb1ELi16ELi320ELi320ELi4ELb1ELi16ELb0ELb0ELNS_15WgradSyncMethodE3ENS_16CompileConditionILi900EEEEEvPT_S6_S6_PKS5_S8_S8_S8_PKfflPfPj,"aw",@nobits
	.sectionflags	@""
	.align	8
.nv.shared._ZN13group_norm_v218gn_bwd_cuda_kernelI6__halfLi320ELi3ELi32ELi80ELi256ELb0ELb1ELi16ELi320ELi320ELi4ELb1ELi16ELb0ELb0ELNS_15WgradSyncMethodE3ENS_16CompileConditionILi900EEEEEvPT_S6_S6_PKS5_S8_S8_S8_PKfflPfPj:
	.zero		14496


//--------------------- .nv.shared._ZN13group_norm_v218gn_bwd_cuda_kernelI6__halfLi320ELi1ELi32ELi80ELi256ELb0ELb1ELi32ELi320ELi320ELi4ELb1ELi16ELb0ELb0ELNS_15WgradSyncMethodE3ENS_16CompileConditionILi900EEEEEvPT_S6_S6_PKS5_S8_S8_S8_PKfflPfPj --------------------------
	.section	.nv.shared._ZN13group_norm_v218gn_bwd_cuda_kernelI6__halfLi320ELi1ELi32ELi80ELi256ELb0ELb1ELi32ELi320ELi320ELi4ELb1ELi16ELb0ELb0ELNS_15WgradSyncMethodE3ENS_16CompileConditionILi900EEEEEvPT_S6_S6_PKS5_S8_S8_S8_PKfflPfPj,"aw",@nobits
	.sectionflags	@""
	.align	8
.nv.shared._ZN13group_norm_v218gn_bwd_cuda_kernelI6__halfLi320ELi1ELi32ELi80ELi256ELb0ELb1ELi32ELi320ELi320ELi4ELb1ELi16ELb0ELb0ELNS_15WgradSyncMethodE3ENS_16CompileConditionILi900EEEEEvPT_S6_S6_PKS5_S8_S8_S8_PKfflPfPj:
	.zero		14496


//--------------------- .nv.shared._ZN13group_norm_v218gn_bwd_cuda_kernelI6__halfLi320ELi1ELi32ELi80ELi256ELb0ELb1ELi64ELi320ELi320ELi4ELb1ELi32ELb0ELb0ELNS_15WgradSyncMethodE3ENS_16CompileConditionILi900EEEEEvPT_S6_S6_PKS5_S8_S8_S8_PKfflPfPj --------------------------
	.section	.nv.shared._ZN13group_norm_v218gn_bwd_cuda_kernelI6__halfLi320ELi1ELi32ELi80ELi256ELb0ELb1ELi64ELi320ELi320ELi4ELb1ELi32ELb0ELb0ELNS_15WgradSyncMethodE3ENS_16CompileConditionILi900EEEEEvPT_S6_S6_PKS5_S8_S8_S8_PKfflPfPj,"aw",@nobits
	.sectionflags	@""
	.align	8
.nv.shared._ZN13group_norm_v218gn_bwd_cuda_kernelI6__halfLi320ELi1ELi32ELi80ELi256ELb0ELb1ELi64ELi320ELi320ELi4ELb1ELi32ELb0ELb0ELNS_15WgradSyncMethodE3ENS_16CompileConditionILi900EEEEEvPT_S6_S6_PKS5_S8_S8_S8_PKfflPfPj:
	.zero		14496


//--------------------- .nv.shared._ZN13group_norm_v218gn_bwd_cuda_kernelI6__halfLi320ELi2ELi32ELi80ELi256ELb0ELb1ELi32ELi320ELi320ELi4ELb1ELi32ELb0ELb0ELNS_15WgradSyncMethodE3ENS_16CompileConditionILi900EEEEEvPT_S6_S6_PKS5_S8_S8_S8_PKfflPfPj --------------------------
	.section	.nv.shared._ZN13group_norm_v218gn_bwd_cuda_kernelI6__halfLi320ELi2ELi32ELi80ELi256ELb0ELb1ELi32ELi320ELi320ELi4ELb1ELi32ELb0ELb0ELNS_15WgradSyncMethodE3ENS_16CompileConditionILi900EEEEEvPT_S6_S6_PKS5_S8_S8_S8_PKfflPfPj,"aw",@nobits
	.sectionflags	@""
	.align	8
.nv.shared._ZN13group_norm_v218gn_bwd_cuda_kernelI6__halfLi320ELi2ELi32ELi80ELi256ELb0ELb1ELi32ELi320ELi320ELi4ELb1ELi32ELb0ELb0ELNS_15WgradSyncMethodE3ENS_16CompileConditionILi900EEEEEvPT_S6_S6_PKS5_S8_S8_S8_PKfflPfPj:
	.zero		14496


//--------------------- .nv.shared._ZN13group_norm_v218gn_bwd_cuda_kernelI6__halfLi320ELi3ELi32ELi80ELi256ELb0ELb1ELi32ELi320ELi320ELi4ELb1ELi40ELb0ELb0ELNS_15WgradSyncMethodE3ENS_16CompileConditionILi900EEEEEvPT_S6_S6_PKS5_S8_S8_S8_PKfflPfPj --------------------------
	.section	.nv.shared._ZN13group_norm_v218gn_bwd_cuda_kernelI6__halfLi320ELi3ELi32ELi80ELi256ELb0ELb1ELi32ELi320ELi320ELi4ELb1ELi40ELb0ELb0ELNS_15WgradSyncMethodE3ENS_16CompileConditionILi900EEEEEvPT_S6_S6_PKS5_S8_S8_S8_PKfflPfPj,"aw",@nobits
	.sectionflags	@""
	.align	8
.nv.shared._ZN13group_norm_v218gn_bwd_cuda_kernelI6__halfLi320ELi3ELi32ELi80ELi256ELb0ELb1ELi32ELi320ELi320ELi4ELb1ELi40ELb0ELb0ELNS_15WgradSyncMethodE3ENS_16CompileConditionILi900EEEEEvPT_S6_S6_PKS5_S8_S8_S8_PKfflPfPj:
	.zero		14496


//--------------------- .nv.shared._ZN13group_norm_v218gn_bwd_cuda_kernelI6__halfLi320ELi3ELi32ELi80ELi256ELb0ELb1ELi32ELi320ELi320ELi4ELb1ELi48ELb0ELb0ELNS_15WgradSyncMethodE3ENS_16CompileConditionILi900EEEEEvPT_S6_S6_PKS5_S8_S8_S8_PKfflPfPj --------------------------
	.section	.nv.shared._ZN13group_norm_v218gn_bwd_cuda_kernelI6__halfLi320ELi3ELi32ELi80ELi256ELb0ELb1ELi32ELi320ELi320ELi4ELb1ELi48ELb0ELb0ELNS_15WgradSyncMethodE3ENS_16CompileConditionILi900EEEEEvPT_S6_S6_PKS5_S8_S8_S8_PKfflPfPj,"aw",@nobits
	.sectionflags	@""
	.align	8
.nv.shared._ZN13group_norm_v218gn_bwd_cuda_kernelI6__halfLi320ELi3ELi32ELi80ELi256ELb0ELb1ELi32ELi320ELi320ELi4ELb1ELi48ELb0ELb0ELNS_15WgradSyncMethodE3ENS_16CompileConditionILi900EEEEEvPT_S6_S6_PKS5_S8_S8_S8_PKfflPfPj:
	.zero		14496


//--------------------- .nv.shared._ZN13group_norm_v218gn_bwd_cuda_kernelI6__halfLi320ELi3ELi16ELi160ELi256ELb1ELb1ELi8ELi320ELi320ELi4ELb1ELi10ELb0ELb0ELNS_15WgradSyncMethodE2ENS_16CompileConditionILi900EEEEEvPT_S6_S6_PKS5_S8_S8_S8_PKfflPfPj --------------------------
	.section	.nv.shared._ZN13group_norm_v218gn_bwd_cuda_kernelI6__halfLi320ELi3ELi16ELi160ELi256ELb1ELb1ELi8ELi320ELi320ELi4ELb1ELi10ELb0ELb0ELNS_15WgradSyncMethodE2ENS_16CompileConditionILi900EEEEEvPT_S6_S6_PKS5_S8_S8_S8_PKfflPfPj,"aw",@nobits
	.sectionflags	@""
	.align	8
.nv.shared._ZN13group_norm_v218gn_bwd_cuda_kernelI6__halfLi320ELi3ELi16ELi160ELi256ELb1ELb1ELi8ELi320ELi320ELi4ELb1ELi10ELb0ELb0ELNS_15WgradSyncMethodE2ENS_16CompileConditionILi900EEEEEvPT_S6_S6_PKS5_S8_S8_S8_PKfflPfPj:
	.zero		14480


//--------------------- .nv.shared._ZN13group_norm_v218gn_bwd_cuda_kernelI6__halfLi320ELi1ELi16ELi160ELi256ELb1ELb1ELi16ELi320ELi320ELi4ELb1ELi9ELb0ELb0ELNS_15WgradSyncMethodE2ENS_16CompileConditionILi900EEEEEvPT_S6_S6_PKS5_S8_S8_S8_PKfflPfPj --------------------------
	.section	.nv.shared._ZN13group_norm_v218gn_bwd_cuda_kernelI6__halfLi320ELi1ELi16ELi160ELi256ELb1ELb1ELi16ELi320ELi320ELi4ELb1ELi9ELb0ELb0ELNS_15WgradSyncMethodE2ENS_16CompileConditionILi900EEEEEvPT_S6_S6_PKS5_S8_S8_S8_PKfflPfPj,"aw",@nobits
	.sectionflags	@""
	.align	8
.nv.shared._ZN13group_norm_v218gn_bwd_cuda_kernelI6__halfLi320ELi1ELi16ELi160ELi256ELb1ELb1ELi16ELi320ELi320ELi4ELb1ELi9ELb0ELb0ELNS_15WgradSyncMethodE2ENS_16CompileConditionILi900EEEEEvPT_S6_S6_PKS5_S8_S8_S8_PKfflPfPj:
	.zero		14480


//--------------------- .nv.shared._ZN13group_norm_v218gn_bwd_cuda_kernelI6__halfLi320ELi3ELi16ELi160ELi256ELb1ELb1ELi16ELi320ELi320ELi4ELb1ELi16ELb0ELb0ELNS_15WgradSyncMethodE3ENS_16CompileConditionILi900EEEEEvPT_S6_S6_PKS5_S8_S8_S8_PKfflPfPj --------------------------
	.section	.nv.shared._ZN13group_norm_v218gn_bwd_cuda_kernelI6__halfLi320ELi3ELi16ELi160ELi256ELb1ELb1ELi16ELi320ELi320ELi4ELb1ELi16ELb0ELb0ELNS_15WgradSyncMethodE3ENS_16CompileConditionILi900EEEEEvPT_S6_S6_PKS5_S8_S8_S8_PKfflPfPj,"aw",@nobits
	.sectionflags	@""
	.align	8
.nv.shared._ZN13group_norm_v218gn_bwd_cuda_kernelI6__halfLi320ELi3ELi16ELi160ELi256ELb1ELb1ELi16ELi320ELi320ELi4ELb1ELi16ELb0ELb0ELNS_15WgradSyncMethodE3ENS_16CompileConditionILi900EEEEEvPT_S6_S6_PKS5_S8_S8_S8_PKfflPfPj:
	.zero		14480


//--------------------- .nv.shared._ZN13group_norm_v218gn_bwd_cuda_kernelI6__halfLi320ELi1ELi16ELi160ELi256ELb1ELb1ELi32ELi320ELi320ELi4ELb1ELi16ELb0ELb0ELNS_15WgradSyncMethodE3ENS_16CompileConditionILi900EEEEEvPT_S6_S6_PKS5_S8_S8_S8_PKfflPfPj --------------------------
	.section	.nv.shared._ZN13group_norm_v218gn_bwd_cuda_kernelI6__halfLi320ELi1ELi16ELi160ELi256ELb1ELb1ELi32ELi320ELi320ELi4ELb1ELi16ELb0ELb0ELNS_15WgradSyncMethodE3ENS_16CompileConditionILi900EEEEEvPT_S6_S6_PKS5_S8_S8_S8_PKfflPfPj,"aw",@nobits
	.sectionflags	@""
	.align	8
.nv.shared._ZN13group_norm_v218gn_bwd_cuda_kernelI6__halfLi320ELi1ELi16ELi160ELi256ELb1ELb1ELi32ELi320ELi320ELi4ELb1ELi16ELb0ELb0ELNS_15WgradSyncMethodE3ENS_16CompileConditionILi900EEEEEvPT_S6_S6_PKS5_S8_S8_S8_PKfflPfPj:
	.zero		14480


//--------------------- .nv.shared._ZN13group_norm_v218gn_bwd_cuda_kernelI6__halfLi320ELi1ELi16ELi160ELi256ELb1ELb1ELi64ELi320ELi320ELi4ELb1ELi32ELb0ELb0ELNS_15WgradSyncMethodE3ENS_16CompileConditionILi900EEEEEvPT_S6_S6_PKS5_S8_S8_S8_PKfflPfPj --------------------------
	.section	.nv.shared._ZN13group_norm_v218gn_bwd_cuda_kernelI6__halfLi320ELi1ELi16ELi160ELi256ELb1ELb1ELi64ELi320ELi320ELi4ELb1ELi32ELb0ELb0ELNS_15WgradSyncMethodE3ENS_16CompileConditionILi900EEEEEvPT_S6_S6_PKS5_S8_S8_S8_PKfflPfPj,"aw",@nobits
	.sectionflags	@""
	.align	8
.nv.shared._ZN13group_norm_v218gn_bwd_cuda_kernelI6__halfLi320ELi1ELi16ELi160ELi256ELb1ELb1ELi64ELi320ELi320ELi4ELb1ELi32ELb0ELb0ELNS_15WgradSyncMethodE3ENS_16CompileConditionILi900EEEEEvPT_S6_S6_PKS5_S8_S8_S8_PKfflPfPj:
	.zero		14480


//--------------------- .nv.shared._ZN13group_norm_v218gn_bwd_cuda_kernelI6__halfLi320ELi2ELi16ELi160ELi256ELb1ELb1ELi32ELi320ELi320ELi4ELb1ELi32ELb0ELb0ELNS_15WgradSyncMethodE3ENS_16CompileConditionILi900EEEEEvPT_S6_S6_PKS5_S8_S8_S8_PKfflPfPj --------------------------
	.section	.nv.shared._ZN13group_norm_v218gn_bwd_cuda_kernelI6__halfLi320ELi2ELi16ELi160ELi256ELb1ELb1ELi32ELi320ELi320ELi4ELb1ELi32ELb0ELb0ELNS_15WgradSyncMethodE3ENS_16CompileConditionILi900EEEEEvPT_S6_S6_PKS5_S8_S8_S8_PKfflPfPj,"aw",@nobits
	.sectionflags	@""
	.align	8
.nv.shared._ZN13group_norm_v218gn_bwd_cuda_kernelI6__halfLi320ELi2ELi16ELi160ELi256ELb1ELb1ELi32ELi320ELi320ELi4ELb1ELi32ELb0ELb0ELNS_15WgradSyncMethodE3ENS_16CompileConditionILi900EEEEEvPT_S6_S6_PKS5_S8_S8_S8_PKfflPfPj:
	.zero		14480


//--------------------- .nv.shared._ZN13group_norm_v218gn_bwd_cuda_kernelI6__halfLi320ELi3ELi16ELi160ELi256ELb1ELb1ELi32ELi320ELi320ELi4ELb1ELi40ELb0ELb0ELNS_15WgradSyncMethodE3ENS_16CompileConditionILi900EEEEEvPT_S6_S6_PKS5_S8_S8_S8_PKfflPfPj --------------------------
	.section	.nv.shared._ZN13group_norm_v218gn_bwd_cuda_kernelI6__halfLi320ELi3ELi16ELi160ELi256ELb1ELb1ELi32ELi320ELi320ELi4ELb1ELi40ELb0ELb0ELNS_15WgradSyncMethodE3ENS_16CompileConditionILi900EEEEEvPT_S6_S6_PKS5_S8_S8_S8_PKfflPfPj,"aw",@nobits
	.sectionflags	@""
	.align	8
.nv.shared._ZN13group_norm_v218gn_bwd_cuda_kernelI6__halfLi320ELi3ELi16ELi160ELi256ELb1ELb1ELi32ELi320ELi320ELi4ELb1ELi40ELb0ELb0ELNS_15WgradSyncMethodE3ENS_16CompileConditionILi900EEEEEvPT_S6_S6_PKS5_S8_S8_S8_PKfflPfPj:
	.zero		14480


//--------------------- .nv.shared._ZN13group_norm_v218gn_bwd_cuda_kernelI6__halfLi320ELi3ELi16ELi160ELi256ELb1ELb1ELi32ELi320ELi320ELi4ELb1ELi48ELb0ELb0ELNS_15WgradSyncMethodE3ENS_16CompileConditionILi900EEEEEvPT_S6_S6_PKS5_S8_S8_S8_PKfflPfPj --------------------------
	.section	.nv.shared._ZN13group_norm_v218gn_bwd_cuda_kernelI6__halfLi320ELi3ELi16ELi160ELi256ELb1ELb1ELi32ELi320ELi320ELi4ELb1ELi48ELb0ELb0ELNS_15WgradSyncMethodE3ENS_16CompileConditionILi900EEEEEvPT_S6_S6_PKS5_S8_S8_S8_PKfflPfPj,"aw",@nobits
	.sectionflags	@""
	.align	8
.nv.shared._ZN13group_norm_v218gn_bwd_cuda_kernelI6__halfLi320ELi3ELi16ELi160ELi256ELb1ELb1ELi32ELi320ELi320ELi4ELb1ELi48ELb0ELb0ELNS_15WgradSyncMethodE3ENS_16CompileConditionILi900EEEEEvPT_S6_S6_PKS5_S8_S8_S8_PKfflPfPj:
	.zero		14480


//--------------------- .nv.shared._ZN13group_norm_v214gn_cuda_kernelI6__halfLi320ELi3ELi32ELi80ELi256ELb0ELi8ELi320ELi320ELi4ELb1ELi10ELb0ELb0ENS_16CompileConditionILi900EEEEEvPT_PKS4_S7_S7_flPfS8_Pj --------------------------
	.section	.nv.shared._ZN13group_norm_v214gn_cuda_kernelI6__halfLi320ELi3ELi32ELi80ELi256ELb0ELi8ELi320ELi320ELi4ELb1ELi10ELb0ELb0ENS_16CompileConditionILi900EEEEEvPT_PKS4_S7_S7_flPfS8_Pj,"aw",@nobits
	.sectionflags	@""
	.align	8
.nv.shared._ZN13group_norm_v214gn_cuda_kernelI6__halfLi320ELi3ELi32ELi80ELi256ELb0ELi8ELi320ELi320ELi4ELb1ELi10ELb0ELb0ENS_16CompileConditionILi900EEEEEvPT_PKS4_S7_S7_flPfS8_Pj:
	.zero		4256


//--------------------- .nv.shared._ZN13group_norm_v214gn_cuda_kernelI6__halfLi320ELi1ELi32ELi80ELi256ELb0ELi16ELi320ELi320ELi4ELb1ELi9ELb0ELb0ENS_16CompileConditionILi900EEEEEvPT_PKS4_S7_S7_flPfS8_Pj --------------------------
	.section	.nv.shared._ZN13group_norm_v214gn_cuda_kernelI6__halfLi320ELi1ELi32ELi80ELi256ELb0ELi16ELi320ELi320ELi4ELb1ELi9ELb0ELb0ENS_16CompileConditionILi900EEEEEvPT_PKS4_S7_S7_flPfS8_Pj,"aw",@nobits
	.sectionflags	@""
	.align	8
.nv.shared._ZN13group_norm_v214gn_cuda_kernelI6__halfLi320ELi1ELi32ELi80ELi256ELb0ELi16ELi320ELi320ELi4ELb1ELi9ELb0ELb0ENS_16CompileConditionILi900EEEEEvPT_PKS4_S7_S7_flPfS8_Pj:
	.zero		4256


//--------------------- .nv.shared._ZN13group_norm_v214gn_cuda_kernelI6__halfLi320ELi3ELi32ELi80ELi256ELb0ELi16ELi320ELi320ELi4ELb1ELi21ELb0ELb0ENS_16CompileConditionILi900EEEEEvPT_PKS4_S7_S7_flPfS8_Pj --------------------------
	.section	.nv.shared._ZN13group_norm_v214gn_cuda_kernelI6__halfLi320ELi3ELi32ELi80ELi256ELb0ELi16ELi320ELi320ELi4ELb1ELi21ELb0ELb0ENS_16CompileConditionILi900EEEEEvPT_PKS4_S7_S7_flPfS8_Pj,"aw",@nobits
	.sectionflags	@""
	.align	8
.nv.shared._ZN13group_norm_v214gn_cuda_kernelI6__halfLi320ELi3ELi32ELi80ELi256ELb0ELi16ELi320ELi320ELi4ELb1ELi21ELb0ELb0ENS_16CompileConditionILi900EEEEEvPT_PKS4_S7_S7_flPfS8_Pj:
	.zero		4256


//--------------------- .nv.shared._ZN13group_norm_v214gn_cuda_kernelI6__halfLi320ELi1ELi32ELi80ELi256ELb0ELi32ELi320ELi320ELi4ELb1ELi18ELb0ELb0ENS_16CompileConditionILi900EEEEEvPT_PKS4_S7_S7_flPfS8_Pj --------------------------
	.section	.nv.shared._ZN13group_norm_v214gn_cuda_kernelI6__halfLi320ELi1ELi32ELi80ELi256ELb0ELi32ELi320ELi320ELi4ELb1ELi18ELb0ELb0ENS_16CompileConditionILi900EEEEEvPT_PKS4_S7_S7_flPfS8_Pj,"aw",@nobits
	.sectionflags	@""
	.align	8
.nv.shared._ZN13group_norm_v214gn_cuda_kernelI6__halfLi320ELi1ELi32ELi80ELi256ELb0ELi32ELi320ELi320ELi4ELb1ELi18ELb0ELb0ENS_16CompileConditionILi900EEEEEvPT_PKS4_S7_S7_flPfS8_Pj:
	.zero		4256


//--------------------- .nv.shared._ZN13group_norm_v214gn_cuda_kernelI6__halfLi320ELi3ELi32ELi80ELi256ELb0ELi32ELi320ELi320ELi4ELb1ELi43ELb0ELb0ENS_16CompileConditionILi900EEEEEvPT_PKS4_S7_S7_flPfS8_Pj --------------------------
	.section	.nv.shared._ZN13group_norm_v214gn_cuda_kernelI6__halfLi320ELi3ELi32ELi80ELi256ELb0ELi32ELi320ELi320ELi4ELb1ELi43ELb0ELb0ENS_16CompileConditionILi900EEEEEvPT_PKS4_S7_S7_flPfS8_Pj,"aw",@nobits
	.sectionflags	@""
	.align	8
.nv.shared._ZN13group_norm_v214gn_cuda_kernelI6__halfLi320ELi3ELi32ELi80ELi256ELb0ELi32ELi320ELi320ELi4ELb1ELi43ELb0ELb0ENS_16CompileConditionILi900EEEEEvPT_PKS4_S7_S7_flPfS8_Pj:
	.zero		4256


//--------------------- .nv.shared._ZN13group_norm_v214gn_cuda_kernelI6__halfLi320ELi1ELi32ELi80ELi256ELb0ELi64ELi320ELi320ELi4ELb1ELi37ELb0ELb0ENS_16CompileConditionILi900EEEEEvPT_PKS4_S7_S7_flPfS8_Pj --------------------------
	.section	.nv.shared._ZN13group_norm_v214gn_cuda_kernelI6__halfLi320ELi1ELi32ELi80ELi256ELb0ELi64ELi320ELi320ELi4ELb1ELi37ELb0ELb0ENS_16CompileConditionILi900EEEEEvPT_PKS4_S7_S7_flPfS8_Pj,"aw",@nobits
	.sectionflags	@""
	.align	8
.nv.shared._ZN13group_norm_v214gn_cuda_kernelI6__halfLi320ELi1ELi32ELi80ELi256ELb0ELi64ELi320ELi320ELi4ELb1ELi37ELb0ELb0ENS_16CompileConditionILi900EEEEEvPT_PKS4_S7_S7_flPfS8_Pj:
	.zero		4256


//--------------------- .nv.shared._ZN13group_norm_v214gn_cuda_kernelI6__halfLi320ELi1ELi32ELi80ELi256ELb0ELi128ELi320ELi320ELi4ELb1ELi74ELb0ELb0ENS_16CompileConditionILi900EEEEEvPT_PKS4_S7_S7_flPfS8_Pj --------------------------
	.section	.nv.shared._ZN13group_norm_v214gn_cuda_kernelI6__halfLi320ELi1ELi32ELi80ELi256ELb0ELi128ELi320ELi320ELi4ELb1ELi74ELb0ELb0ENS_16CompileConditionILi900EEEEEvPT_PKS4_S7_S7_flPfS8_Pj,"aw",@nobits
	.sectionflags	@""
	.align	8
.nv.shared._ZN13group_norm_v214gn_cuda_kernelI6__halfLi320ELi1ELi32ELi80ELi256ELb0ELi128ELi320ELi320ELi4ELb1ELi74ELb0ELb0ENS_16CompileConditionILi900EEEEEvPT_PKS4_S7_S7_flPfS8_Pj:
	.zero		4256


//--------------------- .nv.shared._ZN13group_norm_v214gn_cuda_kernelI6__halfLi320ELi1ELi32ELi80ELi256ELb0ELi128ELi320ELi320ELi4ELb0ELi74ELb0ELb1ENS_16CompileConditionILi900EEEEEvPT_PKS4_S7_S7_flPfS8_Pj --------------------------
	.section	.nv.shared._ZN13group_norm_v214gn_cuda_kernelI6__halfLi320ELi1ELi32ELi80ELi256ELb0ELi128ELi320ELi320ELi4ELb0ELi74ELb0ELb1ENS_16CompileConditionILi900EEEEEvPT_PKS4_S7_S7_flPfS8_Pj,"aw",@nobits
	.sectionflags	@""
	.align	16
.nv.shared._ZN13group_norm_v214gn_cuda_kernelI6__halfLi320ELi1ELi32ELi80ELi256ELb0ELi128ELi320ELi320ELi4ELb0ELi74ELb0ELb1ENS_16CompileConditionILi900EEEEEvPT_PKS4_S7_S7_flPfS8_Pj:
	.zero		4320


//--------------------- .nv.shared._ZN13group_norm_v214gn_cuda_kernelI6__halfLi320ELi3ELi32ELi80ELi256ELb0ELi64ELi320ELi320ELi4ELb1ELi87ELb0ELb0ENS_16CompileConditionILi900EEEEEvPT_PKS4_S7_S7_flPfS8_Pj --------------------------
	.section	.nv.shared._ZN13group_norm_v214gn_cuda_kernelI6__halfLi320ELi3ELi32ELi80ELi256ELb0ELi64ELi320ELi320ELi4ELb1ELi87ELb0ELb0ENS_16CompileConditionILi900EEEEEvPT_PKS4_S7_S7_flPfS8_Pj,"aw",@nobits
	.sectionflags	@""
	.align	8
.nv.shared._ZN13group_norm_v214gn_cuda_kernelI6__halfLi320ELi3ELi32ELi80ELi256ELb0ELi64ELi320ELi320ELi4ELb1ELi87ELb0ELb0ENS_16CompileConditionILi900EEEEEvPT_PKS4_S7_S7_flPfS8_Pj:
	.zero		4256


//--------------------- .nv.shared._ZN13group_norm_v214gn_cuda_kernelI6__halfLi320ELi2ELi32ELi80ELi256ELb0ELi64ELi320ELi320ELi4ELb1ELi74ELb0ELb0ENS_16CompileConditionILi900EEEEEvPT_PKS4_S7_S7_flPfS8_Pj --------------------------
	.section	.nv.shared._ZN13group_norm_v214gn_cuda_kernelI6__halfLi320ELi2ELi32ELi80ELi256ELb0ELi64ELi320ELi320ELi4ELb1ELi74ELb0ELb0ENS_16CompileConditionILi900EEEEEvPT_PKS4_S7_S7_flPfS8_Pj,"aw",@nobits
	.sectionflags	@""
	.align	8
.nv.shared._ZN13group_norm_v214gn_cuda_kernelI6__halfLi320ELi2ELi32ELi80ELi256ELb0ELi64ELi320ELi320ELi4ELb1ELi74ELb0ELb0ENS_16CompileConditionILi900EEEEEvPT_PKS4_S7_S7_flPfS8_Pj:
	.zero		4256


//--------------------- .nv.shared._ZN13group_norm_v214gn_cuda_kernelI6__halfLi320ELi3ELi16ELi160ELi256ELb1ELi8ELi320ELi320ELi4ELb1ELi10ELb0ELb0ENS_16CompileConditionILi900EEEEEvPT_PKS4_S7_S7_flPfS8_Pj --------------------------
	.section	.nv.shared._ZN13group_norm_v214gn_cuda_kernelI6__halfLi320ELi3ELi16ELi160ELi256ELb1ELi8ELi320ELi320ELi4ELb1ELi10ELb0ELb0ENS_16CompileConditionILi900EEEEEvPT_PKS4_S7_S7_flPfS8_Pj,"aw",@nobits
	.sectionflags	@""
	.align	8
.nv.shared._ZN13group_norm_v214gn_cuda_kernelI6__halfLi320ELi3ELi16ELi160ELi256ELb1ELi8ELi320ELi320ELi4ELb1ELi10ELb0ELb0ENS_16CompileConditionILi900EEEEEvPT_PKS4_S7_S7_flPfS8_Pj:
	.zero		4240


//--------------------- .nv.shared._ZN13group_norm_v214gn_cuda_kernelI6__halfLi320ELi1ELi16ELi160ELi256ELb1ELi16ELi320ELi320ELi4ELb1ELi9ELb0ELb0ENS_16CompileConditionILi900EEEEEvPT_PKS4_S7_S7_flPfS8_Pj --------------------------
	.section	.nv.shared._ZN13group_norm_v214gn_cuda_kernelI6__halfLi320ELi1ELi16ELi160ELi256ELb1ELi16ELi320ELi320ELi4ELb1ELi9ELb0ELb0ENS_16CompileConditionILi900EEEEEvPT_PKS4_S7_S7_flPfS8_Pj,"aw",@nobits
	.sectionflags	@""
	.align	8
.nv.shared._ZN13group_norm_v214gn_cuda_kernelI6__halfLi320ELi1ELi16ELi160ELi256ELb1ELi16ELi320ELi320ELi4ELb1ELi9ELb0ELb0ENS_16CompileConditionILi900EEEEEvPT_PKS4_S7_S7_flPfS8_Pj:
	.zero		4240


//--------------------- .nv.shared._ZN13group_norm_v214gn_cuda_kernelI6__halfLi320ELi3ELi16ELi160ELi256ELb1ELi16ELi320ELi320ELi4ELb1ELi21ELb0ELb0ENS_16CompileConditionILi900EEEEEvPT_PKS4_S7_S7_flPfS8_Pj --------------------------
	.section	.nv.shared._ZN13group_norm_v214gn_cuda_kernelI6__halfLi320ELi3ELi16ELi160ELi256ELb1ELi16ELi320ELi320ELi4ELb1ELi21ELb0ELb0ENS_16CompileConditionILi900EEEEEvPT_PKS4_S7_S7_flPfS8_Pj,"aw",@nobits
	.sectionflags	@""
	.align	8
.nv.shared._ZN13group_norm_v214gn_cuda_kernelI6__halfLi320ELi3ELi16ELi160ELi256ELb1ELi16ELi320ELi320ELi4ELb1ELi21ELb0ELb0ENS_16CompileConditionILi900EEEEEvPT_PKS4_S7_S7_flPfS8_Pj:
	.zero		4240


//--------------------- .nv.shared._ZN13group_norm_v214gn_cuda_kernelI6__halfLi320ELi1ELi16ELi160ELi256ELb1ELi32ELi320ELi320ELi4ELb1ELi18ELb0ELb0ENS_16CompileConditionILi900EEEEEvPT_PKS4_S7_S7_flPfS8_Pj --------------------------
	.section	.nv.shared._ZN13group_norm_v214gn_cuda_kernelI6__halfLi320ELi1ELi16ELi160ELi256ELb1ELi32ELi320ELi320ELi4ELb1ELi18ELb0ELb0ENS_16CompileConditionILi900EEEEEvPT_PKS4_S7_S7_flPfS8_Pj,"aw",@nobits
	.sectionflags	@""
	.align	8
.nv.shared._ZN13group_norm_v214gn_cuda_kernelI6__halfLi320ELi1ELi16ELi160ELi256ELb1ELi32ELi320ELi320ELi4ELb1ELi18ELb0ELb0ENS_16CompileConditionILi900EEEEEvPT_PKS4_S7_S7_flPfS8_Pj:
	.zero		4240


//--------------------- .nv.shared._ZN13group_norm_v214gn_cuda_kernelI6__halfLi320ELi3ELi16ELi160ELi256ELb1ELi32ELi320ELi320ELi4ELb1ELi43ELb0ELb0ENS_16CompileConditionILi900EEEEEvPT_PKS4_S7_S7_flPfS8_Pj --------------------------
	.section	.nv.shared._ZN13group_norm_v214gn_cuda_kernelI6__halfLi320ELi3ELi16ELi160ELi256ELb1ELi32ELi320ELi320ELi4ELb1ELi43ELb0ELb0ENS_16CompileConditionILi900EEEEEvPT_PKS4_S7_S7_flPfS8_Pj,"aw",@nobits
	.sectionflags	@""
	.align	8
.nv.shared._ZN13group_norm_v214gn_cuda_kernelI6__halfLi320ELi3ELi16ELi160ELi256ELb1ELi32ELi320ELi320ELi4ELb1ELi43ELb0ELb0ENS_16CompileConditionILi900EEEEEvPT_PKS4_S7_S7_flPfS8_Pj:
	.zero		4240


//--------------------- .nv.shared._ZN13group_norm_v214gn_cuda_kernelI6__halfLi320ELi1ELi16ELi160ELi256ELb1ELi64ELi320ELi320ELi4ELb1ELi37ELb0ELb0ENS_16CompileConditionILi900EEEEEvPT_PKS4_S7_S7_flPfS8_Pj --------------------------
	.section	.nv.shared._ZN13group_norm_v214gn_cuda_kernelI6__halfLi320ELi1ELi16ELi160ELi256ELb1ELi64ELi320ELi320ELi4ELb1ELi37ELb0ELb0ENS_16CompileConditionILi900EEEEEvPT_PKS4_S7_S7_flPfS8_Pj,"aw",@nobits
	.sectionflags	@""
	.align	8
.nv.shared._ZN13group_norm_v214gn_cuda_kernelI6__halfLi320ELi1ELi16ELi160ELi256ELb1ELi64ELi320ELi320ELi4ELb1ELi37ELb0ELb0ENS_16CompileConditionILi900EEEEEvPT_PKS4_S7_S7_flPfS8_Pj:
	.zero		4240


//--------------------- .nv.shared._ZN13group_norm_v214gn_cuda_kernelI6__halfLi320ELi1ELi16ELi160ELi256ELb1ELi128ELi320ELi320ELi4ELb1ELi74ELb0ELb0ENS_16CompileConditionILi900EEEEEvPT_PKS4_S7_S7_flPfS8_Pj --------------------------
	.section	.nv.shared._ZN13group_norm_v214gn_cuda_kernelI6__halfLi320ELi1ELi16ELi160ELi256ELb1ELi128ELi320ELi320ELi4ELb1ELi74ELb0ELb0ENS_16CompileConditionILi900EEEEEvPT_PKS4_S7_S7_flPfS8_Pj,"aw",@nobits
	.sectionflags	@""
	.align	8
.nv.shared._ZN13group_norm_v214gn_cuda_kernelI6__halfLi320ELi1ELi16ELi160ELi256ELb1ELi128ELi320ELi320ELi4ELb1ELi74ELb0ELb0ENS_16CompileConditionILi900EEEEEvPT_PKS4_S7_S7_flPfS8_Pj:
	.zero		4240


//--------------------- .nv.shared._ZN13group_norm_v214gn_cuda_kernelI6__halfLi320ELi1ELi16ELi160ELi256ELb1ELi128ELi320ELi320ELi4ELb0ELi74ELb0ELb1ENS_16CompileConditionILi900EEEEEvPT_PKS4_S7_S7_flPfS8_Pj --------------------------
	.section	.nv.shared._ZN13group_norm_v214gn_cuda_kernelI6__halfLi320ELi1ELi16ELi160ELi256ELb1ELi128ELi320ELi320ELi4ELb0ELi74ELb0ELb1ENS_16CompileConditionILi900EEEEEvPT_PKS4_S7_S7_flPfS8_Pj,"aw",@nobits
	.sectionflags	@""
	.align	16
.nv.shared._ZN13group_norm_v214gn_cuda_kernelI6__halfLi320ELi1ELi16ELi160ELi256ELb1ELi128ELi320ELi320ELi4ELb0ELi74ELb0ELb1ENS_16CompileConditionILi900EEEEEvPT_PKS4_S7_S7_flPfS8_Pj:
	.zero		4272


//--------------------- .nv.shared._ZN13group_norm_v214gn_cuda_kernelI6__halfLi320ELi3ELi16ELi160ELi256ELb1ELi64ELi320ELi320ELi4ELb1ELi87ELb0ELb0ENS_16CompileConditionILi900EEEEEvPT_PKS4_S7_S7_flPfS8_Pj --------------------------
	.section	.nv.shared._ZN13group_norm_v214gn_cuda_kernelI6__halfLi320ELi3ELi16ELi160ELi256ELb1ELi64ELi320ELi320ELi4ELb1ELi87ELb0ELb0ENS_16CompileConditionILi900EEEEEvPT_PKS4_S7_S7_flPfS8_Pj,"aw",@nobits
	.sectionflags	@""
	.align	8
.nv.shared._ZN13group_norm_v214gn_cuda_kernelI6__halfLi320ELi3ELi16ELi160ELi256ELb1ELi64ELi320ELi320ELi4ELb1ELi87ELb0ELb0ENS_16CompileConditionILi900EEEEEvPT_PKS4_S7_S7_flPfS8_Pj:
	.zero		4240


//--------------------- .nv.shared._ZN13group_norm_v214gn_cuda_kernelI6__halfLi320ELi2ELi16ELi160ELi256ELb1ELi64ELi320ELi320ELi4ELb1ELi74ELb0ELb0ENS_16CompileConditionILi900EEEEEvPT_PKS4_S7_S7_flPfS8_Pj --------------------------
	.section	.nv.shared._ZN13group_norm_v214gn_cuda_kernelI6__halfLi320ELi2ELi16ELi160ELi256ELb1ELi64ELi320ELi320ELi4ELb1ELi74ELb0ELb0ENS_16CompileConditionILi900EEEEEvPT_PKS4_S7_S7_flPfS8_Pj,"aw",@nobits
	.sectionflags	@""
	.align	8
.nv.shared._ZN13group_norm_v214gn_cuda_kernelI6__halfLi320ELi2ELi16ELi160ELi256ELb1ELi64ELi320ELi320ELi4ELb1ELi74ELb0ELb0ENS_16CompileConditionILi900EEEEEvPT_PKS4_S7_S7_flPfS8_Pj:
	.zero		4240


//--------------------- .nv.constant0._ZN13group_norm_v218gn_bwd_cuda_kernelI13__nv_bfloat16Li320ELi3ELi32ELi80ELi256ELb0ELb1ELi8ELi320ELi320ELi4ELb1ELi10ELb0ELb0ELNS_15WgradSyncMethodE2ENS_16CompileConditionILi900EEEEEvPT_S6_S6_PKS5_S8_S8_S8_PKfflPfPj --------------------------
	.section	.nv.constant0._ZN13group_norm_v218gn_bwd_cuda_kernelI13__nv_bfloat16Li320ELi3ELi32ELi80ELi256ELb0ELb1ELi8ELi320ELi320ELi4ELb1ELi10ELb0ELb0ELNS_15WgradSyncMethodE2ENS_16CompileConditionILi900EEEEEvPT_S6_S6_PKS5_S8_S8_S8_PKfflPfPj,"a",@progbits
	.sectionflags	@""
	.align	4
.nv.constant0._ZN13group_norm_v218gn_bwd_cuda_kernelI13__nv_bfloat16Li320ELi3ELi32ELi80ELi256ELb0ELb1ELi8ELi320ELi320ELi4ELb1ELi10ELb0ELb0ELNS_15WgradSyncMethodE2ENS_16CompileConditionILi900EEEEEvPT_S6_S6_PKS5_S8_S8_S8_PKfflPfPj:
	.zero		624


//--------------------- .nv.constant0._ZN13group_norm_v218gn_bwd_cuda_kernelI13__nv_bfloat16Li320ELi1ELi32ELi80ELi256ELb0ELb1ELi16ELi320ELi320ELi4ELb1ELi9ELb0ELb0ELNS_15WgradSyncMethodE2ENS_16CompileConditionILi900EEEEEvPT_S6_S6_PKS5_S8_S8_S8_PKfflPfPj --------------------------
	.section	.nv.constant0._ZN13group_norm_v218gn_bwd_cuda_kernelI13__nv_bfloat16Li320ELi1ELi32ELi80ELi256ELb0ELb1ELi16ELi320ELi320ELi4ELb1ELi9ELb0ELb0ELNS_15WgradSyncMethodE2ENS_16CompileConditionILi900EEEEEvPT_S6_S6_PKS5_S8_S8_S8_PKfflPfPj,"a",@progbits
	.sectionflags	@""
	.align	4
.nv.constant0._ZN13group_norm_v218gn_bwd_cuda_kernelI13__nv_bfloat16Li320ELi1ELi32ELi80ELi256ELb0ELb1ELi16ELi320ELi320ELi4ELb1ELi9ELb0ELb0ELNS_15WgradSyncMethodE2ENS_16CompileConditionILi900EEEEEvPT_S6_S6_PKS5_S8_S8_S8_PKfflPfPj:
	.zero		624


//--------------------- .nv.constant0._ZN13group_norm_v218gn_bwd_cuda_kernelI13__nv_bfloat16Li320ELi3ELi32ELi80ELi256ELb0ELb1ELi16ELi320ELi320ELi4ELb1ELi16ELb0ELb0ELNS_15WgradSyncMethodE3ENS_16CompileConditionILi900EEEEEvPT_S6_S6_PKS5_S8_S8_S8_PKfflPfPj --------------------------
	.section	.nv.constant0._ZN13group_norm_v218gn_bwd_cuda_kernelI13__nv_bfloat16Li320ELi3ELi32ELi80ELi256ELb0ELb1ELi16ELi320ELi320ELi4ELb1ELi16ELb0ELb0ELNS_15WgradSyncMethodE3ENS_16CompileConditionILi900EEEEEvPT_S6_S6_PKS5_S8_S8_S8_PKfflPfPj,"a",@progbits
	.sectionflags	@""
	.align	4
.nv.constant0._ZN13group_norm_v218gn_bwd_cuda_kernelI13__nv_bfloat16Li320ELi3ELi32ELi80ELi256ELb0ELb1ELi16ELi320ELi320ELi4ELb1ELi16ELb0ELb0ELNS_15WgradSyncMethodE3ENS_16CompileConditionILi900EEEEEvPT_S6_S6_PKS5_S8_S8_S8_PKfflPfPj:
	.zero		624


//--------------------- .nv.constant0._ZN13group_norm_v218gn_bwd_cuda_kernelI13__nv_bfloat16Li320ELi1ELi32ELi80ELi256ELb0ELb1ELi32ELi320ELi320ELi4ELb1ELi16ELb0ELb0ELNS_15WgradSyncMethodE3ENS_16CompileConditionILi900EEEEEvPT_S6_S6_PKS5_S8_S8_S8_PKfflPfPj --------------------------
	.section	.nv.constant0._ZN13group_norm_v218gn_bwd_cuda_kernelI13__nv_bfloat16Li320ELi1ELi32ELi80ELi256ELb0ELb1ELi32ELi320ELi320ELi4ELb1ELi16ELb0ELb0ELNS_15WgradSyncMethodE3ENS_16CompileConditionILi900EEEEEvPT_S6_S6_PKS5_S8_S8_S8_PKfflPfPj,"a",@progbits
	.sectionflags	@""
	.align	4
.nv.constant0._ZN13group_norm_v218gn_bwd_cuda_kernelI13__nv_bfloat16Li320ELi1ELi32ELi80ELi256ELb0ELb1ELi32ELi320ELi320ELi4ELb1ELi16ELb0ELb0ELNS_15WgradSyncMethodE3ENS_16CompileConditionILi900EEEEEvPT_S6_S6_PKS5_S8_S8_S8_PKfflPfPj:
	.zero		624


//--------------------- .nv.constant0._ZN13group_norm_v218gn_bwd_cuda_kernelI13__nv_bfloat16Li320ELi1ELi32ELi80ELi256ELb0ELb1ELi64ELi320ELi320ELi4ELb1ELi32ELb0ELb0ELNS_15WgradSyncMethodE3ENS_16CompileConditionILi900EEEEEvPT_S6_S6_PKS5_S8_S8_S8_PKfflPfPj --------------------------
	.section	.nv.constant0._ZN13group_norm_v218gn_bwd_cuda_kernelI13__nv_bfloat16Li320ELi1ELi32ELi80ELi256ELb0ELb1ELi64ELi320ELi320ELi4ELb1ELi32ELb0ELb0ELNS_15WgradSyncMethodE3ENS_16CompileConditionILi900EEEEEvPT_S6_S6_PKS5_S8_S8_S8_PKfflPfPj,"a",@progbits
	.sectionflags	@""
	.align	4
.nv.constant0._ZN13group_norm_v218gn_bwd_cuda_kernelI13__nv_bfloat16Li320ELi1ELi32ELi80ELi256ELb0ELb1ELi64ELi320ELi320ELi4ELb1ELi32ELb0ELb0ELNS_15WgradSyncMethodE3ENS_16CompileConditionILi900EEEEEvPT_S6_S6_PKS5_S8_S8_S8_PKfflPfPj:
	.zero		624


//--------------------- .nv.constant0._ZN13group_norm_v218gn_bwd_cuda_kernelI13__nv_bfloat16Li320ELi2ELi32ELi80ELi256ELb0ELb1ELi32ELi320ELi320ELi4ELb1ELi32ELb0ELb0ELNS_15WgradSyncMethodE3ENS_16CompileConditionILi900EEEEEvPT_S6_S6_PKS5_S8_S8_S8_PKfflPfPj --------------------------
	.section	.nv.constant0._ZN13group_norm_v218gn_bwd_cuda_kernelI13__nv_bfloat16Li320ELi2ELi32ELi80ELi256ELb0ELb1ELi32ELi320ELi320ELi4ELb1ELi32ELb0ELb0ELNS_15WgradSyncMethodE3ENS_16CompileConditionILi900EEEEEvPT_S6_S6_PKS5_S8_S8_S8_PKfflPfPj,"a",@progbits
	.sectionflags	@""
	.align	4
.nv.constant0._ZN13group_norm_v218gn_bwd_cuda_kernelI13__nv_bfloat16Li320ELi2ELi32ELi80ELi256ELb0ELb1ELi32ELi320ELi320ELi4ELb1ELi32ELb0ELb0ELNS_15WgradSyncMethodE3ENS_16CompileConditionILi900EEEEEvPT_S6_S6_PKS5_S8_S8_S8_PKfflPfPj:
	.zero		624


//--------------------- .nv.constant0._ZN13group_norm_v218gn_bwd_cuda_kernelI13__nv_bfloat16Li320ELi3ELi32ELi80ELi256ELb0ELb1ELi32ELi320ELi320ELi4ELb1ELi40ELb0ELb0ELNS_15WgradSyncMethodE3ENS_16CompileConditionILi900EEEEEvPT_S6_S6_PKS5_S8_S8_S8_PKfflPfPj --------------------------
	.section	.nv.constant0._ZN13group_norm_v218gn_bwd_cuda_kernelI13__nv_bfloat16Li320ELi3ELi32ELi80ELi256ELb0ELb1ELi32ELi320ELi320ELi4ELb1ELi40ELb0ELb0ELNS_15WgradSyncMethodE3ENS_16CompileConditionILi900EEEEEvPT_S6_S6_PKS5_S8_S8_S8_PKfflPfPj,"a",@progbits
	.sectionflags	@""
	.align	4
.nv.constant0._ZN13group_norm_v218gn_bwd_cuda_kernelI13__nv_bfloat16Li320ELi3ELi32ELi80ELi256ELb0ELb1ELi32ELi320ELi320ELi4ELb1ELi40ELb0ELb0ELNS_15WgradSyncMethodE3ENS_16CompileConditionILi900EEEEEvPT_S6_S6_PKS5_S8_S8_S8_PKfflPfPj:
	.zero		624


//--------------------- .nv.constant0._ZN13group_norm_v218gn_bwd_cuda_kernelI13__nv_bfloat16Li320ELi3ELi32ELi80ELi256ELb0ELb1ELi32ELi320ELi320ELi4ELb1ELi48ELb0ELb0ELNS_15WgradSyncMethodE3ENS_16CompileConditionILi900EEEEEvPT_S6_S6_PKS5_S8_S8_S8_PKfflPfPj --------------------------
	.section	.nv.constant0._ZN13group_norm_v218gn_bwd_cuda_kernelI13__nv_bfloat16Li320ELi3ELi32ELi80ELi256ELb0ELb1ELi32ELi320ELi320ELi4ELb1ELi48ELb0ELb0ELNS_15WgradSyncMethodE3ENS_16CompileConditionILi900EEEEEvPT_S6_S6_PKS5_S8_S8_S8_PKfflPfPj,"a",@progbits
	.sectionflags	@""
	.align	4
.nv.constant0._ZN13group_norm_v218gn_bwd_cuda_kernelI13__nv_bfloat16Li320ELi3ELi32ELi80ELi256ELb0ELb1ELi32ELi320ELi320ELi4ELb1ELi48ELb0ELb0ELNS_15WgradSyncMethodE3ENS_16CompileConditionILi900EEEEEvPT_S6_S6_PKS5_S8_S8_S8_PKfflPfPj:
	.zero		624


//--------------------- .nv.constant0._ZN13group_norm_v218gn_bwd_cuda_kernelI13__nv_bfloat16Li320ELi3ELi16ELi160ELi256ELb1ELb1ELi8ELi320ELi320ELi4ELb1ELi10ELb0ELb0ELNS_15WgradSyncMethodE2ENS_16CompileConditionILi900EEEEEvPT_S6_S6_PKS5_S8_S8_S8_PKfflPfPj --------------------------
	.section	.nv.constant0._ZN13group_norm_v218gn_bwd_cuda_kernelI13__nv_bfloat16Li320ELi3ELi16ELi160ELi256ELb1ELb1ELi8ELi320ELi320ELi4ELb1ELi10ELb0ELb0ELNS_15WgradSyncMethodE2ENS_16CompileConditionILi900EEEEEvPT_S6_S6_PKS5_S8_S8_S8_PKfflPfPj,"a",@progbits
	.sectionflags	@""
	.align	4
.nv.constant0._ZN13group_norm_v218gn_bwd_cuda_kernelI13__nv_bfloat16Li320ELi3ELi16ELi160ELi256ELb1ELb1ELi8ELi320ELi320ELi4ELb1ELi10ELb0ELb0ELNS_15WgradSyncMethodE2ENS_16CompileConditionILi900EEEEEvPT_S6_S6_PKS5_S8_S8_S8_PKfflPfPj:
	.zero		624


//--------------------- .nv.constant0._ZN13group_norm_v218gn_bwd_cuda_kernelI13__nv_bfloat16Li320ELi1ELi16ELi160ELi256ELb1ELb1ELi16ELi320ELi320ELi4ELb1ELi9ELb0ELb0ELNS_15WgradSyncMethodE2ENS_16CompileConditionILi900EEEEEvPT_S6_S6_PKS5_S8_S8_S8_PKfflPfPj --------------------------
	.section	.nv.constant0._ZN13group_norm_v218gn_bwd_cuda_kernelI13__nv_bfloat16Li320ELi1ELi16ELi160ELi256ELb1ELb1ELi16ELi320ELi320ELi4ELb1ELi9ELb0ELb0ELNS_15WgradSyncMethodE2ENS_16CompileConditionILi900EEEEEvPT_S6_S6_PKS5_S8_S8_S8_PKfflPfPj,"a",@progbits
	.sectionflags	@""
	.align	4
.nv.constant0._ZN13group_norm_v218gn_bwd_cuda_kernelI13__nv_bfloat16Li320ELi1ELi16ELi160ELi256ELb1ELb1ELi16ELi320ELi320ELi4ELb1ELi9ELb0ELb0ELNS_15WgradSyncMethodE2ENS_16CompileConditionILi900EEEEEvPT_S6_S6_PKS5_S8_S8_S8_PKfflPfPj:
	.zero		624


//--------------------- .nv.constant0._ZN13group_norm_v218gn_bwd_cuda_kernelI13__nv_bfloat16Li320ELi3ELi16ELi160ELi256ELb1ELb1ELi16ELi320ELi320ELi4ELb1ELi16ELb0ELb0ELNS_15WgradSyncMethodE3ENS_16CompileConditionILi900EEEEEvPT_S6_S6_PKS5_S8_S8_S8_PKfflPfPj --------------------------
	.section	.nv.constant0._ZN13group_norm_v218gn_bwd_cuda_kernelI13__nv_bfloat16Li320ELi3ELi16ELi160ELi256ELb1ELb1ELi16ELi320ELi320ELi4ELb1ELi16ELb0ELb0ELNS_15WgradSyncMethodE3ENS_16CompileConditionILi900EEEEEvPT_S6_S6_PKS5_S8_S8_S8_PKfflPfPj,"a",@progbits
	.sectionflags	@""
	.align	4
.nv.constant0._ZN13group_norm_v218gn_bwd_cuda_kernelI13__nv_bfloat16Li320ELi3ELi16ELi160ELi256ELb1ELb1ELi16ELi320ELi320ELi4ELb1ELi16ELb0ELb0ELNS_15WgradSyncMethodE3ENS_16CompileConditionILi900EEEEEvPT_S6_S6_PKS5_S8_S8_S8_PKfflPfPj:
	.zero		624


//--------------------- .nv.constant0._ZN13group_norm_v218gn_bwd_cuda_kernelI13__nv_bfloat16Li320ELi1ELi16ELi160ELi256ELb1ELb1ELi32ELi320ELi320ELi4ELb1ELi16ELb0ELb0ELNS_15WgradSyncMethodE3ENS_16CompileConditionILi900EEEEEvPT_S6_S6_PKS5_S8_S8_S8_PKfflPfPj --------------------------
	.section	.nv.constant0._ZN13group_norm_v218gn_bwd_cuda_kernelI13__nv_bfloat16Li320ELi1ELi16ELi160ELi256ELb1ELb1ELi32ELi320ELi320ELi4ELb1ELi16ELb0ELb0ELNS_15WgradSyncMethodE3ENS_16CompileConditionILi900EEEEEvPT_S6_S6_PKS5_S8_S8_S8_PKfflPfPj,"a",@progbits
	.sectionflags	@""
	.align	4
.nv.constant0._ZN13group_norm_v218gn_bwd_cuda_kernelI13__nv_bfloat16Li320ELi1ELi16ELi160ELi256ELb1ELb1ELi32ELi320ELi320ELi4ELb1ELi16ELb0ELb0ELNS_15WgradSyncMethodE3ENS_16CompileConditionILi900EEEEEvPT_S6_S6_PKS5_S8_S8_S8_PKfflPfPj:
	.zero		624


//--------------------- .nv.constant0._ZN13group_norm_v218gn_bwd_cuda_kernelI13__nv_bfloat16Li320ELi1ELi16ELi160ELi256ELb1ELb1ELi64ELi320ELi320ELi4ELb1ELi32ELb0ELb0ELNS_15WgradSyncMethodE3ENS_16CompileConditionILi900EEEEEvPT_S6_S6_PKS5_S8_S8_S8_PKfflPfPj --------------------------
	.section	.nv.constant0._ZN13group_norm_v218gn_bwd_cuda_kernelI13__nv_bfloat16Li320ELi1ELi16ELi160ELi256ELb1ELb1ELi64ELi320ELi320ELi4ELb1ELi32ELb0ELb0ELNS_15WgradSyncMethodE3ENS_16CompileConditionILi900EEEEEvPT_S6_S6_PKS5_S8_S8_S8_PKfflPfPj,"a",@progbits
	.sectionflags	@""
	.align	4
.nv.constant0._ZN13group_norm_v218gn_bwd_cuda_kernelI13__nv_bfloat16Li320ELi1ELi16ELi160ELi256ELb1ELb1ELi64ELi320ELi320ELi4ELb1ELi32ELb0ELb0ELNS_15WgradSyncMethodE3ENS_16CompileConditionILi900EEEEEvPT_S6_S6_PKS5_S8_S8_S8_PKfflPfPj:
	.zero		624


//--------------------- .nv.constant0._ZN13group_norm_v218gn_bwd_cuda_kernelI13__nv_bfloat16Li320ELi2ELi16ELi160ELi256ELb1ELb1ELi32ELi320ELi320ELi4ELb1ELi32ELb0ELb0ELNS_15WgradSyncMethodE3ENS_16CompileConditionILi900EEEEEvPT_S6_S6_PKS5_S8_S8_S8_PKfflPfPj --------------------------
	.section	.nv.constant0._ZN13group_norm_v218gn_bwd_cuda_kernelI13__nv_bfloat16Li320ELi2ELi16ELi160ELi256ELb1ELb1ELi32ELi320ELi320ELi4ELb1ELi32ELb0ELb0ELNS_15WgradSyncMethodE3ENS_16CompileConditionILi900EEEEEvPT_S6_S6_PKS5_S8_S8_S8_PKfflPfPj,"a",@progbits
	.sectionflags	@""
	.align	4
.nv.constant0._ZN13group_norm_v218gn_bwd_cuda_kernelI13__nv_bfloat16Li320ELi2ELi16ELi160ELi256ELb1ELb1ELi32ELi320ELi320ELi4ELb1ELi32ELb0ELb0ELNS_15WgradSyncMethodE3ENS_16CompileConditionILi900EEEEEvPT_S6_S6_PKS5_S8_S8_S8_PKfflPfPj:
	.zero		624


//--------------------- .nv.constant0._ZN13group_norm_v218gn_bwd_cuda_kernelI13__nv_bfloat16Li320ELi3ELi16ELi160ELi256ELb1ELb1ELi32ELi320ELi320ELi4ELb1ELi40ELb0ELb0ELNS_15WgradSyncMethodE3ENS_16CompileConditionILi900EEEEEvPT_S6_S6_PKS5_S8_S8_S8_PKfflPfPj --------------------------
	.section	.nv.constant0._ZN13group_norm_v218gn_bwd_cuda_kernelI13__nv_bfloat16Li320ELi3ELi16ELi160ELi256ELb1ELb1ELi32ELi320ELi320ELi4ELb1ELi40ELb0ELb0ELNS_15WgradSyncMethodE3ENS_16CompileConditionILi900EEEEEvPT_S6_S6_PKS5_S8_S8_S8_PKfflPfPj,"a",@progbits
	.sectionflags	@""
	.align	4
.nv.constant0._ZN13group_norm_v218gn_bwd_cuda_kernelI13__nv_bfloat16Li320ELi3ELi16ELi160ELi256ELb1ELb1ELi32ELi320ELi320ELi4ELb1ELi40ELb0ELb0ELNS_15WgradSyncMethodE3ENS_16CompileConditionILi900EEEEEvPT_S6_S6_PKS5_S8_S8_S8_PKfflPfPj:
	.zero		624


//--------------------- .nv.constant0._ZN13group_norm_v218gn_bwd_cuda_kernelI13__nv_bfloat16Li320ELi3ELi16ELi160ELi256ELb1ELb1ELi32ELi320ELi320ELi4ELb1ELi48ELb0ELb0ELNS_15WgradSyncMethodE3ENS_16CompileConditionILi900EEEEEvPT_S6_S6_PKS5_S8_S8_S8_PKfflPfPj --------------------------
	.section	.nv.constant0._ZN13group_norm_v218gn_bwd_cuda_kernelI13__nv_bfloat16Li320ELi3ELi16ELi160ELi256ELb1ELb1ELi32ELi320ELi320ELi4ELb1ELi48ELb0ELb0ELNS_15WgradSyncMethodE3ENS_16CompileConditionILi900EEEEEvPT_S6_S6_PKS5_S8_S8_S8_PKfflPfPj,"a",@progbits
	.sectionflags	@""
	.align	4
.nv.constant0._ZN13group_norm_v218gn_bwd_cuda_kernelI13__nv_bfloat16Li320ELi3ELi16ELi160ELi256ELb1ELb1ELi32ELi320ELi320ELi4ELb1ELi48ELb0ELb0ELNS_15WgradSyncMethodE3ENS_16CompileConditionILi900EEEEEvPT_S6_S6_PKS5_S8_S8_S8_PKfflPfPj:
	.zero		624


//--------------------- .nv.constant0._ZN13group_norm_v214gn_cuda_kernelI13__nv_bfloat16Li320ELi3ELi32ELi80ELi256ELb0ELi8ELi320ELi320ELi4ELb1ELi10ELb0ELb0ENS_16CompileConditionILi900EEEEEvPT_PKS4_S7_S7_flPfS8_Pj --------------------------
	.section	.nv.constant0._ZN13group_norm_v214gn_cuda_kernelI13__nv_bfloat16Li320ELi3ELi32ELi80ELi256ELb0ELi8ELi320ELi320ELi4ELb1ELi10ELb0ELb0ENS_16CompileConditionILi900EEEEEvPT_PKS4_S7_S7_flPfS8_Pj,"a",@progbits
	.sectionflags	@""
	.align	4
.nv.constant0._ZN13group_norm_v214gn_cuda_kernelI13__nv_bfloat16Li320ELi3ELi32ELi80ELi256ELb0ELi8ELi320ELi320ELi4ELb1ELi10ELb0ELb0ENS_16CompileConditionILi900EEEEEvPT_PKS4_S7_S7_flPfS8_Pj:
	.zero		600


//--------------------- .nv.constant0._ZN13group_norm_v214gn_cuda_kernelI13__nv_bfloat16Li320ELi1ELi32ELi80ELi256ELb0ELi16ELi320ELi320ELi4ELb1ELi9ELb0ELb0ENS_16CompileConditionILi900EEEEEvPT_PKS4_S7_S7_flPfS8_Pj --------------------------
	.section	.nv.constant0._ZN13group_norm_v214gn_cuda_kernelI13__nv_bfloat16Li320ELi1ELi32ELi80ELi256ELb0ELi16ELi320ELi320ELi4ELb1ELi9ELb0ELb0ENS_16CompileConditionILi900EEEEEvPT_PKS4_S7_S7_flPfS8_Pj,"a",@progbits
	.sectionflags	@""
	.align	4
.nv.constant0._ZN13group_norm_v214gn_cuda_kernelI13__nv_bfloat16Li320ELi1ELi32ELi80ELi256ELb0ELi16ELi320ELi320ELi4ELb1ELi9ELb0ELb0ENS_16CompileConditionILi900EEEEEvPT_PKS4_S7_S7_flPfS8_Pj:
	.zero		600


//--------------------- .nv.constant0._ZN13group_norm_v214gn_cuda_kernelI13__nv_bfloat16Li320ELi3ELi32ELi80ELi256ELb0ELi16ELi320ELi320ELi4ELb1ELi21ELb0ELb0ENS_16CompileConditionILi900EEEEEvPT_PKS4_S7_S7_flPfS8_Pj --------------------------
	.section	.nv.constant0._ZN13group_norm_v214gn_cuda_kernelI13__nv_bfloat16Li320ELi3ELi32ELi80ELi256ELb0ELi16ELi320ELi320ELi4ELb1ELi21ELb0ELb0ENS_16CompileConditionILi900EEEEEvPT_PKS4_S7_S7_flPfS8_Pj,"a",@progbits
	.sectionflags	@""
	.align	4
.nv.constant0._ZN13group_norm_v214gn_cuda_kernelI13__nv_bfloat16Li320ELi3ELi32ELi80ELi256ELb0ELi16ELi320ELi320ELi4ELb1ELi21ELb0ELb0ENS_16CompileConditionILi900EEEEEvPT_PKS4_S7_S7_flPfS8_Pj:
	.zero		600


//--------------------- .nv.constant0._ZN13group_norm_v214gn_cuda_kernelI13__nv_bfloat16Li320ELi1ELi32ELi80ELi256ELb0ELi32ELi320ELi320ELi4ELb1ELi18ELb0ELb0ENS_16CompileConditionILi900EEEEEvPT_PKS4_S7_S7_flPfS8_Pj --------------------------
	.section	.nv.constant0._ZN13group_norm_v214gn_cuda_kernelI13__nv_bfloat16Li320ELi1ELi32ELi80ELi256ELb0ELi32ELi320ELi320ELi4ELb1ELi18ELb0ELb0ENS_16CompileConditionILi900EEEEEvPT_PKS4_S7_S7_flPfS8_Pj,"a",@progbits
	.sectionflags	@""
	.align	4
.nv.constant0._ZN13group_norm_v214gn_cuda_kernelI13__nv_bfloat16Li320ELi1ELi32ELi80ELi256ELb0ELi32ELi320ELi320ELi4ELb1ELi18ELb0ELb0ENS_16CompileConditionILi900EEEEEvPT_PKS4_S7_S7_flPfS8_Pj:
	.zero		600


//--------------------- .nv.constant0._ZN13group_norm_v214gn_cuda_kernelI13__nv_bfloat16Li320ELi3ELi32ELi80ELi256ELb0ELi32ELi320ELi320ELi4ELb1ELi43ELb0ELb0ENS_16CompileConditionILi900EEEEEvPT_PKS4_S7_S7_flPfS8_Pj --------------------------
	.section	.nv.constant0._ZN13group_norm_v214gn_cuda_kernelI13__nv_bfloat16Li320ELi3ELi32ELi80ELi256ELb0ELi32ELi320ELi320ELi4ELb1ELi43ELb0ELb0ENS_16CompileConditionILi900EEEEEvPT_PKS4_S7_S7_flPfS8_Pj,"a",@progbits
	.sectionflags	@""
	.align	4
.nv.constant0._ZN13group_norm_v214gn_cuda_kernelI13__nv_bfloat16Li320ELi3ELi32ELi80ELi256ELb0ELi32ELi320ELi320ELi4ELb1ELi43ELb0ELb0ENS_16CompileConditionILi900EEEEEvPT_PKS4_S7_S7_flPfS8_Pj:
	.zero		600


//--------------------- .nv.constant0._ZN13group_norm_v214gn_cuda_kernelI13__nv_bfloat16Li320ELi1ELi32ELi80ELi256ELb0ELi64ELi320ELi320ELi4ELb1ELi37ELb0ELb0ENS_16CompileConditionILi900EEEEEvPT_PKS4_S7_S7_flPfS8_Pj --------------------------
	.section	.nv.constant0._ZN13group_norm_v214gn_cuda_kernelI13__nv_bfloat16Li320ELi1ELi32ELi80ELi256ELb0ELi64ELi320ELi320ELi4ELb1ELi37ELb0ELb0ENS_16CompileConditionILi900EEEEEvPT_PKS4_S7_S7_flPfS8_Pj,"a",@progbits
	.sectionflags	@""
	.align	4
.nv.constant0._ZN13group_norm_v214gn_cuda_kernelI13__nv_bfloat16Li320ELi1ELi32ELi80ELi256ELb0ELi64ELi320ELi320ELi4ELb1ELi37ELb0ELb0ENS_16CompileConditionILi900EEEEEvPT_PKS4_S7_S7_flPfS8_Pj:
	.zero		600


//--------------------- .nv.constant0._ZN13group_norm_v214gn_cuda_kernelI13__nv_bfloat16Li320ELi1ELi32ELi80ELi256ELb0ELi128ELi320ELi320ELi4ELb1ELi74ELb0ELb0ENS_16CompileConditionILi900EEEEEvPT_PKS4_S7_S7_flPfS8_Pj --------------------------
	.section	.nv.constant0._ZN13group_norm_v214gn_cuda_kernelI13__nv_bfloat16Li320ELi1ELi32ELi80ELi256ELb0ELi128ELi320ELi320ELi4ELb1ELi74ELb0ELb0ENS_16CompileConditionILi900EEEEEvPT_PKS4_S7_S7_flPfS8_Pj,"a",@progbits
	.sectionflags	@""
	.align	4
.nv.constant0._ZN13group_norm_v214gn_cuda_kernelI13__nv_bfloat16Li320ELi1ELi32ELi80ELi256ELb0ELi128ELi320ELi320ELi4ELb1ELi74ELb0ELb0ENS_16CompileConditionILi900EEEEEvPT_PKS4_S7_S7_flPfS8_Pj:
	.zero		600


//--------------------- .nv.constant0._ZN13group_norm_v214gn_cuda_kernelI13__nv_bfloat16Li320ELi1ELi32ELi80ELi256ELb0ELi128ELi320ELi320ELi4ELb0ELi74ELb0ELb1ENS_16CompileConditionILi900EEEEEvPT_PKS4_S7_S7_flPfS8_Pj --------------------------
	.section	.nv.constant0._ZN13group_norm_v214gn_cuda_kernelI13__nv_bfloat16Li320ELi1ELi32ELi80ELi256ELb0ELi128ELi320ELi320ELi4ELb0ELi74ELb0ELb1ENS_16CompileConditionILi900EEEEEvPT_PKS4_S7_S7_flPfS8_Pj,"a",@progbits
	.sectionflags	@""
	.align	4
.nv.constant0._ZN13group_norm_v214gn_cuda_kernelI13__nv_bfloat16Li320ELi1ELi32ELi80ELi256ELb0ELi128ELi320ELi320ELi4ELb0ELi74ELb0ELb1ENS_16CompileConditionILi900EEEEEvPT_PKS4_S7_S7_flPfS8_Pj:
	.zero		600


//--------------------- .nv.constant0._ZN13group_norm_v214gn_cuda_kernelI13__nv_bfloat16Li320ELi3ELi32ELi80ELi256ELb0ELi64ELi320ELi320ELi4ELb1ELi87ELb0ELb0ENS_16CompileConditionILi900EEEEEvPT_PKS4_S7_S7_flPfS8_Pj --------------------------
	.section	.nv.constant0._ZN13group_norm_v214gn_cuda_kernelI13__nv_bfloat16Li320ELi3ELi32ELi80ELi256ELb0ELi64ELi320ELi320ELi4ELb1ELi87ELb0ELb0ENS_16CompileConditionILi900EEEEEvPT_PKS4_S7_S7_flPfS8_Pj,"a",@progbits
	.sectionflags	@""
	.align	4
.nv.constant0._ZN13group_norm_v214gn_cuda_kernelI13__nv_bfloat16Li320ELi3ELi32ELi80ELi256ELb0ELi64ELi320ELi320ELi4ELb1ELi87ELb0ELb0ENS_16CompileConditionILi900EEEEEvPT_PKS4_S7_S7_flPfS8_Pj:
	.zero		600


//--------------------- .nv.constant0._ZN13group_norm_v214gn_cuda_kernelI13__nv_bfloat16Li320ELi2ELi32ELi80ELi256ELb0ELi64ELi320ELi320ELi4ELb1ELi74ELb0ELb0ENS_16CompileConditionILi900EEEEEvPT_PKS4_S7_S7_flPfS8_Pj --------------------------
	.section	.nv.constant0._ZN13group_norm_v214gn_cuda_kernelI13__nv_bfloat16Li320ELi2ELi32ELi80ELi256ELb0ELi64ELi320ELi320ELi4ELb1ELi74ELb0ELb0ENS_16CompileConditionILi900EEEEEvPT_PKS4_S7_S7_flPfS8_Pj,"a",@progbits
	.sectionflags	@""
	.align	4
.nv.constant0._ZN13group_norm_v214gn_cuda_kernelI13__nv_bfloat16Li320ELi2ELi32ELi80ELi256ELb0ELi64ELi320ELi320ELi4ELb1ELi74ELb0ELb0ENS_16CompileConditionILi900EEEEEvPT_PKS4_S7_S7_flPfS8_Pj:
	.zero		600


//--------------------- .nv.constant0._ZN13group_norm_v214gn_cuda_kernelI13__nv_bfloat16Li320ELi3ELi16ELi160ELi256ELb1ELi8ELi320ELi320ELi4ELb1ELi10ELb0ELb0ENS_16CompileConditionILi900EEEEEvPT_PKS4_S7_S7_flPfS8_Pj --------------------------
	.section	.nv.constant0._ZN13group_norm_v214gn_cuda_kernelI13__nv_bfloat16Li320ELi3ELi16ELi160ELi256ELb1ELi8ELi320ELi320ELi4ELb1ELi10ELb0ELb0ENS_16CompileConditionILi900EEEEEvPT_PKS4_S7_S7_flPfS8_Pj,"a",@progbits
	.sectionflags	@""
	.align	4
.nv.constant0._ZN13group_norm_v214gn_cuda_kernelI13__nv_bfloat16Li320ELi3ELi16ELi160ELi256ELb1ELi8ELi320ELi320ELi4ELb1ELi10ELb0ELb0ENS_16CompileConditionILi900EEEEEvPT_PKS4_S7_S7_flPfS8_Pj:
	.zero		600


//--------------------- .nv.constant0._ZN13group_norm_v214gn_cuda_kernelI13__nv_bfloat16Li320ELi1ELi16ELi160ELi256ELb1ELi16ELi320ELi320ELi4ELb1ELi9ELb0ELb0ENS_16CompileConditionILi900EEEEEvPT_PKS4_S7_S7_flPfS8_Pj --------------------------
	.section	.nv.constant0._ZN13group_norm_v214gn_cuda_kernelI13__nv_bfloat16Li320ELi1ELi16ELi160ELi256ELb1ELi16ELi320ELi320ELi4ELb1ELi9ELb0ELb0ENS_16CompileConditionILi900EEEEEvPT_PKS4_S7_S7_flPfS8_Pj,"a",@progbits
	.sectionflags	@""
	.align	4
.nv.constant0._ZN13group_norm_v214gn_cuda_kernelI13__nv_bfloat16Li320ELi1ELi16ELi160ELi256ELb1ELi16ELi320ELi320ELi4ELb1ELi9ELb0ELb0ENS_16CompileConditionILi900EEEEEvPT_PKS4_S7_S7_flPfS8_Pj:
	.zero		600


//--------------------- .nv.constant0._ZN13group_norm_v214gn_cuda_kernelI13__nv_bfloat16Li320ELi3ELi16ELi160ELi256ELb1ELi16ELi320ELi320ELi4ELb1ELi21ELb0ELb0ENS_16CompileConditionILi900EEEEEvPT_PKS4_S7_S7_flPfS8_Pj --------------------------
	.section	.nv.constant0._ZN13group_norm_v214gn_cuda_kernelI13__nv_bfloat16Li320ELi3ELi16ELi160ELi256ELb1ELi16ELi320ELi320ELi4ELb1ELi21ELb0ELb0ENS_16CompileConditionILi900EEEEEvPT_PKS4_S7_S7_flPfS8_Pj,"a",@progbits
	.sectionflags	@""
	.align	4
.nv.constant0._ZN13group_norm_v214gn_cuda_kernelI13__nv_bfloat16Li320ELi3ELi16ELi160ELi256ELb1ELi16ELi320ELi320ELi4ELb1ELi21ELb0ELb0ENS_16CompileConditionILi900EEEEEvPT_PKS4_S7_S7_flPfS8_Pj:
	.zero		600


//--------------------- .nv.constant0._ZN13group_norm_v214gn_cuda_kernelI13__nv_bfloat16Li320ELi1ELi16ELi160ELi256ELb1ELi32ELi320ELi320ELi4ELb1ELi18ELb0ELb0ENS_16CompileConditionILi900EEEEEvPT_PKS4_S7_S7_flPfS8_Pj --------------------------
	.section	.nv.constant0._ZN13group_norm_v214gn_cuda_kernelI13__nv_bfloat16Li320ELi1ELi16ELi160ELi256ELb1ELi32ELi320ELi320ELi4ELb1ELi18ELb0ELb0ENS_16CompileConditionILi900EEEEEvPT_PKS4_S7_S7_flPfS8_Pj,"a",@progbits
	.sectionflags	@""
	.align	4
.nv.constant0._ZN13group_norm_v214gn_cuda_kernelI13__nv_bfloat16Li320ELi1ELi16ELi160ELi256ELb1ELi32ELi320ELi320ELi4ELb1ELi18ELb0ELb0ENS_16CompileConditionILi900EEEEEvPT_PKS4_S7_S7_flPfS8_Pj:
	.zero		600


//--------------------- .nv.constant0._ZN13group_norm_v214gn_cuda_kernelI13__nv_bfloat16Li320ELi3ELi16ELi160ELi256ELb1ELi32ELi320ELi320ELi4ELb1ELi43ELb0ELb0ENS_16CompileConditionILi900EEEEEvPT_PKS4_S7_S7_flPfS8_Pj --------------------------
	.section	.nv.constant0._ZN13group_norm_v214gn_cuda_kernelI13__nv_bfloat16Li320ELi3ELi16ELi160ELi256ELb1ELi32ELi320ELi320ELi4ELb1ELi43ELb0ELb0ENS_16CompileConditionILi900EEEEEvPT_PKS4_S7_S7_flPfS8_Pj,"a",@progbits
	.sectionflags	@""
	.align	4
.nv.constant0._ZN13group_norm_v214gn_cuda_kernelI13__nv_bfloat16Li320ELi3ELi16ELi160ELi256ELb1ELi32ELi320ELi320ELi4ELb1ELi43ELb0ELb0ENS_16CompileConditionILi900EEEEEvPT_PKS4_S7_S7_flPfS8_Pj:
	.zero		600


//--------------------- .nv.constant0._ZN13group_norm_v214gn_cuda_kernelI13__nv_bfloat16Li320ELi1ELi16ELi160ELi256ELb1ELi64ELi320ELi320ELi4ELb1ELi37ELb0ELb0ENS_16CompileConditionILi900EEEEEvPT_PKS4_S7_S7_flPfS8_Pj --------------------------
	.section	.nv.constant0._ZN13group_norm_v214gn_cuda_kernelI13__nv_bfloat16Li320ELi1ELi16ELi160ELi256ELb1ELi64ELi320ELi320ELi4ELb1ELi37ELb0ELb0ENS_16CompileConditionILi900EEEEEvPT_PKS4_S7_S7_flPfS8_Pj,"a",@progbits
	.sectionflags	@""
	.align	4
.nv.constant0._ZN13group_norm_v214gn_cuda_kernelI13__nv_bfloat16Li320ELi1ELi16ELi160ELi256ELb1ELi64ELi320ELi320ELi4ELb1ELi37ELb0ELb0ENS_16CompileConditionILi900EEEEEvPT_PKS4_S7_S7_flPfS8_Pj:
	.zero		600


//--------------------- .nv.constant0._ZN13group_norm_v214gn_cuda_kernelI13__nv_bfloat16Li320ELi1ELi16ELi160ELi256ELb1ELi128ELi320ELi320ELi4ELb1ELi74ELb0ELb0ENS_16CompileConditionILi900EEEEEvPT_PKS4_S7_S7_flPfS8_Pj --------------------------
	.section	.nv.constant0._ZN13group_norm_v214gn_cuda_kernelI13__nv_bfloat16Li320ELi1ELi16ELi160ELi256ELb1ELi128ELi320ELi320ELi4ELb1ELi74ELb0ELb0ENS_16CompileConditionILi900EEEEEvPT_PKS4_S7_S7_flPfS8_Pj,"a",@progbits
	.sectionflags	@""
	.align	4
.nv.constant0._ZN13group_norm_v214gn_cuda_kernelI13__nv_bfloat16Li320ELi1ELi16ELi160ELi256ELb1ELi128ELi320ELi320ELi4ELb1ELi74ELb0ELb0ENS_16CompileConditionILi900EEEEEvPT_PKS4_S7_S7_flPfS8_Pj:
	.zero		600


//--------------------- .nv.constant0._ZN13group_norm_v214gn_cuda_kernelI13__nv_bfloat16Li320ELi1ELi16ELi160ELi256ELb1ELi128ELi320ELi320ELi4ELb0ELi74ELb0ELb1ENS_16CompileConditionILi900EEEEEvPT_PKS4_S7_S7_flPfS8_Pj --------------------------
	.section	.nv.constant0._ZN13group_norm_v214gn_cuda_kernelI13__nv_bfloat16Li320ELi1ELi16ELi160ELi256ELb1ELi128ELi320ELi320ELi4ELb0ELi74ELb0ELb1ENS_16CompileConditionILi900EEEEEvPT_PKS4_S7_S7_flPfS8_Pj,"a",@progbits
	.sectionflags	@""
	.align	4
.nv.constant0._ZN13group_norm_v214gn_cuda_kernelI13__nv_bfloat16Li320ELi1ELi16ELi160ELi256ELb1ELi128ELi320ELi320ELi4ELb0ELi74ELb0ELb1ENS_16CompileConditionILi900EEEEEvPT_PKS4_S7_S7_flPfS8_Pj:
	.zero		600


//--------------------- .nv.constant0._ZN13group_norm_v214gn_cuda_kernelI13__nv_bfloat16Li320ELi3ELi16ELi160ELi256ELb1ELi64ELi320ELi320ELi4ELb1ELi87ELb0ELb0ENS_16CompileConditionILi900EEEEEvPT_PKS4_S7_S7_flPfS8_Pj --------------------------
	.section	.nv.constant0._ZN13group_norm_v214gn_cuda_kernelI13__nv_bfloat16Li320ELi3ELi16ELi160ELi256ELb1ELi64ELi320ELi320ELi4ELb1ELi87ELb0ELb0ENS_16CompileConditionILi900EEEEEvPT_PKS4_S7_S7_flPfS8_Pj,"a",@progbits
	.sectionflags	@""
	.align	4
.nv.constant0._ZN13group_norm_v214gn_cuda_kernelI13__nv_bfloat16Li320ELi3ELi16ELi160ELi256ELb1ELi64ELi320ELi320ELi4ELb1ELi87ELb0ELb0ENS_16CompileConditionILi900EEEEEvPT_PKS4_S7_S7_flPfS8_Pj:
	.zero		600


//--------------------- .nv.constant0._ZN13group_norm_v214gn_cuda_kernelI13__nv_bfloat16Li320ELi2ELi16ELi160ELi256ELb1ELi64ELi320ELi320ELi4ELb1ELi74ELb0ELb0ENS_16CompileConditionILi900EEEEEvPT_PKS4_S7_S7_flPfS8_Pj --------------------------
	.section	.nv.constant0._ZN13group_norm_v214gn_cuda_kernelI13__nv_bfloat16Li320ELi2ELi16ELi160ELi256ELb1ELi64ELi320ELi320ELi4ELb1ELi74ELb0ELb0ENS_16CompileConditionILi900EEEEEvPT_PKS4_S7_S7_flPfS8_Pj,"a",@progbits
	.sectionflags	@""
	.align	4
.nv.constant0._ZN13group_norm_v214gn_cuda_kernelI13__nv_bfloat16Li320ELi2ELi16ELi160ELi256ELb1ELi64ELi320ELi320ELi4ELb1ELi74ELb0ELb0ENS_16CompileConditionILi900EEEEEvPT_PKS4_S7_S7_flPfS8_Pj:
	.zero		600


//--------------------- .nv.constant0._ZN13group_norm_v218gn_bwd_cuda_kernelI6__halfLi320ELi3ELi32ELi80ELi256ELb0ELb1ELi8ELi320ELi320ELi4ELb1ELi10ELb0ELb0ELNS_15WgradSyncMethodE2ENS_16CompileConditionILi900EEEEEvPT_S6_S6_PKS5_S8_S8_S8_PKfflPfPj --------------------------
	.section	.nv.constant0._ZN13group_norm_v218gn_bwd_cuda_kernelI6__halfLi320ELi3ELi32ELi80ELi256ELb0ELb1ELi8ELi320ELi320ELi4ELb1ELi10ELb0ELb0ELNS_15WgradSyncMethodE2ENS_16CompileConditionILi900EEEEEvPT_S6_S6_PKS5_S8_S8_S8_PKfflPfPj,"a",@progbits
	.sectionflags	@""
	.align	4
.nv.constant0._ZN13group_norm_v218gn_bwd_cuda_kernelI6__halfLi320ELi3ELi32ELi80ELi256ELb0ELb1ELi8ELi320ELi320ELi4ELb1ELi10ELb0ELb0ELNS_15WgradSyncMethodE2ENS_16CompileConditionILi900EEEEEvPT_S6_S6_PKS5_S8_S8_S8_PKfflPfPj:
	.zero		624


//--------------------- .nv.constant0._ZN13group_norm_v218gn_bwd_cuda_kernelI6__halfLi320ELi1ELi32ELi80ELi256ELb0ELb1ELi16ELi320ELi320ELi4ELb1ELi9ELb0ELb0ELNS_15WgradSyncMethodE2ENS_16CompileConditionILi900EEEEEvPT_S6_S6_PKS5_S8_S8_S8_PKfflPfPj --------------------------
	.section	.nv.constant0._ZN13group_norm_v218gn_bwd_cuda_kernelI6__halfLi320ELi1ELi32ELi80ELi256ELb0ELb1ELi16ELi320ELi320ELi4ELb1ELi9ELb0ELb0ELNS_15WgradSyncMethodE2ENS_16CompileConditionILi900EEEEEvPT_S6_S6_PKS5_S8_S8_S8_PKfflPfPj,"a",@progbits
	.sectionflags	@""
	.align	4
.nv.constant0._ZN13group_norm_v218gn_bwd_cuda_kernelI6__halfLi320ELi1ELi32ELi80ELi256ELb0ELb1ELi16ELi320ELi320ELi4ELb1ELi9ELb0ELb0ELNS_15WgradSyncMethodE2ENS_16CompileConditionILi900EEEEEvPT_S6_S6_PKS5_S8_S8_S8_PKfflPfPj:
	.zero		624


//--------------------- .nv.constant0._ZN13group_norm_v218gn_bwd_cuda_kernelI6__halfLi320ELi3ELi32ELi80ELi256ELb0ELb1ELi16ELi320ELi320ELi4ELb1ELi16ELb0ELb0ELNS_15WgradSyncMethodE3ENS_16CompileConditionILi900EEEEEvPT_S6_S6_PKS5_S8_S8_S8_PKfflPfPj --------------------------
	.section	.nv.constant0._ZN13group_norm_v218gn_bwd_cuda_kernelI6__halfLi320ELi3ELi32ELi80ELi256ELb0ELb1ELi16ELi320ELi320ELi4ELb1ELi16ELb0ELb0ELNS_15WgradSyncMethodE3ENS_16CompileConditionILi900EEEEEvPT_S6_S6_PKS5_S8_S8_S8_PKfflPfPj,"a",@progbits
	.sectionflags	@""
	.align	4
.nv.constant0._ZN13group_norm_v218gn_bwd_cuda_kernelI6__halfLi320ELi3ELi32ELi80ELi256ELb0ELb1ELi16ELi320ELi320ELi4ELb1ELi16ELb0ELb0ELNS_15WgradSyncMethodE3ENS_16CompileConditionILi900EEEEEvPT_S6_S6_PKS5_S8_S8_S8_PKfflPfPj:
	.zero		624


//--------------------- .nv.constant0._ZN13group_norm_v218gn_bwd_cuda_kernelI6__halfLi320ELi1ELi32ELi80ELi256ELb0ELb1ELi32ELi320ELi320ELi4ELb1ELi16ELb0ELb0ELNS_15WgradSyncMethodE3ENS_16CompileConditionILi900EEEEEvPT_S6_S6_PKS5_S8_S8_S8_PKfflPfPj --------------------------
	.section	.nv.constant0._ZN13group_norm_v218gn_bwd_cuda_kernelI6__halfLi320ELi1ELi32ELi80ELi256ELb0ELb1ELi32ELi320ELi320ELi4ELb1ELi16ELb0ELb0ELNS_15WgradSyncMethodE3ENS_16CompileConditionILi900EEEEEvPT_S6_S6_PKS5_S8_S8_S8_PKfflPfPj,"a",@progbits
	.sectionflags	@""
	.align	4
.nv.constant0._ZN13group_norm_v218gn_bwd_cuda_kernelI6__halfLi320ELi1ELi32ELi80ELi256ELb0ELb1ELi32ELi320ELi320ELi4ELb1ELi16ELb0ELb0ELNS_15WgradSyncMethodE3ENS_16CompileConditionILi900EEEEEvPT_S6_S6_PKS5_S8_S8_S8_PKfflPfPj:
	.zero		624


//--------------------- .nv.constant0._ZN13group_norm_v218gn_bwd_cuda_kernelI6__halfLi320ELi1ELi32ELi80ELi256ELb0ELb1ELi64ELi320ELi320ELi4ELb1ELi32ELb0ELb0ELNS_15WgradSyncMethodE3ENS_16CompileConditionILi900EEEEEvPT_S6_S6_PKS5_S8_S8_S8_PKfflPfPj --------------------------
	.section	.nv.constant0._ZN13group_norm_v218gn_bwd_cuda_kernelI6__halfLi320ELi1ELi32ELi80ELi256ELb0ELb1ELi64ELi320ELi320ELi4ELb1ELi32ELb0ELb0ELNS_15WgradSyncMethodE3ENS_16CompileConditionILi900EEEEEvPT_S6_S6_PKS5_S8_S8_S8_PKfflPfPj,"a",@progbits
	.sectionflags	@""
	.align	4
.nv.constant0._ZN13group_norm_v218gn_bwd_cuda_kernelI6__halfLi320ELi1ELi32ELi80ELi256ELb0ELb1ELi64ELi320ELi320ELi4ELb1ELi32ELb0ELb0ELNS_15WgradSyncMethodE3ENS_16CompileConditionILi900EEEEEvPT_S6_S6_PKS5_S8_S8_S8_PKfflPfPj:
	.zero		624


//--------------------- .nv.constant0._ZN13group_norm_v218gn_bwd_cuda_kernelI6__halfLi320ELi2ELi32ELi80ELi256ELb0ELb1ELi32ELi320ELi320ELi4ELb1ELi32ELb0ELb0ELNS_15WgradSyncMethodE3ENS_16CompileConditionILi900EEEEEvPT_S6_S6_PKS5_S8_S8_S8_PKfflPfPj --------------------------
	.section	.nv.constant0._ZN13group_norm_v218gn_bwd_cuda_kernelI6__halfLi320ELi2ELi32ELi80ELi256ELb0ELb1ELi32ELi320ELi320ELi4ELb1ELi32ELb0ELb0ELNS_15WgradSyncMethodE3ENS_16CompileConditionILi900EEEEEvPT_S6_S6_PKS5_S8_S8_S8_PKfflPfPj,"a",@progbits
	.sectionflags	@""
	.align	4
.nv.constant0._ZN13group_norm_v218gn_bwd_cuda_kernelI6__halfLi320ELi2ELi32ELi80ELi256ELb0ELb1ELi32ELi320ELi320ELi4ELb1ELi32ELb0ELb0ELNS_15WgradSyncMethodE3ENS_16CompileConditionILi900EEEEEvPT_S6_S6_PKS5_S8_S8_S8_PKfflPfPj:
	.zero		624


//--------------------- .nv.constant0._ZN13group_norm_v218gn_bwd_cuda_kernelI6__halfLi320ELi3ELi32ELi80ELi256ELb0ELb1ELi32ELi320ELi320ELi4ELb1ELi40ELb0ELb0ELNS_15WgradSyncMethodE3ENS_16CompileConditionILi900EEEEEvPT_S6_S6_PKS5_S8_S8_S8_PKfflPfPj --------------------------
	.section	.nv.constant0._ZN13group_norm_v218gn_bwd_cuda_kernelI6__halfLi320ELi3ELi32ELi80ELi256ELb0ELb1ELi32ELi320ELi320ELi4ELb1ELi40ELb0ELb0ELNS_15WgradSyncMethodE3ENS_16CompileConditionILi900EEEEEvPT_S6_S6_PKS5_S8_S8_S8_PKfflPfPj,"a",@progbits
	.sectionflags	@""
	.align	4
.nv.constant0._ZN13group_norm_v218gn_bwd_cuda_kernelI6__halfLi320ELi3ELi32ELi80ELi256ELb0ELb1ELi32ELi320ELi320ELi4ELb1ELi40ELb0ELb0ELNS_15WgradSyncMethodE3ENS_16CompileConditionILi900EEEEEvPT_S6_S6_PKS5_S8_S8_S8_PKfflPfPj:
	.zero		624


//--------------------- .nv.constant0._ZN13group_norm_v218gn_bwd_cuda_kernelI6__halfLi320ELi3ELi32ELi80ELi256ELb0ELb1ELi32ELi320ELi320ELi4ELb1ELi48ELb0ELb0ELNS_15WgradSyncMethodE3ENS_16CompileConditionILi900EEEEEvPT_S6_S6_PKS5_S8_S8_S8_PKfflPfPj --------------------------
	.section	.nv.constant0._ZN13group_norm_v218gn_bwd_cuda_kernelI6__halfLi320ELi3ELi32ELi80ELi256ELb0ELb1ELi32ELi320ELi320ELi4ELb1ELi48ELb0ELb0ELNS_15WgradSyncMethodE3ENS_16CompileConditionILi900EEEEEvPT_S6_S6_PKS5_S8_S8_S8_PKfflPfPj,"a",@progbits
	.sectionflags	@""
	.align	4
.nv.constant0._ZN13group_norm_v218gn_bwd_cuda_kernelI6__halfLi320ELi3ELi32ELi80ELi256ELb0ELb1ELi32ELi320ELi320ELi4ELb1ELi48ELb0ELb0ELNS_15WgradSyncMethodE3ENS_16CompileConditionILi900EEEEEvPT_S6_S6_PKS5_S8_S8_S8_PKfflPfPj:
	.zero		624


//--------------------- .nv.constant0._ZN13group_norm_v218gn_bwd_cuda_kernelI6__halfLi320ELi3ELi16ELi160ELi256ELb1ELb1ELi8ELi320ELi320ELi4ELb1ELi10ELb0ELb0ELNS_15WgradSyncMethodE2ENS_16CompileConditionILi900EEEEEvPT_S6_S6_PKS5_S8_S8_S8_PKfflPfPj --------------------------
	.section	.nv.constant0._ZN13group_norm_v218gn_bwd_cuda_kernelI6__halfLi320ELi3ELi16ELi160ELi256ELb1ELb1ELi8ELi320ELi320ELi4ELb1ELi10ELb0ELb0ELNS_15WgradSyncMethodE2ENS_16CompileConditionILi900EEEEEvPT_S6_S6_PKS5_S8_S8_S8_PKfflPfPj,"a",@progbits
	.sectionflags	@""
	.align	4
.nv.constant0._ZN13group_norm_v218gn_bwd_cuda_kernelI6__halfLi320ELi3ELi16ELi160ELi256ELb1ELb1ELi8ELi320ELi320ELi4ELb1ELi10ELb0ELb0ELNS_15WgradSyncMethodE2ENS_16CompileConditionILi900EEEEEvPT_S6_S6_PKS5_S8_S8_S8_PKfflPfPj:
	.zero		624


//--------------------- .nv.constant0._ZN13group_norm_v218gn_bwd_cuda_kernelI6__halfLi320ELi1ELi16ELi160ELi256ELb1ELb1ELi16ELi320ELi320ELi4ELb1ELi9ELb0ELb0ELNS_15WgradSyncMethodE2ENS_16CompileConditionILi900EEEEEvPT_S6_S6_PKS5_S8_S8_S8_PKfflPfPj --------------------------
	.section	.nv.constant0._ZN13group_norm_v218gn_bwd_cuda_kernelI6__halfLi320ELi1ELi16ELi160ELi256ELb1ELb1ELi16ELi320ELi320ELi4ELb1ELi9ELb0ELb0ELNS_15WgradSyncMethodE2ENS_16CompileConditionILi900EEEEEvPT_S6_S6_PKS5_S8_S8_S8_PKfflPfPj,"a",@progbits
	.sectionflags	@""
	.align	4
.nv.constant0._ZN13group_norm_v218gn_bwd_cuda_kernelI6__halfLi320ELi1ELi16ELi160ELi256ELb1ELb1ELi16ELi320ELi320ELi4ELb1ELi9ELb0ELb0ELNS_15WgradSyncMethodE2ENS_16CompileConditionILi900EEEEEvPT_S6_S6_PKS5_S8_S8_S8_PKfflPfPj:
	.zero		624


//--------------------- .nv.constant0._ZN13group_norm_v218gn_bwd_cuda_kernelI6__halfLi320ELi3ELi16ELi160ELi256ELb1ELb1ELi16ELi320ELi320ELi4ELb1ELi16ELb0ELb0ELNS_15WgradSyncMethodE3ENS_16CompileConditionILi900EEEEEvPT_S6_S6_PKS5_S8_S8_S8_PKfflPfPj --------------------------
	.section	.nv.constant0._ZN13group_norm_v218gn_bwd_cuda_kernelI6__halfLi320ELi3ELi16ELi160ELi256ELb1ELb1ELi16ELi320ELi320ELi4ELb1ELi16ELb0ELb0ELNS_15WgradSyncMethodE3ENS_16CompileConditionILi900EEEEEvPT_S6_S6_PKS5_S8_S8_S8_PKfflPfPj,"a",@progbits
	.sectionflags	@""
	.align	4
.nv.constant0._ZN13group_norm_v218gn_bwd_cuda_kernelI6__halfLi320ELi3ELi16ELi160ELi256ELb1ELb1ELi16ELi320ELi320ELi4ELb1ELi16ELb0ELb0ELNS_15WgradSyncMethodE3ENS_16CompileConditionILi900EEEEEvPT_S6_S6_PKS5_S8_S8_S8_PKfflPfPj:
	.zero		624


//--------------------- .nv.constant0._ZN13group_norm_v218gn_bwd_cuda_kernelI6__halfLi320ELi1ELi16ELi160ELi256ELb1ELb1ELi32ELi320ELi320ELi4ELb1ELi16ELb0ELb0ELNS_15WgradSyncMethodE3ENS_16CompileConditionILi900EEEEEvPT_S6_S6_PKS5_S8_S8_S8_PKfflPfPj --------------------------
	.section	.nv.constant0._ZN13group_norm_v218gn_bwd_cuda_kernelI6__halfLi320ELi1ELi16ELi160ELi256ELb1ELb1ELi32ELi320ELi320ELi4ELb1ELi16ELb0ELb0ELNS_15WgradSyncMethodE3ENS_16CompileConditionILi900EEEEEvPT_S6_S6_PKS5_S8_S8_S8_PKfflPfPj,"a",@progbits
	.sectionflags	@""
	.align	4
.nv.constant0._ZN13group_norm_v218gn_bwd_cuda_kernelI6__halfLi320ELi1ELi16ELi160ELi256ELb1ELb1ELi32ELi320ELi320ELi4ELb1ELi16ELb0ELb0ELNS_15WgradSyncMethodE3ENS_16CompileConditionILi900EEEEEvPT_S6_S6_PKS5_S8_S8_S8_PKfflPfPj:
	.zero		624


//--------------------- .nv.constant0._ZN13group_norm_v218gn_bwd_cuda_kernelI6__halfLi320ELi1ELi16ELi160ELi256ELb1ELb1ELi64ELi320ELi320ELi4ELb1ELi32ELb0ELb0ELNS_15WgradSyncMethodE3ENS_16CompileConditionILi900EEEEEvPT_S6_S6_PKS5_S8_S8_S8_PKfflPfPj --------------------------
	.section	.nv.constant0._ZN13group_norm_v218gn_bwd_cuda_kernelI6__halfLi320ELi1ELi16ELi160ELi256ELb1ELb1ELi64ELi320ELi320ELi4ELb1ELi32ELb0ELb0ELNS_15WgradSyncMethodE3ENS_16CompileConditionILi900EEEEEvPT_S6_S6_PKS5_S8_S8_S8_PKfflPfPj,"a",@progbits
	.sectionflags	@""
	.align	4
.nv.constant0._ZN13group_norm_v218gn_bwd_cuda_kernelI6__halfLi320ELi1ELi16ELi160ELi256ELb1ELb1ELi64ELi320ELi320ELi4ELb1ELi32ELb0ELb0ELNS_15WgradSyncMethodE3ENS_16CompileConditionILi900EEEEEvPT_S6_S6_PKS5_S8_S8_S8_PKfflPfPj:
	.zero		624


//--------------------- .nv.constant0._ZN13group_norm_v218gn_bwd_cuda_kernelI6__halfLi320ELi2ELi16ELi160ELi256ELb1ELb1ELi32ELi320ELi320ELi4ELb1ELi32ELb0ELb0ELNS_15WgradSyncMethodE3ENS_16CompileConditionILi900EEEEEvPT_S6_S6_PKS5_S8_S8_S8_PKfflPfPj --------------------------
	.section	.nv.constant0._ZN13group_norm_v218gn_bwd_cuda_kernelI6__halfLi320ELi2ELi16ELi160ELi256ELb1ELb1ELi32ELi320ELi320ELi4ELb1ELi32ELb0ELb0ELNS_15WgradSyncMethodE3ENS_16CompileConditionILi900EEEEEvPT_S6_S6_PKS5_S8_S8_S8_PKfflPfPj,"a",@progbits
	.sectionflags	@""
	.align	4
.nv.constant0._ZN13group_norm_v218gn_bwd_cuda_kernelI6__halfLi320ELi2ELi16ELi160ELi256ELb1ELb1ELi32ELi320ELi320ELi4ELb1ELi32ELb0ELb0ELNS_15WgradSyncMethodE3ENS_16CompileConditionILi900EEEEEvPT_S6_S6_PKS5_S8_S8_S8_PKfflPfPj:
	.zero		624


//--------------------- .nv.constant0._ZN13group_norm_v218gn_bwd_cuda_kernelI6__halfLi320ELi3ELi16ELi160ELi256ELb1ELb1ELi32ELi320ELi320ELi4ELb1ELi40ELb0ELb0ELNS_15WgradSyncMethodE3ENS_16CompileConditionILi900EEEEEvPT_S6_S6_PKS5_S8_S8_S8_PKfflPfPj --------------------------
	.section	.nv.constant0._ZN13group_norm_v218gn_bwd_cuda_kernelI6__halfLi320ELi3ELi16ELi160ELi256ELb1ELb1ELi32ELi320ELi320ELi4ELb1ELi40ELb0ELb0ELNS_15WgradSyncMethodE3ENS_16CompileConditionILi900EEEEEvPT_S6_S6_PKS5_S8_S8_S8_PKfflPfPj,"a",@progbits
	.sectionflags	@""
	.align	4
.nv.constant0._ZN13group_norm_v218gn_bwd_cuda_kernelI6__halfLi320ELi3ELi16ELi160ELi256ELb1ELb1ELi32ELi320ELi320ELi4ELb1ELi40ELb0ELb0ELNS_15WgradSyncMethodE3ENS_16CompileConditionILi900EEEEEvPT_S6_S6_PKS5_S8_S8_S8_PKfflPfPj:
	.zero		624


//--------------------- .nv.constant0._ZN13group_norm_v218gn_bwd_cuda_kernelI6__halfLi320ELi3ELi16ELi160ELi256ELb1ELb1ELi32ELi320ELi320ELi4ELb1ELi48ELb0ELb0ELNS_15WgradSyncMethodE3ENS_16CompileConditionILi900EEEEEvPT_S6_S6_PKS5_S8_S8_S8_PKfflPfPj --------------------------
	.section	.nv.constant0._ZN13group_norm_v218gn_bwd_cuda_kernelI6__halfLi320ELi3ELi16ELi160ELi256ELb1ELb1ELi32ELi320ELi320ELi4ELb1ELi48ELb0ELb0ELNS_15WgradSyncMethodE3ENS_16CompileConditionILi900EEEEEvPT_S6_S6_PKS5_S8_S8_S8_PKfflPfPj,"a",@progbits
	.sectionflags	@""
	.align	4
.nv.constant0._ZN13group_norm_v218gn_bwd_cuda_kernelI6__halfLi320ELi3ELi16ELi160ELi256ELb1ELb1ELi32ELi320ELi320ELi4ELb1ELi48ELb0ELb0ELNS_15WgradSyncMethodE3ENS_16CompileConditionILi900EEEEEvPT_S6_S6_PKS5_S8_S8_S8_PKfflPfPj:
	.zero		624


//--------------------- .nv.constant0._ZN13group_norm_v214gn_cuda_kernelI6__halfLi320ELi3ELi32ELi80ELi256ELb0ELi8ELi320ELi320ELi4ELb1ELi10ELb0ELb0ENS_16CompileConditionILi900EEEEEvPT_PKS4_S7_S7_flPfS8_Pj --------------------------
	.section	.nv.constant0._ZN13group_norm_v214gn_cuda_kernelI6__halfLi320ELi3ELi32ELi80ELi256ELb0ELi8ELi320ELi320ELi4ELb1ELi10ELb0ELb0ENS_16CompileConditionILi900EEEEEvPT_PKS4_S7_S7_flPfS8_Pj,"a",@progbits
	.sectionflags	@""
	.align	4
.nv.constant0._ZN13group_norm_v214gn_cuda_kernelI6__halfLi320ELi3ELi32ELi80ELi256ELb0ELi8ELi320ELi320ELi4ELb1ELi10ELb0ELb0ENS_16CompileConditionILi900EEEEEvPT_PKS4_S7_S7_flPfS8_Pj:
	.zero		600


//--------------------- .nv.constant0._ZN13group_norm_v214gn_cuda_kernelI6__halfLi320ELi1ELi32ELi80ELi256ELb0ELi16ELi320ELi320ELi4ELb1ELi9ELb0ELb0ENS_16CompileConditionILi900EEEEEvPT_PKS4_S7_S7_flPfS8_Pj --------------------------
	.section	.nv.constant0._ZN13group_norm_v214gn_cuda_kernelI6__halfLi320ELi1ELi32ELi80ELi256ELb0ELi16ELi320ELi320ELi4ELb1ELi9ELb0ELb0ENS_16CompileConditionILi900EEEEEvPT_PKS4_S7_S7_flPfS8_Pj,"a",@progbits
	.sectionflags	@""
	.align	4
.nv.constant0._ZN13group_norm_v214gn_cuda_kernelI6__halfLi320ELi1ELi32ELi80ELi256ELb0ELi16ELi320ELi320ELi4ELb1ELi9ELb0ELb0ENS_16CompileConditionILi900EEEEEvPT_PKS4_S7_S7_flPfS8_Pj:
	.zero		600


//--------------------- .nv.constant0._ZN13group_norm_v214gn_cuda_kernelI6__halfLi320ELi3ELi32ELi80ELi256ELb0ELi16ELi320ELi320ELi4ELb1ELi21ELb0ELb0ENS_16CompileConditionILi900EEEEEvPT_PKS4_S7_S7_flPfS8_Pj --------------------------
	.section	.nv.constant0._ZN13group_norm_v214gn_cuda_kernelI6__halfLi320ELi3ELi32ELi80ELi256ELb0ELi16ELi320ELi320ELi4ELb1ELi21ELb0ELb0ENS_16CompileConditionILi900EEEEEvPT_PKS4_S7_S7_flPfS8_Pj,"a",@progbits
	.sectionflags	@""
	.align	4
.nv.constant0._ZN13group_norm_v214gn_cuda_kernelI6__halfLi320ELi3ELi32ELi80ELi256ELb0ELi16ELi320ELi320ELi4ELb1ELi21ELb0ELb0ENS_16CompileConditionILi900EEEEEvPT_PKS4_S7_S7_flPfS8_Pj:
	.zero		600


//--------------------- .nv.constant0._ZN13group_norm_v214gn_cuda_kernelI6__halfLi320ELi1ELi32ELi80ELi256ELb0ELi32ELi320ELi320ELi4ELb1ELi18ELb0ELb0ENS_16CompileConditionILi900EEEEEvPT_PKS4_S7_S7_flPfS8_Pj --------------------------
	.section	.nv.constant0._ZN13group_norm_v214gn_cuda_kernelI6__halfLi320ELi1ELi32ELi80ELi256ELb0ELi32ELi320ELi320ELi4ELb1ELi18ELb0ELb0ENS_16CompileConditionILi900EEEEEvPT_PKS4_S7_S7_flPfS8_Pj,"a",@progbits
	.sectionflags	@""
	.align	4
.nv.constant0._ZN13group_norm_v214gn_cuda_kernelI6__halfLi320ELi1ELi32ELi80ELi256ELb0ELi32ELi320ELi320ELi4ELb1ELi18ELb0ELb0ENS_16CompileConditionILi900EEEEEvPT_PKS4_S7_S7_flPfS8_Pj:
	.zero		600


//--------------------- .nv.constant0._ZN13group_norm_v214gn_cuda_kernelI6__halfLi320ELi3ELi32ELi80ELi256ELb0ELi32ELi320ELi320ELi4ELb1ELi43ELb0ELb0ENS_16CompileConditionILi900EEEEEvPT_PKS4_S7_S7_flPfS8_Pj --------------------------
	.section	.nv.constant0._ZN13group_norm_v214gn_cuda_kernelI6__halfLi320ELi3ELi32ELi80ELi256ELb0ELi32ELi320ELi320ELi4ELb1ELi43ELb0ELb0ENS_16CompileConditionILi900EEEEEvPT_PKS4_S7_S7_flPfS8_Pj,"a",@progbits
	.sectionflags	@""
	.align	4
.nv.constant0._ZN13group_norm_v214gn_cuda_kernelI6__halfLi320ELi3ELi32ELi80ELi256ELb0ELi32ELi320ELi320ELi4ELb1ELi43ELb0ELb0ENS_16CompileConditionILi900EEEEEvPT_PKS4_S7_S7_flPfS8_Pj:
	.zero		600


//--------------------- .nv.constant0._ZN13group_norm_v214gn_cuda_kernelI6__halfLi320ELi1ELi32ELi80ELi256ELb0ELi64ELi320ELi320ELi4ELb1ELi37ELb0ELb0ENS_16CompileConditionILi900EEEEEvPT_PKS4_S7_S7_flPfS8_Pj --------------------------
	.section	.nv.constant0._ZN13group_norm_v214gn_cuda_kernelI6__halfLi320ELi1ELi32ELi80ELi256ELb0ELi64ELi320ELi320ELi4ELb1ELi37ELb0ELb0ENS_16CompileConditionILi900EEEEEvPT_PKS4_S7_S7_flPfS8_Pj,"a",@progbits
	.sectionflags	@""
	.align	4
.nv.constant0._ZN13group_norm_v214gn_cuda_kernelI6__halfLi320ELi1ELi32ELi80ELi256ELb0ELi64ELi320ELi320ELi4ELb1ELi37ELb0ELb0ENS_16CompileConditionILi900EEEEEvPT_PKS4_S7_S7_flPfS8_Pj:
	.zero		600


//--------------------- .nv.constant0._ZN13group_norm_v214gn_cuda_kernelI6__halfLi320ELi1ELi32ELi80ELi256ELb0ELi128ELi320ELi320ELi4ELb1ELi74ELb0ELb0ENS_16CompileConditionILi900EEEEEvPT_PKS4_S7_S7_flPfS8_Pj --------------------------
	.section	.nv.constant0._ZN13group_norm_v214gn_cuda_kernelI6__halfLi320ELi1ELi32ELi80ELi256ELb0ELi128ELi320ELi320ELi4ELb1ELi74ELb0ELb0ENS_16CompileConditionILi900EEEEEvPT_PKS4_S7_S7_flPfS8_Pj,"a",@progbits
	.sectionflags	@""
	.align	4
.nv.constant0._ZN13group_norm_v214gn_cuda_kernelI6__halfLi320ELi1ELi32ELi80ELi256ELb0ELi128ELi320ELi320ELi4ELb1ELi74ELb0ELb0ENS_16CompileConditionILi900EEEEEvPT_PKS4_S7_S7_flPfS8_Pj:
	.zero		600


//--------------------- .nv.constant0._ZN13group_norm_v214gn_cuda_kernelI6__halfLi320ELi1ELi32ELi80ELi256ELb0ELi128ELi320ELi320ELi4ELb0ELi74ELb0ELb1ENS_16CompileConditionILi900EEEEEvPT_PKS4_S7_S7_flPfS8_Pj --------------------------
	.section	.nv.constant0._ZN13group_norm_v214gn_cuda_kernelI6__halfLi320ELi1ELi32ELi80ELi256ELb0ELi128ELi320ELi320ELi4ELb0ELi74ELb0ELb1ENS_16CompileConditionILi900EEEEEvPT_PKS4_S7_S7_flPfS8_Pj,"a",@progbits
	.sectionflags	@""
	.align	4
.nv.constant0._ZN13group_norm_v214gn_cuda_kernelI6__halfLi320ELi1ELi32ELi80ELi256ELb0ELi128ELi320ELi320ELi4ELb0ELi74ELb0ELb1ENS_16CompileConditionILi900EEEEEvPT_PKS4_S7_S7_flPfS8_Pj:
	.zero		600


//--------------------- .nv.constant0._ZN13group_norm_v214gn_cuda_kernelI6__halfLi320ELi3ELi32ELi80ELi256ELb0ELi64ELi320ELi320ELi4ELb1ELi87ELb0ELb0ENS_16CompileConditionILi900EEEEEvPT_PKS4_S7_S7_flPfS8_Pj --------------------------
	.section	.nv.constant0._ZN13group_norm_v214gn_cuda_kernelI6__halfLi320ELi3ELi32ELi80ELi256ELb0ELi64ELi320ELi320ELi4ELb1ELi87ELb0ELb0ENS_16CompileConditionILi900EEEEEvPT_PKS4_S7_S7_flPfS8_Pj,"a",@progbits
	.sectionflags	@""
	.align	4
.nv.constant0._ZN13group_norm_v214gn_cuda_kernelI6__halfLi320ELi3ELi32ELi80ELi256ELb0ELi64ELi320ELi320ELi4ELb1ELi87ELb0ELb0ENS_16CompileConditionILi900EEEEEvPT_PKS4_S7_S7_flPfS8_Pj:
	.zero		600


//--------------------- .nv.constant0._ZN13group_norm_v214gn_cuda_kernelI6__halfLi320ELi2ELi32ELi80ELi256ELb0ELi64ELi320ELi320ELi4ELb1ELi74ELb0ELb0ENS_16CompileConditionILi900EEEEEvPT_PKS4_S7_S7_flPfS8_Pj --------------------------
	.section	.nv.constant0._ZN13group_norm_v214gn_cuda_kernelI6__halfLi320ELi2ELi32ELi80ELi256ELb0ELi64ELi320ELi320ELi4ELb1ELi74ELb0ELb0ENS_16CompileConditionILi900EEEEEvPT_PKS4_S7_S7_flPfS8_Pj,"a",@progbits
	.sectionflags	@""
	.align	4
.nv.constant0._ZN13group_norm_v214gn_cuda_kernelI6__halfLi320ELi2ELi32ELi80ELi256ELb0ELi64ELi320ELi320ELi4ELb1ELi74ELb0ELb0ENS_16CompileConditionILi900EEEEEvPT_PKS4_S7_S7_flPfS8_Pj:
	.zero		600


//--------------------- .nv.constant0._ZN13group_norm_v214gn_cuda_kernelI6__halfLi320ELi3ELi16ELi160ELi256ELb1ELi8ELi320ELi320ELi4ELb1ELi10ELb0ELb0ENS_16CompileConditionILi900EEEEEvPT_PKS4_S7_S7_flPfS8_Pj --------------------------
	.section	.nv.constant0._ZN13group_norm_v214gn_cuda_kernelI6__halfLi320ELi3ELi16ELi160ELi256ELb1ELi8ELi320ELi320ELi4ELb1ELi10ELb0ELb0ENS_16CompileConditionILi900EEEEEvPT_PKS4_S7_S7_flPfS8_Pj,"a",@progbits
	.sectionflags	@""
	.align	4
.nv.constant0._ZN13group_norm_v214gn_cuda_kernelI6__halfLi320ELi3ELi16ELi160ELi256ELb1ELi8ELi320ELi320ELi4ELb1ELi10ELb0ELb0ENS_16CompileConditionILi900EEEEEvPT_PKS4_S7_S7_flPfS8_Pj:
	.zero		600


//--------------------- .nv.constant0._ZN13group_norm_v214gn_cuda_kernelI6__halfLi320ELi1ELi16ELi160ELi256ELb1ELi16ELi320ELi320ELi4ELb1ELi9ELb0ELb0ENS_16CompileConditionILi900EEEEEvPT_PKS4_S7_S7_flPfS8_Pj --------------------------
	.section	.nv.constant0._ZN13group_norm_v214gn_cuda_kernelI6__halfLi320ELi1ELi16ELi160ELi256ELb1ELi16ELi320ELi320ELi4ELb1ELi9ELb0ELb0ENS_16CompileConditionILi900EEEEEvPT_PKS4_S7_S7_flPfS8_Pj,"a",@progbits
	.sectionflags	@""
	.align	4
.nv.constant0._ZN13group_norm_v214gn_cuda_kernelI6__halfLi320ELi1ELi16ELi160ELi256ELb1ELi16ELi320ELi320ELi4ELb1ELi9ELb0ELb0ENS_16CompileConditionILi900EEEEEvPT_PKS4_S7_S7_flPfS8_Pj:
	.zero		600


//--------------------- .nv.constant0._ZN13group_norm_v214gn_cuda_kernelI6__halfLi320ELi3ELi16ELi160ELi256ELb1ELi16ELi320ELi320ELi4ELb1ELi21ELb0ELb0ENS_16CompileConditionILi900EEEEEvPT_PKS4_S7_S7_flPfS8_Pj --------------------------
	.section	.nv.constant0._ZN13group_norm_v214gn_cuda_kernelI6__halfLi320ELi3ELi16ELi160ELi256ELb1ELi16ELi320ELi320ELi4ELb1ELi21ELb0ELb0ENS_16CompileConditionILi900EEEEEvPT_PKS4_S7_S7_flPfS8_Pj,"a",@progbits
	.sectionflags	@""
	.align	4
.nv.constant0._ZN13group_norm_v214gn_cuda_kernelI6__halfLi320ELi3ELi16ELi160ELi256ELb1ELi16ELi320ELi320ELi4ELb1ELi21ELb0ELb0ENS_16CompileConditionILi900EEEEEvPT_PKS4_S7_S7_flPfS8_Pj:
	.zero		600


//--------------------- .nv.constant0._ZN13group_norm_v214gn_cuda_kernelI6__halfLi320ELi1ELi16ELi160ELi256ELb1ELi32ELi320ELi320ELi4ELb1ELi18ELb0ELb0ENS_16CompileConditionILi900EEEEEvPT_PKS4_S7_S7_flPfS8_Pj --------------------------
	.section	.nv.constant0._ZN13group_norm_v214gn_cuda_kernelI6__halfLi320ELi1ELi16ELi160ELi256ELb1ELi32ELi320ELi320ELi4ELb1ELi18ELb0ELb0ENS_16CompileConditionILi900EEEEEvPT_PKS4_S7_S7_flPfS8_Pj,"a",@progbits
	.sectionflags	@""
	.align	4
.nv.constant0._ZN13group_norm_v214gn_cuda_kernelI6__halfLi320ELi1ELi16ELi160ELi256ELb1ELi32ELi320ELi320ELi4ELb1ELi18ELb0ELb0ENS_16CompileConditionILi900EEEEEvPT_PKS4_S7_S7_flPfS8_Pj:
	.zero		600


//--------------------- .nv.constant0._ZN13group_norm_v214gn_cuda_kernelI6__halfLi320ELi3ELi16ELi160ELi256ELb1ELi32ELi320ELi320ELi4ELb1ELi43ELb0ELb0ENS_16CompileConditionILi900EEEEEvPT_PKS4_S7_S7_flPfS8_Pj --------------------------
	.section	.nv.constant0._ZN13group_norm_v214gn_cuda_kernelI6__halfLi320ELi3ELi16ELi160ELi256ELb1ELi32ELi320ELi320ELi4ELb1ELi43ELb0ELb0ENS_16CompileConditionILi900EEEEEvPT_PKS4_S7_S7_flPfS8_Pj,"a",@progbits
	.sectionflags	@""
	.align	4
.nv.constant0._ZN13group_norm_v214gn_cuda_kernelI6__halfLi320ELi3ELi16ELi160ELi256ELb1ELi32ELi320ELi320ELi4ELb1ELi43ELb0ELb0ENS_16CompileConditionILi900EEEEEvPT_PKS4_S7_S7_flPfS8_Pj:
	.zero		600


//--------------------- .nv.constant0._ZN13group_norm_v214gn_cuda_kernelI6__halfLi320ELi1ELi16ELi160ELi256ELb1ELi64ELi320ELi320ELi4ELb1ELi37ELb0ELb0ENS_16CompileConditionILi900EEEEEvPT_PKS4_S7_S7_flPfS8_Pj --------------------------
	.section	.nv.constant0._ZN13group_norm_v214gn_cuda_kernelI6__halfLi320ELi1ELi16ELi160ELi256ELb1ELi64ELi320ELi320ELi4ELb1ELi37ELb0ELb0ENS_16CompileConditionILi900EEEEEvPT_PKS4_S7_S7_flPfS8_Pj,"a",@progbits
	.sectionflags	@""
	.align	4
.nv.constant0._ZN13group_norm_v214gn_cuda_kernelI6__halfLi320ELi1ELi16ELi160ELi256ELb1ELi64ELi320ELi320ELi4ELb1ELi37ELb0ELb0ENS_16CompileConditionILi900EEEEEvPT_PKS4_S7_S7_flPfS8_Pj:
	.zero		600


//--------------------- .nv.constant0._ZN13group_norm_v214gn_cuda_kernelI6__halfLi320ELi1ELi16ELi160ELi256ELb1ELi128ELi320ELi320ELi4ELb1ELi74ELb0ELb0ENS_16CompileConditionILi900EEEEEvPT_PKS4_S7_S7_flPfS8_Pj --------------------------
	.section	.nv.constant0._ZN13group_norm_v214gn_cuda_kernelI6__halfLi320ELi1ELi16ELi160ELi256ELb1ELi128ELi320ELi320ELi4ELb1ELi74ELb0ELb0ENS_16CompileConditionILi900EEEEEvPT_PKS4_S7_S7_flPfS8_Pj,"a",@progbits
	.sectionflags	@""
	.align	4
.nv.constant0._ZN13group_norm_v214gn_cuda_kernelI6__halfLi320ELi1ELi16ELi160ELi256ELb1ELi128ELi320ELi320ELi4ELb1ELi74ELb0ELb0ENS_16CompileConditionILi900EEEEEvPT_PKS4_S7_S7_flPfS8_Pj:
	.zero		600


//--------------------- .nv.constant0._ZN13group_norm_v214gn_cuda_kernelI6__halfLi320ELi1ELi16ELi160ELi256ELb1ELi128ELi320ELi320ELi4ELb0ELi74ELb0ELb1ENS_16CompileConditionILi900EEEEEvPT_PKS4_S7_S7_flPfS8_Pj --------------------------
	.section	.nv.constant0._ZN13group_norm_v214gn_cuda_kernelI6__halfLi320ELi1ELi16ELi160ELi256ELb1ELi128ELi320ELi320ELi4ELb0ELi74ELb0ELb1ENS_16CompileConditionILi900EEEEEvPT_PKS4_S7_S7_flPfS8_Pj,"a",@progbits
	.sectionflags	@""
	.align	4
.nv.constant0._ZN13group_norm_v214gn_cuda_kernelI6__halfLi320ELi1ELi16ELi160ELi256ELb1ELi128ELi320ELi320ELi4ELb0ELi74ELb0ELb1ENS_16CompileConditionILi900EEEEEvPT_PKS4_S7_S7_flPfS8_Pj:
	.zero		600


//--------------------- .nv.constant0._ZN13group_norm_v214gn_cuda_kernelI6__halfLi320ELi3ELi16ELi160ELi256ELb1ELi64ELi320ELi320ELi4ELb1ELi87ELb0ELb0ENS_16CompileConditionILi900EEEEEvPT_PKS4_S7_S7_flPfS8_Pj --------------------------
	.section	.nv.constant0._ZN13group_norm_v214gn_cuda_kernelI6__halfLi320ELi3ELi16ELi160ELi256ELb1ELi64ELi320ELi320ELi4ELb1ELi87ELb0ELb0ENS_16CompileConditionILi900EEEEEvPT_PKS4_S7_S7_flPfS8_Pj,"a",@progbits
	.sectionflags	@""
	.align	4
.nv.constant0._ZN13group_norm_v214gn_cuda_kernelI6__halfLi320ELi3ELi16ELi160ELi256ELb1ELi64ELi320ELi320ELi4ELb1ELi87ELb0ELb0ENS_16CompileConditionILi900EEEEEvPT_PKS4_S7_S7_flPfS8_Pj:
	.zero		600


//--------------------- .nv.constant0._ZN13group_norm_v214gn_cuda_kernelI6__halfLi320ELi2ELi16ELi160ELi256ELb1ELi64ELi320ELi320ELi4ELb1ELi74ELb0ELb0ENS_16CompileConditionILi900EEEEEvPT_PKS4_S7_S7_flPfS8_Pj --------------------------
	.section	.nv.constant0._ZN13group_norm_v214gn_cuda_kernelI6__halfLi320ELi2ELi16ELi160ELi256ELb1ELi64ELi320ELi320ELi4ELb1ELi74ELb0ELb0ENS_16CompileConditionILi900EEEEEvPT_PKS4_S7_S7_flPfS8_Pj,"a",@progbits
	.sectionflags	@""
	.align	4
.nv.constant0._ZN13group_norm_v214gn_cuda_kernelI6__halfLi320ELi2ELi16ELi160ELi256ELb1ELi64ELi320ELi320ELi4ELb1ELi74ELb0ELb0ENS_16CompileConditionILi900EEEEEvPT_PKS4_S7_S7_flPfS8_Pj:
	.zero		600


//--------------------- SYMBOLS --------------------------

	.type		.nv.reservedSmem.offset0,@object
	.size		.nv.reservedSmem.offset0,0x4
